	.target	sm_80

	.elftype	@"ET_EXEC"


//--------------------- .note.nv.tkinfo           --------------------------
	.section	.note.nv.tkinfo,"",@"SHT_NOTE"
	.sectionflags	@"SHF_NOTE_NV_TKINFO"
	.tkinfo
        /*0018*/ 	.word	0x00000002
        /*0030*/ 	.string	""
        /*0030*/ 	.string	"ptxas"
        /*0030*/ 	.string	"Cuda compilation tools, release 13.0, V13.0.88"
        /*0030*/ 	.string	"Build cuda_13.0.r13.0/compiler.36424714_0"
        /*0030*/ 	.string	"-arch sm_80 -m 64 "



//--------------------- .note.nv.cuinfo           --------------------------
	.section	.note.nv.cuinfo,"",@"SHT_NOTE"
	.sectionflags	@"SHF_NOTE_NV_CUINFO"
        /*0018*/ 	.short	0x0002
        /*001a*/ 	.short	0x0050
        /*001c*/ 	.short	0x0082
	.zero		2


//--------------------- .nv.info                  --------------------------
	.section	.nv.info,"",@"SHT_CUDA_INFO"
	.align	4


	//----- nvinfo : EIATTR_REGCOUNT
	.align		4
        /*0000*/ 	.byte	0x04, 0x2f
        /*0002*/ 	.short	(.L_29 - .L_28)
	.align		4
.L_28:
        /*0004*/ 	.word	index@(_Z25selective_scan_fwd_kernelI32Selective_Scan_fwd_kernel_traitsILi32ELi4ELi1ELb1ELb1ELb1ELb1EffEEv13SSMParamsBase)
        /*0008*/ 	.word	0x0000003c


	//----- nvinfo : EIATTR_FRAME_SIZE
	.align		4
.L_29:
        /*000c*/ 	.byte	0x04, 0x11
        /*000e*/ 	.short	(.L_31 - .L_30)
	.align		4
.L_30:
        /*0010*/ 	.word	index@(_Z25selective_scan_fwd_kernelI32Selective_Scan_fwd_kernel_traitsILi32ELi4ELi1ELb1ELb1ELb1ELb1EffEEv13SSMParamsBase)
        /*0014*/ 	.word	0x00000000


	//----- nvinfo : EIATTR_REGCOUNT
	.align		4
.L_31:
        /*0018*/ 	.byte	0x04, 0x2f
        /*001a*/ 	.short	(.L_33 - .L_32)
	.align		4
.L_32:
        /*001c*/ 	.word	index@(_Z25selective_scan_fwd_kernelI32Selective_Scan_fwd_kernel_traitsILi32ELi4ELi1ELb1ELb1ELb1ELb0EffEEv13SSMParamsBase)
        /*0020*/ 	.word	0x0000003d


	//----- nvinfo : EIATTR_FRAME_SIZE
	.align		4
.L_33:
        /*0024*/ 	.byte	0x04, 0x11
        /*0026*/ 	.short	(.L_35 - .L_34)
	.align		4
.L_34:
        /*0028*/ 	.word	index@(_Z25selective_scan_fwd_kernelI32Selective_Scan_fwd_kernel_traitsILi32ELi4ELi1ELb1ELb1ELb1ELb0EffEEv13SSMParamsBase)
        /*002c*/ 	.word	0x00000000


	//----- nvinfo : EIATTR_REGCOUNT
	.align		4
.L_35:
        /*0030*/ 	.byte	0x04, 0x2f
        /*0032*/ 	.short	(.L_37 - .L_36)
	.align		4
.L_36:
        /*0034*/ 	.word	index@(_Z25selective_scan_fwd_kernelI32Selective_Scan_fwd_kernel_traitsILi32ELi4ELi1ELb1ELb1ELb0ELb1EffEEv13SSMParamsBase)
        /*0038*/ 	.word	0x00000034


	//----- nvinfo : EIATTR_FRAME_SIZE
	.align		4
.L_37:
        /*003c*/ 	.byte	0x04, 0x11
        /*003e*/ 	.short	(.L_39 - .L_38)
	.align		4
.L_38:
        /*0040*/ 	.word	index@(_Z25selective_scan_fwd_kernelI32Selective_Scan_fwd_kernel_traitsILi32ELi4ELi1ELb1ELb1ELb0ELb1EffEEv13SSMParamsBase)
        /*0044*/ 	.word	0x00000000


	//----- nvinfo : EIATTR_REGCOUNT
	.align		4
.L_39:
        /*0048*/ 	.byte	0x04, 0x2f
        /*004a*/ 	.short	(.L_41 - .L_40)
	.align		4
.L_40:
        /*004c*/ 	.word	index@(_Z25selective_scan_fwd_kernelI32Selective_Scan_fwd_kernel_traitsILi32ELi4ELi1ELb1ELb1ELb0ELb0EffEEv13SSMParamsBase)
        /*0050*/ 	.word	0x00000034


	//----- nvinfo : EIATTR_FRAME_SIZE
	.align		4
.L_41:
        /*0054*/ 	.byte	0x04, 0x11
        /*0056*/ 	.short	(.L_43 - .L_42)
	.align		4
.L_42:
        /*0058*/ 	.word	index@(_Z25selective_scan_fwd_kernelI32Selective_Scan_fwd_kernel_traitsILi32ELi4ELi1ELb1ELb1ELb0ELb0EffEEv13SSMParamsBase)
        /*005c*/ 	.word	0x00000000


	//----- nvinfo : EIATTR_REGCOUNT
	.align		4
.L_43:
        /*0060*/ 	.byte	0x04, 0x2f
        /*0062*/ 	.short	(.L_45 - .L_44)
	.align		4
.L_44:
        /*0064*/ 	.word	index@(_Z25selective_scan_fwd_kernelI32Selective_Scan_fwd_kernel_traitsILi32ELi4ELi1ELb1ELb0ELb1ELb1EffEEv13SSMParamsBase)
        /*0068*/ 	.word	0x00000038


	//----- nvinfo : EIATTR_FRAME_SIZE
	.align		4
.L_45:
        /*006c*/ 	.byte	0x04, 0x11
        /*006e*/ 	.short	(.L_47 - .L_46)
	.align		4
.L_46:
        /*0070*/ 	.word	index@(_Z25selective_scan_fwd_kernelI32Selective_Scan_fwd_kernel_traitsILi32ELi4ELi1ELb1ELb0ELb1ELb1EffEEv13SSMParamsBase)
        /*0074*/ 	.word	0x00000000


	//----- nvinfo : EIATTR_REGCOUNT
	.align		4
.L_47:
        /*0078*/ 	.byte	0x04, 0x2f
        /*007a*/ 	.short	(.L_49 - .L_48)
	.align		4
.L_48:
        /*007c*/ 	.word	index@(_Z25selective_scan_fwd_kernelI32Selective_Scan_fwd_kernel_traitsILi32ELi4ELi1ELb1ELb0ELb1ELb0EffEEv13SSMParamsBase)
        /*0080*/ 	.word	0x00000038


	//----- nvinfo : EIATTR_FRAME_SIZE
	.align		4
.L_49:
        /*0084*/ 	.byte	0x04, 0x11
        /*0086*/ 	.short	(.L_51 - .L_50)
	.align		4
.L_50:
        /*0088*/ 	.word	index@(_Z25selective_scan_fwd_kernelI32Selective_Scan_fwd_kernel_traitsILi32ELi4ELi1ELb1ELb0ELb1ELb0EffEEv13SSMParamsBase)
        /*008c*/ 	.word	0x00000000


	//----- nvinfo : EIATTR_REGCOUNT
	.align		4
.L_51:
        /*0090*/ 	.byte	0x04, 0x2f
        /*0092*/ 	.short	(.L_53 - .L_52)
	.align		4
.L_52:
        /*0094*/ 	.word	index@(_Z25selective_scan_fwd_kernelI32Selective_Scan_fwd_kernel_traitsILi32ELi4ELi1ELb1ELb0ELb0ELb1EffEEv13SSMParamsBase)
        /*0098*/ 	.word	0x00000038


	//----- nvinfo : EIATTR_FRAME_SIZE
	.align		4
.L_53:
        /*009c*/ 	.byte	0x04, 0x11
        /*009e*/ 	.short	(.L_55 - .L_54)
	.align		4
.L_54:
        /*00a0*/ 	.word	index@(_Z25selective_scan_fwd_kernelI32Selective_Scan_fwd_kernel_traitsILi32ELi4ELi1ELb1ELb0ELb0ELb1EffEEv13SSMParamsBase)
        /*00a4*/ 	.word	0x00000000


	//----- nvinfo : EIATTR_REGCOUNT
	.align		4
.L_55:
        /*00a8*/ 	.byte	0x04, 0x2f
        /*00aa*/ 	.short	(.L_57 - .L_56)
	.align		4
.L_56:
        /*00ac*/ 	.word	index@(_Z25selective_scan_fwd_kernelI32Selective_Scan_fwd_kernel_traitsILi32ELi4ELi1ELb1ELb0ELb0ELb0EffEEv13SSMParamsBase)
        /*00b0*/ 	.word	0x00000038


	//----- nvinfo : EIATTR_FRAME_SIZE
	.align		4
.L_57:
        /*00b4*/ 	.byte	0x04, 0x11
        /*00b6*/ 	.short	(.L_59 - .L_58)
	.align		4
.L_58:
        /*00b8*/ 	.word	index@(_Z25selective_scan_fwd_kernelI32Selective_Scan_fwd_kernel_traitsILi32ELi4ELi1ELb1ELb0ELb0ELb0EffEEv13SSMParamsBase)
        /*00bc*/ 	.word	0x00000000


	//----- nvinfo : EIATTR_REGCOUNT
	.align		4
.L_59:
        /*00c0*/ 	.byte	0x04, 0x2f
        /*00c2*/ 	.short	(.L_61 - .L_60)
	.align		4
.L_60:
        /*00c4*/ 	.word	index@(_Z25selective_scan_fwd_kernelI32Selective_Scan_fwd_kernel_traitsILi32ELi4ELi1ELb0ELb1ELb1ELb1EffEEv13SSMParamsBase)
        /*00c8*/ 	.word	0x00000046


	//----- nvinfo : EIATTR_FRAME_SIZE
	.align		4
.L_61:
        /*00cc*/ 	.byte	0x04, 0x11
        /*00ce*/ 	.short	(.L_63 - .L_62)
	.align		4
.L_62:
        /*00d0*/ 	.word	index@(_Z25selective_scan_fwd_kernelI32Selective_Scan_fwd_kernel_traitsILi32ELi4ELi1ELb0ELb1ELb1ELb1EffEEv13SSMParamsBase)
        /*00d4*/ 	.word	0x00000000


	//----- nvinfo : EIATTR_REGCOUNT
	.align		4
.L_63:
        /*00d8*/ 	.byte	0x04, 0x2f
        /*00da*/ 	.short	(.L_65 - .L_64)
	.align		4
.L_64:
        /*00dc*/ 	.word	index@(_Z25selective_scan_fwd_kernelI32Selective_Scan_fwd_kernel_traitsILi32ELi4ELi1ELb0ELb1ELb1ELb0EffEEv13SSMParamsBase)
        /*00e0*/ 	.word	0x00000048


	//----- nvinfo : EIATTR_FRAME_SIZE
	.align		4
.L_65:
        /*00e4*/ 	.byte	0x04, 0x11
        /*00e6*/ 	.short	(.L_67 - .L_66)
	.align		4
.L_66:
        /*00e8*/ 	.word	index@(_Z25selective_scan_fwd_kernelI32Selective_Scan_fwd_kernel_traitsILi32ELi4ELi1ELb0ELb1ELb1ELb0EffEEv13SSMParamsBase)
        /*00ec*/ 	.word	0x00000000


	//----- nvinfo : EIATTR_REGCOUNT
	.align		4
.L_67:
        /*00f0*/ 	.byte	0x04, 0x2f
        /*00f2*/ 	.short	(.L_69 - .L_68)
	.align		4
.L_68:
        /*00f4*/ 	.word	index@(_Z25selective_scan_fwd_kernelI32Selective_Scan_fwd_kernel_traitsILi32ELi4ELi1ELb0ELb1ELb0ELb1EffEEv13SSMParamsBase)
        /*00f8*/ 	.word	0x00000043


	//----- nvinfo : EIATTR_FRAME_SIZE
	.align		4
.L_69:
        /*00fc*/ 	.byte	0x04, 0x11
        /*00fe*/ 	.short	(.L_71 - .L_70)
	.align		4
.L_70:
        /*0100*/ 	.word	index@(_Z25selective_scan_fwd_kernelI32Selective_Scan_fwd_kernel_traitsILi32ELi4ELi1ELb0ELb1ELb0ELb1EffEEv13SSMParamsBase)
        /*0104*/ 	.word	0x00000000


	//----- nvinfo : EIATTR_REGCOUNT
	.align		4
.L_71:
        /*0108*/ 	.byte	0x04, 0x2f
        /*010a*/ 	.short	(.L_73 - .L_72)
	.align		4
.L_72:
        /*010c*/ 	.word	index@(_Z25selective_scan_fwd_kernelI32Selective_Scan_fwd_kernel_traitsILi32ELi4ELi1ELb0ELb1ELb0ELb0EffEEv13SSMParamsBase)
        /*0110*/ 	.word	0x00000044


	//----- nvinfo : EIATTR_FRAME_SIZE
	.align		4
.L_73:
        /*0114*/ 	.byte	0x04, 0x11
        /*0116*/ 	.short	(.L_75 - .L_74)
	.align		4
.L_74:
        /*0118*/ 	.word	index@(_Z25selective_scan_fwd_kernelI32Selective_Scan_fwd_kernel_traitsILi32ELi4ELi1ELb0ELb1ELb0ELb0EffEEv13SSMParamsBase)
        /*011c*/ 	.word	0x00000000


	//----- nvinfo : EIATTR_REGCOUNT
	.align		4
.L_75:
        /*0120*/ 	.byte	0x04, 0x2f
        /*0122*/ 	.short	(.L_77 - .L_76)
	.align		4
.L_76:
        /*0124*/ 	.word	index@(_Z25selective_scan_fwd_kernelI32Selective_Scan_fwd_kernel_traitsILi32ELi4ELi1ELb0ELb0ELb1ELb1EffEEv13SSMParamsBase)
        /*0128*/ 	.word	0x00000047


	//----- nvinfo : EIATTR_FRAME_SIZE
	.align		4
.L_77:
        /*012c*/ 	.byte	0x04, 0x11
        /*012e*/ 	.short	(.L_79 - .L_78)
	.align		4
.L_78:
        /*0130*/ 	.word	index@(_Z25selective_scan_fwd_kernelI32Selective_Scan_fwd_kernel_traitsILi32ELi4ELi1ELb0ELb0ELb1ELb1EffEEv13SSMParamsBase)
        /*0134*/ 	.word	0x00000000


	//----- nvinfo : EIATTR_REGCOUNT
	.align		4
.L_79:
        /*0138*/ 	.byte	0x04, 0x2f
        /*013a*/ 	.short	(.L_81 - .L_80)
	.align		4
.L_80:
        /*013c*/ 	.word	index@(_Z25selective_scan_fwd_kernelI32Selective_Scan_fwd_kernel_traitsILi32ELi4ELi1ELb0ELb0ELb1ELb0EffEEv13SSMParamsBase)
        /*0140*/ 	.word	0x00000048


	//----- nvinfo : EIATTR_FRAME_SIZE
	.align		4
.L_81:
        /*0144*/ 	.byte	0x04, 0x11
        /*0146*/ 	.short	(.L_83 - .L_82)
	.align		4
.L_82:
        /*0148*/ 	.word	index@(_Z25selective_scan_fwd_kernelI32Selective_Scan_fwd_kernel_traitsILi32ELi4ELi1ELb0ELb0ELb1ELb0EffEEv13SSMParamsBase)
        /*014c*/ 	.word	0x00000000


	//----- nvinfo : EIATTR_REGCOUNT
	.align		4
.L_83:
        /*0150*/ 	.byte	0x04, 0x2f
        /*0152*/ 	.short	(.L_85 - .L_84)
	.align		4
.L_84:
        /*0154*/ 	.word	index@(_Z25selective_scan_fwd_kernelI32Selective_Scan_fwd_kernel_traitsILi32ELi4ELi1ELb0ELb0ELb0ELb1EffEEv13SSMParamsBase)
        /*0158*/ 	.word	0x00000043


	//----- nvinfo : EIATTR_FRAME_SIZE
	.align		4
.L_85:
        /*015c*/ 	.byte	0x04, 0x11
        /*015e*/ 	.short	(.L_87 - .L_86)
	.align		4
.L_86:
        /*0160*/ 	.word	index@(_Z25selective_scan_fwd_kernelI32Selective_Scan_fwd_kernel_traitsILi32ELi4ELi1ELb0ELb0ELb0ELb1EffEEv13SSMParamsBase)
        /*0164*/ 	.word	0x00000000


	//----- nvinfo : EIATTR_REGCOUNT
	.align		4
.L_87:
        /*0168*/ 	.byte	0x04, 0x2f
        /*016a*/ 	.short	(.L_89 - .L_88)
	.align		4
.L_88:
        /*016c*/ 	.word	index@(_Z25selective_scan_fwd_kernelI32Selective_Scan_fwd_kernel_traitsILi32ELi4ELi1ELb0ELb0ELb0ELb0EffEEv13SSMParamsBase)
        /*0170*/ 	.word	0x00000043


	//----- nvinfo : EIATTR_FRAME_SIZE
	.align		4
.L_89:
        /*0174*/ 	.byte	0x04, 0x11
        /*0176*/ 	.short	(.L_91 - .L_90)
	.align		4
.L_90:
        /*0178*/ 	.word	index@(_Z25selective_scan_fwd_kernelI32Selective_Scan_fwd_kernel_traitsILi32ELi4ELi1ELb0ELb0ELb0ELb0EffEEv13SSMParamsBase)
        /*017c*/ 	.word	0x00000000


	//----- nvinfo : EIATTR_REGCOUNT
	.align		4
.L_91:
        /*0180*/ 	.byte	0x04, 0x2f
        /*0182*/ 	.short	(.L_93 - .L_92)
	.align		4
.L_92:
        /*0184*/ 	.word	index@(_Z25selective_scan_fwd_kernelI32Selective_Scan_fwd_kernel_traitsILi32ELi8ELi1ELb1ELb1ELb1ELb1EffEEv13SSMParamsBase)
        /*0188*/ 	.word	0x00000058


	//----- nvinfo : EIATTR_FRAME_SIZE
	.align		4
.L_93:
        /*018c*/ 	.byte	0x04, 0x11
        /*018e*/ 	.short	(.L_95 - .L_94)
	.align		4
.L_94:
        /*0190*/ 	.word	index@(_Z25selective_scan_fwd_kernelI32Selective_Scan_fwd_kernel_traitsILi32ELi8ELi1ELb1ELb1ELb1ELb1EffEEv13SSMParamsBase)
        /*0194*/ 	.word	0x00000000


	//----- nvinfo : EIATTR_REGCOUNT
	.align		4
.L_95:
        /*0198*/ 	.byte	0x04, 0x2f
        /*019a*/ 	.short	(.L_97 - .L_96)
	.align		4
.L_96:
        /*019c*/ 	.word	index@(_Z25selective_scan_fwd_kernelI32Selective_Scan_fwd_kernel_traitsILi32ELi8ELi1ELb1ELb1ELb1ELb0EffEEv13SSMParamsBase)
        /*01a0*/ 	.word	0x00000058


	//----- nvinfo : EIATTR_FRAME_SIZE
	.align		4
.L_97:
        /*01a4*/ 	.byte	0x04, 0x11
        /*01a6*/ 	.short	(.L_99 - .L_98)
	.align		4
.L_98:
        /*01a8*/ 	.word	index@(_Z25selective_scan_fwd_kernelI32Selective_Scan_fwd_kernel_traitsILi32ELi8ELi1ELb1ELb1ELb1ELb0EffEEv13SSMParamsBase)
        /*01ac*/ 	.word	0x00000000


	//----- nvinfo : EIATTR_REGCOUNT
	.align		4
.L_99:
        /*01b0*/ 	.byte	0x04, 0x2f
        /*01b2*/ 	.short	(.L_101 - .L_100)
	.align		4
.L_100:
        /*01b4*/ 	.word	index@(_Z25selective_scan_fwd_kernelI32Selective_Scan_fwd_kernel_traitsILi32ELi8ELi1ELb1ELb1ELb0ELb1EffEEv13SSMParamsBase)
        /*01b8*/ 	.word	0x00000050


	//----- nvinfo : EIATTR_FRAME_SIZE
	.align		4
.L_101:
        /*01bc*/ 	.byte	0x04, 0x11
        /*01be*/ 	.short	(.L_103 - .L_102)
	.align		4
.L_102:
        /*01c0*/ 	.word	index@(_Z25selective_scan_fwd_kernelI32Selective_Scan_fwd_kernel_traitsILi32ELi8ELi1ELb1ELb1ELb0ELb1EffEEv13SSMParamsBase)
        /*01c4*/ 	.word	0x00000000


	//----- nvinfo : EIATTR_REGCOUNT
	.align		4
.L_103:
        /*01c8*/ 	.byte	0x04, 0x2f
        /*01ca*/ 	.short	(.L_105 - .L_104)
	.align		4
.L_104:
        /*01cc*/ 	.word	index@(_Z25selective_scan_fwd_kernelI32Selective_Scan_fwd_kernel_traitsILi32ELi8ELi1ELb1ELb1ELb0ELb0EffEEv13SSMParamsBase)
        /*01d0*/ 	.word	0x00000050


	//----- nvinfo : EIATTR_FRAME_SIZE
	.align		4
.L_105:
        /*01d4*/ 	.byte	0x04, 0x11
        /*01d6*/ 	.short	(.L_107 - .L_106)
	.align		4
.L_106:
        /*01d8*/ 	.word	index@(_Z25selective_scan_fwd_kernelI32Selective_Scan_fwd_kernel_traitsILi32ELi8ELi1ELb1ELb1ELb0ELb0EffEEv13SSMParamsBase)
        /*01dc*/ 	.word	0x00000000


	//----- nvinfo : EIATTR_REGCOUNT
	.align		4
.L_107:
        /*01e0*/ 	.byte	0x04, 0x2f
        /*01e2*/ 	.short	(.L_109 - .L_108)
	.align		4
.L_108:
        /*01e4*/ 	.word	index@(_Z25selective_scan_fwd_kernelI32Selective_Scan_fwd_kernel_traitsILi32ELi8ELi1ELb1ELb0ELb1ELb1EffEEv13SSMParamsBase)
        /*01e8*/ 	.word	0x00000050


	//----- nvinfo : EIATTR_FRAME_SIZE
	.align		4
.L_109:
        /*01ec*/ 	.byte	0x04, 0x11
        /*01ee*/ 	.short	(.L_111 - .L_110)
	.align		4
.L_110:
        /*01f0*/ 	.word	index@(_Z25selective_scan_fwd_kernelI32Selective_Scan_fwd_kernel_traitsILi32ELi8ELi1ELb1ELb0ELb1ELb1EffEEv13SSMParamsBase)
        /*01f4*/ 	.word	0x00000000


	//----- nvinfo : EIATTR_REGCOUNT
	.align		4
.L_111:
        /*01f8*/ 	.byte	0x04, 0x2f
        /*01fa*/ 	.short	(.L_113 - .L_112)
	.align		4
.L_112:
        /*01fc*/ 	.word	index@(_Z25selective_scan_fwd_kernelI32Selective_Scan_fwd_kernel_traitsILi32ELi8ELi1ELb1ELb0ELb1ELb0EffEEv13SSMParamsBase)
        /*0200*/ 	.word	0x00000050


	//----- nvinfo : EIATTR_FRAME_SIZE
	.align		4
.L_113:
        /*0204*/ 	.byte	0x04, 0x11
        /*0206*/ 	.short	(.L_115 - .L_114)
	.align		4
.L_114:
        /*0208*/ 	.word	index@(_Z25selective_scan_fwd_kernelI32Selective_Scan_fwd_kernel_traitsILi32ELi8ELi1ELb1ELb0ELb1ELb0EffEEv13SSMParamsBase)
        /*020c*/ 	.word	0x00000000


	//----- nvinfo : EIATTR_REGCOUNT
	.align		4
.L_115:
        /*0210*/ 	.byte	0x04, 0x2f
        /*0212*/ 	.short	(.L_117 - .L_116)
	.align		4
.L_116:
        /*0214*/ 	.word	index@(_Z25selective_scan_fwd_kernelI32Selective_Scan_fwd_kernel_traitsILi32ELi8ELi1ELb1ELb0ELb0ELb1EffEEv13SSMParamsBase)
        /*0218*/ 	.word	0x00000048


	//----- nvinfo : EIATTR_FRAME_SIZE
	.align		4
.L_117:
        /*021c*/ 	.byte	0x04, 0x11
        /*021e*/ 	.short	(.L_119 - .L_118)
	.align		4
.L_118:
        /*0220*/ 	.word	index@(_Z25selective_scan_fwd_kernelI32Selective_Scan_fwd_kernel_traitsILi32ELi8ELi1ELb1ELb0ELb0ELb1EffEEv13SSMParamsBase)
        /*0224*/ 	.word	0x00000000


	//----- nvinfo : EIATTR_REGCOUNT
	.align		4
.L_119:
        /*0228*/ 	.byte	0x04, 0x2f
        /*022a*/ 	.short	(.L_121 - .L_120)
	.align		4
.L_120:
        /*022c*/ 	.word	index@(_Z25selective_scan_fwd_kernelI32Selective_Scan_fwd_kernel_traitsILi32ELi8ELi1ELb1ELb0ELb0ELb0EffEEv13SSMParamsBase)
        /*0230*/ 	.word	0x00000048


	//----- nvinfo : EIATTR_FRAME_SIZE
	.align		4
.L_121:
        /*0234*/ 	.byte	0x04, 0x11
        /*0236*/ 	.short	(.L_123 - .L_122)
	.align		4
.L_122:
        /*0238*/ 	.word	index@(_Z25selective_scan_fwd_kernelI32Selective_Scan_fwd_kernel_traitsILi32ELi8ELi1ELb1ELb0ELb0ELb0EffEEv13SSMParamsBase)
        /*023c*/ 	.word	0x00000000


	//----- nvinfo : EIATTR_REGCOUNT
	.align		4
.L_123:
        /*0240*/ 	.byte	0x04, 0x2f
        /*0242*/ 	.short	(.L_125 - .L_124)
	.align		4
.L_124:
        /*0244*/ 	.word	index@(_Z25selective_scan_fwd_kernelI32Selective_Scan_fwd_kernel_traitsILi32ELi8ELi1ELb0ELb1ELb1ELb1EffEEv13SSMParamsBase)
        /*0248*/ 	.word	0x00000075


	//----- nvinfo : EIATTR_FRAME_SIZE
	.align		4
.L_125:
        /*024c*/ 	.byte	0x04, 0x11
        /*024e*/ 	.short	(.L_127 - .L_126)
	.align		4
.L_126:
        /*0250*/ 	.word	index@(_Z25selective_scan_fwd_kernelI32Selective_Scan_fwd_kernel_traitsILi32ELi8ELi1ELb0ELb1ELb1ELb1EffEEv13SSMParamsBase)
        /*0254*/ 	.word	0x00000000


	//----- nvinfo : EIATTR_REGCOUNT
	.align		4
.L_127:
        /*0258*/ 	.byte	0x04, 0x2f
        /*025a*/ 	.short	(.L_129 - .L_128)
	.align		4
.L_128:
        /*025c*/ 	.word	index@(_Z25selective_scan_fwd_kernelI32Selective_Scan_fwd_kernel_traitsILi32ELi8ELi1ELb0ELb1ELb1ELb0EffEEv13SSMParamsBase)
        /*0260*/ 	.word	0x00000070


	//----- nvinfo : EIATTR_FRAME_SIZE
	.align		4
.L_129:
        /*0264*/ 	.byte	0x04, 0x11
        /*0266*/ 	.short	(.L_131 - .L_130)
	.align		4
.L_130:
        /*0268*/ 	.word	index@(_Z25selective_scan_fwd_kernelI32Selective_Scan_fwd_kernel_traitsILi32ELi8ELi1ELb0ELb1ELb1ELb0EffEEv13SSMParamsBase)
        /*026c*/ 	.word	0x00000000


	//----- nvinfo : EIATTR_REGCOUNT
	.align		4
.L_131:
        /*0270*/ 	.byte	0x04, 0x2f
        /*0272*/ 	.short	(.L_133 - .L_132)
	.align		4
.L_132:
        /*0274*/ 	.word	index@(_Z25selective_scan_fwd_kernelI32Selective_Scan_fwd_kernel_traitsILi32ELi8ELi1ELb0ELb1ELb0ELb1EffEEv13SSMParamsBase)
        /*0278*/ 	.word	0x00000066


	//----- nvinfo : EIATTR_FRAME_SIZE
	.align		4
.L_133:
        /*027c*/ 	.byte	0x04, 0x11
        /*027e*/ 	.short	(.L_135 - .L_134)
	.align		4
.L_134:
        /*0280*/ 	.word	index@(_Z25selective_scan_fwd_kernelI32Selective_Scan_fwd_kernel_traitsILi32ELi8ELi1ELb0ELb1ELb0ELb1EffEEv13SSMParamsBase)
        /*0284*/ 	.word	0x00000000


	//----- nvinfo : EIATTR_REGCOUNT
	.align		4
.L_135:
        /*0288*/ 	.byte	0x04, 0x2f
        /*028a*/ 	.short	(.L_137 - .L_136)
	.align		4
.L_136:
        /*028c*/ 	.word	index@(_Z25selective_scan_fwd_kernelI32Selective_Scan_fwd_kernel_traitsILi32ELi8ELi1ELb0ELb1ELb0ELb0EffEEv13SSMParamsBase)
        /*0290*/ 	.word	0x00000066


	//----- nvinfo : EIATTR_FRAME_SIZE
	.align		4
.L_137:
        /*0294*/ 	.byte	0x04, 0x11
        /*0296*/ 	.short	(.L_139 - .L_138)
	.align		4
.L_138:
        /*0298*/ 	.word	index@(_Z25selective_scan_fwd_kernelI32Selective_Scan_fwd_kernel_traitsILi32ELi8ELi1ELb0ELb1ELb0ELb0EffEEv13SSMParamsBase)
        /*029c*/ 	.word	0x00000000


	//----- nvinfo : EIATTR_REGCOUNT
	.align		4
.L_139:
        /*02a0*/ 	.byte	0x04, 0x2f
        /*02a2*/ 	.short	(.L_141 - .L_140)
	.align		4
.L_140:
        /*02a4*/ 	.word	index@(_Z25selective_scan_fwd_kernelI32Selective_Scan_fwd_kernel_traitsILi32ELi8ELi1ELb0ELb0ELb1ELb1EffEEv13SSMParamsBase)
        /*02a8*/ 	.word	0x0000007b


	//----- nvinfo : EIATTR_FRAME_SIZE
	.align		4
.L_141:
        /*02ac*/ 	.byte	0x04, 0x11
        /*02ae*/ 	.short	(.L_143 - .L_142)
	.align		4
.L_142:
        /*02b0*/ 	.word	index@(_Z25selective_scan_fwd_kernelI32Selective_Scan_fwd_kernel_traitsILi32ELi8ELi1ELb0ELb0ELb1ELb1EffEEv13SSMParamsBase)
        /*02b4*/ 	.word	0x00000000


	//----- nvinfo : EIATTR_REGCOUNT
	.align		4
.L_143:
        /*02b8*/ 	.byte	0x04, 0x2f
        /*02ba*/ 	.short	(.L_145 - .L_144)
	.align		4
.L_144:
        /*02bc*/ 	.word	index@(_Z25selective_scan_fwd_kernelI32Selective_Scan_fwd_kernel_traitsILi32ELi8ELi1ELb0ELb0ELb1ELb0EffEEv13SSMParamsBase)
        /*02c0*/ 	.word	0x0000006f


	//----- nvinfo : EIATTR_FRAME_SIZE
	.align		4
.L_145:
        /*02c4*/ 	.byte	0x04, 0x11
        /*02c6*/ 	.short	(.L_147 - .L_146)
	.align		4
.L_146:
        /*02c8*/ 	.word	index@(_Z25selective_scan_fwd_kernelI32Selective_Scan_fwd_kernel_traitsILi32ELi8ELi1ELb0ELb0ELb1ELb0EffEEv13SSMParamsBase)
        /*02cc*/ 	.word	0x00000000


	//----- nvinfo : EIATTR_REGCOUNT
	.align		4
.L_147:
        /*02d0*/ 	.byte	0x04, 0x2f
        /*02d2*/ 	.short	(.L_149 - .L_148)
	.align		4
.L_148:
        /*02d4*/ 	.word	index@(_Z25selective_scan_fwd_kernelI32Selective_Scan_fwd_kernel_traitsILi32ELi8ELi1ELb0ELb0ELb0ELb1EffEEv13SSMParamsBase)
        /*02d8*/ 	.word	0x00000066


	//----- nvinfo : EIATTR_FRAME_SIZE
	.align		4
.L_149:
        /*02dc*/ 	.byte	0x04, 0x11
        /*02de*/ 	.short	(.L_151 - .L_150)
	.align		4
.L_150:
        /*02e0*/ 	.word	index@(_Z25selective_scan_fwd_kernelI32Selective_Scan_fwd_kernel_traitsILi32ELi8ELi1ELb0ELb0ELb0ELb1EffEEv13SSMParamsBase)
        /*02e4*/ 	.word	0x00000000


	//----- nvinfo : EIATTR_REGCOUNT
	.align		4
.L_151:
        /*02e8*/ 	.byte	0x04, 0x2f
        /*02ea*/ 	.short	(.L_153 - .L_152)
	.align		4
.L_152:
        /*02ec*/ 	.word	index@(_Z25selective_scan_fwd_kernelI32Selective_Scan_fwd_kernel_traitsILi32ELi8ELi1ELb0ELb0ELb0ELb0EffEEv13SSMParamsBase)
        /*02f0*/ 	.word	0x00000066


	//----- nvinfo : EIATTR_FRAME_SIZE
	.align		4
.L_153:
        /*02f4*/ 	.byte	0x04, 0x11
        /*02f6*/ 	.short	(.L_155 - .L_154)
	.align		4
.L_154:
        /*02f8*/ 	.word	index@(_Z25selective_scan_fwd_kernelI32Selective_Scan_fwd_kernel_traitsILi32ELi8ELi1ELb0ELb0ELb0ELb0EffEEv13SSMParamsBase)
        /*02fc*/ 	.word	0x00000000


	//----- nvinfo : EIATTR_REGCOUNT
	.align		4
.L_155:
        /*0300*/ 	.byte	0x04, 0x2f
        /*0302*/ 	.short	(.L_157 - .L_156)
	.align		4
.L_156:
        /*0304*/ 	.word	index@(_Z25selective_scan_fwd_kernelI32Selective_Scan_fwd_kernel_traitsILi32ELi16ELi1ELb1ELb1ELb1ELb1EffEEv13SSMParamsBase)
        /*0308*/ 	.word	0x00000088


	//----- nvinfo : EIATTR_FRAME_SIZE
	.align		4
.L_157:
        /*030c*/ 	.byte	0x04, 0x11
        /*030e*/ 	.short	(.L_159 - .L_158)
	.align		4
.L_158:
        /*0310*/ 	.word	index@(_Z25selective_scan_fwd_kernelI32Selective_Scan_fwd_kernel_traitsILi32ELi16ELi1ELb1ELb1ELb1ELb1EffEEv13SSMParamsBase)
        /*0314*/ 	.word	0x00000000


	//----- nvinfo : EIATTR_REGCOUNT
	.align		4
.L_159:
        /*0318*/ 	.byte	0x04, 0x2f
        /*031a*/ 	.short	(.L_161 - .L_160)
	.align		4
.L_160:
        /*031c*/ 	.word	index@(_Z25selective_scan_fwd_kernelI32Selective_Scan_fwd_kernel_traitsILi32ELi16ELi1ELb1ELb1ELb1ELb0EffEEv13SSMParamsBase)
        /*0320*/ 	.word	0x00000088


	//----- nvinfo : EIATTR_FRAME_SIZE
	.align		4
.L_161:
        /*0324*/ 	.byte	0x04, 0x11
        /*0326*/ 	.short	(.L_163 - .L_162)
	.align		4
.L_162:
        /*0328*/ 	.word	index@(_Z25selective_scan_fwd_kernelI32Selective_Scan_fwd_kernel_traitsILi32ELi16ELi1ELb1ELb1ELb1ELb0EffEEv13SSMParamsBase)
        /*032c*/ 	.word	0x00000000


	//----- nvinfo : EIATTR_REGCOUNT
	.align		4
.L_163:
        /*0330*/ 	.byte	0x04, 0x2f
        /*0332*/ 	.short	(.L_165 - .L_164)
	.align		4
.L_164:
        /*0334*/ 	.word	index@(_Z25selective_scan_fwd_kernelI32Selective_Scan_fwd_kernel_traitsILi32ELi16ELi1ELb1ELb1ELb0ELb1EffEEv13SSMParamsBase)
        /*0338*/ 	.word	0x00000070


	//----- nvinfo : EIATTR_FRAME_SIZE
	.align		4
.L_165:
        /*033c*/ 	.byte	0x04, 0x11
        /*033e*/ 	.short	(.L_167 - .L_166)
	.align		4
.L_166:
        /*0340*/ 	.word	index@(_Z25selective_scan_fwd_kernelI32Selective_Scan_fwd_kernel_traitsILi32ELi16ELi1ELb1ELb1ELb0ELb1EffEEv13SSMParamsBase)
        /*0344*/ 	.word	0x00000000


	//----- nvinfo : EIATTR_REGCOUNT
	.align		4
.L_167:
        /*0348*/ 	.byte	0x04, 0x2f
        /*034a*/ 	.short	(.L_169 - .L_168)
	.align		4
.L_168:
        /*034c*/ 	.word	index@(_Z25selective_scan_fwd_kernelI32Selective_Scan_fwd_kernel_traitsILi32ELi16ELi1ELb1ELb1ELb0ELb0EffEEv13SSMParamsBase)
        /*0350*/ 	.word	0x00000070


	//----- nvinfo : EIATTR_FRAME_SIZE
	.align		4
.L_169:
        /*0354*/ 	.byte	0x04, 0x11
        /*0356*/ 	.short	(.L_171 - .L_170)
	.align		4
.L_170:
        /*0358*/ 	.word	index@(_Z25selective_scan_fwd_kernelI32Selective_Scan_fwd_kernel_traitsILi32ELi16ELi1ELb1ELb1ELb0ELb0EffEEv13SSMParamsBase)
        /*035c*/ 	.word	0x00000000


	//----- nvinfo : EIATTR_REGCOUNT
	.align		4
.L_171:
        /*0360*/ 	.byte	0x04, 0x2f
        /*0362*/ 	.short	(.L_173 - .L_172)
	.align		4
.L_172:
        /*0364*/ 	.word	index@(_Z25selective_scan_fwd_kernelI32Selective_Scan_fwd_kernel_traitsILi32ELi16ELi1ELb1ELb0ELb1ELb1EffEEv13SSMParamsBase)
        /*0368*/ 	.word	0x0000007a


	//----- nvinfo : EIATTR_FRAME_SIZE
	.align		4
.L_173:
        /*036c*/ 	.byte	0x04, 0x11
        /*036e*/ 	.short	(.L_175 - .L_174)
	.align		4
.L_174:
        /*0370*/ 	.word	index@(_Z25selective_scan_fwd_kernelI32Selective_Scan_fwd_kernel_traitsILi32ELi16ELi1ELb1ELb0ELb1ELb1EffEEv13SSMParamsBase)
        /*0374*/ 	.word	0x00000000


	//----- nvinfo : EIATTR_REGCOUNT
	.align		4
.L_175:
        /*0378*/ 	.byte	0x04, 0x2f
        /*037a*/ 	.short	(.L_177 - .L_176)
	.align		4
.L_176:
        /*037c*/ 	.word	index@(_Z25selective_scan_fwd_kernelI32Selective_Scan_fwd_kernel_traitsILi32ELi16ELi1ELb1ELb0ELb1ELb0EffEEv13SSMParamsBase)
        /*0380*/ 	.word	0x0000007a


	//----- nvinfo : EIATTR_FRAME_SIZE
	.align		4
.L_177:
        /*0384*/ 	.byte	0x04, 0x11
        /*0386*/ 	.short	(.L_179 - .L_178)
	.align		4
.L_178:
        /*0388*/ 	.word	index@(_Z25selective_scan_fwd_kernelI32Selective_Scan_fwd_kernel_traitsILi32ELi16ELi1ELb1ELb0ELb1ELb0EffEEv13SSMParamsBase)
        /*038c*/ 	.word	0x00000000


	//----- nvinfo : EIATTR_REGCOUNT
	.align		4
.L_179:
        /*0390*/ 	.byte	0x04, 0x2f
        /*0392*/ 	.short	(.L_181 - .L_180)
	.align		4
.L_180:
        /*0394*/ 	.word	index@(_Z25selective_scan_fwd_kernelI32Selective_Scan_fwd_kernel_traitsILi32ELi16ELi1ELb1ELb0ELb0ELb1EffEEv13SSMParamsBase)
        /*0398*/ 	.word	0x00000067


	//----- nvinfo : EIATTR_FRAME_SIZE
	.align		4
.L_181:
        /*039c*/ 	.byte	0x04, 0x11
        /*039e*/ 	.short	(.L_183 - .L_182)
	.align		4
.L_182:
        /*03a0*/ 	.word	index@(_Z25selective_scan_fwd_kernelI32Selective_Scan_fwd_kernel_traitsILi32ELi16ELi1ELb1ELb0ELb0ELb1EffEEv13SSMParamsBase)
        /*03a4*/ 	.word	0x00000000


	//----- nvinfo : EIATTR_REGCOUNT
	.align		4
.L_183:
        /*03a8*/ 	.byte	0x04, 0x2f
        /*03aa*/ 	.short	(.L_185 - .L_184)
	.align		4
.L_184:
        /*03ac*/ 	.word	index@(_Z25selective_scan_fwd_kernelI32Selective_Scan_fwd_kernel_traitsILi32ELi16ELi1ELb1ELb0ELb0ELb0EffEEv13SSMParamsBase)
        /*03b0*/ 	.word	0x00000067


	//----- nvinfo : EIATTR_FRAME_SIZE
	.align		4
.L_185:
        /*03b4*/ 	.byte	0x04, 0x11
        /*03b6*/ 	.short	(.L_187 - .L_186)
	.align		4
.L_186:
        /*03b8*/ 	.word	index@(_Z25selective_scan_fwd_kernelI32Selective_Scan_fwd_kernel_traitsILi32ELi16ELi1ELb1ELb0ELb0ELb0EffEEv13SSMParamsBase)
        /*03bc*/ 	.word	0x00000000


	//----- nvinfo : EIATTR_REGCOUNT
	.align		4
.L_187:
        /*03c0*/ 	.byte	0x04, 0x2f
        /*03c2*/ 	.short	(.L_189 - .L_188)
	.align		4
.L_188:
        /*03c4*/ 	.word	index@(_Z25selective_scan_fwd_kernelI32Selective_Scan_fwd_kernel_traitsILi32ELi16ELi1ELb0ELb1ELb1ELb1EffEEv13SSMParamsBase)
        /*03c8*/ 	.word	0x000000af


	//----- nvinfo : EIATTR_FRAME_SIZE
	.align		4
.L_189:
        /*03cc*/ 	.byte	0x04, 0x11
        /*03ce*/ 	.short	(.L_191 - .L_190)
	.align		4
.L_190:
        /*03d0*/ 	.word	index@(_Z25selective_scan_fwd_kernelI32Selective_Scan_fwd_kernel_traitsILi32ELi16ELi1ELb0ELb1ELb1ELb1EffEEv13SSMParamsBase)
        /*03d4*/ 	.word	0x00000000


	//----- nvinfo : EIATTR_REGCOUNT
	.align		4
.L_191:
        /*03d8*/ 	.byte	0x04, 0x2f
        /*03da*/ 	.short	(.L_193 - .L_192)
	.align		4
.L_192:
        /*03dc*/ 	.word	index@(_Z25selective_scan_fwd_kernelI32Selective_Scan_fwd_kernel_traitsILi32ELi16ELi1ELb0ELb1ELb1ELb0EffEEv13SSMParamsBase)
        /*03e0*/ 	.word	0x000000af


	//----- nvinfo : EIATTR_FRAME_SIZE
	.align		4
.L_193:
        /*03e4*/ 	.byte	0x04, 0x11
        /*03e6*/ 	.short	(.L_195 - .L_194)
	.align		4
.L_194:
        /*03e8*/ 	.word	index@(_Z25selective_scan_fwd_kernelI32Selective_Scan_fwd_kernel_traitsILi32ELi16ELi1ELb0ELb1ELb1ELb0EffEEv13SSMParamsBase)
        /*03ec*/ 	.word	0x00000000


	//----- nvinfo : EIATTR_REGCOUNT
	.align		4
.L_195:
        /*03f0*/ 	.byte	0x04, 0x2f
        /*03f2*/ 	.short	(.L_197 - .L_196)
	.align		4
.L_196:
        /*03f4*/ 	.word	index@(_Z25selective_scan_fwd_kernelI32Selective_Scan_fwd_kernel_traitsILi32ELi16ELi1ELb0ELb1ELb0ELb1EffEEv13SSMParamsBase)
        /*03f8*/ 	.word	0x0000009a


	//----- nvinfo : EIATTR_FRAME_SIZE
	.align		4
.L_197:
        /*03fc*/ 	.byte	0x04, 0x11
        /*03fe*/ 	.short	(.L_199 - .L_198)
	.align		4
.L_198:
        /*0400*/ 	.word	index@(_Z25selective_scan_fwd_kernelI32Selective_Scan_fwd_kernel_traitsILi32ELi16ELi1ELb0ELb1ELb0ELb1EffEEv13SSMParamsBase)
        /*0404*/ 	.word	0x00000000


	//----- nvinfo : EIATTR_REGCOUNT
	.align		4
.L_199:
        /*0408*/ 	.byte	0x04, 0x2f
        /*040a*/ 	.short	(.L_201 - .L_200)
	.align		4
.L_200:
        /*040c*/ 	.word	index@(_Z25selective_scan_fwd_kernelI32Selective_Scan_fwd_kernel_traitsILi32ELi16ELi1ELb0ELb1ELb0ELb0EffEEv13SSMParamsBase)
        /*0410*/ 	.word	0x0000009a


	//----- nvinfo : EIATTR_FRAME_SIZE
	.align		4
.L_201:
        /*0414*/ 	.byte	0x04, 0x11
        /*0416*/ 	.short	(.L_203 - .L_202)
	.align		4
.L_202:
        /*0418*/ 	.word	index@(_Z25selective_scan_fwd_kernelI32Selective_Scan_fwd_kernel_traitsILi32ELi16ELi1ELb0ELb1ELb0ELb0EffEEv13SSMParamsBase)
        /*041c*/ 	.word	0x00000000


	//----- nvinfo : EIATTR_REGCOUNT
	.align		4
.L_203:
        /*0420*/ 	.byte	0x04, 0x2f
        /*0422*/ 	.short	(.L_205 - .L_204)
	.align		4
.L_204:
        /*0424*/ 	.word	index@(_Z25selective_scan_fwd_kernelI32Selective_Scan_fwd_kernel_traitsILi32ELi16ELi1ELb0ELb0ELb1ELb1EffEEv13SSMParamsBase)
        /*0428*/ 	.word	0x000000c9


	//----- nvinfo : EIATTR_FRAME_SIZE
	.align		4
.L_205:
        /*042c*/ 	.byte	0x04, 0x11
        /*042e*/ 	.short	(.L_207 - .L_206)
	.align		4
.L_206:
        /*0430*/ 	.word	index@(_Z25selective_scan_fwd_kernelI32Selective_Scan_fwd_kernel_traitsILi32ELi16ELi1ELb0ELb0ELb1ELb1EffEEv13SSMParamsBase)
        /*0434*/ 	.word	0x00000000


	//----- nvinfo : EIATTR_REGCOUNT
	.align		4
.L_207:
        /*0438*/ 	.byte	0x04, 0x2f
        /*043a*/ 	.short	(.L_209 - .L_208)
	.align		4
.L_208:
        /*043c*/ 	.word	index@(_Z25selective_scan_fwd_kernelI32Selective_Scan_fwd_kernel_traitsILi32ELi16ELi1ELb0ELb0ELb1ELb0EffEEv13SSMParamsBase)
        /*0440*/ 	.word	0x000000c9


	//----- nvinfo : EIATTR_FRAME_SIZE
	.align		4
.L_209:
        /*0444*/ 	.byte	0x04, 0x11
        /*0446*/ 	.short	(.L_211 - .L_210)
	.align		4
.L_210:
        /*0448*/ 	.word	index@(_Z25selective_scan_fwd_kernelI32Selective_Scan_fwd_kernel_traitsILi32ELi16ELi1ELb0ELb0ELb1ELb0EffEEv13SSMParamsBase)
        /*044c*/ 	.word	0x00000000


	//----- nvinfo : EIATTR_REGCOUNT
	.align		4
.L_211:
        /*0450*/ 	.byte	0x04, 0x2f
        /*0452*/ 	.short	(.L_213 - .L_212)
	.align		4
.L_212:
        /*0454*/ 	.word	index@(_Z25selective_scan_fwd_kernelI32Selective_Scan_fwd_kernel_traitsILi32ELi16ELi1ELb0ELb0ELb0ELb1EffEEv13SSMParamsBase)
        /*0458*/ 	.word	0x000000a8


	//----- nvinfo : EIATTR_FRAME_SIZE
	.align		4
.L_213:
        /*045c*/ 	.byte	0x04, 0x11
        /*045e*/ 	.short	(.L_215 - .L_214)
	.align		4
.L_214:
        /*0460*/ 	.word	index@(_Z25selective_scan_fwd_kernelI32Selective_Scan_fwd_kernel_traitsILi32ELi16ELi1ELb0ELb0ELb0ELb1EffEEv13SSMParamsBase)
        /*0464*/ 	.word	0x00000000


	//----- nvinfo : EIATTR_REGCOUNT
	.align		4
.L_215:
        /*0468*/ 	.byte	0x04, 0x2f
        /*046a*/ 	.short	(.L_217 - .L_216)
	.align		4
.L_216:
        /*046c*/ 	.word	index@(_Z25selective_scan_fwd_kernelI32Selective_Scan_fwd_kernel_traitsILi32ELi16ELi1ELb0ELb0ELb0ELb0EffEEv13SSMParamsBase)
        /*0470*/ 	.word	0x000000a8


	//----- nvinfo : EIATTR_FRAME_SIZE
	.align		4
.L_217:
        /*0474*/ 	.byte	0x04, 0x11
        /*0476*/ 	.short	(.L_219 - .L_218)
	.align		4
.L_218:
        /*0478*/ 	.word	index@(_Z25selective_scan_fwd_kernelI32Selective_Scan_fwd_kernel_traitsILi32ELi16ELi1ELb0ELb0ELb0ELb0EffEEv13SSMParamsBase)
        /*047c*/ 	.word	0x00000000


	//----- nvinfo : EIATTR_REGCOUNT
	.align		4
.L_219:
        /*0480*/ 	.byte	0x04, 0x2f
        /*0482*/ 	.short	(.L_221 - .L_220)
	.align		4
.L_220:
        /*0484*/ 	.word	index@(_Z25selective_scan_fwd_kernelI32Selective_Scan_fwd_kernel_traitsILi64ELi16ELi1ELb1ELb1ELb1ELb1EffEEv13SSMParamsBase)
        /*0488*/ 	.word	0x0000008f


	//----- nvinfo : EIATTR_FRAME_SIZE
	.align		4
.L_221:
        /*048c*/ 	.byte	0x04, 0x11
        /*048e*/ 	.short	(.L_223 - .L_222)
	.align		4
.L_222:
        /*0490*/ 	.word	index@(_Z25selective_scan_fwd_kernelI32Selective_Scan_fwd_kernel_traitsILi64ELi16ELi1ELb1ELb1ELb1ELb1EffEEv13SSMParamsBase)
        /*0494*/ 	.word	0x00000000


	//----- nvinfo : EIATTR_REGCOUNT
	.align		4
.L_223:
        /*0498*/ 	.byte	0x04, 0x2f
        /*049a*/ 	.short	(.L_225 - .L_224)
	.align		4
.L_224:
        /*049c*/ 	.word	index@(_Z25selective_scan_fwd_kernelI32Selective_Scan_fwd_kernel_traitsILi64ELi16ELi1ELb1ELb1ELb1ELb0EffEEv13SSMParamsBase)
        /*04a0*/ 	.word	0x0000008f


	//----- nvinfo : EIATTR_FRAME_SIZE
	.align		4
.L_225:
        /*04a4*/ 	.byte	0x04, 0x11
        /*04a6*/ 	.short	(.L_227 - .L_226)
	.align		4
.L_226:
        /*04a8*/ 	.word	index@(_Z25selective_scan_fwd_kernelI32Selective_Scan_fwd_kernel_traitsILi64ELi16ELi1ELb1ELb1ELb1ELb0EffEEv13SSMParamsBase)
        /*04ac*/ 	.word	0x00000000


	//----- nvinfo : EIATTR_REGCOUNT
	.align		4
.L_227:
        /*04b0*/ 	.byte	0x04, 0x2f
        /*04b2*/ 	.short	(.L_229 - .L_228)
	.align		4
.L_228:
        /*04b4*/ 	.word	index@(_Z25selective_scan_fwd_kernelI32Selective_Scan_fwd_kernel_traitsILi64ELi16ELi1ELb1ELb1ELb0ELb1EffEEv13SSMParamsBase)
        /*04b8*/ 	.word	0x00000079


	//----- nvinfo : EIATTR_FRAME_SIZE
	.align		4
.L_229:
        /*04bc*/ 	.byte	0x04, 0x11
        /*04be*/ 	.short	(.L_231 - .L_230)
	.align		4
.L_230:
        /*04c0*/ 	.word	index@(_Z25selective_scan_fwd_kernelI32Selective_Scan_fwd_kernel_traitsILi64ELi16ELi1ELb1ELb1ELb0ELb1EffEEv13SSMParamsBase)
        /*04c4*/ 	.word	0x00000000


	//----- nvinfo : EIATTR_REGCOUNT
	.align		4
.L_231:
        /*04c8*/ 	.byte	0x04, 0x2f
        /*04ca*/ 	.short	(.L_233 - .L_232)
	.align		4
.L_232:
        /*04cc*/ 	.word	index@(_Z25selective_scan_fwd_kernelI32Selective_Scan_fwd_kernel_traitsILi64ELi16ELi1ELb1ELb1ELb0ELb0EffEEv13SSMParamsBase)
        /*04d0*/ 	.word	0x00000079


	//----- nvinfo : EIATTR_FRAME_SIZE
	.align		4
.L_233:
        /*04d4*/ 	.byte	0x04, 0x11
        /*04d6*/ 	.short	(.L_235 - .L_234)
	.align		4
.L_234:
        /*04d8*/ 	.word	index@(_Z25selective_scan_fwd_kernelI32Selective_Scan_fwd_kernel_traitsILi64ELi16ELi1ELb1ELb1ELb0ELb0EffEEv13SSMParamsBase)
        /*04dc*/ 	.word	0x00000000


	//----- nvinfo : EIATTR_REGCOUNT
	.align		4
.L_235:
        /*04e0*/ 	.byte	0x04, 0x2f
        /*04e2*/ 	.short	(.L_237 - .L_236)
	.align		4
.L_236:
        /*04e4*/ 	.word	index@(_Z25selective_scan_fwd_kernelI32Selective_Scan_fwd_kernel_traitsILi64ELi16ELi1ELb1ELb0ELb1ELb1EffEEv13SSMParamsBase)
        /*04e8*/ 	.word	0x00000077


	//----- nvinfo : EIATTR_FRAME_SIZE
	.align		4
.L_237:
        /*04ec*/ 	.byte	0x04, 0x11
        /*04ee*/ 	.short	(.L_239 - .L_238)
	.align		4
.L_238:
        /*04f0*/ 	.word	index@(_Z25selective_scan_fwd_kernelI32Selective_Scan_fwd_kernel_traitsILi64ELi16ELi1ELb1ELb0ELb1ELb1EffEEv13SSMParamsBase)
        /*04f4*/ 	.word	0x00000000


	//----- nvinfo : EIATTR_REGCOUNT
	.align		4
.L_239:
        /*04f8*/ 	.byte	0x04, 0x2f
        /*04fa*/ 	.short	(.L_241 - .L_240)
	.align		4
.L_240:
        /*04fc*/ 	.word	index@(_Z25selective_scan_fwd_kernelI32Selective_Scan_fwd_kernel_traitsILi64ELi16ELi1ELb1ELb0ELb1ELb0EffEEv13SSMParamsBase)
        /*0500*/ 	.word	0x00000077


	//----- nvinfo : EIATTR_FRAME_SIZE
	.align		4
.L_241:
        /*0504*/ 	.byte	0x04, 0x11
        /*0506*/ 	.short	(.L_243 - .L_242)
	.align		4
.L_242:
        /*0508*/ 	.word	index@(_Z25selective_scan_fwd_kernelI32Selective_Scan_fwd_kernel_traitsILi64ELi16ELi1ELb1ELb0ELb1ELb0EffEEv13SSMParamsBase)
        /*050c*/ 	.word	0x00000000


	//----- nvinfo : EIATTR_REGCOUNT
	.align		4
.L_243:
        /*0510*/ 	.byte	0x04, 0x2f
        /*0512*/ 	.short	(.L_245 - .L_244)
	.align		4
.L_244:
        /*0514*/ 	.word	index@(_Z25selective_scan_fwd_kernelI32Selective_Scan_fwd_kernel_traitsILi64ELi16ELi1ELb1ELb0ELb0ELb1EffEEv13SSMParamsBase)
        /*0518*/ 	.word	0x0000006d


	//----- nvinfo : EIATTR_FRAME_SIZE
	.align		4
.L_245:
        /*051c*/ 	.byte	0x04, 0x11
        /*051e*/ 	.short	(.L_247 - .L_246)
	.align		4
.L_246:
        /*0520*/ 	.word	index@(_Z25selective_scan_fwd_kernelI32Selective_Scan_fwd_kernel_traitsILi64ELi16ELi1ELb1ELb0ELb0ELb1EffEEv13SSMParamsBase)
        /*0524*/ 	.word	0x00000000


	//----- nvinfo : EIATTR_REGCOUNT
	.align		4
.L_247:
        /*0528*/ 	.byte	0x04, 0x2f
        /*052a*/ 	.short	(.L_249 - .L_248)
	.align		4
.L_248:
        /*052c*/ 	.word	index@(_Z25selective_scan_fwd_kernelI32Selective_Scan_fwd_kernel_traitsILi64ELi16ELi1ELb1ELb0ELb0ELb0EffEEv13SSMParamsBase)
        /*0530*/ 	.word	0x0000006e


	//----- nvinfo : EIATTR_FRAME_SIZE
	.align		4
.L_249:
        /*0534*/ 	.byte	0x04, 0x11
        /*0536*/ 	.short	(.L_251 - .L_250)
	.align		4
.L_250:
        /*0538*/ 	.word	index@(_Z25selective_scan_fwd_kernelI32Selective_Scan_fwd_kernel_traitsILi64ELi16ELi1ELb1ELb0ELb0ELb0EffEEv13SSMParamsBase)
        /*053c*/ 	.word	0x00000000


	//----- nvinfo : EIATTR_REGCOUNT
	.align		4
.L_251:
        /*0540*/ 	.byte	0x04, 0x2f
        /*0542*/ 	.short	(.L_253 - .L_252)
	.align		4
.L_252:
        /*0544*/ 	.word	index@(_Z25selective_scan_fwd_kernelI32Selective_Scan_fwd_kernel_traitsILi64ELi16ELi1ELb0ELb1ELb1ELb1EffEEv13SSMParamsBase)
        /*0548*/ 	.word	0x000000a8


	//----- nvinfo : EIATTR_FRAME_SIZE
	.align		4
.L_253:
        /*054c*/ 	.byte	0x04, 0x11
        /*054e*/ 	.short	(.L_255 - .L_254)
	.align		4
.L_254:
        /*0550*/ 	.word	index@(_Z25selective_scan_fwd_kernelI32Selective_Scan_fwd_kernel_traitsILi64ELi16ELi1ELb0ELb1ELb1ELb1EffEEv13SSMParamsBase)
        /*0554*/ 	.word	0x00000000


	//----- nvinfo : EIATTR_REGCOUNT
	.align		4
.L_255:
        /*0558*/ 	.byte	0x04, 0x2f
        /*055a*/ 	.short	(.L_257 - .L_256)
	.align		4
.L_256:
        /*055c*/ 	.word	index@(_Z25selective_scan_fwd_kernelI32Selective_Scan_fwd_kernel_traitsILi64ELi16ELi1ELb0ELb1ELb1ELb0EffEEv13SSMParamsBase)
        /*0560*/ 	.word	0x000000a8


	//----- nvinfo : EIATTR_FRAME_SIZE
	.align		4
.L_257:
        /*0564*/ 	.byte	0x04, 0x11
        /*0566*/ 	.short	(.L_259 - .L_258)
	.align		4
.L_258:
        /*0568*/ 	.word	index@(_Z25selective_scan_fwd_kernelI32Selective_Scan_fwd_kernel_traitsILi64ELi16ELi1ELb0ELb1ELb1ELb0EffEEv13SSMParamsBase)
        /*056c*/ 	.word	0x00000000


	//----- nvinfo : EIATTR_REGCOUNT
	.align		4
.L_259:
        /*0570*/ 	.byte	0x04, 0x2f
        /*0572*/ 	.short	(.L_261 - .L_260)
	.align		4
.L_260:
        /*0574*/ 	.word	index@(_Z25selective_scan_fwd_kernelI32Selective_Scan_fwd_kernel_traitsILi64ELi16ELi1ELb0ELb1ELb0ELb1EffEEv13SSMParamsBase)
        /*0578*/ 	.word	0x00000097


	//----- nvinfo : EIATTR_FRAME_SIZE
	.align		4
.L_261:
        /*057c*/ 	.byte	0x04, 0x11
        /*057e*/ 	.short	(.L_263 - .L_262)
	.align		4
.L_262:
        /*0580*/ 	.word	index@(_Z25selective_scan_fwd_kernelI32Selective_Scan_fwd_kernel_traitsILi64ELi16ELi1ELb0ELb1ELb0ELb1EffEEv13SSMParamsBase)
        /*0584*/ 	.word	0x00000000


	//----- nvinfo : EIATTR_REGCOUNT
	.align		4
.L_263:
        /*0588*/ 	.byte	0x04, 0x2f
        /*058a*/ 	.short	(.L_265 - .L_264)
	.align		4
.L_264:
        /*058c*/ 	.word	index@(_Z25selective_scan_fwd_kernelI32Selective_Scan_fwd_kernel_traitsILi64ELi16ELi1ELb0ELb1ELb0ELb0EffEEv13SSMParamsBase)
        /*0590*/ 	.word	0x00000097


	//----- nvinfo : EIATTR_FRAME_SIZE
	.align		4
.L_265:
        /*0594*/ 	.byte	0x04, 0x11
        /*0596*/ 	.short	(.L_267 - .L_266)
	.align		4
.L_266:
        /*0598*/ 	.word	index@(_Z25selective_scan_fwd_kernelI32Selective_Scan_fwd_kernel_traitsILi64ELi16ELi1ELb0ELb1ELb0ELb0EffEEv13SSMParamsBase)
        /*059c*/ 	.word	0x00000000


	//----- nvinfo : EIATTR_REGCOUNT
	.align		4
.L_267:
        /*05a0*/ 	.byte	0x04, 0x2f
        /*05a2*/ 	.short	(.L_269 - .L_268)
	.align		4
.L_268:
        /*05a4*/ 	.word	index@(_Z25selective_scan_fwd_kernelI32Selective_Scan_fwd_kernel_traitsILi64ELi16ELi1ELb0ELb0ELb1ELb1EffEEv13SSMParamsBase)
        /*05a8*/ 	.word	0x000000a8


	//----- nvinfo : EIATTR_FRAME_SIZE
	.align		4
.L_269:
        /*05ac*/ 	.byte	0x04, 0x11
        /*05ae*/ 	.short	(.L_271 - .L_270)
	.align		4
.L_270:
        /*05b0*/ 	.word	index@(_Z25selective_scan_fwd_kernelI32Selective_Scan_fwd_kernel_traitsILi64ELi16ELi1ELb0ELb0ELb1ELb1EffEEv13SSMParamsBase)
        /*05b4*/ 	.word	0x00000000


	//----- nvinfo : EIATTR_REGCOUNT
	.align		4
.L_271:
        /*05b8*/ 	.byte	0x04, 0x2f
        /*05ba*/ 	.short	(.L_273 - .L_272)
	.align		4
.L_272:
        /*05bc*/ 	.word	index@(_Z25selective_scan_fwd_kernelI32Selective_Scan_fwd_kernel_traitsILi64ELi16ELi1ELb0ELb0ELb1ELb0EffEEv13SSMParamsBase)
        /*05c0*/ 	.word	0x000000a8


	//----- nvinfo : EIATTR_FRAME_SIZE
	.align		4
.L_273:
        /*05c4*/ 	.byte	0x04, 0x11
        /*05c6*/ 	.short	(.L_275 - .L_274)
	.align		4
.L_274:
        /*05c8*/ 	.word	index@(_Z25selective_scan_fwd_kernelI32Selective_Scan_fwd_kernel_traitsILi64ELi16ELi1ELb0ELb0ELb1ELb0EffEEv13SSMParamsBase)
        /*05cc*/ 	.word	0x00000000


	//----- nvinfo : EIATTR_REGCOUNT
	.align		4
.L_275:
        /*05d0*/ 	.byte	0x04, 0x2f
        /*05d2*/ 	.short	(.L_277 - .L_276)
	.align		4
.L_276:
        /*05d4*/ 	.word	index@(_Z25selective_scan_fwd_kernelI32Selective_Scan_fwd_kernel_traitsILi64ELi16ELi1ELb0ELb0ELb0ELb1EffEEv13SSMParamsBase)
        /*05d8*/ 	.word	0x000000a5


	//----- nvinfo : EIATTR_FRAME_SIZE
	.align		4
.L_277:
        /*05dc*/ 	.byte	0x04, 0x11
        /*05de*/ 	.short	(.L_279 - .L_278)
	.align		4
.L_278:
        /*05e0*/ 	.word	index@(_Z25selective_scan_fwd_kernelI32Selective_Scan_fwd_kernel_traitsILi64ELi16ELi1ELb0ELb0ELb0ELb1EffEEv13SSMParamsBase)
        /*05e4*/ 	.word	0x00000000


	//----- nvinfo : EIATTR_REGCOUNT
	.align		4
.L_279:
        /*05e8*/ 	.byte	0x04, 0x2f
        /*05ea*/ 	.short	(.L_281 - .L_280)
	.align		4
.L_280:
        /*05ec*/ 	.word	index@(_Z25selective_scan_fwd_kernelI32Selective_Scan_fwd_kernel_traitsILi64ELi16ELi1ELb0ELb0ELb0ELb0EffEEv13SSMParamsBase)
        /*05f0*/ 	.word	0x0000009b


	//----- nvinfo : EIATTR_FRAME_SIZE
	.align		4
.L_281:
        /*05f4*/ 	.byte	0x04, 0x11
        /*05f6*/ 	.short	(.L_283 - .L_282)
	.align		4
.L_282:
        /*05f8*/ 	.word	index@(_Z25selective_scan_fwd_kernelI32Selective_Scan_fwd_kernel_traitsILi64ELi16ELi1ELb0ELb0ELb0ELb0EffEEv13SSMParamsBase)
        /*05fc*/ 	.word	0x00000000


	//----- nvinfo : EIATTR_REGCOUNT
	.align		4
.L_283:
        /*0600*/ 	.byte	0x04, 0x2f
        /*0602*/ 	.short	(.L_285 - .L_284)
	.align		4
.L_284:
        /*0604*/ 	.word	index@(_Z25selective_scan_fwd_kernelI32Selective_Scan_fwd_kernel_traitsILi128ELi16ELi1ELb1ELb1ELb1ELb1EffEEv13SSMParamsBase)
        /*0608*/ 	.word	0x0000008c


	//----- nvinfo : EIATTR_FRAME_SIZE
	.align		4
.L_285:
        /*060c*/ 	.byte	0x04, 0x11
        /*060e*/ 	.short	(.L_287 - .L_286)
	.align		4
.L_286:
        /*0610*/ 	.word	index@(_Z25selective_scan_fwd_kernelI32Selective_Scan_fwd_kernel_traitsILi128ELi16ELi1ELb1ELb1ELb1ELb1EffEEv13SSMParamsBase)
        /*0614*/ 	.word	0x00000000


	//----- nvinfo : EIATTR_REGCOUNT
	.align		4
.L_287:
        /*0618*/ 	.byte	0x04, 0x2f
        /*061a*/ 	.short	(.L_289 - .L_288)
	.align		4
.L_288:
        /*061c*/ 	.word	index@(_Z25selective_scan_fwd_kernelI32Selective_Scan_fwd_kernel_traitsILi128ELi16ELi1ELb1ELb1ELb1ELb0EffEEv13SSMParamsBase)
        /*0620*/ 	.word	0x0000008c


	//----- nvinfo : EIATTR_FRAME_SIZE
	.align		4
.L_289:
        /*0624*/ 	.byte	0x04, 0x11
        /*0626*/ 	.short	(.L_291 - .L_290)
	.align		4
.L_290:
        /*0628*/ 	.word	index@(_Z25selective_scan_fwd_kernelI32Selective_Scan_fwd_kernel_traitsILi128ELi16ELi1ELb1ELb1ELb1ELb0EffEEv13SSMParamsBase)
        /*062c*/ 	.word	0x00000000


	//----- nvinfo : EIATTR_REGCOUNT
	.align		4
.L_291:
        /*0630*/ 	.byte	0x04, 0x2f
        /*0632*/ 	.short	(.L_293 - .L_292)
	.align		4
.L_292:
        /*0634*/ 	.word	index@(_Z25selective_scan_fwd_kernelI32Selective_Scan_fwd_kernel_traitsILi128ELi16ELi1ELb1ELb1ELb0ELb1EffEEv13SSMParamsBase)
        /*0638*/ 	.word	0x0000007a


	//----- nvinfo : EIATTR_FRAME_SIZE
	.align		4
.L_293:
        /*063c*/ 	.byte	0x04, 0x11
        /*063e*/ 	.short	(.L_295 - .L_294)
	.align		4
.L_294:
        /*0640*/ 	.word	index@(_Z25selective_scan_fwd_kernelI32Selective_Scan_fwd_kernel_traitsILi128ELi16ELi1ELb1ELb1ELb0ELb1EffEEv13SSMParamsBase)
        /*0644*/ 	.word	0x00000000


	//----- nvinfo : EIATTR_REGCOUNT
	.align		4
.L_295:
        /*0648*/ 	.byte	0x04, 0x2f
        /*064a*/ 	.short	(.L_297 - .L_296)
	.align		4
.L_296:
        /*064c*/ 	.word	index@(_Z25selective_scan_fwd_kernelI32Selective_Scan_fwd_kernel_traitsILi128ELi16ELi1ELb1ELb1ELb0ELb0EffEEv13SSMParamsBase)
        /*0650*/ 	.word	0x0000007a


	//----- nvinfo : EIATTR_FRAME_SIZE
	.align		4
.L_297:
        /*0654*/ 	.byte	0x04, 0x11
        /*0656*/ 	.short	(.L_299 - .L_298)
	.align		4
.L_298:
        /*0658*/ 	.word	index@(_Z25selective_scan_fwd_kernelI32Selective_Scan_fwd_kernel_traitsILi128ELi16ELi1ELb1ELb1ELb0ELb0EffEEv13SSMParamsBase)
        /*065c*/ 	.word	0x00000000


	//----- nvinfo : EIATTR_REGCOUNT
	.align		4
.L_299:
        /*0660*/ 	.byte	0x04, 0x2f
        /*0662*/ 	.short	(.L_301 - .L_300)
	.align		4
.L_300:
        /*0664*/ 	.word	index@(_Z25selective_scan_fwd_kernelI32Selective_Scan_fwd_kernel_traitsILi128ELi16ELi1ELb1ELb0ELb1ELb1EffEEv13SSMParamsBase)
        /*0668*/ 	.word	0x0000007a


	//----- nvinfo : EIATTR_FRAME_SIZE
	.align		4
.L_301:
        /*066c*/ 	.byte	0x04, 0x11
        /*066e*/ 	.short	(.L_303 - .L_302)
	.align		4
.L_302:
        /*0670*/ 	.word	index@(_Z25selective_scan_fwd_kernelI32Selective_Scan_fwd_kernel_traitsILi128ELi16ELi1ELb1ELb0ELb1ELb1EffEEv13SSMParamsBase)
        /*0674*/ 	.word	0x00000000


	//----- nvinfo : EIATTR_REGCOUNT
	.align		4
.L_303:
        /*0678*/ 	.byte	0x04, 0x2f
        /*067a*/ 	.short	(.L_305 - .L_304)
	.align		4
.L_304:
        /*067c*/ 	.word	index@(_Z25selective_scan_fwd_kernelI32Selective_Scan_fwd_kernel_traitsILi128ELi16ELi1ELb1ELb0ELb1ELb0EffEEv13SSMParamsBase)
        /*0680*/ 	.word	0x0000007a


	//----- nvinfo : EIATTR_FRAME_SIZE
	.align		4
.L_305:
        /*0684*/ 	.byte	0x04, 0x11
        /*0686*/ 	.short	(.L_307 - .L_306)
	.align		4
.L_306:
        /*0688*/ 	.word	index@(_Z25selective_scan_fwd_kernelI32Selective_Scan_fwd_kernel_traitsILi128ELi16ELi1ELb1ELb0ELb1ELb0EffEEv13SSMParamsBase)
        /*068c*/ 	.word	0x00000000


	//----- nvinfo : EIATTR_REGCOUNT
	.align		4
.L_307:
        /*0690*/ 	.byte	0x04, 0x2f
        /*0692*/ 	.short	(.L_309 - .L_308)
	.align		4
.L_308:
        /*0694*/ 	.word	index@(_Z25selective_scan_fwd_kernelI32Selective_Scan_fwd_kernel_traitsILi128ELi16ELi1ELb1ELb0ELb0ELb1EffEEv13SSMParamsBase)
        /*0698*/ 	.word	0x00000070


	//----- nvinfo : EIATTR_FRAME_SIZE
	.align		4
.L_309:
        /*069c*/ 	.byte	0x04, 0x11
        /*069e*/ 	.short	(.L_311 - .L_310)
	.align		4
.L_310:
        /*06a0*/ 	.word	index@(_Z25selective_scan_fwd_kernelI32Selective_Scan_fwd_kernel_traitsILi128ELi16ELi1ELb1ELb0ELb0ELb1EffEEv13SSMParamsBase)
        /*06a4*/ 	.word	0x00000000


	//----- nvinfo : EIATTR_REGCOUNT
	.align		4
.L_311:
        /*06a8*/ 	.byte	0x04, 0x2f
        /*06aa*/ 	.short	(.L_313 - .L_312)
	.align		4
.L_312:
        /*06ac*/ 	.word	index@(_Z25selective_scan_fwd_kernelI32Selective_Scan_fwd_kernel_traitsILi128ELi16ELi1ELb1ELb0ELb0ELb0EffEEv13SSMParamsBase)
        /*06b0*/ 	.word	0x00000070


	//----- nvinfo : EIATTR_FRAME_SIZE
	.align		4
.L_313:
        /*06b4*/ 	.byte	0x04, 0x11
        /*06b6*/ 	.short	(.L_315 - .L_314)
	.align		4
.L_314:
        /*06b8*/ 	.word	index@(_Z25selective_scan_fwd_kernelI32Selective_Scan_fwd_kernel_traitsILi128ELi16ELi1ELb1ELb0ELb0ELb0EffEEv13SSMParamsBase)
        /*06bc*/ 	.word	0x00000000


	//----- nvinfo : EIATTR_REGCOUNT
	.align		4
.L_315:
        /*06c0*/ 	.byte	0x04, 0x2f
        /*06c2*/ 	.short	(.L_317 - .L_316)
	.align		4
.L_316:
        /*06c4*/ 	.word	index@(_Z25selective_scan_fwd_kernelI32Selective_Scan_fwd_kernel_traitsILi128ELi16ELi1ELb0ELb1ELb1ELb1EffEEv13SSMParamsBase)
        /*06c8*/ 	.word	0x000000a8


	//----- nvinfo : EIATTR_FRAME_SIZE
	.align		4
.L_317:
        /*06cc*/ 	.byte	0x04, 0x11
        /*06ce*/ 	.short	(.L_319 - .L_318)
	.align		4
.L_318:
        /*06d0*/ 	.word	index@(_Z25selective_scan_fwd_kernelI32Selective_Scan_fwd_kernel_traitsILi128ELi16ELi1ELb0ELb1ELb1ELb1EffEEv13SSMParamsBase)
        /*06d4*/ 	.word	0x00000000


	//----- nvinfo : EIATTR_REGCOUNT
	.align		4
.L_319:
        /*06d8*/ 	.byte	0x04, 0x2f
        /*06da*/ 	.short	(.L_321 - .L_320)
	.align		4
.L_320:
        /*06dc*/ 	.word	index@(_Z25selective_scan_fwd_kernelI32Selective_Scan_fwd_kernel_traitsILi128ELi16ELi1ELb0ELb1ELb1ELb0EffEEv13SSMParamsBase)
        /*06e0*/ 	.word	0x000000a8


	//----- nvinfo : EIATTR_FRAME_SIZE
	.align		4
.L_321:
        /*06e4*/ 	.byte	0x04, 0x11
        /*06e6*/ 	.short	(.L_323 - .L_322)
	.align		4
.L_322:
        /*06e8*/ 	.word	index@(_Z25selective_scan_fwd_kernelI32Selective_Scan_fwd_kernel_traitsILi128ELi16ELi1ELb0ELb1ELb1ELb0EffEEv13SSMParamsBase)
        /*06ec*/ 	.word	0x00000000


	//----- nvinfo : EIATTR_REGCOUNT
	.align		4
.L_323:
        /*06f0*/ 	.byte	0x04, 0x2f
        /*06f2*/ 	.short	(.L_325 - .L_324)
	.align		4
.L_324:
        /*06f4*/ 	.word	index@(_Z25selective_scan_fwd_kernelI32Selective_Scan_fwd_kernel_traitsILi128ELi16ELi1ELb0ELb1ELb0ELb1EffEEv13SSMParamsBase)
        /*06f8*/ 	.word	0x0000009a


	//----- nvinfo : EIATTR_FRAME_SIZE
	.align		4
.L_325:
        /*06fc*/ 	.byte	0x04, 0x11
        /*06fe*/ 	.short	(.L_327 - .L_326)
	.align		4
.L_326:
        /*0700*/ 	.word	index@(_Z25selective_scan_fwd_kernelI32Selective_Scan_fwd_kernel_traitsILi128ELi16ELi1ELb0ELb1ELb0ELb1EffEEv13SSMParamsBase)
        /*0704*/ 	.word	0x00000000


	//----- nvinfo : EIATTR_REGCOUNT
	.align		4
.L_327:
        /*0708*/ 	.byte	0x04, 0x2f
        /*070a*/ 	.short	(.L_329 - .L_328)
	.align		4
.L_328:
        /*070c*/ 	.word	index@(_Z25selective_scan_fwd_kernelI32Selective_Scan_fwd_kernel_traitsILi128ELi16ELi1ELb0ELb1ELb0ELb0EffEEv13SSMParamsBase)
        /*0710*/ 	.word	0x0000009a


	//----- nvinfo : EIATTR_FRAME_SIZE
	.align		4
.L_329:
        /*0714*/ 	.byte	0x04, 0x11
        /*0716*/ 	.short	(.L_331 - .L_330)
	.align		4
.L_330:
        /*0718*/ 	.word	index@(_Z25selective_scan_fwd_kernelI32Selective_Scan_fwd_kernel_traitsILi128ELi16ELi1ELb0ELb1ELb0ELb0EffEEv13SSMParamsBase)
        /*071c*/ 	.word	0x00000000


	//----- nvinfo : EIATTR_REGCOUNT
	.align		4
.L_331:
        /*0720*/ 	.byte	0x04, 0x2f
        /*0722*/ 	.short	(.L_333 - .L_332)
	.align		4
.L_332:
        /*0724*/ 	.word	index@(_Z25selective_scan_fwd_kernelI32Selective_Scan_fwd_kernel_traitsILi128ELi16ELi1ELb0ELb0ELb1ELb1EffEEv13SSMParamsBase)
        /*0728*/ 	.word	0x000000a8


	//----- nvinfo : EIATTR_FRAME_SIZE
	.align		4
.L_333:
        /*072c*/ 	.byte	0x04, 0x11
        /*072e*/ 	.short	(.L_335 - .L_334)
	.align		4
.L_334:
        /*0730*/ 	.word	index@(_Z25selective_scan_fwd_kernelI32Selective_Scan_fwd_kernel_traitsILi128ELi16ELi1ELb0ELb0ELb1ELb1EffEEv13SSMParamsBase)
        /*0734*/ 	.word	0x00000000


	//----- nvinfo : EIATTR_REGCOUNT
	.align		4
.L_335:
        /*0738*/ 	.byte	0x04, 0x2f
        /*073a*/ 	.short	(.L_337 - .L_336)
	.align		4
.L_336:
        /*073c*/ 	.word	index@(_Z25selective_scan_fwd_kernelI32Selective_Scan_fwd_kernel_traitsILi128ELi16ELi1ELb0ELb0ELb1ELb0EffEEv13SSMParamsBase)
        /*0740*/ 	.word	0x000000a8


	//----- nvinfo : EIATTR_FRAME_SIZE
	.align		4
.L_337:
        /*0744*/ 	.byte	0x04, 0x11
        /*0746*/ 	.short	(.L_339 - .L_338)
	.align		4
.L_338:
        /*0748*/ 	.word	index@(_Z25selective_scan_fwd_kernelI32Selective_Scan_fwd_kernel_traitsILi128ELi16ELi1ELb0ELb0ELb1ELb0EffEEv13SSMParamsBase)
        /*074c*/ 	.word	0x00000000


	//----- nvinfo : EIATTR_REGCOUNT
	.align		4
.L_339:
        /*0750*/ 	.byte	0x04, 0x2f
        /*0752*/ 	.short	(.L_341 - .L_340)
	.align		4
.L_340:
        /*0754*/ 	.word	index@(_Z25selective_scan_fwd_kernelI32Selective_Scan_fwd_kernel_traitsILi128ELi16ELi1ELb0ELb0ELb0ELb1EffEEv13SSMParamsBase)
        /*0758*/ 	.word	0x000000a8


	//----- nvinfo : EIATTR_FRAME_SIZE
	.align		4
.L_341:
        /*075c*/ 	.byte	0x04, 0x11
        /*075e*/ 	.short	(.L_343 - .L_342)
	.align		4
.L_342:
        /*0760*/ 	.word	index@(_Z25selective_scan_fwd_kernelI32Selective_Scan_fwd_kernel_traitsILi128ELi16ELi1ELb0ELb0ELb0ELb1EffEEv13SSMParamsBase)
        /*0764*/ 	.word	0x00000000


	//----- nvinfo : EIATTR_REGCOUNT
	.align		4
.L_343:
        /*0768*/ 	.byte	0x04, 0x2f
        /*076a*/ 	.short	(.L_345 - .L_344)
	.align		4
.L_344:
        /*076c*/ 	.word	index@(_Z25selective_scan_fwd_kernelI32Selective_Scan_fwd_kernel_traitsILi128ELi16ELi1ELb0ELb0ELb0ELb0EffEEv13SSMParamsBase)
        /*0770*/ 	.word	0x0000009c


	//----- nvinfo : EIATTR_FRAME_SIZE
	.align		4
.L_345:
        /*0774*/ 	.byte	0x04, 0x11
        /*0776*/ 	.short	(.L_347 - .L_346)
	.align		4
.L_346:
        /*0778*/ 	.word	index@(_Z25selective_scan_fwd_kernelI32Selective_Scan_fwd_kernel_traitsILi128ELi16ELi1ELb0ELb0ELb0ELb0EffEEv13SSMParamsBase)
        /*077c*/ 	.word	0x00000000


	//----- nvinfo : EIATTR_REGCOUNT
	.align		4
.L_347:
        /*0780*/ 	.byte	0x04, 0x2f
        /*0782*/ 	.short	(.L_349 - .L_348)
	.align		4
.L_348:
        /*0784*/ 	.word	index@(_Z25selective_scan_fwd_kernelI32Selective_Scan_fwd_kernel_traitsILi32ELi4ELi1ELb1ELb1ELb1ELb1EfN3c107complexIfEEEEv13SSMParamsBase)
        /*0788*/ 	.word	0x00000050


	//----- nvinfo : EIATTR_FRAME_SIZE
	.align		4
.L_349:
        /*078c*/ 	.byte	0x04, 0x11
        /*078e*/ 	.short	(.L_351 - .L_350)
	.align		4
.L_350:
        /*0790*/ 	.word	index@(_Z25selective_scan_fwd_kernelI32Selective_Scan_fwd_kernel_traitsILi32ELi4ELi1ELb1ELb1ELb1ELb1EfN3c107complexIfEEEEv13SSMParamsBase)
        /*0794*/ 	.word	0x00000000


	//----- nvinfo : EIATTR_REGCOUNT
	.align		4
.L_351:
        /*0798*/ 	.byte	0x04, 0x2f
        /*079a*/ 	.short	(.L_353 - .L_352)
	.align		4
.L_352:
        /*079c*/ 	.word	index@(_Z25selective_scan_fwd_kernelI32Selective_Scan_fwd_kernel_traitsILi32ELi4ELi1ELb1ELb1ELb1ELb0EfN3c107complexIfEEEEv13SSMParamsBase)
        /*07a0*/ 	.word	0x00000050


	//----- nvinfo : EIATTR_FRAME_SIZE
	.align		4
.L_353:
        /*07a4*/ 	.byte	0x04, 0x11
        /*07a6*/ 	.short	(.L_355 - .L_354)
	.align		4
.L_354:
        /*07a8*/ 	.word	index@(_Z25selective_scan_fwd_kernelI32Selective_Scan_fwd_kernel_traitsILi32ELi4ELi1ELb1ELb1ELb1ELb0EfN3c107complexIfEEEEv13SSMParamsBase)
        /*07ac*/ 	.word	0x00000000


	//----- nvinfo : EIATTR_REGCOUNT
	.align		4
.L_355:
        /*07b0*/ 	.byte	0x04, 0x2f
        /*07b2*/ 	.short	(.L_357 - .L_356)
	.align		4
.L_356:
        /*07b4*/ 	.word	index@(_Z25selective_scan_fwd_kernelI32Selective_Scan_fwd_kernel_traitsILi32ELi4ELi1ELb1ELb1ELb0ELb1EfN3c107complexIfEEEEv13SSMParamsBase)
        /*07b8*/ 	.word	0x00000040


	//----- nvinfo : EIATTR_FRAME_SIZE
	.align		4
.L_357:
        /*07bc*/ 	.byte	0x04, 0x11
        /*07be*/ 	.short	(.L_359 - .L_358)
	.align		4
.L_358:
        /*07c0*/ 	.word	index@(_Z25selective_scan_fwd_kernelI32Selective_Scan_fwd_kernel_traitsILi32ELi4ELi1ELb1ELb1ELb0ELb1EfN3c107complexIfEEEEv13SSMParamsBase)
        /*07c4*/ 	.word	0x00000000


	//----- nvinfo : EIATTR_REGCOUNT
	.align		4
.L_359:
        /*07c8*/ 	.byte	0x04, 0x2f
        /*07ca*/ 	.short	(.L_361 - .L_360)
	.align		4
.L_360:
        /*07cc*/ 	.word	index@(_Z25selective_scan_fwd_kernelI32Selective_Scan_fwd_kernel_traitsILi32ELi4ELi1ELb1ELb1ELb0ELb0EfN3c107complexIfEEEEv13SSMParamsBase)
        /*07d0*/ 	.word	0x00000040


	//----- nvinfo : EIATTR_FRAME_SIZE
	.align		4
.L_361:
        /*07d4*/ 	.byte	0x04, 0x11
        /*07d6*/ 	.short	(.L_363 - .L_362)
	.align		4
.L_362:
        /*07d8*/ 	.word	index@(_Z25selective_scan_fwd_kernelI32Selective_Scan_fwd_kernel_traitsILi32ELi4ELi1ELb1ELb1ELb0ELb0EfN3c107complexIfEEEEv13SSMParamsBase)
        /*07dc*/ 	.word	0x00000000


	//----- nvinfo : EIATTR_REGCOUNT
	.align		4
.L_363:
        /*07e0*/ 	.byte	0x04, 0x2f
        /*07e2*/ 	.short	(.L_365 - .L_364)
	.align		4
.L_364:
        /*07e4*/ 	.word	index@(_Z25selective_scan_fwd_kernelI32Selective_Scan_fwd_kernel_traitsILi32ELi4ELi1ELb1ELb0ELb1ELb1EfN3c107complexIfEEEEv13SSMParamsBase)
        /*07e8*/ 	.word	0x00000048


	//----- nvinfo : EIATTR_FRAME_SIZE
	.align		4
.L_365:
        /*07ec*/ 	.byte	0x04, 0x11
        /*07ee*/ 	.short	(.L_367 - .L_366)
	.align		4
.L_366:
        /*07f0*/ 	.word	index@(_Z25selective_scan_fwd_kernelI32Selective_Scan_fwd_kernel_traitsILi32ELi4ELi1ELb1ELb0ELb1ELb1EfN3c107complexIfEEEEv13SSMParamsBase)
        /*07f4*/ 	.word	0x00000000


	//----- nvinfo : EIATTR_REGCOUNT
	.align		4
.L_367:
        /*07f8*/ 	.byte	0x04, 0x2f
        /*07fa*/ 	.short	(.L_369 - .L_368)
	.align		4
.L_368:
        /*07fc*/ 	.word	index@(_Z25selective_scan_fwd_kernelI32Selective_Scan_fwd_kernel_traitsILi32ELi4ELi1ELb1ELb0ELb1ELb0EfN3c107complexIfEEEEv13SSMParamsBase)
        /*0800*/ 	.word	0x00000048


	//----- nvinfo : EIATTR_FRAME_SIZE
	.align		4
.L_369:
        /*0804*/ 	.byte	0x04, 0x11
        /*0806*/ 	.short	(.L_371 - .L_370)
	.align		4
.L_370:
        /*0808*/ 	.word	index@(_Z25selective_scan_fwd_kernelI32Selective_Scan_fwd_kernel_traitsILi32ELi4ELi1ELb1ELb0ELb1ELb0EfN3c107complexIfEEEEv13SSMParamsBase)
        /*080c*/ 	.word	0x00000000


	//----- nvinfo : EIATTR_REGCOUNT
	.align		4
.L_371:
        /*0810*/ 	.byte	0x04, 0x2f
        /*0812*/ 	.short	(.L_373 - .L_372)
	.align		4
.L_372:
        /*0814*/ 	.word	index@(_Z25selective_scan_fwd_kernelI32Selective_Scan_fwd_kernel_traitsILi32ELi4ELi1ELb1ELb0ELb0ELb1EfN3c107complexIfEEEEv13SSMParamsBase)
        /*0818*/ 	.word	0x00000046


	//----- nvinfo : EIATTR_FRAME_SIZE
	.align		4
.L_373:
        /*081c*/ 	.byte	0x04, 0x11
        /*081e*/ 	.short	(.L_375 - .L_374)
	.align		4
.L_374:
        /*0820*/ 	.word	index@(_Z25selective_scan_fwd_kernelI32Selective_Scan_fwd_kernel_traitsILi32ELi4ELi1ELb1ELb0ELb0ELb1EfN3c107complexIfEEEEv13SSMParamsBase)
        /*0824*/ 	.word	0x00000000


	//----- nvinfo : EIATTR_REGCOUNT
	.align		4
.L_375:
        /*0828*/ 	.byte	0x04, 0x2f
        /*082a*/ 	.short	(.L_377 - .L_376)
	.align		4
.L_376:
        /*082c*/ 	.word	index@(_Z25selective_scan_fwd_kernelI32Selective_Scan_fwd_kernel_traitsILi32ELi4ELi1ELb1ELb0ELb0ELb0EfN3c107complexIfEEEEv13SSMParamsBase)
        /*0830*/ 	.word	0x00000046


	//----- nvinfo : EIATTR_FRAME_SIZE
	.align		4
.L_377:
        /*0834*/ 	.byte	0x04, 0x11
        /*0836*/ 	.short	(.L_379 - .L_378)
	.align		4
.L_378:
        /*0838*/ 	.word	index@(_Z25selective_scan_fwd_kernelI32Selective_Scan_fwd_kernel_traitsILi32ELi4ELi1ELb1ELb0ELb0ELb0EfN3c107complexIfEEEEv13SSMParamsBase)
        /*083c*/ 	.word	0x00000000


	//----- nvinfo : EIATTR_REGCOUNT
	.align		4
.L_379:
        /*0840*/ 	.byte	0x04, 0x2f
        /*0842*/ 	.short	(.L_381 - .L_380)
	.align		4
.L_380:
        /*0844*/ 	.word	index@(_Z25selective_scan_fwd_kernelI32Selective_Scan_fwd_kernel_traitsILi32ELi4ELi1ELb0ELb1ELb1ELb1EfN3c107complexIfEEEEv13SSMParamsBase)
        /*0848*/ 	.word	0x0000005c


	//----- nvinfo : EIATTR_FRAME_SIZE
	.align		4
.L_381:
        /*084c*/ 	.byte	0x04, 0x11
        /*084e*/ 	.short	(.L_383 - .L_382)
	.align		4
.L_382:
        /*0850*/ 	.word	index@(_Z25selective_scan_fwd_kernelI32Selective_Scan_fwd_kernel_traitsILi32ELi4ELi1ELb0ELb1ELb1ELb1EfN3c107complexIfEEEEv13SSMParamsBase)
        /*0854*/ 	.word	0x00000000


	//----- nvinfo : EIATTR_REGCOUNT
	.align		4
.L_383:
        /*0858*/ 	.byte	0x04, 0x2f
        /*085a*/ 	.short	(.L_385 - .L_384)
	.align		4
.L_384:
        /*085c*/ 	.word	index@(_Z25selective_scan_fwd_kernelI32Selective_Scan_fwd_kernel_traitsILi32ELi4ELi1ELb0ELb1ELb1ELb0EfN3c107complexIfEEEEv13SSMParamsBase)
        /*0860*/ 	.word	0x0000005c


	//----- nvinfo : EIATTR_FRAME_SIZE
	.align		4
.L_385:
        /*0864*/ 	.byte	0x04, 0x11
        /*0866*/ 	.short	(.L_387 - .L_386)
	.align		4
.L_386:
        /*0868*/ 	.word	index@(_Z25selective_scan_fwd_kernelI32Selective_Scan_fwd_kernel_traitsILi32ELi4ELi1ELb0ELb1ELb1ELb0EfN3c107complexIfEEEEv13SSMParamsBase)
        /*086c*/ 	.word	0x00000000


	//----- nvinfo : EIATTR_REGCOUNT
	.align		4
.L_387:
        /*0870*/ 	.byte	0x04, 0x2f
        /*0872*/ 	.short	(.L_389 - .L_388)
	.align		4
.L_388:
        /*0874*/ 	.word	index@(_Z25selective_scan_fwd_kernelI32Selective_Scan_fwd_kernel_traitsILi32ELi4ELi1ELb0ELb1ELb0ELb1EfN3c107complexIfEEEEv13SSMParamsBase)
        /*0878*/ 	.word	0x00000057


	//----- nvinfo : EIATTR_FRAME_SIZE
	.align		4
.L_389:
        /*087c*/ 	.byte	0x04, 0x11
        /*087e*/ 	.short	(.L_391 - .L_390)
	.align		4
.L_390:
        /*0880*/ 	.word	index@(_Z25selective_scan_fwd_kernelI32Selective_Scan_fwd_kernel_traitsILi32ELi4ELi1ELb0ELb1ELb0ELb1EfN3c107complexIfEEEEv13SSMParamsBase)
        /*0884*/ 	.word	0x00000000


	//----- nvinfo : EIATTR_REGCOUNT
	.align		4
.L_391:
        /*0888*/ 	.byte	0x04, 0x2f
        /*088a*/ 	.short	(.L_393 - .L_392)
	.align		4
.L_392:
        /*088c*/ 	.word	index@(_Z25selective_scan_fwd_kernelI32Selective_Scan_fwd_kernel_traitsILi32ELi4ELi1ELb0ELb1ELb0ELb0EfN3c107complexIfEEEEv13SSMParamsBase)
        /*0890*/ 	.word	0x0000005c


	//----- nvinfo : EIATTR_FRAME_SIZE
	.align		4
.L_393:
        /*0894*/ 	.byte	0x04, 0x11
        /*0896*/ 	.short	(.L_395 - .L_394)
	.align		4
.L_394:
        /*0898*/ 	.word	index@(_Z25selective_scan_fwd_kernelI32Selective_Scan_fwd_kernel_traitsILi32ELi4ELi1ELb0ELb1ELb0ELb0EfN3c107complexIfEEEEv13SSMParamsBase)
        /*089c*/ 	.word	0x00000000


	//----- nvinfo : EIATTR_REGCOUNT
	.align		4
.L_395:
        /*08a0*/ 	.byte	0x04, 0x2f
        /*08a2*/ 	.short	(.L_397 - .L_396)
	.align		4
.L_396:
        /*08a4*/ 	.word	index@(_Z25selective_scan_fwd_kernelI32Selective_Scan_fwd_kernel_traitsILi32ELi4ELi1ELb0ELb0ELb1ELb1EfN3c107complexIfEEEEv13SSMParamsBase)
        /*08a8*/ 	.word	0x0000005b


	//----- nvinfo : EIATTR_FRAME_SIZE
	.align		4
.L_397:
        /*08ac*/ 	.byte	0x04, 0x11
        /*08ae*/ 	.short	(.L_399 - .L_398)
	.align		4
.L_398:
        /*08b0*/ 	.word	index@(_Z25selective_scan_fwd_kernelI32Selective_Scan_fwd_kernel_traitsILi32ELi4ELi1ELb0ELb0ELb1ELb1EfN3c107complexIfEEEEv13SSMParamsBase)
        /*08b4*/ 	.word	0x00000000


	//----- nvinfo : EIATTR_REGCOUNT
	.align		4
.L_399:
        /*08b8*/ 	.byte	0x04, 0x2f
        /*08ba*/ 	.short	(.L_401 - .L_400)
	.align		4
.L_400:
        /*08bc*/ 	.word	index@(_Z25selective_scan_fwd_kernelI32Selective_Scan_fwd_kernel_traitsILi32ELi4ELi1ELb0ELb0ELb1ELb0EfN3c107complexIfEEEEv13SSMParamsBase)
        /*08c0*/ 	.word	0x00000059


	//----- nvinfo : EIATTR_FRAME_SIZE
	.align		4
.L_401:
        /*08c4*/ 	.byte	0x04, 0x11
        /*08c6*/ 	.short	(.L_403 - .L_402)
	.align		4
.L_402:
        /*08c8*/ 	.word	index@(_Z25selective_scan_fwd_kernelI32Selective_Scan_fwd_kernel_traitsILi32ELi4ELi1ELb0ELb0ELb1ELb0EfN3c107complexIfEEEEv13SSMParamsBase)
        /*08cc*/ 	.word	0x00000000


	//----- nvinfo : EIATTR_REGCOUNT
	.align		4
.L_403:
        /*08d0*/ 	.byte	0x04, 0x2f
        /*08d2*/ 	.short	(.L_405 - .L_404)
	.align		4
.L_404:
        /*08d4*/ 	.word	index@(_Z25selective_scan_fwd_kernelI32Selective_Scan_fwd_kernel_traitsILi32ELi4ELi1ELb0ELb0ELb0ELb1EfN3c107complexIfEEEEv13SSMParamsBase)
        /*08d8*/ 	.word	0x0000004f


	//----- nvinfo : EIATTR_FRAME_SIZE
	.align		4
.L_405:
        /*08dc*/ 	.byte	0x04, 0x11
        /*08de*/ 	.short	(.L_407 - .L_406)
	.align		4
.L_406:
        /*08e0*/ 	.word	index@(_Z25selective_scan_fwd_kernelI32Selective_Scan_fwd_kernel_traitsILi32ELi4ELi1ELb0ELb0ELb0ELb1EfN3c107complexIfEEEEv13SSMParamsBase)
        /*08e4*/ 	.word	0x00000000


	//----- nvinfo : EIATTR_REGCOUNT
	.align		4
.L_407:
        /*08e8*/ 	.byte	0x04, 0x2f
        /*08ea*/ 	.short	(.L_409 - .L_408)
	.align		4
.L_408:
        /*08ec*/ 	.word	index@(_Z25selective_scan_fwd_kernelI32Selective_Scan_fwd_kernel_traitsILi32ELi4ELi1ELb0ELb0ELb0ELb0EfN3c107complexIfEEEEv13SSMParamsBase)
        /*08f0*/ 	.word	0x00000050


	//----- nvinfo : EIATTR_FRAME_SIZE
	.align		4
.L_409:
        /*08f4*/ 	.byte	0x04, 0x11
        /*08f6*/ 	.short	(.L_411 - .L_410)
	.align		4
.L_410:
        /*08f8*/ 	.word	index@(_Z25selective_scan_fwd_kernelI32Selective_Scan_fwd_kernel_traitsILi32ELi4ELi1ELb0ELb0ELb0ELb0EfN3c107complexIfEEEEv13SSMParamsBase)
        /*08fc*/ 	.word	0x00000000


	//----- nvinfo : EIATTR_REGCOUNT
	.align		4
.L_411:
        /*0900*/ 	.byte	0x04, 0x2f
        /*0902*/ 	.short	(.L_413 - .L_412)
	.align		4
.L_412:
        /*0904*/ 	.word	index@(_Z25selective_scan_fwd_kernelI32Selective_Scan_fwd_kernel_traitsILi32ELi8ELi1ELb1ELb1ELb1ELb1EfN3c107complexIfEEEEv13SSMParamsBase)
        /*0908*/ 	.word	0x0000007b


	//----- nvinfo : EIATTR_FRAME_SIZE
	.align		4
.L_413:
        /*090c*/ 	.byte	0x04, 0x11
        /*090e*/ 	.short	(.L_415 - .L_414)
	.align		4
.L_414:
        /*0910*/ 	.word	index@(_Z25selective_scan_fwd_kernelI32Selective_Scan_fwd_kernel_traitsILi32ELi8ELi1ELb1ELb1ELb1ELb1EfN3c107complexIfEEEEv13SSMParamsBase)
        /*0914*/ 	.word	0x00000000


	//----- nvinfo : EIATTR_REGCOUNT
	.align		4
.L_415:
        /*0918*/ 	.byte	0x04, 0x2f
        /*091a*/ 	.short	(.L_417 - .L_416)
	.align		4
.L_416:
        /*091c*/ 	.word	index@(_Z25selective_scan_fwd_kernelI32Selective_Scan_fwd_kernel_traitsILi32ELi8ELi1ELb1ELb1ELb1ELb0EfN3c107complexIfEEEEv13SSMParamsBase)
        /*0920*/ 	.word	0x0000007b


	//----- nvinfo : EIATTR_FRAME_SIZE
	.align		4
.L_417:
        /*0924*/ 	.byte	0x04, 0x11
        /*0926*/ 	.short	(.L_419 - .L_418)
	.align		4
.L_418:
        /*0928*/ 	.word	index@(_Z25selective_scan_fwd_kernelI32Selective_Scan_fwd_kernel_traitsILi32ELi8ELi1ELb1ELb1ELb1ELb0EfN3c107complexIfEEEEv13SSMParamsBase)
        /*092c*/ 	.word	0x00000000


	//----- nvinfo : EIATTR_REGCOUNT
	.align		4
.L_419:
        /*0930*/ 	.byte	0x04, 0x2f
        /*0932*/ 	.short	(.L_421 - .L_420)
	.align		4
.L_420:
        /*0934*/ 	.word	index@(_Z25selective_scan_fwd_kernelI32Selective_Scan_fwd_kernel_traitsILi32ELi8ELi1ELb1ELb1ELb0ELb1EfN3c107complexIfEEEEv13SSMParamsBase)
        /*0938*/ 	.word	0x00000060


	//----- nvinfo : EIATTR_FRAME_SIZE
	.align		4
.L_421:
        /*093c*/ 	.byte	0x04, 0x11
        /*093e*/ 	.short	(.L_423 - .L_422)
	.align		4
.L_422:
        /*0940*/ 	.word	index@(_Z25selective_scan_fwd_kernelI32Selective_Scan_fwd_kernel_traitsILi32ELi8ELi1ELb1ELb1ELb0ELb1EfN3c107complexIfEEEEv13SSMParamsBase)
        /*0944*/ 	.word	0x00000000


	//----- nvinfo : EIATTR_REGCOUNT
	.align		4
.L_423:
        /*0948*/ 	.byte	0x04, 0x2f
        /*094a*/ 	.short	(.L_425 - .L_424)
	.align		4
.L_424:
        /*094c*/ 	.word	index@(_Z25selective_scan_fwd_kernelI32Selective_Scan_fwd_kernel_traitsILi32ELi8ELi1ELb1ELb1ELb0ELb0EfN3c107complexIfEEEEv13SSMParamsBase)
        /*0950*/ 	.word	0x00000060


	//----- nvinfo : EIATTR_FRAME_SIZE
	.align		4
.L_425:
        /*0954*/ 	.byte	0x04, 0x11
        /*0956*/ 	.short	(.L_427 - .L_426)
	.align		4
.L_426:
        /*0958*/ 	.word	index@(_Z25selective_scan_fwd_kernelI32Selective_Scan_fwd_kernel_traitsILi32ELi8ELi1ELb1ELb1ELb0ELb0EfN3c107complexIfEEEEv13SSMParamsBase)
        /*095c*/ 	.word	0x00000000


	//----- nvinfo : EIATTR_REGCOUNT
	.align		4
.L_427:
        /*0960*/ 	.byte	0x04, 0x2f
        /*0962*/ 	.short	(.L_429 - .L_428)
	.align		4
.L_428:
        /*0964*/ 	.word	index@(_Z25selective_scan_fwd_kernelI32Selective_Scan_fwd_kernel_traitsILi32ELi8ELi1ELb1ELb0ELb1ELb1EfN3c107complexIfEEEEv13SSMParamsBase)
        /*0968*/ 	.word	0x0000006c


	//----- nvinfo : EIATTR_FRAME_SIZE
	.align		4
.L_429:
        /*096c*/ 	.byte	0x04, 0x11
        /*096e*/ 	.short	(.L_431 - .L_430)
	.align		4
.L_430:
        /*0970*/ 	.word	index@(_Z25selective_scan_fwd_kernelI32Selective_Scan_fwd_kernel_traitsILi32ELi8ELi1ELb1ELb0ELb1ELb1EfN3c107complexIfEEEEv13SSMParamsBase)
        /*0974*/ 	.word	0x00000000


	//----- nvinfo : EIATTR_REGCOUNT
	.align		4
.L_431:
        /*0978*/ 	.byte	0x04, 0x2f
        /*097a*/ 	.short	(.L_433 - .L_432)
	.align		4
.L_432:
        /*097c*/ 	.word	index@(_Z25selective_scan_fwd_kernelI32Selective_Scan_fwd_kernel_traitsILi32ELi8ELi1ELb1ELb0ELb1ELb0EfN3c107complexIfEEEEv13SSMParamsBase)
        /*0980*/ 	.word	0x0000006c


	//----- nvinfo : EIATTR_FRAME_SIZE
	.align		4
.L_433:
        /*0984*/ 	.byte	0x04, 0x11
        /*0986*/ 	.short	(.L_435 - .L_434)
	.align		4
.L_434:
        /*0988*/ 	.word	index@(_Z25selective_scan_fwd_kernelI32Selective_Scan_fwd_kernel_traitsILi32ELi8ELi1ELb1ELb0ELb1ELb0EfN3c107complexIfEEEEv13SSMParamsBase)
        /*098c*/ 	.word	0x00000000


	//----- nvinfo : EIATTR_REGCOUNT
	.align		4
.L_435:
        /*0990*/ 	.byte	0x04, 0x2f
        /*0992*/ 	.short	(.L_437 - .L_436)
	.align		4
.L_436:
        /*0994*/ 	.word	index@(_Z25selective_scan_fwd_kernelI32Selective_Scan_fwd_kernel_traitsILi32ELi8ELi1ELb1ELb0ELb0ELb1EfN3c107complexIfEEEEv13SSMParamsBase)
        /*0998*/ 	.word	0x0000005b


	//----- nvinfo : EIATTR_FRAME_SIZE
	.align		4
.L_437:
        /*099c*/ 	.byte	0x04, 0x11
        /*099e*/ 	.short	(.L_439 - .L_438)
	.align		4
.L_438:
        /*09a0*/ 	.word	index@(_Z25selective_scan_fwd_kernelI32Selective_Scan_fwd_kernel_traitsILi32ELi8ELi1ELb1ELb0ELb0ELb1EfN3c107complexIfEEEEv13SSMParamsBase)
        /*09a4*/ 	.word	0x00000000


	//----- nvinfo : EIATTR_REGCOUNT
	.align		4
.L_439:
        /*09a8*/ 	.byte	0x04, 0x2f
        /*09aa*/ 	.short	(.L_441 - .L_440)
	.align		4
.L_440:
        /*09ac*/ 	.word	index@(_Z25selective_scan_fwd_kernelI32Selective_Scan_fwd_kernel_traitsILi32ELi8ELi1ELb1ELb0ELb0ELb0EfN3c107complexIfEEEEv13SSMParamsBase)
        /*09b0*/ 	.word	0x0000005b


	//----- nvinfo : EIATTR_FRAME_SIZE
	.align		4
.L_441:
        /*09b4*/ 	.byte	0x04, 0x11
        /*09b6*/ 	.short	(.L_443 - .L_442)
	.align		4
.L_442:
        /*09b8*/ 	.word	index@(_Z25selective_scan_fwd_kernelI32Selective_Scan_fwd_kernel_traitsILi32ELi8ELi1ELb1ELb0ELb0ELb0EfN3c107complexIfEEEEv13SSMParamsBase)
        /*09bc*/ 	.word	0x00000000


	//----- nvinfo : EIATTR_REGCOUNT
	.align		4
.L_443:
        /*09c0*/ 	.byte	0x04, 0x2f
        /*09c2*/ 	.short	(.L_445 - .L_444)
	.align		4
.L_444:
        /*09c4*/ 	.word	index@(_Z25selective_scan_fwd_kernelI32Selective_Scan_fwd_kernel_traitsILi32ELi8ELi1ELb0ELb1ELb1ELb1EfN3c107complexIfEEEEv13SSMParamsBase)
        /*09c8*/ 	.word	0x0000008b


	//----- nvinfo : EIATTR_FRAME_SIZE
	.align		4
.L_445:
        /*09cc*/ 	.byte	0x04, 0x11
        /*09ce*/ 	.short	(.L_447 - .L_446)
	.align		4
.L_446:
        /*09d0*/ 	.word	index@(_Z25selective_scan_fwd_kernelI32Selective_Scan_fwd_kernel_traitsILi32ELi8ELi1ELb0ELb1ELb1ELb1EfN3c107complexIfEEEEv13SSMParamsBase)
        /*09d4*/ 	.word	0x00000000


	//----- nvinfo : EIATTR_REGCOUNT
	.align		4
.L_447:
        /*09d8*/ 	.byte	0x04, 0x2f
        /*09da*/ 	.short	(.L_449 - .L_448)
	.align		4
.L_448:
        /*09dc*/ 	.word	index@(_Z25selective_scan_fwd_kernelI32Selective_Scan_fwd_kernel_traitsILi32ELi8ELi1ELb0ELb1ELb1ELb0EfN3c107complexIfEEEEv13SSMParamsBase)
        /*09e0*/ 	.word	0x0000008d


	//----- nvinfo : EIATTR_FRAME_SIZE
	.align		4
.L_449:
        /*09e4*/ 	.byte	0x04, 0x11
        /*09e6*/ 	.short	(.L_451 - .L_450)
	.align		4
.L_450:
        /*09e8*/ 	.word	index@(_Z25selective_scan_fwd_kernelI32Selective_Scan_fwd_kernel_traitsILi32ELi8ELi1ELb0ELb1ELb1ELb0EfN3c107complexIfEEEEv13SSMParamsBase)
        /*09ec*/ 	.word	0x00000000


	//----- nvinfo : EIATTR_REGCOUNT
	.align		4
.L_451:
        /*09f0*/ 	.byte	0x04, 0x2f
        /*09f2*/ 	.short	(.L_453 - .L_452)
	.align		4
.L_452:
        /*09f4*/ 	.word	index@(_Z25selective_scan_fwd_kernelI32Selective_Scan_fwd_kernel_traitsILi32ELi8ELi1ELb0ELb1ELb0ELb1EfN3c107complexIfEEEEv13SSMParamsBase)
        /*09f8*/ 	.word	0x00000089


	//----- nvinfo : EIATTR_FRAME_SIZE
	.align		4
.L_453:
        /*09fc*/ 	.byte	0x04, 0x11
        /*09fe*/ 	.short	(.L_455 - .L_454)
	.align		4
.L_454:
        /*0a00*/ 	.word	index@(_Z25selective_scan_fwd_kernelI32Selective_Scan_fwd_kernel_traitsILi32ELi8ELi1ELb0ELb1ELb0ELb1EfN3c107complexIfEEEEv13SSMParamsBase)
        /*0a04*/ 	.word	0x00000000


	//----- nvinfo : EIATTR_REGCOUNT
	.align		4
.L_455:
        /*0a08*/ 	.byte	0x04, 0x2f
        /*0a0a*/ 	.short	(.L_457 - .L_456)
	.align		4
.L_456:
        /*0a0c*/ 	.word	index@(_Z25selective_scan_fwd_kernelI32Selective_Scan_fwd_kernel_traitsILi32ELi8ELi1ELb0ELb1ELb0ELb0EfN3c107complexIfEEEEv13SSMParamsBase)
        /*0a10*/ 	.word	0x0000008a


	//----- nvinfo : EIATTR_FRAME_SIZE
	.align		4
.L_457:
        /*0a14*/ 	.byte	0x04, 0x11
        /*0a16*/ 	.short	(.L_459 - .L_458)
	.align		4
.L_458:
        /*0a18*/ 	.word	index@(_Z25selective_scan_fwd_kernelI32Selective_Scan_fwd_kernel_traitsILi32ELi8ELi1ELb0ELb1ELb0ELb0EfN3c107complexIfEEEEv13SSMParamsBase)
        /*0a1c*/ 	.word	0x00000000


	//----- nvinfo : EIATTR_REGCOUNT
	.align		4
.L_459:
        /*0a20*/ 	.byte	0x04, 0x2f
        /*0a22*/ 	.short	(.L_461 - .L_460)
	.align		4
.L_460:
        /*0a24*/ 	.word	index@(_Z25selective_scan_fwd_kernelI32Selective_Scan_fwd_kernel_traitsILi32ELi8ELi1ELb0ELb0ELb1ELb1EfN3c107complexIfEEEEv13SSMParamsBase)
        /*0a28*/ 	.word	0x00000088


	//----- nvinfo : EIATTR_FRAME_SIZE
	.align		4
.L_461:
        /*0a2c*/ 	.byte	0x04, 0x11
        /*0a2e*/ 	.short	(.L_463 - .L_462)
	.align		4
.L_462:
        /*0a30*/ 	.word	index@(_Z25selective_scan_fwd_kernelI32Selective_Scan_fwd_kernel_traitsILi32ELi8ELi1ELb0ELb0ELb1ELb1EfN3c107complexIfEEEEv13SSMParamsBase)
        /*0a34*/ 	.word	0x00000000


	//----- nvinfo : EIATTR_REGCOUNT
	.align		4
.L_463:
        /*0a38*/ 	.byte	0x04, 0x2f
        /*0a3a*/ 	.short	(.L_465 - .L_464)
	.align		4
.L_464:
        /*0a3c*/ 	.word	index@(_Z25selective_scan_fwd_kernelI32Selective_Scan_fwd_kernel_traitsILi32ELi8ELi1ELb0ELb0ELb1ELb0EfN3c107complexIfEEEEv13SSMParamsBase)
        /*0a40*/ 	.word	0x0000008a


	//----- nvinfo : EIATTR_FRAME_SIZE
	.align		4
.L_465:
        /*0a44*/ 	.byte	0x04, 0x11
        /*0a46*/ 	.short	(.L_467 - .L_466)
	.align		4
.L_466:
        /*0a48*/ 	.word	index@(_Z25selective_scan_fwd_kernelI32Selective_Scan_fwd_kernel_traitsILi32ELi8ELi1ELb0ELb0ELb1ELb0EfN3c107complexIfEEEEv13SSMParamsBase)
        /*0a4c*/ 	.word	0x00000000


	//----- nvinfo : EIATTR_REGCOUNT
	.align		4
.L_467:
        /*0a50*/ 	.byte	0x04, 0x2f
        /*0a52*/ 	.short	(.L_469 - .L_468)
	.align		4
.L_468:
        /*0a54*/ 	.word	index@(_Z25selective_scan_fwd_kernelI32Selective_Scan_fwd_kernel_traitsILi32ELi8ELi1ELb0ELb0ELb0ELb1EfN3c107complexIfEEEEv13SSMParamsBase)
        /*0a58*/ 	.word	0x00000075


	//----- nvinfo : EIATTR_FRAME_SIZE
	.align		4
.L_469:
        /*0a5c*/ 	.byte	0x04, 0x11
        /*0a5e*/ 	.short	(.L_471 - .L_470)
	.align		4
.L_470:
        /*0a60*/ 	.word	index@(_Z25selective_scan_fwd_kernelI32Selective_Scan_fwd_kernel_traitsILi32ELi8ELi1ELb0ELb0ELb0ELb1EfN3c107complexIfEEEEv13SSMParamsBase)
        /*0a64*/ 	.word	0x00000000


	//----- nvinfo : EIATTR_REGCOUNT
	.align		4
.L_471:
        /*0a68*/ 	.byte	0x04, 0x2f
        /*0a6a*/ 	.short	(.L_473 - .L_472)
	.align		4
.L_472:
        /*0a6c*/ 	.word	index@(_Z25selective_scan_fwd_kernelI32Selective_Scan_fwd_kernel_traitsILi32ELi8ELi1ELb0ELb0ELb0ELb0EfN3c107complexIfEEEEv13SSMParamsBase)
        /*0a70*/ 	.word	0x00000075


	//----- nvinfo : EIATTR_FRAME_SIZE
	.align		4
.L_473:
        /*0a74*/ 	.byte	0x04, 0x11
        /*0a76*/ 	.short	(.L_475 - .L_474)
	.align		4
.L_474:
        /*0a78*/ 	.word	index@(_Z25selective_scan_fwd_kernelI32Selective_Scan_fwd_kernel_traitsILi32ELi8ELi1ELb0ELb0ELb0ELb0EfN3c107complexIfEEEEv13SSMParamsBase)
        /*0a7c*/ 	.word	0x00000000


	//----- nvinfo : EIATTR_REGCOUNT
	.align		4
.L_475:
        /*0a80*/ 	.byte	0x04, 0x2f
        /*0a82*/ 	.short	(.L_477 - .L_476)
	.align		4
.L_476:
        /*0a84*/ 	.word	index@(_Z25selective_scan_fwd_kernelI32Selective_Scan_fwd_kernel_traitsILi32ELi16ELi1ELb1ELb1ELb1ELb1EfN3c107complexIfEEEEv13SSMParamsBase)
        /*0a88*/ 	.word	0x000000bf


	//----- nvinfo : EIATTR_FRAME_SIZE
	.align		4
.L_477:
        /*0a8c*/ 	.byte	0x04, 0x11
        /*0a8e*/ 	.short	(.L_479 - .L_478)
	.align		4
.L_478:
        /*0a90*/ 	.word	index@(_Z25selective_scan_fwd_kernelI32Selective_Scan_fwd_kernel_traitsILi32ELi16ELi1ELb1ELb1ELb1ELb1EfN3c107complexIfEEEEv13SSMParamsBase)
        /*0a94*/ 	.word	0x00000000


	//----- nvinfo : EIATTR_REGCOUNT
	.align		4
.L_479:
        /*0a98*/ 	.byte	0x04, 0x2f
        /*0a9a*/ 	.short	(.L_481 - .L_480)
	.align		4
.L_480:
        /*0a9c*/ 	.word	index@(_Z25selective_scan_fwd_kernelI32Selective_Scan_fwd_kernel_traitsILi32ELi16ELi1ELb1ELb1ELb1ELb0EfN3c107complexIfEEEEv13SSMParamsBase)
        /*0aa0*/ 	.word	0x000000bf


	//----- nvinfo : EIATTR_FRAME_SIZE
	.align		4
.L_481:
        /*0aa4*/ 	.byte	0x04, 0x11
        /*0aa6*/ 	.short	(.L_483 - .L_482)
	.align		4
.L_482:
        /*0aa8*/ 	.word	index@(_Z25selective_scan_fwd_kernelI32Selective_Scan_fwd_kernel_traitsILi32ELi16ELi1ELb1ELb1ELb1ELb0EfN3c107complexIfEEEEv13SSMParamsBase)
        /*0aac*/ 	.word	0x00000000


	//----- nvinfo : EIATTR_REGCOUNT
	.align		4
.L_483:
        /*0ab0*/ 	.byte	0x04, 0x2f
        /*0ab2*/ 	.short	(.L_485 - .L_484)
	.align		4
.L_484:
        /*0ab4*/ 	.word	index@(_Z25selective_scan_fwd_kernelI32Selective_Scan_fwd_kernel_traitsILi32ELi16ELi1ELb1ELb1ELb0ELb1EfN3c107complexIfEEEEv13SSMParamsBase)
        /*0ab8*/ 	.word	0x0000009d


	//----- nvinfo : EIATTR_FRAME_SIZE
	.align		4
.L_485:
        /*0abc*/ 	.byte	0x04, 0x11
        /*0abe*/ 	.short	(.L_487 - .L_486)
	.align		4
.L_486:
        /*0ac0*/ 	.word	index@(_Z25selective_scan_fwd_kernelI32Selective_Scan_fwd_kernel_traitsILi32ELi16ELi1ELb1ELb1ELb0ELb1EfN3c107complexIfEEEEv13SSMParamsBase)
        /*0ac4*/ 	.word	0x00000000


	//----- nvinfo : EIATTR_REGCOUNT
	.align		4
.L_487:
        /*0ac8*/ 	.byte	0x04, 0x2f
        /*0aca*/ 	.short	(.L_489 - .L_488)
	.align		4
.L_488:
        /*0acc*/ 	.word	index@(_Z25selective_scan_fwd_kernelI32Selective_Scan_fwd_kernel_traitsILi32ELi16ELi1ELb1ELb1ELb0ELb0EfN3c107complexIfEEEEv13SSMParamsBase)
        /*0ad0*/ 	.word	0x0000009d


	//----- nvinfo : EIATTR_FRAME_SIZE
	.align		4
.L_489:
        /*0ad4*/ 	.byte	0x04, 0x11
        /*0ad6*/ 	.short	(.L_491 - .L_490)
	.align		4
.L_490:
        /*0ad8*/ 	.word	index@(_Z25selective_scan_fwd_kernelI32Selective_Scan_fwd_kernel_traitsILi32ELi16ELi1ELb1ELb1ELb0ELb0EfN3c107complexIfEEEEv13SSMParamsBase)
        /*0adc*/ 	.word	0x00000000


	//----- nvinfo : EIATTR_REGCOUNT
	.align		4
.L_491:
        /*0ae0*/ 	.byte	0x04, 0x2f
        /*0ae2*/ 	.short	(.L_493 - .L_492)
	.align		4
.L_492:
        /*0ae4*/ 	.word	index@(_Z25selective_scan_fwd_kernelI32Selective_Scan_fwd_kernel_traitsILi32ELi16ELi1ELb1ELb0ELb1ELb1EfN3c107complexIfEEEEv13SSMParamsBase)
        /*0ae8*/ 	.word	0x0000009c


	//----- nvinfo : EIATTR_FRAME_SIZE
	.align		4
.L_493:
        /*0aec*/ 	.byte	0x04, 0x11
        /*0aee*/ 	.short	(.L_495 - .L_494)
	.align		4
.L_494:
        /*0af0*/ 	.word	index@(_Z25selective_scan_fwd_kernelI32Selective_Scan_fwd_kernel_traitsILi32ELi16ELi1ELb1ELb0ELb1ELb1EfN3c107complexIfEEEEv13SSMParamsBase)
        /*0af4*/ 	.word	0x00000000


	//----- nvinfo : EIATTR_REGCOUNT
	.align		4
.L_495:
        /*0af8*/ 	.byte	0x04, 0x2f
        /*0afa*/ 	.short	(.L_497 - .L_496)
	.align		4
.L_496:
        /*0afc*/ 	.word	index@(_Z25selective_scan_fwd_kernelI32Selective_Scan_fwd_kernel_traitsILi32ELi16ELi1ELb1ELb0ELb1ELb0EfN3c107complexIfEEEEv13SSMParamsBase)
        /*0b00*/ 	.word	0x0000009c


	//----- nvinfo : EIATTR_FRAME_SIZE
	.align		4
.L_497:
        /*0b04*/ 	.byte	0x04, 0x11
        /*0b06*/ 	.short	(.L_499 - .L_498)
	.align		4
.L_498:
        /*0b08*/ 	.word	index@(_Z25selective_scan_fwd_kernelI32Selective_Scan_fwd_kernel_traitsILi32ELi16ELi1ELb1ELb0ELb1ELb0EfN3c107complexIfEEEEv13SSMParamsBase)
        /*0b0c*/ 	.word	0x00000000


	//----- nvinfo : EIATTR_REGCOUNT
	.align		4
.L_499:
        /*0b10*/ 	.byte	0x04, 0x2f
        /*0b12*/ 	.short	(.L_501 - .L_500)
	.align		4
.L_500:
        /*0b14*/ 	.word	index@(_Z25selective_scan_fwd_kernelI32Selective_Scan_fwd_kernel_traitsILi32ELi16ELi1ELb1ELb0ELb0ELb1EfN3c107complexIfEEEEv13SSMParamsBase)
        /*0b18*/ 	.word	0x00000080


	//----- nvinfo : EIATTR_FRAME_SIZE
	.align		4
.L_501:
        /*0b1c*/ 	.byte	0x04, 0x11
        /*0b1e*/ 	.short	(.L_503 - .L_502)
	.align		4
.L_502:
        /*0b20*/ 	.word	index@(_Z25selective_scan_fwd_kernelI32Selective_Scan_fwd_kernel_traitsILi32ELi16ELi1ELb1ELb0ELb0ELb1EfN3c107complexIfEEEEv13SSMParamsBase)
        /*0b24*/ 	.word	0x00000000


	//----- nvinfo : EIATTR_REGCOUNT
	.align		4
.L_503:
        /*0b28*/ 	.byte	0x04, 0x2f
        /*0b2a*/ 	.short	(.L_505 - .L_504)
	.align		4
.L_504:
        /*0b2c*/ 	.word	index@(_Z25selective_scan_fwd_kernelI32Selective_Scan_fwd_kernel_traitsILi32ELi16ELi1ELb1ELb0ELb0ELb0EfN3c107complexIfEEEEv13SSMParamsBase)
        /*0b30*/ 	.word	0x00000080


	//----- nvinfo : EIATTR_FRAME_SIZE
	.align		4
.L_505:
        /*0b34*/ 	.byte	0x04, 0x11
        /*0b36*/ 	.short	(.L_507 - .L_506)
	.align		4
.L_506:
        /*0b38*/ 	.word	index@(_Z25selective_scan_fwd_kernelI32Selective_Scan_fwd_kernel_traitsILi32ELi16ELi1ELb1ELb0ELb0ELb0EfN3c107complexIfEEEEv13SSMParamsBase)
        /*0b3c*/ 	.word	0x00000000


	//----- nvinfo : EIATTR_REGCOUNT
	.align		4
.L_507:
        /*0b40*/ 	.byte	0x04, 0x2f
        /*0b42*/ 	.short	(.L_509 - .L_508)
	.align		4
.L_508:
        /*0b44*/ 	.word	index@(_Z25selective_scan_fwd_kernelI32Selective_Scan_fwd_kernel_traitsILi32ELi16ELi1ELb0ELb1ELb1ELb1EfN3c107complexIfEEEEv13SSMParamsBase)
        /*0b48*/ 	.word	0x000000ce


	//----- nvinfo : EIATTR_FRAME_SIZE
	.align		4
.L_509:
        /*0b4c*/ 	.byte	0x04, 0x11
        /*0b4e*/ 	.short	(.L_511 - .L_510)
	.align		4
.L_510:
        /*0b50*/ 	.word	index@(_Z25selective_scan_fwd_kernelI32Selective_Scan_fwd_kernel_traitsILi32ELi16ELi1ELb0ELb1ELb1ELb1EfN3c107complexIfEEEEv13SSMParamsBase)
        /*0b54*/ 	.word	0x00000000


	//----- nvinfo : EIATTR_REGCOUNT
	.align		4
.L_511:
        /*0b58*/ 	.byte	0x04, 0x2f
        /*0b5a*/ 	.short	(.L_513 - .L_512)
	.align		4
.L_512:
        /*0b5c*/ 	.word	index@(_Z25selective_scan_fwd_kernelI32Selective_Scan_fwd_kernel_traitsILi32ELi16ELi1ELb0ELb1ELb1ELb0EfN3c107complexIfEEEEv13SSMParamsBase)
        /*0b60*/ 	.word	0x000000ce


	//----- nvinfo : EIATTR_FRAME_SIZE
	.align		4
.L_513:
        /*0b64*/ 	.byte	0x04, 0x11
        /*0b66*/ 	.short	(.L_515 - .L_514)
	.align		4
.L_514:
        /*0b68*/ 	.word	index@(_Z25selective_scan_fwd_kernelI32Selective_Scan_fwd_kernel_traitsILi32ELi16ELi1ELb0ELb1ELb1ELb0EfN3c107complexIfEEEEv13SSMParamsBase)
        /*0b6c*/ 	.word	0x00000000


	//----- nvinfo : EIATTR_REGCOUNT
	.align		4
.L_515:
        /*0b70*/ 	.byte	0x04, 0x2f
        /*0b72*/ 	.short	(.L_517 - .L_516)
	.align		4
.L_516:
        /*0b74*/ 	.word	index@(_Z25selective_scan_fwd_kernelI32Selective_Scan_fwd_kernel_traitsILi32ELi16ELi1ELb0ELb1ELb0ELb1EfN3c107complexIfEEEEv13SSMParamsBase)
        /*0b78*/ 	.word	0x000000af


	//----- nvinfo : EIATTR_FRAME_SIZE
	.align		4
.L_517:
        /*0b7c*/ 	.byte	0x04, 0x11
        /*0b7e*/ 	.short	(.L_519 - .L_518)
	.align		4
.L_518:
        /*0b80*/ 	.word	index@(_Z25selective_scan_fwd_kernelI32Selective_Scan_fwd_kernel_traitsILi32ELi16ELi1ELb0ELb1ELb0ELb1EfN3c107complexIfEEEEv13SSMParamsBase)
        /*0b84*/ 	.word	0x00000000


	//----- nvinfo : EIATTR_REGCOUNT
	.align		4
.L_519:
        /*0b88*/ 	.byte	0x04, 0x2f
        /*0b8a*/ 	.short	(.L_521 - .L_520)
	.align		4
.L_520:
        /*0b8c*/ 	.word	index@(_Z25selective_scan_fwd_kernelI32Selective_Scan_fwd_kernel_traitsILi32ELi16ELi1ELb0ELb1ELb0ELb0EfN3c107complexIfEEEEv13SSMParamsBase)
        /*0b90*/ 	.word	0x000000b1


	//----- nvinfo : EIATTR_FRAME_SIZE
	.align		4
.L_521:
        /*0b94*/ 	.byte	0x04, 0x11
        /*0b96*/ 	.short	(.L_523 - .L_522)
	.align		4
.L_522:
        /*0b98*/ 	.word	index@(_Z25selective_scan_fwd_kernelI32Selective_Scan_fwd_kernel_traitsILi32ELi16ELi1ELb0ELb1ELb0ELb0EfN3c107complexIfEEEEv13SSMParamsBase)
        /*0b9c*/ 	.word	0x00000000


	//----- nvinfo : EIATTR_REGCOUNT
	.align		4
.L_523:
        /*0ba0*/ 	.byte	0x04, 0x2f
        /*0ba2*/ 	.short	(.L_525 - .L_524)
	.align		4
.L_524:
        /*0ba4*/ 	.word	index@(_Z25selective_scan_fwd_kernelI32Selective_Scan_fwd_kernel_traitsILi32ELi16ELi1ELb0ELb0ELb1ELb1EfN3c107complexIfEEEEv13SSMParamsBase)
        /*0ba8*/ 	.word	0x000000c2


	//----- nvinfo : EIATTR_FRAME_SIZE
	.align		4
.L_525:
        /*0bac*/ 	.byte	0x04, 0x11
        /*0bae*/ 	.short	(.L_527 - .L_526)
	.align		4
.L_526:
        /*0bb0*/ 	.word	index@(_Z25selective_scan_fwd_kernelI32Selective_Scan_fwd_kernel_traitsILi32ELi16ELi1ELb0ELb0ELb1ELb1EfN3c107complexIfEEEEv13SSMParamsBase)
        /*0bb4*/ 	.word	0x00000000


	//----- nvinfo : EIATTR_REGCOUNT
	.align		4
.L_527:
        /*0bb8*/ 	.byte	0x04, 0x2f
        /*0bba*/ 	.short	(.L_529 - .L_528)
	.align		4
.L_528:
        /*0bbc*/ 	.word	index@(_Z25selective_scan_fwd_kernelI32Selective_Scan_fwd_kernel_traitsILi32ELi16ELi1ELb0ELb0ELb1ELb0EfN3c107complexIfEEEEv13SSMParamsBase)
        /*0bc0*/ 	.word	0x000000c2


	//----- nvinfo : EIATTR_FRAME_SIZE
	.align		4
.L_529:
        /*0bc4*/ 	.byte	0x04, 0x11
        /*0bc6*/ 	.short	(.L_531 - .L_530)
	.align		4
.L_530:
        /*0bc8*/ 	.word	index@(_Z25selective_scan_fwd_kernelI32Selective_Scan_fwd_kernel_traitsILi32ELi16ELi1ELb0ELb0ELb1ELb0EfN3c107complexIfEEEEv13SSMParamsBase)
        /*0bcc*/ 	.word	0x00000000


	//----- nvinfo : EIATTR_REGCOUNT
	.align		4
.L_531:
        /*0bd0*/ 	.byte	0x04, 0x2f
        /*0bd2*/ 	.short	(.L_533 - .L_532)
	.align		4
.L_532:
        /*0bd4*/ 	.word	index@(_Z25selective_scan_fwd_kernelI32Selective_Scan_fwd_kernel_traitsILi32ELi16ELi1ELb0ELb0ELb0ELb1EfN3c107complexIfEEEEv13SSMParamsBase)
        /*0bd8*/ 	.word	0x0000009e


	//----- nvinfo : EIATTR_FRAME_SIZE
	.align		4
.L_533:
        /*0bdc*/ 	.byte	0x04, 0x11
        /*0bde*/ 	.short	(.L_535 - .L_534)
	.align		4
.L_534:
        /*0be0*/ 	.word	index@(_Z25selective_scan_fwd_kernelI32Selective_Scan_fwd_kernel_traitsILi32ELi16ELi1ELb0ELb0ELb0ELb1EfN3c107complexIfEEEEv13SSMParamsBase)
        /*0be4*/ 	.word	0x00000000


	//----- nvinfo : EIATTR_REGCOUNT
	.align		4
.L_535:
        /*0be8*/ 	.byte	0x04, 0x2f
        /*0bea*/ 	.short	(.L_537 - .L_536)
	.align		4
.L_536:
        /*0bec*/ 	.word	index@(_Z25selective_scan_fwd_kernelI32Selective_Scan_fwd_kernel_traitsILi32ELi16ELi1ELb0ELb0ELb0ELb0EfN3c107complexIfEEEEv13SSMParamsBase)
        /*0bf0*/ 	.word	0x0000009d


	//----- nvinfo : EIATTR_FRAME_SIZE
	.align		4
.L_537:
        /*0bf4*/ 	.byte	0x04, 0x11
        /*0bf6*/ 	.short	(.L_539 - .L_538)
	.align		4
.L_538:
        /*0bf8*/ 	.word	index@(_Z25selective_scan_fwd_kernelI32Selective_Scan_fwd_kernel_traitsILi32ELi16ELi1ELb0ELb0ELb0ELb0EfN3c107complexIfEEEEv13SSMParamsBase)
        /*0bfc*/ 	.word	0x00000000


	//----- nvinfo : EIATTR_REGCOUNT
	.align		4
.L_539:
        /*0c00*/ 	.byte	0x04, 0x2f
        /*0c02*/ 	.short	(.L_541 - .L_540)
	.align		4
.L_540:
        /*0c04*/ 	.word	index@(_Z25selective_scan_fwd_kernelI32Selective_Scan_fwd_kernel_traitsILi64ELi16ELi1ELb1ELb1ELb1ELb1EfN3c107complexIfEEEEv13SSMParamsBase)
        /*0c08*/ 	.word	0x000000a8


	//----- nvinfo : EIATTR_FRAME_SIZE
	.align		4
.L_541:
        /*0c0c*/ 	.byte	0x04, 0x11
        /*0c0e*/ 	.short	(.L_543 - .L_542)
	.align		4
.L_542:
        /*0c10*/ 	.word	index@(_Z25selective_scan_fwd_kernelI32Selective_Scan_fwd_kernel_traitsILi64ELi16ELi1ELb1ELb1ELb1ELb1EfN3c107complexIfEEEEv13SSMParamsBase)
        /*0c14*/ 	.word	0x00000010


	//----- nvinfo : EIATTR_REGCOUNT
	.align		4
.L_543:
        /*0c18*/ 	.byte	0x04, 0x2f
        /*0c1a*/ 	.short	(.L_545 - .L_544)
	.align		4
.L_544:
        /*0c1c*/ 	.word	index@(_Z25selective_scan_fwd_kernelI32Selective_Scan_fwd_kernel_traitsILi64ELi16ELi1ELb1ELb1ELb1ELb0EfN3c107complexIfEEEEv13SSMParamsBase)
        /*0c20*/ 	.word	0x000000a8


	//----- nvinfo : EIATTR_FRAME_SIZE
	.align		4
.L_545:
        /*0c24*/ 	.byte	0x04, 0x11
        /*0c26*/ 	.short	(.L_547 - .L_546)
	.align		4
.L_546:
        /*0c28*/ 	.word	index@(_Z25selective_scan_fwd_kernelI32Selective_Scan_fwd_kernel_traitsILi64ELi16ELi1ELb1ELb1ELb1ELb0EfN3c107complexIfEEEEv13SSMParamsBase)
        /*0c2c*/ 	.word	0x00000010


	//----- nvinfo : EIATTR_REGCOUNT
	.align		4
.L_547:
        /*0c30*/ 	.byte	0x04, 0x2f
        /*0c32*/ 	.short	(.L_549 - .L_548)
	.align		4
.L_548:
        /*0c34*/ 	.word	index@(_Z25selective_scan_fwd_kernelI32Selective_Scan_fwd_kernel_traitsILi64ELi16ELi1ELb1ELb1ELb0ELb1EfN3c107complexIfEEEEv13SSMParamsBase)
        /*0c38*/ 	.word	0x000000a0


	//----- nvinfo : EIATTR_FRAME_SIZE
	.align		4
.L_549:
        /*0c3c*/ 	.byte	0x04, 0x11
        /*0c3e*/ 	.short	(.L_551 - .L_550)
	.align		4
.L_550:
        /*0c40*/ 	.word	index@(_Z25selective_scan_fwd_kernelI32Selective_Scan_fwd_kernel_traitsILi64ELi16ELi1ELb1ELb1ELb0ELb1EfN3c107complexIfEEEEv13SSMParamsBase)
        /*0c44*/ 	.word	0x00000000


	//----- nvinfo : EIATTR_REGCOUNT
	.align		4
.L_551:
        /*0c48*/ 	.byte	0x04, 0x2f
        /*0c4a*/ 	.short	(.L_553 - .L_552)
	.align		4
.L_552:
        /*0c4c*/ 	.word	index@(_Z25selective_scan_fwd_kernelI32Selective_Scan_fwd_kernel_traitsILi64ELi16ELi1ELb1ELb1ELb0ELb0EfN3c107complexIfEEEEv13SSMParamsBase)
        /*0c50*/ 	.word	0x000000a0


	//----- nvinfo : EIATTR_FRAME_SIZE
	.align		4
.L_553:
        /*0c54*/ 	.byte	0x04, 0x11
        /*0c56*/ 	.short	(.L_555 - .L_554)
	.align		4
.L_554:
        /*0c58*/ 	.word	index@(_Z25selective_scan_fwd_kernelI32Selective_Scan_fwd_kernel_traitsILi64ELi16ELi1ELb1ELb1ELb0ELb0EfN3c107complexIfEEEEv13SSMParamsBase)
        /*0c5c*/ 	.word	0x00000000


	//----- nvinfo : EIATTR_REGCOUNT
	.align		4
.L_555:
        /*0c60*/ 	.byte	0x04, 0x2f
        /*0c62*/ 	.short	(.L_557 - .L_556)
	.align		4
.L_556:
        /*0c64*/ 	.word	index@(_Z25selective_scan_fwd_kernelI32Selective_Scan_fwd_kernel_traitsILi64ELi16ELi1ELb1ELb0ELb1ELb1EfN3c107complexIfEEEEv13SSMParamsBase)
        /*0c68*/ 	.word	0x000000a6


	//----- nvinfo : EIATTR_FRAME_SIZE
	.align		4
.L_557:
        /*0c6c*/ 	.byte	0x04, 0x11
        /*0c6e*/ 	.short	(.L_559 - .L_558)
	.align		4
.L_558:
        /*0c70*/ 	.word	index@(_Z25selective_scan_fwd_kernelI32Selective_Scan_fwd_kernel_traitsILi64ELi16ELi1ELb1ELb0ELb1ELb1EfN3c107complexIfEEEEv13SSMParamsBase)
        /*0c74*/ 	.word	0x00000000


	//----- nvinfo : EIATTR_REGCOUNT
	.align		4
.L_559:
        /*0c78*/ 	.byte	0x04, 0x2f
        /*0c7a*/ 	.short	(.L_561 - .L_560)
	.align		4
.L_560:
        /*0c7c*/ 	.word	index@(_Z25selective_scan_fwd_kernelI32Selective_Scan_fwd_kernel_traitsILi64ELi16ELi1ELb1ELb0ELb1ELb0EfN3c107complexIfEEEEv13SSMParamsBase)
        /*0c80*/ 	.word	0x000000a1


	//----- nvinfo : EIATTR_FRAME_SIZE
	.align		4
.L_561:
        /*0c84*/ 	.byte	0x04, 0x11
        /*0c86*/ 	.short	(.L_563 - .L_562)
	.align		4
.L_562:
        /*0c88*/ 	.word	index@(_Z25selective_scan_fwd_kernelI32Selective_Scan_fwd_kernel_traitsILi64ELi16ELi1ELb1ELb0ELb1ELb0EfN3c107complexIfEEEEv13SSMParamsBase)
        /*0c8c*/ 	.word	0x00000000


	//----- nvinfo : EIATTR_REGCOUNT
	.align		4
.L_563:
        /*0c90*/ 	.byte	0x04, 0x2f
        /*0c92*/ 	.short	(.L_565 - .L_564)
	.align		4
.L_564:
        /*0c94*/ 	.word	index@(_Z25selective_scan_fwd_kernelI32Selective_Scan_fwd_kernel_traitsILi64ELi16ELi1ELb1ELb0ELb0ELb1EfN3c107complexIfEEEEv13SSMParamsBase)
        /*0c98*/ 	.word	0x0000007e


	//----- nvinfo : EIATTR_FRAME_SIZE
	.align		4
.L_565:
        /*0c9c*/ 	.byte	0x04, 0x11
        /*0c9e*/ 	.short	(.L_567 - .L_566)
	.align		4
.L_566:
        /*0ca0*/ 	.word	index@(_Z25selective_scan_fwd_kernelI32Selective_Scan_fwd_kernel_traitsILi64ELi16ELi1ELb1ELb0ELb0ELb1EfN3c107complexIfEEEEv13SSMParamsBase)
        /*0ca4*/ 	.word	0x00000000


	//----- nvinfo : EIATTR_REGCOUNT
	.align		4
.L_567:
        /*0ca8*/ 	.byte	0x04, 0x2f
        /*0caa*/ 	.short	(.L_569 - .L_568)
	.align		4
.L_568:
        /*0cac*/ 	.word	index@(_Z25selective_scan_fwd_kernelI32Selective_Scan_fwd_kernel_traitsILi64ELi16ELi1ELb1ELb0ELb0ELb0EfN3c107complexIfEEEEv13SSMParamsBase)
        /*0cb0*/ 	.word	0x0000007e


	//----- nvinfo : EIATTR_FRAME_SIZE
	.align		4
.L_569:
        /*0cb4*/ 	.byte	0x04, 0x11
        /*0cb6*/ 	.short	(.L_571 - .L_570)
	.align		4
.L_570:
        /*0cb8*/ 	.word	index@(_Z25selective_scan_fwd_kernelI32Selective_Scan_fwd_kernel_traitsILi64ELi16ELi1ELb1ELb0ELb0ELb0EfN3c107complexIfEEEEv13SSMParamsBase)
        /*0cbc*/ 	.word	0x00000000


	//----- nvinfo : EIATTR_REGCOUNT
	.align		4
.L_571:
        /*0cc0*/ 	.byte	0x04, 0x2f
        /*0cc2*/ 	.short	(.L_573 - .L_572)
	.align		4
.L_572:
        /*0cc4*/ 	.word	index@(_Z25selective_scan_fwd_kernelI32Selective_Scan_fwd_kernel_traitsILi64ELi16ELi1ELb0ELb1ELb1ELb1EfN3c107complexIfEEEEv13SSMParamsBase)
        /*0cc8*/ 	.word	0x000000a8


	//----- nvinfo : EIATTR_FRAME_SIZE
	.align		4
.L_573:
        /*0ccc*/ 	.byte	0x04, 0x11
        /*0cce*/ 	.short	(.L_575 - .L_574)
	.align		4
.L_574:
        /*0cd0*/ 	.word	index@(_Z25selective_scan_fwd_kernelI32Selective_Scan_fwd_kernel_traitsILi64ELi16ELi1ELb0ELb1ELb1ELb1EfN3c107complexIfEEEEv13SSMParamsBase)
        /*0cd4*/ 	.word	0x00000008


	//----- nvinfo : EIATTR_REGCOUNT
	.align		4
.L_575:
        /*0cd8*/ 	.byte	0x04, 0x2f
        /*0cda*/ 	.short	(.L_577 - .L_576)
	.align		4
.L_576:
        /*0cdc*/ 	.word	index@(_Z25selective_scan_fwd_kernelI32Selective_Scan_fwd_kernel_traitsILi64ELi16ELi1ELb0ELb1ELb1ELb0EfN3c107complexIfEEEEv13SSMParamsBase)
        /*0ce0*/ 	.word	0x000000a8


	//----- nvinfo : EIATTR_FRAME_SIZE
	.align		4
.L_577:
        /*0ce4*/ 	.byte	0x04, 0x11
        /*0ce6*/ 	.short	(.L_579 - .L_578)
	.align		4
.L_578:
        /*0ce8*/ 	.word	index@(_Z25selective_scan_fwd_kernelI32Selective_Scan_fwd_kernel_traitsILi64ELi16ELi1ELb0ELb1ELb1ELb0EfN3c107complexIfEEEEv13SSMParamsBase)
        /*0cec*/ 	.word	0x00000008


	//----- nvinfo : EIATTR_REGCOUNT
	.align		4
.L_579:
        /*0cf0*/ 	.byte	0x04, 0x2f
        /*0cf2*/ 	.short	(.L_581 - .L_580)
	.align		4
.L_580:
        /*0cf4*/ 	.word	index@(_Z25selective_scan_fwd_kernelI32Selective_Scan_fwd_kernel_traitsILi64ELi16ELi1ELb0ELb1ELb0ELb1EfN3c107complexIfEEEEv13SSMParamsBase)
        /*0cf8*/ 	.word	0x000000a8


	//----- nvinfo : EIATTR_FRAME_SIZE
	.align		4
.L_581:
        /*0cfc*/ 	.byte	0x04, 0x11
        /*0cfe*/ 	.short	(.L_583 - .L_582)
	.align		4
.L_582:
        /*0d00*/ 	.word	index@(_Z25selective_scan_fwd_kernelI32Selective_Scan_fwd_kernel_traitsILi64ELi16ELi1ELb0ELb1ELb0ELb1EfN3c107complexIfEEEEv13SSMParamsBase)
        /*0d04*/ 	.word	0x00000010


	//----- nvinfo : EIATTR_REGCOUNT
	.align		4
.L_583:
        /*0d08*/ 	.byte	0x04, 0x2f
        /*0d0a*/ 	.short	(.L_585 - .L_584)
	.align		4
.L_584:
        /*0d0c*/ 	.word	index@(_Z25selective_scan_fwd_kernelI32Selective_Scan_fwd_kernel_traitsILi64ELi16ELi1ELb0ELb1ELb0ELb0EfN3c107complexIfEEEEv13SSMParamsBase)
        /*0d10*/ 	.word	0x000000a8


	//----- nvinfo : EIATTR_FRAME_SIZE
	.align		4
.L_585:
        /*0d14*/ 	.byte	0x04, 0x11
        /*0d16*/ 	.short	(.L_587 - .L_586)
	.align		4
.L_586:
        /*0d18*/ 	.word	index@(_Z25selective_scan_fwd_kernelI32Selective_Scan_fwd_kernel_traitsILi64ELi16ELi1ELb0ELb1ELb0ELb0EfN3c107complexIfEEEEv13SSMParamsBase)
        /*0d1c*/ 	.word	0x00000010


	//----- nvinfo : EIATTR_REGCOUNT
	.align		4
.L_587:
        /*0d20*/ 	.byte	0x04, 0x2f
        /*0d22*/ 	.short	(.L_589 - .L_588)
	.align		4
.L_588:
        /*0d24*/ 	.word	index@(_Z25selective_scan_fwd_kernelI32Selective_Scan_fwd_kernel_traitsILi64ELi16ELi1ELb0ELb0ELb1ELb1EfN3c107complexIfEEEEv13SSMParamsBase)
        /*0d28*/ 	.word	0x000000a8


	//----- nvinfo : EIATTR_FRAME_SIZE
	.align		4
.L_589:
        /*0d2c*/ 	.byte	0x04, 0x11
        /*0d2e*/ 	.short	(.L_591 - .L_590)
	.align		4
.L_590:
        /*0d30*/ 	.word	index@(_Z25selective_scan_fwd_kernelI32Selective_Scan_fwd_kernel_traitsILi64ELi16ELi1ELb0ELb0ELb1ELb1EfN3c107complexIfEEEEv13SSMParamsBase)
        /*0d34*/ 	.word	0x00000000


	//----- nvinfo : EIATTR_REGCOUNT
	.align		4
.L_591:
        /*0d38*/ 	.byte	0x04, 0x2f
        /*0d3a*/ 	.short	(.L_593 - .L_592)
	.align		4
.L_592:
        /*0d3c*/ 	.word	index@(_Z25selective_scan_fwd_kernelI32Selective_Scan_fwd_kernel_traitsILi64ELi16ELi1ELb0ELb0ELb1ELb0EfN3c107complexIfEEEEv13SSMParamsBase)
        /*0d40*/ 	.word	0x000000a8


	//----- nvinfo : EIATTR_FRAME_SIZE
	.align		4
.L_593:
        /*0d44*/ 	.byte	0x04, 0x11
        /*0d46*/ 	.short	(.L_595 - .L_594)
	.align		4
.L_594:
        /*0d48*/ 	.word	index@(_Z25selective_scan_fwd_kernelI32Selective_Scan_fwd_kernel_traitsILi64ELi16ELi1ELb0ELb0ELb1ELb0EfN3c107complexIfEEEEv13SSMParamsBase)
        /*0d4c*/ 	.word	0x00000000


	//----- nvinfo : EIATTR_REGCOUNT
	.align		4
.L_595:
        /*0d50*/ 	.byte	0x04, 0x2f
        /*0d52*/ 	.short	(.L_597 - .L_596)
	.align		4
.L_596:
        /*0d54*/ 	.word	index@(_Z25selective_scan_fwd_kernelI32Selective_Scan_fwd_kernel_traitsILi64ELi16ELi1ELb0ELb0ELb0ELb1EfN3c107complexIfEEEEv13SSMParamsBase)
        /*0d58*/ 	.word	0x000000a0


	//----- nvinfo : EIATTR_FRAME_SIZE
	.align		4
.L_597:
        /*0d5c*/ 	.byte	0x04, 0x11
        /*0d5e*/ 	.short	(.L_599 - .L_598)
	.align		4
.L_598:
        /*0d60*/ 	.word	index@(_Z25selective_scan_fwd_kernelI32Selective_Scan_fwd_kernel_traitsILi64ELi16ELi1ELb0ELb0ELb0ELb1EfN3c107complexIfEEEEv13SSMParamsBase)
        /*0d64*/ 	.word	0x00000000


	//----- nvinfo : EIATTR_REGCOUNT
	.align		4
.L_599:
        /*0d68*/ 	.byte	0x04, 0x2f
        /*0d6a*/ 	.short	(.L_601 - .L_600)
	.align		4
.L_600:
        /*0d6c*/ 	.word	index@(_Z25selective_scan_fwd_kernelI32Selective_Scan_fwd_kernel_traitsILi64ELi16ELi1ELb0ELb0ELb0ELb0EfN3c107complexIfEEEEv13SSMParamsBase)
        /*0d70*/ 	.word	0x000000a0


	//----- nvinfo : EIATTR_FRAME_SIZE
	.align		4
.L_601:
        /*0d74*/ 	.byte	0x04, 0x11
        /*0d76*/ 	.short	(.L_603 - .L_602)
	.align		4
.L_602:
        /*0d78*/ 	.word	index@(_Z25selective_scan_fwd_kernelI32Selective_Scan_fwd_kernel_traitsILi64ELi16ELi1ELb0ELb0ELb0ELb0EfN3c107complexIfEEEEv13SSMParamsBase)
        /*0d7c*/ 	.word	0x00000000


	//----- nvinfo : EIATTR_REGCOUNT
	.align		4
.L_603:
        /*0d80*/ 	.byte	0x04, 0x2f
        /*0d82*/ 	.short	(.L_605 - .L_604)
	.align		4
.L_604:
        /*0d84*/ 	.word	index@(_Z25selective_scan_fwd_kernelI32Selective_Scan_fwd_kernel_traitsILi128ELi16ELi1ELb1ELb1ELb1ELb1EfN3c107complexIfEEEEv13SSMParamsBase)
        /*0d88*/ 	.word	0x000000a8


	//----- nvinfo : EIATTR_FRAME_SIZE
	.align		4
.L_605:
        /*0d8c*/ 	.byte	0x04, 0x11
        /*0d8e*/ 	.short	(.L_607 - .L_606)
	.align		4
.L_606:
        /*0d90*/ 	.word	index@(_Z25selective_scan_fwd_kernelI32Selective_Scan_fwd_kernel_traitsILi128ELi16ELi1ELb1ELb1ELb1ELb1EfN3c107complexIfEEEEv13SSMParamsBase)
        /*0d94*/ 	.word	0x00000020


	//----- nvinfo : EIATTR_REGCOUNT
	.align		4
.L_607:
        /*0d98*/ 	.byte	0x04, 0x2f
        /*0d9a*/ 	.short	(.L_609 - .L_608)
	.align		4
.L_608:
        /*0d9c*/ 	.word	index@(_Z25selective_scan_fwd_kernelI32Selective_Scan_fwd_kernel_traitsILi128ELi16ELi1ELb1ELb1ELb1ELb0EfN3c107complexIfEEEEv13SSMParamsBase)
        /*0da0*/ 	.word	0x000000a8


	//----- nvinfo : EIATTR_FRAME_SIZE
	.align		4
.L_609:
        /*0da4*/ 	.byte	0x04, 0x11
        /*0da6*/ 	.short	(.L_611 - .L_610)
	.align		4
.L_610:
        /*0da8*/ 	.word	index@(_Z25selective_scan_fwd_kernelI32Selective_Scan_fwd_kernel_traitsILi128ELi16ELi1ELb1ELb1ELb1ELb0EfN3c107complexIfEEEEv13SSMParamsBase)
        /*0dac*/ 	.word	0x00000020


	//----- nvinfo : EIATTR_REGCOUNT
	.align		4
.L_611:
        /*0db0*/ 	.byte	0x04, 0x2f
        /*0db2*/ 	.short	(.L_613 - .L_612)
	.align		4
.L_612:
        /*0db4*/ 	.word	index@(_Z25selective_scan_fwd_kernelI32Selective_Scan_fwd_kernel_traitsILi128ELi16ELi1ELb1ELb1ELb0ELb1EfN3c107complexIfEEEEv13SSMParamsBase)
        /*0db8*/ 	.word	0x000000a5


	//----- nvinfo : EIATTR_FRAME_SIZE
	.align		4
.L_613:
        /*0dbc*/ 	.byte	0x04, 0x11
        /*0dbe*/ 	.short	(.L_615 - .L_614)
	.align		4
.L_614:
        /*0dc0*/ 	.word	index@(_Z25selective_scan_fwd_kernelI32Selective_Scan_fwd_kernel_traitsILi128ELi16ELi1ELb1ELb1ELb0ELb1EfN3c107complexIfEEEEv13SSMParamsBase)
        /*0dc4*/ 	.word	0x00000000


	//----- nvinfo : EIATTR_REGCOUNT
	.align		4
.L_615:
        /*0dc8*/ 	.byte	0x04, 0x2f
        /*0dca*/ 	.short	(.L_617 - .L_616)
	.align		4
.L_616:
        /*0dcc*/ 	.word	index@(_Z25selective_scan_fwd_kernelI32Selective_Scan_fwd_kernel_traitsILi128ELi16ELi1ELb1ELb1ELb0ELb0EfN3c107complexIfEEEEv13SSMParamsBase)
        /*0dd0*/ 	.word	0x000000a4


	//----- nvinfo : EIATTR_FRAME_SIZE
	.align		4
.L_617:
        /*0dd4*/ 	.byte	0x04, 0x11
        /*0dd6*/ 	.short	(.L_619 - .L_618)
	.align		4
.L_618:
        /*0dd8*/ 	.word	index@(_Z25selective_scan_fwd_kernelI32Selective_Scan_fwd_kernel_traitsILi128ELi16ELi1ELb1ELb1ELb0ELb0EfN3c107complexIfEEEEv13SSMParamsBase)
        /*0ddc*/ 	.word	0x00000000


	//----- nvinfo : EIATTR_REGCOUNT
	.align		4
.L_619:
        /*0de0*/ 	.byte	0x04, 0x2f
        /*0de2*/ 	.short	(.L_621 - .L_620)
	.align		4
.L_620:
        /*0de4*/ 	.word	index@(_Z25selective_scan_fwd_kernelI32Selective_Scan_fwd_kernel_traitsILi128ELi16ELi1ELb1ELb0ELb1ELb1EfN3c107complexIfEEEEv13SSMParamsBase)
        /*0de8*/ 	.word	0x000000a8


	//----- nvinfo : EIATTR_FRAME_SIZE
	.align		4
.L_621:
        /*0dec*/ 	.byte	0x04, 0x11
        /*0dee*/ 	.short	(.L_623 - .L_622)
	.align		4
.L_622:
        /*0df0*/ 	.word	index@(_Z25selective_scan_fwd_kernelI32Selective_Scan_fwd_kernel_traitsILi128ELi16ELi1ELb1ELb0ELb1ELb1EfN3c107complexIfEEEEv13SSMParamsBase)
        /*0df4*/ 	.word	0x00000000


	//----- nvinfo : EIATTR_REGCOUNT
	.align		4
.L_623:
        /*0df8*/ 	.byte	0x04, 0x2f
        /*0dfa*/ 	.short	(.L_625 - .L_624)
	.align		4
.L_624:
        /*0dfc*/ 	.word	index@(_Z25selective_scan_fwd_kernelI32Selective_Scan_fwd_kernel_traitsILi128ELi16ELi1ELb1ELb0ELb1ELb0EfN3c107complexIfEEEEv13SSMParamsBase)
        /*0e00*/ 	.word	0x000000a4


	//----- nvinfo : EIATTR_FRAME_SIZE
	.align		4
.L_625:
        /*0e04*/ 	.byte	0x04, 0x11
        /*0e06*/ 	.short	(.L_627 - .L_626)
	.align		4
.L_626:
        /*0e08*/ 	.word	index@(_Z25selective_scan_fwd_kernelI32Selective_Scan_fwd_kernel_traitsILi128ELi16ELi1ELb1ELb0ELb1ELb0EfN3c107complexIfEEEEv13SSMParamsBase)
        /*0e0c*/ 	.word	0x00000000


	//----- nvinfo : EIATTR_REGCOUNT
	.align		4
.L_627:
        /*0e10*/ 	.byte	0x04, 0x2f
        /*0e12*/ 	.short	(.L_629 - .L_628)
	.align		4
.L_628:
        /*0e14*/ 	.word	index@(_Z25selective_scan_fwd_kernelI32Selective_Scan_fwd_kernel_traitsILi128ELi16ELi1ELb1ELb0ELb0ELb1EfN3c107complexIfEEEEv13SSMParamsBase)
        /*0e18*/ 	.word	0x00000083


	//----- nvinfo : EIATTR_FRAME_SIZE
	.align		4
.L_629:
        /*0e1c*/ 	.byte	0x04, 0x11
        /*0e1e*/ 	.short	(.L_631 - .L_630)
	.align		4
.L_630:
        /*0e20*/ 	.word	index@(_Z25selective_scan_fwd_kernelI32Selective_Scan_fwd_kernel_traitsILi128ELi16ELi1ELb1ELb0ELb0ELb1EfN3c107complexIfEEEEv13SSMParamsBase)
        /*0e24*/ 	.word	0x00000000


	//----- nvinfo : EIATTR_REGCOUNT
	.align		4
.L_631:
        /*0e28*/ 	.byte	0x04, 0x2f
        /*0e2a*/ 	.short	(.L_633 - .L_632)
	.align		4
.L_632:
        /*0e2c*/ 	.word	index@(_Z25selective_scan_fwd_kernelI32Selective_Scan_fwd_kernel_traitsILi128ELi16ELi1ELb1ELb0ELb0ELb0EfN3c107complexIfEEEEv13SSMParamsBase)
        /*0e30*/ 	.word	0x00000083


	//----- nvinfo : EIATTR_FRAME_SIZE
	.align		4
.L_633:
        /*0e34*/ 	.byte	0x04, 0x11
        /*0e36*/ 	.short	(.L_635 - .L_634)
	.align		4
.L_634:
        /*0e38*/ 	.word	index@(_Z25selective_scan_fwd_kernelI32Selective_Scan_fwd_kernel_traitsILi128ELi16ELi1ELb1ELb0ELb0ELb0EfN3c107complexIfEEEEv13SSMParamsBase)
        /*0e3c*/ 	.word	0x00000000


	//----- nvinfo : EIATTR_REGCOUNT
	.align		4
.L_635:
        /*0e40*/ 	.byte	0x04, 0x2f
        /*0e42*/ 	.short	(.L_637 - .L_636)
	.align		4
.L_636:
        /*0e44*/ 	.word	index@(_Z25selective_scan_fwd_kernelI32Selective_Scan_fwd_kernel_traitsILi128ELi16ELi1ELb0ELb1ELb1ELb1EfN3c107complexIfEEEEv13SSMParamsBase)
        /*0e48*/ 	.word	0x000000a8


	//----- nvinfo : EIATTR_FRAME_SIZE
	.align		4
.L_637:
        /*0e4c*/ 	.byte	0x04, 0x11
        /*0e4e*/ 	.short	(.L_639 - .L_638)
	.align		4
.L_638:
        /*0e50*/ 	.word	index@(_Z25selective_scan_fwd_kernelI32Selective_Scan_fwd_kernel_traitsILi128ELi16ELi1ELb0ELb1ELb1ELb1EfN3c107complexIfEEEEv13SSMParamsBase)
        /*0e54*/ 	.word	0x00000018


	//----- nvinfo : EIATTR_REGCOUNT
	.align		4
.L_639:
        /*0e58*/ 	.byte	0x04, 0x2f
        /*0e5a*/ 	.short	(.L_641 - .L_640)
	.align		4
.L_640:
        /*0e5c*/ 	.word	index@(_Z25selective_scan_fwd_kernelI32Selective_Scan_fwd_kernel_traitsILi128ELi16ELi1ELb0ELb1ELb1ELb0EfN3c107complexIfEEEEv13SSMParamsBase)
        /*0e60*/ 	.word	0x000000a8


	//----- nvinfo : EIATTR_FRAME_SIZE
	.align		4
.L_641:
        /*0e64*/ 	.byte	0x04, 0x11
        /*0e66*/ 	.short	(.L_643 - .L_642)
	.align		4
.L_642:
        /*0e68*/ 	.word	index@(_Z25selective_scan_fwd_kernelI32Selective_Scan_fwd_kernel_traitsILi128ELi16ELi1ELb0ELb1ELb1ELb0EfN3c107complexIfEEEEv13SSMParamsBase)
        /*0e6c*/ 	.word	0x00000018


	//----- nvinfo : EIATTR_REGCOUNT
	.align		4
.L_643:
        /*0e70*/ 	.byte	0x04, 0x2f
        /*0e72*/ 	.short	(.L_645 - .L_644)
	.align		4
.L_644:
        /*0e74*/ 	.word	index@(_Z25selective_scan_fwd_kernelI32Selective_Scan_fwd_kernel_traitsILi128ELi16ELi1ELb0ELb1ELb0ELb1EfN3c107complexIfEEEEv13SSMParamsBase)
        /*0e78*/ 	.word	0x000000a8


	//----- nvinfo : EIATTR_FRAME_SIZE
	.align		4
.L_645:
        /*0e7c*/ 	.byte	0x04, 0x11
        /*0e7e*/ 	.short	(.L_647 - .L_646)
	.align		4
.L_646:
        /*0e80*/ 	.word	index@(_Z25selective_scan_fwd_kernelI32Selective_Scan_fwd_kernel_traitsILi128ELi16ELi1ELb0ELb1ELb0ELb1EfN3c107complexIfEEEEv13SSMParamsBase)
        /*0e84*/ 	.word	0x00000008


	//----- nvinfo : EIATTR_REGCOUNT
	.align		4
.L_647:
        /*0e88*/ 	.byte	0x04, 0x2f
        /*0e8a*/ 	.short	(.L_649 - .L_648)
	.align		4
.L_648:
        /*0e8c*/ 	.word	index@(_Z25selective_scan_fwd_kernelI32Selective_Scan_fwd_kernel_traitsILi128ELi16ELi1ELb0ELb1ELb0ELb0EfN3c107complexIfEEEEv13SSMParamsBase)
        /*0e90*/ 	.word	0x000000a8


	//----- nvinfo : EIATTR_FRAME_SIZE
	.align		4
.L_649:
        /*0e94*/ 	.byte	0x04, 0x11
        /*0e96*/ 	.short	(.L_651 - .L_650)
	.align		4
.L_650:
        /*0e98*/ 	.word	index@(_Z25selective_scan_fwd_kernelI32Selective_Scan_fwd_kernel_traitsILi128ELi16ELi1ELb0ELb1ELb0ELb0EfN3c107complexIfEEEEv13SSMParamsBase)
        /*0e9c*/ 	.word	0x00000008


	//----- nvinfo : EIATTR_REGCOUNT
	.align		4
.L_651:
        /*0ea0*/ 	.byte	0x04, 0x2f
        /*0ea2*/ 	.short	(.L_653 - .L_652)
	.align		4
.L_652:
        /*0ea4*/ 	.word	index@(_Z25selective_scan_fwd_kernelI32Selective_Scan_fwd_kernel_traitsILi128ELi16ELi1ELb0ELb0ELb1ELb1EfN3c107complexIfEEEEv13SSMParamsBase)
        /*0ea8*/ 	.word	0x000000a8


	//----- nvinfo : EIATTR_FRAME_SIZE
	.align		4
.L_653:
        /*0eac*/ 	.byte	0x04, 0x11
        /*0eae*/ 	.short	(.L_655 - .L_654)
	.align		4
.L_654:
        /*0eb0*/ 	.word	index@(_Z25selective_scan_fwd_kernelI32Selective_Scan_fwd_kernel_traitsILi128ELi16ELi1ELb0ELb0ELb1ELb1EfN3c107complexIfEEEEv13SSMParamsBase)
        /*0eb4*/ 	.word	0x00000000


	//----- nvinfo : EIATTR_REGCOUNT
	.align		4
.L_655:
        /*0eb8*/ 	.byte	0x04, 0x2f
        /*0eba*/ 	.short	(.L_657 - .L_656)
	.align		4
.L_656:
        /*0ebc*/ 	.word	index@(_Z25selective_scan_fwd_kernelI32Selective_Scan_fwd_kernel_traitsILi128ELi16ELi1ELb0ELb0ELb1ELb0EfN3c107complexIfEEEEv13SSMParamsBase)
        /*0ec0*/ 	.word	0x000000a8


	//----- nvinfo : EIATTR_FRAME_SIZE
	.align		4
.L_657:
        /*0ec4*/ 	.byte	0x04, 0x11
        /*0ec6*/ 	.short	(.L_659 - .L_658)
	.align		4
.L_658:
        /*0ec8*/ 	.word	index@(_Z25selective_scan_fwd_kernelI32Selective_Scan_fwd_kernel_traitsILi128ELi16ELi1ELb0ELb0ELb1ELb0EfN3c107complexIfEEEEv13SSMParamsBase)
        /*0ecc*/ 	.word	0x00000000


	//----- nvinfo : EIATTR_REGCOUNT
	.align		4
.L_659:
        /*0ed0*/ 	.byte	0x04, 0x2f
        /*0ed2*/ 	.short	(.L_661 - .L_660)
	.align		4
.L_660:
        /*0ed4*/ 	.word	index@(_Z25selective_scan_fwd_kernelI32Selective_Scan_fwd_kernel_traitsILi128ELi16ELi1ELb0ELb0ELb0ELb1EfN3c107complexIfEEEEv13SSMParamsBase)
        /*0ed8*/ 	.word	0x000000a4


	//----- nvinfo : EIATTR_FRAME_SIZE
	.align		4
.L_661:
        /*0edc*/ 	.byte	0x04, 0x11
        /*0ede*/ 	.short	(.L_663 - .L_662)
	.align		4
.L_662:
        /*0ee0*/ 	.word	index@(_Z25selective_scan_fwd_kernelI32Selective_Scan_fwd_kernel_traitsILi128ELi16ELi1ELb0ELb0ELb0ELb1EfN3c107complexIfEEEEv13SSMParamsBase)
        /*0ee4*/ 	.word	0x00000000


	//----- nvinfo : EIATTR_REGCOUNT
	.align		4
.L_663:
        /*0ee8*/ 	.byte	0x04, 0x2f
        /*0eea*/ 	.short	(.L_665 - .L_664)
	.align		4
.L_664:
        /*0eec*/ 	.word	index@(_Z25selective_scan_fwd_kernelI32Selective_Scan_fwd_kernel_traitsILi128ELi16ELi1ELb0ELb0ELb0ELb0EfN3c107complexIfEEEEv13SSMParamsBase)
        /*0ef0*/ 	.word	0x000000a4


	//----- nvinfo : EIATTR_FRAME_SIZE
	.align		4
.L_665:
        /*0ef4*/ 	.byte	0x04, 0x11
        /*0ef6*/ 	.short	(.L_667 - .L_666)
	.align		4
.L_666:
        /*0ef8*/ 	.word	index@(_Z25selective_scan_fwd_kernelI32Selective_Scan_fwd_kernel_traitsILi128ELi16ELi1ELb0ELb0ELb0ELb0EfN3c107complexIfEEEEv13SSMParamsBase)
        /*0efc*/ 	.word	0x00000000


	//----- nvinfo : EIATTR_MIN_STACK_SIZE
	.align		4
.L_667:
        /*0f00*/ 	.byte	0x04, 0x12
        /*0f02*/ 	.short	(.L_669 - .L_668)
	.align		4
.L_668:
        /*0f04*/ 	.word	index@(_Z25selective_scan_fwd_kernelI32Selective_Scan_fwd_kernel_traitsILi128ELi16ELi1ELb0ELb0ELb0ELb0EfN3c107complexIfEEEEv13SSMParamsBase)
        /*0f08*/ 	.word	0x00000000


	//----- nvinfo : EIATTR_MIN_STACK_SIZE
	.align		4
.L_669:
        /*0f0c*/ 	.byte	0x04, 0x12
        /*0f0e*/ 	.short	(.L_671 - .L_670)
	.align		4
.L_670:
        /*0f10*/ 	.word	index@(_Z25selective_scan_fwd_kernelI32Selective_Scan_fwd_kernel_traitsILi128ELi16ELi1ELb0ELb0ELb0ELb1EfN3c107complexIfEEEEv13SSMParamsBase)
        /*0f14*/ 	.word	0x00000000


	//----- nvinfo : EIATTR_MIN_STACK_SIZE
	.align		4
.L_671:
        /*0f18*/ 	.byte	0x04, 0x12
        /*0f1a*/ 	.short	(.L_673 - .L_672)
	.align		4
.L_672:
        /*0f1c*/ 	.word	index@(_Z25selective_scan_fwd_kernelI32Selective_Scan_fwd_kernel_traitsILi128ELi16ELi1ELb0ELb0ELb1ELb0EfN3c107complexIfEEEEv13SSMParamsBase)
        /*0f20*/ 	.word	0x00000000


	//----- nvinfo : EIATTR_MIN_STACK_SIZE
	.align		4
.L_673:
        /*0f24*/ 	.byte	0x04, 0x12
        /*0f26*/ 	.short	(.L_675 - .L_674)
	.align		4
.L_674:
        /*0f28*/ 	.word	index@(_Z25selective_scan_fwd_kernelI32Selective_Scan_fwd_kernel_traitsILi128ELi16ELi1ELb0ELb0ELb1ELb1EfN3c107complexIfEEEEv13SSMParamsBase)
        /*0f2c*/ 	.word	0x00000000


	//----- nvinfo : EIATTR_MIN_STACK_SIZE
	.align		4
.L_675:
        /*0f30*/ 	.byte	0x04, 0x12
        /*0f32*/ 	.short	(.L_677 - .L_676)
	.align		4
.L_676:
        /*0f34*/ 	.word	index@(_Z25selective_scan_fwd_kernelI32Selective_Scan_fwd_kernel_traitsILi128ELi16ELi1ELb0ELb1ELb0ELb0EfN3c107complexIfEEEEv13SSMParamsBase)
        /*0f38*/ 	.word	0x00000008


	//----- nvinfo : EIATTR_MIN_STACK_SIZE
	.align		4
.L_677:
        /*0f3c*/ 	.byte	0x04, 0x12
        /*0f3e*/ 	.short	(.L_679 - .L_678)
	.align		4
.L_678:
        /*0f40*/ 	.word	index@(_Z25selective_scan_fwd_kernelI32Selective_Scan_fwd_kernel_traitsILi128ELi16ELi1ELb0ELb1ELb0ELb1EfN3c107complexIfEEEEv13SSMParamsBase)
        /*0f44*/ 	.word	0x00000008


	//----- nvinfo : EIATTR_MIN_STACK_SIZE
	.align		4
.L_679:
        /*0f48*/ 	.byte	0x04, 0x12
        /*0f4a*/ 	.short	(.L_681 - .L_680)
	.align		4
.L_680:
        /*0f4c*/ 	.word	index@(_Z25selective_scan_fwd_kernelI32Selective_Scan_fwd_kernel_traitsILi128ELi16ELi1ELb0ELb1ELb1ELb0EfN3c107complexIfEEEEv13SSMParamsBase)
        /*0f50*/ 	.word	0x00000018


	//----- nvinfo : EIATTR_MIN_STACK_SIZE
	.align		4
.L_681:
        /*0f54*/ 	.byte	0x04, 0x12
        /*0f56*/ 	.short	(.L_683 - .L_682)
	.align		4
.L_682:
        /*0f58*/ 	.word	index@(_Z25selective_scan_fwd_kernelI32Selective_Scan_fwd_kernel_traitsILi128ELi16ELi1ELb0ELb1ELb1ELb1EfN3c107complexIfEEEEv13SSMParamsBase)
        /*0f5c*/ 	.word	0x00000018


	//----- nvinfo : EIATTR_MIN_STACK_SIZE
	.align		4
.L_683:
        /*0f60*/ 	.byte	0x04, 0x12
        /*0f62*/ 	.short	(.L_685 - .L_684)
	.align		4
.L_684:
        /*0f64*/ 	.word	index@(_Z25selective_scan_fwd_kernelI32Selective_Scan_fwd_kernel_traitsILi128ELi16ELi1ELb1ELb0ELb0ELb0EfN3c107complexIfEEEEv13SSMParamsBase)
        /*0f68*/ 	.word	0x00000000


	//----- nvinfo : EIATTR_MIN_STACK_SIZE
	.align		4
.L_685:
        /*0f6c*/ 	.byte	0x04, 0x12
        /*0f6e*/ 	.short	(.L_687 - .L_686)
	.align		4
.L_686:
        /*0f70*/ 	.word	index@(_Z25selective_scan_fwd_kernelI32Selective_Scan_fwd_kernel_traitsILi128ELi16ELi1ELb1ELb0ELb0ELb1EfN3c107complexIfEEEEv13SSMParamsBase)
        /*0f74*/ 	.word	0x00000000


	//----- nvinfo : EIATTR_MIN_STACK_SIZE
	.align		4
.L_687:
        /*0f78*/ 	.byte	0x04, 0x12
        /*0f7a*/ 	.short	(.L_689 - .L_688)
	.align		4
.L_688:
        /*0f7c*/ 	.word	index@(_Z25selective_scan_fwd_kernelI32Selective_Scan_fwd_kernel_traitsILi128ELi16ELi1ELb1ELb0ELb1ELb0EfN3c107complexIfEEEEv13SSMParamsBase)
        /*0f80*/ 	.word	0x00000000


	//----- nvinfo : EIATTR_MIN_STACK_SIZE
	.align		4
.L_689:
        /*0f84*/ 	.byte	0x04, 0x12
        /*0f86*/ 	.short	(.L_691 - .L_690)
	.align		4
.L_690:
        /*0f88*/ 	.word	index@(_Z25selective_scan_fwd_kernelI32Selective_Scan_fwd_kernel_traitsILi128ELi16ELi1ELb1ELb0ELb1ELb1EfN3c107complexIfEEEEv13SSMParamsBase)
        /*0f8c*/ 	.word	0x00000000


	//----- nvinfo : EIATTR_MIN_STACK_SIZE
	.align		4
.L_691:
        /*0f90*/ 	.byte	0x04, 0x12
        /*0f92*/ 	.short	(.L_693 - .L_692)
	.align		4
.L_692:
        /*0f94*/ 	.word	index@(_Z25selective_scan_fwd_kernelI32Selective_Scan_fwd_kernel_traitsILi128ELi16ELi1ELb1ELb1ELb0ELb0EfN3c107complexIfEEEEv13SSMParamsBase)
        /*0f98*/ 	.word	0x00000000


	//----- nvinfo : EIATTR_MIN_STACK_SIZE
	.align		4
.L_693:
        /*0f9c*/ 	.byte	0x04, 0x12
        /*0f9e*/ 	.short	(.L_695 - .L_694)
	.align		4
.L_694:
        /*0fa0*/ 	.word	index@(_Z25selective_scan_fwd_kernelI32Selective_Scan_fwd_kernel_traitsILi128ELi16ELi1ELb1ELb1ELb0ELb1EfN3c107complexIfEEEEv13SSMParamsBase)
        /*0fa4*/ 	.word	0x00000000


	//----- nvinfo : EIATTR_MIN_STACK_SIZE
	.align		4
.L_695:
        /*0fa8*/ 	.byte	0x04, 0x12
        /*0faa*/ 	.short	(.L_697 - .L_696)
	.align		4
.L_696:
        /*0fac*/ 	.word	index@(_Z25selective_scan_fwd_kernelI32Selective_Scan_fwd_kernel_traitsILi128ELi16ELi1ELb1ELb1ELb1ELb0EfN3c107complexIfEEEEv13SSMParamsBase)
        /*0fb0*/ 	.word	0x00000020


	//----- nvinfo : EIATTR_MIN_STACK_SIZE
	.align		4
.L_697:
        /*0fb4*/ 	.byte	0x04, 0x12
        /*0fb6*/ 	.short	(.L_699 - .L_698)
	.align		4
.L_698:
        /*0fb8*/ 	.word	index@(_Z25selective_scan_fwd_kernelI32Selective_Scan_fwd_kernel_traitsILi128ELi16ELi1ELb1ELb1ELb1ELb1EfN3c107complexIfEEEEv13SSMParamsBase)
        /*0fbc*/ 	.word	0x00000020


	//----- nvinfo : EIATTR_MIN_STACK_SIZE
	.align		4
.L_699:
        /*0fc0*/ 	.byte	0x04, 0x12
        /*0fc2*/ 	.short	(.L_701 - .L_700)
	.align		4
.L_700:
        /*0fc4*/ 	.word	index@(_Z25selective_scan_fwd_kernelI32Selective_Scan_fwd_kernel_traitsILi64ELi16ELi1ELb0ELb0ELb0ELb0EfN3c107complexIfEEEEv13SSMParamsBase)
        /*0fc8*/ 	.word	0x00000000


	//----- nvinfo : EIATTR_MIN_STACK_SIZE
	.align		4
.L_701:
        /*0fcc*/ 	.byte	0x04, 0x12
        /*0fce*/ 	.short	(.L_703 - .L_702)
	.align		4
.L_702:
        /*0fd0*/ 	.word	index@(_Z25selective_scan_fwd_kernelI32Selective_Scan_fwd_kernel_traitsILi64ELi16ELi1ELb0ELb0ELb0ELb1EfN3c107complexIfEEEEv13SSMParamsBase)
        /*0fd4*/ 	.word	0x00000000


	//----- nvinfo : EIATTR_MIN_STACK_SIZE
	.align		4
.L_703:
        /*0fd8*/ 	.byte	0x04, 0x12
        /*0fda*/ 	.short	(.L_705 - .L_704)
	.align		4
.L_704:
        /*0fdc*/ 	.word	index@(_Z25selective_scan_fwd_kernelI32Selective_Scan_fwd_kernel_traitsILi64ELi16ELi1ELb0ELb0ELb1ELb0EfN3c107complexIfEEEEv13SSMParamsBase)
        /*0fe0*/ 	.word	0x00000000


	//----- nvinfo : EIATTR_MIN_STACK_SIZE
	.align		4
.L_705:
        /*0fe4*/ 	.byte	0x04, 0x12
        /*0fe6*/ 	.short	(.L_707 - .L_706)
	.align		4
.L_706:
        /*0fe8*/ 	.word	index@(_Z25selective_scan_fwd_kernelI32Selective_Scan_fwd_kernel_traitsILi64ELi16ELi1ELb0ELb0ELb1ELb1EfN3c107complexIfEEEEv13SSMParamsBase)
        /*0fec*/ 	.word	0x00000000


	//----- nvinfo : EIATTR_MIN_STACK_SIZE
	.align		4
.L_707:
        /*0ff0*/ 	.byte	0x04, 0x12
        /*0ff2*/ 	.short	(.L_709 - .L_708)
	.align		4
.L_708:
        /*0ff4*/ 	.word	index@(_Z25selective_scan_fwd_kernelI32Selective_Scan_fwd_kernel_traitsILi64ELi16ELi1ELb0ELb1ELb0ELb0EfN3c107complexIfEEEEv13SSMParamsBase)
        /*0ff8*/ 	.word	0x00000010


	//----- nvinfo : EIATTR_MIN_STACK_SIZE
	.align		4
.L_709:
        /*0ffc*/ 	.byte	0x04, 0x12
        /*0ffe*/ 	.short	(.L_711 - .L_710)
	.align		4
.L_710:
        /*1000*/ 	.word	index@(_Z25selective_scan_fwd_kernelI32Selective_Scan_fwd_kernel_traitsILi64ELi16ELi1ELb0ELb1ELb0ELb1EfN3c107complexIfEEEEv13SSMParamsBase)
        /*1004*/ 	.word	0x00000010


	//----- nvinfo : EIATTR_MIN_STACK_SIZE
	.align		4
.L_711:
        /*1008*/ 	.byte	0x04, 0x12
        /*100a*/ 	.short	(.L_713 - .L_712)
	.align		4
.L_712:
        /*100c*/ 	.word	index@(_Z25selective_scan_fwd_kernelI32Selective_Scan_fwd_kernel_traitsILi64ELi16ELi1ELb0ELb1ELb1ELb0EfN3c107complexIfEEEEv13SSMParamsBase)
        /*1010*/ 	.word	0x00000008


	//----- nvinfo : EIATTR_MIN_STACK_SIZE
	.align		4
.L_713:
        /*1014*/ 	.byte	0x04, 0x12
        /*1016*/ 	.short	(.L_715 - .L_714)
	.align		4
.L_714:
        /*1018*/ 	.word	index@(_Z25selective_scan_fwd_kernelI32Selective_Scan_fwd_kernel_traitsILi64ELi16ELi1ELb0ELb1ELb1ELb1EfN3c107complexIfEEEEv13SSMParamsBase)
        /*101c*/ 	.word	0x00000008


	//----- nvinfo : EIATTR_MIN_STACK_SIZE
	.align		4
.L_715:
        /*1020*/ 	.byte	0x04, 0x12
        /*1022*/ 	.short	(.L_717 - .L_716)
	.align		4
.L_716:
        /*1024*/ 	.word	index@(_Z25selective_scan_fwd_kernelI32Selective_Scan_fwd_kernel_traitsILi64ELi16ELi1ELb1ELb0ELb0ELb0EfN3c107complexIfEEEEv13SSMParamsBase)
        /*1028*/ 	.word	0x00000000


	//----- nvinfo : EIATTR_MIN_STACK_SIZE
	.align		4
.L_717:
        /*102c*/ 	.byte	0x04, 0x12
        /*102e*/ 	.short	(.L_719 - .L_718)
	.align		4
.L_718:
        /*1030*/ 	.word	index@(_Z25selective_scan_fwd_kernelI32Selective_Scan_fwd_kernel_traitsILi64ELi16ELi1ELb1ELb0ELb0ELb1EfN3c107complexIfEEEEv13SSMParamsBase)
        /*1034*/ 	.word	0x00000000


	//----- nvinfo : EIATTR_MIN_STACK_SIZE
	.align		4
.L_719:
        /*1038*/ 	.byte	0x04, 0x12
        /*103a*/ 	.short	(.L_721 - .L_720)
	.align		4
.L_720:
        /*103c*/ 	.word	index@(_Z25selective_scan_fwd_kernelI32Selective_Scan_fwd_kernel_traitsILi64ELi16ELi1ELb1ELb0ELb1ELb0EfN3c107complexIfEEEEv13SSMParamsBase)
        /*1040*/ 	.word	0x00000000


	//----- nvinfo : EIATTR_MIN_STACK_SIZE
	.align		4
.L_721:
        /*1044*/ 	.byte	0x04, 0x12
        /*1046*/ 	.short	(.L_723 - .L_722)
	.align		4
.L_722:
        /*1048*/ 	.word	index@(_Z25selective_scan_fwd_kernelI32Selective_Scan_fwd_kernel_traitsILi64ELi16ELi1ELb1ELb0ELb1ELb1EfN3c107complexIfEEEEv13SSMParamsBase)
        /*104c*/ 	.word	0x00000000


	//----- nvinfo : EIATTR_MIN_STACK_SIZE
	.align		4
.L_723:
        /*1050*/ 	.byte	0x04, 0x12
        /*1052*/ 	.short	(.L_725 - .L_724)
	.align		4
.L_724:
        /*1054*/ 	.word	index@(_Z25selective_scan_fwd_kernelI32Selective_Scan_fwd_kernel_traitsILi64ELi16ELi1ELb1ELb1ELb0ELb0EfN3c107complexIfEEEEv13SSMParamsBase)
        /*1058*/ 	.word	0x00000000


	//----- nvinfo : EIATTR_MIN_STACK_SIZE
	.align		4
.L_725:
        /*105c*/ 	.byte	0x04, 0x12
        /*105e*/ 	.short	(.L_727 - .L_726)
	.align		4
.L_726:
        /*1060*/ 	.word	index@(_Z25selective_scan_fwd_kernelI32Selective_Scan_fwd_kernel_traitsILi64ELi16ELi1ELb1ELb1ELb0ELb1EfN3c107complexIfEEEEv13SSMParamsBase)
        /*1064*/ 	.word	0x00000000


	//----- nvinfo : EIATTR_MIN_STACK_SIZE
	.align		4
.L_727:
        /*1068*/ 	.byte	0x04, 0x12
        /*106a*/ 	.short	(.L_729 - .L_728)
	.align		4
.L_728:
        /*106c*/ 	.word	index@(_Z25selective_scan_fwd_kernelI32Selective_Scan_fwd_kernel_traitsILi64ELi16ELi1ELb1ELb1ELb1ELb0EfN3c107complexIfEEEEv13SSMParamsBase)
        /*1070*/ 	.word	0x00000010


	//----- nvinfo : EIATTR_MIN_STACK_SIZE
	.align		4
.L_729:
        /*1074*/ 	.byte	0x04, 0x12
        /*1076*/ 	.short	(.L_731 - .L_730)
	.align		4
.L_730:
        /*1078*/ 	.word	index@(_Z25selective_scan_fwd_kernelI32Selective_Scan_fwd_kernel_traitsILi64ELi16ELi1ELb1ELb1ELb1ELb1EfN3c107complexIfEEEEv13SSMParamsBase)
        /*107c*/ 	.word	0x00000010


	//----- nvinfo : EIATTR_MIN_STACK_SIZE
	.align		4
.L_731:
        /*1080*/ 	.byte	0x04, 0x12
        /*1082*/ 	.short	(.L_733 - .L_732)
	.align		4
.L_732:
        /*1084*/ 	.word	index@(_Z25selective_scan_fwd_kernelI32Selective_Scan_fwd_kernel_traitsILi32ELi16ELi1ELb0ELb0ELb0ELb0EfN3c107complexIfEEEEv13SSMParamsBase)
        /*1088*/ 	.word	0x00000000


	//----- nvinfo : EIATTR_MIN_STACK_SIZE
	.align		4
.L_733:
        /*108c*/ 	.byte	0x04, 0x12
        /*108e*/ 	.short	(.L_735 - .L_734)
	.align		4
.L_734:
        /*1090*/ 	.word	index@(_Z25selective_scan_fwd_kernelI32Selective_Scan_fwd_kernel_traitsILi32ELi16ELi1ELb0ELb0ELb0ELb1EfN3c107complexIfEEEEv13SSMParamsBase)
        /*1094*/ 	.word	0x00000000


	//----- nvinfo : EIATTR_MIN_STACK_SIZE
	.align		4
.L_735:
        /*1098*/ 	.byte	0x04, 0x12
        /*109a*/ 	.short	(.L_737 - .L_736)
	.align		4
.L_736:
        /*109c*/ 	.word	index@(_Z25selective_scan_fwd_kernelI32Selective_Scan_fwd_kernel_traitsILi32ELi16ELi1ELb0ELb0ELb1ELb0EfN3c107complexIfEEEEv13SSMParamsBase)
        /*10a0*/ 	.word	0x00000000


	//----- nvinfo : EIATTR_MIN_STACK_SIZE
	.align		4
.L_737:
        /*10a4*/ 	.byte	0x04, 0x12
        /*10a6*/ 	.short	(.L_739 - .L_738)
	.align		4
.L_738:
        /*10a8*/ 	.word	index@(_Z25selective_scan_fwd_kernelI32Selective_Scan_fwd_kernel_traitsILi32ELi16ELi1ELb0ELb0ELb1ELb1EfN3c107complexIfEEEEv13SSMParamsBase)
        /*10ac*/ 	.word	0x00000000


	//----- nvinfo : EIATTR_MIN_STACK_SIZE
	.align		4
.L_739:
        /*10b0*/ 	.byte	0x04, 0x12
        /*10b2*/ 	.short	(.L_741 - .L_740)
	.align		4
.L_740:
        /*10b4*/ 	.word	index@(_Z25selective_scan_fwd_kernelI32Selective_Scan_fwd_kernel_traitsILi32ELi16ELi1ELb0ELb1ELb0ELb0EfN3c107complexIfEEEEv13SSMParamsBase)
        /*10b8*/ 	.word	0x00000000


	//----- nvinfo : EIATTR_MIN_STACK_SIZE
	.align		4
.L_741:
        /*10bc*/ 	.byte	0x04, 0x12
        /*10be*/ 	.short	(.L_743 - .L_742)
	.align		4
.L_742:
        /*10c0*/ 	.word	index@(_Z25selective_scan_fwd_kernelI32Selective_Scan_fwd_kernel_traitsILi32ELi16ELi1ELb0ELb1ELb0ELb1EfN3c107complexIfEEEEv13SSMParamsBase)
        /*10c4*/ 	.word	0x00000000


	//----- nvinfo : EIATTR_MIN_STACK_SIZE
	.align		4
.L_743:
        /*10c8*/ 	.byte	0x04, 0x12
        /*10ca*/ 	.short	(.L_745 - .L_744)
	.align		4
.L_744:
        /*10cc*/ 	.word	index@(_Z25selective_scan_fwd_kernelI32Selective_Scan_fwd_kernel_traitsILi32ELi16ELi1ELb0ELb1ELb1ELb0EfN3c107complexIfEEEEv13SSMParamsBase)
        /*10d0*/ 	.word	0x00000000


	//----- nvinfo : EIATTR_MIN_STACK_SIZE
	.align		4
.L_745:
        /*10d4*/ 	.byte	0x04, 0x12
        /*10d6*/ 	.short	(.L_747 - .L_746)
	.align		4
.L_746:
        /*10d8*/ 	.word	index@(_Z25selective_scan_fwd_kernelI32Selective_Scan_fwd_kernel_traitsILi32ELi16ELi1ELb0ELb1ELb1ELb1EfN3c107complexIfEEEEv13SSMParamsBase)
        /*10dc*/ 	.word	0x00000000


	//----- nvinfo : EIATTR_MIN_STACK_SIZE
	.align		4
.L_747:
        /*10e0*/ 	.byte	0x04, 0x12
        /*10e2*/ 	.short	(.L_749 - .L_748)
	.align		4
.L_748:
        /*10e4*/ 	.word	index@(_Z25selective_scan_fwd_kernelI32Selective_Scan_fwd_kernel_traitsILi32ELi16ELi1ELb1ELb0ELb0ELb0EfN3c107complexIfEEEEv13SSMParamsBase)
        /*10e8*/ 	.word	0x00000000


	//----- nvinfo : EIATTR_MIN_STACK_SIZE
	.align		4
.L_749:
        /*10ec*/ 	.byte	0x04, 0x12
        /*10ee*/ 	.short	(.L_751 - .L_750)
	.align		4
.L_750:
        /*10f0*/ 	.word	index@(_Z25selective_scan_fwd_kernelI32Selective_Scan_fwd_kernel_traitsILi32ELi16ELi1ELb1ELb0ELb0ELb1EfN3c107complexIfEEEEv13SSMParamsBase)
        /*10f4*/ 	.word	0x00000000


	//----- nvinfo : EIATTR_MIN_STACK_SIZE
	.align		4
.L_751:
        /*10f8*/ 	.byte	0x04, 0x12
        /*10fa*/ 	.short	(.L_753 - .L_752)
	.align		4
.L_752:
        /*10fc*/ 	.word	index@(_Z25selective_scan_fwd_kernelI32Selective_Scan_fwd_kernel_traitsILi32ELi16ELi1ELb1ELb0ELb1ELb0EfN3c107complexIfEEEEv13SSMParamsBase)
        /*1100*/ 	.word	0x00000000


	//----- nvinfo : EIATTR_MIN_STACK_SIZE
	.align		4
.L_753:
        /*1104*/ 	.byte	0x04, 0x12
        /*1106*/ 	.short	(.L_755 - .L_754)
	.align		4
.L_754:
        /*1108*/ 	.word	index@(_Z25selective_scan_fwd_kernelI32Selective_Scan_fwd_kernel_traitsILi32ELi16ELi1ELb1ELb0ELb1ELb1EfN3c107complexIfEEEEv13SSMParamsBase)
        /*110c*/ 	.word	0x00000000


	//----- nvinfo : EIATTR_MIN_STACK_SIZE
	.align		4
.L_755:
        /*1110*/ 	.byte	0x04, 0x12
        /*1112*/ 	.short	(.L_757 - .L_756)
	.align		4
.L_756:
        /*1114*/ 	.word	index@(_Z25selective_scan_fwd_kernelI32Selective_Scan_fwd_kernel_traitsILi32ELi16ELi1ELb1ELb1ELb0ELb0EfN3c107complexIfEEEEv13SSMParamsBase)
        /*1118*/ 	.word	0x00000000


	//----- nvinfo : EIATTR_MIN_STACK_SIZE
	.align		4
.L_757:
        /*111c*/ 	.byte	0x04, 0x12
        /*111e*/ 	.short	(.L_759 - .L_758)
	.align		4
.L_758:
        /*1120*/ 	.word	index@(_Z25selective_scan_fwd_kernelI32Selective_Scan_fwd_kernel_traitsILi32ELi16ELi1ELb1ELb1ELb0ELb1EfN3c107complexIfEEEEv13SSMParamsBase)
        /*1124*/ 	.word	0x00000000


	//----- nvinfo : EIATTR_MIN_STACK_SIZE
	.align		4
.L_759:
        /*1128*/ 	.byte	0x04, 0x12
        /*112a*/ 	.short	(.L_761 - .L_760)
	.align		4
.L_760:
        /*112c*/ 	.word	index@(_Z25selective_scan_fwd_kernelI32Selective_Scan_fwd_kernel_traitsILi32ELi16ELi1ELb1ELb1ELb1ELb0EfN3c107complexIfEEEEv13SSMParamsBase)
        /*1130*/ 	.word	0x00000000


	//----- nvinfo : EIATTR_MIN_STACK_SIZE
	.align		4
.L_761:
        /*1134*/ 	.byte	0x04, 0x12
        /*1136*/ 	.short	(.L_763 - .L_762)
	.align		4
.L_762:
        /*1138*/ 	.word	index@(_Z25selective_scan_fwd_kernelI32Selective_Scan_fwd_kernel_traitsILi32ELi16ELi1ELb1ELb1ELb1ELb1EfN3c107complexIfEEEEv13SSMParamsBase)
        /*113c*/ 	.word	0x00000000


	//----- nvinfo : EIATTR_MIN_STACK_SIZE
	.align		4
.L_763:
        /*1140*/ 	.byte	0x04, 0x12
        /*1142*/ 	.short	(.L_765 - .L_764)
	.align		4
.L_764:
        /*1144*/ 	.word	index@(_Z25selective_scan_fwd_kernelI32Selective_Scan_fwd_kernel_traitsILi32ELi8ELi1ELb0ELb0ELb0ELb0EfN3c107complexIfEEEEv13SSMParamsBase)
        /*1148*/ 	.word	0x00000000


	//----- nvinfo : EIATTR_MIN_STACK_SIZE
	.align		4
.L_765:
        /*114c*/ 	.byte	0x04, 0x12
        /*114e*/ 	.short	(.L_767 - .L_766)
	.align		4
.L_766:
        /*1150*/ 	.word	index@(_Z25selective_scan_fwd_kernelI32Selective_Scan_fwd_kernel_traitsILi32ELi8ELi1ELb0ELb0ELb0ELb1EfN3c107complexIfEEEEv13SSMParamsBase)
        /*1154*/ 	.word	0x00000000


	//----- nvinfo : EIATTR_MIN_STACK_SIZE
	.align		4
.L_767:
        /*1158*/ 	.byte	0x04, 0x12
        /*115a*/ 	.short	(.L_769 - .L_768)
	.align		4
.L_768:
        /*115c*/ 	.word	index@(_Z25selective_scan_fwd_kernelI32Selective_Scan_fwd_kernel_traitsILi32ELi8ELi1ELb0ELb0ELb1ELb0EfN3c107complexIfEEEEv13SSMParamsBase)
        /*1160*/ 	.word	0x00000000


	//----- nvinfo : EIATTR_MIN_STACK_SIZE
	.align		4
.L_769:
        /*1164*/ 	.byte	0x04, 0x12
        /*1166*/ 	.short	(.L_771 - .L_770)
	.align		4
.L_770:
        /*1168*/ 	.word	index@(_Z25selective_scan_fwd_kernelI32Selective_Scan_fwd_kernel_traitsILi32ELi8ELi1ELb0ELb0ELb1ELb1EfN3c107complexIfEEEEv13SSMParamsBase)
        /*116c*/ 	.word	0x00000000


	//----- nvinfo : EIATTR_MIN_STACK_SIZE
	.align		4
.L_771:
        /*1170*/ 	.byte	0x04, 0x12
        /*1172*/ 	.short	(.L_773 - .L_772)
	.align		4
.L_772:
        /*1174*/ 	.word	index@(_Z25selective_scan_fwd_kernelI32Selective_Scan_fwd_kernel_traitsILi32ELi8ELi1ELb0ELb1ELb0ELb0EfN3c107complexIfEEEEv13SSMParamsBase)
        /*1178*/ 	.word	0x00000000


	//----- nvinfo : EIATTR_MIN_STACK_SIZE
	.align		4
.L_773:
        /*117c*/ 	.byte	0x04, 0x12
        /*117e*/ 	.short	(.L_775 - .L_774)
	.align		4
.L_774:
        /*1180*/ 	.word	index@(_Z25selective_scan_fwd_kernelI32Selective_Scan_fwd_kernel_traitsILi32ELi8ELi1ELb0ELb1ELb0ELb1EfN3c107complexIfEEEEv13SSMParamsBase)
        /*1184*/ 	.word	0x00000000


	//----- nvinfo : EIATTR_MIN_STACK_SIZE
	.align		4
.L_775:
        /*1188*/ 	.byte	0x04, 0x12
        /*118a*/ 	.short	(.L_777 - .L_776)
	.align		4
.L_776:
        /*118c*/ 	.word	index@(_Z25selective_scan_fwd_kernelI32Selective_Scan_fwd_kernel_traitsILi32ELi8ELi1ELb0ELb1ELb1ELb0EfN3c107complexIfEEEEv13SSMParamsBase)
        /*1190*/ 	.word	0x00000000


	//----- nvinfo : EIATTR_MIN_STACK_SIZE
	.align		4
.L_777:
        /*1194*/ 	.byte	0x04, 0x12
        /*1196*/ 	.short	(.L_779 - .L_778)
	.align		4
.L_778:
        /*1198*/ 	.word	index@(_Z25selective_scan_fwd_kernelI32Selective_Scan_fwd_kernel_traitsILi32ELi8ELi1ELb0ELb1ELb1ELb1EfN3c107complexIfEEEEv13SSMParamsBase)
        /*119c*/ 	.word	0x00000000


	//----- nvinfo : EIATTR_MIN_STACK_SIZE
	.align		4
.L_779:
        /*11a0*/ 	.byte	0x04, 0x12
        /*11a2*/ 	.short	(.L_781 - .L_780)
	.align		4
.L_780:
        /*11a4*/ 	.word	index@(_Z25selective_scan_fwd_kernelI32Selective_Scan_fwd_kernel_traitsILi32ELi8ELi1ELb1ELb0ELb0ELb0EfN3c107complexIfEEEEv13SSMParamsBase)
        /*11a8*/ 	.word	0x00000000


	//----- nvinfo : EIATTR_MIN_STACK_SIZE
	.align		4
.L_781:
        /*11ac*/ 	.byte	0x04, 0x12
        /*11ae*/ 	.short	(.L_783 - .L_782)
	.align		4
.L_782:
        /*11b0*/ 	.word	index@(_Z25selective_scan_fwd_kernelI32Selective_Scan_fwd_kernel_traitsILi32ELi8ELi1ELb1ELb0ELb0ELb1EfN3c107complexIfEEEEv13SSMParamsBase)
        /*11b4*/ 	.word	0x00000000


	//----- nvinfo : EIATTR_MIN_STACK_SIZE
	.align		4
.L_783:
        /*11b8*/ 	.byte	0x04, 0x12
        /*11ba*/ 	.short	(.L_785 - .L_784)
	.align		4
.L_784:
        /*11bc*/ 	.word	index@(_Z25selective_scan_fwd_kernelI32Selective_Scan_fwd_kernel_traitsILi32ELi8ELi1ELb1ELb0ELb1ELb0EfN3c107complexIfEEEEv13SSMParamsBase)
        /*11c0*/ 	.word	0x00000000


	//----- nvinfo : EIATTR_MIN_STACK_SIZE
	.align		4
.L_785:
        /*11c4*/ 	.byte	0x04, 0x12
        /*11c6*/ 	.short	(.L_787 - .L_786)
	.align		4
.L_786:
        /*11c8*/ 	.word	index@(_Z25selective_scan_fwd_kernelI32Selective_Scan_fwd_kernel_traitsILi32ELi8ELi1ELb1ELb0ELb1ELb1EfN3c107complexIfEEEEv13SSMParamsBase)
        /*11cc*/ 	.word	0x00000000


	//----- nvinfo : EIATTR_MIN_STACK_SIZE
	.align		4
.L_787:
        /*11d0*/ 	.byte	0x04, 0x12
        /*11d2*/ 	.short	(.L_789 - .L_788)
	.align		4
.L_788:
        /*11d4*/ 	.word	index@(_Z25selective_scan_fwd_kernelI32Selective_Scan_fwd_kernel_traitsILi32ELi8ELi1ELb1ELb1ELb0ELb0EfN3c107complexIfEEEEv13SSMParamsBase)
        /*11d8*/ 	.word	0x00000000


	//----- nvinfo : EIATTR_MIN_STACK_SIZE
	.align		4
.L_789:
        /*11dc*/ 	.byte	0x04, 0x12
        /*11de*/ 	.short	(.L_791 - .L_790)
	.align		4
.L_790:
        /*11e0*/ 	.word	index@(_Z25selective_scan_fwd_kernelI32Selective_Scan_fwd_kernel_traitsILi32ELi8ELi1ELb1ELb1ELb0ELb1EfN3c107complexIfEEEEv13SSMParamsBase)
        /*11e4*/ 	.word	0x00000000


	//----- nvinfo : EIATTR_MIN_STACK_SIZE
	.align		4
.L_791:
        /*11e8*/ 	.byte	0x04, 0x12
        /*11ea*/ 	.short	(.L_793 - .L_792)
	.align		4
.L_792:
        /*11ec*/ 	.word	index@(_Z25selective_scan_fwd_kernelI32Selective_Scan_fwd_kernel_traitsILi32ELi8ELi1ELb1ELb1ELb1ELb0EfN3c107complexIfEEEEv13SSMParamsBase)
        /*11f0*/ 	.word	0x00000000


	//----- nvinfo : EIATTR_MIN_STACK_SIZE
	.align		4
.L_793:
        /*11f4*/ 	.byte	0x04, 0x12
        /*11f6*/ 	.short	(.L_795 - .L_794)
	.align		4
.L_794:
        /*11f8*/ 	.word	index@(_Z25selective_scan_fwd_kernelI32Selective_Scan_fwd_kernel_traitsILi32ELi8ELi1ELb1ELb1ELb1ELb1EfN3c107complexIfEEEEv13SSMParamsBase)
        /*11fc*/ 	.word	0x00000000


	//----- nvinfo : EIATTR_MIN_STACK_SIZE
	.align		4
.L_795:
        /*1200*/ 	.byte	0x04, 0x12
        /*1202*/ 	.short	(.L_797 - .L_796)
	.align		4
.L_796:
        /*1204*/ 	.word	index@(_Z25selective_scan_fwd_kernelI32Selective_Scan_fwd_kernel_traitsILi32ELi4ELi1ELb0ELb0ELb0ELb0EfN3c107complexIfEEEEv13SSMParamsBase)
        /*1208*/ 	.word	0x00000000


	//----- nvinfo : EIATTR_MIN_STACK_SIZE
	.align		4
.L_797:
        /*120c*/ 	.byte	0x04, 0x12
        /*120e*/ 	.short	(.L_799 - .L_798)
	.align		4
.L_798:
        /*1210*/ 	.word	index@(_Z25selective_scan_fwd_kernelI32Selective_Scan_fwd_kernel_traitsILi32ELi4ELi1ELb0ELb0ELb0ELb1EfN3c107complexIfEEEEv13SSMParamsBase)
        /*1214*/ 	.word	0x00000000


	//----- nvinfo : EIATTR_MIN_STACK_SIZE
	.align		4
.L_799:
        /*1218*/ 	.byte	0x04, 0x12
        /*121a*/ 	.short	(.L_801 - .L_800)
	.align		4
.L_800:
        /*121c*/ 	.word	index@(_Z25selective_scan_fwd_kernelI32Selective_Scan_fwd_kernel_traitsILi32ELi4ELi1ELb0ELb0ELb1ELb0EfN3c107complexIfEEEEv13SSMParamsBase)
        /*1220*/ 	.word	0x00000000


	//----- nvinfo : EIATTR_MIN_STACK_SIZE
	.align		4
.L_801:
        /*1224*/ 	.byte	0x04, 0x12
        /*1226*/ 	.short	(.L_803 - .L_802)
	.align		4
.L_802:
        /*1228*/ 	.word	index@(_Z25selective_scan_fwd_kernelI32Selective_Scan_fwd_kernel_traitsILi32ELi4ELi1ELb0ELb0ELb1ELb1EfN3c107complexIfEEEEv13SSMParamsBase)
        /*122c*/ 	.word	0x00000000


	//----- nvinfo : EIATTR_MIN_STACK_SIZE
	.align		4
.L_803:
        /*1230*/ 	.byte	0x04, 0x12
        /*1232*/ 	.short	(.L_805 - .L_804)
	.align		4
.L_804:
        /*1234*/ 	.word	index@(_Z25selective_scan_fwd_kernelI32Selective_Scan_fwd_kernel_traitsILi32ELi4ELi1ELb0ELb1ELb0ELb0EfN3c107complexIfEEEEv13SSMParamsBase)
        /*1238*/ 	.word	0x00000000


	//----- nvinfo : EIATTR_MIN_STACK_SIZE
	.align		4
.L_805:
        /*123c*/ 	.byte	0x04, 0x12
        /*123e*/ 	.short	(.L_807 - .L_806)
	.align		4
.L_806:
        /*1240*/ 	.word	index@(_Z25selective_scan_fwd_kernelI32Selective_Scan_fwd_kernel_traitsILi32ELi4ELi1ELb0ELb1ELb0ELb1EfN3c107complexIfEEEEv13SSMParamsBase)
        /*1244*/ 	.word	0x00000000


	//----- nvinfo : EIATTR_MIN_STACK_SIZE
	.align		4
.L_807:
        /*1248*/ 	.byte	0x04, 0x12
        /*124a*/ 	.short	(.L_809 - .L_808)
	.align		4
.L_808:
        /*124c*/ 	.word	index@(_Z25selective_scan_fwd_kernelI32Selective_Scan_fwd_kernel_traitsILi32ELi4ELi1ELb0ELb1ELb1ELb0EfN3c107complexIfEEEEv13SSMParamsBase)
        /*1250*/ 	.word	0x00000000


	//----- nvinfo : EIATTR_MIN_STACK_SIZE
	.align		4
.L_809:
        /*1254*/ 	.byte	0x04, 0x12
        /*1256*/ 	.short	(.L_811 - .L_810)
	.align		4
.L_810:
        /*1258*/ 	.word	index@(_Z25selective_scan_fwd_kernelI32Selective_Scan_fwd_kernel_traitsILi32ELi4ELi1ELb0ELb1ELb1ELb1EfN3c107complexIfEEEEv13SSMParamsBase)
        /*125c*/ 	.word	0x00000000


	//----- nvinfo : EIATTR_MIN_STACK_SIZE
	.align		4
.L_811:
        /*1260*/ 	.byte	0x04, 0x12
        /*1262*/ 	.short	(.L_813 - .L_812)
	.align		4
.L_812:
        /*1264*/ 	.word	index@(_Z25selective_scan_fwd_kernelI32Selective_Scan_fwd_kernel_traitsILi32ELi4ELi1ELb1ELb0ELb0ELb0EfN3c107complexIfEEEEv13SSMParamsBase)
        /*1268*/ 	.word	0x00000000


	//----- nvinfo : EIATTR_MIN_STACK_SIZE
	.align		4
.L_813:
        /*126c*/ 	.byte	0x04, 0x12
        /*126e*/ 	.short	(.L_815 - .L_814)
	.align		4
.L_814:
        /*1270*/ 	.word	index@(_Z25selective_scan_fwd_kernelI32Selective_Scan_fwd_kernel_traitsILi32ELi4ELi1ELb1ELb0ELb0ELb1EfN3c107complexIfEEEEv13SSMParamsBase)
        /*1274*/ 	.word	0x00000000


	//----- nvinfo : EIATTR_MIN_STACK_SIZE
	.align		4
.L_815:
        /*1278*/ 	.byte	0x04, 0x12
        /*127a*/ 	.short	(.L_817 - .L_816)
	.align		4
.L_816:
        /*127c*/ 	.word	index@(_Z25selective_scan_fwd_kernelI32Selective_Scan_fwd_kernel_traitsILi32ELi4ELi1ELb1ELb0ELb1ELb0EfN3c107complexIfEEEEv13SSMParamsBase)
        /*1280*/ 	.word	0x00000000


	//----- nvinfo : EIATTR_MIN_STACK_SIZE
	.align		4
.L_817:
        /*1284*/ 	.byte	0x04, 0x12
        /*1286*/ 	.short	(.L_819 - .L_818)
	.align		4
.L_818:
        /*1288*/ 	.word	index@(_Z25selective_scan_fwd_kernelI32Selective_Scan_fwd_kernel_traitsILi32ELi4ELi1ELb1ELb0ELb1ELb1EfN3c107complexIfEEEEv13SSMParamsBase)
        /*128c*/ 	.word	0x00000000


	//----- nvinfo : EIATTR_MIN_STACK_SIZE
	.align		4
.L_819:
        /*1290*/ 	.byte	0x04, 0x12
        /*1292*/ 	.short	(.L_821 - .L_820)
	.align		4
.L_820:
        /*1294*/ 	.word	index@(_Z25selective_scan_fwd_kernelI32Selective_Scan_fwd_kernel_traitsILi32ELi4ELi1ELb1ELb1ELb0ELb0EfN3c107complexIfEEEEv13SSMParamsBase)
        /*1298*/ 	.word	0x00000000


	//----- nvinfo : EIATTR_MIN_STACK_SIZE
	.align		4
.L_821:
        /*129c*/ 	.byte	0x04, 0x12
        /*129e*/ 	.short	(.L_823 - .L_822)
	.align		4
.L_822:
        /*12a0*/ 	.word	index@(_Z25selective_scan_fwd_kernelI32Selective_Scan_fwd_kernel_traitsILi32ELi4ELi1ELb1ELb1ELb0ELb1EfN3c107complexIfEEEEv13SSMParamsBase)
        /*12a4*/ 	.word	0x00000000


	//----- nvinfo : EIATTR_MIN_STACK_SIZE
	.align		4
.L_823:
        /*12a8*/ 	.byte	0x04, 0x12
        /*12aa*/ 	.short	(.L_825 - .L_824)
	.align		4
.L_824:
        /*12ac*/ 	.word	index@(_Z25selective_scan_fwd_kernelI32Selective_Scan_fwd_kernel_traitsILi32ELi4ELi1ELb1ELb1ELb1ELb0EfN3c107complexIfEEEEv13SSMParamsBase)
        /*12b0*/ 	.word	0x00000000


	//----- nvinfo : EIATTR_MIN_STACK_SIZE
	.align		4
.L_825:
        /*12b4*/ 	.byte	0x04, 0x12
        /*12b6*/ 	.short	(.L_827 - .L_826)
	.align		4
.L_826:
        /*12b8*/ 	.word	index@(_Z25selective_scan_fwd_kernelI32Selective_Scan_fwd_kernel_traitsILi32ELi4ELi1ELb1ELb1ELb1ELb1EfN3c107complexIfEEEEv13SSMParamsBase)
        /*12bc*/ 	.word	0x00000000


	//----- nvinfo : EIATTR_MIN_STACK_SIZE
	.align		4
.L_827:
        /*12c0*/ 	.byte	0x04, 0x12
        /*12c2*/ 	.short	(.L_829 - .L_828)
	.align		4
.L_828:
        /*12c4*/ 	.word	index@(_Z25selective_scan_fwd_kernelI32Selective_Scan_fwd_kernel_traitsILi128ELi16ELi1ELb0ELb0ELb0ELb0EffEEv13SSMParamsBase)
        /*12c8*/ 	.word	0x00000000


	//----- nvinfo : EIATTR_MIN_STACK_SIZE
	.align		4
.L_829:
        /*12cc*/ 	.byte	0x04, 0x12
        /*12ce*/ 	.short	(.L_831 - .L_830)
	.align		4
.L_830:
        /*12d0*/ 	.word	index@(_Z25selective_scan_fwd_kernelI32Selective_Scan_fwd_kernel_traitsILi128ELi16ELi1ELb0ELb0ELb0ELb1EffEEv13SSMParamsBase)
        /*12d4*/ 	.word	0x00000000


	//----- nvinfo : EIATTR_MIN_STACK_SIZE
	.align		4
.L_831:
        /*12d8*/ 	.byte	0x04, 0x12
        /*12da*/ 	.short	(.L_833 - .L_832)
	.align		4
.L_832:
        /*12dc*/ 	.word	index@(_Z25selective_scan_fwd_kernelI32Selective_Scan_fwd_kernel_traitsILi128ELi16ELi1ELb0ELb0ELb1ELb0EffEEv13SSMParamsBase)
        /*12e0*/ 	.word	0x00000000


	//----- nvinfo : EIATTR_MIN_STACK_SIZE
	.align		4
.L_833:
        /*12e4*/ 	.byte	0x04, 0x12
        /*12e6*/ 	.short	(.L_835 - .L_834)
	.align		4
.L_834:
        /*12e8*/ 	.word	index@(_Z25selective_scan_fwd_kernelI32Selective_Scan_fwd_kernel_traitsILi128ELi16ELi1ELb0ELb0ELb1ELb1EffEEv13SSMParamsBase)
        /*12ec*/ 	.word	0x00000000


	//----- nvinfo : EIATTR_MIN_STACK_SIZE
	.align		4
.L_835:
        /*12f0*/ 	.byte	0x04, 0x12
        /*12f2*/ 	.short	(.L_837 - .L_836)
	.align		4
.L_836:
        /*12f4*/ 	.word	index@(_Z25selective_scan_fwd_kernelI32Selective_Scan_fwd_kernel_traitsILi128ELi16ELi1ELb0ELb1ELb0ELb0EffEEv13SSMParamsBase)
        /*12f8*/ 	.word	0x00000000


	//----- nvinfo : EIATTR_MIN_STACK_SIZE
	.align		4
.L_837:
        /*12fc*/ 	.byte	0x04, 0x12
        /*12fe*/ 	.short	(.L_839 - .L_838)
	.align		4
.L_838:
        /*1300*/ 	.word	index@(_Z25selective_scan_fwd_kernelI32Selective_Scan_fwd_kernel_traitsILi128ELi16ELi1ELb0ELb1ELb0ELb1EffEEv13SSMParamsBase)
        /*1304*/ 	.word	0x00000000


	//----- nvinfo : EIATTR_MIN_STACK_SIZE
	.align		4
.L_839:
        /*1308*/ 	.byte	0x04, 0x12
        /*130a*/ 	.short	(.L_841 - .L_840)
	.align		4
.L_840:
        /*130c*/ 	.word	index@(_Z25selective_scan_fwd_kernelI32Selective_Scan_fwd_kernel_traitsILi128ELi16ELi1ELb0ELb1ELb1ELb0EffEEv13SSMParamsBase)
        /*1310*/ 	.word	0x00000000


	//----- nvinfo : EIATTR_MIN_STACK_SIZE
	.align		4
.L_841:
        /*1314*/ 	.byte	0x04, 0x12
        /*1316*/ 	.short	(.L_843 - .L_842)
	.align		4
.L_842:
        /*1318*/ 	.word	index@(_Z25selective_scan_fwd_kernelI32Selective_Scan_fwd_kernel_traitsILi128ELi16ELi1ELb0ELb1ELb1ELb1EffEEv13SSMParamsBase)
        /*131c*/ 	.word	0x00000000


	//----- nvinfo : EIATTR_MIN_STACK_SIZE
	.align		4
.L_843:
        /*1320*/ 	.byte	0x04, 0x12
        /*1322*/ 	.short	(.L_845 - .L_844)
	.align		4
.L_844:
        /*1324*/ 	.word	index@(_Z25selective_scan_fwd_kernelI32Selective_Scan_fwd_kernel_traitsILi128ELi16ELi1ELb1ELb0ELb0ELb0EffEEv13SSMParamsBase)
        /*1328*/ 	.word	0x00000000


	//----- nvinfo : EIATTR_MIN_STACK_SIZE
	.align		4
.L_845:
        /*132c*/ 	.byte	0x04, 0x12
        /*132e*/ 	.short	(.L_847 - .L_846)
	.align		4
.L_846:
        /*1330*/ 	.word	index@(_Z25selective_scan_fwd_kernelI32Selective_Scan_fwd_kernel_traitsILi128ELi16ELi1ELb1ELb0ELb0ELb1EffEEv13SSMParamsBase)
        /*1334*/ 	.word	0x00000000


	//----- nvinfo : EIATTR_MIN_STACK_SIZE
	.align		4
.L_847:
        /*1338*/ 	.byte	0x04, 0x12
        /*133a*/ 	.short	(.L_849 - .L_848)
	.align		4
.L_848:
        /*133c*/ 	.word	index@(_Z25selective_scan_fwd_kernelI32Selective_Scan_fwd_kernel_traitsILi128ELi16ELi1ELb1ELb0ELb1ELb0EffEEv13SSMParamsBase)
        /*1340*/ 	.word	0x00000000


	//----- nvinfo : EIATTR_MIN_STACK_SIZE
	.align		4
.L_849:
        /*1344*/ 	.byte	0x04, 0x12
        /*1346*/ 	.short	(.L_851 - .L_850)
	.align		4
.L_850:
        /*1348*/ 	.word	index@(_Z25selective_scan_fwd_kernelI32Selective_Scan_fwd_kernel_traitsILi128ELi16ELi1ELb1ELb0ELb1ELb1EffEEv13SSMParamsBase)
        /*134c*/ 	.word	0x00000000


	//----- nvinfo : EIATTR_MIN_STACK_SIZE
	.align		4
.L_851:
        /*1350*/ 	.byte	0x04, 0x12
        /*1352*/ 	.short	(.L_853 - .L_852)
	.align		4
.L_852:
        /*1354*/ 	.word	index@(_Z25selective_scan_fwd_kernelI32Selective_Scan_fwd_kernel_traitsILi128ELi16ELi1ELb1ELb1ELb0ELb0EffEEv13SSMParamsBase)
        /*1358*/ 	.word	0x00000000


	//----- nvinfo : EIATTR_MIN_STACK_SIZE
	.align		4
.L_853:
        /*135c*/ 	.byte	0x04, 0x12
        /*135e*/ 	.short	(.L_855 - .L_854)
	.align		4
.L_854:
        /*1360*/ 	.word	index@(_Z25selective_scan_fwd_kernelI32Selective_Scan_fwd_kernel_traitsILi128ELi16ELi1ELb1ELb1ELb0ELb1EffEEv13SSMParamsBase)
        /*1364*/ 	.word	0x00000000


	//----- nvinfo : EIATTR_MIN_STACK_SIZE
	.align		4
.L_855:
        /*1368*/ 	.byte	0x04, 0x12
        /*136a*/ 	.short	(.L_857 - .L_856)
	.align		4
.L_856:
        /*136c*/ 	.word	index@(_Z25selective_scan_fwd_kernelI32Selective_Scan_fwd_kernel_traitsILi128ELi16ELi1ELb1ELb1ELb1ELb0EffEEv13SSMParamsBase)
        /*1370*/ 	.word	0x00000000


	//----- nvinfo : EIATTR_MIN_STACK_SIZE
	.align		4
.L_857:
        /*1374*/ 	.byte	0x04, 0x12
        /*1376*/ 	.short	(.L_859 - .L_858)
	.align		4
.L_858:
        /*1378*/ 	.word	index@(_Z25selective_scan_fwd_kernelI32Selective_Scan_fwd_kernel_traitsILi128ELi16ELi1ELb1ELb1ELb1ELb1EffEEv13SSMParamsBase)
        /*137c*/ 	.word	0x00000000


	//----- nvinfo : EIATTR_MIN_STACK_SIZE
	.align		4
.L_859:
        /*1380*/ 	.byte	0x04, 0x12
        /*1382*/ 	.short	(.L_861 - .L_860)
	.align		4
.L_860:
        /*1384*/ 	.word	index@(_Z25selective_scan_fwd_kernelI32Selective_Scan_fwd_kernel_traitsILi64ELi16ELi1ELb0ELb0ELb0ELb0EffEEv13SSMParamsBase)
        /*1388*/ 	.word	0x00000000


	//----- nvinfo : EIATTR_MIN_STACK_SIZE
	.align		4
.L_861:
        /*138c*/ 	.byte	0x04, 0x12
        /*138e*/ 	.short	(.L_863 - .L_862)
	.align		4
.L_862:
        /*1390*/ 	.word	index@(_Z25selective_scan_fwd_kernelI32Selective_Scan_fwd_kernel_traitsILi64ELi16ELi1ELb0ELb0ELb0ELb1EffEEv13SSMParamsBase)
        /*1394*/ 	.word	0x00000000


	//----- nvinfo : EIATTR_MIN_STACK_SIZE
	.align		4
.L_863:
        /*1398*/ 	.byte	0x04, 0x12
        /*139a*/ 	.short	(.L_865 - .L_864)
	.align		4
.L_864:
        /*139c*/ 	.word	index@(_Z25selective_scan_fwd_kernelI32Selective_Scan_fwd_kernel_traitsILi64ELi16ELi1ELb0ELb0ELb1ELb0EffEEv13SSMParamsBase)
        /*13a0*/ 	.word	0x00000000


	//----- nvinfo : EIATTR_MIN_STACK_SIZE
	.align		4
.L_865:
        /*13a4*/ 	.byte	0x04, 0x12
        /*13a6*/ 	.short	(.L_867 - .L_866)
	.align		4
.L_866:
        /*13a8*/ 	.word	index@(_Z25selective_scan_fwd_kernelI32Selective_Scan_fwd_kernel_traitsILi64ELi16ELi1ELb0ELb0ELb1ELb1EffEEv13SSMParamsBase)
        /*13ac*/ 	.word	0x00000000


	//----- nvinfo : EIATTR_MIN_STACK_SIZE
	.align		4
.L_867:
        /*13b0*/ 	.byte	0x04, 0x12
        /*13b2*/ 	.short	(.L_869 - .L_868)
	.align		4
.L_868:
        /*13b4*/ 	.word	index@(_Z25selective_scan_fwd_kernelI32Selective_Scan_fwd_kernel_traitsILi64ELi16ELi1ELb0ELb1ELb0ELb0EffEEv13SSMParamsBase)
        /*13b8*/ 	.word	0x00000000


	//----- nvinfo : EIATTR_MIN_STACK_SIZE
	.align		4
.L_869:
        /*13bc*/ 	.byte	0x04, 0x12
        /*13be*/ 	.short	(.L_871 - .L_870)
	.align		4
.L_870:
        /*13c0*/ 	.word	index@(_Z25selective_scan_fwd_kernelI32Selective_Scan_fwd_kernel_traitsILi64ELi16ELi1ELb0ELb1ELb0ELb1EffEEv13SSMParamsBase)
        /*13c4*/ 	.word	0x00000000


	//----- nvinfo : EIATTR_MIN_STACK_SIZE
	.align		4
.L_871:
        /*13c8*/ 	.byte	0x04, 0x12
        /*13ca*/ 	.short	(.L_873 - .L_872)
	.align		4
.L_872:
        /*13cc*/ 	.word	index@(_Z25selective_scan_fwd_kernelI32Selective_Scan_fwd_kernel_traitsILi64ELi16ELi1ELb0ELb1ELb1ELb0EffEEv13SSMParamsBase)
        /*13d0*/ 	.word	0x00000000


	//----- nvinfo : EIATTR_MIN_STACK_SIZE
	.align		4
.L_873:
        /*13d4*/ 	.byte	0x04, 0x12
        /*13d6*/ 	.short	(.L_875 - .L_874)
	.align		4
.L_874:
        /*13d8*/ 	.word	index@(_Z25selective_scan_fwd_kernelI32Selective_Scan_fwd_kernel_traitsILi64ELi16ELi1ELb0ELb1ELb1ELb1EffEEv13SSMParamsBase)
        /*13dc*/ 	.word	0x00000000


	//----- nvinfo : EIATTR_MIN_STACK_SIZE
	.align		4
.L_875:
        /*13e0*/ 	.byte	0x04, 0x12
        /*13e2*/ 	.short	(.L_877 - .L_876)
	.align		4
.L_876:
        /*13e4*/ 	.word	index@(_Z25selective_scan_fwd_kernelI32Selective_Scan_fwd_kernel_traitsILi64ELi16ELi1ELb1ELb0ELb0ELb0EffEEv13SSMParamsBase)
        /*13e8*/ 	.word	0x00000000


	//----- nvinfo : EIATTR_MIN_STACK_SIZE
	.align		4
.L_877:
        /*13ec*/ 	.byte	0x04, 0x12
        /*13ee*/ 	.short	(.L_879 - .L_878)
	.align		4
.L_878:
        /*13f0*/ 	.word	index@(_Z25selective_scan_fwd_kernelI32Selective_Scan_fwd_kernel_traitsILi64ELi16ELi1ELb1ELb0ELb0ELb1EffEEv13SSMParamsBase)
        /*13f4*/ 	.word	0x00000000


	//----- nvinfo : EIATTR_MIN_STACK_SIZE
	.align		4
.L_879:
        /*13f8*/ 	.byte	0x04, 0x12
        /*13fa*/ 	.short	(.L_881 - .L_880)
	.align		4
.L_880:
        /*13fc*/ 	.word	index@(_Z25selective_scan_fwd_kernelI32Selective_Scan_fwd_kernel_traitsILi64ELi16ELi1ELb1ELb0ELb1ELb0EffEEv13SSMParamsBase)
        /*1400*/ 	.word	0x00000000


	//----- nvinfo : EIATTR_MIN_STACK_SIZE
	.align		4
.L_881:
        /*1404*/ 	.byte	0x04, 0x12
        /*1406*/ 	.short	(.L_883 - .L_882)
	.align		4
.L_882:
        /*1408*/ 	.word	index@(_Z25selective_scan_fwd_kernelI32Selective_Scan_fwd_kernel_traitsILi64ELi16ELi1ELb1ELb0ELb1ELb1EffEEv13SSMParamsBase)
        /*140c*/ 	.word	0x00000000


	//----- nvinfo : EIATTR_MIN_STACK_SIZE
	.align		4
.L_883:
        /*1410*/ 	.byte	0x04, 0x12
        /*1412*/ 	.short	(.L_885 - .L_884)
	.align		4
.L_884:
        /*1414*/ 	.word	index@(_Z25selective_scan_fwd_kernelI32Selective_Scan_fwd_kernel_traitsILi64ELi16ELi1ELb1ELb1ELb0ELb0EffEEv13SSMParamsBase)
        /*1418*/ 	.word	0x00000000


	//----- nvinfo : EIATTR_MIN_STACK_SIZE
	.align		4
.L_885:
        /*141c*/ 	.byte	0x04, 0x12
        /*141e*/ 	.short	(.L_887 - .L_886)
	.align		4
.L_886:
        /*1420*/ 	.word	index@(_Z25selective_scan_fwd_kernelI32Selective_Scan_fwd_kernel_traitsILi64ELi16ELi1ELb1ELb1ELb0ELb1EffEEv13SSMParamsBase)
        /*1424*/ 	.word	0x00000000


	//----- nvinfo : EIATTR_MIN_STACK_SIZE
	.align		4
.L_887:
        /*1428*/ 	.byte	0x04, 0x12
        /*142a*/ 	.short	(.L_889 - .L_888)
	.align		4
.L_888:
        /*142c*/ 	.word	index@(_Z25selective_scan_fwd_kernelI32Selective_Scan_fwd_kernel_traitsILi64ELi16ELi1ELb1ELb1ELb1ELb0EffEEv13SSMParamsBase)
        /*1430*/ 	.word	0x00000000


	//----- nvinfo : EIATTR_MIN_STACK_SIZE
	.align		4
.L_889:
        /*1434*/ 	.byte	0x04, 0x12
        /*1436*/ 	.short	(.L_891 - .L_890)
	.align		4
.L_890:
        /*1438*/ 	.word	index@(_Z25selective_scan_fwd_kernelI32Selective_Scan_fwd_kernel_traitsILi64ELi16ELi1ELb1ELb1ELb1ELb1EffEEv13SSMParamsBase)
        /*143c*/ 	.word	0x00000000


	//----- nvinfo : EIATTR_MIN_STACK_SIZE
	.align		4
.L_891:
        /*1440*/ 	.byte	0x04, 0x12
        /*1442*/ 	.short	(.L_893 - .L_892)
	.align		4
.L_892:
        /*1444*/ 	.word	index@(_Z25selective_scan_fwd_kernelI32Selective_Scan_fwd_kernel_traitsILi32ELi16ELi1ELb0ELb0ELb0ELb0EffEEv13SSMParamsBase)
        /*1448*/ 	.word	0x00000000


	//----- nvinfo : EIATTR_MIN_STACK_SIZE
	.align		4
.L_893:
        /*144c*/ 	.byte	0x04, 0x12
        /*144e*/ 	.short	(.L_895 - .L_894)
	.align		4
.L_894:
        /*1450*/ 	.word	index@(_Z25selective_scan_fwd_kernelI32Selective_Scan_fwd_kernel_traitsILi32ELi16ELi1ELb0ELb0ELb0ELb1EffEEv13SSMParamsBase)
        /*1454*/ 	.word	0x00000000


	//----- nvinfo : EIATTR_MIN_STACK_SIZE
	.align		4
.L_895:
        /*1458*/ 	.byte	0x04, 0x12
        /*145a*/ 	.short	(.L_897 - .L_896)
	.align		4
.L_896:
        /*145c*/ 	.word	index@(_Z25selective_scan_fwd_kernelI32Selective_Scan_fwd_kernel_traitsILi32ELi16ELi1ELb0ELb0ELb1ELb0EffEEv13SSMParamsBase)
        /*1460*/ 	.word	0x00000000


	//----- nvinfo : EIATTR_MIN_STACK_SIZE
	.align		4
.L_897:
        /*1464*/ 	.byte	0x04, 0x12
        /*1466*/ 	.short	(.L_899 - .L_898)
	.align		4
.L_898:
        /*1468*/ 	.word	index@(_Z25selective_scan_fwd_kernelI32Selective_Scan_fwd_kernel_traitsILi32ELi16ELi1ELb0ELb0ELb1ELb1EffEEv13SSMParamsBase)
        /*146c*/ 	.word	0x00000000


	//----- nvinfo : EIATTR_MIN_STACK_SIZE
	.align		4
.L_899:
        /*1470*/ 	.byte	0x04, 0x12
        /*1472*/ 	.short	(.L_901 - .L_900)
	.align		4
.L_900:
        /*1474*/ 	.word	index@(_Z25selective_scan_fwd_kernelI32Selective_Scan_fwd_kernel_traitsILi32ELi16ELi1ELb0ELb1ELb0ELb0EffEEv13SSMParamsBase)
        /*1478*/ 	.word	0x00000000


	//----- nvinfo : EIATTR_MIN_STACK_SIZE
	.align		4
.L_901:
        /*147c*/ 	.byte	0x04, 0x12
        /*147e*/ 	.short	(.L_903 - .L_902)
	.align		4
.L_902:
        /*1480*/ 	.word	index@(_Z25selective_scan_fwd_kernelI32Selective_Scan_fwd_kernel_traitsILi32ELi16ELi1ELb0ELb1ELb0ELb1EffEEv13SSMParamsBase)
        /*1484*/ 	.word	0x00000000


	//----- nvinfo : EIATTR_MIN_STACK_SIZE
	.align		4
.L_903:
        /*1488*/ 	.byte	0x04, 0x12
        /*148a*/ 	.short	(.L_905 - .L_904)
	.align		4
.L_904:
        /*148c*/ 	.word	index@(_Z25selective_scan_fwd_kernelI32Selective_Scan_fwd_kernel_traitsILi32ELi16ELi1ELb0ELb1ELb1ELb0EffEEv13SSMParamsBase)
        /*1490*/ 	.word	0x00000000


	//----- nvinfo : EIATTR_MIN_STACK_SIZE
	.align		4
.L_905:
        /*1494*/ 	.byte	0x04, 0x12
        /*1496*/ 	.short	(.L_907 - .L_906)
	.align		4
.L_906:
        /*1498*/ 	.word	index@(_Z25selective_scan_fwd_kernelI32Selective_Scan_fwd_kernel_traitsILi32ELi16ELi1ELb0ELb1ELb1ELb1EffEEv13SSMParamsBase)
        /*149c*/ 	.word	0x00000000


	//----- nvinfo : EIATTR_MIN_STACK_SIZE
	.align		4
.L_907:
        /*14a0*/ 	.byte	0x04, 0x12
        /*14a2*/ 	.short	(.L_909 - .L_908)
	.align		4
.L_908:
        /*14a4*/ 	.word	index@(_Z25selective_scan_fwd_kernelI32Selective_Scan_fwd_kernel_traitsILi32ELi16ELi1ELb1ELb0ELb0ELb0EffEEv13SSMParamsBase)
        /*14a8*/ 	.word	0x00000000


	//----- nvinfo : EIATTR_MIN_STACK_SIZE
	.align		4
.L_909:
        /*14ac*/ 	.byte	0x04, 0x12
        /*14ae*/ 	.short	(.L_911 - .L_910)
	.align		4
.L_910:
        /*14b0*/ 	.word	index@(_Z25selective_scan_fwd_kernelI32Selective_Scan_fwd_kernel_traitsILi32ELi16ELi1ELb1ELb0ELb0ELb1EffEEv13SSMParamsBase)
        /*14b4*/ 	.word	0x00000000


	//----- nvinfo : EIATTR_MIN_STACK_SIZE
	.align		4
.L_911:
        /*14b8*/ 	.byte	0x04, 0x12
        /*14ba*/ 	.short	(.L_913 - .L_912)
	.align		4
.L_912:
        /*14bc*/ 	.word	index@(_Z25selective_scan_fwd_kernelI32Selective_Scan_fwd_kernel_traitsILi32ELi16ELi1ELb1ELb0ELb1ELb0EffEEv13SSMParamsBase)
        /*14c0*/ 	.word	0x00000000


	//----- nvinfo : EIATTR_MIN_STACK_SIZE
	.align		4
.L_913:
        /*14c4*/ 	.byte	0x04, 0x12
        /*14c6*/ 	.short	(.L_915 - .L_914)
	.align		4
.L_914:
        /*14c8*/ 	.word	index@(_Z25selective_scan_fwd_kernelI32Selective_Scan_fwd_kernel_traitsILi32ELi16ELi1ELb1ELb0ELb1ELb1EffEEv13SSMParamsBase)
        /*14cc*/ 	.word	0x00000000


	//----- nvinfo : EIATTR_MIN_STACK_SIZE
	.align		4
.L_915:
        /*14d0*/ 	.byte	0x04, 0x12
        /*14d2*/ 	.short	(.L_917 - .L_916)
	.align		4
.L_916:
        /*14d4*/ 	.word	index@(_Z25selective_scan_fwd_kernelI32Selective_Scan_fwd_kernel_traitsILi32ELi16ELi1ELb1ELb1ELb0ELb0EffEEv13SSMParamsBase)
        /*14d8*/ 	.word	0x00000000


	//----- nvinfo : EIATTR_MIN_STACK_SIZE
	.align		4
.L_917:
        /*14dc*/ 	.byte	0x04, 0x12
        /*14de*/ 	.short	(.L_919 - .L_918)
	.align		4
.L_918:
        /*14e0*/ 	.word	index@(_Z25selective_scan_fwd_kernelI32Selective_Scan_fwd_kernel_traitsILi32ELi16ELi1ELb1ELb1ELb0ELb1EffEEv13SSMParamsBase)
        /*14e4*/ 	.word	0x00000000


	//----- nvinfo : EIATTR_MIN_STACK_SIZE
	.align		4
.L_919:
        /*14e8*/ 	.byte	0x04, 0x12
        /*14ea*/ 	.short	(.L_921 - .L_920)
	.align		4
.L_920:
        /*14ec*/ 	.word	index@(_Z25selective_scan_fwd_kernelI32Selective_Scan_fwd_kernel_traitsILi32ELi16ELi1ELb1ELb1ELb1ELb0EffEEv13SSMParamsBase)
        /*14f0*/ 	.word	0x00000000


	//----- nvinfo : EIATTR_MIN_STACK_SIZE
	.align		4
.L_921:
        /*14f4*/ 	.byte	0x04, 0x12
        /*14f6*/ 	.short	(.L_923 - .L_922)
	.align		4
.L_922:
        /*14f8*/ 	.word	index@(_Z25selective_scan_fwd_kernelI32Selective_Scan_fwd_kernel_traitsILi32ELi16ELi1ELb1ELb1ELb1ELb1EffEEv13SSMParamsBase)
        /*14fc*/ 	.word	0x00000000


	//----- nvinfo : EIATTR_MIN_STACK_SIZE
	.align		4
.L_923:
        /*1500*/ 	.byte	0x04, 0x12
        /*1502*/ 	.short	(.L_925 - .L_924)
	.align		4
.L_924:
        /*1504*/ 	.word	index@(_Z25selective_scan_fwd_kernelI32Selective_Scan_fwd_kernel_traitsILi32ELi8ELi1ELb0ELb0ELb0ELb0EffEEv13SSMParamsBase)
        /*1508*/ 	.word	0x00000000


	//----- nvinfo : EIATTR_MIN_STACK_SIZE
	.align		4
.L_925:
        /*150c*/ 	.byte	0x04, 0x12
        /*150e*/ 	.short	(.L_927 - .L_926)
	.align		4
.L_926:
        /*1510*/ 	.word	index@(_Z25selective_scan_fwd_kernelI32Selective_Scan_fwd_kernel_traitsILi32ELi8ELi1ELb0ELb0ELb0ELb1EffEEv13SSMParamsBase)
        /*1514*/ 	.word	0x00000000


	//----- nvinfo : EIATTR_MIN_STACK_SIZE
	.align		4
.L_927:
        /*1518*/ 	.byte	0x04, 0x12
        /*151a*/ 	.short	(.L_929 - .L_928)
	.align		4
.L_928:
        /*151c*/ 	.word	index@(_Z25selective_scan_fwd_kernelI32Selective_Scan_fwd_kernel_traitsILi32ELi8ELi1ELb0ELb0ELb1ELb0EffEEv13SSMParamsBase)
        /*1520*/ 	.word	0x00000000


	//----- nvinfo : EIATTR_MIN_STACK_SIZE
	.align		4
.L_929:
        /*1524*/ 	.byte	0x04, 0x12
        /*1526*/ 	.short	(.L_931 - .L_930)
	.align		4
.L_930:
        /*1528*/ 	.word	index@(_Z25selective_scan_fwd_kernelI32Selective_Scan_fwd_kernel_traitsILi32ELi8ELi1ELb0ELb0ELb1ELb1EffEEv13SSMParamsBase)
        /*152c*/ 	.word	0x00000000


	//----- nvinfo : EIATTR_MIN_STACK_SIZE
	.align		4
.L_931:
        /*1530*/ 	.byte	0x04, 0x12
        /*1532*/ 	.short	(.L_933 - .L_932)
	.align		4
.L_932:
        /*1534*/ 	.word	index@(_Z25selective_scan_fwd_kernelI32Selective_Scan_fwd_kernel_traitsILi32ELi8ELi1ELb0ELb1ELb0ELb0EffEEv13SSMParamsBase)
        /*1538*/ 	.word	0x00000000


	//----- nvinfo : EIATTR_MIN_STACK_SIZE
	.align		4
.L_933:
        /*153c*/ 	.byte	0x04, 0x12
        /*153e*/ 	.short	(.L_935 - .L_934)
	.align		4
.L_934:
        /*1540*/ 	.word	index@(_Z25selective_scan_fwd_kernelI32Selective_Scan_fwd_kernel_traitsILi32ELi8ELi1ELb0ELb1ELb0ELb1EffEEv13SSMParamsBase)
        /*1544*/ 	.word	0x00000000


	//----- nvinfo : EIATTR_MIN_STACK_SIZE
	.align		4
.L_935:
        /*1548*/ 	.byte	0x04, 0x12
        /*154a*/ 	.short	(.L_937 - .L_936)
	.align		4
.L_936:
        /*154c*/ 	.word	index@(_Z25selective_scan_fwd_kernelI32Selective_Scan_fwd_kernel_traitsILi32ELi8ELi1ELb0ELb1ELb1ELb0EffEEv13SSMParamsBase)
        /*1550*/ 	.word	0x00000000


	//----- nvinfo : EIATTR_MIN_STACK_SIZE
	.align		4
.L_937:
        /*1554*/ 	.byte	0x04, 0x12
        /*1556*/ 	.short	(.L_939 - .L_938)
	.align		4
.L_938:
        /*1558*/ 	.word	index@(_Z25selective_scan_fwd_kernelI32Selective_Scan_fwd_kernel_traitsILi32ELi8ELi1ELb0ELb1ELb1ELb1EffEEv13SSMParamsBase)
        /*155c*/ 	.word	0x00000000


	//----- nvinfo : EIATTR_MIN_STACK_SIZE
	.align		4
.L_939:
        /*1560*/ 	.byte	0x04, 0x12
        /*1562*/ 	.short	(.L_941 - .L_940)
	.align		4
.L_940:
        /*1564*/ 	.word	index@(_Z25selective_scan_fwd_kernelI32Selective_Scan_fwd_kernel_traitsILi32ELi8ELi1ELb1ELb0ELb0ELb0EffEEv13SSMParamsBase)
        /*1568*/ 	.word	0x00000000


	//----- nvinfo : EIATTR_MIN_STACK_SIZE
	.align		4
.L_941:
        /*156c*/ 	.byte	0x04, 0x12
        /*156e*/ 	.short	(.L_943 - .L_942)
	.align		4
.L_942:
        /*1570*/ 	.word	index@(_Z25selective_scan_fwd_kernelI32Selective_Scan_fwd_kernel_traitsILi32ELi8ELi1ELb1ELb0ELb0ELb1EffEEv13SSMParamsBase)
        /*1574*/ 	.word	0x00000000


	//----- nvinfo : EIATTR_MIN_STACK_SIZE
	.align		4
.L_943:
        /*1578*/ 	.byte	0x04, 0x12
        /*157a*/ 	.short	(.L_945 - .L_944)
	.align		4
.L_944:
        /*157c*/ 	.word	index@(_Z25selective_scan_fwd_kernelI32Selective_Scan_fwd_kernel_traitsILi32ELi8ELi1ELb1ELb0ELb1ELb0EffEEv13SSMParamsBase)
        /*1580*/ 	.word	0x00000000


	//----- nvinfo : EIATTR_MIN_STACK_SIZE
	.align		4
.L_945:
        /*1584*/ 	.byte	0x04, 0x12
        /*1586*/ 	.short	(.L_947 - .L_946)
	.align		4
.L_946:
        /*1588*/ 	.word	index@(_Z25selective_scan_fwd_kernelI32Selective_Scan_fwd_kernel_traitsILi32ELi8ELi1ELb1ELb0ELb1ELb1EffEEv13SSMParamsBase)
        /*158c*/ 	.word	0x00000000


	//----- nvinfo : EIATTR_MIN_STACK_SIZE
	.align		4
.L_947:
        /*1590*/ 	.byte	0x04, 0x12
        /*1592*/ 	.short	(.L_949 - .L_948)
	.align		4
.L_948:
        /*1594*/ 	.word	index@(_Z25selective_scan_fwd_kernelI32Selective_Scan_fwd_kernel_traitsILi32ELi8ELi1ELb1ELb1ELb0ELb0EffEEv13SSMParamsBase)
        /*1598*/ 	.word	0x00000000


	//----- nvinfo : EIATTR_MIN_STACK_SIZE
	.align		4
.L_949:
        /*159c*/ 	.byte	0x04, 0x12
        /*159e*/ 	.short	(.L_951 - .L_950)
	.align		4
.L_950:
        /*15a0*/ 	.word	index@(_Z25selective_scan_fwd_kernelI32Selective_Scan_fwd_kernel_traitsILi32ELi8ELi1ELb1ELb1ELb0ELb1EffEEv13SSMParamsBase)
        /*15a4*/ 	.word	0x00000000


	//----- nvinfo : EIATTR_MIN_STACK_SIZE
	.align		4
.L_951:
        /*15a8*/ 	.byte	0x04, 0x12
        /*15aa*/ 	.short	(.L_953 - .L_952)
	.align		4
.L_952:
        /*15ac*/ 	.word	index@(_Z25selective_scan_fwd_kernelI32Selective_Scan_fwd_kernel_traitsILi32ELi8ELi1ELb1ELb1ELb1ELb0EffEEv13SSMParamsBase)
        /*15b0*/ 	.word	0x00000000


	//----- nvinfo : EIATTR_MIN_STACK_SIZE
	.align		4
.L_953:
        /*15b4*/ 	.byte	0x04, 0x12
        /*15b6*/ 	.short	(.L_955 - .L_954)
	.align		4
.L_954:
        /*15b8*/ 	.word	index@(_Z25selective_scan_fwd_kernelI32Selective_Scan_fwd_kernel_traitsILi32ELi8ELi1ELb1ELb1ELb1ELb1EffEEv13SSMParamsBase)
        /*15bc*/ 	.word	0x00000000


	//----- nvinfo : EIATTR_MIN_STACK_SIZE
	.align		4
.L_955:
        /*15c0*/ 	.byte	0x04, 0x12
        /*15c2*/ 	.short	(.L_957 - .L_956)
	.align		4
.L_956:
        /*15c4*/ 	.word	index@(_Z25selective_scan_fwd_kernelI32Selective_Scan_fwd_kernel_traitsILi32ELi4ELi1ELb0ELb0ELb0ELb0EffEEv13SSMParamsBase)
        /*15c8*/ 	.word	0x00000000


	//----- nvinfo : EIATTR_MIN_STACK_SIZE
	.align		4
.L_957:
        /*15cc*/ 	.byte	0x04, 0x12
        /*15ce*/ 	.short	(.L_959 - .L_958)
	.align		4
.L_958:
        /*15d0*/ 	.word	index@(_Z25selective_scan_fwd_kernelI32Selective_Scan_fwd_kernel_traitsILi32ELi4ELi1ELb0ELb0ELb0ELb1EffEEv13SSMParamsBase)
        /*15d4*/ 	.word	0x00000000


	//----- nvinfo : EIATTR_MIN_STACK_SIZE
	.align		4
.L_959:
        /*15d8*/ 	.byte	0x04, 0x12
        /*15da*/ 	.short	(.L_961 - .L_960)
	.align		4
.L_960:
        /*15dc*/ 	.word	index@(_Z25selective_scan_fwd_kernelI32Selective_Scan_fwd_kernel_traitsILi32ELi4ELi1ELb0ELb0ELb1ELb0EffEEv13SSMParamsBase)
        /*15e0*/ 	.word	0x00000000


	//----- nvinfo : EIATTR_MIN_STACK_SIZE
	.align		4
.L_961:
        /*15e4*/ 	.byte	0x04, 0x12
        /*15e6*/ 	.short	(.L_963 - .L_962)
	.align		4
.L_962:
        /*15e8*/ 	.word	index@(_Z25selective_scan_fwd_kernelI32Selective_Scan_fwd_kernel_traitsILi32ELi4ELi1ELb0ELb0ELb1ELb1EffEEv13SSMParamsBase)
        /*15ec*/ 	.word	0x00000000


	//----- nvinfo : EIATTR_MIN_STACK_SIZE
	.align		4
.L_963:
        /*15f0*/ 	.byte	0x04, 0x12
        /*15f2*/ 	.short	(.L_965 - .L_964)
	.align		4
.L_964:
        /*15f4*/ 	.word	index@(_Z25selective_scan_fwd_kernelI32Selective_Scan_fwd_kernel_traitsILi32ELi4ELi1ELb0ELb1ELb0ELb0EffEEv13SSMParamsBase)
        /*15f8*/ 	.word	0x00000000


	//----- nvinfo : EIATTR_MIN_STACK_SIZE
	.align		4
.L_965:
        /*15fc*/ 	.byte	0x04, 0x12
        /*15fe*/ 	.short	(.L_967 - .L_966)
	.align		4
.L_966:
        /*1600*/ 	.word	index@(_Z25selective_scan_fwd_kernelI32Selective_Scan_fwd_kernel_traitsILi32ELi4ELi1ELb0ELb1ELb0ELb1EffEEv13SSMParamsBase)
        /*1604*/ 	.word	0x00000000


	//----- nvinfo : EIATTR_MIN_STACK_SIZE
	.align		4
.L_967:
        /*1608*/ 	.byte	0x04, 0x12
        /*160a*/ 	.short	(.L_969 - .L_968)
	.align		4
.L_968:
        /*160c*/ 	.word	index@(_Z25selective_scan_fwd_kernelI32Selective_Scan_fwd_kernel_traitsILi32ELi4ELi1ELb0ELb1ELb1ELb0EffEEv13SSMParamsBase)
        /*1610*/ 	.word	0x00000000


	//----- nvinfo : EIATTR_MIN_STACK_SIZE
	.align		4
.L_969:
        /*1614*/ 	.byte	0x04, 0x12
        /*1616*/ 	.short	(.L_971 - .L_970)
	.align		4
.L_970:
        /*1618*/ 	.word	index@(_Z25selective_scan_fwd_kernelI32Selective_Scan_fwd_kernel_traitsILi32ELi4ELi1ELb0ELb1ELb1ELb1EffEEv13SSMParamsBase)
        /*161c*/ 	.word	0x00000000


	//----- nvinfo : EIATTR_MIN_STACK_SIZE
	.align		4
.L_971:
        /*1620*/ 	.byte	0x04, 0x12
        /*1622*/ 	.short	(.L_973 - .L_972)
	.align		4
.L_972:
        /*1624*/ 	.word	index@(_Z25selective_scan_fwd_kernelI32Selective_Scan_fwd_kernel_traitsILi32ELi4ELi1ELb1ELb0ELb0ELb0EffEEv13SSMParamsBase)
        /*1628*/ 	.word	0x00000000


	//----- nvinfo : EIATTR_MIN_STACK_SIZE
	.align		4
.L_973:
        /*162c*/ 	.byte	0x04, 0x12
        /*162e*/ 	.short	(.L_975 - .L_974)
	.align		4
.L_974:
        /*1630*/ 	.word	index@(_Z25selective_scan_fwd_kernelI32Selective_Scan_fwd_kernel_traitsILi32ELi4ELi1ELb1ELb0ELb0ELb1EffEEv13SSMParamsBase)
        /*1634*/ 	.word	0x00000000


	//----- nvinfo : EIATTR_MIN_STACK_SIZE
	.align		4
.L_975:
        /*1638*/ 	.byte	0x04, 0x12
        /*163a*/ 	.short	(.L_977 - .L_976)
	.align		4
.L_976:
        /*163c*/ 	.word	index@(_Z25selective_scan_fwd_kernelI32Selective_Scan_fwd_kernel_traitsILi32ELi4ELi1ELb1ELb0ELb1ELb0EffEEv13SSMParamsBase)
        /*1640*/ 	.word	0x00000000


	//----- nvinfo : EIATTR_MIN_STACK_SIZE
	.align		4
.L_977:
        /*1644*/ 	.byte	0x04, 0x12
        /*1646*/ 	.short	(.L_979 - .L_978)
	.align		4
.L_978:
        /*1648*/ 	.word	index@(_Z25selective_scan_fwd_kernelI32Selective_Scan_fwd_kernel_traitsILi32ELi4ELi1ELb1ELb0ELb1ELb1EffEEv13SSMParamsBase)
        /*164c*/ 	.word	0x00000000


	//----- nvinfo : EIATTR_MIN_STACK_SIZE
	.align		4
.L_979:
        /*1650*/ 	.byte	0x04, 0x12
        /*1652*/ 	.short	(.L_981 - .L_980)
	.align		4
.L_980:
        /*1654*/ 	.word	index@(_Z25selective_scan_fwd_kernelI32Selective_Scan_fwd_kernel_traitsILi32ELi4ELi1ELb1ELb1ELb0ELb0EffEEv13SSMParamsBase)
        /*1658*/ 	.word	0x00000000


	//----- nvinfo : EIATTR_MIN_STACK_SIZE
	.align		4
.L_981:
        /*165c*/ 	.byte	0x04, 0x12
        /*165e*/ 	.short	(.L_983 - .L_982)
	.align		4
.L_982:
        /*1660*/ 	.word	index@(_Z25selective_scan_fwd_kernelI32Selective_Scan_fwd_kernel_traitsILi32ELi4ELi1ELb1ELb1ELb0ELb1EffEEv13SSMParamsBase)
        /*1664*/ 	.word	0x00000000


	//----- nvinfo : EIATTR_MIN_STACK_SIZE
	.align		4
.L_983:
        /*1668*/ 	.byte	0x04, 0x12
        /*166a*/ 	.short	(.L_985 - .L_984)
	.align		4
.L_984:
        /*166c*/ 	.word	index@(_Z25selective_scan_fwd_kernelI32Selective_Scan_fwd_kernel_traitsILi32ELi4ELi1ELb1ELb1ELb1ELb0EffEEv13SSMParamsBase)
        /*1670*/ 	.word	0x00000000


	//----- nvinfo : EIATTR_MIN_STACK_SIZE
	.align		4
.L_985:
        /*1674*/ 	.byte	0x04, 0x12
        /*1676*/ 	.short	(.L_987 - .L_986)
	.align		4
.L_986:
        /*1678*/ 	.word	index@(_Z25selective_scan_fwd_kernelI32Selective_Scan_fwd_kernel_traitsILi32ELi4ELi1ELb1ELb1ELb1ELb1EffEEv13SSMParamsBase)
        /*167c*/ 	.word	0x00000000
.L_987:


//--------------------- .nv.info._Z25selective_scan_fwd_kernelI32Selective_Scan_fwd_kernel_traitsILi128ELi16ELi1ELb0ELb0ELb0ELb0EfN3c107complexIfEEEEv13SSMParamsBase --------------------------
	.section	.nv.info._Z25selective_scan_fwd_kernelI32Selective_Scan_fwd_kernel_traitsILi128ELi16ELi1ELb0ELb0ELb0ELb0EfN3c107complexIfEEEEv13SSMParamsBase,"",@"SHT_CUDA_INFO"
	.sectionflags	@""
	.align	4


	//----- nvinfo : EIATTR_CUDA_API_VERSION
	.align		4
        /*0000*/ 	.byte	0x04, 0x37
        /*0002*/ 	.short	(.L_989 - .L_988)
.L_988:
        /*0004*/ 	.word	0x00000082


	//----- nvinfo : EIATTR_SW2861232_WAR
	.align		4
.L_989:
        /*0008*/ 	.byte	0x01, 0x35
	.zero		2


	//----- nvinfo : EIATTR_PARAM_CBANK
	.align		4
        /*000c*/ 	.byte	0x04, 0x0a
        /*000e*/ 	.short	(.L_991 - .L_990)
	.align		4
.L_990:
        /*0010*/ 	.word	index@(.nv.constant0._Z25selective_scan_fwd_kernelI32Selective_Scan_fwd_kernel_traitsILi128ELi16ELi1ELb0ELb0ELb0ELb0EfN3c107complexIfEEEEv13SSMParamsBase)
        /*0014*/ 	.short	0x0160
        /*0016*/ 	.short	0x0118


	//----- nvinfo : EIATTR_CBANK_PARAM_SIZE
	.align		4
.L_991:
        /*0018*/ 	.byte	0x03, 0x19
        /*001a*/ 	.short	0x0118


	//----- nvinfo : EIATTR_KPARAM_INFO
	.align		4
        /*001c*/ 	.byte	0x04, 0x17
        /*001e*/ 	.short	(.L_993 - .L_992)
.L_992:
        /*0020*/ 	.word	0x00000000
        /*0024*/ 	.short	0x0000
        /*0026*/ 	.short	0x0000
        /*0028*/ 	.byte	0x00, 0xf0, 0x61, 0x04


	//----- nvinfo : EIATTR_MAXREG_COUNT
	.align		4
.L_993:
        /*002c*/ 	.byte	0x03, 0x1b
        /*002e*/ 	.short	0x00a8


	//----- nvinfo : EIATTR_NUM_BARRIERS
	.align		4
        /*0030*/ 	.byte	0x02, 0x4c
        /*0032*/ 	.byte	0x01
	.zero		1


	//----- nvinfo : EIATTR_MERCURY_ISA_VERSION
	.align		4
        /*0034*/ 	.byte	0x03, 0x5f
        /*0036*/ 	.short	0x0000


	//----- nvinfo : EIATTR_COOP_GROUP_MASK_REGIDS
	.align		4
        /*0038*/ 	.byte	0x04, 0x29
        /*003a*/ 	.short	(.L_995 - .L_994)


	//   ....[0]....
.L_994:
        /*003c*/ 	.word	0xffffffff


	//   ....[1]....
        /*0040*/ 	.word	0xffffffff


	//   ....[2]....
        /*0044*/ 	.word	0xffffffff


	//   ....[3]....
        /*0048*/ 	.word	0xffffffff


	//   ....[4]....
        /*004c*/ 	.word	0xffffffff


	//   ....[5]....
        /*0050*/ 	.word	0xffffffff


	//   ....[6]....
        /*0054*/ 	.word	0xffffffff


	//   ....[7]....
        /*0058*/ 	.word	0xffffffff


	//   ....[8]....
        /*005c*/ 	.word	0xffffffff


	//   ....[9]....
        /*0060*/ 	.word	0xffffffff


	//   ....[10]....
        /*0064*/ 	.word	0xffffffff


	//   ....[11]....
        /*0068*/ 	.word	0xffffffff


	//   ....[12]....
        /*006c*/ 	.word	0xffffffff


	//   ....[13]....
        /*0070*/ 	.word	0xffffffff


	//   ....[14]....
        /*0074*/ 	.word	0xffffffff


	//   ....[15]....
        /*0078*/ 	.word	0xffffffff


	//   ....[16]....
        /*007c*/ 	.word	0xffffffff


	//   ....[17]....
        /*0080*/ 	.word	0xffffffff


	//   ....[18]....
        /*0084*/ 	.word	0xffffffff


	//   ....[19]....
        /*0088*/ 	.word	0xffffffff


	//   ....[20]....
        /*008c*/ 	.word	0xffffffff


	//   ....[21]....
        /*0090*/ 	.word	0xffffffff


	//   ....[22]....
        /*0094*/ 	.word	0xffffffff


	//   ....[23]....
        /*0098*/ 	.word	0xffffffff


	//   ....[24]....
        /*009c*/ 	.word	0xffffffff


	//   ....[25]....
        /*00a0*/ 	.word	0xffffffff


	//   ....[26]....
        /*00a4*/ 	.word	0xffffffff


	//----- nvinfo : EIATTR_COOP_GROUP_INSTR_OFFSETS
	.align		4
.L_995:
        /*00a8*/ 	.byte	0x04, 0x28
        /*00aa*/ 	.short	(.L_997 - .L_996)


	//   ....[0]....
.L_996:
        /*00ac*/ 	.word	0x00000b40


	//   ....[1]....
        /*00b0*/ 	.word	0x00000f90


	//   ....[2]....
        /*00b4*/ 	.word	0x00005060


	//   ....[3]....
        /*00b8*/ 	.word	0x00005090


	//   ....[4]....
        /*00bc*/ 	.word	0x000050c0


	//   ....[5]....
        /*00c0*/ 	.word	0x000050d0


	//   ....[6]....
        /*00c4*/ 	.word	0x00005160


	//   ....[7]....
        /*00c8*/ 	.word	0x00005190


	//   ....[8]....
        /*00cc*/ 	.word	0x000051c0


	//   ....[9]....
        /*00d0*/ 	.word	0x000051d0


	//   ....[10]....
        /*00d4*/ 	.word	0x00005260


	//   ....[11]....
        /*00d8*/ 	.word	0x000052a0


	//   ....[12]....
        /*00dc*/ 	.word	0x000052c0


	//   ....[13]....
        /*00e0*/ 	.word	0x000052d0


	//   ....[14]....
        /*00e4*/ 	.word	0x00005370


	//   ....[15]....
        /*00e8*/ 	.word	0x000053b0


	//   ....[16]....
        /*00ec*/ 	.word	0x000053c0


	//   ....[17]....
        /*00f0*/ 	.word	0x000053d0


	//   ....[18]....
        /*00f4*/ 	.word	0x00005480


	//   ....[19]....
        /*00f8*/ 	.word	0x000054b0


	//   ....[20]....
        /*00fc*/ 	.word	0x000054c0


	//   ....[21]....
        /*0100*/ 	.word	0x000054d0


	//   ....[22]....
        /*0104*/ 	.word	0x00005920


	//   ....[23]....
        /*0108*/ 	.word	0x00005950


	//   ....[24]....
        /*010c*/ 	.word	0x00005970


	//   ....[25]....
        /*0110*/ 	.word	0x00005990


	//   ....[26]....
        /*0114*/ 	.word	0x00006830


	//----- nvinfo : EIATTR_EXIT_INSTR_OFFSETS
	.align		4
.L_997:
        /*0118*/ 	.byte	0x04, 0x1c
        /*011a*/ 	.short	(.L_999 - .L_998)


	//   ....[0]....
.L_998:
        /*011c*/ 	.word	0x00000150


	//   ....[1]....
        /*0120*/ 	.word	0x00006ea0


	//----- nvinfo : EIATTR_MAX_THREADS
	.align		4
.L_999:
        /*0124*/ 	.byte	0x04, 0x05
        /*0126*/ 	.short	(.L_1001 - .L_1000)
.L_1000:
        /*0128*/ 	.word	0x00000080
        /*012c*/ 	.word	0x00000001
        /*0130*/ 	.word	0x00000001


	//----- nvinfo : EIATTR_CRS_STACK_SIZE
	.align		4
.L_1001:
        /*0134*/ 	.byte	0x04, 0x1e
        /*0136*/ 	.short	(.L_1003 - .L_1002)
.L_1002:
        /*0138*/ 	.word	0x00000000
.L_1003:


//--------------------- .nv.info._Z25selective_scan_fwd_kernelI32Selective_Scan_fwd_kernel_traitsILi128ELi16ELi1ELb0ELb0ELb0ELb1EfN3c107complexIfEEEEv13SSMParamsBase --------------------------
	.section	.nv.info._Z25selective_scan_fwd_kernelI32Selective_Scan_fwd_kernel_traitsILi128ELi16ELi1ELb0ELb0ELb0ELb1EfN3c107complexIfEEEEv13SSMParamsBase,"",@"SHT_CUDA_INFO"
	.sectionflags	@""
	.align	4


	//----- nvinfo : EIATTR_CUDA_API_VERSION
	.align		4
        /*0000*/ 	.byte	0x04, 0x37
        /*0002*/ 	.short	(.L_1005 - .L_1004)
.L_1004:
        /*0004*/ 	.word	0x00000082


	//----- nvinfo : EIATTR_SW2861232_WAR
	.align		4
.L_1005:
        /*0008*/ 	.byte	0x01, 0x35
	.zero		2


	//----- nvinfo : EIATTR_PARAM_CBANK
	.align		4
        /*000c*/ 	.byte	0x04, 0x0a
        /*000e*/ 	.short	(.L_1007 - .L_1006)
	.align		4
.L_1006:
        /*0010*/ 	.word	index@(.nv.constant0._Z25selective_scan_fwd_kernelI32Selective_Scan_fwd_kernel_traitsILi128ELi16ELi1ELb0ELb0ELb0ELb1EfN3c107complexIfEEEEv13SSMParamsBase)
        /*0014*/ 	.short	0x0160
        /*0016*/ 	.short	0x0118


	//----- nvinfo : EIATTR_CBANK_PARAM_SIZE
	.align		4
.L_1007:
        /*0018*/ 	.byte	0x03, 0x19
        /*001a*/ 	.short	0x0118


	//----- nvinfo : EIATTR_KPARAM_INFO
	.align		4
        /*001c*/ 	.byte	0x04, 0x17
        /*001e*/ 	.short	(.L_1009 - .L_1008)
.L_1008:
        /*0020*/ 	.word	0x00000000
        /*0024*/ 	.short	0x0000
        /*0026*/ 	.short	0x0000
        /*0028*/ 	.byte	0x00, 0xf0, 0x61, 0x04


	//----- nvinfo : EIATTR_MAXREG_COUNT
	.align		4
.L_1009:
        /*002c*/ 	.byte	0x03, 0x1b
        /*002e*/ 	.short	0x00a8


	//----- nvinfo : EIATTR_NUM_BARRIERS
	.align		4
        /*0030*/ 	.byte	0x02, 0x4c
        /*0032*/ 	.byte	0x01
	.zero		1


	//----- nvinfo : EIATTR_MERCURY_ISA_VERSION
	.align		4
        /*0034*/ 	.byte	0x03, 0x5f
        /*0036*/ 	.short	0x0000


	//----- nvinfo : EIATTR_COOP_GROUP_MASK_REGIDS
	.align		4
        /*0038*/ 	.byte	0x04, 0x29
        /*003a*/ 	.short	(.L_1011 - .L_1010)


	//   ....[0]....
.L_1010:
        /*003c*/ 	.word	0xffffffff


	//   ....[1]....
        /*0040*/ 	.word	0xffffffff


	//   ....[2]....
        /*0044*/ 	.word	0xffffffff


	//   ....[3]....
        /*0048*/ 	.word	0xffffffff


	//   ....[4]....
        /*004c*/ 	.word	0xffffffff


	//   ....[5]....
        /*0050*/ 	.word	0xffffffff


	//   ....[6]....
        /*0054*/ 	.word	0xffffffff


	//   ....[7]....
        /*0058*/ 	.word	0xffffffff


	//   ....[8]....
        /*005c*/ 	.word	0xffffffff


	//   ....[9]....
        /*0060*/ 	.word	0xffffffff


	//   ....[10]....
        /*0064*/ 	.word	0xffffffff


	//   ....[11]....
        /*0068*/ 	.word	0xffffffff


	//   ....[12]....
        /*006c*/ 	.word	0xffffffff


	//   ....[13]....
        /*0070*/ 	.word	0xffffffff


	//   ....[14]....
        /*0074*/ 	.word	0xffffffff


	//   ....[15]....
        /*0078*/ 	.word	0xffffffff


	//   ....[16]....
        /*007c*/ 	.word	0xffffffff


	//   ....[17]....
        /*0080*/ 	.word	0xffffffff


	//   ....[18]....
        /*0084*/ 	.word	0xffffffff


	//   ....[19]....
        /*0088*/ 	.word	0xffffffff


	//   ....[20]....
        /*008c*/ 	.word	0xffffffff


	//   ....[21]....
        /*0090*/ 	.word	0xffffffff


	//   ....[22]....
        /*0094*/ 	.word	0xffffffff


	//   ....[23]....
        /*0098*/ 	.word	0xffffffff


	//   ....[24]....
        /*009c*/ 	.word	0xffffffff


	//   ....[25]....
        /*00a0*/ 	.word	0xffffffff


	//   ....[26]....
        /*00a4*/ 	.word	0xffffffff


	//   ....[27]....
        /*00a8*/ 	.word	0xffffffff


	//   ....[28]....
        /*00ac*/ 	.word	0xffffffff


	//----- nvinfo : EIATTR_COOP_GROUP_INSTR_OFFSETS
	.align		4
.L_1011:
        /*00b0*/ 	.byte	0x04, 0x28
        /*00b2*/ 	.short	(.L_1013 - .L_1012)


	//   ....[0]....
.L_1012:
        /*00b4*/ 	.word	0x00000b60


	//   ....[1]....
        /*00b8*/ 	.word	0x00000fb0


	//   ....[2]....
        /*00bc*/ 	.word	0x00005080


	//   ....[3]....
        /*00c0*/ 	.word	0x000050b0


	//   ....[4]....
        /*00c4*/ 	.word	0x000050e0


	//   ....[5]....
        /*00c8*/ 	.word	0x000050f0


	//   ....[6]....
        /*00cc*/ 	.word	0x00005180


	//   ....[7]....
        /*00d0*/ 	.word	0x000051b0


	//   ....[8]....
        /*00d4*/ 	.word	0x000051e0


	//   ....[9]....
        /*00d8*/ 	.word	0x000051f0


	//   ....[10]....
        /*00dc*/ 	.word	0x00005280


	//   ....[11]....
        /*00e0*/ 	.word	0x000052c0


	//   ....[12]....
        /*00e4*/ 	.word	0x000052e0


	//   ....[13]....
        /*00e8*/ 	.word	0x000052f0


	//   ....[14]....
        /*00ec*/ 	.word	0x00005390


	//   ....[15]....
        /*00f0*/ 	.word	0x000053d0


	//   ....[16]....
        /*00f4*/ 	.word	0x000053e0


	//   ....[17]....
        /*00f8*/ 	.word	0x000053f0


	//   ....[18]....
        /*00fc*/ 	.word	0x000054a0


	//   ....[19]....
        /*0100*/ 	.word	0x000054d0


	//   ....[20]....
        /*0104*/ 	.word	0x000054e0


	//   ....[21]....
        /*0108*/ 	.word	0x000054f0


	//   ....[22]....
        /*010c*/ 	.word	0x00005940


	//   ....[23]....
        /*0110*/ 	.word	0x00005970


	//   ....[24]....
        /*0114*/ 	.word	0x00005990


	//   ....[25]....
        /*0118*/ 	.word	0x000059b0


	//   ....[26]....
        /*011c*/ 	.word	0x000069d0


	//   ....[27]....
        /*0120*/ 	.word	0x00007490


	//   ....[28]....
        /*0124*/ 	.word	0x00007dd0


	//----- nvinfo : EIATTR_EXIT_INSTR_OFFSETS
	.align		4
.L_1013:
        /*0128*/ 	.byte	0x04, 0x1c
        /*012a*/ 	.short	(.L_1015 - .L_1014)


	//   ....[0]....
.L_1014:
        /*012c*/ 	.word	0x000001b0


	//   ....[1]....
        /*0130*/ 	.word	0x00008340


	//----- nvinfo : EIATTR_MAX_THREADS
	.align		4
.L_1015:
        /*0134*/ 	.byte	0x04, 0x05
        /*0136*/ 	.short	(.L_1017 - .L_1016)
.L_1016:
        /*0138*/ 	.word	0x00000080
        /*013c*/ 	.word	0x00000001
        /*0140*/ 	.word	0x00000001


	//----- nvinfo : EIATTR_CRS_STACK_SIZE
	.align		4
.L_1017:
        /*0144*/ 	.byte	0x04, 0x1e
        /*0146*/ 	.short	(.L_1019 - .L_1018)
.L_1018:
        /*0148*/ 	.word	0x00000000
.L_1019:


//--------------------- .nv.info._Z25selective_scan_fwd_kernelI32Selective_Scan_fwd_kernel_traitsILi128ELi16ELi1ELb0ELb0ELb1ELb0EfN3c107complexIfEEEEv13SSMParamsBase --------------------------
	.section	.nv.info._Z25selective_scan_fwd_kernelI32Selective_Scan_fwd_kernel_traitsILi128ELi16ELi1ELb0ELb0ELb1ELb0EfN3c107complexIfEEEEv13SSMParamsBase,"",@"SHT_CUDA_INFO"
	.sectionflags	@""
	.align	4


	//----- nvinfo : EIATTR_CUDA_API_VERSION
	.align		4
        /*0000*/ 	.byte	0x04, 0x37
        /*0002*/ 	.short	(.L_1021 - .L_1020)
.L_1020:
        /*0004*/ 	.word	0x00000082


	//----- nvinfo : EIATTR_SW2861232_WAR
	.align		4
.L_1021:
        /*0008*/ 	.byte	0x01, 0x35
	.zero		2


	//----- nvinfo : EIATTR_PARAM_CBANK
	.align		4
        /*000c*/ 	.byte	0x04, 0x0a
        /*000e*/ 	.short	(.L_1023 - .L_1022)
	.align		4
.L_1022:
        /*0010*/ 	.word	index@(.nv.constant0._Z25selective_scan_fwd_kernelI32Selective_Scan_fwd_kernel_traitsILi128ELi16ELi1ELb0ELb0ELb1ELb0EfN3c107complexIfEEEEv13SSMParamsBase)
        /*0014*/ 	.short	0x0160
        /*0016*/ 	.short	0x0118


	//----- nvinfo : EIATTR_CBANK_PARAM_SIZE
	.align		4
.L_1023:
        /*0018*/ 	.byte	0x03, 0x19
        /*001a*/ 	.short	0x0118


	//----- nvinfo : EIATTR_KPARAM_INFO
	.align		4
        /*001c*/ 	.byte	0x04, 0x17
        /*001e*/ 	.short	(.L_1025 - .L_1024)
.L_1024:
        /*0020*/ 	.word	0x00000000
        /*0024*/ 	.short	0x0000
        /*0026*/ 	.short	0x0000
        /*0028*/ 	.byte	0x00, 0xf0, 0x61, 0x04


	//----- nvinfo : EIATTR_MAXREG_COUNT
	.align		4
.L_1025:
        /*002c*/ 	.byte	0x03, 0x1b
        /*002e*/ 	.short	0x00a8


	//----- nvinfo : EIATTR_NUM_BARRIERS
	.align		4
        /*0030*/ 	.byte	0x02, 0x4c
        /*0032*/ 	.byte	0x01
	.zero		1


	//----- nvinfo : EIATTR_MERCURY_ISA_VERSION
	.align		4
        /*0034*/ 	.byte	0x03, 0x5f
        /*0036*/ 	.short	0x0000


	//----- nvinfo : EIATTR_COOP_GROUP_MASK_REGIDS
	.align		4
        /*0038*/ 	.byte	0x04, 0x29
        /*003a*/ 	.short	(.L_1027 - .L_1026)


	//   ....[0]....
.L_1026:
        /*003c*/ 	.word	0xffffffff


	//   ....[1]....
        /*0040*/ 	.word	0xffffffff


	//   ....[2]....
        /*0044*/ 	.word	0xffffffff


	//   ....[3]....
        /*0048*/ 	.word	0xffffffff


	//   ....[4]....
        /*004c*/ 	.word	0xffffffff


	//   ....[5]....
        /*0050*/ 	.word	0xffffffff


	//   ....[6]....
        /*0054*/ 	.word	0xffffffff


	//   ....[7]....
        /*0058*/ 	.word	0xffffffff


	//   ....[8]....
        /*005c*/ 	.word	0xffffffff


	//   ....[9]....
        /*0060*/ 	.word	0xffffffff


	//   ....[10]....
        /*0064*/ 	.word	0xffffffff


	//   ....[11]....
        /*0068*/ 	.word	0xffffffff


	//   ....[12]....
        /*006c*/ 	.word	0xffffffff


	//   ....[13]....
        /*0070*/ 	.word	0xffffffff


	//   ....[14]....
        /*0074*/ 	.word	0xffffffff


	//   ....[15]....
        /*0078*/ 	.word	0xffffffff


	//   ....[16]....
        /*007c*/ 	.word	0xffffffff


	//   ....[17]....
        /*0080*/ 	.word	0xffffffff


	//   ....[18]....
        /*0084*/ 	.word	0xffffffff


	//   ....[19]....
        /*0088*/ 	.word	0xffffffff


	//   ....[20]....
        /*008c*/ 	.word	0xffffffff


	//   ....[21]....
        /*0090*/ 	.word	0xffffffff


	//   ....[22]....
        /*0094*/ 	.word	0xffffffff


	//   ....[23]....
        /*0098*/ 	.word	0xffffffff


	//   ....[24]....
        /*009c*/ 	.word	0xffffffff


	//   ....[25]....
        /*00a0*/ 	.word	0xffffffff


	//   ....[26]....
        /*00a4*/ 	.word	0xffffffff


	//   ....[27]....
        /*00a8*/ 	.word	0xffffffff


	//----- nvinfo : EIATTR_COOP_GROUP_INSTR_OFFSETS
	.align		4
.L_1027:
        /*00ac*/ 	.byte	0x04, 0x28
        /*00ae*/ 	.short	(.L_1029 - .L_1028)


	//   ....[0]....
.L_1028:
        /*00b0*/ 	.word	0x00000f30


	//   ....[1]....
        /*00b4*/ 	.word	0x00001360


	//   ....[2]....
        /*00b8*/ 	.word	0x00005c80


	//   ....[3]....
        /*00bc*/ 	.word	0x00005c90


	//   ....[4]....
        /*00c0*/ 	.word	0x00005ca0


	//   ....[5]....
        /*00c4*/ 	.word	0x00005cc0


	//   ....[6]....
        /*00c8*/ 	.word	0x00005ee0


	//   ....[7]....
        /*00cc*/ 	.word	0x00005ef0


	//   ....[8]....
        /*00d0*/ 	.word	0x00005f00


	//   ....[9]....
        /*00d4*/ 	.word	0x00005f20


	//   ....[10]....
        /*00d8*/ 	.word	0x00006130


	//   ....[11]....
        /*00dc*/ 	.word	0x00006140


	//   ....[12]....
        /*00e0*/ 	.word	0x00006150


	//   ....[13]....
        /*00e4*/ 	.word	0x00006170


	//   ....[14]....
        /*00e8*/ 	.word	0x000064a0


	//   ....[15]....
        /*00ec*/ 	.word	0x000064b0


	//   ....[16]....
        /*00f0*/ 	.word	0x000064e0


	//   ....[17]....
        /*00f4*/ 	.word	0x00006510


	//   ....[18]....
        /*00f8*/ 	.word	0x000065f0


	//   ....[19]....
        /*00fc*/ 	.word	0x00006640


	//   ....[20]....
        /*0100*/ 	.word	0x00006670


	//   ....[21]....
        /*0104*/ 	.word	0x000066b0


	//   ....[22]....
        /*0108*/ 	.word	0x000066e0


	//   ....[23]....
        /*010c*/ 	.word	0x00006c50


	//   ....[24]....
        /*0110*/ 	.word	0x00006c70


	//   ....[25]....
        /*0114*/ 	.word	0x00006c90


	//   ....[26]....
        /*0118*/ 	.word	0x00006cb0


	//   ....[27]....
        /*011c*/ 	.word	0x000081d0


	//----- nvinfo : EIATTR_EXIT_INSTR_OFFSETS
	.align		4
.L_1029:
        /*0120*/ 	.byte	0x04, 0x1c
        /*0122*/ 	.short	(.L_1031 - .L_1030)


	//   ....[0]....
.L_1030:
        /*0124*/ 	.word	0x000005b0


	//   ....[1]....
        /*0128*/ 	.word	0x00008a10


	//----- nvinfo : EIATTR_MAX_THREADS
	.align		4
.L_1031:
        /*012c*/ 	.byte	0x04, 0x05
        /*012e*/ 	.short	(.L_1033 - .L_1032)
.L_1032:
        /*0130*/ 	.word	0x00000080
        /*0134*/ 	.word	0x00000001
        /*0138*/ 	.word	0x00000001


	//----- nvinfo : EIATTR_CRS_STACK_SIZE
	.align		4
.L_1033:
        /*013c*/ 	.byte	0x04, 0x1e
        /*013e*/ 	.short	(.L_1035 - .L_1034)
.L_1034:
        /*0140*/ 	.word	0x00000000
.L_1035:


//--------------------- .nv.info._Z25selective_scan_fwd_kernelI32Selective_Scan_fwd_kernel_traitsILi128ELi16ELi1ELb0ELb0ELb1ELb1EfN3c107complexIfEEEEv13SSMParamsBase --------------------------
	.section	.nv.info._Z25selective_scan_fwd_kernelI32Selective_Scan_fwd_kernel_traitsILi128ELi16ELi1ELb0ELb0ELb1ELb1EfN3c107complexIfEEEEv13SSMParamsBase,"",@"SHT_CUDA_INFO"
	.sectionflags	@""
	.align	4


	//----- nvinfo : EIATTR_CUDA_API_VERSION
	.align		4
        /*0000*/ 	.byte	0x04, 0x37
        /*0002*/ 	.short	(.L_1037 - .L_1036)
.L_1036:
        /*0004*/ 	.word	0x00000082


	//----- nvinfo : EIATTR_SW2861232_WAR
	.align		4
.L_1037:
        /*0008*/ 	.byte	0x01, 0x35
	.zero		2


	//----- nvinfo : EIATTR_PARAM_CBANK
	.align		4
        /*000c*/ 	.byte	0x04, 0x0a
        /*000e*/ 	.short	(.L_1039 - .L_1038)
	.align		4
.L_1038:
        /*0010*/ 	.word	index@(.nv.constant0._Z25selective_scan_fwd_kernelI32Selective_Scan_fwd_kernel_traitsILi128ELi16ELi1ELb0ELb0ELb1ELb1EfN3c107complexIfEEEEv13SSMParamsBase)
        /*0014*/ 	.short	0x0160
        /*0016*/ 	.short	0x0118


	//----- nvinfo : EIATTR_CBANK_PARAM_SIZE
	.align		4
.L_1039:
        /*0018*/ 	.byte	0x03, 0x19
        /*001a*/ 	.short	0x0118


	//----- nvinfo : EIATTR_KPARAM_INFO
	.align		4
        /*001c*/ 	.byte	0x04, 0x17
        /*001e*/ 	.short	(.L_1041 - .L_1040)
.L_1040:
        /*0020*/ 	.word	0x00000000
        /*0024*/ 	.short	0x0000
        /*0026*/ 	.short	0x0000
        /*0028*/ 	.byte	0x00, 0xf0, 0x61, 0x04


	//----- nvinfo : EIATTR_MAXREG_COUNT
	.align		4
.L_1041:
        /*002c*/ 	.byte	0x03, 0x1b
        /*002e*/ 	.short	0x00a8


	//----- nvinfo : EIATTR_NUM_BARRIERS
	.align		4
        /*0030*/ 	.byte	0x02, 0x4c
        /*0032*/ 	.byte	0x01
	.zero		1


	//----- nvinfo : EIATTR_MERCURY_ISA_VERSION
	.align		4
        /*0034*/ 	.byte	0x03, 0x5f
        /*0036*/ 	.short	0x0000


	//----- nvinfo : EIATTR_COOP_GROUP_MASK_REGIDS
	.align		4
        /*0038*/ 	.byte	0x04, 0x29
        /*003a*/ 	.short	(.L_1043 - .L_1042)


	//   ....[0]....
.L_1042:
        /*003c*/ 	.word	0xffffffff


	//   ....[1]....
        /*0040*/ 	.word	0xffffffff


	//   ....[2]....
        /*0044*/ 	.word	0xffffffff


	//   ....[3]....
        /*0048*/ 	.word	0xffffffff


	//   ....[4]....
        /*004c*/ 	.word	0xffffffff


	//   ....[5]....
        /*0050*/ 	.word	0xffffffff


	//   ....[6]....
        /*0054*/ 	.word	0xffffffff


	//   ....[7]....
        /*0058*/ 	.word	0xffffffff


	//   ....[8]....
        /*005c*/ 	.word	0xffffffff


	//   ....[9]....
        /*0060*/ 	.word	0xffffffff


	//   ....[10]....
        /*0064*/ 	.word	0xffffffff


	//   ....[11]....
        /*0068*/ 	.word	0xffffffff


	//   ....[12]....
        /*006c*/ 	.word	0xffffffff


	//   ....[13]....
        /*0070*/ 	.word	0xffffffff


	//   ....[14]....
        /*0074*/ 	.word	0xffffffff


	//   ....[15]....
        /*0078*/ 	.word	0xffffffff


	//   ....[16]....
        /*007c*/ 	.word	0xffffffff


	//   ....[17]....
        /*0080*/ 	.word	0xffffffff


	//   ....[18]....
        /*0084*/ 	.word	0xffffffff


	//   ....[19]....
        /*0088*/ 	.word	0xffffffff


	//   ....[20]....
        /*008c*/ 	.word	0xffffffff


	//   ....[21]....
        /*0090*/ 	.word	0xffffffff


	//   ....[22]....
        /*0094*/ 	.word	0xffffffff


	//   ....[23]....
        /*0098*/ 	.word	0xffffffff


	//   ....[24]....
        /*009c*/ 	.word	0xffffffff


	//   ....[25]....
        /*00a0*/ 	.word	0xffffffff


	//   ....[26]....
        /*00a4*/ 	.word	0xffffffff


	//   ....[27]....
        /*00a8*/ 	.word	0xffffffff


	//   ....[28]....
        /*00ac*/ 	.word	0xffffffff


	//   ....[29]....
        /*00b0*/ 	.word	0xffffffff


	//----- nvinfo : EIATTR_COOP_GROUP_INSTR_OFFSETS
	.align		4
.L_1043:
        /*00b4*/ 	.byte	0x04, 0x28
        /*00b6*/ 	.short	(.L_1045 - .L_1044)


	//   ....[0]....
.L_1044:
        /*00b8*/ 	.word	0x00000f50


	//   ....[1]....
        /*00bc*/ 	.word	0x00001380


	//   ....[2]....
        /*00c0*/ 	.word	0x00005ca0


	//   ....[3]....
        /*00c4*/ 	.word	0x00005cb0


	//   ....[4]....
        /*00c8*/ 	.word	0x00005cc0


	//   ....[5]....
        /*00cc*/ 	.word	0x00005ce0


	//   ....[6]....
        /*00d0*/ 	.word	0x00005f00


	//   ....[7]....
        /*00d4*/ 	.word	0x00005f10


	//   ....[8]....
        /*00d8*/ 	.word	0x00005f20


	//   ....[9]....
        /*00dc*/ 	.word	0x00005f40


	//   ....[10]....
        /*00e0*/ 	.word	0x00006150


	//   ....[11]....
        /*00e4*/ 	.word	0x00006160


	//   ....[12]....
        /*00e8*/ 	.word	0x00006170


	//   ....[13]....
        /*00ec*/ 	.word	0x00006190


	//   ....[14]....
        /*00f0*/ 	.word	0x000064c0


	//   ....[15]....
        /*00f4*/ 	.word	0x000064d0


	//   ....[16]....
        /*00f8*/ 	.word	0x00006500


	//   ....[17]....
        /*00fc*/ 	.word	0x00006530


	//   ....[18]....
        /*0100*/ 	.word	0x00006610


	//   ....[19]....
        /*0104*/ 	.word	0x00006660


	//   ....[20]....
        /*0108*/ 	.word	0x00006690


	//   ....[21]....
        /*010c*/ 	.word	0x000066d0


	//   ....[22]....
        /*0110*/ 	.word	0x00006700


	//   ....[23]....
        /*0114*/ 	.word	0x00006c70


	//   ....[24]....
        /*0118*/ 	.word	0x00006c90


	//   ....[25]....
        /*011c*/ 	.word	0x00006cb0


	//   ....[26]....
        /*0120*/ 	.word	0x00006cd0


	//   ....[27]....
        /*0124*/ 	.word	0x00008380


	//   ....[28]....
        /*0128*/ 	.word	0x00008ff0


	//   ....[29]....
        /*012c*/ 	.word	0x00009960


	//----- nvinfo : EIATTR_EXIT_INSTR_OFFSETS
	.align		4
.L_1045:
        /*0130*/ 	.byte	0x04, 0x1c
        /*0132*/ 	.short	(.L_1047 - .L_1046)


	//   ....[0]....
.L_1046:
        /*0134*/ 	.word	0x000005b0


	//   ....[1]....
        /*0138*/ 	.word	0x00009f60


	//----- nvinfo : EIATTR_MAX_THREADS
	.align		4
.L_1047:
        /*013c*/ 	.byte	0x04, 0x05
        /*013e*/ 	.short	(.L_1049 - .L_1048)
.L_1048:
        /*0140*/ 	.word	0x00000080
        /*0144*/ 	.word	0x00000001
        /*0148*/ 	.word	0x00000001


	//----- nvinfo : EIATTR_CRS_STACK_SIZE
	.align		4
.L_1049:
        /*014c*/ 	.byte	0x04, 0x1e
        /*014e*/ 	.short	(.L_1051 - .L_1050)
.L_1050:
        /*0150*/ 	.word	0x00000000
.L_1051:


//--------------------- .nv.info._Z25selective_scan_fwd_kernelI32Selective_Scan_fwd_kernel_traitsILi128ELi16ELi1ELb0ELb1ELb0ELb0EfN3c107complexIfEEEEv13SSMParamsBase --------------------------
	.section	.nv.info._Z25selective_scan_fwd_kernelI32Selective_Scan_fwd_kernel_traitsILi128ELi16ELi1ELb0ELb1ELb0ELb0EfN3c107complexIfEEEEv13SSMParamsBase,"",@"SHT_CUDA_INFO"
	.sectionflags	@""
	.align	4


	//----- nvinfo : EIATTR_CUDA_API_VERSION
	.align		4
        /*0000*/ 	.byte	0x04, 0x37
        /*0002*/ 	.short	(.L_1053 - .L_1052)
.L_1052:
        /*0004*/ 	.word	0x00000082


	//----- nvinfo : EIATTR_SW2861232_WAR
	.align		4
.L_1053:
        /*0008*/ 	.byte	0x01, 0x35
	.zero		2


	//----- nvinfo : EIATTR_PARAM_CBANK
	.align		4
        /*000c*/ 	.byte	0x04, 0x0a
        /*000e*/ 	.short	(.L_1055 - .L_1054)
	.align		4
.L_1054:
        /*0010*/ 	.word	index@(.nv.constant0._Z25selective_scan_fwd_kernelI32Selective_Scan_fwd_kernel_traitsILi128ELi16ELi1ELb0ELb1ELb0ELb0EfN3c107complexIfEEEEv13SSMParamsBase)
        /*0014*/ 	.short	0x0160
        /*0016*/ 	.short	0x0118


	//----- nvinfo : EIATTR_CBANK_PARAM_SIZE
	.align		4
.L_1055:
        /*0018*/ 	.byte	0x03, 0x19
        /*001a*/ 	.short	0x0118


	//----- nvinfo : EIATTR_KPARAM_INFO
	.align		4
        /*001c*/ 	.byte	0x04, 0x17
        /*001e*/ 	.short	(.L_1057 - .L_1056)
.L_1056:
        /*0020*/ 	.word	0x00000000
        /*0024*/ 	.short	0x0000
        /*0026*/ 	.short	0x0000
        /*0028*/ 	.byte	0x00, 0xf0, 0x61, 0x04


	//----- nvinfo : EIATTR_MAXREG_COUNT
	.align		4
.L_1057:
        /*002c*/ 	.byte	0x03, 0x1b
        /*002e*/ 	.short	0x00a8


	//----- nvinfo : EIATTR_NUM_BARRIERS
	.align		4
        /*0030*/ 	.byte	0x02, 0x4c
        /*0032*/ 	.byte	0x01
	.zero		1


	//----- nvinfo : EIATTR_ANNOTATIONS
	.align		4
        /*0034*/ 	.byte	0x04, 0x55
        /*0036*/ 	.short	(.L_1059 - .L_1058)


	//   ....[0]....
.L_1058:
        /*0038*/ 	.word	0x00000001
        /*003c*/ 	.byte	0xd0, 0x05, 0x00, 0x00, 0x01, 0x00, 0x00, 0x00, 0x60, 0x06, 0x00, 0x00, 0x01, 0x00, 0x00, 0x00
        /*004c*/ 	.byte	0x30, 0x07, 0x00, 0x00, 0x01, 0x00, 0x00, 0x00, 0x60, 0x07, 0x00, 0x00, 0x01, 0x00, 0x00, 0x00
        /*005c*/ 	.byte	0x40, 0x81, 0x00, 0x00, 0x01, 0x00, 0x00, 0x00, 0x50, 0x81, 0x00, 0x00, 0x01, 0x00, 0x00, 0x00
        /*006c*/ 	.byte	0x90, 0x85, 0x00, 0x00, 0x01, 0x00, 0x00, 0x00, 0xa0, 0x85, 0x00, 0x00


	//----- nvinfo : EIATTR_MERCURY_ISA_VERSION
	.align		4
.L_1059:
        /*0078*/ 	.byte	0x03, 0x5f
        /*007a*/ 	.short	0x0000


	//----- nvinfo : EIATTR_COOP_GROUP_MASK_REGIDS
	.align		4
        /*007c*/ 	.byte	0x04, 0x29
        /*007e*/ 	.short	(.L_1061 - .L_1060)


	//   ....[0]....
.L_1060:
        /*0080*/ 	.word	0xffffffff


	//   ....[1]....
        /*0084*/ 	.word	0xffffffff


	//   ....[2]....
        /*0088*/ 	.word	0xffffffff


	//   ....[3]....
        /*008c*/ 	.word	0xffffffff


	//   ....[4]....
        /*0090*/ 	.word	0xffffffff


	//   ....[5]....
        /*0094*/ 	.word	0xffffffff


	//   ....[6]....
        /*0098*/ 	.word	0xffffffff


	//   ....[7]....
        /*009c*/ 	.word	0xffffffff


	//   ....[8]....
        /*00a0*/ 	.word	0xffffffff


	//   ....[9]....
        /*00a4*/ 	.word	0xffffffff


	//   ....[10]....
        /*00a8*/ 	.word	0xffffffff


	//   ....[11]....
        /*00ac*/ 	.word	0xffffffff


	//   ....[12]....
        /*00b0*/ 	.word	0xffffffff


	//   ....[13]....
        /*00b4*/ 	.word	0xffffffff


	//   ....[14]....
        /*00b8*/ 	.word	0xffffffff


	//   ....[15]....
        /*00bc*/ 	.word	0xffffffff


	//   ....[16]....
        /*00c0*/ 	.word	0xffffffff


	//   ....[17]....
        /*00c4*/ 	.word	0xffffffff


	//   ....[18]....
        /*00c8*/ 	.word	0xffffffff


	//   ....[19]....
        /*00cc*/ 	.word	0xffffffff


	//   ....[20]....
        /*00d0*/ 	.word	0xffffffff


	//   ....[21]....
        /*00d4*/ 	.word	0xffffffff


	//   ....[22]....
        /*00d8*/ 	.word	0xffffffff


	//   ....[23]....
        /*00dc*/ 	.word	0xffffffff


	//   ....[24]....
        /*00e0*/ 	.word	0xffffffff


	//   ....[25]....
        /*00e4*/ 	.word	0xffffffff


	//   ....[26]....
        /*00e8*/ 	.word	0xffffffff


	//   ....[27]....
        /*00ec*/ 	.word	0xffffffff


	//----- nvinfo : EIATTR_COOP_GROUP_INSTR_OFFSETS
	.align		4
.L_1061:
        /*00f0*/ 	.byte	0x04, 0x28
        /*00f2*/ 	.short	(.L_1063 - .L_1062)


	//   ....[0]....
.L_1062:
        /*00f4*/ 	.word	0x00000f10


	//   ....[1]....
        /*00f8*/ 	.word	0x00001360


	//   ....[2]....
        /*00fc*/ 	.word	0x00004db0


	//   ....[3]....
        /*0100*/ 	.word	0x000065f0


	//   ....[4]....
        /*0104*/ 	.word	0x00006620


	//   ....[5]....
        /*0108*/ 	.word	0x00006650


	//   ....[6]....
        /*010c*/ 	.word	0x00006660


	//   ....[7]....
        /*0110*/ 	.word	0x00006700


	//   ....[8]....
        /*0114*/ 	.word	0x00006730


	//   ....[9]....
        /*0118*/ 	.word	0x00006750


	//   ....[10]....
        /*011c*/ 	.word	0x00006760


	//   ....[11]....
        /*0120*/ 	.word	0x000068a0


	//   ....[12]....
        /*0124*/ 	.word	0x000068c0


	//   ....[13]....
        /*0128*/ 	.word	0x00006910


	//   ....[14]....
        /*012c*/ 	.word	0x00006920


	//   ....[15]....
        /*0130*/ 	.word	0x000069e0


	//   ....[16]....
        /*0134*/ 	.word	0x00006a00


	//   ....[17]....
        /*0138*/ 	.word	0x00006a40


	//   ....[18]....
        /*013c*/ 	.word	0x00006a50


	//   ....[19]....
        /*0140*/ 	.word	0x00006af0


	//   ....[20]....
        /*0144*/ 	.word	0x00006b20


	//   ....[21]....
        /*0148*/ 	.word	0x00006b40


	//   ....[22]....
        /*014c*/ 	.word	0x00006b50


	//   ....[23]....
        /*0150*/ 	.word	0x00006ed0


	//   ....[24]....
        /*0154*/ 	.word	0x00006ef0


	//   ....[25]....
        /*0158*/ 	.word	0x00006f10


	//   ....[26]....
        /*015c*/ 	.word	0x00006f30


	//   ....[27]....
        /*0160*/ 	.word	0x00007ef0


	//----- nvinfo : EIATTR_EXIT_INSTR_OFFSETS
	.align		4
.L_1063:
        /*0164*/ 	.byte	0x04, 0x1c
        /*0166*/ 	.short	(.L_1065 - .L_1064)


	//   ....[0]....
.L_1064:
        /*0168*/ 	.word	0x00000450


	//   ....[1]....
        /*016c*/ 	.word	0x000085d0


	//----- nvinfo : EIATTR_MAX_THREADS
	.align		4
.L_1065:
        /*0170*/ 	.byte	0x04, 0x05
        /*0172*/ 	.short	(.L_1067 - .L_1066)
.L_1066:
        /*0174*/ 	.word	0x00000080
        /*0178*/ 	.word	0x00000001
        /*017c*/ 	.word	0x00000001


	//----- nvinfo : EIATTR_CRS_STACK_SIZE
	.align		4
.L_1067:
        /*0180*/ 	.byte	0x04, 0x1e
        /*0182*/ 	.short	(.L_1069 - .L_1068)
.L_1068:
        /*0184*/ 	.word	0x00000000
.L_1069:


//--------------------- .nv.info._Z25selective_scan_fwd_kernelI32Selective_Scan_fwd_kernel_traitsILi128ELi16ELi1ELb0ELb1ELb0ELb1EfN3c107complexIfEEEEv13SSMParamsBase --------------------------
	.section	.nv.info._Z25selective_scan_fwd_kernelI32Selective_Scan_fwd_kernel_traitsILi128ELi16ELi1ELb0ELb1ELb0ELb1EfN3c107complexIfEEEEv13SSMParamsBase,"",@"SHT_CUDA_INFO"
	.sectionflags	@""
	.align	4


	//----- nvinfo : EIATTR_CUDA_API_VERSION
	.align		4
        /*0000*/ 	.byte	0x04, 0x37
        /*0002*/ 	.short	(.L_1071 - .L_1070)
.L_1070:
        /*0004*/ 	.word	0x00000082


	//----- nvinfo : EIATTR_SW2861232_WAR
	.align		4
.L_1071:
        /*0008*/ 	.byte	0x01, 0x35
	.zero		2


	//----- nvinfo : EIATTR_PARAM_CBANK
	.align		4
        /*000c*/ 	.byte	0x04, 0x0a
        /*000e*/ 	.short	(.L_1073 - .L_1072)
	.align		4
.L_1072:
        /*0010*/ 	.word	index@(.nv.constant0._Z25selective_scan_fwd_kernelI32Selective_Scan_fwd_kernel_traitsILi128ELi16ELi1ELb0ELb1ELb0ELb1EfN3c107complexIfEEEEv13SSMParamsBase)
        /*0014*/ 	.short	0x0160
        /*0016*/ 	.short	0x0118


	//----- nvinfo : EIATTR_CBANK_PARAM_SIZE
	.align		4
.L_1073:
        /*0018*/ 	.byte	0x03, 0x19
        /*001a*/ 	.short	0x0118


	//----- nvinfo : EIATTR_KPARAM_INFO
	.align		4
        /*001c*/ 	.byte	0x04, 0x17
        /*001e*/ 	.short	(.L_1075 - .L_1074)
.L_1074:
        /*0020*/ 	.word	0x00000000
        /*0024*/ 	.short	0x0000
        /*0026*/ 	.short	0x0000
        /*0028*/ 	.byte	0x00, 0xf0, 0x61, 0x04


	//----- nvinfo : EIATTR_MAXREG_COUNT
	.align		4
.L_1075:
        /*002c*/ 	.byte	0x03, 0x1b
        /*002e*/ 	.short	0x00a8


	//----- nvinfo : EIATTR_NUM_BARRIERS
	.align		4
        /*0030*/ 	.byte	0x02, 0x4c
        /*0032*/ 	.byte	0x01
	.zero		1


	//----- nvinfo : EIATTR_ANNOTATIONS
	.align		4
        /*0034*/ 	.byte	0x04, 0x55
        /*0036*/ 	.short	(.L_1077 - .L_1076)


	//   ....[0]....
.L_1076:
        /*0038*/ 	.word	0x00000001
        /*003c*/ 	.byte	0xd0, 0x05, 0x00, 0x00, 0x01, 0x00, 0x00, 0x00, 0x60, 0x06, 0x00, 0x00, 0x01, 0x00, 0x00, 0x00
        /*004c*/ 	.byte	0xd0, 0x06, 0x00, 0x00, 0x01, 0x00, 0x00, 0x00, 0xe0, 0x06, 0x00, 0x00, 0x01, 0x00, 0x00, 0x00
        /*005c*/ 	.byte	0x40, 0x97, 0x00, 0x00, 0x01, 0x00, 0x00, 0x00, 0x50, 0x97, 0x00, 0x00, 0x01, 0x00, 0x00, 0x00
        /*006c*/ 	.byte	0x90, 0x9a, 0x00, 0x00, 0x01, 0x00, 0x00, 0x00, 0xa0, 0x9a, 0x00, 0x00


	//----- nvinfo : EIATTR_MERCURY_ISA_VERSION
	.align		4
.L_1077:
        /*0078*/ 	.byte	0x03, 0x5f
        /*007a*/ 	.short	0x0000


	//----- nvinfo : EIATTR_COOP_GROUP_MASK_REGIDS
	.align		4
        /*007c*/ 	.byte	0x04, 0x29
        /*007e*/ 	.short	(.L_1079 - .L_1078)


	//   ....[0]....
.L_1078:
        /*0080*/ 	.word	0xffffffff


	//   ....[1]....
        /*0084*/ 	.word	0xffffffff


	//   ....[2]....
        /*0088*/ 	.word	0xffffffff


	//   ....[3]....
        /*008c*/ 	.word	0xffffffff


	//   ....[4]....
        /*0090*/ 	.word	0xffffffff


	//   ....[5]....
        /*0094*/ 	.word	0xffffffff


	//   ....[6]....
        /*0098*/ 	.word	0xffffffff


	//   ....[7]....
        /*009c*/ 	.word	0xffffffff


	//   ....[8]....
        /*00a0*/ 	.word	0xffffffff


	//   ....[9]....
        /*00a4*/ 	.word	0xffffffff


	//   ....[10]....
        /*00a8*/ 	.word	0xffffffff


	//   ....[11]....
        /*00ac*/ 	.word	0xffffffff


	//   ....[12]....
        /*00b0*/ 	.word	0xffffffff


	//   ....[13]....
        /*00b4*/ 	.word	0xffffffff


	//   ....[14]....
        /*00b8*/ 	.word	0xffffffff


	//   ....[15]....
        /*00bc*/ 	.word	0xffffffff


	//   ....[16]....
        /*00c0*/ 	.word	0xffffffff


	//   ....[17]....
        /*00c4*/ 	.word	0xffffffff


	//   ....[18]....
        /*00c8*/ 	.word	0xffffffff


	//   ....[19]....
        /*00cc*/ 	.word	0xffffffff


	//   ....[20]....
        /*00d0*/ 	.word	0xffffffff


	//   ....[21]....
        /*00d4*/ 	.word	0xffffffff


	//   ....[22]....
        /*00d8*/ 	.word	0xffffffff


	//   ....[23]....
        /*00dc*/ 	.word	0xffffffff


	//   ....[24]....
        /*00e0*/ 	.word	0xffffffff


	//   ....[25]....
        /*00e4*/ 	.word	0xffffffff


	//   ....[26]....
        /*00e8*/ 	.word	0xffffffff


	//   ....[27]....
        /*00ec*/ 	.word	0xffffffff


	//   ....[28]....
        /*00f0*/ 	.word	0xffffffff


	//   ....[29]....
        /*00f4*/ 	.word	0xffffffff


	//----- nvinfo : EIATTR_COOP_GROUP_INSTR_OFFSETS
	.align		4
.L_1079:
        /*00f8*/ 	.byte	0x04, 0x28
        /*00fa*/ 	.short	(.L_1081 - .L_1080)


	//   ....[0]....
.L_1080:
        /*00fc*/ 	.word	0x00000f20


	//   ....[1]....
        /*0100*/ 	.word	0x00001360


	//   ....[2]....
        /*0104*/ 	.word	0x00004db0


	//   ....[3]....
        /*0108*/ 	.word	0x000065f0


	//   ....[4]....
        /*010c*/ 	.word	0x00006620


	//   ....[5]....
        /*0110*/ 	.word	0x00006650


	//   ....[6]....
        /*0114*/ 	.word	0x00006660


	//   ....[7]....
        /*0118*/ 	.word	0x00006700


	//   ....[8]....
        /*011c*/ 	.word	0x00006730


	//   ....[9]....
        /*0120*/ 	.word	0x00006750


	//   ....[10]....
        /*0124*/ 	.word	0x00006760


	//   ....[11]....
        /*0128*/ 	.word	0x000068a0


	//   ....[12]....
        /*012c*/ 	.word	0x000068c0


	//   ....[13]....
        /*0130*/ 	.word	0x00006910


	//   ....[14]....
        /*0134*/ 	.word	0x00006920


	//   ....[15]....
        /*0138*/ 	.word	0x000069e0


	//   ....[16]....
        /*013c*/ 	.word	0x00006a00


	//   ....[17]....
        /*0140*/ 	.word	0x00006a40


	//   ....[18]....
        /*0144*/ 	.word	0x00006a50


	//   ....[19]....
        /*0148*/ 	.word	0x00006af0


	//   ....[20]....
        /*014c*/ 	.word	0x00006b20


	//   ....[21]....
        /*0150*/ 	.word	0x00006b40


	//   ....[22]....
        /*0154*/ 	.word	0x00006b50


	//   ....[23]....
        /*0158*/ 	.word	0x00006ed0


	//   ....[24]....
        /*015c*/ 	.word	0x00006ef0


	//   ....[25]....
        /*0160*/ 	.word	0x00006f10


	//   ....[26]....
        /*0164*/ 	.word	0x00006f30


	//   ....[27]....
        /*0168*/ 	.word	0x00007f20


	//   ....[28]....
        /*016c*/ 	.word	0x00008b50


	//   ....[29]....
        /*0170*/ 	.word	0x000094b0


	//----- nvinfo : EIATTR_EXIT_INSTR_OFFSETS
	.align		4
.L_1081:
        /*0174*/ 	.byte	0x04, 0x1c
        /*0176*/ 	.short	(.L_1083 - .L_1082)


	//   ....[0]....
.L_1082:
        /*0178*/ 	.word	0x00000450


	//   ....[1]....
        /*017c*/ 	.word	0x00009ad0


	//----- nvinfo : EIATTR_MAX_THREADS
	.align		4
.L_1083:
        /*0180*/ 	.byte	0x04, 0x05
        /*0182*/ 	.short	(.L_1085 - .L_1084)
.L_1084:
        /*0184*/ 	.word	0x00000080
        /*0188*/ 	.word	0x00000001
        /*018c*/ 	.word	0x00000001


	//----- nvinfo : EIATTR_CRS_STACK_SIZE
	.align		4
.L_1085:
        /*0190*/ 	.byte	0x04, 0x1e
        /*0192*/ 	.short	(.L_1087 - .L_1086)
.L_1086:
        /*0194*/ 	.word	0x00000000
.L_1087:


//--------------------- .nv.info._Z25selective_scan_fwd_kernelI32Selective_Scan_fwd_kernel_traitsILi128ELi16ELi1ELb0ELb1ELb1ELb0EfN3c107complexIfEEEEv13SSMParamsBase --------------------------
	.section	.nv.info._Z25selective_scan_fwd_kernelI32Selective_Scan_fwd_kernel_traitsILi128ELi16ELi1ELb0ELb1ELb1ELb0EfN3c107complexIfEEEEv13SSMParamsBase,"",@"SHT_CUDA_INFO"
	.sectionflags	@""
	.align	4


	//----- nvinfo : EIATTR_CUDA_API_VERSION
	.align		4
        /*0000*/ 	.byte	0x04, 0x37
        /*0002*/ 	.short	(.L_1089 - .L_1088)
.L_1088:
        /*0004*/ 	.word	0x00000082


	//----- nvinfo : EIATTR_SW2861232_WAR
	.align		4
.L_1089:
        /*0008*/ 	.byte	0x01, 0x35
	.zero		2


	//----- nvinfo : EIATTR_PARAM_CBANK
	.align		4
        /*000c*/ 	.byte	0x04, 0x0a
        /*000e*/ 	.short	(.L_1091 - .L_1090)
	.align		4
.L_1090:
        /*0010*/ 	.word	index@(.nv.constant0._Z25selective_scan_fwd_kernelI32Selective_Scan_fwd_kernel_traitsILi128ELi16ELi1ELb0ELb1ELb1ELb0EfN3c107complexIfEEEEv13SSMParamsBase)
        /*0014*/ 	.short	0x0160
        /*0016*/ 	.short	0x0118


	//----- nvinfo : EIATTR_CBANK_PARAM_SIZE
	.align		4
.L_1091:
        /*0018*/ 	.byte	0x03, 0x19
        /*001a*/ 	.short	0x0118


	//----- nvinfo : EIATTR_KPARAM_INFO
	.align		4
        /*001c*/ 	.byte	0x04, 0x17
        /*001e*/ 	.short	(.L_1093 - .L_1092)
.L_1092:
        /*0020*/ 	.word	0x00000000
        /*0024*/ 	.short	0x0000
        /*0026*/ 	.short	0x0000
        /*0028*/ 	.byte	0x00, 0xf0, 0x61, 0x04


	//----- nvinfo : EIATTR_MAXREG_COUNT
	.align		4
.L_1093:
        /*002c*/ 	.byte	0x03, 0x1b
        /*002e*/ 	.short	0x00a8


	//----- nvinfo : EIATTR_NUM_BARRIERS
	.align		4
        /*0030*/ 	.byte	0x02, 0x4c
        /*0032*/ 	.byte	0x01
	.zero		1


	//----- nvinfo : EIATTR_ANNOTATIONS
	.align		4
        /*0034*/ 	.byte	0x04, 0x55
        /*0036*/ 	.short	(.L_1095 - .L_1094)


	//   ....[0]....
.L_1094:
        /*0038*/ 	.word	0x00000001
        /*003c*/ 	.byte	0x60, 0x3c, 0x00, 0x00, 0x01, 0x00, 0x00, 0x00, 0x90, 0x3d, 0x00, 0x00, 0x01, 0x00, 0x00, 0x00
        /*004c*/ 	.byte	0x30, 0x77, 0x00, 0x00, 0x01, 0x00, 0x00, 0x00, 0x50, 0x77, 0x00, 0x00, 0x01, 0x00, 0x00, 0x00
        /*005c*/ 	.byte	0xf0, 0x78, 0x00, 0x00, 0x01, 0x00, 0x00, 0x00, 0x00, 0x79, 0x00, 0x00, 0x01, 0x00, 0x00, 0x00
        /*006c*/ 	.byte	0x10, 0x79, 0x00, 0x00, 0x01, 0x00, 0x00, 0x00, 0xf0, 0x86, 0x00, 0x00, 0x01, 0x00, 0x00, 0x00
        /*007c*/ 	.byte	0x00, 0x87, 0x00, 0x00, 0x01, 0x00, 0x00, 0x00, 0x10, 0x87, 0x00, 0x00, 0x01, 0x00, 0x00, 0x00
        /*008c*/ 	.byte	0x20, 0x87, 0x00, 0x00, 0x01, 0x00, 0x00, 0x00, 0x30, 0x87, 0x00, 0x00


	//----- nvinfo : EIATTR_MERCURY_ISA_VERSION
	.align		4
.L_1095:
        /*0098*/ 	.byte	0x03, 0x5f
        /*009a*/ 	.short	0x0000


	//----- nvinfo : EIATTR_COOP_GROUP_MASK_REGIDS
	.align		4
        /*009c*/ 	.byte	0x04, 0x29
        /*009e*/ 	.short	(.L_1097 - .L_1096)


	//   ....[0]....
.L_1096:
        /*00a0*/ 	.word	0xffffffff


	//   ....[1]....
        /*00a4*/ 	.word	0xffffffff


	//   ....[2]....
        /*00a8*/ 	.word	0xffffffff


	//   ....[3]....
        /*00ac*/ 	.word	0xffffffff


	//   ....[4]....
        /*00b0*/ 	.word	0xffffffff


	//   ....[5]....
        /*00b4*/ 	.word	0xffffffff


	//   ....[6]....
        /*00b8*/ 	.word	0xffffffff


	//   ....[7]....
        /*00bc*/ 	.word	0xffffffff


	//   ....[8]....
        /*00c0*/ 	.word	0xffffffff


	//   ....[9]....
        /*00c4*/ 	.word	0xffffffff


	//   ....[10]....
        /*00c8*/ 	.word	0xffffffff


	//   ....[11]....
        /*00cc*/ 	.word	0xffffffff


	//   ....[12]....
        /*00d0*/ 	.word	0xffffffff


	//   ....[13]....
        /*00d4*/ 	.word	0xffffffff


	//   ....[14]....
        /*00d8*/ 	.word	0xffffffff


	//   ....[15]....
        /*00dc*/ 	.word	0xffffffff


	//   ....[16]....
        /*00e0*/ 	.word	0xffffffff


	//   ....[17]....
        /*00e4*/ 	.word	0xffffffff


	//   ....[18]....
        /*00e8*/ 	.word	0xffffffff


	//   ....[19]....
        /*00ec*/ 	.word	0xffffffff


	//   ....[20]....
        /*00f0*/ 	.word	0xffffffff


	//   ....[21]....
        /*00f4*/ 	.word	0xffffffff


	//   ....[22]....
        /*00f8*/ 	.word	0xffffffff


	//   ....[23]....
        /*00fc*/ 	.word	0xffffffff


	//   ....[24]....
        /*0100*/ 	.word	0xffffffff


	//   ....[25]....
        /*0104*/ 	.word	0xffffffff


	//   ....[26]....
        /*0108*/ 	.word	0xffffffff


	//   ....[27]....
        /*010c*/ 	.word	0xffffffff


	//   ....[28]....
        /*0110*/ 	.word	0xffffffff


	//----- nvinfo : EIATTR_COOP_GROUP_INSTR_OFFSETS
	.align		4
.L_1097:
        /*0114*/ 	.byte	0x04, 0x28
        /*0116*/ 	.short	(.L_1099 - .L_1098)


	//   ....[0]....
.L_1098:
        /*0118*/ 	.word	0x00001090


	//   ....[1]....
        /*011c*/ 	.word	0x000014e0


	//   ....[2]....
        /*0120*/ 	.word	0x00004da0


	//   ....[3]....
        /*0124*/ 	.word	0x00006f10


	//   ....[4]....
        /*0128*/ 	.word	0x00006f30


	//   ....[5]....
        /*012c*/ 	.word	0x00007000


	//   ....[6]....
        /*0130*/ 	.word	0x00007020


	//   ....[7]....
        /*0134*/ 	.word	0x00007050


	//   ....[8]....
        /*0138*/ 	.word	0x00007060


	//   ....[9]....
        /*013c*/ 	.word	0x000070c0


	//   ....[10]....
        /*0140*/ 	.word	0x000070d0


	//   ....[11]....
        /*0144*/ 	.word	0x00007160


	//   ....[12]....
        /*0148*/ 	.word	0x00007180


	//   ....[13]....
        /*014c*/ 	.word	0x000071c0


	//   ....[14]....
        /*0150*/ 	.word	0x000071d0


	//   ....[15]....
        /*0154*/ 	.word	0x00007280


	//   ....[16]....
        /*0158*/ 	.word	0x000072b0


	//   ....[17]....
        /*015c*/ 	.word	0x000072e0


	//   ....[18]....
        /*0160*/ 	.word	0x000072f0


	//   ....[19]....
        /*0164*/ 	.word	0x000073a0


	//   ....[20]....
        /*0168*/ 	.word	0x00007410


	//   ....[21]....
        /*016c*/ 	.word	0x00007440


	//   ....[22]....
        /*0170*/ 	.word	0x00007480


	//   ....[23]....
        /*0174*/ 	.word	0x000075c0


	//   ....[24]....
        /*0178*/ 	.word	0x00007b40


	//   ....[25]....
        /*017c*/ 	.word	0x00007b60


	//   ....[26]....
        /*0180*/ 	.word	0x00007b80


	//   ....[27]....
        /*0184*/ 	.word	0x00007ba0


	//   ....[28]....
        /*0188*/ 	.word	0x00008d40


	//----- nvinfo : EIATTR_EXIT_INSTR_OFFSETS
	.align		4
.L_1099:
        /*018c*/ 	.byte	0x04, 0x1c
        /*018e*/ 	.short	(.L_1101 - .L_1100)


	//   ....[0]....
.L_1100:
        /*0190*/ 	.word	0x000006b0


	//   ....[1]....
        /*0194*/ 	.word	0x00009860


	//----- nvinfo : EIATTR_MAX_THREADS
	.align		4
.L_1101:
        /*0198*/ 	.byte	0x04, 0x05
        /*019a*/ 	.short	(.L_1103 - .L_1102)
.L_1102:
        /*019c*/ 	.word	0x00000080
        /*01a0*/ 	.word	0x00000001
        /*01a4*/ 	.word	0x00000001


	//----- nvinfo : EIATTR_CRS_STACK_SIZE
	.align		4
.L_1103:
        /*01a8*/ 	.byte	0x04, 0x1e
        /*01aa*/ 	.short	(.L_1105 - .L_1104)
.L_1104:
        /*01ac*/ 	.word	0x00000000
.L_1105:


//--------------------- .nv.info._Z25selective_scan_fwd_kernelI32Selective_Scan_fwd_kernel_traitsILi128ELi16ELi1ELb0ELb1ELb1ELb1EfN3c107complexIfEEEEv13SSMParamsBase --------------------------
	.section	.nv.info._Z25selective_scan_fwd_kernelI32Selective_Scan_fwd_kernel_traitsILi128ELi16ELi1ELb0ELb1ELb1ELb1EfN3c107complexIfEEEEv13SSMParamsBase,"",@"SHT_CUDA_INFO"
	.sectionflags	@""
	.align	4


	//----- nvinfo : EIATTR_CUDA_API_VERSION
	.align		4
        /*0000*/ 	.byte	0x04, 0x37
        /*0002*/ 	.short	(.L_1107 - .L_1106)
.L_1106:
        /*0004*/ 	.word	0x00000082


	//----- nvinfo : EIATTR_SW2861232_WAR
	.align		4
.L_1107:
        /*0008*/ 	.byte	0x01, 0x35
	.zero		2


	//----- nvinfo : EIATTR_PARAM_CBANK
	.align		4
        /*000c*/ 	.byte	0x04, 0x0a
        /*000e*/ 	.short	(.L_1109 - .L_1108)
	.align		4
.L_1108:
        /*0010*/ 	.word	index@(.nv.constant0._Z25selective_scan_fwd_kernelI32Selective_Scan_fwd_kernel_traitsILi128ELi16ELi1ELb0ELb1ELb1ELb1EfN3c107complexIfEEEEv13SSMParamsBase)
        /*0014*/ 	.short	0x0160
        /*0016*/ 	.short	0x0118


	//----- nvinfo : EIATTR_CBANK_PARAM_SIZE
	.align		4
.L_1109:
        /*0018*/ 	.byte	0x03, 0x19
        /*001a*/ 	.short	0x0118


	//----- nvinfo : EIATTR_KPARAM_INFO
	.align		4
        /*001c*/ 	.byte	0x04, 0x17
        /*001e*/ 	.short	(.L_1111 - .L_1110)
.L_1110:
        /*0020*/ 	.word	0x00000000
        /*0024*/ 	.short	0x0000
        /*0026*/ 	.short	0x0000
        /*0028*/ 	.byte	0x00, 0xf0, 0x61, 0x04


	//----- nvinfo : EIATTR_MAXREG_COUNT
	.align		4
.L_1111:
        /*002c*/ 	.byte	0x03, 0x1b
        /*002e*/ 	.short	0x00a8


	//----- nvinfo : EIATTR_NUM_BARRIERS
	.align		4
        /*0030*/ 	.byte	0x02, 0x4c
        /*0032*/ 	.byte	0x01
	.zero		1


	//----- nvinfo : EIATTR_ANNOTATIONS
	.align		4
        /*0034*/ 	.byte	0x04, 0x55
        /*0036*/ 	.short	(.L_1113 - .L_1112)


	//   ....[0]....
.L_1112:
        /*0038*/ 	.word	0x00000001
        /*003c*/ 	.byte	0x60, 0x3c, 0x00, 0x00, 0x01, 0x00, 0x00, 0x00, 0x90, 0x3d, 0x00, 0x00, 0x01, 0x00, 0x00, 0x00
        /*004c*/ 	.byte	0x30, 0x77, 0x00, 0x00, 0x01, 0x00, 0x00, 0x00, 0x50, 0x77, 0x00, 0x00, 0x01, 0x00, 0x00, 0x00
        /*005c*/ 	.byte	0xf0, 0x78, 0x00, 0x00, 0x01, 0x00, 0x00, 0x00, 0x00, 0x79, 0x00, 0x00, 0x01, 0x00, 0x00, 0x00
        /*006c*/ 	.byte	0x10, 0x79, 0x00, 0x00, 0x01, 0x00, 0x00, 0x00, 0xf0, 0x86, 0x00, 0x00, 0x01, 0x00, 0x00, 0x00
        /*007c*/ 	.byte	0x00, 0x87, 0x00, 0x00, 0x01, 0x00, 0x00, 0x00, 0x10, 0x87, 0x00, 0x00, 0x01, 0x00, 0x00, 0x00
        /*008c*/ 	.byte	0x20, 0x87, 0x00, 0x00, 0x01, 0x00, 0x00, 0x00, 0x30, 0x87, 0x00, 0x00


	//----- nvinfo : EIATTR_MERCURY_ISA_VERSION
	.align		4
.L_1113:
        /*0098*/ 	.byte	0x03, 0x5f
        /*009a*/ 	.short	0x0000


	//----- nvinfo : EIATTR_COOP_GROUP_MASK_REGIDS
	.align		4
        /*009c*/ 	.byte	0x04, 0x29
        /*009e*/ 	.short	(.L_1115 - .L_1114)


	//   ....[0]....
.L_1114:
        /*00a0*/ 	.word	0xffffffff


	//   ....[1]....
        /*00a4*/ 	.word	0xffffffff


	//   ....[2]....
        /*00a8*/ 	.word	0xffffffff


	//   ....[3]....
        /*00ac*/ 	.word	0xffffffff


	//   ....[4]....
        /*00b0*/ 	.word	0xffffffff


	//   ....[5]....
        /*00b4*/ 	.word	0xffffffff


	//   ....[6]....
        /*00b8*/ 	.word	0xffffffff


	//   ....[7]....
        /*00bc*/ 	.word	0xffffffff


	//   ....[8]....
        /*00c0*/ 	.word	0xffffffff


	//   ....[9]....
        /*00c4*/ 	.word	0xffffffff


	//   ....[10]....
        /*00c8*/ 	.word	0xffffffff


	//   ....[11]....
        /*00cc*/ 	.word	0xffffffff


	//   ....[12]....
        /*00d0*/ 	.word	0xffffffff


	//   ....[13]....
        /*00d4*/ 	.word	0xffffffff


	//   ....[14]....
        /*00d8*/ 	.word	0xffffffff


	//   ....[15]....
        /*00dc*/ 	.word	0xffffffff


	//   ....[16]....
        /*00e0*/ 	.word	0xffffffff


	//   ....[17]....
        /*00e4*/ 	.word	0xffffffff


	//   ....[18]....
        /*00e8*/ 	.word	0xffffffff


	//   ....[19]....
        /*00ec*/ 	.word	0xffffffff


	//   ....[20]....
        /*00f0*/ 	.word	0xffffffff


	//   ....[21]....
        /*00f4*/ 	.word	0xffffffff


	//   ....[22]....
        /*00f8*/ 	.word	0xffffffff


	//   ....[23]....
        /*00fc*/ 	.word	0xffffffff


	//   ....[24]....
        /*0100*/ 	.word	0xffffffff


	//   ....[25]....
        /*0104*/ 	.word	0xffffffff


	//   ....[26]....
        /*0108*/ 	.word	0xffffffff


	//   ....[27]....
        /*010c*/ 	.word	0xffffffff


	//   ....[28]....
        /*0110*/ 	.word	0xffffffff


	//   ....[29]....
        /*0114*/ 	.word	0xffffffff


	//   ....[30]....
        /*0118*/ 	.word	0xffffffff


	//----- nvinfo : EIATTR_COOP_GROUP_INSTR_OFFSETS
	.align		4
.L_1115:
        /*011c*/ 	.byte	0x04, 0x28
        /*011e*/ 	.short	(.L_1117 - .L_1116)


	//   ....[0]....
.L_1116:
        /*0120*/ 	.word	0x00001090


	//   ....[1]....
        /*0124*/ 	.word	0x000014e0


	//   ....[2]....
        /*0128*/ 	.word	0x00004da0


	//   ....[3]....
        /*012c*/ 	.word	0x00006f10


	//   ....[4]....
        /*0130*/ 	.word	0x00006f30


	//   ....[5]....
        /*0134*/ 	.word	0x00007000


	//   ....[6]....
        /*0138*/ 	.word	0x00007020


	//   ....[7]....
        /*013c*/ 	.word	0x00007050


	//   ....[8]....
        /*0140*/ 	.word	0x00007060


	//   ....[9]....
        /*0144*/ 	.word	0x000070c0


	//   ....[10]....
        /*0148*/ 	.word	0x000070d0


	//   ....[11]....
        /*014c*/ 	.word	0x00007160


	//   ....[12]....
        /*0150*/ 	.word	0x00007180


	//   ....[13]....
        /*0154*/ 	.word	0x000071c0


	//   ....[14]....
        /*0158*/ 	.word	0x000071d0


	//   ....[15]....
        /*015c*/ 	.word	0x00007280


	//   ....[16]....
        /*0160*/ 	.word	0x000072b0


	//   ....[17]....
        /*0164*/ 	.word	0x000072e0


	//   ....[18]....
        /*0168*/ 	.word	0x000072f0


	//   ....[19]....
        /*016c*/ 	.word	0x000073a0


	//   ....[20]....
        /*0170*/ 	.word	0x00007410


	//   ....[21]....
        /*0174*/ 	.word	0x00007440


	//   ....[22]....
        /*0178*/ 	.word	0x00007480


	//   ....[23]....
        /*017c*/ 	.word	0x000075c0


	//   ....[24]....
        /*0180*/ 	.word	0x00007b40


	//   ....[25]....
        /*0184*/ 	.word	0x00007b60


	//   ....[26]....
        /*0188*/ 	.word	0x00007b80


	//   ....[27]....
        /*018c*/ 	.word	0x00007ba0


	//   ....[28]....
        /*0190*/ 	.word	0x00008f80


	//   ....[29]....
        /*0194*/ 	.word	0x00009c80


	//   ....[30]....
        /*0198*/ 	.word	0x0000a5f0


	//----- nvinfo : EIATTR_EXIT_INSTR_OFFSETS
	.align		4
.L_1117:
        /*019c*/ 	.byte	0x04, 0x1c
        /*019e*/ 	.short	(.L_1119 - .L_1118)


	//   ....[0]....
.L_1118:
        /*01a0*/ 	.word	0x000006b0


	//   ....[1]....
        /*01a4*/ 	.word	0x0000ac10


	//----- nvinfo : EIATTR_MAX_THREADS
	.align		4
.L_1119:
        /*01a8*/ 	.byte	0x04, 0x05
        /*01aa*/ 	.short	(.L_1121 - .L_1120)
.L_1120:
        /*01ac*/ 	.word	0x00000080
        /*01b0*/ 	.word	0x00000001
        /*01b4*/ 	.word	0x00000001


	//----- nvinfo : EIATTR_CRS_STACK_SIZE
	.align		4
.L_1121:
        /*01b8*/ 	.byte	0x04, 0x1e
        /*01ba*/ 	.short	(.L_1123 - .L_1122)
.L_1122:
        /*01bc*/ 	.word	0x00000000
.L_1123:


//--------------------- .nv.info._Z25selective_scan_fwd_kernelI32Selective_Scan_fwd_kernel_traitsILi128ELi16ELi1ELb1ELb0ELb0ELb0EfN3c107complexIfEEEEv13SSMParamsBase --------------------------
	.section	.nv.info._Z25selective_scan_fwd_kernelI32Selective_Scan_fwd_kernel_traitsILi128ELi16ELi1ELb1ELb0ELb0ELb0EfN3c107complexIfEEEEv13SSMParamsBase,"",@"SHT_CUDA_INFO"
	.sectionflags	@""
	.align	4


	//----- nvinfo : EIATTR_CUDA_API_VERSION
	.align		4
        /*0000*/ 	.byte	0x04, 0x37
        /*0002*/ 	.short	(.L_1125 - .L_1124)
.L_1124:
        /*0004*/ 	.word	0x00000082


	//----- nvinfo : EIATTR_SW2861232_WAR
	.align		4
.L_1125:
        /*0008*/ 	.byte	0x01, 0x35
	.zero		2


	//----- nvinfo : EIATTR_PARAM_CBANK
	.align		4
        /*000c*/ 	.byte	0x04, 0x0a
        /*000e*/ 	.short	(.L_1127 - .L_1126)
	.align		4
.L_1126:
        /*0010*/ 	.word	index@(.nv.constant0._Z25selective_scan_fwd_kernelI32Selective_Scan_fwd_kernel_traitsILi128ELi16ELi1ELb1ELb0ELb0ELb0EfN3c107complexIfEEEEv13SSMParamsBase)
        /*0014*/ 	.short	0x0160
        /*0016*/ 	.short	0x0118


	//----- nvinfo : EIATTR_CBANK_PARAM_SIZE
	.align		4
.L_1127:
        /*0018*/ 	.byte	0x03, 0x19
        /*001a*/ 	.short	0x0118


	//----- nvinfo : EIATTR_KPARAM_INFO
	.align		4
        /*001c*/ 	.byte	0x04, 0x17
        /*001e*/ 	.short	(.L_1129 - .L_1128)
.L_1128:
        /*0020*/ 	.word	0x00000000
        /*0024*/ 	.short	0x0000
        /*0026*/ 	.short	0x0000
        /*0028*/ 	.byte	0x00, 0xf0, 0x61, 0x04


	//----- nvinfo : EIATTR_MAXREG_COUNT
	.align		4
.L_1129:
        /*002c*/ 	.byte	0x03, 0x1b
        /*002e*/ 	.short	0x00a8


	//----- nvinfo : EIATTR_NUM_BARRIERS
	.align		4
        /*0030*/ 	.byte	0x02, 0x4c
        /*0032*/ 	.byte	0x01
	.zero		1


	//----- nvinfo : EIATTR_MERCURY_ISA_VERSION
	.align		4
        /*0034*/ 	.byte	0x03, 0x5f
        /*0036*/ 	.short	0x0000


	//----- nvinfo : EIATTR_COOP_GROUP_MASK_REGIDS
	.align		4
        /*0038*/ 	.byte	0x04, 0x29
        /*003a*/ 	.short	(.L_1131 - .L_1130)


	//   ....[0]....
.L_1130:
        /*003c*/ 	.word	0xffffffff


	//   ....[1]....
        /*0040*/ 	.word	0xffffffff


	//   ....[2]....
        /*0044*/ 	.word	0xffffffff


	//   ....[3]....
        /*0048*/ 	.word	0xffffffff


	//   ....[4]....
        /*004c*/ 	.word	0xffffffff


	//   ....[5]....
        /*0050*/ 	.word	0xffffffff


	//   ....[6]....
        /*0054*/ 	.word	0xffffffff


	//   ....[7]....
        /*0058*/ 	.word	0xffffffff


	//   ....[8]....
        /*005c*/ 	.word	0xffffffff


	//   ....[9]....
        /*0060*/ 	.word	0xffffffff


	//   ....[10]....
        /*0064*/ 	.word	0xffffffff


	//   ....[11]....
        /*0068*/ 	.word	0xffffffff


	//   ....[12]....
        /*006c*/ 	.word	0xffffffff


	//   ....[13]....
        /*0070*/ 	.word	0xffffffff


	//   ....[14]....
        /*0074*/ 	.word	0xffffffff


	//   ....[15]....
        /*0078*/ 	.word	0xffffffff


	//   ....[16]....
        /*007c*/ 	.word	0xffffffff


	//   ....[17]....
        /*0080*/ 	.word	0xffffffff


	//   ....[18]....
        /*0084*/ 	.word	0xffffffff


	//   ....[19]....
        /*0088*/ 	.word	0xffffffff


	//   ....[20]....
        /*008c*/ 	.word	0xffffffff


	//   ....[21]....
        /*0090*/ 	.word	0xffffffff


	//   ....[22]....
        /*0094*/ 	.word	0xffffffff


	//   ....[23]....
        /*0098*/ 	.word	0xffffffff


	//   ....[24]....
        /*009c*/ 	.word	0xffffffff


	//   ....[25]....
        /*00a0*/ 	.word	0xffffffff


	//   ....[26]....
        /*00a4*/ 	.word	0xffffffff


	//----- nvinfo : EIATTR_COOP_GROUP_INSTR_OFFSETS
	.align		4
.L_1131:
        /*00a8*/ 	.byte	0x04, 0x28
        /*00aa*/ 	.short	(.L_1133 - .L_1132)


	//   ....[0]....
.L_1132:
        /*00ac*/ 	.word	0x00000400


	//   ....[1]....
        /*00b0*/ 	.word	0x00000520


	//   ....[2]....
        /*00b4*/ 	.word	0x00003fd0


	//   ....[3]....
        /*00b8*/ 	.word	0x00004000


	//   ....[4]....
        /*00bc*/ 	.word	0x00004040


	//   ....[5]....
        /*00c0*/ 	.word	0x00004050


	//   ....[6]....
        /*00c4*/ 	.word	0x000040e0


	//   ....[7]....
        /*00c8*/ 	.word	0x00004110


	//   ....[8]....
        /*00cc*/ 	.word	0x00004140


	//   ....[9]....
        /*00d0*/ 	.word	0x00004150


	//   ....[10]....
        /*00d4*/ 	.word	0x00004200


	//   ....[11]....
        /*00d8*/ 	.word	0x00004220


	//   ....[12]....
        /*00dc*/ 	.word	0x00004240


	//   ....[13]....
        /*00e0*/ 	.word	0x00004250


	//   ....[14]....
        /*00e4*/ 	.word	0x00004300


	//   ....[15]....
        /*00e8*/ 	.word	0x00004330


	//   ....[16]....
        /*00ec*/ 	.word	0x00004340


	//   ....[17]....
        /*00f0*/ 	.word	0x00004350


	//   ....[18]....
        /*00f4*/ 	.word	0x00004410


	//   ....[19]....
        /*00f8*/ 	.word	0x00004430


	//   ....[20]....
        /*00fc*/ 	.word	0x00004440


	//   ....[21]....
        /*0100*/ 	.word	0x00004450


	//   ....[22]....
        /*0104*/ 	.word	0x00004800


	//   ....[23]....
        /*0108*/ 	.word	0x000048b0


	//   ....[24]....
        /*010c*/ 	.word	0x000048d0


	//   ....[25]....
        /*0110*/ 	.word	0x000048f0


	//   ....[26]....
        /*0114*/ 	.word	0x00005780


	//----- nvinfo : EIATTR_EXIT_INSTR_OFFSETS
	.align		4
.L_1133:
        /*0118*/ 	.byte	0x04, 0x1c
        /*011a*/ 	.short	(.L_1135 - .L_1134)


	//   ....[0]....
.L_1134:
        /*011c*/ 	.word	0x00000150


	//   ....[1]....
        /*0120*/ 	.word	0x000058d0


	//----- nvinfo : EIATTR_MAX_THREADS
	.align		4
.L_1135:
        /*0124*/ 	.byte	0x04, 0x05
        /*0126*/ 	.short	(.L_1137 - .L_1136)
.L_1136:
        /*0128*/ 	.word	0x00000080
        /*012c*/ 	.word	0x00000001
        /*0130*/ 	.word	0x00000001


	//----- nvinfo : EIATTR_CRS_STACK_SIZE
	.align		4
.L_1137:
        /*0134*/ 	.byte	0x04, 0x1e
        /*0136*/ 	.short	(.L_1139 - .L_1138)
.L_1138:
        /*0138*/ 	.word	0x00000000
.L_1139:


//--------------------- .nv.info._Z25selective_scan_fwd_kernelI32Selective_Scan_fwd_kernel_traitsILi128ELi16ELi1ELb1ELb0ELb0ELb1EfN3c107complexIfEEEEv13SSMParamsBase --------------------------
	.section	.nv.info._Z25selective_scan_fwd_kernelI32Selective_Scan_fwd_kernel_traitsILi128ELi16ELi1ELb1ELb0ELb0ELb1EfN3c107complexIfEEEEv13SSMParamsBase,"",@"SHT_CUDA_INFO"
	.sectionflags	@""
	.align	4


	//----- nvinfo : EIATTR_CUDA_API_VERSION
	.align		4
        /*0000*/ 	.byte	0x04, 0x37
        /*0002*/ 	.short	(.L_1141 - .L_1140)
.L_1140:
        /*0004*/ 	.word	0x00000082


	//----- nvinfo : EIATTR_SW2861232_WAR
	.align		4
.L_1141:
        /*0008*/ 	.byte	0x01, 0x35
	.zero		2


	//----- nvinfo : EIATTR_PARAM_CBANK
	.align		4
        /*000c*/ 	.byte	0x04, 0x0a
        /*000e*/ 	.short	(.L_1143 - .L_1142)
	.align		4
.L_1142:
        /*0010*/ 	.word	index@(.nv.constant0._Z25selective_scan_fwd_kernelI32Selective_Scan_fwd_kernel_traitsILi128ELi16ELi1ELb1ELb0ELb0ELb1EfN3c107complexIfEEEEv13SSMParamsBase)
        /*0014*/ 	.short	0x0160
        /*0016*/ 	.short	0x0118


	//----- nvinfo : EIATTR_CBANK_PARAM_SIZE
	.align		4
.L_1143:
        /*0018*/ 	.byte	0x03, 0x19
        /*001a*/ 	.short	0x0118


	//----- nvinfo : EIATTR_KPARAM_INFO
	.align		4
        /*001c*/ 	.byte	0x04, 0x17
        /*001e*/ 	.short	(.L_1145 - .L_1144)
.L_1144:
        /*0020*/ 	.word	0x00000000
        /*0024*/ 	.short	0x0000
        /*0026*/ 	.short	0x0000
        /*0028*/ 	.byte	0x00, 0xf0, 0x61, 0x04


	//----- nvinfo : EIATTR_MAXREG_COUNT
	.align		4
.L_1145:
        /*002c*/ 	.byte	0x03, 0x1b
        /*002e*/ 	.short	0x00a8


	//----- nvinfo : EIATTR_NUM_BARRIERS
	.align		4
        /*0030*/ 	.byte	0x02, 0x4c
        /*0032*/ 	.byte	0x01
	.zero		1


	//----- nvinfo : EIATTR_MERCURY_ISA_VERSION
	.align		4
        /*0034*/ 	.byte	0x03, 0x5f
        /*0036*/ 	.short	0x0000


	//----- nvinfo : EIATTR_COOP_GROUP_MASK_REGIDS
	.align		4
        /*0038*/ 	.byte	0x04, 0x29
        /*003a*/ 	.short	(.L_1147 - .L_1146)


	//   ....[0]....
.L_1146:
        /*003c*/ 	.word	0xffffffff


	//   ....[1]....
        /*0040*/ 	.word	0xffffffff


	//   ....[2]....
        /*0044*/ 	.word	0xffffffff


	//   ....[3]....
        /*0048*/ 	.word	0xffffffff


	//   ....[4]....
        /*004c*/ 	.word	0xffffffff


	//   ....[5]....
        /*0050*/ 	.word	0xffffffff


	//   ....[6]....
        /*0054*/ 	.word	0xffffffff


	//   ....[7]....
        /*0058*/ 	.word	0xffffffff


	//   ....[8]....
        /*005c*/ 	.word	0xffffffff


	//   ....[9]....
        /*0060*/ 	.word	0xffffffff


	//   ....[10]....
        /*0064*/ 	.word	0xffffffff


	//   ....[11]....
        /*0068*/ 	.word	0xffffffff


	//   ....[12]....
        /*006c*/ 	.word	0xffffffff


	//   ....[13]....
        /*0070*/ 	.word	0xffffffff


	//   ....[14]....
        /*0074*/ 	.word	0xffffffff


	//   ....[15]....
        /*0078*/ 	.word	0xffffffff


	//   ....[16]....
        /*007c*/ 	.word	0xffffffff


	//   ....[17]....
        /*0080*/ 	.word	0xffffffff


	//   ....[18]....
        /*0084*/ 	.word	0xffffffff


	//   ....[19]....
        /*0088*/ 	.word	0xffffffff


	//   ....[20]....
        /*008c*/ 	.word	0xffffffff


	//   ....[21]....
        /*0090*/ 	.word	0xffffffff


	//   ....[22]....
        /*0094*/ 	.word	0xffffffff


	//   ....[23]....
        /*0098*/ 	.word	0xffffffff


	//   ....[24]....
        /*009c*/ 	.word	0xffffffff


	//   ....[25]....
        /*00a0*/ 	.word	0xffffffff


	//   ....[26]....
        /*00a4*/ 	.word	0xffffffff


	//   ....[27]....
        /*00a8*/ 	.word	0xffffffff


	//   ....[28]....
        /*00ac*/ 	.word	0xffffffff


	//----- nvinfo : EIATTR_COOP_GROUP_INSTR_OFFSETS
	.align		4
.L_1147:
        /*00b0*/ 	.byte	0x04, 0x28
        /*00b2*/ 	.short	(.L_1149 - .L_1148)


	//   ....[0]....
.L_1148:
        /*00b4*/ 	.word	0x00000400


	//   ....[1]....
        /*00b8*/ 	.word	0x00000520


	//   ....[2]....
        /*00bc*/ 	.word	0x00003fd0


	//   ....[3]....
        /*00c0*/ 	.word	0x00004000


	//   ....[4]....
        /*00c4*/ 	.word	0x00004040


	//   ....[5]....
        /*00c8*/ 	.word	0x00004050


	//   ....[6]....
        /*00cc*/ 	.word	0x000040e0


	//   ....[7]....
        /*00d0*/ 	.word	0x00004110


	//   ....[8]....
        /*00d4*/ 	.word	0x00004140


	//   ....[9]....
        /*00d8*/ 	.word	0x00004150


	//   ....[10]....
        /*00dc*/ 	.word	0x00004200


	//   ....[11]....
        /*00e0*/ 	.word	0x00004220


	//   ....[12]....
        /*00e4*/ 	.word	0x00004240


	//   ....[13]....
        /*00e8*/ 	.word	0x00004250


	//   ....[14]....
        /*00ec*/ 	.word	0x00004300


	//   ....[15]....
        /*00f0*/ 	.word	0x00004330


	//   ....[16]....
        /*00f4*/ 	.word	0x00004340


	//   ....[17]....
        /*00f8*/ 	.word	0x00004350


	//   ....[18]....
        /*00fc*/ 	.word	0x00004410


	//   ....[19]....
        /*0100*/ 	.word	0x00004430


	//   ....[20]....
        /*0104*/ 	.word	0x00004440


	//   ....[21]....
        /*0108*/ 	.word	0x00004450


	//   ....[22]....
        /*010c*/ 	.word	0x00004800


	//   ....[23]....
        /*0110*/ 	.word	0x000048b0


	//   ....[24]....
        /*0114*/ 	.word	0x000048d0


	//   ....[25]....
        /*0118*/ 	.word	0x000048f0


	//   ....[26]....
        /*011c*/ 	.word	0x00005830


	//   ....[27]....
        /*0120*/ 	.word	0x00005a10


	//   ....[28]....
        /*0124*/ 	.word	0x00006160


	//----- nvinfo : EIATTR_EXIT_INSTR_OFFSETS
	.align		4
.L_1149:
        /*0128*/ 	.byte	0x04, 0x1c
        /*012a*/ 	.short	(.L_1151 - .L_1150)


	//   ....[0]....
.L_1150:
        /*012c*/ 	.word	0x00000150


	//   ....[1]....
        /*0130*/ 	.word	0x00006210


	//----- nvinfo : EIATTR_MAX_THREADS
	.align		4
.L_1151:
        /*0134*/ 	.byte	0x04, 0x05
        /*0136*/ 	.short	(.L_1153 - .L_1152)
.L_1152:
        /*0138*/ 	.word	0x00000080
        /*013c*/ 	.word	0x00000001
        /*0140*/ 	.word	0x00000001


	//----- nvinfo : EIATTR_CRS_STACK_SIZE
	.align		4
.L_1153:
        /*0144*/ 	.byte	0x04, 0x1e
        /*0146*/ 	.short	(.L_1155 - .L_1154)
.L_1154:
        /*0148*/ 	.word	0x00000000
.L_1155:


//--------------------- .nv.info._Z25selective_scan_fwd_kernelI32Selective_Scan_fwd_kernel_traitsILi128ELi16ELi1ELb1ELb0ELb1ELb0EfN3c107complexIfEEEEv13SSMParamsBase --------------------------
	.section	.nv.info._Z25selective_scan_fwd_kernelI32Selective_Scan_fwd_kernel_traitsILi128ELi16ELi1ELb1ELb0ELb1ELb0EfN3c107complexIfEEEEv13SSMParamsBase,"",@"SHT_CUDA_INFO"
	.sectionflags	@""
	.align	4


	//----- nvinfo : EIATTR_CUDA_API_VERSION
	.align		4
        /*0000*/ 	.byte	0x04, 0x37
        /*0002*/ 	.short	(.L_1157 - .L_1156)
.L_1156:
        /*0004*/ 	.word	0x00000082


	//----- nvinfo : EIATTR_SW2861232_WAR
	.align		4
.L_1157:
        /*0008*/ 	.byte	0x01, 0x35
	.zero		2


	//----- nvinfo : EIATTR_PARAM_CBANK
	.align		4
        /*000c*/ 	.byte	0x04, 0x0a
        /*000e*/ 	.short	(.L_1159 - .L_1158)
	.align		4
.L_1158:
        /*0010*/ 	.word	index@(.nv.constant0._Z25selective_scan_fwd_kernelI32Selective_Scan_fwd_kernel_traitsILi128ELi16ELi1ELb1ELb0ELb1ELb0EfN3c107complexIfEEEEv13SSMParamsBase)
        /*0014*/ 	.short	0x0160
        /*0016*/ 	.short	0x0118


	//----- nvinfo : EIATTR_CBANK_PARAM_SIZE
	.align		4
.L_1159:
        /*0018*/ 	.byte	0x03, 0x19
        /*001a*/ 	.short	0x0118


	//----- nvinfo : EIATTR_KPARAM_INFO
	.align		4
        /*001c*/ 	.byte	0x04, 0x17
        /*001e*/ 	.short	(.L_1161 - .L_1160)
.L_1160:
        /*0020*/ 	.word	0x00000000
        /*0024*/ 	.short	0x0000
        /*0026*/ 	.short	0x0000
        /*0028*/ 	.byte	0x00, 0xf0, 0x61, 0x04


	//----- nvinfo : EIATTR_MAXREG_COUNT
	.align		4
.L_1161:
        /*002c*/ 	.byte	0x03, 0x1b
        /*002e*/ 	.short	0x00a8


	//----- nvinfo : EIATTR_NUM_BARRIERS
	.align		4
        /*0030*/ 	.byte	0x02, 0x4c
        /*0032*/ 	.byte	0x01
	.zero		1


	//----- nvinfo : EIATTR_MERCURY_ISA_VERSION
	.align		4
        /*0034*/ 	.byte	0x03, 0x5f
        /*0036*/ 	.short	0x0000


	//----- nvinfo : EIATTR_COOP_GROUP_MASK_REGIDS
	.align		4
        /*0038*/ 	.byte	0x04, 0x29
        /*003a*/ 	.short	(.L_1163 - .L_1162)


	//   ....[0]....
.L_1162:
        /*003c*/ 	.word	0xffffffff


	//   ....[1]....
        /*0040*/ 	.word	0xffffffff


	//   ....[2]....
        /*0044*/ 	.word	0xffffffff


	//   ....[3]....
        /*0048*/ 	.word	0xffffffff


	//   ....[4]....
        /*004c*/ 	.word	0xffffffff


	//   ....[5]....
        /*0050*/ 	.word	0xffffffff


	//   ....[6]....
        /*0054*/ 	.word	0xffffffff


	//   ....[7]....
        /*0058*/ 	.word	0xffffffff


	//   ....[8]....
        /*005c*/ 	.word	0xffffffff


	//   ....[9]....
        /*0060*/ 	.word	0xffffffff


	//   ....[10]....
        /*0064*/ 	.word	0xffffffff


	//   ....[11]....
        /*0068*/ 	.word	0xffffffff


	//   ....[12]....
        /*006c*/ 	.word	0xffffffff


	//   ....[13]....
        /*0070*/ 	.word	0xffffffff


	//   ....[14]....
        /*0074*/ 	.word	0xffffffff


	//   ....[15]....
        /*0078*/ 	.word	0xffffffff


	//   ....[16]....
        /*007c*/ 	.word	0xffffffff


	//   ....[17]....
        /*0080*/ 	.word	0xffffffff


	//   ....[18]....
        /*0084*/ 	.word	0xffffffff


	//   ....[19]....
        /*0088*/ 	.word	0xffffffff


	//   ....[20]....
        /*008c*/ 	.word	0xffffffff


	//   ....[21]....
        /*0090*/ 	.word	0xffffffff


	//   ....[22]....
        /*0094*/ 	.word	0xffffffff


	//   ....[23]....
        /*0098*/ 	.word	0xffffffff


	//   ....[24]....
        /*009c*/ 	.word	0xffffffff


	//   ....[25]....
        /*00a0*/ 	.word	0xffffffff


	//   ....[26]....
        /*00a4*/ 	.word	0xffffffff


	//   ....[27]....
        /*00a8*/ 	.word	0xffffffff


	//----- nvinfo : EIATTR_COOP_GROUP_INSTR_OFFSETS
	.align		4
.L_1163:
        /*00ac*/ 	.byte	0x04, 0x28
        /*00ae*/ 	.short	(.L_1165 - .L_1164)


	//   ....[0]....
.L_1164:
        /*00b0*/ 	.word	0x000005f0


	//   ....[1]....
        /*00b4*/ 	.word	0x00000710


	//   ....[2]....
        /*00b8*/ 	.word	0x000039e0


	//   ....[3]....
        /*00bc*/ 	.word	0x00004420


	//   ....[4]....
        /*00c0*/ 	.word	0x00004450


	//   ....[5]....
        /*00c4*/ 	.word	0x00004490


	//   ....[6]....
        /*00c8*/ 	.word	0x000044a0


	//   ....[7]....
        /*00cc*/ 	.word	0x00004530


	//   ....[8]....
        /*00d0*/ 	.word	0x00004560


	//   ....[9]....
        /*00d4*/ 	.word	0x00004580


	//   ....[10]....
        /*00d8*/ 	.word	0x00004590


	//   ....[11]....
        /*00dc*/ 	.word	0x00004630


	//   ....[12]....
        /*00e0*/ 	.word	0x00004660


	//   ....[13]....
        /*00e4*/ 	.word	0x00004680


	//   ....[14]....
        /*00e8*/ 	.word	0x00004690


	//   ....[15]....
        /*00ec*/ 	.word	0x00004740


	//   ....[16]....
        /*00f0*/ 	.word	0x00004770


	//   ....[17]....
        /*00f4*/ 	.word	0x00004780


	//   ....[18]....
        /*00f8*/ 	.word	0x00004790


	//   ....[19]....
        /*00fc*/ 	.word	0x00004830


	//   ....[20]....
        /*0100*/ 	.word	0x00004870


	//   ....[21]....
        /*0104*/ 	.word	0x00004880


	//   ....[22]....
        /*0108*/ 	.word	0x00004890


	//   ....[23]....
        /*010c*/ 	.word	0x00004db0


	//   ....[24]....
        /*0110*/ 	.word	0x00004df0


	//   ....[25]....
        /*0114*/ 	.word	0x00004e10


	//   ....[26]....
        /*0118*/ 	.word	0x00004e30


	//   ....[27]....
        /*011c*/ 	.word	0x000060b0


	//----- nvinfo : EIATTR_EXIT_INSTR_OFFSETS
	.align		4
.L_1165:
        /*0120*/ 	.byte	0x04, 0x1c
        /*0122*/ 	.short	(.L_1167 - .L_1166)


	//   ....[0]....
.L_1166:
        /*0124*/ 	.word	0x00000310


	//   ....[1]....
        /*0128*/ 	.word	0x00006200


	//----- nvinfo : EIATTR_MAX_THREADS
	.align		4
.L_1167:
        /*012c*/ 	.byte	0x04, 0x05
        /*012e*/ 	.short	(.L_1169 - .L_1168)
.L_1168:
        /*0130*/ 	.word	0x00000080
        /*0134*/ 	.word	0x00000001
        /*0138*/ 	.word	0x00000001


	//----- nvinfo : EIATTR_CRS_STACK_SIZE
	.align		4
.L_1169:
        /*013c*/ 	.byte	0x04, 0x1e
        /*013e*/ 	.short	(.L_1171 - .L_1170)
.L_1170:
        /*0140*/ 	.word	0x00000000
.L_1171:


//--------------------- .nv.info._Z25selective_scan_fwd_kernelI32Selective_Scan_fwd_kernel_traitsILi128ELi16ELi1ELb1ELb0ELb1ELb1EfN3c107complexIfEEEEv13SSMParamsBase --------------------------
	.section	.nv.info._Z25selective_scan_fwd_kernelI32Selective_Scan_fwd_kernel_traitsILi128ELi16ELi1ELb1ELb0ELb1ELb1EfN3c107complexIfEEEEv13SSMParamsBase,"",@"SHT_CUDA_INFO"
	.sectionflags	@""
	.align	4


	//----- nvinfo : EIATTR_CUDA_API_VERSION
	.align		4
        /*0000*/ 	.byte	0x04, 0x37
        /*0002*/ 	.short	(.L_1173 - .L_1172)
.L_1172:
        /*0004*/ 	.word	0x00000082


	//----- nvinfo : EIATTR_SW2861232_WAR
	.align		4
.L_1173:
        /*0008*/ 	.byte	0x01, 0x35
	.zero		2


	//----- nvinfo : EIATTR_PARAM_CBANK
	.align		4
        /*000c*/ 	.byte	0x04, 0x0a
        /*000e*/ 	.short	(.L_1175 - .L_1174)
	.align		4
.L_1174:
        /*0010*/ 	.word	index@(.nv.constant0._Z25selective_scan_fwd_kernelI32Selective_Scan_fwd_kernel_traitsILi128ELi16ELi1ELb1ELb0ELb1ELb1EfN3c107complexIfEEEEv13SSMParamsBase)
        /*0014*/ 	.short	0x0160
        /*0016*/ 	.short	0x0118


	//----- nvinfo : EIATTR_CBANK_PARAM_SIZE
	.align		4
.L_1175:
        /*0018*/ 	.byte	0x03, 0x19
        /*001a*/ 	.short	0x0118


	//----- nvinfo : EIATTR_KPARAM_INFO
	.align		4
        /*001c*/ 	.byte	0x04, 0x17
        /*001e*/ 	.short	(.L_1177 - .L_1176)
.L_1176:
        /*0020*/ 	.word	0x00000000
        /*0024*/ 	.short	0x0000
        /*0026*/ 	.short	0x0000
        /*0028*/ 	.byte	0x00, 0xf0, 0x61, 0x04


	//----- nvinfo : EIATTR_MAXREG_COUNT
	.align		4
.L_1177:
        /*002c*/ 	.byte	0x03, 0x1b
        /*002e*/ 	.short	0x00a8


	//----- nvinfo : EIATTR_NUM_BARRIERS
	.align		4
        /*0030*/ 	.byte	0x02, 0x4c
        /*0032*/ 	.byte	0x01
	.zero		1


	//----- nvinfo : EIATTR_MERCURY_ISA_VERSION
	.align		4
        /*0034*/ 	.byte	0x03, 0x5f
        /*0036*/ 	.short	0x0000


	//----- nvinfo : EIATTR_COOP_GROUP_MASK_REGIDS
	.align		4
        /*0038*/ 	.byte	0x04, 0x29
        /*003a*/ 	.short	(.L_1179 - .L_1178)


	//   ....[0]....
.L_1178:
        /*003c*/ 	.word	0xffffffff


	//   ....[1]....
        /*0040*/ 	.word	0xffffffff


	//   ....[2]....
        /*0044*/ 	.word	0xffffffff


	//   ....[3]....
        /*0048*/ 	.word	0xffffffff


	//   ....[4]....
        /*004c*/ 	.word	0xffffffff


	//   ....[5]....
        /*0050*/ 	.word	0xffffffff


	//   ....[6]....
        /*0054*/ 	.word	0xffffffff


	//   ....[7]....
        /*0058*/ 	.word	0xffffffff


	//   ....[8]....
        /*005c*/ 	.word	0xffffffff


	//   ....[9]....
        /*0060*/ 	.word	0xffffffff


	//   ....[10]....
        /*0064*/ 	.word	0xffffffff


	//   ....[11]....
        /*0068*/ 	.word	0xffffffff


	//   ....[12]....
        /*006c*/ 	.word	0xffffffff


	//   ....[13]....
        /*0070*/ 	.word	0xffffffff


	//   ....[14]....
        /*0074*/ 	.word	0xffffffff


	//   ....[15]....
        /*0078*/ 	.word	0xffffffff


	//   ....[16]....
        /*007c*/ 	.word	0xffffffff


	//   ....[17]....
        /*0080*/ 	.word	0xffffffff


	//   ....[18]....
        /*0084*/ 	.word	0xffffffff


	//   ....[19]....
        /*0088*/ 	.word	0xffffffff


	//   ....[20]....
        /*008c*/ 	.word	0xffffffff


	//   ....[21]....
        /*0090*/ 	.word	0xffffffff


	//   ....[22]....
        /*0094*/ 	.word	0xffffffff


	//   ....[23]....
        /*0098*/ 	.word	0xffffffff


	//   ....[24]....
        /*009c*/ 	.word	0xffffffff


	//   ....[25]....
        /*00a0*/ 	.word	0xffffffff


	//   ....[26]....
        /*00a4*/ 	.word	0xffffffff


	//   ....[27]....
        /*00a8*/ 	.word	0xffffffff


	//   ....[28]....
        /*00ac*/ 	.word	0xffffffff


	//   ....[29]....
        /*00b0*/ 	.word	0xffffffff


	//----- nvinfo : EIATTR_COOP_GROUP_INSTR_OFFSETS
	.align		4
.L_1179:
        /*00b4*/ 	.byte	0x04, 0x28
        /*00b6*/ 	.short	(.L_1181 - .L_1180)


	//   ....[0]....
.L_1180:
        /*00b8*/ 	.word	0x00000630


	//   ....[1]....
        /*00bc*/ 	.word	0x00000750


	//   ....[2]....
        /*00c0*/ 	.word	0x00003a20


	//   ....[3]....
        /*00c4*/ 	.word	0x00004450


	//   ....[4]....
        /*00c8*/ 	.word	0x00004480


	//   ....[5]....
        /*00cc*/ 	.word	0x000044c0


	//   ....[6]....
        /*00d0*/ 	.word	0x000044d0


	//   ....[7]....
        /*00d4*/ 	.word	0x00004560


	//   ....[8]....
        /*00d8*/ 	.word	0x00004590


	//   ....[9]....
        /*00dc*/ 	.word	0x000045b0


	//   ....[10]....
        /*00e0*/ 	.word	0x000045c0


	//   ....[11]....
        /*00e4*/ 	.word	0x00004660


	//   ....[12]....
        /*00e8*/ 	.word	0x00004690


	//   ....[13]....
        /*00ec*/ 	.word	0x000046b0


	//   ....[14]....
        /*00f0*/ 	.word	0x000046c0


	//   ....[15]....
        /*00f4*/ 	.word	0x00004770


	//   ....[16]....
        /*00f8*/ 	.word	0x000047a0


	//   ....[17]....
        /*00fc*/ 	.word	0x000047b0


	//   ....[18]....
        /*0100*/ 	.word	0x000047c0


	//   ....[19]....
        /*0104*/ 	.word	0x00004870


	//   ....[20]....
        /*0108*/ 	.word	0x000048a0


	//   ....[21]....
        /*010c*/ 	.word	0x000048b0


	//   ....[22]....
        /*0110*/ 	.word	0x000048c0


	//   ....[23]....
        /*0114*/ 	.word	0x00004dc0


	//   ....[24]....
        /*0118*/ 	.word	0x00004e00


	//   ....[25]....
        /*011c*/ 	.word	0x00004e40


	//   ....[26]....
        /*0120*/ 	.word	0x00004e60


	//   ....[27]....
        /*0124*/ 	.word	0x00006180


	//   ....[28]....
        /*0128*/ 	.word	0x00006370


	//   ....[29]....
        /*012c*/ 	.word	0x00006ac0


	//----- nvinfo : EIATTR_EXIT_INSTR_OFFSETS
	.align		4
.L_1181:
        /*0130*/ 	.byte	0x04, 0x1c
        /*0132*/ 	.short	(.L_1183 - .L_1182)


	//   ....[0]....
.L_1182:
        /*0134*/ 	.word	0x00000310


	//   ....[1]....
        /*0138*/ 	.word	0x00006b70


	//----- nvinfo : EIATTR_MAX_THREADS
	.align		4
.L_1183:
        /*013c*/ 	.byte	0x04, 0x05
        /*013e*/ 	.short	(.L_1185 - .L_1184)
.L_1184:
        /*0140*/ 	.word	0x00000080
        /*0144*/ 	.word	0x00000001
        /*0148*/ 	.word	0x00000001


	//----- nvinfo : EIATTR_CRS_STACK_SIZE
	.align		4
.L_1185:
        /*014c*/ 	.byte	0x04, 0x1e
        /*014e*/ 	.short	(.L_1187 - .L_1186)
.L_1186:
        /*0150*/ 	.word	0x00000000
.L_1187:


//--------------------- .nv.info._Z25selective_scan_fwd_kernelI32Selective_Scan_fwd_kernel_traitsILi128ELi16ELi1ELb1ELb1ELb0ELb0EfN3c107complexIfEEEEv13SSMParamsBase --------------------------
	.section	.nv.info._Z25selective_scan_fwd_kernelI32Selective_Scan_fwd_kernel_traitsILi128ELi16ELi1ELb1ELb1ELb0ELb0EfN3c107complexIfEEEEv13SSMParamsBase,"",@"SHT_CUDA_INFO"
	.sectionflags	@""
	.align	4


	//----- nvinfo : EIATTR_CUDA_API_VERSION
	.align		4
        /*0000*/ 	.byte	0x04, 0x37
        /*0002*/ 	.short	(.L_1189 - .L_1188)
.L_1188:
        /*0004*/ 	.word	0x00000082


	//----- nvinfo : EIATTR_SW2861232_WAR
	.align		4
.L_1189:
        /*0008*/ 	.byte	0x01, 0x35
	.zero		2


	//----- nvinfo : EIATTR_PARAM_CBANK
	.align		4
        /*000c*/ 	.byte	0x04, 0x0a
        /*000e*/ 	.short	(.L_1191 - .L_1190)
	.align		4
.L_1190:
        /*0010*/ 	.word	index@(.nv.constant0._Z25selective_scan_fwd_kernelI32Selective_Scan_fwd_kernel_traitsILi128ELi16ELi1ELb1ELb1ELb0ELb0EfN3c107complexIfEEEEv13SSMParamsBase)
        /*0014*/ 	.short	0x0160
        /*0016*/ 	.short	0x0118


	//----- nvinfo : EIATTR_CBANK_PARAM_SIZE
	.align		4
.L_1191:
        /*0018*/ 	.byte	0x03, 0x19
        /*001a*/ 	.short	0x0118


	//----- nvinfo : EIATTR_KPARAM_INFO
	.align		4
        /*001c*/ 	.byte	0x04, 0x17
        /*001e*/ 	.short	(.L_1193 - .L_1192)
.L_1192:
        /*0020*/ 	.word	0x00000000
        /*0024*/ 	.short	0x0000
        /*0026*/ 	.short	0x0000
        /*0028*/ 	.byte	0x00, 0xf0, 0x61, 0x04


	//----- nvinfo : EIATTR_MAXREG_COUNT
	.align		4
.L_1193:
        /*002c*/ 	.byte	0x03, 0x1b
        /*002e*/ 	.short	0x00a8


	//----- nvinfo : EIATTR_NUM_BARRIERS
	.align		4
        /*0030*/ 	.byte	0x02, 0x4c
        /*0032*/ 	.byte	0x01
	.zero		1


	//----- nvinfo : EIATTR_MERCURY_ISA_VERSION
	.align		4
        /*0034*/ 	.byte	0x03, 0x5f
        /*0036*/ 	.short	0x0000


	//----- nvinfo : EIATTR_COOP_GROUP_MASK_REGIDS
	.align		4
        /*0038*/ 	.byte	0x04, 0x29
        /*003a*/ 	.short	(.L_1195 - .L_1194)


	//   ....[0]....
.L_1194:
        /*003c*/ 	.word	0xffffffff


	//   ....[1]....
        /*0040*/ 	.word	0xffffffff


	//   ....[2]....
        /*0044*/ 	.word	0xffffffff


	//   ....[3]....
        /*0048*/ 	.word	0xffffffff


	//   ....[4]....
        /*004c*/ 	.word	0xffffffff


	//   ....[5]....
        /*0050*/ 	.word	0xffffffff


	//   ....[6]....
        /*0054*/ 	.word	0xffffffff


	//   ....[7]....
        /*0058*/ 	.word	0xffffffff


	//   ....[8]....
        /*005c*/ 	.word	0xffffffff


	//   ....[9]....
        /*0060*/ 	.word	0xffffffff


	//   ....[10]....
        /*0064*/ 	.word	0xffffffff


	//   ....[11]....
        /*0068*/ 	.word	0xffffffff


	//   ....[12]....
        /*006c*/ 	.word	0xffffffff


	//   ....[13]....
        /*0070*/ 	.word	0xffffffff


	//   ....[14]....
        /*0074*/ 	.word	0xffffffff


	//   ....[15]....
        /*0078*/ 	.word	0xffffffff


	//   ....[16]....
        /*007c*/ 	.word	0xffffffff


	//   ....[17]....
        /*0080*/ 	.word	0xffffffff


	//   ....[18]....
        /*0084*/ 	.word	0xffffffff


	//   ....[19]....
        /*0088*/ 	.word	0xffffffff


	//   ....[20]....
        /*008c*/ 	.word	0xffffffff


	//   ....[21]....
        /*0090*/ 	.word	0xffffffff


	//   ....[22]....
        /*0094*/ 	.word	0xffffffff


	//   ....[23]....
        /*0098*/ 	.word	0xffffffff


	//   ....[24]....
        /*009c*/ 	.word	0xffffffff


	//   ....[25]....
        /*00a0*/ 	.word	0xffffffff


	//   ....[26]....
        /*00a4*/ 	.word	0xffffffff


	//   ....[27]....
        /*00a8*/ 	.word	0xffffffff


	//----- nvinfo : EIATTR_COOP_GROUP_INSTR_OFFSETS
	.align		4
.L_1195:
        /*00ac*/ 	.byte	0x04, 0x28
        /*00ae*/ 	.short	(.L_1197 - .L_1196)


	//   ....[0]....
.L_1196:
        /*00b0*/ 	.word	0x000005f0


	//   ....[1]....
        /*00b4*/ 	.word	0x000006f0


	//   ....[2]....
        /*00b8*/ 	.word	0x000036d0


	//   ....[3]....
        /*00bc*/ 	.word	0x00004780


	//   ....[4]....
        /*00c0*/ 	.word	0x000047b0


	//   ....[5]....
        /*00c4*/ 	.word	0x000047f0


	//   ....[6]....
        /*00c8*/ 	.word	0x00004800


	//   ....[7]....
        /*00cc*/ 	.word	0x00004880


	//   ....[8]....
        /*00d0*/ 	.word	0x000048b0


	//   ....[9]....
        /*00d4*/ 	.word	0x000048e0


	//   ....[10]....
        /*00d8*/ 	.word	0x000048f0


	//   ....[11]....
        /*00dc*/ 	.word	0x000049a0


	//   ....[12]....
        /*00e0*/ 	.word	0x000049c0


	//   ....[13]....
        /*00e4*/ 	.word	0x000049e0


	//   ....[14]....
        /*00e8*/ 	.word	0x000049f0


	//   ....[15]....
        /*00ec*/ 	.word	0x00004aa0


	//   ....[16]....
        /*00f0*/ 	.word	0x00004ad0


	//   ....[17]....
        /*00f4*/ 	.word	0x00004ae0


	//   ....[18]....
        /*00f8*/ 	.word	0x00004af0


	//   ....[19]....
        /*00fc*/ 	.word	0x00004ba0


	//   ....[20]....
        /*0100*/ 	.word	0x00004bd0


	//   ....[21]....
        /*0104*/ 	.word	0x00004be0


	//   ....[22]....
        /*0108*/ 	.word	0x00004bf0


	//   ....[23]....
        /*010c*/ 	.word	0x00004fe0


	//   ....[24]....
        /*0110*/ 	.word	0x00005010


	//   ....[25]....
        /*0114*/ 	.word	0x00005030


	//   ....[26]....
        /*0118*/ 	.word	0x00005050


	//   ....[27]....
        /*011c*/ 	.word	0x00005eb0


	//----- nvinfo : EIATTR_EXIT_INSTR_OFFSETS
	.align		4
.L_1197:
        /*0120*/ 	.byte	0x04, 0x1c
        /*0122*/ 	.short	(.L_1199 - .L_1198)


	//   ....[0]....
.L_1198:
        /*0124*/ 	.word	0x00000310


	//   ....[1]....
        /*0128*/ 	.word	0x00006000


	//----- nvinfo : EIATTR_MAX_THREADS
	.align		4
.L_1199:
        /*012c*/ 	.byte	0x04, 0x05
        /*012e*/ 	.short	(.L_1201 - .L_1200)
.L_1200:
        /*0130*/ 	.word	0x00000080
        /*0134*/ 	.word	0x00000001
        /*0138*/ 	.word	0x00000001


	//----- nvinfo : EIATTR_CRS_STACK_SIZE
	.align		4
.L_1201:
        /*013c*/ 	.byte	0x04, 0x1e
        /*013e*/ 	.short	(.L_1203 - .L_1202)
.L_1202:
        /*0140*/ 	.word	0x00000000
.L_1203:


//--------------------- .nv.info._Z25selective_scan_fwd_kernelI32Selective_Scan_fwd_kernel_traitsILi128ELi16ELi1ELb1ELb1ELb0ELb1EfN3c107complexIfEEEEv13SSMParamsBase --------------------------
	.section	.nv.info._Z25selective_scan_fwd_kernelI32Selective_Scan_fwd_kernel_traitsILi128ELi16ELi1ELb1ELb1ELb0ELb1EfN3c107complexIfEEEEv13SSMParamsBase,"",@"SHT_CUDA_INFO"
	.sectionflags	@""
	.align	4


	//----- nvinfo : EIATTR_CUDA_API_VERSION
	.align		4
        /*0000*/ 	.byte	0x04, 0x37
        /*0002*/ 	.short	(.L_1205 - .L_1204)
.L_1204:
        /*0004*/ 	.word	0x00000082


	//----- nvinfo : EIATTR_SW2861232_WAR
	.align		4
.L_1205:
        /*0008*/ 	.byte	0x01, 0x35
	.zero		2


	//----- nvinfo : EIATTR_PARAM_CBANK
	.align		4
        /*000c*/ 	.byte	0x04, 0x0a
        /*000e*/ 	.short	(.L_1207 - .L_1206)
	.align		4
.L_1206:
        /*0010*/ 	.word	index@(.nv.constant0._Z25selective_scan_fwd_kernelI32Selective_Scan_fwd_kernel_traitsILi128ELi16ELi1ELb1ELb1ELb0ELb1EfN3c107complexIfEEEEv13SSMParamsBase)
        /*0014*/ 	.short	0x0160
        /*0016*/ 	.short	0x0118


	//----- nvinfo : EIATTR_CBANK_PARAM_SIZE
	.align		4
.L_1207:
        /*0018*/ 	.byte	0x03, 0x19
        /*001a*/ 	.short	0x0118


	//----- nvinfo : EIATTR_KPARAM_INFO
	.align		4
        /*001c*/ 	.byte	0x04, 0x17
        /*001e*/ 	.short	(.L_1209 - .L_1208)
.L_1208:
        /*0020*/ 	.word	0x00000000
        /*0024*/ 	.short	0x0000
        /*0026*/ 	.short	0x0000
        /*0028*/ 	.byte	0x00, 0xf0, 0x61, 0x04


	//----- nvinfo : EIATTR_MAXREG_COUNT
	.align		4
.L_1209:
        /*002c*/ 	.byte	0x03, 0x1b
        /*002e*/ 	.short	0x00a8


	//----- nvinfo : EIATTR_NUM_BARRIERS
	.align		4
        /*0030*/ 	.byte	0x02, 0x4c
        /*0032*/ 	.byte	0x01
	.zero		1


	//----- nvinfo : EIATTR_MERCURY_ISA_VERSION
	.align		4
        /*0034*/ 	.byte	0x03, 0x5f
        /*0036*/ 	.short	0x0000


	//----- nvinfo : EIATTR_COOP_GROUP_MASK_REGIDS
	.align		4
        /*0038*/ 	.byte	0x04, 0x29
        /*003a*/ 	.short	(.L_1211 - .L_1210)


	//   ....[0]....
.L_1210:
        /*003c*/ 	.word	0xffffffff


	//   ....[1]....
        /*0040*/ 	.word	0xffffffff


	//   ....[2]....
        /*0044*/ 	.word	0xffffffff


	//   ....[3]....
        /*0048*/ 	.word	0xffffffff


	//   ....[4]....
        /*004c*/ 	.word	0xffffffff


	//   ....[5]....
        /*0050*/ 	.word	0xffffffff


	//   ....[6]....
        /*0054*/ 	.word	0xffffffff


	//   ....[7]....
        /*0058*/ 	.word	0xffffffff


	//   ....[8]....
        /*005c*/ 	.word	0xffffffff


	//   ....[9]....
        /*0060*/ 	.word	0xffffffff


	//   ....[10]....
        /*0064*/ 	.word	0xffffffff


	//   ....[11]....
        /*0068*/ 	.word	0xffffffff


	//   ....[12]....
        /*006c*/ 	.word	0xffffffff


	//   ....[13]....
        /*0070*/ 	.word	0xffffffff


	//   ....[14]....
        /*0074*/ 	.word	0xffffffff


	//   ....[15]....
        /*0078*/ 	.word	0xffffffff


	//   ....[16]....
        /*007c*/ 	.word	0xffffffff


	//   ....[17]....
        /*0080*/ 	.word	0xffffffff


	//   ....[18]....
        /*0084*/ 	.word	0xffffffff


	//   ....[19]....
        /*0088*/ 	.word	0xffffffff


	//   ....[20]....
        /*008c*/ 	.word	0xffffffff


	//   ....[21]....
        /*0090*/ 	.word	0xffffffff


	//   ....[22]....
        /*0094*/ 	.word	0xffffffff


	//   ....[23]....
        /*0098*/ 	.word	0xffffffff


	//   ....[24]....
        /*009c*/ 	.word	0xffffffff


	//   ....[25]....
        /*00a0*/ 	.word	0xffffffff


	//   ....[26]....
        /*00a4*/ 	.word	0xffffffff


	//   ....[27]....
        /*00a8*/ 	.word	0xffffffff


	//   ....[28]....
        /*00ac*/ 	.word	0xffffffff


	//   ....[29]....
        /*00b0*/ 	.word	0xffffffff


	//----- nvinfo : EIATTR_COOP_GROUP_INSTR_OFFSETS
	.align		4
.L_1211:
        /*00b4*/ 	.byte	0x04, 0x28
        /*00b6*/ 	.short	(.L_1213 - .L_1212)


	//   ....[0]....
.L_1212:
        /*00b8*/ 	.word	0x00000600


	//   ....[1]....
        /*00bc*/ 	.word	0x00000700


	//   ....[2]....
        /*00c0*/ 	.word	0x000036c0


	//   ....[3]....
        /*00c4*/ 	.word	0x00004790


	//   ....[4]....
        /*00c8*/ 	.word	0x000047c0


	//   ....[5]....
        /*00cc*/ 	.word	0x00004800


	//   ....[6]....
        /*00d0*/ 	.word	0x00004810


	//   ....[7]....
        /*00d4*/ 	.word	0x00004890


	//   ....[8]....
        /*00d8*/ 	.word	0x000048c0


	//   ....[9]....
        /*00dc*/ 	.word	0x000048f0


	//   ....[10]....
        /*00e0*/ 	.word	0x00004900


	//   ....[11]....
        /*00e4*/ 	.word	0x00004990


	//   ....[12]....
        /*00e8*/ 	.word	0x000049d0


	//   ....[13]....
        /*00ec*/ 	.word	0x000049f0


	//   ....[14]....
        /*00f0*/ 	.word	0x00004a00


	//   ....[15]....
        /*00f4*/ 	.word	0x00004aa0


	//   ....[16]....
        /*00f8*/ 	.word	0x00004ae0


	//   ....[17]....
        /*00fc*/ 	.word	0x00004af0


	//   ....[18]....
        /*0100*/ 	.word	0x00004b00


	//   ....[19]....
        /*0104*/ 	.word	0x00004bb0


	//   ....[20]....
        /*0108*/ 	.word	0x00004be0


	//   ....[21]....
        /*010c*/ 	.word	0x00004bf0


	//   ....[22]....
        /*0110*/ 	.word	0x00004c00


	//   ....[23]....
        /*0114*/ 	.word	0x00005000


	//   ....[24]....
        /*0118*/ 	.word	0x00005020


	//   ....[25]....
        /*011c*/ 	.word	0x00005040


	//   ....[26]....
        /*0120*/ 	.word	0x00005060


	//   ....[27]....
        /*0124*/ 	.word	0x00005f50


	//   ....[28]....
        /*0128*/ 	.word	0x00006140


	//   ....[29]....
        /*012c*/ 	.word	0x00006890


	//----- nvinfo : EIATTR_EXIT_INSTR_OFFSETS
	.align		4
.L_1213:
        /*0130*/ 	.byte	0x04, 0x1c
        /*0132*/ 	.short	(.L_1215 - .L_1214)


	//   ....[0]....
.L_1214:
        /*0134*/ 	.word	0x00000320


	//   ....[1]....
        /*0138*/ 	.word	0x00006940


	//----- nvinfo : EIATTR_MAX_THREADS
	.align		4
.L_1215:
        /*013c*/ 	.byte	0x04, 0x05
        /*013e*/ 	.short	(.L_1217 - .L_1216)
.L_1216:
        /*0140*/ 	.word	0x00000080
        /*0144*/ 	.word	0x00000001
        /*0148*/ 	.word	0x00000001


	//----- nvinfo : EIATTR_CRS_STACK_SIZE
	.align		4
.L_1217:
        /*014c*/ 	.byte	0x04, 0x1e
        /*014e*/ 	.short	(.L_1219 - .L_1218)
.L_1218:
        /*0150*/ 	.word	0x00000000
.L_1219:


//--------------------- .nv.info._Z25selective_scan_fwd_kernelI32Selective_Scan_fwd_kernel_traitsILi128ELi16ELi1ELb1ELb1ELb1ELb0EfN3c107complexIfEEEEv13SSMParamsBase --------------------------
	.section	.nv.info._Z25selective_scan_fwd_kernelI32Selective_Scan_fwd_kernel_traitsILi128ELi16ELi1ELb1ELb1ELb1ELb0EfN3c107complexIfEEEEv13SSMParamsBase,"",@"SHT_CUDA_INFO"
	.sectionflags	@""
	.align	4


	//----- nvinfo : EIATTR_CUDA_API_VERSION
	.align		4
        /*0000*/ 	.byte	0x04, 0x37
        /*0002*/ 	.short	(.L_1221 - .L_1220)
.L_1220:
        /*0004*/ 	.word	0x00000082


	//----- nvinfo : EIATTR_SW2861232_WAR
	.align		4
.L_1221:
        /*0008*/ 	.byte	0x01, 0x35
	.zero		2


	//----- nvinfo : EIATTR_PARAM_CBANK
	.align		4
        /*000c*/ 	.byte	0x04, 0x0a
        /*000e*/ 	.short	(.L_1223 - .L_1222)
	.align		4
.L_1222:
        /*0010*/ 	.word	index@(.nv.constant0._Z25selective_scan_fwd_kernelI32Selective_Scan_fwd_kernel_traitsILi128ELi16ELi1ELb1ELb1ELb1ELb0EfN3c107complexIfEEEEv13SSMParamsBase)
        /*0014*/ 	.short	0x0160
        /*0016*/ 	.short	0x0118


	//----- nvinfo : EIATTR_CBANK_PARAM_SIZE
	.align		4
.L_1223:
        /*0018*/ 	.byte	0x03, 0x19
        /*001a*/ 	.short	0x0118


	//----- nvinfo : EIATTR_KPARAM_INFO
	.align		4
        /*001c*/ 	.byte	0x04, 0x17
        /*001e*/ 	.short	(.L_1225 - .L_1224)
.L_1224:
        /*0020*/ 	.word	0x00000000
        /*0024*/ 	.short	0x0000
        /*0026*/ 	.short	0x0000
        /*0028*/ 	.byte	0x00, 0xf0, 0x61, 0x04


	//----- nvinfo : EIATTR_MAXREG_COUNT
	.align		4
.L_1225:
        /*002c*/ 	.byte	0x03, 0x1b
        /*002e*/ 	.short	0x00a8


	//----- nvinfo : EIATTR_NUM_BARRIERS
	.align		4
        /*0030*/ 	.byte	0x02, 0x4c
        /*0032*/ 	.byte	0x01
	.zero		1


	//----- nvinfo : EIATTR_ANNOTATIONS
	.align		4
        /*0034*/ 	.byte	0x04, 0x55
        /*0036*/ 	.short	(.L_1227 - .L_1226)


	//   ....[0]....
.L_1226:
        /*0038*/ 	.word	0x00000001
        /*003c*/ 	.byte	0xa0, 0x31, 0x00, 0x00, 0x01, 0x00, 0x00, 0x00, 0xd0, 0x31, 0x00, 0x00, 0x01, 0x00, 0x00, 0x00
        /*004c*/ 	.byte	0x00, 0x32, 0x00, 0x00, 0x01, 0x00, 0x00, 0x00, 0x50, 0x32, 0x00, 0x00, 0x01, 0x00, 0x00, 0x00
        /*005c*/ 	.byte	0x80, 0x32, 0x00, 0x00, 0x01, 0x00, 0x00, 0x00, 0xa0, 0x32, 0x00, 0x00, 0x01, 0x00, 0x00, 0x00
        /*006c*/ 	.byte	0xd0, 0x32, 0x00, 0x00, 0x01, 0x00, 0x00, 0x00, 0xe0, 0x32, 0x00, 0x00, 0x01, 0x00, 0x00, 0x00
        /*007c*/ 	.byte	0x90, 0x33, 0x00, 0x00, 0x01, 0x00, 0x00, 0x00, 0xc0, 0x33, 0x00, 0x00, 0x01, 0x00, 0x00, 0x00
        /*008c*/ 	.byte	0x00, 0x34, 0x00, 0x00, 0x01, 0x00, 0x00, 0x00, 0x60, 0x40, 0x00, 0x00, 0x01, 0x00, 0x00, 0x00
        /*009c*/ 	.byte	0x20, 0x41, 0x00, 0x00, 0x01, 0x00, 0x00, 0x00, 0x40, 0x41, 0x00, 0x00, 0x01, 0x00, 0x00, 0x00
        /*00ac*/ 	.byte	0x70, 0x41, 0x00, 0x00, 0x01, 0x00, 0x00, 0x00, 0x20, 0x42, 0x00, 0x00


	//----- nvinfo : EIATTR_MERCURY_ISA_VERSION
	.align		4
.L_1227:
        /*00b8*/ 	.byte	0x03, 0x5f
        /*00ba*/ 	.short	0x0000


	//----- nvinfo : EIATTR_COOP_GROUP_MASK_REGIDS
	.align		4
        /*00bc*/ 	.byte	0x04, 0x29
        /*00be*/ 	.short	(.L_1229 - .L_1228)


	//   ....[0]....
.L_1228:
        /*00c0*/ 	.word	0xffffffff


	//   ....[1]....
        /*00c4*/ 	.word	0xffffffff


	//   ....[2]....
        /*00c8*/ 	.word	0xffffffff


	//   ....[3]....
        /*00cc*/ 	.word	0xffffffff


	//   ....[4]....
        /*00d0*/ 	.word	0xffffffff


	//   ....[5]....
        /*00d4*/ 	.word	0xffffffff


	//   ....[6]....
        /*00d8*/ 	.word	0xffffffff


	//   ....[7]....
        /*00dc*/ 	.word	0xffffffff


	//   ....[8]....
        /*00e0*/ 	.word	0xffffffff


	//   ....[9]....
        /*00e4*/ 	.word	0xffffffff


	//   ....[10]....
        /*00e8*/ 	.word	0xffffffff


	//   ....[11]....
        /*00ec*/ 	.word	0xffffffff


	//   ....[12]....
        /*00f0*/ 	.word	0xffffffff


	//   ....[13]....
        /*00f4*/ 	.word	0xffffffff


	//   ....[14]....
        /*00f8*/ 	.word	0xffffffff


	//   ....[15]....
        /*00fc*/ 	.word	0xffffffff


	//   ....[16]....
        /*0100*/ 	.word	0xffffffff


	//   ....[17]....
        /*0104*/ 	.word	0xffffffff


	//   ....[18]....
        /*0108*/ 	.word	0xffffffff


	//   ....[19]....
        /*010c*/ 	.word	0xffffffff


	//   ....[20]....
        /*0110*/ 	.word	0xffffffff


	//   ....[21]....
        /*0114*/ 	.word	0xffffffff


	//   ....[22]....
        /*0118*/ 	.word	0xffffffff


	//   ....[23]....
        /*011c*/ 	.word	0xffffffff


	//   ....[24]....
        /*0120*/ 	.word	0xffffffff


	//   ....[25]....
        /*0124*/ 	.word	0xffffffff


	//   ....[26]....
        /*0128*/ 	.word	0xffffffff


	//   ....[27]....
        /*012c*/ 	.word	0xffffffff


	//   ....[28]....
        /*0130*/ 	.word	0xffffffff


	//----- nvinfo : EIATTR_COOP_GROUP_INSTR_OFFSETS
	.align		4
.L_1229:
        /*0134*/ 	.byte	0x04, 0x28
        /*0136*/ 	.short	(.L_1231 - .L_1230)


	//   ....[0]....
.L_1230:
        /*0138*/ 	.word	0x000009e0


	//   ....[1]....
        /*013c*/ 	.word	0x00000ae0


	//   ....[2]....
        /*0140*/ 	.word	0x00003d80


	//   ....[3]....
        /*0144*/ 	.word	0x00004dd0


	//   ....[4]....
        /*0148*/ 	.word	0x00004e00


	//   ....[5]....
        /*014c*/ 	.word	0x00004e20


	//   ....[6]....
        /*0150*/ 	.word	0x00004e30


	//   ....[7]....
        /*0154*/ 	.word	0x00004ee0


	//   ....[8]....
        /*0158*/ 	.word	0x00004f00


	//   ....[9]....
        /*015c*/ 	.word	0x00004f20


	//   ....[10]....
        /*0160*/ 	.word	0x00004f30


	//   ....[11]....
        /*0164*/ 	.word	0x00004ff0


	//   ....[12]....
        /*0168*/ 	.word	0x00005000


	//   ....[13]....
        /*016c*/ 	.word	0x00005020


	//   ....[14]....
        /*0170*/ 	.word	0x00005030


	//   ....[15]....
        /*0174*/ 	.word	0x000050e0


	//   ....[16]....
        /*0178*/ 	.word	0x00005110


	//   ....[17]....
        /*017c*/ 	.word	0x00005120


	//   ....[18]....
        /*0180*/ 	.word	0x00005130


	//   ....[19]....
        /*0184*/ 	.word	0x00005200


	//   ....[20]....
        /*0188*/ 	.word	0x00005220


	//   ....[21]....
        /*018c*/ 	.word	0x00005230


	//   ....[22]....
        /*0190*/ 	.word	0x00005240


	//   ....[23]....
        /*0194*/ 	.word	0x00005400


	//   ....[24]....
        /*0198*/ 	.word	0x000056e0


	//   ....[25]....
        /*019c*/ 	.word	0x00005700


	//   ....[26]....
        /*01a0*/ 	.word	0x00005720


	//   ....[27]....
        /*01a4*/ 	.word	0x00005740


	//   ....[28]....
        /*01a8*/ 	.word	0x000067f0


	//----- nvinfo : EIATTR_EXIT_INSTR_OFFSETS
	.align		4
.L_1231:
        /*01ac*/ 	.byte	0x04, 0x1c
        /*01ae*/ 	.short	(.L_1233 - .L_1232)


	//   ....[0]....
.L_1232:
        /*01b0*/ 	.word	0x000006b0


	//   ....[1]....
        /*01b4*/ 	.word	0x00006960


	//----- nvinfo : EIATTR_MAX_THREADS
	.align		4
.L_1233:
        /*01b8*/ 	.byte	0x04, 0x05
        /*01ba*/ 	.short	(.L_1235 - .L_1234)
.L_1234:
        /*01bc*/ 	.word	0x00000080
        /*01c0*/ 	.word	0x00000001
        /*01c4*/ 	.word	0x00000001


	//----- nvinfo : EIATTR_CRS_STACK_SIZE
	.align		4
.L_1235:
        /*01c8*/ 	.byte	0x04, 0x1e
        /*01ca*/ 	.short	(.L_1237 - .L_1236)
.L_1236:
        /*01cc*/ 	.word	0x00000000
.L_1237:


//--------------------- .nv.info._Z25selective_scan_fwd_kernelI32Selective_Scan_fwd_kernel_traitsILi128ELi16ELi1ELb1ELb1ELb1ELb1EfN3c107complexIfEEEEv13SSMParamsBase --------------------------
	.section	.nv.info._Z25selective_scan_fwd_kernelI32Selective_Scan_fwd_kernel_traitsILi128ELi16ELi1ELb1ELb1ELb1ELb1EfN3c107complexIfEEEEv13SSMParamsBase,"",@"SHT_CUDA_INFO"
	.sectionflags	@""
	.align	4


	//----- nvinfo : EIATTR_CUDA_API_VERSION
	.align		4
        /*0000*/ 	.byte	0x04, 0x37
        /*0002*/ 	.short	(.L_1239 - .L_1238)
.L_1238:
        /*0004*/ 	.word	0x00000082


	//----- nvinfo : EIATTR_SW2861232_WAR
	.align		4
.L_1239:
        /*0008*/ 	.byte	0x01, 0x35
	.zero		2


	//----- nvinfo : EIATTR_PARAM_CBANK
	.align		4
        /*000c*/ 	.byte	0x04, 0x0a
        /*000e*/ 	.short	(.L_1241 - .L_1240)
	.align		4
.L_1240:
        /*0010*/ 	.word	index@(.nv.constant0._Z25selective_scan_fwd_kernelI32Selective_Scan_fwd_kernel_traitsILi128ELi16ELi1ELb1ELb1ELb1ELb1EfN3c107complexIfEEEEv13SSMParamsBase)
        /*0014*/ 	.short	0x0160
        /*0016*/ 	.short	0x0118


	//----- nvinfo : EIATTR_CBANK_PARAM_SIZE
	.align		4
.L_1241:
        /*0018*/ 	.byte	0x03, 0x19
        /*001a*/ 	.short	0x0118


	//----- nvinfo : EIATTR_KPARAM_INFO
	.align		4
        /*001c*/ 	.byte	0x04, 0x17
        /*001e*/ 	.short	(.L_1243 - .L_1242)
.L_1242:
        /*0020*/ 	.word	0x00000000
        /*0024*/ 	.short	0x0000
        /*0026*/ 	.short	0x0000
        /*0028*/ 	.byte	0x00, 0xf0, 0x61, 0x04


	//----- nvinfo : EIATTR_MAXREG_COUNT
	.align		4
.L_1243:
        /*002c*/ 	.byte	0x03, 0x1b
        /*002e*/ 	.short	0x00a8


	//----- nvinfo : EIATTR_NUM_BARRIERS
	.align		4
        /*0030*/ 	.byte	0x02, 0x4c
        /*0032*/ 	.byte	0x01
	.zero		1


	//----- nvinfo : EIATTR_ANNOTATIONS
	.align		4
        /*0034*/ 	.byte	0x04, 0x55
        /*0036*/ 	.short	(.L_1245 - .L_1244)


	//   ....[0]....
.L_1244:
        /* <DEDUP_REMOVED lines=9> */


	//----- nvinfo : EIATTR_MERCURY_ISA_VERSION
	.align		4
.L_1245:
        /*00b8*/ 	.byte	0x03, 0x5f
        /*00ba*/ 	.short	0x0000


	//----- nvinfo : EIATTR_COOP_GROUP_MASK_REGIDS
	.align		4
        /*00bc*/ 	.byte	0x04, 0x29
        /*00be*/ 	.short	(.L_1247 - .L_1246)


	//   ....[0]....
.L_1246:
        /*00c0*/ 	.word	0xffffffff


	//   ....[1]....
        /*00c4*/ 	.word	0xffffffff


	//   ....[2]....
        /*00c8*/ 	.word	0xffffffff


	//   ....[3]....
        /*00cc*/ 	.word	0xffffffff


	//   ....[4]....
        /*00d0*/ 	.word	0xffffffff


	//   ....[5]....
        /*00d4*/ 	.word	0xffffffff


	//   ....[6]....
        /*00d8*/ 	.word	0xffffffff


	//   ....[7]....
        /*00dc*/ 	.word	0xffffffff


	//   ....[8]....
        /*00e0*/ 	.word	0xffffffff


	//   ....[9]....
        /*00e4*/ 	.word	0xffffffff


	//   ....[10]....
        /*00e8*/ 	.word	0xffffffff


	//   ....[11]....
        /*00ec*/ 	.word	0xffffffff


	//   ....[12]....
        /*00f0*/ 	.word	0xffffffff


	//   ....[13]....
        /*00f4*/ 	.word	0xffffffff


	//   ....[14]....
        /*00f8*/ 	.word	0xffffffff


	//   ....[15]....
        /*00fc*/ 	.word	0xffffffff


	//   ....[16]....
        /*0100*/ 	.word	0xffffffff


	//   ....[17]....
        /*0104*/ 	.word	0xffffffff


	//   ....[18]....
        /*0108*/ 	.word	0xffffffff


	//   ....[19]....
        /*010c*/ 	.word	0xffffffff


	//   ....[20]....
        /*0110*/ 	.word	0xffffffff


	//   ....[21]....
        /*0114*/ 	.word	0xffffffff


	//   ....[22]....
        /*0118*/ 	.word	0xffffffff


	//   ....[23]....
        /*011c*/ 	.word	0xffffffff


	//   ....[24]....
        /*0120*/ 	.word	0xffffffff


	//   ....[25]....
        /*0124*/ 	.word	0xffffffff


	//   ....[26]....
        /*0128*/ 	.word	0xffffffff


	//   ....[27]....
        /*012c*/ 	.word	0xffffffff


	//   ....[28]....
        /*0130*/ 	.word	0xffffffff


	//   ....[29]....
        /*0134*/ 	.word	0xffffffff


	//   ....[30]....
        /*0138*/ 	.word	0xffffffff


	//----- nvinfo : EIATTR_COOP_GROUP_INSTR_OFFSETS
	.align		4
.L_1247:
        /*013c*/ 	.byte	0x04, 0x28
        /*013e*/ 	.short	(.L_1249 - .L_1248)


	//   ....[0]....
.L_1248:
        /*0140*/ 	.word	0x000009e0


	//   ....[1]....
        /*0144*/ 	.word	0x00000ae0


	//   ....[2]....
        /*0148*/ 	.word	0x00003f00


	//   ....[3]....
        /*014c*/ 	.word	0x00004dd0


	//   ....[4]....
        /*0150*/ 	.word	0x00004e00


	//   ....[5]....
        /*0154*/ 	.word	0x00004e20


	//   ....[6]....
        /*0158*/ 	.word	0x00004e30


	//   ....[7]....
        /*015c*/ 	.word	0x00004ef0


	//   ....[8]....
        /*0160*/ 	.word	0x00004f10


	//   ....[9]....
        /*0164*/ 	.word	0x00004f20


	//   ....[10]....
        /*0168*/ 	.word	0x00004f30


	//   ....[11]....
        /*016c*/ 	.word	0x00004ff0


	//   ....[12]....
        /*0170*/ 	.word	0x00005000


	//   ....[13]....
        /*0174*/ 	.word	0x00005020


	//   ....[14]....
        /*0178*/ 	.word	0x00005030


	//   ....[15]....
        /*017c*/ 	.word	0x000050d0


	//   ....[16]....
        /*0180*/ 	.word	0x00005110


	//   ....[17]....
        /*0184*/ 	.word	0x00005120


	//   ....[18]....
        /*0188*/ 	.word	0x00005130


	//   ....[19]....
        /*018c*/ 	.word	0x000051f0


	//   ....[20]....
        /*0190*/ 	.word	0x00005220


	//   ....[21]....
        /*0194*/ 	.word	0x00005230


	//   ....[22]....
        /*0198*/ 	.word	0x00005240


	//   ....[23]....
        /*019c*/ 	.word	0x00005400


	//   ....[24]....
        /*01a0*/ 	.word	0x000056e0


	//   ....[25]....
        /*01a4*/ 	.word	0x00005700


	//   ....[26]....
        /*01a8*/ 	.word	0x00005720


	//   ....[27]....
        /*01ac*/ 	.word	0x00005740


	//   ....[28]....
        /*01b0*/ 	.word	0x00006870


	//   ....[29]....
        /*01b4*/ 	.word	0x00006ac0


	//   ....[30]....
        /*01b8*/ 	.word	0x000071f0


	//----- nvinfo : EIATTR_EXIT_INSTR_OFFSETS
	.align		4
.L_1249:
        /*01bc*/ 	.byte	0x04, 0x1c
        /*01be*/ 	.short	(.L_1251 - .L_1250)


	//   ....[0]....
.L_1250:
        /*01c0*/ 	.word	0x000006b0


	//   ....[1]....
        /*01c4*/ 	.word	0x00007300


	//----- nvinfo : EIATTR_MAX_THREADS
	.align		4
.L_1251:
        /*01c8*/ 	.byte	0x04, 0x05
        /*01ca*/ 	.short	(.L_1253 - .L_1252)
.L_1252:
        /*01cc*/ 	.word	0x00000080
        /*01d0*/ 	.word	0x00000001
        /*01d4*/ 	.word	0x00000001


	//----- nvinfo : EIATTR_CRS_STACK_SIZE
	.align		4
.L_1253:
        /*01d8*/ 	.byte	0x04, 0x1e
        /*01da*/ 	.short	(.L_1255 - .L_1254)
.L_1254:
        /*01dc*/ 	.word	0x00000000
.L_1255:


//--------------------- .nv.info._Z25selective_scan_fwd_kernelI32Selective_Scan_fwd_kernel_traitsILi64ELi16ELi1ELb0ELb0ELb0ELb0EfN3c107complexIfEEEEv13SSMParamsBase --------------------------
	.section	.nv.info._Z25selective_scan_fwd_kernelI32Selective_Scan_fwd_kernel_traitsILi64ELi16ELi1ELb0ELb0ELb0ELb0EfN3c107complexIfEEEEv13SSMParamsBase,"",@"SHT_CUDA_INFO"
	.sectionflags	@""
	.align	4


	//----- nvinfo : EIATTR_CUDA_API_VERSION
	.align		4
        /*0000*/ 	.byte	0x04, 0x37
        /*0002*/ 	.short	(.L_1257 - .L_1256)
.L_1256:
        /*0004*/ 	.word	0x00000082


	//----- nvinfo : EIATTR_SW2861232_WAR
	.align		4
.L_1257:
        /*0008*/ 	.byte	0x01, 0x35
	.zero		2


	//----- nvinfo : EIATTR_PARAM_CBANK
	.align		4
        /*000c*/ 	.byte	0x04, 0x0a
        /*000e*/ 	.short	(.L_1259 - .L_1258)
	.align		4
.L_1258:
        /*0010*/ 	.word	index@(.nv.constant0._Z25selective_scan_fwd_kernelI32Selective_Scan_fwd_kernel_traitsILi64ELi16ELi1ELb0ELb0ELb0ELb0EfN3c107complexIfEEEEv13SSMParamsBase)
        /*0014*/ 	.short	0x0160
        /*0016*/ 	.short	0x0118


	//----- nvinfo : EIATTR_CBANK_PARAM_SIZE
	.align		4
.L_1259:
        /*0018*/ 	.byte	0x03, 0x19
        /*001a*/ 	.short	0x0118


	//----- nvinfo : EIATTR_KPARAM_INFO
	.align		4
        /*001c*/ 	.byte	0x04, 0x17
        /*001e*/ 	.short	(.L_1261 - .L_1260)
.L_1260:
        /*0020*/ 	.word	0x00000000
        /*0024*/ 	.short	0x0000
        /*0026*/ 	.short	0x0000
        /*0028*/ 	.byte	0x00, 0xf0, 0x61, 0x04


	//----- nvinfo : EIATTR_MAXREG_COUNT
	.align		4
.L_1261:
        /*002c*/ 	.byte	0x03, 0x1b
        /*002e*/ 	.short	0x00a8


	//----- nvinfo : EIATTR_NUM_BARRIERS
	.align		4
        /*0030*/ 	.byte	0x02, 0x4c
        /*0032*/ 	.byte	0x01
	.zero		1


	//----- nvinfo : EIATTR_MERCURY_ISA_VERSION
	.align		4
        /*0034*/ 	.byte	0x03, 0x5f
        /*0036*/ 	.short	0x0000


	//----- nvinfo : EIATTR_COOP_GROUP_MASK_REGIDS
	.align		4
        /*0038*/ 	.byte	0x04, 0x29
        /*003a*/ 	.short	(.L_1263 - .L_1262)


	//   ....[0]....
.L_1262:
        /*003c*/ 	.word	0xffffffff


	//   ....[1]....
        /*0040*/ 	.word	0xffffffff


	//   ....[2]....
        /*0044*/ 	.word	0xffffffff


	//   ....[3]....
        /*0048*/ 	.word	0xffffffff


	//   ....[4]....
        /*004c*/ 	.word	0xffffffff


	//   ....[5]....
        /*0050*/ 	.word	0xffffffff


	//   ....[6]....
        /*0054*/ 	.word	0xffffffff


	//   ....[7]....
        /*0058*/ 	.word	0xffffffff


	//   ....[8]....
        /*005c*/ 	.word	0xffffffff


	//   ....[9]....
        /*0060*/ 	.word	0xffffffff


	//   ....[10]....
        /*0064*/ 	.word	0xffffffff


	//   ....[11]....
        /*0068*/ 	.word	0xffffffff


	//   ....[12]....
        /*006c*/ 	.word	0xffffffff


	//   ....[13]....
        /*0070*/ 	.word	0xffffffff


	//   ....[14]....
        /*0074*/ 	.word	0xffffffff


	//   ....[15]....
        /*0078*/ 	.word	0xffffffff


	//   ....[16]....
        /*007c*/ 	.word	0xffffffff


	//   ....[17]....
        /*0080*/ 	.word	0xffffffff


	//   ....[18]....
        /*0084*/ 	.word	0xffffffff


	//   ....[19]....
        /*0088*/ 	.word	0xffffffff


	//   ....[20]....
        /*008c*/ 	.word	0xffffffff


	//   ....[21]....
        /*0090*/ 	.word	0xffffffff


	//   ....[22]....
        /*0094*/ 	.word	0xffffffff


	//   ....[23]....
        /*0098*/ 	.word	0xffffffff


	//   ....[24]....
        /*009c*/ 	.word	0xffffffff


	//   ....[25]....
        /*00a0*/ 	.word	0xffffffff


	//   ....[26]....
        /*00a4*/ 	.word	0xffffffff


	//----- nvinfo : EIATTR_COOP_GROUP_INSTR_OFFSETS
	.align		4
.L_1263:
        /*00a8*/ 	.byte	0x04, 0x28
        /*00aa*/ 	.short	(.L_1265 - .L_1264)


	//   ....[0]....
.L_1264:
        /*00ac*/ 	.word	0x00000b70


	//   ....[1]....
        /*00b0*/ 	.word	0x00000fc0


	//   ....[2]....
        /*00b4*/ 	.word	0x00005090


	//   ....[3]....
        /*00b8*/ 	.word	0x000050c0


	//   ....[4]....
        /*00bc*/ 	.word	0x000050f0


	//   ....[5]....
        /*00c0*/ 	.word	0x00005100


	//   ....[6]....
        /*00c4*/ 	.word	0x000051b0


	//   ....[7]....
        /*00c8*/ 	.word	0x000051d0


	//   ....[8]....
        /*00cc*/ 	.word	0x000051f0


	//   ....[9]....
        /*00d0*/ 	.word	0x00005200


	//   ....[10]....
        /*00d4*/ 	.word	0x000052a0


	//   ....[11]....
        /*00d8*/ 	.word	0x000052d0


	//   ....[12]....
        /*00dc*/ 	.word	0x000052f0


	//   ....[13]....
        /*00e0*/ 	.word	0x00005300


	//   ....[14]....
        /*00e4*/ 	.word	0x000053b0


	//   ....[15]....
        /*00e8*/ 	.word	0x000053e0


	//   ....[16]....
        /*00ec*/ 	.word	0x000053f0


	//   ....[17]....
        /*00f0*/ 	.word	0x00005400


	//   ....[18]....
        /*00f4*/ 	.word	0x000054d0


	//   ....[19]....
        /*00f8*/ 	.word	0x000054e0


	//   ....[20]....
        /*00fc*/ 	.word	0x000054f0


	//   ....[21]....
        /*0100*/ 	.word	0x00005500


	//   ....[22]....
        /*0104*/ 	.word	0x00005700


	//   ....[23]....
        /*0108*/ 	.word	0x00005720


	//   ....[24]....
        /*010c*/ 	.word	0x00005730


	//   ....[25]....
        /*0110*/ 	.word	0x00005740


	//   ....[26]....
        /*0114*/ 	.word	0x00006690


	//----- nvinfo : EIATTR_EXIT_INSTR_OFFSETS
	.align		4
.L_1265:
        /*0118*/ 	.byte	0x04, 0x1c
        /*011a*/ 	.short	(.L_1267 - .L_1266)


	//   ....[0]....
.L_1266:
        /*011c*/ 	.word	0x00000160


	//   ....[1]....
        /*0120*/ 	.word	0x00006cd0


	//----- nvinfo : EIATTR_MAX_THREADS
	.align		4
.L_1267:
        /*0124*/ 	.byte	0x04, 0x05
        /*0126*/ 	.short	(.L_1269 - .L_1268)
.L_1268:
        /*0128*/ 	.word	0x00000040
        /*012c*/ 	.word	0x00000001
        /*0130*/ 	.word	0x00000001


	//----- nvinfo : EIATTR_CRS_STACK_SIZE
	.align		4
.L_1269:
        /*0134*/ 	.byte	0x04, 0x1e
        /*0136*/ 	.short	(.L_1271 - .L_1270)
.L_1270:
        /*0138*/ 	.word	0x00000000
.L_1271:


//--------------------- .nv.info._Z25selective_scan_fwd_kernelI32Selective_Scan_fwd_kernel_traitsILi64ELi16ELi1ELb0ELb0ELb0ELb1EfN3c107complexIfEEEEv13SSMParamsBase --------------------------
	.section	.nv.info._Z25selective_scan_fwd_kernelI32Selective_Scan_fwd_kernel_traitsILi64ELi16ELi1ELb0ELb0ELb0ELb1EfN3c107complexIfEEEEv13SSMParamsBase,"",@"SHT_CUDA_INFO"
	.sectionflags	@""
	.align	4


	//----- nvinfo : EIATTR_CUDA_API_VERSION
	.align		4
        /*0000*/ 	.byte	0x04, 0x37
        /*0002*/ 	.short	(.L_1273 - .L_1272)
.L_1272:
        /*0004*/ 	.word	0x00000082


	//----- nvinfo : EIATTR_SW2861232_WAR
	.align		4
.L_1273:
        /*0008*/ 	.byte	0x01, 0x35
	.zero		2


	//----- nvinfo : EIATTR_PARAM_CBANK
	.align		4
        /*000c*/ 	.byte	0x04, 0x0a
        /*000e*/ 	.short	(.L_1275 - .L_1274)
	.align		4
.L_1274:
        /*0010*/ 	.word	index@(.nv.constant0._Z25selective_scan_fwd_kernelI32Selective_Scan_fwd_kernel_traitsILi64ELi16ELi1ELb0ELb0ELb0ELb1EfN3c107complexIfEEEEv13SSMParamsBase)
        /*0014*/ 	.short	0x0160
        /*0016*/ 	.short	0x0118


	//----- nvinfo : EIATTR_CBANK_PARAM_SIZE
	.align		4
.L_1275:
        /*0018*/ 	.byte	0x03, 0x19
        /*001a*/ 	.short	0x0118


	//----- nvinfo : EIATTR_KPARAM_INFO
	.align		4
        /*001c*/ 	.byte	0x04, 0x17
        /*001e*/ 	.short	(.L_1277 - .L_1276)
.L_1276:
        /*0020*/ 	.word	0x00000000
        /*0024*/ 	.short	0x0000
        /*0026*/ 	.short	0x0000
        /*0028*/ 	.byte	0x00, 0xf0, 0x61, 0x04


	//----- nvinfo : EIATTR_MAXREG_COUNT
	.align		4
.L_1277:
        /*002c*/ 	.byte	0x03, 0x1b
        /*002e*/ 	.short	0x00a8


	//----- nvinfo : EIATTR_NUM_BARRIERS
	.align		4
        /*0030*/ 	.byte	0x02, 0x4c
        /*0032*/ 	.byte	0x01
	.zero		1


	//----- nvinfo : EIATTR_MERCURY_ISA_VERSION
	.align		4
        /*0034*/ 	.byte	0x03, 0x5f
        /*0036*/ 	.short	0x0000


	//----- nvinfo : EIATTR_COOP_GROUP_MASK_REGIDS
	.align		4
        /*0038*/ 	.byte	0x04, 0x29
        /*003a*/ 	.short	(.L_1279 - .L_1278)


	//   ....[0]....
.L_1278:
        /*003c*/ 	.word	0xffffffff


	//   ....[1]....
        /*0040*/ 	.word	0xffffffff


	//   ....[2]....
        /*0044*/ 	.word	0xffffffff


	//   ....[3]....
        /*0048*/ 	.word	0xffffffff


	//   ....[4]....
        /*004c*/ 	.word	0xffffffff


	//   ....[5]....
        /*0050*/ 	.word	0xffffffff


	//   ....[6]....
        /*0054*/ 	.word	0xffffffff


	//   ....[7]....
        /*0058*/ 	.word	0xffffffff


	//   ....[8]....
        /*005c*/ 	.word	0xffffffff


	//   ....[9]....
        /*0060*/ 	.word	0xffffffff


	//   ....[10]....
        /*0064*/ 	.word	0xffffffff


	//   ....[11]....
        /*0068*/ 	.word	0xffffffff


	//   ....[12]....
        /*006c*/ 	.word	0xffffffff


	//   ....[13]....
        /*0070*/ 	.word	0xffffffff


	//   ....[14]....
        /*0074*/ 	.word	0xffffffff


	//   ....[15]....
        /*0078*/ 	.word	0xffffffff


	//   ....[16]....
        /*007c*/ 	.word	0xffffffff


	//   ....[17]....
        /*0080*/ 	.word	0xffffffff


	//   ....[18]....
        /*0084*/ 	.word	0xffffffff


	//   ....[19]....
        /*0088*/ 	.word	0xffffffff


	//   ....[20]....
        /*008c*/ 	.word	0xffffffff


	//   ....[21]....
        /*0090*/ 	.word	0xffffffff


	//   ....[22]....
        /*0094*/ 	.word	0xffffffff


	//   ....[23]....
        /*0098*/ 	.word	0xffffffff


	//   ....[24]....
        /*009c*/ 	.word	0xffffffff


	//   ....[25]....
        /*00a0*/ 	.word	0xffffffff


	//   ....[26]....
        /*00a4*/ 	.word	0xffffffff


	//   ....[27]....
        /*00a8*/ 	.word	0xffffffff


	//   ....[28]....
        /*00ac*/ 	.word	0xffffffff


	//----- nvinfo : EIATTR_COOP_GROUP_INSTR_OFFSETS
	.align		4
.L_1279:
        /*00b0*/ 	.byte	0x04, 0x28
        /*00b2*/ 	.short	(.L_1281 - .L_1280)


	//   ....[0]....
.L_1280:
        /*00b4*/ 	.word	0x00000b80


	//   ....[1]....
        /*00b8*/ 	.word	0x00000fd0


	//   ....[2]....
        /*00bc*/ 	.word	0x000050a0


	//   ....[3]....
        /*00c0*/ 	.word	0x000050d0


	//   ....[4]....
        /*00c4*/ 	.word	0x00005100


	//   ....[5]....
        /*00c8*/ 	.word	0x00005110


	//   ....[6]....
        /*00cc*/ 	.word	0x000051c0


	//   ....[7]....
        /*00d0*/ 	.word	0x000051e0


	//   ....[8]....
        /*00d4*/ 	.word	0x00005200


	//   ....[9]....
        /*00d8*/ 	.word	0x00005210


	//   ....[10]....
        /*00dc*/ 	.word	0x000052b0


	//   ....[11]....
        /*00e0*/ 	.word	0x000052e0


	//   ....[12]....
        /*00e4*/ 	.word	0x00005300


	//   ....[13]....
        /*00e8*/ 	.word	0x00005310


	//   ....[14]....
        /*00ec*/ 	.word	0x000053c0


	//   ....[15]....
        /*00f0*/ 	.word	0x000053f0


	//   ....[16]....
        /*00f4*/ 	.word	0x00005400


	//   ....[17]....
        /*00f8*/ 	.word	0x00005410


	//   ....[18]....
        /*00fc*/ 	.word	0x000054e0


	//   ....[19]....
        /*0100*/ 	.word	0x000054f0


	//   ....[20]....
        /*0104*/ 	.word	0x00005500


	//   ....[21]....
        /*0108*/ 	.word	0x00005510


	//   ....[22]....
        /*010c*/ 	.word	0x00005710


	//   ....[23]....
        /*0110*/ 	.word	0x00005730


	//   ....[24]....
        /*0114*/ 	.word	0x00005740


	//   ....[25]....
        /*0118*/ 	.word	0x00005750


	//   ....[26]....
        /*011c*/ 	.word	0x000067f0


	//   ....[27]....
        /*0120*/ 	.word	0x000072a0


	//   ....[28]....
        /*0124*/ 	.word	0x00007bf0


	//----- nvinfo : EIATTR_EXIT_INSTR_OFFSETS
	.align		4
.L_1281:
        /*0128*/ 	.byte	0x04, 0x1c
        /*012a*/ 	.short	(.L_1283 - .L_1282)


	//   ....[0]....
.L_1282:
        /*012c*/ 	.word	0x000001b0


	//   ....[1]....
        /*0130*/ 	.word	0x00008150


	//----- nvinfo : EIATTR_MAX_THREADS
	.align		4
.L_1283:
        /*0134*/ 	.byte	0x04, 0x05
        /*0136*/ 	.short	(.L_1285 - .L_1284)
.L_1284:
        /*0138*/ 	.word	0x00000040
        /*013c*/ 	.word	0x00000001
        /*0140*/ 	.word	0x00000001


	//----- nvinfo : EIATTR_CRS_STACK_SIZE
	.align		4
.L_1285:
        /*0144*/ 	.byte	0x04, 0x1e
        /*0146*/ 	.short	(.L_1287 - .L_1286)
.L_1286:
        /*0148*/ 	.word	0x00000000
.L_1287:


//--------------------- .nv.info._Z25selective_scan_fwd_kernelI32Selective_Scan_fwd_kernel_traitsILi64ELi16ELi1ELb0ELb0ELb1ELb0EfN3c107complexIfEEEEv13SSMParamsBase --------------------------
	.section	.nv.info._Z25selective_scan_fwd_kernelI32Selective_Scan_fwd_kernel_traitsILi64ELi16ELi1ELb0ELb0ELb1ELb0EfN3c107complexIfEEEEv13SSMParamsBase,"",@"SHT_CUDA_INFO"
	.sectionflags	@""
	.align	4


	//----- nvinfo : EIATTR_CUDA_API_VERSION
	.align		4
        /*0000*/ 	.byte	0x04, 0x37
        /*0002*/ 	.short	(.L_1289 - .L_1288)
.L_1288:
        /*0004*/ 	.word	0x00000082


	//----- nvinfo : EIATTR_SW2861232_WAR
	.align		4
.L_1289:
        /*0008*/ 	.byte	0x01, 0x35
	.zero		2


	//----- nvinfo : EIATTR_PARAM_CBANK
	.align		4
        /*000c*/ 	.byte	0x04, 0x0a
        /*000e*/ 	.short	(.L_1291 - .L_1290)
	.align		4
.L_1290:
        /*0010*/ 	.word	index@(.nv.constant0._Z25selective_scan_fwd_kernelI32Selective_Scan_fwd_kernel_traitsILi64ELi16ELi1ELb0ELb0ELb1ELb0EfN3c107complexIfEEEEv13SSMParamsBase)
        /*0014*/ 	.short	0x0160
        /*0016*/ 	.short	0x0118


	//----- nvinfo : EIATTR_CBANK_PARAM_SIZE
	.align		4
.L_1291:
        /*0018*/ 	.byte	0x03, 0x19
        /*001a*/ 	.short	0x0118


	//----- nvinfo : EIATTR_KPARAM_INFO
	.align		4
        /*001c*/ 	.byte	0x04, 0x17
        /*001e*/ 	.short	(.L_1293 - .L_1292)
.L_1292:
        /*0020*/ 	.word	0x00000000
        /*0024*/ 	.short	0x0000
        /*0026*/ 	.short	0x0000
        /*0028*/ 	.byte	0x00, 0xf0, 0x61, 0x04


	//----- nvinfo : EIATTR_MAXREG_COUNT
	.align		4
.L_1293:
        /*002c*/ 	.byte	0x03, 0x1b
        /*002e*/ 	.short	0x00a8


	//----- nvinfo : EIATTR_NUM_BARRIERS
	.align		4
        /*0030*/ 	.byte	0x02, 0x4c
        /*0032*/ 	.byte	0x01
	.zero		1


	//----- nvinfo : EIATTR_MERCURY_ISA_VERSION
	.align		4
        /*0034*/ 	.byte	0x03, 0x5f
        /*0036*/ 	.short	0x0000


	//----- nvinfo : EIATTR_COOP_GROUP_MASK_REGIDS
	.align		4
        /*0038*/ 	.byte	0x04, 0x29
        /*003a*/ 	.short	(.L_1295 - .L_1294)


	//   ....[0]....
.L_1294:
        /*003c*/ 	.word	0xffffffff


	//   ....[1]....
        /*0040*/ 	.word	0xffffffff


	//   ....[2]....
        /*0044*/ 	.word	0xffffffff


	//   ....[3]....
        /*0048*/ 	.word	0xffffffff


	//   ....[4]....
        /*004c*/ 	.word	0xffffffff


	//   ....[5]....
        /*0050*/ 	.word	0xffffffff


	//   ....[6]....
        /*0054*/ 	.word	0xffffffff


	//   ....[7]....
        /*0058*/ 	.word	0xffffffff


	//   ....[8]....
        /*005c*/ 	.word	0xffffffff


	//   ....[9]....
        /*0060*/ 	.word	0xffffffff


	//   ....[10]....
        /*0064*/ 	.word	0xffffffff


	//   ....[11]....
        /*0068*/ 	.word	0xffffffff


	//   ....[12]....
        /*006c*/ 	.word	0xffffffff


	//   ....[13]....
        /*0070*/ 	.word	0xffffffff


	//   ....[14]....
        /*0074*/ 	.word	0xffffffff


	//   ....[15]....
        /*0078*/ 	.word	0xffffffff


	//   ....[16]....
        /*007c*/ 	.word	0xffffffff


	//   ....[17]....
        /*0080*/ 	.word	0xffffffff


	//   ....[18]....
        /*0084*/ 	.word	0xffffffff


	//   ....[19]....
        /*0088*/ 	.word	0xffffffff


	//   ....[20]....
        /*008c*/ 	.word	0xffffffff


	//   ....[21]....
        /*0090*/ 	.word	0xffffffff


	//   ....[22]....
        /*0094*/ 	.word	0xffffffff


	//   ....[23]....
        /*0098*/ 	.word	0xffffffff


	//   ....[24]....
        /*009c*/ 	.word	0xffffffff


	//   ....[25]....
        /*00a0*/ 	.word	0xffffffff


	//   ....[26]....
        /*00a4*/ 	.word	0xffffffff


	//   ....[27]....
        /*00a8*/ 	.word	0xffffffff


	//----- nvinfo : EIATTR_COOP_GROUP_INSTR_OFFSETS
	.align		4
.L_1295:
        /*00ac*/ 	.byte	0x04, 0x28
        /*00ae*/ 	.short	(.L_1297 - .L_1296)


	//   ....[0]....
.L_1296:
        /*00b0*/ 	.word	0x00000f20


	//   ....[1]....
        /*00b4*/ 	.word	0x00001380


	//   ....[2]....
        /*00b8*/ 	.word	0x000061f0


	//   ....[3]....
        /*00bc*/ 	.word	0x00006220


	//   ....[4]....
        /*00c0*/ 	.word	0x00006240


	//   ....[5]....
        /*00c4*/ 	.word	0x00006250


	//   ....[6]....
        /*00c8*/ 	.word	0x00006290


	//   ....[7]....
        /*00cc*/ 	.word	0x00006330


	//   ....[8]....
        /*00d0*/ 	.word	0x00006360


	//   ....[9]....
        /*00d4*/ 	.word	0x00006390


	//   ....[10]....
        /*00d8*/ 	.word	0x000063a0


	//   ....[11]....
        /*00dc*/ 	.word	0x00006440


	//   ....[12]....
        /*00e0*/ 	.word	0x00006470


	//   ....[13]....
        /*00e4*/ 	.word	0x00006490


	//   ....[14]....
        /*00e8*/ 	.word	0x000064a0


	//   ....[15]....
        /*00ec*/ 	.word	0x00006540


	//   ....[16]....
        /*00f0*/ 	.word	0x00006570


	//   ....[17]....
        /*00f4*/ 	.word	0x00006590


	//   ....[18]....
        /*00f8*/ 	.word	0x000065a0


	//   ....[19]....
        /*00fc*/ 	.word	0x00006670


	//   ....[20]....
        /*0100*/ 	.word	0x00006680


	//   ....[21]....
        /*0104*/ 	.word	0x00006690


	//   ....[22]....
        /*0108*/ 	.word	0x000066a0


	//   ....[23]....
        /*010c*/ 	.word	0x00006a60


	//   ....[24]....
        /*0110*/ 	.word	0x00006b30


	//   ....[25]....
        /*0114*/ 	.word	0x00006b40


	//   ....[26]....
        /*0118*/ 	.word	0x00006b50


	//   ....[27]....
        /*011c*/ 	.word	0x00007fd0


	//----- nvinfo : EIATTR_EXIT_INSTR_OFFSETS
	.align		4
.L_1297:
        /*0120*/ 	.byte	0x04, 0x1c
        /*0122*/ 	.short	(.L_1299 - .L_1298)


	//   ....[0]....
.L_1298:
        /*0124*/ 	.word	0x000005b0


	//   ....[1]....
        /*0128*/ 	.word	0x00008750


	//----- nvinfo : EIATTR_MAX_THREADS
	.align		4
.L_1299:
        /*012c*/ 	.byte	0x04, 0x05
        /*012e*/ 	.short	(.L_1301 - .L_1300)
.L_1300:
        /*0130*/ 	.word	0x00000040
        /*0134*/ 	.word	0x00000001
        /*0138*/ 	.word	0x00000001


	//----- nvinfo : EIATTR_CRS_STACK_SIZE
	.align		4
.L_1301:
        /*013c*/ 	.byte	0x04, 0x1e
        /*013e*/ 	.short	(.L_1303 - .L_1302)
.L_1302:
        /*0140*/ 	.word	0x00000000
.L_1303:


//--------------------- .nv.info._Z25selective_scan_fwd_kernelI32Selective_Scan_fwd_kernel_traitsILi64ELi16ELi1ELb0ELb0ELb1ELb1EfN3c107complexIfEEEEv13SSMParamsBase --------------------------
	.section	.nv.info._Z25selective_scan_fwd_kernelI32Selective_Scan_fwd_kernel_traitsILi64ELi16ELi1ELb0ELb0ELb1ELb1EfN3c107complexIfEEEEv13SSMParamsBase,"",@"SHT_CUDA_INFO"
	.sectionflags	@""
	.align	4


	//----- nvinfo : EIATTR_CUDA_API_VERSION
	.align		4
        /*0000*/ 	.byte	0x04, 0x37
        /*0002*/ 	.short	(.L_1305 - .L_1304)
.L_1304:
        /*0004*/ 	.word	0x00000082


	//----- nvinfo : EIATTR_SW2861232_WAR
	.align		4
.L_1305:
        /*0008*/ 	.byte	0x01, 0x35
	.zero		2


	//----- nvinfo : EIATTR_PARAM_CBANK
	.align		4
        /*000c*/ 	.byte	0x04, 0x0a
        /*000e*/ 	.short	(.L_1307 - .L_1306)
	.align		4
.L_1306:
        /*0010*/ 	.word	index@(.nv.constant0._Z25selective_scan_fwd_kernelI32Selective_Scan_fwd_kernel_traitsILi64ELi16ELi1ELb0ELb0ELb1ELb1EfN3c107complexIfEEEEv13SSMParamsBase)
        /*0014*/ 	.short	0x0160
        /*0016*/ 	.short	0x0118


	//----- nvinfo : EIATTR_CBANK_PARAM_SIZE
	.align		4
.L_1307:
        /*0018*/ 	.byte	0x03, 0x19
        /*001a*/ 	.short	0x0118


	//----- nvinfo : EIATTR_KPARAM_INFO
	.align		4
        /*001c*/ 	.byte	0x04, 0x17
        /*001e*/ 	.short	(.L_1309 - .L_1308)
.L_1308:
        /*0020*/ 	.word	0x00000000
        /*0024*/ 	.short	0x0000
        /*0026*/ 	.short	0x0000
        /*0028*/ 	.byte	0x00, 0xf0, 0x61, 0x04


	//----- nvinfo : EIATTR_MAXREG_COUNT
	.align		4
.L_1309:
        /*002c*/ 	.byte	0x03, 0x1b
        /*002e*/ 	.short	0x00a8


	//----- nvinfo : EIATTR_NUM_BARRIERS
	.align		4
        /*0030*/ 	.byte	0x02, 0x4c
        /*0032*/ 	.byte	0x01
	.zero		1


	//----- nvinfo : EIATTR_MERCURY_ISA_VERSION
	.align		4
        /*0034*/ 	.byte	0x03, 0x5f
        /*0036*/ 	.short	0x0000


	//----- nvinfo : EIATTR_COOP_GROUP_MASK_REGIDS
	.align		4
        /*0038*/ 	.byte	0x04, 0x29
        /*003a*/ 	.short	(.L_1311 - .L_1310)


	//   ....[0]....
.L_1310:
        /*003c*/ 	.word	0xffffffff


	//   ....[1]....
        /*0040*/ 	.word	0xffffffff


	//   ....[2]....
        /*0044*/ 	.word	0xffffffff


	//   ....[3]....
        /*0048*/ 	.word	0xffffffff


	//   ....[4]....
        /*004c*/ 	.word	0xffffffff


	//   ....[5]....
        /*0050*/ 	.word	0xffffffff


	//   ....[6]....
        /*0054*/ 	.word	0xffffffff


	//   ....[7]....
        /*0058*/ 	.word	0xffffffff


	//   ....[8]....
        /*005c*/ 	.word	0xffffffff


	//   ....[9]....
        /*0060*/ 	.word	0xffffffff


	//   ....[10]....
        /*0064*/ 	.word	0xffffffff


	//   ....[11]....
        /*0068*/ 	.word	0xffffffff


	//   ....[12]....
        /*006c*/ 	.word	0xffffffff


	//   ....[13]....
        /*0070*/ 	.word	0xffffffff


	//   ....[14]....
        /*0074*/ 	.word	0xffffffff


	//   ....[15]....
        /*0078*/ 	.word	0xffffffff


	//   ....[16]....
        /*007c*/ 	.word	0xffffffff


	//   ....[17]....
        /*0080*/ 	.word	0xffffffff


	//   ....[18]....
        /*0084*/ 	.word	0xffffffff


	//   ....[19]....
        /*0088*/ 	.word	0xffffffff


	//   ....[20]....
        /*008c*/ 	.word	0xffffffff


	//   ....[21]....
        /*0090*/ 	.word	0xffffffff


	//   ....[22]....
        /*0094*/ 	.word	0xffffffff


	//   ....[23]....
        /*0098*/ 	.word	0xffffffff


	//   ....[24]....
        /*009c*/ 	.word	0xffffffff


	//   ....[25]....
        /*00a0*/ 	.word	0xffffffff


	//   ....[26]....
        /*00a4*/ 	.word	0xffffffff


	//   ....[27]....
        /*00a8*/ 	.word	0xffffffff


	//   ....[28]....
        /*00ac*/ 	.word	0xffffffff


	//   ....[29]....
        /*00b0*/ 	.word	0xffffffff


	//----- nvinfo : EIATTR_COOP_GROUP_INSTR_OFFSETS
	.align		4
.L_1311:
        /*00b4*/ 	.byte	0x04, 0x28
        /*00b6*/ 	.short	(.L_1313 - .L_1312)


	//   ....[0]....
.L_1312:
        /*00b8*/ 	.word	0x00000f20


	//   ....[1]....
        /*00bc*/ 	.word	0x00001380


	//   ....[2]....
        /*00c0*/ 	.word	0x000061f0


	//   ....[3]....
        /*00c4*/ 	.word	0x00006220


	//   ....[4]....
        /*00c8*/ 	.word	0x00006240


	//   ....[5]....
        /*00cc*/ 	.word	0x00006250


	//   ....[6]....
        /*00d0*/ 	.word	0x00006290


	//   ....[7]....
        /*00d4*/ 	.word	0x00006330


	//   ....[8]....
        /*00d8*/ 	.word	0x00006360


	//   ....[9]....
        /*00dc*/ 	.word	0x00006390


	//   ....[10]....
        /*00e0*/ 	.word	0x000063a0


	//   ....[11]....
        /*00e4*/ 	.word	0x00006440


	//   ....[12]....
        /*00e8*/ 	.word	0x00006470


	//   ....[13]....
        /*00ec*/ 	.word	0x00006490


	//   ....[14]....
        /*00f0*/ 	.word	0x000064a0


	//   ....[15]....
        /*00f4*/ 	.word	0x00006540


	//   ....[16]....
        /*00f8*/ 	.word	0x00006570


	//   ....[17]....
        /*00fc*/ 	.word	0x00006590


	//   ....[18]....
        /*0100*/ 	.word	0x000065a0


	//   ....[19]....
        /*0104*/ 	.word	0x00006670


	//   ....[20]....
        /*0108*/ 	.word	0x00006680


	//   ....[21]....
        /*010c*/ 	.word	0x00006690


	//   ....[22]....
        /*0110*/ 	.word	0x000066a0


	//   ....[23]....
        /*0114*/ 	.word	0x00006a60


	//   ....[24]....
        /*0118*/ 	.word	0x00006b30


	//   ....[25]....
        /*011c*/ 	.word	0x00006b40


	//   ....[26]....
        /*0120*/ 	.word	0x00006b50


	//   ....[27]....
        /*0124*/ 	.word	0x000080d0


	//   ....[28]....
        /*0128*/ 	.word	0x00008c90


	//   ....[29]....
        /*012c*/ 	.word	0x00009620


	//----- nvinfo : EIATTR_EXIT_INSTR_OFFSETS
	.align		4
.L_1313:
        /*0130*/ 	.byte	0x04, 0x1c
        /*0132*/ 	.short	(.L_1315 - .L_1314)


	//   ....[0]....
.L_1314:
        /*0134*/ 	.word	0x000005b0


	//   ....[1]....
        /*0138*/ 	.word	0x00009c30


	//----- nvinfo : EIATTR_MAX_THREADS
	.align		4
.L_1315:
        /*013c*/ 	.byte	0x04, 0x05
        /*013e*/ 	.short	(.L_1317 - .L_1316)
.L_1316:
        /*0140*/ 	.word	0x00000040
        /*0144*/ 	.word	0x00000001
        /*0148*/ 	.word	0x00000001


	//----- nvinfo : EIATTR_CRS_STACK_SIZE
	.align		4
.L_1317:
        /*014c*/ 	.byte	0x04, 0x1e
        /*014e*/ 	.short	(.L_1319 - .L_1318)
.L_1318:
        /*0150*/ 	.word	0x00000000
.L_1319:


//--------------------- .nv.info._Z25selective_scan_fwd_kernelI32Selective_Scan_fwd_kernel_traitsILi64ELi16ELi1ELb0ELb1ELb0ELb0EfN3c107complexIfEEEEv13SSMParamsBase --------------------------
	.section	.nv.info._Z25selective_scan_fwd_kernelI32Selective_Scan_fwd_kernel_traitsILi64ELi16ELi1ELb0ELb1ELb0ELb0EfN3c107complexIfEEEEv13SSMParamsBase,"",@"SHT_CUDA_INFO"
	.sectionflags	@""
	.align	4


	//----- nvinfo : EIATTR_CUDA_API_VERSION
	.align		4
        /*0000*/ 	.byte	0x04, 0x37
        /*0002*/ 	.short	(.L_1321 - .L_1320)
.L_1320:
        /*0004*/ 	.word	0x00000082


	//----- nvinfo : EIATTR_SW2861232_WAR
	.align		4
.L_1321:
        /*0008*/ 	.byte	0x01, 0x35
	.zero		2


	//----- nvinfo : EIATTR_PARAM_CBANK
	.align		4
        /*000c*/ 	.byte	0x04, 0x0a
        /*000e*/ 	.short	(.L_1323 - .L_1322)
	.align		4
.L_1322:
        /*0010*/ 	.word	index@(.nv.constant0._Z25selective_scan_fwd_kernelI32Selective_Scan_fwd_kernel_traitsILi64ELi16ELi1ELb0ELb1ELb0ELb0EfN3c107complexIfEEEEv13SSMParamsBase)
        /*0014*/ 	.short	0x0160
        /*0016*/ 	.short	0x0118


	//----- nvinfo : EIATTR_CBANK_PARAM_SIZE
	.align		4
.L_1323:
        /*0018*/ 	.byte	0x03, 0x19
        /*001a*/ 	.short	0x0118


	//----- nvinfo : EIATTR_KPARAM_INFO
	.align		4
        /*001c*/ 	.byte	0x04, 0x17
        /*001e*/ 	.short	(.L_1325 - .L_1324)
.L_1324:
        /*0020*/ 	.word	0x00000000
        /*0024*/ 	.short	0x0000
        /*0026*/ 	.short	0x0000
        /*0028*/ 	.byte	0x00, 0xf0, 0x61, 0x04


	//----- nvinfo : EIATTR_MAXREG_COUNT
	.align		4
.L_1325:
        /*002c*/ 	.byte	0x03, 0x1b
        /*002e*/ 	.short	0x00a8


	//----- nvinfo : EIATTR_NUM_BARRIERS
	.align		4
        /*0030*/ 	.byte	0x02, 0x4c
        /*0032*/ 	.byte	0x01
	.zero		1


	//----- nvinfo : EIATTR_ANNOTATIONS
	.align		4
        /*0034*/ 	.byte	0x04, 0x55
        /*0036*/ 	.short	(.L_1327 - .L_1326)


	//   ....[0]....
.L_1326:
        /*0038*/ 	.word	0x00000001
        /*003c*/ 	.byte	0x90, 0x02, 0x00, 0x00, 0x01, 0x00, 0x00, 0x00, 0xe0, 0x04, 0x00, 0x00, 0x01, 0x00, 0x00, 0x00
        /*004c*/ 	.byte	0x10, 0x05, 0x00, 0x00, 0x01, 0x00, 0x00, 0x00, 0x40, 0x05, 0x00, 0x00, 0x01, 0x00, 0x00, 0x00
        /*005c*/ 	.byte	0x70, 0x05, 0x00, 0x00, 0x01, 0x00, 0x00, 0x00, 0x70, 0x06, 0x00, 0x00, 0x01, 0x00, 0x00, 0x00
        /*006c*/ 	.byte	0xa0, 0x06, 0x00, 0x00, 0x01, 0x00, 0x00, 0x00, 0xe0, 0x79, 0x00, 0x00, 0x01, 0x00, 0x00, 0x00
        /*007c*/ 	.byte	0xa0, 0x7d, 0x00, 0x00, 0x01, 0x00, 0x00, 0x00, 0xb0, 0x7d, 0x00, 0x00, 0x01, 0x00, 0x00, 0x00
        /*008c*/ 	.byte	0xc0, 0x7d, 0x00, 0x00, 0x01, 0x00, 0x00, 0x00, 0xc0, 0x81, 0x00, 0x00, 0x01, 0x00, 0x00, 0x00
        /*009c*/ 	.byte	0xe0, 0x81, 0x00, 0x00, 0x01, 0x00, 0x00, 0x00, 0x00, 0x82, 0x00, 0x00


	//----- nvinfo : EIATTR_MERCURY_ISA_VERSION
	.align		4
.L_1327:
        /*00a8*/ 	.byte	0x03, 0x5f
        /*00aa*/ 	.short	0x0000


	//----- nvinfo : EIATTR_COOP_GROUP_MASK_REGIDS
	.align		4
        /*00ac*/ 	.byte	0x04, 0x29
        /*00ae*/ 	.short	(.L_1329 - .L_1328)


	//   ....[0]....
.L_1328:
        /*00b0*/ 	.word	0xffffffff


	//   ....[1]....
        /*00b4*/ 	.word	0xffffffff


	//   ....[2]....
        /*00b8*/ 	.word	0xffffffff


	//   ....[3]....
        /*00bc*/ 	.word	0xffffffff


	//   ....[4]....
        /*00c0*/ 	.word	0xffffffff


	//   ....[5]....
        /*00c4*/ 	.word	0xffffffff


	//   ....[6]....
        /*00c8*/ 	.word	0xffffffff


	//   ....[7]....
        /*00cc*/ 	.word	0xffffffff


	//   ....[8]....
        /*00d0*/ 	.word	0xffffffff


	//   ....[9]....
        /*00d4*/ 	.word	0xffffffff


	//   ....[10]....
        /*00d8*/ 	.word	0xffffffff


	//   ....[11]....
        /*00dc*/ 	.word	0xffffffff


	//   ....[12]....
        /*00e0*/ 	.word	0xffffffff


	//   ....[13]....
        /*00e4*/ 	.word	0xffffffff


	//   ....[14]....
        /*00e8*/ 	.word	0xffffffff


	//   ....[15]....
        /*00ec*/ 	.word	0xffffffff


	//   ....[16]....
        /*00f0*/ 	.word	0xffffffff


	//   ....[17]....
        /*00f4*/ 	.word	0xffffffff


	//   ....[18]....
        /*00f8*/ 	.word	0xffffffff


	//   ....[19]....
        /*00fc*/ 	.word	0xffffffff


	//   ....[20]....
        /*0100*/ 	.word	0xffffffff


	//   ....[21]....
        /*0104*/ 	.word	0xffffffff


	//   ....[22]....
        /*0108*/ 	.word	0xffffffff


	//   ....[23]....
        /*010c*/ 	.word	0xffffffff


	//   ....[24]....
        /*0110*/ 	.word	0xffffffff


	//   ....[25]....
        /*0114*/ 	.word	0xffffffff


	//   ....[26]....
        /*0118*/ 	.word	0xffffffff


	//   ....[27]....
        /*011c*/ 	.word	0xffffffff


	//----- nvinfo : EIATTR_COOP_GROUP_INSTR_OFFSETS
	.align		4
.L_1329:
        /*0120*/ 	.byte	0x04, 0x28
        /*0122*/ 	.short	(.L_1331 - .L_1330)


	//   ....[0]....
.L_1330:
        /*0124*/ 	.word	0x00000d90


	//   ....[1]....
        /*0128*/ 	.word	0x00001240


	//   ....[2]....
        /*012c*/ 	.word	0x00004b50


	//   ....[3]....
        /*0130*/ 	.word	0x00006550


	//   ....[4]....
        /*0134*/ 	.word	0x00006580


	//   ....[5]....
        /*0138*/ 	.word	0x000065b0


	//   ....[6]....
        /*013c*/ 	.word	0x000065c0


	//   ....[7]....
        /*0140*/ 	.word	0x00006660


	//   ....[8]....
        /*0144*/ 	.word	0x00006690


	//   ....[9]....
        /*0148*/ 	.word	0x000066b0


	//   ....[10]....
        /*014c*/ 	.word	0x000066c0


	//   ....[11]....
        /*0150*/ 	.word	0x00006750


	//   ....[12]....
        /*0154*/ 	.word	0x00006780


	//   ....[13]....
        /*0158*/ 	.word	0x000067b0


	//   ....[14]....
        /*015c*/ 	.word	0x000067c0


	//   ....[15]....
        /*0160*/ 	.word	0x00006880


	//   ....[16]....
        /*0164*/ 	.word	0x000068a0


	//   ....[17]....
        /*0168*/ 	.word	0x000068b0


	//   ....[18]....
        /*016c*/ 	.word	0x000068c0


	//   ....[19]....
        /*0170*/ 	.word	0x00006970


	//   ....[20]....
        /*0174*/ 	.word	0x000069a0


	//   ....[21]....
        /*0178*/ 	.word	0x000069b0


	//   ....[22]....
        /*017c*/ 	.word	0x000069c0


	//   ....[23]....
        /*0180*/ 	.word	0x00006b80


	//   ....[24]....
        /*0184*/ 	.word	0x00006c50


	//   ....[25]....
        /*0188*/ 	.word	0x00006c60


	//   ....[26]....
        /*018c*/ 	.word	0x00006c70


	//   ....[27]....
        /*0190*/ 	.word	0x00007b30


	//----- nvinfo : EIATTR_EXIT_INSTR_OFFSETS
	.align		4
.L_1331:
        /*0194*/ 	.byte	0x04, 0x1c
        /*0196*/ 	.short	(.L_1333 - .L_1332)


	//   ....[0]....
.L_1332:
        /*0198*/ 	.word	0x00000330


	//   ....[1]....
        /*019c*/ 	.word	0x00008230


	//----- nvinfo : EIATTR_MAX_THREADS
	.align		4
.L_1333:
        /*01a0*/ 	.byte	0x04, 0x05
        /*01a2*/ 	.short	(.L_1335 - .L_1334)
.L_1334:
        /*01a4*/ 	.word	0x00000040
        /*01a8*/ 	.word	0x00000001
        /*01ac*/ 	.word	0x00000001


	//----- nvinfo : EIATTR_CRS_STACK_SIZE
	.align		4
.L_1335:
        /*01b0*/ 	.byte	0x04, 0x1e
        /*01b2*/ 	.short	(.L_1337 - .L_1336)
.L_1336:
        /*01b4*/ 	.word	0x00000000
.L_1337:


//--------------------- .nv.info._Z25selective_scan_fwd_kernelI32Selective_Scan_fwd_kernel_traitsILi64ELi16ELi1ELb0ELb1ELb0ELb1EfN3c107complexIfEEEEv13SSMParamsBase --------------------------
	.section	.nv.info._Z25selective_scan_fwd_kernelI32Selective_Scan_fwd_kernel_traitsILi64ELi16ELi1ELb0ELb1ELb0ELb1EfN3c107complexIfEEEEv13SSMParamsBase,"",@"SHT_CUDA_INFO"
	.sectionflags	@""
	.align	4


	//----- nvinfo : EIATTR_CUDA_API_VERSION
	.align		4
        /*0000*/ 	.byte	0x04, 0x37
        /*0002*/ 	.short	(.L_1339 - .L_1338)
.L_1338:
        /*0004*/ 	.word	0x00000082


	//----- nvinfo : EIATTR_SW2861232_WAR
	.align		4
.L_1339:
        /*0008*/ 	.byte	0x01, 0x35
	.zero		2


	//----- nvinfo : EIATTR_PARAM_CBANK
	.align		4
        /*000c*/ 	.byte	0x04, 0x0a
        /*000e*/ 	.short	(.L_1341 - .L_1340)
	.align		4
.L_1340:
        /*0010*/ 	.word	index@(.nv.constant0._Z25selective_scan_fwd_kernelI32Selective_Scan_fwd_kernel_traitsILi64ELi16ELi1ELb0ELb1ELb0ELb1EfN3c107complexIfEEEEv13SSMParamsBase)
        /*0014*/ 	.short	0x0160
        /*0016*/ 	.short	0x0118


	//----- nvinfo : EIATTR_CBANK_PARAM_SIZE
	.align		4
.L_1341:
        /*0018*/ 	.byte	0x03, 0x19
        /*001a*/ 	.short	0x0118


	//----- nvinfo : EIATTR_KPARAM_INFO
	.align		4
        /*001c*/ 	.byte	0x04, 0x17
        /*001e*/ 	.short	(.L_1343 - .L_1342)
.L_1342:
        /*0020*/ 	.word	0x00000000
        /*0024*/ 	.short	0x0000
        /*0026*/ 	.short	0x0000
        /*0028*/ 	.byte	0x00, 0xf0, 0x61, 0x04


	//----- nvinfo : EIATTR_MAXREG_COUNT
	.align		4
.L_1343:
        /*002c*/ 	.byte	0x03, 0x1b
        /*002e*/ 	.short	0x00a8


	//----- nvinfo : EIATTR_NUM_BARRIERS
	.align		4
        /*0030*/ 	.byte	0x02, 0x4c
        /*0032*/ 	.byte	0x01
	.zero		1


	//----- nvinfo : EIATTR_ANNOTATIONS
	.align		4
        /*0034*/ 	.byte	0x04, 0x55
        /*0036*/ 	.short	(.L_1345 - .L_1344)


	//   ....[0]....
.L_1344:
        /* <DEDUP_REMOVED lines=9> */


	//----- nvinfo : EIATTR_MERCURY_ISA_VERSION
	.align		4
.L_1345:
        /*00b8*/ 	.byte	0x03, 0x5f
        /*00ba*/ 	.short	0x0000


	//----- nvinfo : EIATTR_COOP_GROUP_MASK_REGIDS
	.align		4
        /*00bc*/ 	.byte	0x04, 0x29
        /*00be*/ 	.short	(.L_1347 - .L_1346)


	//   ....[0]....
.L_1346:
        /*00c0*/ 	.word	0xffffffff


	//   ....[1]....
        /*00c4*/ 	.word	0xffffffff


	//   ....[2]....
        /*00c8*/ 	.word	0xffffffff


	//   ....[3]....
        /*00cc*/ 	.word	0xffffffff


	//   ....[4]....
        /*00d0*/ 	.word	0xffffffff


	//   ....[5]....
        /*00d4*/ 	.word	0xffffffff


	//   ....[6]....
        /*00d8*/ 	.word	0xffffffff


	//   ....[7]....
        /*00dc*/ 	.word	0xffffffff


	//   ....[8]....
        /*00e0*/ 	.word	0xffffffff


	//   ....[9]....
        /*00e4*/ 	.word	0xffffffff


	//   ....[10]....
        /*00e8*/ 	.word	0xffffffff


	//   ....[11]....
        /*00ec*/ 	.word	0xffffffff


	//   ....[12]....
        /*00f0*/ 	.word	0xffffffff


	//   ....[13]....
        /*00f4*/ 	.word	0xffffffff


	//   ....[14]....
        /*00f8*/ 	.word	0xffffffff


	//   ....[15]....
        /*00fc*/ 	.word	0xffffffff


	//   ....[16]....
        /*0100*/ 	.word	0xffffffff


	//   ....[17]....
        /*0104*/ 	.word	0xffffffff


	//   ....[18]....
        /*0108*/ 	.word	0xffffffff


	//   ....[19]....
        /*010c*/ 	.word	0xffffffff


	//   ....[20]....
        /*0110*/ 	.word	0xffffffff


	//   ....[21]....
        /*0114*/ 	.word	0xffffffff


	//   ....[22]....
        /*0118*/ 	.word	0xffffffff


	//   ....[23]....
        /*011c*/ 	.word	0xffffffff


	//   ....[24]....
        /*0120*/ 	.word	0xffffffff


	//   ....[25]....
        /*0124*/ 	.word	0xffffffff


	//   ....[26]....
        /*0128*/ 	.word	0xffffffff


	//   ....[27]....
        /*012c*/ 	.word	0xffffffff


	//   ....[28]....
        /*0130*/ 	.word	0xffffffff


	//   ....[29]....
        /*0134*/ 	.word	0xffffffff


	//----- nvinfo : EIATTR_COOP_GROUP_INSTR_OFFSETS
	.align		4
.L_1347:
        /*0138*/ 	.byte	0x04, 0x28
        /*013a*/ 	.short	(.L_1349 - .L_1348)


	//   ....[0]....
.L_1348:
        /*013c*/ 	.word	0x00000dc0


	//   ....[1]....
        /*0140*/ 	.word	0x00001270


	//   ....[2]....
        /*0144*/ 	.word	0x00004b80


	//   ....[3]....
        /*0148*/ 	.word	0x00006580


	//   ....[4]....
        /*014c*/ 	.word	0x000065b0


	//   ....[5]....
        /*0150*/ 	.word	0x000065e0


	//   ....[6]....
        /*0154*/ 	.word	0x000065f0


	//   ....[7]....
        /*0158*/ 	.word	0x00006690


	//   ....[8]....
        /*015c*/ 	.word	0x000066c0


	//   ....[9]....
        /*0160*/ 	.word	0x000066e0


	//   ....[10]....
        /*0164*/ 	.word	0x000066f0


	//   ....[11]....
        /*0168*/ 	.word	0x00006780


	//   ....[12]....
        /*016c*/ 	.word	0x000067b0


	//   ....[13]....
        /*0170*/ 	.word	0x000067e0


	//   ....[14]....
        /*0174*/ 	.word	0x000067f0


	//   ....[15]....
        /*0178*/ 	.word	0x000068b0


	//   ....[16]....
        /*017c*/ 	.word	0x000068d0


	//   ....[17]....
        /*0180*/ 	.word	0x000068e0


	//   ....[18]....
        /*0184*/ 	.word	0x000068f0


	//   ....[19]....
        /*0188*/ 	.word	0x000069a0


	//   ....[20]....
        /*018c*/ 	.word	0x000069d0


	//   ....[21]....
        /*0190*/ 	.word	0x000069e0


	//   ....[22]....
        /*0194*/ 	.word	0x000069f0


	//   ....[23]....
        /*0198*/ 	.word	0x00006bb0


	//   ....[24]....
        /*019c*/ 	.word	0x00006c80


	//   ....[25]....
        /*01a0*/ 	.word	0x00006c90


	//   ....[26]....
        /*01a4*/ 	.word	0x00006ca0


	//   ....[27]....
        /*01a8*/ 	.word	0x00007ce0


	//   ....[28]....
        /*01ac*/ 	.word	0x00008760


	//   ....[29]....
        /*01b0*/ 	.word	0x000090d0


	//----- nvinfo : EIATTR_EXIT_INSTR_OFFSETS
	.align		4
.L_1349:
        /*01b4*/ 	.byte	0x04, 0x1c
        /*01b6*/ 	.short	(.L_1351 - .L_1350)


	//   ....[0]....
.L_1350:
        /*01b8*/ 	.word	0x00000320


	//   ....[1]....
        /*01bc*/ 	.word	0x000096d0


	//----- nvinfo : EIATTR_MAX_THREADS
	.align		4
.L_1351:
        /*01c0*/ 	.byte	0x04, 0x05
        /*01c2*/ 	.short	(.L_1353 - .L_1352)
.L_1352:
        /*01c4*/ 	.word	0x00000040
        /*01c8*/ 	.word	0x00000001
        /*01cc*/ 	.word	0x00000001


	//----- nvinfo : EIATTR_CRS_STACK_SIZE
	.align		4
.L_1353:
        /*01d0*/ 	.byte	0x04, 0x1e
        /*01d2*/ 	.short	(.L_1355 - .L_1354)
.L_1354:
        /*01d4*/ 	.word	0x00000000
.L_1355:


//--------------------- .nv.info._Z25selective_scan_fwd_kernelI32Selective_Scan_fwd_kernel_traitsILi64ELi16ELi1ELb0ELb1ELb1ELb0EfN3c107complexIfEEEEv13SSMParamsBase --------------------------
	.section	.nv.info._Z25selective_scan_fwd_kernelI32Selective_Scan_fwd_kernel_traitsILi64ELi16ELi1ELb0ELb1ELb1ELb0EfN3c107complexIfEEEEv13SSMParamsBase,"",@"SHT_CUDA_INFO"
	.sectionflags	@""
	.align	4


	//----- nvinfo : EIATTR_CUDA_API_VERSION
	.align		4
        /*0000*/ 	.byte	0x04, 0x37
        /*0002*/ 	.short	(.L_1357 - .L_1356)
.L_1356:
        /*0004*/ 	.word	0x00000082


	//----- nvinfo : EIATTR_SW2861232_WAR
	.align		4
.L_1357:
        /*0008*/ 	.byte	0x01, 0x35
	.zero		2


	//----- nvinfo : EIATTR_PARAM_CBANK
	.align		4
        /*000c*/ 	.byte	0x04, 0x0a
        /*000e*/ 	.short	(.L_1359 - .L_1358)
	.align		4
.L_1358:
        /*0010*/ 	.word	index@(.nv.constant0._Z25selective_scan_fwd_kernelI32Selective_Scan_fwd_kernel_traitsILi64ELi16ELi1ELb0ELb1ELb1ELb0EfN3c107complexIfEEEEv13SSMParamsBase)
        /*0014*/ 	.short	0x0160
        /*0016*/ 	.short	0x0118


	//----- nvinfo : EIATTR_CBANK_PARAM_SIZE
	.align		4
.L_1359:
        /*0018*/ 	.byte	0x03, 0x19
        /*001a*/ 	.short	0x0118


	//----- nvinfo : EIATTR_KPARAM_INFO
	.align		4
        /*001c*/ 	.byte	0x04, 0x17
        /*001e*/ 	.short	(.L_1361 - .L_1360)
.L_1360:
        /*0020*/ 	.word	0x00000000
        /*0024*/ 	.short	0x0000
        /*0026*/ 	.short	0x0000
        /*0028*/ 	.byte	0x00, 0xf0, 0x61, 0x04


	//----- nvinfo : EIATTR_MAXREG_COUNT
	.align		4
.L_1361:
        /*002c*/ 	.byte	0x03, 0x1b
        /*002e*/ 	.short	0x00a8


	//----- nvinfo : EIATTR_NUM_BARRIERS
	.align		4
        /*0030*/ 	.byte	0x02, 0x4c
        /*0032*/ 	.byte	0x01
	.zero		1


	//----- nvinfo : EIATTR_ANNOTATIONS
	.align		4
        /*0034*/ 	.byte	0x04, 0x55
        /*0036*/ 	.short	(.L_1363 - .L_1362)


	//   ....[0]....
.L_1362:
        /*0038*/ 	.word	0x00000001
        /*003c*/ 	.byte	0x20, 0x77, 0x00, 0x00, 0x01, 0x00, 0x00, 0x00, 0x30, 0x77, 0x00, 0x00, 0x01, 0x00, 0x00, 0x00
        /*004c*/ 	.byte	0xc0, 0x84, 0x00, 0x00, 0x01, 0x00, 0x00, 0x00, 0xd0, 0x84, 0x00, 0x00


	//----- nvinfo : EIATTR_MERCURY_ISA_VERSION
	.align		4
.L_1363:
        /*0058*/ 	.byte	0x03, 0x5f
        /*005a*/ 	.short	0x0000


	//----- nvinfo : EIATTR_COOP_GROUP_MASK_REGIDS
	.align		4
        /*005c*/ 	.byte	0x04, 0x29
        /*005e*/ 	.short	(.L_1365 - .L_1364)


	//   ....[0]....
.L_1364:
        /*0060*/ 	.word	0xffffffff


	//   ....[1]....
        /*0064*/ 	.word	0xffffffff


	//   ....[2]....
        /*0068*/ 	.word	0xffffffff


	//   ....[3]....
        /*006c*/ 	.word	0xffffffff


	//   ....[4]....
        /*0070*/ 	.word	0xffffffff


	//   ....[5]....
        /*0074*/ 	.word	0xffffffff


	//   ....[6]....
        /*0078*/ 	.word	0xffffffff


	//   ....[7]....
        /*007c*/ 	.word	0xffffffff


	//   ....[8]....
        /*0080*/ 	.word	0xffffffff


	//   ....[9]....
        /*0084*/ 	.word	0xffffffff


	//   ....[10]....
        /*0088*/ 	.word	0xffffffff


	//   ....[11]....
        /*008c*/ 	.word	0xffffffff


	//   ....[12]....
        /*0090*/ 	.word	0xffffffff


	//   ....[13]....
        /*0094*/ 	.word	0xffffffff


	//   ....[14]....
        /*0098*/ 	.word	0xffffffff


	//   ....[15]....
        /*009c*/ 	.word	0xffffffff


	//   ....[16]....
        /*00a0*/ 	.word	0xffffffff


	//   ....[17]....
        /*00a4*/ 	.word	0xffffffff


	//   ....[18]....
        /*00a8*/ 	.word	0xffffffff


	//   ....[19]....
        /*00ac*/ 	.word	0xffffffff


	//   ....[20]....
        /*00b0*/ 	.word	0xffffffff


	//   ....[21]....
        /*00b4*/ 	.word	0xffffffff


	//   ....[22]....
        /*00b8*/ 	.word	0xffffffff


	//   ....[23]....
        /*00bc*/ 	.word	0xffffffff


	//   ....[24]....
        /*00c0*/ 	.word	0xffffffff


	//   ....[25]....
        /*00c4*/ 	.word	0xffffffff


	//   ....[26]....
        /*00c8*/ 	.word	0xffffffff


	//   ....[27]....
        /*00cc*/ 	.word	0xffffffff


	//   ....[28]....
        /*00d0*/ 	.word	0xffffffff


	//----- nvinfo : EIATTR_COOP_GROUP_INSTR_OFFSETS
	.align		4
.L_1365:
        /*00d4*/ 	.byte	0x04, 0x28
        /*00d6*/ 	.short	(.L_1367 - .L_1366)


	//   ....[0]....
.L_1366:
        /*00d8*/ 	.word	0x000010b0


	//   ....[1]....
        /*00dc*/ 	.word	0x000014f0


	//   ....[2]....
        /*00e0*/ 	.word	0x00004da0


	//   ....[3]....
        /*00e4*/ 	.word	0x00006f40


	//   ....[4]....
        /*00e8*/ 	.word	0x00006f70


	//   ....[5]....
        /*00ec*/ 	.word	0x00007020


	//   ....[6]....
        /*00f0*/ 	.word	0x00007040


	//   ....[7]....
        /*00f4*/ 	.word	0x000070b0


	//   ....[8]....
        /*00f8*/ 	.word	0x000070d0


	//   ....[9]....
        /*00fc*/ 	.word	0x00007140


	//   ....[10]....
        /*0100*/ 	.word	0x00007150


	//   ....[11]....
        /*0104*/ 	.word	0x000071b0


	//   ....[12]....
        /*0108*/ 	.word	0x000071d0


	//   ....[13]....
        /*010c*/ 	.word	0x00007240


	//   ....[14]....
        /*0110*/ 	.word	0x00007250


	//   ....[15]....
        /*0114*/ 	.word	0x000072d0


	//   ....[16]....
        /*0118*/ 	.word	0x000072f0


	//   ....[17]....
        /*011c*/ 	.word	0x00007300


	//   ....[18]....
        /*0120*/ 	.word	0x00007310


	//   ....[19]....
        /*0124*/ 	.word	0x00007410


	//   ....[20]....
        /*0128*/ 	.word	0x00007430


	//   ....[21]....
        /*012c*/ 	.word	0x00007450


	//   ....[22]....
        /*0130*/ 	.word	0x00007480


	//   ....[23]....
        /*0134*/ 	.word	0x000075c0


	//   ....[24]....
        /*0138*/ 	.word	0x000079c0


	//   ....[25]....
        /*013c*/ 	.word	0x000079f0


	//   ....[26]....
        /*0140*/ 	.word	0x00007a10


	//   ....[27]....
        /*0144*/ 	.word	0x00007a20


	//   ....[28]....
        /*0148*/ 	.word	0x00008ae0


	//----- nvinfo : EIATTR_EXIT_INSTR_OFFSETS
	.align		4
.L_1367:
        /*014c*/ 	.byte	0x04, 0x1c
        /*014e*/ 	.short	(.L_1369 - .L_1368)


	//   ....[0]....
.L_1368:
        /*0150*/ 	.word	0x000006b0


	//   ....[1]....
        /*0154*/ 	.word	0x00009600


	//----- nvinfo : EIATTR_MAX_THREADS
	.align		4
.L_1369:
        /*0158*/ 	.byte	0x04, 0x05
        /*015a*/ 	.short	(.L_1371 - .L_1370)
.L_1370:
        /*015c*/ 	.word	0x00000040
        /*0160*/ 	.word	0x00000001
        /*0164*/ 	.word	0x00000001


	//----- nvinfo : EIATTR_CRS_STACK_SIZE
	.align		4
.L_1371:
        /*0168*/ 	.byte	0x04, 0x1e
        /*016a*/ 	.short	(.L_1373 - .L_1372)
.L_1372:
        /*016c*/ 	.word	0x00000000
.L_1373:


//--------------------- .nv.info._Z25selective_scan_fwd_kernelI32Selective_Scan_fwd_kernel_traitsILi64ELi16ELi1ELb0ELb1ELb1ELb1EfN3c107complexIfEEEEv13SSMParamsBase --------------------------
	.section	.nv.info._Z25selective_scan_fwd_kernelI32Selective_Scan_fwd_kernel_traitsILi64ELi16ELi1ELb0ELb1ELb1ELb1EfN3c107complexIfEEEEv13SSMParamsBase,"",@"SHT_CUDA_INFO"
	.sectionflags	@""
	.align	4


	//----- nvinfo : EIATTR_CUDA_API_VERSION
	.align		4
        /*0000*/ 	.byte	0x04, 0x37
        /*0002*/ 	.short	(.L_1375 - .L_1374)
.L_1374:
        /*0004*/ 	.word	0x00000082


	//----- nvinfo : EIATTR_SW2861232_WAR
	.align		4
.L_1375:
        /*0008*/ 	.byte	0x01, 0x35
	.zero		2


	//----- nvinfo : EIATTR_PARAM_CBANK
	.align		4
        /*000c*/ 	.byte	0x04, 0x0a
        /*000e*/ 	.short	(.L_1377 - .L_1376)
	.align		4
.L_1376:
        /*0010*/ 	.word	index@(.nv.constant0._Z25selective_scan_fwd_kernelI32Selective_Scan_fwd_kernel_traitsILi64ELi16ELi1ELb0ELb1ELb1ELb1EfN3c107complexIfEEEEv13SSMParamsBase)
        /*0014*/ 	.short	0x0160
        /*0016*/ 	.short	0x0118


	//----- nvinfo : EIATTR_CBANK_PARAM_SIZE
	.align		4
.L_1377:
        /*0018*/ 	.byte	0x03, 0x19
        /*001a*/ 	.short	0x0118


	//----- nvinfo : EIATTR_KPARAM_INFO
	.align		4
        /*001c*/ 	.byte	0x04, 0x17
        /*001e*/ 	.short	(.L_1379 - .L_1378)
.L_1378:
        /*0020*/ 	.word	0x00000000
        /*0024*/ 	.short	0x0000
        /*0026*/ 	.short	0x0000
        /*0028*/ 	.byte	0x00, 0xf0, 0x61, 0x04


	//----- nvinfo : EIATTR_MAXREG_COUNT
	.align		4
.L_1379:
        /*002c*/ 	.byte	0x03, 0x1b
        /*002e*/ 	.short	0x00a8


	//----- nvinfo : EIATTR_NUM_BARRIERS
	.align		4
        /*0030*/ 	.byte	0x02, 0x4c
        /*0032*/ 	.byte	0x01
	.zero		1


	//----- nvinfo : EIATTR_ANNOTATIONS
	.align		4
        /*0034*/ 	.byte	0x04, 0x55
        /*0036*/ 	.short	(.L_1381 - .L_1380)


	//   ....[0]....
.L_1380:
        /*0038*/ 	.word	0x00000001
        /*003c*/ 	.byte	0x20, 0x77, 0x00, 0x00, 0x01, 0x00, 0x00, 0x00, 0x30, 0x77, 0x00, 0x00, 0x01, 0x00, 0x00, 0x00
        /*004c*/ 	.byte	0xc0, 0x84, 0x00, 0x00, 0x01, 0x00, 0x00, 0x00, 0xd0, 0x84, 0x00, 0x00


	//----- nvinfo : EIATTR_MERCURY_ISA_VERSION
	.align		4
.L_1381:
        /*0058*/ 	.byte	0x03, 0x5f
        /*005a*/ 	.short	0x0000


	//----- nvinfo : EIATTR_COOP_GROUP_MASK_REGIDS
	.align		4
        /*005c*/ 	.byte	0x04, 0x29
        /*005e*/ 	.short	(.L_1383 - .L_1382)


	//   ....[0]....
.L_1382:
        /*0060*/ 	.word	0xffffffff


	//   ....[1]....
        /*0064*/ 	.word	0xffffffff


	//   ....[2]....
        /*0068*/ 	.word	0xffffffff


	//   ....[3]....
        /*006c*/ 	.word	0xffffffff


	//   ....[4]....
        /*0070*/ 	.word	0xffffffff


	//   ....[5]....
        /*0074*/ 	.word	0xffffffff


	//   ....[6]....
        /*0078*/ 	.word	0xffffffff


	//   ....[7]....
        /*007c*/ 	.word	0xffffffff


	//   ....[8]....
        /*0080*/ 	.word	0xffffffff


	//   ....[9]....
        /*0084*/ 	.word	0xffffffff


	//   ....[10]....
        /*0088*/ 	.word	0xffffffff


	//   ....[11]....
        /*008c*/ 	.word	0xffffffff


	//   ....[12]....
        /*0090*/ 	.word	0xffffffff


	//   ....[13]....
        /*0094*/ 	.word	0xffffffff


	//   ....[14]....
        /*0098*/ 	.word	0xffffffff


	//   ....[15]....
        /*009c*/ 	.word	0xffffffff


	//   ....[16]....
        /*00a0*/ 	.word	0xffffffff


	//   ....[17]....
        /*00a4*/ 	.word	0xffffffff


	//   ....[18]....
        /*00a8*/ 	.word	0xffffffff


	//   ....[19]....
        /*00ac*/ 	.word	0xffffffff


	//   ....[20]....
        /*00b0*/ 	.word	0xffffffff


	//   ....[21]....
        /*00b4*/ 	.word	0xffffffff


	//   ....[22]....
        /*00b8*/ 	.word	0xffffffff


	//   ....[23]....
        /*00bc*/ 	.word	0xffffffff


	//   ....[24]....
        /*00c0*/ 	.word	0xffffffff


	//   ....[25]....
        /*00c4*/ 	.word	0xffffffff


	//   ....[26]....
        /*00c8*/ 	.word	0xffffffff


	//   ....[27]....
        /*00cc*/ 	.word	0xffffffff


	//   ....[28]....
        /*00d0*/ 	.word	0xffffffff


	//   ....[29]....
        /*00d4*/ 	.word	0xffffffff


	//   ....[30]....
        /*00d8*/ 	.word	0xffffffff


	//----- nvinfo : EIATTR_COOP_GROUP_INSTR_OFFSETS
	.align		4
.L_1383:
        /*00dc*/ 	.byte	0x04, 0x28
        /*00de*/ 	.short	(.L_1385 - .L_1384)


	//   ....[0]....
.L_1384:
        /*00e0*/ 	.word	0x000010b0


	//   ....[1]....
        /*00e4*/ 	.word	0x000014f0


	//   ....[2]....
        /*00e8*/ 	.word	0x00004da0


	//   ....[3]....
        /*00ec*/ 	.word	0x00006f40


	//   ....[4]....
        /*00f0*/ 	.word	0x00006f70


	//   ....[5]....
        /*00f4*/ 	.word	0x00007020


	//   ....[6]....
        /*00f8*/ 	.word	0x00007040


	//   ....[7]....
        /*00fc*/ 	.word	0x000070b0


	//   ....[8]....
        /*0100*/ 	.word	0x000070d0


	//   ....[9]....
        /*0104*/ 	.word	0x00007140


	//   ....[10]....
        /*0108*/ 	.word	0x00007150


	//   ....[11]....
        /*010c*/ 	.word	0x000071b0


	//   ....[12]....
        /*0110*/ 	.word	0x000071d0


	//   ....[13]....
        /*0114*/ 	.word	0x00007240


	//   ....[14]....
        /*0118*/ 	.word	0x00007250


	//   ....[15]....
        /*011c*/ 	.word	0x000072d0


	//   ....[16]....
        /*0120*/ 	.word	0x000072f0


	//   ....[17]....
        /*0124*/ 	.word	0x00007300


	//   ....[18]....
        /*0128*/ 	.word	0x00007310


	//   ....[19]....
        /*012c*/ 	.word	0x00007410


	//   ....[20]....
        /*0130*/ 	.word	0x00007430


	//   ....[21]....
        /*0134*/ 	.word	0x00007450


	//   ....[22]....
        /*0138*/ 	.word	0x00007480


	//   ....[23]....
        /*013c*/ 	.word	0x000075c0


	//   ....[24]....
        /*0140*/ 	.word	0x000079c0


	//   ....[25]....
        /*0144*/ 	.word	0x000079f0


	//   ....[26]....
        /*0148*/ 	.word	0x00007a10


	//   ....[27]....
        /*014c*/ 	.word	0x00007a20


	//   ....[28]....
        /*0150*/ 	.word	0x00008d20


	//   ....[29]....
        /*0154*/ 	.word	0x00009a20


	//   ....[30]....
        /*0158*/ 	.word	0x0000a390


	//----- nvinfo : EIATTR_EXIT_INSTR_OFFSETS
	.align		4
.L_1385:
        /*015c*/ 	.byte	0x04, 0x1c
        /*015e*/ 	.short	(.L_1387 - .L_1386)


	//   ....[0]....
.L_1386:
        /*0160*/ 	.word	0x000006b0


	//   ....[1]....
        /*0164*/ 	.word	0x0000a9b0


	//----- nvinfo : EIATTR_MAX_THREADS
	.align		4
.L_1387:
        /*0168*/ 	.byte	0x04, 0x05
        /*016a*/ 	.short	(.L_1389 - .L_1388)
.L_1388:
        /*016c*/ 	.word	0x00000040
        /*0170*/ 	.word	0x00000001
        /*0174*/ 	.word	0x00000001


	//----- nvinfo : EIATTR_CRS_STACK_SIZE
	.align		4
.L_1389:
        /*0178*/ 	.byte	0x04, 0x1e
        /*017a*/ 	.short	(.L_1391 - .L_1390)
.L_1390:
        /*017c*/ 	.word	0x00000000
.L_1391:


//--------------------- .nv.info._Z25selective_scan_fwd_kernelI32Selective_Scan_fwd_kernel_traitsILi64ELi16ELi1ELb1ELb0ELb0ELb0EfN3c107complexIfEEEEv13SSMParamsBase --------------------------
	.section	.nv.info._Z25selective_scan_fwd_kernelI32Selective_Scan_fwd_kernel_traitsILi64ELi16ELi1ELb1ELb0ELb0ELb0EfN3c107complexIfEEEEv13SSMParamsBase,"",@"SHT_CUDA_INFO"
	.sectionflags	@""
	.align	4


	//----- nvinfo : EIATTR_CUDA_API_VERSION
	.align		4
        /*0000*/ 	.byte	0x04, 0x37
        /*0002*/ 	.short	(.L_1393 - .L_1392)
.L_1392:
        /*0004*/ 	.word	0x00000082


	//----- nvinfo : EIATTR_SW2861232_WAR
	.align		4
.L_1393:
        /*0008*/ 	.byte	0x01, 0x35
	.zero		2


	//----- nvinfo : EIATTR_PARAM_CBANK
	.align		4
        /*000c*/ 	.byte	0x04, 0x0a
        /*000e*/ 	.short	(.L_1395 - .L_1394)
	.align		4
.L_1394:
        /*0010*/ 	.word	index@(.nv.constant0._Z25selective_scan_fwd_kernelI32Selective_Scan_fwd_kernel_traitsILi64ELi16ELi1ELb1ELb0ELb0ELb0EfN3c107complexIfEEEEv13SSMParamsBase)
        /*0014*/ 	.short	0x0160
        /*0016*/ 	.short	0x0118


	//----- nvinfo : EIATTR_CBANK_PARAM_SIZE
	.align		4
.L_1395:
        /*0018*/ 	.byte	0x03, 0x19
        /*001a*/ 	.short	0x0118


	//----- nvinfo : EIATTR_KPARAM_INFO
	.align		4
        /*001c*/ 	.byte	0x04, 0x17
        /*001e*/ 	.short	(.L_1397 - .L_1396)
.L_1396:
        /*0020*/ 	.word	0x00000000
        /*0024*/ 	.short	0x0000
        /*0026*/ 	.short	0x0000
        /*0028*/ 	.byte	0x00, 0xf0, 0x61, 0x04


	//----- nvinfo : EIATTR_MAXREG_COUNT
	.align		4
.L_1397:
        /*002c*/ 	.byte	0x03, 0x1b
        /*002e*/ 	.short	0x00a8


	//----- nvinfo : EIATTR_NUM_BARRIERS
	.align		4
        /*0030*/ 	.byte	0x02, 0x4c
        /*0032*/ 	.byte	0x01
	.zero		1


	//----- nvinfo : EIATTR_MERCURY_ISA_VERSION
	.align		4
        /*0034*/ 	.byte	0x03, 0x5f
        /*0036*/ 	.short	0x0000


	//----- nvinfo : EIATTR_COOP_GROUP_MASK_REGIDS
	.align		4
        /*0038*/ 	.byte	0x04, 0x29
        /*003a*/ 	.short	(.L_1399 - .L_1398)


	//   ....[0]....
.L_1398:
        /*003c*/ 	.word	0xffffffff


	//   ....[1]....
        /*0040*/ 	.word	0xffffffff


	//   ....[2]....
        /*0044*/ 	.word	0xffffffff


	//   ....[3]....
        /*0048*/ 	.word	0xffffffff


	//   ....[4]....
        /*004c*/ 	.word	0xffffffff


	//   ....[5]....
        /*0050*/ 	.word	0xffffffff


	//   ....[6]....
        /*0054*/ 	.word	0xffffffff


	//   ....[7]....
        /*0058*/ 	.word	0xffffffff


	//   ....[8]....
        /*005c*/ 	.word	0xffffffff


	//   ....[9]....
        /*0060*/ 	.word	0xffffffff


	//   ....[10]....
        /*0064*/ 	.word	0xffffffff


	//   ....[11]....
        /*0068*/ 	.word	0xffffffff


	//   ....[12]....
        /*006c*/ 	.word	0xffffffff


	//   ....[13]....
        /*0070*/ 	.word	0xffffffff


	//   ....[14]....
        /*0074*/ 	.word	0xffffffff


	//   ....[15]....
        /*0078*/ 	.word	0xffffffff


	//   ....[16]....
        /*007c*/ 	.word	0xffffffff


	//   ....[17]....
        /*0080*/ 	.word	0xffffffff


	//   ....[18]....
        /*0084*/ 	.word	0xffffffff


	//   ....[19]....
        /*0088*/ 	.word	0xffffffff


	//   ....[20]....
        /*008c*/ 	.word	0xffffffff


	//   ....[21]....
        /*0090*/ 	.word	0xffffffff


	//   ....[22]....
        /*0094*/ 	.word	0xffffffff


	//   ....[23]....
        /*0098*/ 	.word	0xffffffff


	//   ....[24]....
        /*009c*/ 	.word	0xffffffff


	//   ....[25]....
        /*00a0*/ 	.word	0xffffffff


	//   ....[26]....
        /*00a4*/ 	.word	0xffffffff


	//----- nvinfo : EIATTR_COOP_GROUP_INSTR_OFFSETS
	.align		4
.L_1399:
        /*00a8*/ 	.byte	0x04, 0x28
        /*00aa*/ 	.short	(.L_1401 - .L_1400)


	//   ....[0]....
.L_1400:
        /*00ac*/ 	.word	0x00000410


	//   ....[1]....
        /*00b0*/ 	.word	0x00000530


	//   ....[2]....
        /*00b4*/ 	.word	0x00003ff0


	//   ....[3]....
        /*00b8*/ 	.word	0x00004020


	//   ....[4]....
        /*00bc*/ 	.word	0x00004060


	//   ....[5]....
        /*00c0*/ 	.word	0x00004070


	//   ....[6]....
        /*00c4*/ 	.word	0x00004120


	//   ....[7]....
        /*00c8*/ 	.word	0x00004140


	//   ....[8]....
        /*00cc*/ 	.word	0x00004160


	//   ....[9]....
        /*00d0*/ 	.word	0x00004170


	//   ....[10]....
        /*00d4*/ 	.word	0x00004210


	//   ....[11]....
        /*00d8*/ 	.word	0x00004240


	//   ....[12]....
        /*00dc*/ 	.word	0x00004260


	//   ....[13]....
        /*00e0*/ 	.word	0x00004270


	//   ....[14]....
        /*00e4*/ 	.word	0x00004320


	//   ....[15]....
        /*00e8*/ 	.word	0x00004350


	//   ....[16]....
        /*00ec*/ 	.word	0x00004360


	//   ....[17]....
        /*00f0*/ 	.word	0x00004370


	//   ....[18]....
        /*00f4*/ 	.word	0x00004440


	//   ....[19]....
        /*00f8*/ 	.word	0x00004450


	//   ....[20]....
        /*00fc*/ 	.word	0x00004460


	//   ....[21]....
        /*0100*/ 	.word	0x00004470


	//   ....[22]....
        /*0104*/ 	.word	0x00004650


	//   ....[23]....
        /*0108*/ 	.word	0x00004670


	//   ....[24]....
        /*010c*/ 	.word	0x00004690


	//   ....[25]....
        /*0110*/ 	.word	0x000046b0


	//   ....[26]....
        /*0114*/ 	.word	0x00005610


	//----- nvinfo : EIATTR_EXIT_INSTR_OFFSETS
	.align		4
.L_1401:
        /*0118*/ 	.byte	0x04, 0x1c
        /*011a*/ 	.short	(.L_1403 - .L_1402)


	//   ....[0]....
.L_1402:
        /*011c*/ 	.word	0x00000160


	//   ....[1]....
        /*0120*/ 	.word	0x000056f0


	//----- nvinfo : EIATTR_MAX_THREADS
	.align		4
.L_1403:
        /*0124*/ 	.byte	0x04, 0x05
        /*0126*/ 	.short	(.L_1405 - .L_1404)
.L_1404:
        /*0128*/ 	.word	0x00000040
        /*012c*/ 	.word	0x00000001
        /*0130*/ 	.word	0x00000001


	//----- nvinfo : EIATTR_CRS_STACK_SIZE
	.align		4
.L_1405:
        /*0134*/ 	.byte	0x04, 0x1e
        /*0136*/ 	.short	(.L_1407 - .L_1406)
.L_1406:
        /*0138*/ 	.word	0x00000000
.L_1407:


//--------------------- .nv.info._Z25selective_scan_fwd_kernelI32Selective_Scan_fwd_kernel_traitsILi64ELi16ELi1ELb1ELb0ELb0ELb1EfN3c107complexIfEEEEv13SSMParamsBase --------------------------
	.section	.nv.info._Z25selective_scan_fwd_kernelI32Selective_Scan_fwd_kernel_traitsILi64ELi16ELi1ELb1ELb0ELb0ELb1EfN3c107complexIfEEEEv13SSMParamsBase,"",@"SHT_CUDA_INFO"
	.sectionflags	@""
	.align	4


	//----- nvinfo : EIATTR_CUDA_API_VERSION
	.align		4
        /*0000*/ 	.byte	0x04, 0x37
        /*0002*/ 	.short	(.L_1409 - .L_1408)
.L_1408:
        /*0004*/ 	.word	0x00000082


	//----- nvinfo : EIATTR_SW2861232_WAR
	.align		4
.L_1409:
        /*0008*/ 	.byte	0x01, 0x35
	.zero		2


	//----- nvinfo : EIATTR_PARAM_CBANK
	.align		4
        /*000c*/ 	.byte	0x04, 0x0a
        /*000e*/ 	.short	(.L_1411 - .L_1410)
	.align		4
.L_1410:
        /*0010*/ 	.word	index@(.nv.constant0._Z25selective_scan_fwd_kernelI32Selective_Scan_fwd_kernel_traitsILi64ELi16ELi1ELb1ELb0ELb0ELb1EfN3c107complexIfEEEEv13SSMParamsBase)
        /*0014*/ 	.short	0x0160
        /*0016*/ 	.short	0x0118


	//----- nvinfo : EIATTR_CBANK_PARAM_SIZE
	.align		4
.L_1411:
        /*0018*/ 	.byte	0x03, 0x19
        /*001a*/ 	.short	0x0118


	//----- nvinfo : EIATTR_KPARAM_INFO
	.align		4
        /*001c*/ 	.byte	0x04, 0x17
        /*001e*/ 	.short	(.L_1413 - .L_1412)
.L_1412:
        /*0020*/ 	.word	0x00000000
        /*0024*/ 	.short	0x0000
        /*0026*/ 	.short	0x0000
        /*0028*/ 	.byte	0x00, 0xf0, 0x61, 0x04


	//----- nvinfo : EIATTR_MAXREG_COUNT
	.align		4
.L_1413:
        /*002c*/ 	.byte	0x03, 0x1b
        /*002e*/ 	.short	0x00a8


	//----- nvinfo : EIATTR_NUM_BARRIERS
	.align		4
        /*0030*/ 	.byte	0x02, 0x4c
        /*0032*/ 	.byte	0x01
	.zero		1


	//----- nvinfo : EIATTR_MERCURY_ISA_VERSION
	.align		4
        /*0034*/ 	.byte	0x03, 0x5f
        /*0036*/ 	.short	0x0000


	//----- nvinfo : EIATTR_COOP_GROUP_MASK_REGIDS
	.align		4
        /*0038*/ 	.byte	0x04, 0x29
        /*003a*/ 	.short	(.L_1415 - .L_1414)


	//   ....[0]....
.L_1414:
        /*003c*/ 	.word	0xffffffff


	//   ....[1]....
        /*0040*/ 	.word	0xffffffff


	//   ....[2]....
        /*0044*/ 	.word	0xffffffff


	//   ....[3]....
        /*0048*/ 	.word	0xffffffff


	//   ....[4]....
        /*004c*/ 	.word	0xffffffff


	//   ....[5]....
        /*0050*/ 	.word	0xffffffff


	//   ....[6]....
        /*0054*/ 	.word	0xffffffff


	//   ....[7]....
        /*0058*/ 	.word	0xffffffff


	//   ....[8]....
        /*005c*/ 	.word	0xffffffff


	//   ....[9]....
        /*0060*/ 	.word	0xffffffff


	//   ....[10]....
        /*0064*/ 	.word	0xffffffff


	//   ....[11]....
        /*0068*/ 	.word	0xffffffff


	//   ....[12]....
        /*006c*/ 	.word	0xffffffff


	//   ....[13]....
        /*0070*/ 	.word	0xffffffff


	//   ....[14]....
        /*0074*/ 	.word	0xffffffff


	//   ....[15]....
        /*0078*/ 	.word	0xffffffff


	//   ....[16]....
        /*007c*/ 	.word	0xffffffff


	//   ....[17]....
        /*0080*/ 	.word	0xffffffff


	//   ....[18]....
        /*0084*/ 	.word	0xffffffff


	//   ....[19]....
        /*0088*/ 	.word	0xffffffff


	//   ....[20]....
        /*008c*/ 	.word	0xffffffff


	//   ....[21]....
        /*0090*/ 	.word	0xffffffff


	//   ....[22]....
        /*0094*/ 	.word	0xffffffff


	//   ....[23]....
        /*0098*/ 	.word	0xffffffff


	//   ....[24]....
        /*009c*/ 	.word	0xffffffff


	//   ....[25]....
        /*00a0*/ 	.word	0xffffffff


	//   ....[26]....
        /*00a4*/ 	.word	0xffffffff


	//   ....[27]....
        /*00a8*/ 	.word	0xffffffff


	//   ....[28]....
        /*00ac*/ 	.word	0xffffffff


	//----- nvinfo : EIATTR_COOP_GROUP_INSTR_OFFSETS
	.align		4
.L_1415:
        /*00b0*/ 	.byte	0x04, 0x28
        /*00b2*/ 	.short	(.L_1417 - .L_1416)


	//   ....[0]....
.L_1416:
        /*00b4*/ 	.word	0x00000410


	//   ....[1]....
        /*00b8*/ 	.word	0x00000530


	//   ....[2]....
        /*00bc*/ 	.word	0x00003ff0


	//   ....[3]....
        /*00c0*/ 	.word	0x00004020


	//   ....[4]....
        /*00c4*/ 	.word	0x00004060


	//   ....[5]....
        /*00c8*/ 	.word	0x00004070


	//   ....[6]....
        /*00cc*/ 	.word	0x00004120


	//   ....[7]....
        /*00d0*/ 	.word	0x00004140


	//   ....[8]....
        /*00d4*/ 	.word	0x00004160


	//   ....[9]....
        /*00d8*/ 	.word	0x00004170


	//   ....[10]....
        /*00dc*/ 	.word	0x00004210


	//   ....[11]....
        /*00e0*/ 	.word	0x00004240


	//   ....[12]....
        /*00e4*/ 	.word	0x00004260


	//   ....[13]....
        /*00e8*/ 	.word	0x00004270


	//   ....[14]....
        /*00ec*/ 	.word	0x00004320


	//   ....[15]....
        /*00f0*/ 	.word	0x00004350


	//   ....[16]....
        /*00f4*/ 	.word	0x00004360


	//   ....[17]....
        /*00f8*/ 	.word	0x00004370


	//   ....[18]....
        /*00fc*/ 	.word	0x00004440


	//   ....[19]....
        /*0100*/ 	.word	0x00004450


	//   ....[20]....
        /*0104*/ 	.word	0x00004460


	//   ....[21]....
        /*0108*/ 	.word	0x00004470


	//   ....[22]....
        /*010c*/ 	.word	0x00004650


	//   ....[23]....
        /*0110*/ 	.word	0x00004670


	//   ....[24]....
        /*0114*/ 	.word	0x00004690


	//   ....[25]....
        /*0118*/ 	.word	0x000046b0


	//   ....[26]....
        /*011c*/ 	.word	0x00005650


	//   ....[27]....
        /*0120*/ 	.word	0x00005830


	//   ....[28]....
        /*0124*/ 	.word	0x00005f80


	//----- nvinfo : EIATTR_EXIT_INSTR_OFFSETS
	.align		4
.L_1417:
        /*0128*/ 	.byte	0x04, 0x1c
        /*012a*/ 	.short	(.L_1419 - .L_1418)


	//   ....[0]....
.L_1418:
        /*012c*/ 	.word	0x00000160


	//   ....[1]....
        /*0130*/ 	.word	0x00006030


	//----- nvinfo : EIATTR_MAX_THREADS
	.align		4
.L_1419:
        /*0134*/ 	.byte	0x04, 0x05
        /*0136*/ 	.short	(.L_1421 - .L_1420)
.L_1420:
        /*0138*/ 	.word	0x00000040
        /*013c*/ 	.word	0x00000001
        /*0140*/ 	.word	0x00000001


	//----- nvinfo : EIATTR_CRS_STACK_SIZE
	.align		4
.L_1421:
        /*0144*/ 	.byte	0x04, 0x1e
        /*0146*/ 	.short	(.L_1423 - .L_1422)
.L_1422:
        /*0148*/ 	.word	0x00000000
.L_1423:


//--------------------- .nv.info._Z25selective_scan_fwd_kernelI32Selective_Scan_fwd_kernel_traitsILi64ELi16ELi1ELb1ELb0ELb1ELb0EfN3c107complexIfEEEEv13SSMParamsBase --------------------------
	.section	.nv.info._Z25selective_scan_fwd_kernelI32Selective_Scan_fwd_kernel_traitsILi64ELi16ELi1ELb1ELb0ELb1ELb0EfN3c107complexIfEEEEv13SSMParamsBase,"",@"SHT_CUDA_INFO"
	.sectionflags	@""
	.align	4


	//----- nvinfo : EIATTR_CUDA_API_VERSION
	.align		4
        /*0000*/ 	.byte	0x04, 0x37
        /*0002*/ 	.short	(.L_1425 - .L_1424)
.L_1424:
        /*0004*/ 	.word	0x00000082


	//----- nvinfo : EIATTR_SW2861232_WAR
	.align		4
.L_1425:
        /*0008*/ 	.byte	0x01, 0x35
	.zero		2


	//----- nvinfo : EIATTR_PARAM_CBANK
	.align		4
        /*000c*/ 	.byte	0x04, 0x0a
        /*000e*/ 	.short	(.L_1427 - .L_1426)
	.align		4
.L_1426:
        /*0010*/ 	.word	index@(.nv.constant0._Z25selective_scan_fwd_kernelI32Selective_Scan_fwd_kernel_traitsILi64ELi16ELi1ELb1ELb0ELb1ELb0EfN3c107complexIfEEEEv13SSMParamsBase)
        /*0014*/ 	.short	0x0160
        /*0016*/ 	.short	0x0118


	//----- nvinfo : EIATTR_CBANK_PARAM_SIZE
	.align		4
.L_1427:
        /*0018*/ 	.byte	0x03, 0x19
        /*001a*/ 	.short	0x0118


	//----- nvinfo : EIATTR_KPARAM_INFO
	.align		4
        /*001c*/ 	.byte	0x04, 0x17
        /*001e*/ 	.short	(.L_1429 - .L_1428)
.L_1428:
        /*0020*/ 	.word	0x00000000
        /*0024*/ 	.short	0x0000
        /*0026*/ 	.short	0x0000
        /*0028*/ 	.byte	0x00, 0xf0, 0x61, 0x04


	//----- nvinfo : EIATTR_MAXREG_COUNT
	.align		4
.L_1429:
        /*002c*/ 	.byte	0x03, 0x1b
        /*002e*/ 	.short	0x00a8


	//----- nvinfo : EIATTR_NUM_BARRIERS
	.align		4
        /*0030*/ 	.byte	0x02, 0x4c
        /*0032*/ 	.byte	0x01
	.zero		1


	//----- nvinfo : EIATTR_MERCURY_ISA_VERSION
	.align		4
        /*0034*/ 	.byte	0x03, 0x5f
        /*0036*/ 	.short	0x0000


	//----- nvinfo : EIATTR_COOP_GROUP_MASK_REGIDS
	.align		4
        /*0038*/ 	.byte	0x04, 0x29
        /*003a*/ 	.short	(.L_1431 - .L_1430)


	//   ....[0]....
.L_1430:
        /*003c*/ 	.word	0xffffffff


	//   ....[1]....
        /*0040*/ 	.word	0xffffffff


	//   ....[2]....
        /*0044*/ 	.word	0xffffffff


	//   ....[3]....
        /*0048*/ 	.word	0xffffffff


	//   ....[4]....
        /*004c*/ 	.word	0xffffffff


	//   ....[5]....
        /*0050*/ 	.word	0xffffffff


	//   ....[6]....
        /*0054*/ 	.word	0xffffffff


	//   ....[7]....
        /*0058*/ 	.word	0xffffffff


	//   ....[8]....
        /*005c*/ 	.word	0xffffffff


	//   ....[9]....
        /*0060*/ 	.word	0xffffffff


	//   ....[10]....
        /*0064*/ 	.word	0xffffffff


	//   ....[11]....
        /*0068*/ 	.word	0xffffffff


	//   ....[12]....
        /*006c*/ 	.word	0xffffffff


	//   ....[13]....
        /*0070*/ 	.word	0xffffffff


	//   ....[14]....
        /*0074*/ 	.word	0xffffffff


	//   ....[15]....
        /*0078*/ 	.word	0xffffffff


	//   ....[16]....
        /*007c*/ 	.word	0xffffffff


	//   ....[17]....
        /*0080*/ 	.word	0xffffffff


	//   ....[18]....
        /*0084*/ 	.word	0xffffffff


	//   ....[19]....
        /*0088*/ 	.word	0xffffffff


	//   ....[20]....
        /*008c*/ 	.word	0xffffffff


	//   ....[21]....
        /*0090*/ 	.word	0xffffffff


	//   ....[22]....
        /*0094*/ 	.word	0xffffffff


	//   ....[23]....
        /*0098*/ 	.word	0xffffffff


	//   ....[24]....
        /*009c*/ 	.word	0xffffffff


	//   ....[25]....
        /*00a0*/ 	.word	0xffffffff


	//   ....[26]....
        /*00a4*/ 	.word	0xffffffff


	//   ....[27]....
        /*00a8*/ 	.word	0xffffffff


	//----- nvinfo : EIATTR_COOP_GROUP_INSTR_OFFSETS
	.align		4
.L_1431:
        /*00ac*/ 	.byte	0x04, 0x28
        /*00ae*/ 	.short	(.L_1433 - .L_1432)


	//   ....[0]....
.L_1432:
        /*00b0*/ 	.word	0x000005f0


	//   ....[1]....
        /*00b4*/ 	.word	0x00000710


	//   ....[2]....
        /*00b8*/ 	.word	0x00003a40


	//   ....[3]....
        /*00bc*/ 	.word	0x00004400


	//   ....[4]....
        /*00c0*/ 	.word	0x00004430


	//   ....[5]....
        /*00c4*/ 	.word	0x00004470


	//   ....[6]....
        /*00c8*/ 	.word	0x00004480


	//   ....[7]....
        /*00cc*/ 	.word	0x00004500


	//   ....[8]....
        /*00d0*/ 	.word	0x00004530


	//   ....[9]....
        /*00d4*/ 	.word	0x00004560


	//   ....[10]....
        /*00d8*/ 	.word	0x00004570


	//   ....[11]....
        /*00dc*/ 	.word	0x00004610


	//   ....[12]....
        /*00e0*/ 	.word	0x00004640


	//   ....[13]....
        /*00e4*/ 	.word	0x00004660


	//   ....[14]....
        /*00e8*/ 	.word	0x00004670


	//   ....[15]....
        /*00ec*/ 	.word	0x00004720


	//   ....[16]....
        /*00f0*/ 	.word	0x00004750


	//   ....[17]....
        /*00f4*/ 	.word	0x00004760


	//   ....[18]....
        /*00f8*/ 	.word	0x00004770


	//   ....[19]....
        /*00fc*/ 	.word	0x00004810


	//   ....[20]....
        /*0100*/ 	.word	0x00004850


	//   ....[21]....
        /*0104*/ 	.word	0x00004860


	//   ....[22]....
        /*0108*/ 	.word	0x00004870


	//   ....[23]....
        /*010c*/ 	.word	0x00004b90


	//   ....[24]....
        /*0110*/ 	.word	0x00004bb0


	//   ....[25]....
        /*0114*/ 	.word	0x00004bc0


	//   ....[26]....
        /*0118*/ 	.word	0x00004bd0


	//   ....[27]....
        /*011c*/ 	.word	0x00005eb0


	//----- nvinfo : EIATTR_EXIT_INSTR_OFFSETS
	.align		4
.L_1433:
        /*0120*/ 	.byte	0x04, 0x1c
        /*0122*/ 	.short	(.L_1435 - .L_1434)


	//   ....[0]....
.L_1434:
        /*0124*/ 	.word	0x00000310


	//   ....[1]....
        /*0128*/ 	.word	0x00006000


	//----- nvinfo : EIATTR_MAX_THREADS
	.align		4
.L_1435:
        /*012c*/ 	.byte	0x04, 0x05
        /*012e*/ 	.short	(.L_1437 - .L_1436)
.L_1436:
        /*0130*/ 	.word	0x00000040
        /*0134*/ 	.word	0x00000001
        /*0138*/ 	.word	0x00000001


	//----- nvinfo : EIATTR_CRS_STACK_SIZE
	.align		4
.L_1437:
        /*013c*/ 	.byte	0x04, 0x1e
        /*013e*/ 	.short	(.L_1439 - .L_1438)
.L_1438:
        /*0140*/ 	.word	0x00000000
.L_1439:


//--------------------- .nv.info._Z25selective_scan_fwd_kernelI32Selective_Scan_fwd_kernel_traitsILi64ELi16ELi1ELb1ELb0ELb1ELb1EfN3c107complexIfEEEEv13SSMParamsBase --------------------------
	.section	.nv.info._Z25selective_scan_fwd_kernelI32Selective_Scan_fwd_kernel_traitsILi64ELi16ELi1ELb1ELb0ELb1ELb1EfN3c107complexIfEEEEv13SSMParamsBase,"",@"SHT_CUDA_INFO"
	.sectionflags	@""
	.align	4


	//----- nvinfo : EIATTR_CUDA_API_VERSION
	.align		4
        /*0000*/ 	.byte	0x04, 0x37
        /*0002*/ 	.short	(.L_1441 - .L_1440)
.L_1440:
        /*0004*/ 	.word	0x00000082


	//----- nvinfo : EIATTR_SW2861232_WAR
	.align		4
.L_1441:
        /*0008*/ 	.byte	0x01, 0x35
	.zero		2


	//----- nvinfo : EIATTR_PARAM_CBANK
	.align		4
        /*000c*/ 	.byte	0x04, 0x0a
        /*000e*/ 	.short	(.L_1443 - .L_1442)
	.align		4
.L_1442:
        /*0010*/ 	.word	index@(.nv.constant0._Z25selective_scan_fwd_kernelI32Selective_Scan_fwd_kernel_traitsILi64ELi16ELi1ELb1ELb0ELb1ELb1EfN3c107complexIfEEEEv13SSMParamsBase)
        /*0014*/ 	.short	0x0160
        /*0016*/ 	.short	0x0118


	//----- nvinfo : EIATTR_CBANK_PARAM_SIZE
	.align		4
.L_1443:
        /*0018*/ 	.byte	0x03, 0x19
        /*001a*/ 	.short	0x0118


	//----- nvinfo : EIATTR_KPARAM_INFO
	.align		4
        /*001c*/ 	.byte	0x04, 0x17
        /*001e*/ 	.short	(.L_1445 - .L_1444)
.L_1444:
        /*0020*/ 	.word	0x00000000
        /*0024*/ 	.short	0x0000
        /*0026*/ 	.short	0x0000
        /*0028*/ 	.byte	0x00, 0xf0, 0x61, 0x04


	//----- nvinfo : EIATTR_MAXREG_COUNT
	.align		4
.L_1445:
        /*002c*/ 	.byte	0x03, 0x1b
        /*002e*/ 	.short	0x00a8


	//----- nvinfo : EIATTR_NUM_BARRIERS
	.align		4
        /*0030*/ 	.byte	0x02, 0x4c
        /*0032*/ 	.byte	0x01
	.zero		1


	//----- nvinfo : EIATTR_MERCURY_ISA_VERSION
	.align		4
        /*0034*/ 	.byte	0x03, 0x5f
        /*0036*/ 	.short	0x0000


	//----- nvinfo : EIATTR_COOP_GROUP_MASK_REGIDS
	.align		4
        /*0038*/ 	.byte	0x04, 0x29
        /*003a*/ 	.short	(.L_1447 - .L_1446)


	//   ....[0]....
.L_1446:
        /*003c*/ 	.word	0xffffffff


	//   ....[1]....
        /*0040*/ 	.word	0xffffffff


	//   ....[2]....
        /*0044*/ 	.word	0xffffffff


	//   ....[3]....
        /*0048*/ 	.word	0xffffffff


	//   ....[4]....
        /*004c*/ 	.word	0xffffffff


	//   ....[5]....
        /*0050*/ 	.word	0xffffffff


	//   ....[6]....
        /*0054*/ 	.word	0xffffffff


	//   ....[7]....
        /*0058*/ 	.word	0xffffffff


	//   ....[8]....
        /*005c*/ 	.word	0xffffffff


	//   ....[9]....
        /*0060*/ 	.word	0xffffffff


	//   ....[10]....
        /*0064*/ 	.word	0xffffffff


	//   ....[11]....
        /*0068*/ 	.word	0xffffffff


	//   ....[12]....
        /*006c*/ 	.word	0xffffffff


	//   ....[13]....
        /*0070*/ 	.word	0xffffffff


	//   ....[14]....
        /*0074*/ 	.word	0xffffffff


	//   ....[15]....
        /*0078*/ 	.word	0xffffffff


	//   ....[16]....
        /*007c*/ 	.word	0xffffffff


	//   ....[17]....
        /*0080*/ 	.word	0xffffffff


	//   ....[18]....
        /*0084*/ 	.word	0xffffffff


	//   ....[19]....
        /*0088*/ 	.word	0xffffffff


	//   ....[20]....
        /*008c*/ 	.word	0xffffffff


	//   ....[21]....
        /*0090*/ 	.word	0xffffffff


	//   ....[22]....
        /*0094*/ 	.word	0xffffffff


	//   ....[23]....
        /*0098*/ 	.word	0xffffffff


	//   ....[24]....
        /*009c*/ 	.word	0xffffffff


	//   ....[25]....
        /*00a0*/ 	.word	0xffffffff


	//   ....[26]....
        /*00a4*/ 	.word	0xffffffff


	//   ....[27]....
        /*00a8*/ 	.word	0xffffffff


	//   ....[28]....
        /*00ac*/ 	.word	0xffffffff


	//   ....[29]....
        /*00b0*/ 	.word	0xffffffff


	//----- nvinfo : EIATTR_COOP_GROUP_INSTR_OFFSETS
	.align		4
.L_1447:
        /*00b4*/ 	.byte	0x04, 0x28
        /*00b6*/ 	.short	(.L_1449 - .L_1448)


	//   ....[0]....
.L_1448:
        /*00b8*/ 	.word	0x00000640


	//   ....[1]....
        /*00bc*/ 	.word	0x00000760


	//   ....[2]....
        /*00c0*/ 	.word	0x000039b0


	//   ....[3]....
        /*00c4*/ 	.word	0x00004440


	//   ....[4]....
        /*00c8*/ 	.word	0x00004470


	//   ....[5]....
        /*00cc*/ 	.word	0x000044b0


	//   ....[6]....
        /*00d0*/ 	.word	0x000044c0


	//   ....[7]....
        /*00d4*/ 	.word	0x00004540


	//   ....[8]....
        /*00d8*/ 	.word	0x00004570


	//   ....[9]....
        /*00dc*/ 	.word	0x000045a0


	//   ....[10]....
        /*00e0*/ 	.word	0x000045b0


	//   ....[11]....
        /*00e4*/ 	.word	0x00004650


	//   ....[12]....
        /*00e8*/ 	.word	0x00004680


	//   ....[13]....
        /*00ec*/ 	.word	0x000046a0


	//   ....[14]....
        /*00f0*/ 	.word	0x000046b0


	//   ....[15]....
        /*00f4*/ 	.word	0x00004740


	//   ....[16]....
        /*00f8*/ 	.word	0x00004780


	//   ....[17]....
        /*00fc*/ 	.word	0x000047a0


	//   ....[18]....
        /*0100*/ 	.word	0x000047b0


	//   ....[19]....
        /*0104*/ 	.word	0x00004860


	//   ....[20]....
        /*0108*/ 	.word	0x00004890


	//   ....[21]....
        /*010c*/ 	.word	0x000048a0


	//   ....[22]....
        /*0110*/ 	.word	0x000048b0


	//   ....[23]....
        /*0114*/ 	.word	0x00004be0


	//   ....[24]....
        /*0118*/ 	.word	0x00004c00


	//   ....[25]....
        /*011c*/ 	.word	0x00004c10


	//   ....[26]....
        /*0120*/ 	.word	0x00004c20


	//   ....[27]....
        /*0124*/ 	.word	0x00005f90


	//   ....[28]....
        /*0128*/ 	.word	0x00006180


	//   ....[29]....
        /*012c*/ 	.word	0x000068d0


	//----- nvinfo : EIATTR_EXIT_INSTR_OFFSETS
	.align		4
.L_1449:
        /*0130*/ 	.byte	0x04, 0x1c
        /*0132*/ 	.short	(.L_1451 - .L_1450)


	//   ....[0]....
.L_1450:
        /*0134*/ 	.word	0x00000320


	//   ....[1]....
        /*0138*/ 	.word	0x00006980


	//----- nvinfo : EIATTR_MAX_THREADS
	.align		4
.L_1451:
        /*013c*/ 	.byte	0x04, 0x05
        /*013e*/ 	.short	(.L_1453 - .L_1452)
.L_1452:
        /*0140*/ 	.word	0x00000040
        /*0144*/ 	.word	0x00000001
        /*0148*/ 	.word	0x00000001


	//----- nvinfo : EIATTR_CRS_STACK_SIZE
	.align		4
.L_1453:
        /*014c*/ 	.byte	0x04, 0x1e
        /*014e*/ 	.short	(.L_1455 - .L_1454)
.L_1454:
        /*0150*/ 	.word	0x00000000
.L_1455:


//--------------------- .nv.info._Z25selective_scan_fwd_kernelI32Selective_Scan_fwd_kernel_traitsILi64ELi16ELi1ELb1ELb1ELb0ELb0EfN3c107complexIfEEEEv13SSMParamsBase --------------------------
	.section	.nv.info._Z25selective_scan_fwd_kernelI32Selective_Scan_fwd_kernel_traitsILi64ELi16ELi1ELb1ELb1ELb0ELb0EfN3c107complexIfEEEEv13SSMParamsBase,"",@"SHT_CUDA_INFO"
	.sectionflags	@""
	.align	4


	//----- nvinfo : EIATTR_CUDA_API_VERSION
	.align		4
        /*0000*/ 	.byte	0x04, 0x37
        /*0002*/ 	.short	(.L_1457 - .L_1456)
.L_1456:
        /*0004*/ 	.word	0x00000082


	//----- nvinfo : EIATTR_SW2861232_WAR
	.align		4
.L_1457:
        /*0008*/ 	.byte	0x01, 0x35
	.zero		2


	//----- nvinfo : EIATTR_PARAM_CBANK
	.align		4
        /*000c*/ 	.byte	0x04, 0x0a
        /*000e*/ 	.short	(.L_1459 - .L_1458)
	.align		4
.L_1458:
        /*0010*/ 	.word	index@(.nv.constant0._Z25selective_scan_fwd_kernelI32Selective_Scan_fwd_kernel_traitsILi64ELi16ELi1ELb1ELb1ELb0ELb0EfN3c107complexIfEEEEv13SSMParamsBase)
        /*0014*/ 	.short	0x0160
        /*0016*/ 	.short	0x0118


	//----- nvinfo : EIATTR_CBANK_PARAM_SIZE
	.align		4
.L_1459:
        /*0018*/ 	.byte	0x03, 0x19
        /*001a*/ 	.short	0x0118


	//----- nvinfo : EIATTR_KPARAM_INFO
	.align		4
        /*001c*/ 	.byte	0x04, 0x17
        /*001e*/ 	.short	(.L_1461 - .L_1460)
.L_1460:
        /*0020*/ 	.word	0x00000000
        /*0024*/ 	.short	0x0000
        /*0026*/ 	.short	0x0000
        /*0028*/ 	.byte	0x00, 0xf0, 0x61, 0x04


	//----- nvinfo : EIATTR_MAXREG_COUNT
	.align		4
.L_1461:
        /*002c*/ 	.byte	0x03, 0x1b
        /*002e*/ 	.short	0x00a8


	//----- nvinfo : EIATTR_NUM_BARRIERS
	.align		4
        /*0030*/ 	.byte	0x02, 0x4c
        /*0032*/ 	.byte	0x01
	.zero		1


	//----- nvinfo : EIATTR_MERCURY_ISA_VERSION
	.align		4
        /*0034*/ 	.byte	0x03, 0x5f
        /*0036*/ 	.short	0x0000


	//----- nvinfo : EIATTR_COOP_GROUP_MASK_REGIDS
	.align		4
        /*0038*/ 	.byte	0x04, 0x29
        /*003a*/ 	.short	(.L_1463 - .L_1462)


	//   ....[0]....
.L_1462:
        /*003c*/ 	.word	0xffffffff


	//   ....[1]....
        /*0040*/ 	.word	0xffffffff


	//   ....[2]....
        /*0044*/ 	.word	0xffffffff


	//   ....[3]....
        /*0048*/ 	.word	0xffffffff


	//   ....[4]....
        /*004c*/ 	.word	0xffffffff


	//   ....[5]....
        /*0050*/ 	.word	0xffffffff


	//   ....[6]....
        /*0054*/ 	.word	0xffffffff


	//   ....[7]....
        /*0058*/ 	.word	0xffffffff


	//   ....[8]....
        /*005c*/ 	.word	0xffffffff


	//   ....[9]....
        /*0060*/ 	.word	0xffffffff


	//   ....[10]....
        /*0064*/ 	.word	0xffffffff


	//   ....[11]....
        /*0068*/ 	.word	0xffffffff


	//   ....[12]....
        /*006c*/ 	.word	0xffffffff


	//   ....[13]....
        /*0070*/ 	.word	0xffffffff


	//   ....[14]....
        /*0074*/ 	.word	0xffffffff


	//   ....[15]....
        /*0078*/ 	.word	0xffffffff


	//   ....[16]....
        /*007c*/ 	.word	0xffffffff


	//   ....[17]....
        /*0080*/ 	.word	0xffffffff


	//   ....[18]....
        /*0084*/ 	.word	0xffffffff


	//   ....[19]....
        /*0088*/ 	.word	0xffffffff


	//   ....[20]....
        /*008c*/ 	.word	0xffffffff


	//   ....[21]....
        /*0090*/ 	.word	0xffffffff


	//   ....[22]....
        /*0094*/ 	.word	0xffffffff


	//   ....[23]....
        /*0098*/ 	.word	0xffffffff


	//   ....[24]....
        /*009c*/ 	.word	0xffffffff


	//   ....[25]....
        /*00a0*/ 	.word	0xffffffff


	//   ....[26]....
        /*00a4*/ 	.word	0xffffffff


	//   ....[27]....
        /*00a8*/ 	.word	0xffffffff


	//----- nvinfo : EIATTR_COOP_GROUP_INSTR_OFFSETS
	.align		4
.L_1463:
        /*00ac*/ 	.byte	0x04, 0x28
        /*00ae*/ 	.short	(.L_1465 - .L_1464)


	//   ....[0]....
.L_1464:
        /*00b0*/ 	.word	0x000005f0


	//   ....[1]....
        /*00b4*/ 	.word	0x000006f0


	//   ....[2]....
        /*00b8*/ 	.word	0x00003680


	//   ....[3]....
        /*00bc*/ 	.word	0x00004760


	//   ....[4]....
        /*00c0*/ 	.word	0x00004780


	//   ....[5]....
        /*00c4*/ 	.word	0x000047c0


	//   ....[6]....
        /*00c8*/ 	.word	0x000047d0


	//   ....[7]....
        /*00cc*/ 	.word	0x00004880


	//   ....[8]....
        /*00d0*/ 	.word	0x000048a0


	//   ....[9]....
        /*00d4*/ 	.word	0x000048c0


	//   ....[10]....
        /*00d8*/ 	.word	0x000048d0


	//   ....[11]....
        /*00dc*/ 	.word	0x00004970


	//   ....[12]....
        /*00e0*/ 	.word	0x000049a0


	//   ....[13]....
        /*00e4*/ 	.word	0x000049c0


	//   ....[14]....
        /*00e8*/ 	.word	0x000049d0


	//   ....[15]....
        /*00ec*/ 	.word	0x00004a80


	//   ....[16]....
        /*00f0*/ 	.word	0x00004ab0


	//   ....[17]....
        /*00f4*/ 	.word	0x00004ac0


	//   ....[18]....
        /*00f8*/ 	.word	0x00004ad0


	//   ....[19]....
        /*00fc*/ 	.word	0x00004ba0


	//   ....[20]....
        /*0100*/ 	.word	0x00004bb0


	//   ....[21]....
        /*0104*/ 	.word	0x00004bc0


	//   ....[22]....
        /*0108*/ 	.word	0x00004bd0


	//   ....[23]....
        /*010c*/ 	.word	0x00004d90


	//   ....[24]....
        /*0110*/ 	.word	0x00004db0


	//   ....[25]....
        /*0114*/ 	.word	0x00004dc0


	//   ....[26]....
        /*0118*/ 	.word	0x00004dd0


	//   ....[27]....
        /*011c*/ 	.word	0x00005cb0


	//----- nvinfo : EIATTR_EXIT_INSTR_OFFSETS
	.align		4
.L_1465:
        /*0120*/ 	.byte	0x04, 0x1c
        /*0122*/ 	.short	(.L_1467 - .L_1466)


	//   ....[0]....
.L_1466:
        /*0124*/ 	.word	0x00000310


	//   ....[1]....
        /*0128*/ 	.word	0x00005e00


	//----- nvinfo : EIATTR_MAX_THREADS
	.align		4
.L_1467:
        /*012c*/ 	.byte	0x04, 0x05
        /*012e*/ 	.short	(.L_1469 - .L_1468)
.L_1468:
        /*0130*/ 	.word	0x00000040
        /*0134*/ 	.word	0x00000001
        /*0138*/ 	.word	0x00000001


	//----- nvinfo : EIATTR_CRS_STACK_SIZE
	.align		4
.L_1469:
        /*013c*/ 	.byte	0x04, 0x1e
        /*013e*/ 	.short	(.L_1471 - .L_1470)
.L_1470:
        /*0140*/ 	.word	0x00000000
.L_1471:


//--------------------- .nv.info._Z25selective_scan_fwd_kernelI32Selective_Scan_fwd_kernel_traitsILi64ELi16ELi1ELb1ELb1ELb0ELb1EfN3c107complexIfEEEEv13SSMParamsBase --------------------------
	.section	.nv.info._Z25selective_scan_fwd_kernelI32Selective_Scan_fwd_kernel_traitsILi64ELi16ELi1ELb1ELb1ELb0ELb1EfN3c107complexIfEEEEv13SSMParamsBase,"",@"SHT_CUDA_INFO"
	.sectionflags	@""
	.align	4


	//----- nvinfo : EIATTR_CUDA_API_VERSION
	.align		4
        /*0000*/ 	.byte	0x04, 0x37
        /*0002*/ 	.short	(.L_1473 - .L_1472)
.L_1472:
        /*0004*/ 	.word	0x00000082


	//----- nvinfo : EIATTR_SW2861232_WAR
	.align		4
.L_1473:
        /*0008*/ 	.byte	0x01, 0x35
	.zero		2


	//----- nvinfo : EIATTR_PARAM_CBANK
	.align		4
        /*000c*/ 	.byte	0x04, 0x0a
        /*000e*/ 	.short	(.L_1475 - .L_1474)
	.align		4
.L_1474:
        /*0010*/ 	.word	index@(.nv.constant0._Z25selective_scan_fwd_kernelI32Selective_Scan_fwd_kernel_traitsILi64ELi16ELi1ELb1ELb1ELb0ELb1EfN3c107complexIfEEEEv13SSMParamsBase)
        /*0014*/ 	.short	0x0160
        /*0016*/ 	.short	0x0118


	//----- nvinfo : EIATTR_CBANK_PARAM_SIZE
	.align		4
.L_1475:
        /*0018*/ 	.byte	0x03, 0x19
        /*001a*/ 	.short	0x0118


	//----- nvinfo : EIATTR_KPARAM_INFO
	.align		4
        /*001c*/ 	.byte	0x04, 0x17
        /*001e*/ 	.short	(.L_1477 - .L_1476)
.L_1476:
        /*0020*/ 	.word	0x00000000
        /*0024*/ 	.short	0x0000
        /*0026*/ 	.short	0x0000
        /*0028*/ 	.byte	0x00, 0xf0, 0x61, 0x04


	//----- nvinfo : EIATTR_MAXREG_COUNT
	.align		4
.L_1477:
        /*002c*/ 	.byte	0x03, 0x1b
        /*002e*/ 	.short	0x00a8


	//----- nvinfo : EIATTR_NUM_BARRIERS
	.align		4
        /*0030*/ 	.byte	0x02, 0x4c
        /*0032*/ 	.byte	0x01
	.zero		1


	//----- nvinfo : EIATTR_MERCURY_ISA_VERSION
	.align		4
        /*0034*/ 	.byte	0x03, 0x5f
        /*0036*/ 	.short	0x0000


	//----- nvinfo : EIATTR_COOP_GROUP_MASK_REGIDS
	.align		4
        /*0038*/ 	.byte	0x04, 0x29
        /*003a*/ 	.short	(.L_1479 - .L_1478)


	//   ....[0]....
.L_1478:
        /*003c*/ 	.word	0xffffffff


	//   ....[1]....
        /*0040*/ 	.word	0xffffffff


	//   ....[2]....
        /*0044*/ 	.word	0xffffffff


	//   ....[3]....
        /*0048*/ 	.word	0xffffffff


	//   ....[4]....
        /*004c*/ 	.word	0xffffffff


	//   ....[5]....
        /*0050*/ 	.word	0xffffffff


	//   ....[6]....
        /*0054*/ 	.word	0xffffffff


	//   ....[7]....
        /*0058*/ 	.word	0xffffffff


	//   ....[8]....
        /*005c*/ 	.word	0xffffffff


	//   ....[9]....
        /*0060*/ 	.word	0xffffffff


	//   ....[10]....
        /*0064*/ 	.word	0xffffffff


	//   ....[11]....
        /*0068*/ 	.word	0xffffffff


	//   ....[12]....
        /*006c*/ 	.word	0xffffffff


	//   ....[13]....
        /*0070*/ 	.word	0xffffffff


	//   ....[14]....
        /*0074*/ 	.word	0xffffffff


	//   ....[15]....
        /*0078*/ 	.word	0xffffffff


	//   ....[16]....
        /*007c*/ 	.word	0xffffffff


	//   ....[17]....
        /*0080*/ 	.word	0xffffffff


	//   ....[18]....
        /*0084*/ 	.word	0xffffffff


	//   ....[19]....
        /*0088*/ 	.word	0xffffffff


	//   ....[20]....
        /*008c*/ 	.word	0xffffffff


	//   ....[21]....
        /*0090*/ 	.word	0xffffffff


	//   ....[22]....
        /*0094*/ 	.word	0xffffffff


	//   ....[23]....
        /*0098*/ 	.word	0xffffffff


	//   ....[24]....
        /*009c*/ 	.word	0xffffffff


	//   ....[25]....
        /*00a0*/ 	.word	0xffffffff


	//   ....[26]....
        /*00a4*/ 	.word	0xffffffff


	//   ....[27]....
        /*00a8*/ 	.word	0xffffffff


	//   ....[28]....
        /*00ac*/ 	.word	0xffffffff


	//   ....[29]....
        /*00b0*/ 	.word	0xffffffff


	//----- nvinfo : EIATTR_COOP_GROUP_INSTR_OFFSETS
	.align		4
.L_1479:
        /*00b4*/ 	.byte	0x04, 0x28
        /*00b6*/ 	.short	(.L_1481 - .L_1480)


	//   ....[0]....
.L_1480:
        /*00b8*/ 	.word	0x00000640


	//   ....[1]....
        /*00bc*/ 	.word	0x00000740


	//   ....[2]....
        /*00c0*/ 	.word	0x000036f0


	//   ....[3]....
        /*00c4*/ 	.word	0x000047a0


	//   ....[4]....
        /*00c8*/ 	.word	0x000047d0


	//   ....[5]....
        /*00cc*/ 	.word	0x00004810


	//   ....[6]....
        /*00d0*/ 	.word	0x00004820


	//   ....[7]....
        /*00d4*/ 	.word	0x000048b0


	//   ....[8]....
        /*00d8*/ 	.word	0x000048e0


	//   ....[9]....
        /*00dc*/ 	.word	0x00004910


	//   ....[10]....
        /*00e0*/ 	.word	0x00004920


	//   ....[11]....
        /*00e4*/ 	.word	0x000049d0


	//   ....[12]....
        /*00e8*/ 	.word	0x000049f0


	//   ....[13]....
        /*00ec*/ 	.word	0x00004a10


	//   ....[14]....
        /*00f0*/ 	.word	0x00004a20


	//   ....[15]....
        /*00f4*/ 	.word	0x00004ae0


	//   ....[16]....
        /*00f8*/ 	.word	0x00004b00


	//   ....[17]....
        /*00fc*/ 	.word	0x00004b10


	//   ....[18]....
        /*0100*/ 	.word	0x00004b20


	//   ....[19]....
        /*0104*/ 	.word	0x00004bc0


	//   ....[20]....
        /*0108*/ 	.word	0x00004c00


	//   ....[21]....
        /*010c*/ 	.word	0x00004c10


	//   ....[22]....
        /*0110*/ 	.word	0x00004c20


	//   ....[23]....
        /*0114*/ 	.word	0x00004de0


	//   ....[24]....
        /*0118*/ 	.word	0x00004e00


	//   ....[25]....
        /*011c*/ 	.word	0x00004e10


	//   ....[26]....
        /*0120*/ 	.word	0x00004e20


	//   ....[27]....
        /*0124*/ 	.word	0x00005d90


	//   ....[28]....
        /*0128*/ 	.word	0x00005f80


	//   ....[29]....
        /*012c*/ 	.word	0x000066d0


	//----- nvinfo : EIATTR_EXIT_INSTR_OFFSETS
	.align		4
.L_1481:
        /*0130*/ 	.byte	0x04, 0x1c
        /*0132*/ 	.short	(.L_1483 - .L_1482)


	//   ....[0]....
.L_1482:
        /*0134*/ 	.word	0x00000320


	//   ....[1]....
        /*0138*/ 	.word	0x00006780


	//----- nvinfo : EIATTR_MAX_THREADS
	.align		4
.L_1483:
        /*013c*/ 	.byte	0x04, 0x05
        /*013e*/ 	.short	(.L_1485 - .L_1484)
.L_1484:
        /*0140*/ 	.word	0x00000040
        /*0144*/ 	.word	0x00000001
        /*0148*/ 	.word	0x00000001


	//----- nvinfo : EIATTR_CRS_STACK_SIZE
	.align		4
.L_1485:
        /*014c*/ 	.byte	0x04, 0x1e
        /*014e*/ 	.short	(.L_1487 - .L_1486)
.L_1486:
        /*0150*/ 	.word	0x00000000
.L_1487:


//--------------------- .nv.info._Z25selective_scan_fwd_kernelI32Selective_Scan_fwd_kernel_traitsILi64ELi16ELi1ELb1ELb1ELb1ELb0EfN3c107complexIfEEEEv13SSMParamsBase --------------------------
	.section	.nv.info._Z25selective_scan_fwd_kernelI32Selective_Scan_fwd_kernel_traitsILi64ELi16ELi1ELb1ELb1ELb1ELb0EfN3c107complexIfEEEEv13SSMParamsBase,"",@"SHT_CUDA_INFO"
	.sectionflags	@""
	.align	4


	//----- nvinfo : EIATTR_CUDA_API_VERSION
	.align		4
        /*0000*/ 	.byte	0x04, 0x37
        /*0002*/ 	.short	(.L_1489 - .L_1488)
.L_1488:
        /*0004*/ 	.word	0x00000082


	//----- nvinfo : EIATTR_SW2861232_WAR
	.align		4
.L_1489:
        /*0008*/ 	.byte	0x01, 0x35
	.zero		2


	//----- nvinfo : EIATTR_PARAM_CBANK
	.align		4
        /*000c*/ 	.byte	0x04, 0x0a
        /*000e*/ 	.short	(.L_1491 - .L_1490)
	.align		4
.L_1490:
        /*0010*/ 	.word	index@(.nv.constant0._Z25selective_scan_fwd_kernelI32Selective_Scan_fwd_kernel_traitsILi64ELi16ELi1ELb1ELb1ELb1ELb0EfN3c107complexIfEEEEv13SSMParamsBase)
        /*0014*/ 	.short	0x0160
        /*0016*/ 	.short	0x0118


	//----- nvinfo : EIATTR_CBANK_PARAM_SIZE
	.align		4
.L_1491:
        /*0018*/ 	.byte	0x03, 0x19
        /*001a*/ 	.short	0x0118


	//----- nvinfo : EIATTR_KPARAM_INFO
	.align		4
        /*001c*/ 	.byte	0x04, 0x17
        /*001e*/ 	.short	(.L_1493 - .L_1492)
.L_1492:
        /*0020*/ 	.word	0x00000000
        /*0024*/ 	.short	0x0000
        /*0026*/ 	.short	0x0000
        /*0028*/ 	.byte	0x00, 0xf0, 0x61, 0x04


	//----- nvinfo : EIATTR_MAXREG_COUNT
	.align		4
.L_1493:
        /*002c*/ 	.byte	0x03, 0x1b
        /*002e*/ 	.short	0x00a8


	//----- nvinfo : EIATTR_NUM_BARRIERS
	.align		4
        /*0030*/ 	.byte	0x02, 0x4c
        /*0032*/ 	.byte	0x01
	.zero		1


	//----- nvinfo : EIATTR_ANNOTATIONS
	.align		4
        /*0034*/ 	.byte	0x04, 0x55
        /*0036*/ 	.short	(.L_1495 - .L_1494)


	//   ....[0]....
.L_1494:
        /*0038*/ 	.word	0x00000001
        /*003c*/ 	.byte	0xa0, 0x31, 0x00, 0x00, 0x01, 0x00, 0x00, 0x00, 0xd0, 0x31, 0x00, 0x00, 0x01, 0x00, 0x00, 0x00
        /*004c*/ 	.byte	0x00, 0x32, 0x00, 0x00, 0x01, 0x00, 0x00, 0x00, 0x20, 0x33, 0x00, 0x00, 0x01, 0x00, 0x00, 0x00
        /*005c*/ 	.byte	0x50, 0x33, 0x00, 0x00, 0x01, 0x00, 0x00, 0x00, 0x80, 0x33, 0x00, 0x00


	//----- nvinfo : EIATTR_MERCURY_ISA_VERSION
	.align		4
.L_1495:
        /*0068*/ 	.byte	0x03, 0x5f
        /*006a*/ 	.short	0x0000


	//----- nvinfo : EIATTR_COOP_GROUP_MASK_REGIDS
	.align		4
        /*006c*/ 	.byte	0x04, 0x29
        /*006e*/ 	.short	(.L_1497 - .L_1496)


	//   ....[0]....
.L_1496:
        /*0070*/ 	.word	0xffffffff


	//   ....[1]....
        /*0074*/ 	.word	0xffffffff


	//   ....[2]....
        /*0078*/ 	.word	0xffffffff


	//   ....[3]....
        /*007c*/ 	.word	0xffffffff


	//   ....[4]....
        /*0080*/ 	.word	0xffffffff


	//   ....[5]....
        /*0084*/ 	.word	0xffffffff


	//   ....[6]....
        /*0088*/ 	.word	0xffffffff


	//   ....[7]....
        /*008c*/ 	.word	0xffffffff


	//   ....[8]....
        /*0090*/ 	.word	0xffffffff


	//   ....[9]....
        /*0094*/ 	.word	0xffffffff


	//   ....[10]....
        /*0098*/ 	.word	0xffffffff


	//   ....[11]....
        /*009c*/ 	.word	0xffffffff


	//   ....[12]....
        /*00a0*/ 	.word	0xffffffff


	//   ....[13]....
        /*00a4*/ 	.word	0xffffffff


	//   ....[14]....
        /*00a8*/ 	.word	0xffffffff


	//   ....[15]....
        /*00ac*/ 	.word	0xffffffff


	//   ....[16]....
        /*00b0*/ 	.word	0xffffffff


	//   ....[17]....
        /*00b4*/ 	.word	0xffffffff


	//   ....[18]....
        /*00b8*/ 	.word	0xffffffff


	//   ....[19]....
        /*00bc*/ 	.word	0xffffffff


	//   ....[20]....
        /*00c0*/ 	.word	0xffffffff


	//   ....[21]....
        /*00c4*/ 	.word	0xffffffff


	//   ....[22]....
        /*00c8*/ 	.word	0xffffffff


	//   ....[23]....
        /*00cc*/ 	.word	0xffffffff


	//   ....[24]....
        /*00d0*/ 	.word	0xffffffff


	//   ....[25]....
        /*00d4*/ 	.word	0xffffffff


	//   ....[26]....
        /*00d8*/ 	.word	0xffffffff


	//   ....[27]....
        /*00dc*/ 	.word	0xffffffff


	//   ....[28]....
        /*00e0*/ 	.word	0xffffffff


	//----- nvinfo : EIATTR_COOP_GROUP_INSTR_OFFSETS
	.align		4
.L_1497:
        /*00e4*/ 	.byte	0x04, 0x28
        /*00e6*/ 	.short	(.L_1499 - .L_1498)


	//   ....[0]....
.L_1498:
        /*00e8*/ 	.word	0x000009e0


	//   ....[1]....
        /*00ec*/ 	.word	0x00000ae0


	//   ....[2]....
        /*00f0*/ 	.word	0x00003930


	//   ....[3]....
        /*00f4*/ 	.word	0x00004d50


	//   ....[4]....
        /*00f8*/ 	.word	0x00004d70


	//   ....[5]....
        /*00fc*/ 	.word	0x00004d80


	//   ....[6]....
        /*0100*/ 	.word	0x00004d90


	//   ....[7]....
        /*0104*/ 	.word	0x00004e50


	//   ....[8]....
        /*0108*/ 	.word	0x00004e60


	//   ....[9]....
        /*010c*/ 	.word	0x00004e80


	//   ....[10]....
        /*0110*/ 	.word	0x00004e90


	//   ....[11]....
        /*0114*/ 	.word	0x00004f10


	//   ....[12]....
        /*0118*/ 	.word	0x00004f60


	//   ....[13]....
        /*011c*/ 	.word	0x00004f80


	//   ....[14]....
        /*0120*/ 	.word	0x00004f90


	//   ....[15]....
        /*0124*/ 	.word	0x00005050


	//   ....[16]....
        /*0128*/ 	.word	0x00005060


	//   ....[17]....
        /*012c*/ 	.word	0x00005080


	//   ....[18]....
        /*0130*/ 	.word	0x00005090


	//   ....[19]....
        /*0134*/ 	.word	0x000051b0


	//   ....[20]....
        /*0138*/ 	.word	0x000051c0


	//   ....[21]....
        /*013c*/ 	.word	0x000051e0


	//   ....[22]....
        /*0140*/ 	.word	0x000051f0


	//   ....[23]....
        /*0144*/ 	.word	0x00005360


	//   ....[24]....
        /*0148*/ 	.word	0x00005450


	//   ....[25]....
        /*014c*/ 	.word	0x00005520


	//   ....[26]....
        /*0150*/ 	.word	0x00005530


	//   ....[27]....
        /*0154*/ 	.word	0x00005540


	//   ....[28]....
        /*0158*/ 	.word	0x00006560


	//----- nvinfo : EIATTR_EXIT_INSTR_OFFSETS
	.align		4
.L_1499:
        /*015c*/ 	.byte	0x04, 0x1c
        /*015e*/ 	.short	(.L_1501 - .L_1500)


	//   ....[0]....
.L_1500:
        /*0160*/ 	.word	0x000006b0


	//   ....[1]....
        /*0164*/ 	.word	0x000066c0


	//----- nvinfo : EIATTR_MAX_THREADS
	.align		4
.L_1501:
        /*0168*/ 	.byte	0x04, 0x05
        /*016a*/ 	.short	(.L_1503 - .L_1502)
.L_1502:
        /*016c*/ 	.word	0x00000040
        /*0170*/ 	.word	0x00000001
        /*0174*/ 	.word	0x00000001


	//----- nvinfo : EIATTR_CRS_STACK_SIZE
	.align		4
.L_1503:
        /*0178*/ 	.byte	0x04, 0x1e
        /*017a*/ 	.short	(.L_1505 - .L_1504)
.L_1504:
        /*017c*/ 	.word	0x00000000
.L_1505:


//--------------------- .nv.info._Z25selective_scan_fwd_kernelI32Selective_Scan_fwd_kernel_traitsILi64ELi16ELi1ELb1ELb1ELb1ELb1EfN3c107complexIfEEEEv13SSMParamsBase --------------------------
	.section	.nv.info._Z25selective_scan_fwd_kernelI32Selective_Scan_fwd_kernel_traitsILi64ELi16ELi1ELb1ELb1ELb1ELb1EfN3c107complexIfEEEEv13SSMParamsBase,"",@"SHT_CUDA_INFO"
	.sectionflags	@""
	.align	4


	//----- nvinfo : EIATTR_CUDA_API_VERSION
	.align		4
        /*0000*/ 	.byte	0x04, 0x37
        /*0002*/ 	.short	(.L_1507 - .L_1506)
.L_1506:
        /*0004*/ 	.word	0x00000082


	//----- nvinfo : EIATTR_SW2861232_WAR
	.align		4
.L_1507:
        /*0008*/ 	.byte	0x01, 0x35
	.zero		2


	//----- nvinfo : EIATTR_PARAM_CBANK
	.align		4
        /*000c*/ 	.byte	0x04, 0x0a
        /*000e*/ 	.short	(.L_1509 - .L_1508)
	.align		4
.L_1508:
        /*0010*/ 	.word	index@(.nv.constant0._Z25selective_scan_fwd_kernelI32Selective_Scan_fwd_kernel_traitsILi64ELi16ELi1ELb1ELb1ELb1ELb1EfN3c107complexIfEEEEv13SSMParamsBase)
        /*0014*/ 	.short	0x0160
        /*0016*/ 	.short	0x0118


	//----- nvinfo : EIATTR_CBANK_PARAM_SIZE
	.align		4
.L_1509:
        /*0018*/ 	.byte	0x03, 0x19
        /*001a*/ 	.short	0x0118


	//----- nvinfo : EIATTR_KPARAM_INFO
	.align		4
        /*001c*/ 	.byte	0x04, 0x17
        /*001e*/ 	.short	(.L_1511 - .L_1510)
.L_1510:
        /*0020*/ 	.word	0x00000000
        /*0024*/ 	.short	0x0000
        /*0026*/ 	.short	0x0000
        /*0028*/ 	.byte	0x00, 0xf0, 0x61, 0x04


	//----- nvinfo : EIATTR_MAXREG_COUNT
	.align		4
.L_1511:
        /*002c*/ 	.byte	0x03, 0x1b
        /*002e*/ 	.short	0x00a8


	//----- nvinfo : EIATTR_NUM_BARRIERS
	.align		4
        /*0030*/ 	.byte	0x02, 0x4c
        /*0032*/ 	.byte	0x01
	.zero		1


	//----- nvinfo : EIATTR_ANNOTATIONS
	.align		4
        /*0034*/ 	.byte	0x04, 0x55
        /*0036*/ 	.short	(.L_1513 - .L_1512)


	//   ....[0]....
.L_1512:
        /*0038*/ 	.word	0x00000001
        /*003c*/ 	.byte	0xa0, 0x31, 0x00, 0x00, 0x01, 0x00, 0x00, 0x00, 0xd0, 0x31, 0x00, 0x00, 0x01, 0x00, 0x00, 0x00
        /*004c*/ 	.byte	0x00, 0x32, 0x00, 0x00, 0x01, 0x00, 0x00, 0x00, 0x20, 0x33, 0x00, 0x00, 0x01, 0x00, 0x00, 0x00
        /*005c*/ 	.byte	0x50, 0x33, 0x00, 0x00, 0x01, 0x00, 0x00, 0x00, 0x80, 0x33, 0x00, 0x00


	//----- nvinfo : EIATTR_MERCURY_ISA_VERSION
	.align		4
.L_1513:
        /*0068*/ 	.byte	0x03, 0x5f
        /*006a*/ 	.short	0x0000


	//----- nvinfo : EIATTR_COOP_GROUP_MASK_REGIDS
	.align		4
        /*006c*/ 	.byte	0x04, 0x29
        /*006e*/ 	.short	(.L_1515 - .L_1514)


	//   ....[0]....
.L_1514:
        /*0070*/ 	.word	0xffffffff


	//   ....[1]....
        /*0074*/ 	.word	0xffffffff


	//   ....[2]....
        /*0078*/ 	.word	0xffffffff


	//   ....[3]....
        /*007c*/ 	.word	0xffffffff


	//   ....[4]....
        /*0080*/ 	.word	0xffffffff


	//   ....[5]....
        /*0084*/ 	.word	0xffffffff


	//   ....[6]....
        /*0088*/ 	.word	0xffffffff


	//   ....[7]....
        /*008c*/ 	.word	0xffffffff


	//   ....[8]....
        /*0090*/ 	.word	0xffffffff


	//   ....[9]....
        /*0094*/ 	.word	0xffffffff


	//   ....[10]....
        /*0098*/ 	.word	0xffffffff


	//   ....[11]....
        /*009c*/ 	.word	0xffffffff


	//   ....[12]....
        /*00a0*/ 	.word	0xffffffff


	//   ....[13]....
        /*00a4*/ 	.word	0xffffffff


	//   ....[14]....
        /*00a8*/ 	.word	0xffffffff


	//   ....[15]....
        /*00ac*/ 	.word	0xffffffff


	//   ....[16]....
        /*00b0*/ 	.word	0xffffffff


	//   ....[17]....
        /*00b4*/ 	.word	0xffffffff


	//   ....[18]....
        /*00b8*/ 	.word	0xffffffff


	//   ....[19]....
        /*00bc*/ 	.word	0xffffffff


	//   ....[20]....
        /*00c0*/ 	.word	0xffffffff


	//   ....[21]....
        /*00c4*/ 	.word	0xffffffff


	//   ....[22]....
        /*00c8*/ 	.word	0xffffffff


	//   ....[23]....
        /*00cc*/ 	.word	0xffffffff


	//   ....[24]....
        /*00d0*/ 	.word	0xffffffff


	//   ....[25]....
        /*00d4*/ 	.word	0xffffffff


	//   ....[26]....
        /*00d8*/ 	.word	0xffffffff


	//   ....[27]....
        /*00dc*/ 	.word	0xffffffff


	//   ....[28]....
        /*00e0*/ 	.word	0xffffffff


	//   ....[29]....
        /*00e4*/ 	.word	0xffffffff


	//   ....[30]....
        /*00e8*/ 	.word	0xffffffff


	//----- nvinfo : EIATTR_COOP_GROUP_INSTR_OFFSETS
	.align		4
.L_1515:
        /*00ec*/ 	.byte	0x04, 0x28
        /*00ee*/ 	.short	(.L_1517 - .L_1516)


	//   ....[0]....
.L_1516:
        /*00f0*/ 	.word	0x000009e0


	//   ....[1]....
        /*00f4*/ 	.word	0x00000ae0


	//   ....[2]....
        /*00f8*/ 	.word	0x00003930


	//   ....[3]....
        /*00fc*/ 	.word	0x00004d50


	//   ....[4]....
        /*0100*/ 	.word	0x00004d70


	//   ....[5]....
        /*0104*/ 	.word	0x00004d80


	//   ....[6]....
        /*0108*/ 	.word	0x00004d90


	//   ....[7]....
        /*010c*/ 	.word	0x00004e50


	//   ....[8]....
        /*0110*/ 	.word	0x00004e60


	//   ....[9]....
        /*0114*/ 	.word	0x00004e80


	//   ....[10]....
        /*0118*/ 	.word	0x00004e90


	//   ....[11]....
        /*011c*/ 	.word	0x00004f10


	//   ....[12]....
        /*0120*/ 	.word	0x00004f60


	//   ....[13]....
        /*0124*/ 	.word	0x00004f80


	//   ....[14]....
        /*0128*/ 	.word	0x00004f90


	//   ....[15]....
        /*012c*/ 	.word	0x00005050


	//   ....[16]....
        /*0130*/ 	.word	0x00005060


	//   ....[17]....
        /*0134*/ 	.word	0x00005080


	//   ....[18]....
        /*0138*/ 	.word	0x00005090


	//   ....[19]....
        /*013c*/ 	.word	0x000051b0


	//   ....[20]....
        /*0140*/ 	.word	0x000051c0


	//   ....[21]....
        /*0144*/ 	.word	0x000051e0


	//   ....[22]....
        /*0148*/ 	.word	0x000051f0


	//   ....[23]....
        /*014c*/ 	.word	0x00005360


	//   ....[24]....
        /*0150*/ 	.word	0x00005450


	//   ....[25]....
        /*0154*/ 	.word	0x00005520


	//   ....[26]....
        /*0158*/ 	.word	0x00005530


	//   ....[27]....
        /*015c*/ 	.word	0x00005540


	//   ....[28]....
        /*0160*/ 	.word	0x000065b0


	//   ....[29]....
        /*0164*/ 	.word	0x00006820


	//   ....[30]....
        /*0168*/ 	.word	0x00006f80


	//----- nvinfo : EIATTR_EXIT_INSTR_OFFSETS
	.align		4
.L_1517:
        /*016c*/ 	.byte	0x04, 0x1c
        /*016e*/ 	.short	(.L_1519 - .L_1518)


	//   ....[0]....
.L_1518:
        /*0170*/ 	.word	0x000006b0


	//   ....[1]....
        /*0174*/ 	.word	0x00007060


	//----- nvinfo : EIATTR_MAX_THREADS
	.align		4
.L_1519:
        /*0178*/ 	.byte	0x04, 0x05
        /*017a*/ 	.short	(.L_1521 - .L_1520)
.L_1520:
        /*017c*/ 	.word	0x00000040
        /*0180*/ 	.word	0x00000001
        /*0184*/ 	.word	0x00000001


	//----- nvinfo : EIATTR_CRS_STACK_SIZE
	.align		4
.L_1521:
        /*0188*/ 	.byte	0x04, 0x1e
        /*018a*/ 	.short	(.L_1523 - .L_1522)
.L_1522:
        /*018c*/ 	.word	0x00000000
.L_1523:


//--------------------- .nv.info._Z25selective_scan_fwd_kernelI32Selective_Scan_fwd_kernel_traitsILi32ELi16ELi1ELb0ELb0ELb0ELb0EfN3c107complexIfEEEEv13SSMParamsBase --------------------------
	.section	.nv.info._Z25selective_scan_fwd_kernelI32Selective_Scan_fwd_kernel_traitsILi32ELi16ELi1ELb0ELb0ELb0ELb0EfN3c107complexIfEEEEv13SSMParamsBase,"",@"SHT_CUDA_INFO"
	.sectionflags	@""
	.align	4


	//----- nvinfo : EIATTR_CUDA_API_VERSION
	.align		4
        /*0000*/ 	.byte	0x04, 0x37
        /*0002*/ 	.short	(.L_1525 - .L_1524)
.L_1524:
        /*0004*/ 	.word	0x00000082


	//----- nvinfo : EIATTR_SW2861232_WAR
	.align		4
.L_1525:
        /*0008*/ 	.byte	0x01, 0x35
	.zero		2


	//----- nvinfo : EIATTR_PARAM_CBANK
	.align		4
        /*000c*/ 	.byte	0x04, 0x0a
        /*000e*/ 	.short	(.L_1527 - .L_1526)
	.align		4
.L_1526:
        /*0010*/ 	.word	index@(.nv.constant0._Z25selective_scan_fwd_kernelI32Selective_Scan_fwd_kernel_traitsILi32ELi16ELi1ELb0ELb0ELb0ELb0EfN3c107complexIfEEEEv13SSMParamsBase)
        /*0014*/ 	.short	0x0160
        /*0016*/ 	.short	0x0118


	//----- nvinfo : EIATTR_CBANK_PARAM_SIZE
	.align		4
.L_1527:
        /*0018*/ 	.byte	0x03, 0x19
        /*001a*/ 	.short	0x0118


	//----- nvinfo : EIATTR_KPARAM_INFO
	.align		4
        /*001c*/ 	.byte	0x04, 0x17
        /*001e*/ 	.short	(.L_1529 - .L_1528)
.L_1528:
        /*0020*/ 	.word	0x00000000
        /*0024*/ 	.short	0x0000
        /*0026*/ 	.short	0x0000
        /*0028*/ 	.byte	0x00, 0xf0, 0x61, 0x04


	//----- nvinfo : EIATTR_MAXREG_COUNT
	.align		4
.L_1529:
        /*002c*/ 	.byte	0x03, 0x1b
        /*002e*/ 	.short	0x00ff


	//----- nvinfo : EIATTR_NUM_BARRIERS
	.align		4
        /*0030*/ 	.byte	0x02, 0x4c
        /*0032*/ 	.byte	0x01
	.zero		1


	//----- nvinfo : EIATTR_MERCURY_ISA_VERSION
	.align		4
        /*0034*/ 	.byte	0x03, 0x5f
        /*0036*/ 	.short	0x0000


	//----- nvinfo : EIATTR_COOP_GROUP_MASK_REGIDS
	.align		4
        /*0038*/ 	.byte	0x04, 0x29
        /*003a*/ 	.short	(.L_1531 - .L_1530)


	//   ....[0]....
.L_1530:
        /*003c*/ 	.word	0xffffffff


	//   ....[1]....
        /*0040*/ 	.word	0xffffffff


	//   ....[2]....
        /*0044*/ 	.word	0xffffffff


	//   ....[3]....
        /*0048*/ 	.word	0xffffffff


	//   ....[4]....
        /*004c*/ 	.word	0xffffffff


	//   ....[5]....
        /*0050*/ 	.word	0xffffffff


	//   ....[6]....
        /*0054*/ 	.word	0xffffffff


	//   ....[7]....
        /*0058*/ 	.word	0xffffffff


	//   ....[8]....
        /*005c*/ 	.word	0xffffffff


	//   ....[9]....
        /*0060*/ 	.word	0xffffffff


	//   ....[10]....
        /*0064*/ 	.word	0xffffffff


	//   ....[11]....
        /*0068*/ 	.word	0xffffffff


	//   ....[12]....
        /*006c*/ 	.word	0xffffffff


	//   ....[13]....
        /*0070*/ 	.word	0xffffffff


	//   ....[14]....
        /*0074*/ 	.word	0xffffffff


	//   ....[15]....
        /*0078*/ 	.word	0xffffffff


	//   ....[16]....
        /*007c*/ 	.word	0xffffffff


	//   ....[17]....
        /*0080*/ 	.word	0xffffffff


	//   ....[18]....
        /*0084*/ 	.word	0xffffffff


	//   ....[19]....
        /*0088*/ 	.word	0xffffffff


	//   ....[20]....
        /*008c*/ 	.word	0xffffffff


	//   ....[21]....
        /*0090*/ 	.word	0xffffffff


	//   ....[22]....
        /*0094*/ 	.word	0xffffffff


	//   ....[23]....
        /*0098*/ 	.word	0xffffffff


	//   ....[24]....
        /*009c*/ 	.word	0xffffffff


	//   ....[25]....
        /*00a0*/ 	.word	0xffffffff


	//   ....[26]....
        /*00a4*/ 	.word	0xffffffff


	//----- nvinfo : EIATTR_COOP_GROUP_INSTR_OFFSETS
	.align		4
.L_1531:
        /*00a8*/ 	.byte	0x04, 0x28
        /*00aa*/ 	.short	(.L_1533 - .L_1532)


	//   ....[0]....
.L_1532:
        /*00ac*/ 	.word	0x00000b10


	//   ....[1]....
        /*00b0*/ 	.word	0x00000f70


	//   ....[2]....
        /*00b4*/ 	.word	0x00004ed0


	//   ....[3]....
        /*00b8*/ 	.word	0x00004f00


	//   ....[4]....
        /*00bc*/ 	.word	0x00004f60


	//   ....[5]....
        /*00c0*/ 	.word	0x00004fc0


	//   ....[6]....
        /*00c4*/ 	.word	0x00005120


	//   ....[7]....
        /*00c8*/ 	.word	0x00005150


	//   ....[8]....
        /*00cc*/ 	.word	0x000051a0


	//   ....[9]....
        /*00d0*/ 	.word	0x000051b0


	//   ....[10]....
        /*00d4*/ 	.word	0x00005240


	//   ....[11]....
        /*00d8*/ 	.word	0x00005260


	//   ....[12]....
        /*00dc*/ 	.word	0x000052a0


	//   ....[13]....
        /*00e0*/ 	.word	0x000052b0


	//   ....[14]....
        /*00e4*/ 	.word	0x00005350


	//   ....[15]....
        /*00e8*/ 	.word	0x00005380


	//   ....[16]....
        /*00ec*/ 	.word	0x000053a0


	//   ....[17]....
        /*00f0*/ 	.word	0x000053b0


	//   ....[18]....
        /*00f4*/ 	.word	0x00005450


	//   ....[19]....
        /*00f8*/ 	.word	0x00005490


	//   ....[20]....
        /*00fc*/ 	.word	0x000054b0


	//   ....[21]....
        /*0100*/ 	.word	0x000054d0


	//   ....[22]....
        /*0104*/ 	.word	0x00005660


	//   ....[23]....
        /*0108*/ 	.word	0x00005680


	//   ....[24]....
        /*010c*/ 	.word	0x00005690


	//   ....[25]....
        /*0110*/ 	.word	0x000056a0


	//   ....[26]....
        /*0114*/ 	.word	0x00006420


	//----- nvinfo : EIATTR_EXIT_INSTR_OFFSETS
	.align		4
.L_1533:
        /*0118*/ 	.byte	0x04, 0x1c
        /*011a*/ 	.short	(.L_1535 - .L_1534)


	//   ....[0]....
.L_1534:
        /*011c*/ 	.word	0x00000130


	//   ....[1]....
        /*0120*/ 	.word	0x00006a60


	//----- nvinfo : EIATTR_MAX_THREADS
	.align		4
.L_1535:
        /*0124*/ 	.byte	0x04, 0x05
        /*0126*/ 	.short	(.L_1537 - .L_1536)
.L_1536:
        /*0128*/ 	.word	0x00000020
        /*012c*/ 	.word	0x00000001
        /*0130*/ 	.word	0x00000001


	//----- nvinfo : EIATTR_CRS_STACK_SIZE
	.align		4
.L_1537:
        /*0134*/ 	.byte	0x04, 0x1e
        /*0136*/ 	.short	(.L_1539 - .L_1538)
.L_1538:
        /*0138*/ 	.word	0x00000000
.L_1539:


//--------------------- .nv.info._Z25selective_scan_fwd_kernelI32Selective_Scan_fwd_kernel_traitsILi32ELi16ELi1ELb0ELb0ELb0ELb1EfN3c107complexIfEEEEv13SSMParamsBase --------------------------
	.section	.nv.info._Z25selective_scan_fwd_kernelI32Selective_Scan_fwd_kernel_traitsILi32ELi16ELi1ELb0ELb0ELb0ELb1EfN3c107complexIfEEEEv13SSMParamsBase,"",@"SHT_CUDA_INFO"
	.sectionflags	@""
	.align	4


	//----- nvinfo : EIATTR_CUDA_API_VERSION
	.align		4
        /*0000*/ 	.byte	0x04, 0x37
        /*0002*/ 	.short	(.L_1541 - .L_1540)
.L_1540:
        /*0004*/ 	.word	0x00000082


	//----- nvinfo : EIATTR_SW2861232_WAR
	.align		4
.L_1541:
        /*0008*/ 	.byte	0x01, 0x35
	.zero		2


	//----- nvinfo : EIATTR_PARAM_CBANK
	.align		4
        /*000c*/ 	.byte	0x04, 0x0a
        /*000e*/ 	.short	(.L_1543 - .L_1542)
	.align		4
.L_1542:
        /*0010*/ 	.word	index@(.nv.constant0._Z25selective_scan_fwd_kernelI32Selective_Scan_fwd_kernel_traitsILi32ELi16ELi1ELb0ELb0ELb0ELb1EfN3c107complexIfEEEEv13SSMParamsBase)
        /*0014*/ 	.short	0x0160
        /*0016*/ 	.short	0x0118


	//----- nvinfo : EIATTR_CBANK_PARAM_SIZE
	.align		4
.L_1543:
        /*0018*/ 	.byte	0x03, 0x19
        /*001a*/ 	.short	0x0118


	//----- nvinfo : EIATTR_KPARAM_INFO
	.align		4
        /*001c*/ 	.byte	0x04, 0x17
        /*001e*/ 	.short	(.L_1545 - .L_1544)
.L_1544:
        /*0020*/ 	.word	0x00000000
        /*0024*/ 	.short	0x0000
        /*0026*/ 	.short	0x0000
        /*0028*/ 	.byte	0x00, 0xf0, 0x61, 0x04


	//----- nvinfo : EIATTR_MAXREG_COUNT
	.align		4
.L_1545:
        /*002c*/ 	.byte	0x03, 0x1b
        /*002e*/ 	.short	0x00ff


	//----- nvinfo : EIATTR_NUM_BARRIERS
	.align		4
        /*0030*/ 	.byte	0x02, 0x4c
        /*0032*/ 	.byte	0x01
	.zero		1


	//----- nvinfo : EIATTR_MERCURY_ISA_VERSION
	.align		4
        /*0034*/ 	.byte	0x03, 0x5f
        /*0036*/ 	.short	0x0000


	//----- nvinfo : EIATTR_COOP_GROUP_MASK_REGIDS
	.align		4
        /*0038*/ 	.byte	0x04, 0x29
        /*003a*/ 	.short	(.L_1547 - .L_1546)


	//   ....[0]....
.L_1546:
        /*003c*/ 	.word	0xffffffff


	//   ....[1]....
        /*0040*/ 	.word	0xffffffff


	//   ....[2]....
        /*0044*/ 	.word	0xffffffff


	//   ....[3]....
        /*0048*/ 	.word	0xffffffff


	//   ....[4]....
        /*004c*/ 	.word	0xffffffff


	//   ....[5]....
        /*0050*/ 	.word	0xffffffff


	//   ....[6]....
        /*0054*/ 	.word	0xffffffff


	//   ....[7]....
        /*0058*/ 	.word	0xffffffff


	//   ....[8]....
        /*005c*/ 	.word	0xffffffff


	//   ....[9]....
        /*0060*/ 	.word	0xffffffff


	//   ....[10]....
        /*0064*/ 	.word	0xffffffff


	//   ....[11]....
        /*0068*/ 	.word	0xffffffff


	//   ....[12]....
        /*006c*/ 	.word	0xffffffff


	//   ....[13]....
        /*0070*/ 	.word	0xffffffff


	//   ....[14]....
        /*0074*/ 	.word	0xffffffff


	//   ....[15]....
        /*0078*/ 	.word	0xffffffff


	//   ....[16]....
        /*007c*/ 	.word	0xffffffff


	//   ....[17]....
        /*0080*/ 	.word	0xffffffff


	//   ....[18]....
        /*0084*/ 	.word	0xffffffff


	//   ....[19]....
        /*0088*/ 	.word	0xffffffff


	//   ....[20]....
        /*008c*/ 	.word	0xffffffff


	//   ....[21]....
        /*0090*/ 	.word	0xffffffff


	//   ....[22]....
        /*0094*/ 	.word	0xffffffff


	//   ....[23]....
        /*0098*/ 	.word	0xffffffff


	//   ....[24]....
        /*009c*/ 	.word	0xffffffff


	//   ....[25]....
        /*00a0*/ 	.word	0xffffffff


	//   ....[26]....
        /*00a4*/ 	.word	0xffffffff


	//   ....[27]....
        /*00a8*/ 	.word	0xffffffff


	//   ....[28]....
        /*00ac*/ 	.word	0xffffffff


	//----- nvinfo : EIATTR_COOP_GROUP_INSTR_OFFSETS
	.align		4
.L_1547:
        /*00b0*/ 	.byte	0x04, 0x28
        /*00b2*/ 	.short	(.L_1549 - .L_1548)


	//   ....[0]....
.L_1548:
        /*00b4*/ 	.word	0x00000ae0


	//   ....[1]....
        /*00b8*/ 	.word	0x00000f50


	//   ....[2]....
        /*00bc*/ 	.word	0x00004eb0


	//   ....[3]....
        /*00c0*/ 	.word	0x00004ef0


	//   ....[4]....
        /*00c4*/ 	.word	0x00004f70


	//   ....[5]....
        /*00c8*/ 	.word	0x00004fa0


	//   ....[6]....
        /*00cc*/ 	.word	0x000050b0


	//   ....[7]....
        /*00d0*/ 	.word	0x00005130


	//   ....[8]....
        /*00d4*/ 	.word	0x00005170


	//   ....[9]....
        /*00d8*/ 	.word	0x00005180


	//   ....[10]....
        /*00dc*/ 	.word	0x00005220


	//   ....[11]....
        /*00e0*/ 	.word	0x00005250


	//   ....[12]....
        /*00e4*/ 	.word	0x00005280


	//   ....[13]....
        /*00e8*/ 	.word	0x00005290


	//   ....[14]....
        /*00ec*/ 	.word	0x00005330


	//   ....[15]....
        /*00f0*/ 	.word	0x00005350


	//   ....[16]....
        /*00f4*/ 	.word	0x00005380


	//   ....[17]....
        /*00f8*/ 	.word	0x00005390


	//   ....[18]....
        /*00fc*/ 	.word	0x00005440


	//   ....[19]....
        /*0100*/ 	.word	0x00005470


	//   ....[20]....
        /*0104*/ 	.word	0x00005490


	//   ....[21]....
        /*0108*/ 	.word	0x000054b0


	//   ....[22]....
        /*010c*/ 	.word	0x00005640


	//   ....[23]....
        /*0110*/ 	.word	0x00005660


	//   ....[24]....
        /*0114*/ 	.word	0x00005670


	//   ....[25]....
        /*0118*/ 	.word	0x00005680


	//   ....[26]....
        /*011c*/ 	.word	0x00006540


	//   ....[27]....
        /*0120*/ 	.word	0x00006f40


	//   ....[28]....
        /*0124*/ 	.word	0x00007760


	//----- nvinfo : EIATTR_EXIT_INSTR_OFFSETS
	.align		4
.L_1549:
        /*0128*/ 	.byte	0x04, 0x1c
        /*012a*/ 	.short	(.L_1551 - .L_1550)


	//   ....[0]....
.L_1550:
        /*012c*/ 	.word	0x00000130


	//   ....[1]....
        /*0130*/ 	.word	0x00007cc0


	//----- nvinfo : EIATTR_MAX_THREADS
	.align		4
.L_1551:
        /*0134*/ 	.byte	0x04, 0x05
        /*0136*/ 	.short	(.L_1553 - .L_1552)
.L_1552:
        /*0138*/ 	.word	0x00000020
        /*013c*/ 	.word	0x00000001
        /*0140*/ 	.word	0x00000001


	//----- nvinfo : EIATTR_CRS_STACK_SIZE
	.align		4
.L_1553:
        /*0144*/ 	.byte	0x04, 0x1e
        /*0146*/ 	.short	(.L_1555 - .L_1554)
.L_1554:
        /*0148*/ 	.word	0x00000000
.L_1555:


//--------------------- .nv.info._Z25selective_scan_fwd_kernelI32Selective_Scan_fwd_kernel_traitsILi32ELi16ELi1ELb0ELb0ELb1ELb0EfN3c107complexIfEEEEv13SSMParamsBase --------------------------
	.section	.nv.info._Z25selective_scan_fwd_kernelI32Selective_Scan_fwd_kernel_traitsILi32ELi16ELi1ELb0ELb0ELb1ELb0EfN3c107complexIfEEEEv13SSMParamsBase,"",@"SHT_CUDA_INFO"
	.sectionflags	@""
	.align	4


	//----- nvinfo : EIATTR_CUDA_API_VERSION
	.align		4
        /*0000*/ 	.byte	0x04, 0x37
        /*0002*/ 	.short	(.L_1557 - .L_1556)
.L_1556:
        /*0004*/ 	.word	0x00000082


	//----- nvinfo : EIATTR_SW2861232_WAR
	.align		4
.L_1557:
        /*0008*/ 	.byte	0x01, 0x35
	.zero		2


	//----- nvinfo : EIATTR_PARAM_CBANK
	.align		4
        /*000c*/ 	.byte	0x04, 0x0a
        /*000e*/ 	.short	(.L_1559 - .L_1558)
	.align		4
.L_1558:
        /*0010*/ 	.word	index@(.nv.constant0._Z25selective_scan_fwd_kernelI32Selective_Scan_fwd_kernel_traitsILi32ELi16ELi1ELb0ELb0ELb1ELb0EfN3c107complexIfEEEEv13SSMParamsBase)
        /*0014*/ 	.short	0x0160
        /*0016*/ 	.short	0x0118


	//----- nvinfo : EIATTR_CBANK_PARAM_SIZE
	.align		4
.L_1559:
        /*0018*/ 	.byte	0x03, 0x19
        /*001a*/ 	.short	0x0118


	//----- nvinfo : EIATTR_KPARAM_INFO
	.align		4
        /*001c*/ 	.byte	0x04, 0x17
        /*001e*/ 	.short	(.L_1561 - .L_1560)
.L_1560:
        /*0020*/ 	.word	0x00000000
        /*0024*/ 	.short	0x0000
        /*0026*/ 	.short	0x0000
        /*0028*/ 	.byte	0x00, 0xf0, 0x61, 0x04


	//----- nvinfo : EIATTR_MAXREG_COUNT
	.align		4
.L_1561:
        /*002c*/ 	.byte	0x03, 0x1b
        /*002e*/ 	.short	0x00ff


	//----- nvinfo : EIATTR_NUM_BARRIERS
	.align		4
        /*0030*/ 	.byte	0x02, 0x4c
        /*0032*/ 	.byte	0x01
	.zero		1


	//----- nvinfo : EIATTR_MERCURY_ISA_VERSION
	.align		4
        /*0034*/ 	.byte	0x03, 0x5f
        /*0036*/ 	.short	0x0000


	//----- nvinfo : EIATTR_COOP_GROUP_MASK_REGIDS
	.align		4
        /*0038*/ 	.byte	0x04, 0x29
        /*003a*/ 	.short	(.L_1563 - .L_1562)


	//   ....[0]....
.L_1562:
        /*003c*/ 	.word	0xffffffff


	//   ....[1]....
        /*0040*/ 	.word	0xffffffff


	//   ....[2]....
        /*0044*/ 	.word	0xffffffff


	//   ....[3]....
        /*0048*/ 	.word	0xffffffff


	//   ....[4]....
        /*004c*/ 	.word	0xffffffff


	//   ....[5]....
        /*0050*/ 	.word	0xffffffff


	//   ....[6]....
        /*0054*/ 	.word	0xffffffff


	//   ....[7]....
        /*0058*/ 	.word	0xffffffff


	//   ....[8]....
        /*005c*/ 	.word	0xffffffff


	//   ....[9]....
        /*0060*/ 	.word	0xffffffff


	//   ....[10]....
        /*0064*/ 	.word	0xffffffff


	//   ....[11]....
        /*0068*/ 	.word	0xffffffff


	//   ....[12]....
        /*006c*/ 	.word	0xffffffff


	//   ....[13]....
        /*0070*/ 	.word	0xffffffff


	//   ....[14]....
        /*0074*/ 	.word	0xffffffff


	//   ....[15]....
        /*0078*/ 	.word	0xffffffff


	//   ....[16]....
        /*007c*/ 	.word	0xffffffff


	//   ....[17]....
        /*0080*/ 	.word	0xffffffff


	//   ....[18]....
        /*0084*/ 	.word	0xffffffff


	//   ....[19]....
        /*0088*/ 	.word	0xffffffff


	//   ....[20]....
        /*008c*/ 	.word	0xffffffff


	//   ....[21]....
        /*0090*/ 	.word	0xffffffff


	//   ....[22]....
        /*0094*/ 	.word	0xffffffff


	//   ....[23]....
        /*0098*/ 	.word	0xffffffff


	//   ....[24]....
        /*009c*/ 	.word	0xffffffff


	//   ....[25]....
        /*00a0*/ 	.word	0xffffffff


	//   ....[26]....
        /*00a4*/ 	.word	0xffffffff


	//   ....[27]....
        /*00a8*/ 	.word	0xffffffff


	//----- nvinfo : EIATTR_COOP_GROUP_INSTR_OFFSETS
	.align		4
.L_1563:
        /*00ac*/ 	.byte	0x04, 0x28
        /*00ae*/ 	.short	(.L_1565 - .L_1564)


	//   ....[0]....
.L_1564:
        /*00b0*/ 	.word	0x00000d30


	//   ....[1]....
        /*00b4*/ 	.word	0x000011a0


	//   ....[2]....
        /*00b8*/ 	.word	0x00005a90


	//   ....[3]....
        /*00bc*/ 	.word	0x00005d60


	//   ....[4]....
        /*00c0*/ 	.word	0x00005d90


	//   ....[5]....
        /*00c4*/ 	.word	0x00005dd0


	//   ....[6]....
        /*00c8*/ 	.word	0x00005de0


	//   ....[7]....
        /*00cc*/ 	.word	0x00005e70


	//   ....[8]....
        /*00d0*/ 	.word	0x00005ea0


	//   ....[9]....
        /*00d4*/ 	.word	0x00005ed0


	//   ....[10]....
        /*00d8*/ 	.word	0x00005ee0


	//   ....[11]....
        /*00dc*/ 	.word	0x00005f90


	//   ....[12]....
        /*00e0*/ 	.word	0x00005fb0


	//   ....[13]....
        /*00e4*/ 	.word	0x00005fd0


	//   ....[14]....
        /*00e8*/ 	.word	0x00005fe0


	//   ....[15]....
        /*00ec*/ 	.word	0x000060a0


	//   ....[16]....
        /*00f0*/ 	.word	0x000060b0


	//   ....[17]....
        /*00f4*/ 	.word	0x000060d0


	//   ....[18]....
        /*00f8*/ 	.word	0x000060e0


	//   ....[19]....
        /*00fc*/ 	.word	0x00006180


	//   ....[20]....
        /*0100*/ 	.word	0x000061b0


	//   ....[21]....
        /*0104*/ 	.word	0x000061d0


	//   ....[22]....
        /*0108*/ 	.word	0x000061e0


	//   ....[23]....
        /*010c*/ 	.word	0x000065b0


	//   ....[24]....
        /*0110*/ 	.word	0x000065d0


	//   ....[25]....
        /*0114*/ 	.word	0x000065e0


	//   ....[26]....
        /*0118*/ 	.word	0x000065f0


	//   ....[27]....
        /*011c*/ 	.word	0x00007720


	//----- nvinfo : EIATTR_EXIT_INSTR_OFFSETS
	.align		4
.L_1565:
        /*0120*/ 	.byte	0x04, 0x1c
        /*0122*/ 	.short	(.L_1567 - .L_1566)


	//   ....[0]....
.L_1566:
        /*0124*/ 	.word	0x00000250


	//   ....[1]....
        /*0128*/ 	.word	0x00007d80


	//----- nvinfo : EIATTR_MAX_THREADS
	.align		4
.L_1567:
        /*012c*/ 	.byte	0x04, 0x05
        /*012e*/ 	.short	(.L_1569 - .L_1568)
.L_1568:
        /*0130*/ 	.word	0x00000020
        /*0134*/ 	.word	0x00000001
        /*0138*/ 	.word	0x00000001


	//----- nvinfo : EIATTR_CRS_STACK_SIZE
	.align		4
.L_1569:
        /*013c*/ 	.byte	0x04, 0x1e
        /*013e*/ 	.short	(.L_1571 - .L_1570)
.L_1570:
        /*0140*/ 	.word	0x00000000
.L_1571:


//--------------------- .nv.info._Z25selective_scan_fwd_kernelI32Selective_Scan_fwd_kernel_traitsILi32ELi16ELi1ELb0ELb0ELb1ELb1EfN3c107complexIfEEEEv13SSMParamsBase --------------------------
	.section	.nv.info._Z25selective_scan_fwd_kernelI32Selective_Scan_fwd_kernel_traitsILi32ELi16ELi1ELb0ELb0ELb1ELb1EfN3c107complexIfEEEEv13SSMParamsBase,"",@"SHT_CUDA_INFO"
	.sectionflags	@""
	.align	4


	//----- nvinfo : EIATTR_CUDA_API_VERSION
	.align		4
        /*0000*/ 	.byte	0x04, 0x37
        /*0002*/ 	.short	(.L_1573 - .L_1572)
.L_1572:
        /*0004*/ 	.word	0x00000082


	//----- nvinfo : EIATTR_SW2861232_WAR
	.align		4
.L_1573:
        /*0008*/ 	.byte	0x01, 0x35
	.zero		2


	//----- nvinfo : EIATTR_PARAM_CBANK
	.align		4
        /*000c*/ 	.byte	0x04, 0x0a
        /*000e*/ 	.short	(.L_1575 - .L_1574)
	.align		4
.L_1574:
        /*0010*/ 	.word	index@(.nv.constant0._Z25selective_scan_fwd_kernelI32Selective_Scan_fwd_kernel_traitsILi32ELi16ELi1ELb0ELb0ELb1ELb1EfN3c107complexIfEEEEv13SSMParamsBase)
        /*0014*/ 	.short	0x0160
        /*0016*/ 	.short	0x0118


	//----- nvinfo : EIATTR_CBANK_PARAM_SIZE
	.align		4
.L_1575:
        /*0018*/ 	.byte	0x03, 0x19
        /*001a*/ 	.short	0x0118


	//----- nvinfo : EIATTR_KPARAM_INFO
	.align		4
        /*001c*/ 	.byte	0x04, 0x17
        /*001e*/ 	.short	(.L_1577 - .L_1576)
.L_1576:
        /*0020*/ 	.word	0x00000000
        /*0024*/ 	.short	0x0000
        /*0026*/ 	.short	0x0000
        /*0028*/ 	.byte	0x00, 0xf0, 0x61, 0x04


	//----- nvinfo : EIATTR_MAXREG_COUNT
	.align		4
.L_1577:
        /*002c*/ 	.byte	0x03, 0x1b
        /*002e*/ 	.short	0x00ff


	//----- nvinfo : EIATTR_NUM_BARRIERS
	.align		4
        /*0030*/ 	.byte	0x02, 0x4c
        /*0032*/ 	.byte	0x01
	.zero		1


	//----- nvinfo : EIATTR_MERCURY_ISA_VERSION
	.align		4
        /*0034*/ 	.byte	0x03, 0x5f
        /*0036*/ 	.short	0x0000


	//----- nvinfo : EIATTR_COOP_GROUP_MASK_REGIDS
	.align		4
        /*0038*/ 	.byte	0x04, 0x29
        /*003a*/ 	.short	(.L_1579 - .L_1578)


	//   ....[0]....
.L_1578:
        /*003c*/ 	.word	0xffffffff


	//   ....[1]....
        /*0040*/ 	.word	0xffffffff


	//   ....[2]....
        /*0044*/ 	.word	0xffffffff


	//   ....[3]....
        /*0048*/ 	.word	0xffffffff


	//   ....[4]....
        /*004c*/ 	.word	0xffffffff


	//   ....[5]....
        /*0050*/ 	.word	0xffffffff


	//   ....[6]....
        /*0054*/ 	.word	0xffffffff


	//   ....[7]....
        /*0058*/ 	.word	0xffffffff


	//   ....[8]....
        /*005c*/ 	.word	0xffffffff


	//   ....[9]....
        /*0060*/ 	.word	0xffffffff


	//   ....[10]....
        /*0064*/ 	.word	0xffffffff


	//   ....[11]....
        /*0068*/ 	.word	0xffffffff


	//   ....[12]....
        /*006c*/ 	.word	0xffffffff


	//   ....[13]....
        /*0070*/ 	.word	0xffffffff


	//   ....[14]....
        /*0074*/ 	.word	0xffffffff


	//   ....[15]....
        /*0078*/ 	.word	0xffffffff


	//   ....[16]....
        /*007c*/ 	.word	0xffffffff


	//   ....[17]....
        /*0080*/ 	.word	0xffffffff


	//   ....[18]....
        /*0084*/ 	.word	0xffffffff


	//   ....[19]....
        /*0088*/ 	.word	0xffffffff


	//   ....[20]....
        /*008c*/ 	.word	0xffffffff


	//   ....[21]....
        /*0090*/ 	.word	0xffffffff


	//   ....[22]....
        /*0094*/ 	.word	0xffffffff


	//   ....[23]....
        /*0098*/ 	.word	0xffffffff


	//   ....[24]....
        /*009c*/ 	.word	0xffffffff


	//   ....[25]....
        /*00a0*/ 	.word	0xffffffff


	//   ....[26]....
        /*00a4*/ 	.word	0xffffffff


	//   ....[27]....
        /*00a8*/ 	.word	0xffffffff


	//   ....[28]....
        /*00ac*/ 	.word	0xffffffff


	//   ....[29]....
        /*00b0*/ 	.word	0xffffffff


	//----- nvinfo : EIATTR_COOP_GROUP_INSTR_OFFSETS
	.align		4
.L_1579:
        /*00b4*/ 	.byte	0x04, 0x28
        /*00b6*/ 	.short	(.L_1581 - .L_1580)


	//   ....[0]....
.L_1580:
        /*00b8*/ 	.word	0x00000d30


	//   ....[1]....
        /*00bc*/ 	.word	0x000011a0


	//   ....[2]....
        /*00c0*/ 	.word	0x00005a90


	//   ....[3]....
        /*00c4*/ 	.word	0x00005d60


	//   ....[4]....
        /*00c8*/ 	.word	0x00005d90


	//   ....[5]....
        /*00cc*/ 	.word	0x00005dd0


	//   ....[6]....
        /*00d0*/ 	.word	0x00005de0


	//   ....[7]....
        /*00d4*/ 	.word	0x00005e70


	//   ....[8]....
        /*00d8*/ 	.word	0x00005ea0


	//   ....[9]....
        /*00dc*/ 	.word	0x00005ed0


	//   ....[10]....
        /*00e0*/ 	.word	0x00005ee0


	//   ....[11]....
        /*00e4*/ 	.word	0x00005f90


	//   ....[12]....
        /*00e8*/ 	.word	0x00005fb0


	//   ....[13]....
        /*00ec*/ 	.word	0x00005fd0


	//   ....[14]....
        /*00f0*/ 	.word	0x00005fe0


	//   ....[15]....
        /*00f4*/ 	.word	0x000060a0


	//   ....[16]....
        /*00f8*/ 	.word	0x000060b0


	//   ....[17]....
        /*00fc*/ 	.word	0x000060d0


	//   ....[18]....
        /*0100*/ 	.word	0x000060e0


	//   ....[19]....
        /*0104*/ 	.word	0x00006180


	//   ....[20]....
        /*0108*/ 	.word	0x000061b0


	//   ....[21]....
        /*010c*/ 	.word	0x000061d0


	//   ....[22]....
        /*0110*/ 	.word	0x000061e0


	//   ....[23]....
        /*0114*/ 	.word	0x000065b0


	//   ....[24]....
        /*0118*/ 	.word	0x000065d0


	//   ....[25]....
        /*011c*/ 	.word	0x000065e0


	//   ....[26]....
        /*0120*/ 	.word	0x000065f0


	//   ....[27]....
        /*0124*/ 	.word	0x00007880


	//   ....[28]....
        /*0128*/ 	.word	0x00008290


	//   ....[29]....
        /*012c*/ 	.word	0x00008ab0


	//----- nvinfo : EIATTR_EXIT_INSTR_OFFSETS
	.align		4
.L_1581:
        /*0130*/ 	.byte	0x04, 0x1c
        /*0132*/ 	.short	(.L_1583 - .L_1582)


	//   ....[0]....
.L_1582:
        /*0134*/ 	.word	0x00000250


	//   ....[1]....
        /*0138*/ 	.word	0x00009020


	//----- nvinfo : EIATTR_MAX_THREADS
	.align		4
.L_1583:
        /*013c*/ 	.byte	0x04, 0x05
        /*013e*/ 	.short	(.L_1585 - .L_1584)
.L_1584:
        /*0140*/ 	.word	0x00000020
        /*0144*/ 	.word	0x00000001
        /*0148*/ 	.word	0x00000001


	//----- nvinfo : EIATTR_CRS_STACK_SIZE
	.align		4
.L_1585:
        /*014c*/ 	.byte	0x04, 0x1e
        /*014e*/ 	.short	(.L_1587 - .L_1586)
.L_1586:
        /*0150*/ 	.word	0x00000000
.L_1587:


//--------------------- .nv.info._Z25selective_scan_fwd_kernelI32Selective_Scan_fwd_kernel_traitsILi32ELi16ELi1ELb0ELb1ELb0ELb0EfN3c107complexIfEEEEv13SSMParamsBase --------------------------
	.section	.nv.info._Z25selective_scan_fwd_kernelI32Selective_Scan_fwd_kernel_traitsILi32ELi16ELi1ELb0ELb1ELb0ELb0EfN3c107complexIfEEEEv13SSMParamsBase,"",@"SHT_CUDA_INFO"
	.sectionflags	@""
	.align	4


	//----- nvinfo : EIATTR_CUDA_API_VERSION
	.align		4
        /*0000*/ 	.byte	0x04, 0x37
        /*0002*/ 	.short	(.L_1589 - .L_1588)
.L_1588:
        /*0004*/ 	.word	0x00000082


	//----- nvinfo : EIATTR_SW2861232_WAR
	.align		4
.L_1589:
        /*0008*/ 	.byte	0x01, 0x35
	.zero		2


	//----- nvinfo : EIATTR_PARAM_CBANK
	.align		4
        /*000c*/ 	.byte	0x04, 0x0a
        /*000e*/ 	.short	(.L_1591 - .L_1590)
	.align		4
.L_1590:
        /*0010*/ 	.word	index@(.nv.constant0._Z25selective_scan_fwd_kernelI32Selective_Scan_fwd_kernel_traitsILi32ELi16ELi1ELb0ELb1ELb0ELb0EfN3c107complexIfEEEEv13SSMParamsBase)
        /*0014*/ 	.short	0x0160
        /*0016*/ 	.short	0x0118


	//----- nvinfo : EIATTR_CBANK_PARAM_SIZE
	.align		4
.L_1591:
        /*0018*/ 	.byte	0x03, 0x19
        /*001a*/ 	.short	0x0118


	//----- nvinfo : EIATTR_KPARAM_INFO
	.align		4
        /*001c*/ 	.byte	0x04, 0x17
        /*001e*/ 	.short	(.L_1593 - .L_1592)
.L_1592:
        /*0020*/ 	.word	0x00000000
        /*0024*/ 	.short	0x0000
        /*0026*/ 	.short	0x0000
        /*0028*/ 	.byte	0x00, 0xf0, 0x61, 0x04


	//----- nvinfo : EIATTR_MAXREG_COUNT
	.align		4
.L_1593:
        /*002c*/ 	.byte	0x03, 0x1b
        /*002e*/ 	.short	0x00ff


	//----- nvinfo : EIATTR_NUM_BARRIERS
	.align		4
        /*0030*/ 	.byte	0x02, 0x4c
        /*0032*/ 	.byte	0x01
	.zero		1


	//----- nvinfo : EIATTR_MERCURY_ISA_VERSION
	.align		4
        /*0034*/ 	.byte	0x03, 0x5f
        /*0036*/ 	.short	0x0000


	//----- nvinfo : EIATTR_COOP_GROUP_MASK_REGIDS
	.align		4
        /*0038*/ 	.byte	0x04, 0x29
        /*003a*/ 	.short	(.L_1595 - .L_1594)


	//   ....[0]....
.L_1594:
        /*003c*/ 	.word	0xffffffff


	//   ....[1]....
        /*0040*/ 	.word	0xffffffff


	//   ....[2]....
        /*0044*/ 	.word	0xffffffff


	//   ....[3]....
        /*0048*/ 	.word	0xffffffff


	//   ....[4]....
        /*004c*/ 	.word	0xffffffff


	//   ....[5]....
        /*0050*/ 	.word	0xffffffff


	//   ....[6]....
        /*0054*/ 	.word	0xffffffff


	//   ....[7]....
        /*0058*/ 	.word	0xffffffff


	//   ....[8]....
        /*005c*/ 	.word	0xffffffff


	//   ....[9]....
        /*0060*/ 	.word	0xffffffff


	//   ....[10]....
        /*0064*/ 	.word	0xffffffff


	//   ....[11]....
        /*0068*/ 	.word	0xffffffff


	//   ....[12]....
        /*006c*/ 	.word	0xffffffff


	//   ....[13]....
        /*0070*/ 	.word	0xffffffff


	//   ....[14]....
        /*0074*/ 	.word	0xffffffff


	//   ....[15]....
        /*0078*/ 	.word	0xffffffff


	//   ....[16]....
        /*007c*/ 	.word	0xffffffff


	//   ....[17]....
        /*0080*/ 	.word	0xffffffff


	//   ....[18]....
        /*0084*/ 	.word	0xffffffff


	//   ....[19]....
        /*0088*/ 	.word	0xffffffff


	//   ....[20]....
        /*008c*/ 	.word	0xffffffff


	//   ....[21]....
        /*0090*/ 	.word	0xffffffff


	//   ....[22]....
        /*0094*/ 	.word	0xffffffff


	//   ....[23]....
        /*0098*/ 	.word	0xffffffff


	//   ....[24]....
        /*009c*/ 	.word	0xffffffff


	//   ....[25]....
        /*00a0*/ 	.word	0xffffffff


	//   ....[26]....
        /*00a4*/ 	.word	0xffffffff


	//   ....[27]....
        /*00a8*/ 	.word	0xffffffff


	//----- nvinfo : EIATTR_COOP_GROUP_INSTR_OFFSETS
	.align		4
.L_1595:
        /*00ac*/ 	.byte	0x04, 0x28
        /*00ae*/ 	.short	(.L_1597 - .L_1596)


	//   ....[0]....
.L_1596:
        /*00b0*/ 	.word	0x00000d50


	//   ....[1]....
        /*00b4*/ 	.word	0x00001200


	//   ....[2]....
        /*00b8*/ 	.word	0x00004a20


	//   ....[3]....
        /*00bc*/ 	.word	0x000062e0


	//   ....[4]....
        /*00c0*/ 	.word	0x00006300


	//   ....[5]....
        /*00c4*/ 	.word	0x00006340


	//   ....[6]....
        /*00c8*/ 	.word	0x00006350


	//   ....[7]....
        /*00cc*/ 	.word	0x000063e0


	//   ....[8]....
        /*00d0*/ 	.word	0x00006400


	//   ....[9]....
        /*00d4*/ 	.word	0x00006460


	//   ....[10]....
        /*00d8*/ 	.word	0x00006490


	//   ....[11]....
        /*00dc*/ 	.word	0x00006590


	//   ....[12]....
        /*00e0*/ 	.word	0x000065b0


	//   ....[13]....
        /*00e4*/ 	.word	0x000065f0


	//   ....[14]....
        /*00e8*/ 	.word	0x00006600


	//   ....[15]....
        /*00ec*/ 	.word	0x000066a0


	//   ....[16]....
        /*00f0*/ 	.word	0x000066d0


	//   ....[17]....
        /*00f4*/ 	.word	0x000066f0


	//   ....[18]....
        /*00f8*/ 	.word	0x00006700


	//   ....[19]....
        /*00fc*/ 	.word	0x000067a0


	//   ....[20]....
        /*0100*/ 	.word	0x000067e0


	//   ....[21]....
        /*0104*/ 	.word	0x00006800


	//   ....[22]....
        /*0108*/ 	.word	0x00006820


	//   ....[23]....
        /*010c*/ 	.word	0x000069c0


	//   ....[24]....
        /*0110*/ 	.word	0x000069e0


	//   ....[25]....
        /*0114*/ 	.word	0x000069f0


	//   ....[26]....
        /*0118*/ 	.word	0x00006a00


	//   ....[27]....
        /*011c*/ 	.word	0x00007730


	//----- nvinfo : EIATTR_EXIT_INSTR_OFFSETS
	.align		4
.L_1597:
        /*0120*/ 	.byte	0x04, 0x1c
        /*0122*/ 	.short	(.L_1599 - .L_1598)


	//   ....[0]....
.L_1598:
        /*0124*/ 	.word	0x00000250


	//   ....[1]....
        /*0128*/ 	.word	0x00007d90


	//----- nvinfo : EIATTR_MAX_THREADS
	.align		4
.L_1599:
        /*012c*/ 	.byte	0x04, 0x05
        /*012e*/ 	.short	(.L_1601 - .L_1600)
.L_1600:
        /*0130*/ 	.word	0x00000020
        /*0134*/ 	.word	0x00000001
        /*0138*/ 	.word	0x00000001


	//----- nvinfo : EIATTR_CRS_STACK_SIZE
	.align		4
.L_1601:
        /*013c*/ 	.byte	0x04, 0x1e
        /*013e*/ 	.short	(.L_1603 - .L_1602)
.L_1602:
        /*0140*/ 	.word	0x00000000
.L_1603:


//--------------------- .nv.info._Z25selective_scan_fwd_kernelI32Selective_Scan_fwd_kernel_traitsILi32ELi16ELi1ELb0ELb1ELb0ELb1EfN3c107complexIfEEEEv13SSMParamsBase --------------------------
	.section	.nv.info._Z25selective_scan_fwd_kernelI32Selective_Scan_fwd_kernel_traitsILi32ELi16ELi1ELb0ELb1ELb0ELb1EfN3c107complexIfEEEEv13SSMParamsBase,"",@"SHT_CUDA_INFO"
	.sectionflags	@""
	.align	4


	//----- nvinfo : EIATTR_CUDA_API_VERSION
	.align		4
        /*0000*/ 	.byte	0x04, 0x37
        /*0002*/ 	.short	(.L_1605 - .L_1604)
.L_1604:
        /*0004*/ 	.word	0x00000082


	//----- nvinfo : EIATTR_SW2861232_WAR
	.align		4
.L_1605:
        /*0008*/ 	.byte	0x01, 0x35
	.zero		2


	//----- nvinfo : EIATTR_PARAM_CBANK
	.align		4
        /*000c*/ 	.byte	0x04, 0x0a
        /*000e*/ 	.short	(.L_1607 - .L_1606)
	.align		4
.L_1606:
        /*0010*/ 	.word	index@(.nv.constant0._Z25selective_scan_fwd_kernelI32Selective_Scan_fwd_kernel_traitsILi32ELi16ELi1ELb0ELb1ELb0ELb1EfN3c107complexIfEEEEv13SSMParamsBase)
        /*0014*/ 	.short	0x0160
        /*0016*/ 	.short	0x0118


	//----- nvinfo : EIATTR_CBANK_PARAM_SIZE
	.align		4
.L_1607:
        /*0018*/ 	.byte	0x03, 0x19
        /*001a*/ 	.short	0x0118


	//----- nvinfo : EIATTR_KPARAM_INFO
	.align		4
        /*001c*/ 	.byte	0x04, 0x17
        /*001e*/ 	.short	(.L_1609 - .L_1608)
.L_1608:
        /*0020*/ 	.word	0x00000000
        /*0024*/ 	.short	0x0000
        /*0026*/ 	.short	0x0000
        /*0028*/ 	.byte	0x00, 0xf0, 0x61, 0x04


	//----- nvinfo : EIATTR_MAXREG_COUNT
	.align		4
.L_1609:
        /*002c*/ 	.byte	0x03, 0x1b
        /*002e*/ 	.short	0x00ff


	//----- nvinfo : EIATTR_NUM_BARRIERS
	.align		4
        /*0030*/ 	.byte	0x02, 0x4c
        /*0032*/ 	.byte	0x01
	.zero		1


	//----- nvinfo : EIATTR_MERCURY_ISA_VERSION
	.align		4
        /*0034*/ 	.byte	0x03, 0x5f
        /*0036*/ 	.short	0x0000


	//----- nvinfo : EIATTR_COOP_GROUP_MASK_REGIDS
	.align		4
        /*0038*/ 	.byte	0x04, 0x29
        /*003a*/ 	.short	(.L_1611 - .L_1610)


	//   ....[0]....
.L_1610:
        /*003c*/ 	.word	0xffffffff


	//   ....[1]....
        /*0040*/ 	.word	0xffffffff


	//   ....[2]....
        /*0044*/ 	.word	0xffffffff


	//   ....[3]....
        /*0048*/ 	.word	0xffffffff


	//   ....[4]....
        /*004c*/ 	.word	0xffffffff


	//   ....[5]....
        /*0050*/ 	.word	0xffffffff


	//   ....[6]....
        /*0054*/ 	.word	0xffffffff


	//   ....[7]....
        /*0058*/ 	.word	0xffffffff


	//   ....[8]....
        /*005c*/ 	.word	0xffffffff


	//   ....[9]....
        /*0060*/ 	.word	0xffffffff


	//   ....[10]....
        /*0064*/ 	.word	0xffffffff


	//   ....[11]....
        /*0068*/ 	.word	0xffffffff


	//   ....[12]....
        /*006c*/ 	.word	0xffffffff


	//   ....[13]....
        /*0070*/ 	.word	0xffffffff


	//   ....[14]....
        /*0074*/ 	.word	0xffffffff


	//   ....[15]....
        /*0078*/ 	.word	0xffffffff


	//   ....[16]....
        /*007c*/ 	.word	0xffffffff


	//   ....[17]....
        /*0080*/ 	.word	0xffffffff


	//   ....[18]....
        /*0084*/ 	.word	0xffffffff


	//   ....[19]....
        /*0088*/ 	.word	0xffffffff


	//   ....[20]....
        /*008c*/ 	.word	0xffffffff


	//   ....[21]....
        /*0090*/ 	.word	0xffffffff


	//   ....[22]....
        /*0094*/ 	.word	0xffffffff


	//   ....[23]....
        /*0098*/ 	.word	0xffffffff


	//   ....[24]....
        /*009c*/ 	.word	0xffffffff


	//   ....[25]....
        /*00a0*/ 	.word	0xffffffff


	//   ....[26]....
        /*00a4*/ 	.word	0xffffffff


	//   ....[27]....
        /*00a8*/ 	.word	0xffffffff


	//   ....[28]....
        /*00ac*/ 	.word	0xffffffff


	//   ....[29]....
        /*00b0*/ 	.word	0xffffffff


	//----- nvinfo : EIATTR_COOP_GROUP_INSTR_OFFSETS
	.align		4
.L_1611:
        /*00b4*/ 	.byte	0x04, 0x28
        /*00b6*/ 	.short	(.L_1613 - .L_1612)


	//   ....[0]....
.L_1612:
        /*00b8*/ 	.word	0x00000d00


	//   ....[1]....
        /*00bc*/ 	.word	0x00001170


	//   ....[2]....
        /*00c0*/ 	.word	0x000048b0


	//   ....[3]....
        /*00c4*/ 	.word	0x000061e0


	//   ....[4]....
        /*00c8*/ 	.word	0x00006200


	//   ....[5]....
        /*00cc*/ 	.word	0x00006240


	//   ....[6]....
        /*00d0*/ 	.word	0x00006250


	//   ....[7]....
        /*00d4*/ 	.word	0x000062e0


	//   ....[8]....
        /*00d8*/ 	.word	0x00006300


	//   ....[9]....
        /*00dc*/ 	.word	0x00006360


	//   ....[10]....
        /*00e0*/ 	.word	0x00006390


	//   ....[11]....
        /*00e4*/ 	.word	0x00006490


	//   ....[12]....
        /*00e8*/ 	.word	0x000064b0


	//   ....[13]....
        /*00ec*/ 	.word	0x000064f0


	//   ....[14]....
        /*00f0*/ 	.word	0x00006500


	//   ....[15]....
        /*00f4*/ 	.word	0x000065a0


	//   ....[16]....
        /*00f8*/ 	.word	0x000065d0


	//   ....[17]....
        /*00fc*/ 	.word	0x000065f0


	//   ....[18]....
        /*0100*/ 	.word	0x00006600


	//   ....[19]....
        /*0104*/ 	.word	0x000066a0


	//   ....[20]....
        /*0108*/ 	.word	0x000066e0


	//   ....[21]....
        /*010c*/ 	.word	0x00006700


	//   ....[22]....
        /*0110*/ 	.word	0x00006720


	//   ....[23]....
        /*0114*/ 	.word	0x000068c0


	//   ....[24]....
        /*0118*/ 	.word	0x000068e0


	//   ....[25]....
        /*011c*/ 	.word	0x000068f0


	//   ....[26]....
        /*0120*/ 	.word	0x00006900


	//   ....[27]....
        /*0124*/ 	.word	0x00007790


	//   ....[28]....
        /*0128*/ 	.word	0x000081a0


	//   ....[29]....
        /*012c*/ 	.word	0x000089c0


	//----- nvinfo : EIATTR_EXIT_INSTR_OFFSETS
	.align		4
.L_1613:
        /*0130*/ 	.byte	0x04, 0x1c
        /*0132*/ 	.short	(.L_1615 - .L_1614)


	//   ....[0]....
.L_1614:
        /*0134*/ 	.word	0x00000240


	//   ....[1]....
        /*0138*/ 	.word	0x00008f30


	//----- nvinfo : EIATTR_MAX_THREADS
	.align		4
.L_1615:
        /*013c*/ 	.byte	0x04, 0x05
        /*013e*/ 	.short	(.L_1617 - .L_1616)
.L_1616:
        /*0140*/ 	.word	0x00000020
        /*0144*/ 	.word	0x00000001
        /*0148*/ 	.word	0x00000001


	//----- nvinfo : EIATTR_CRS_STACK_SIZE
	.align		4
.L_1617:
        /*014c*/ 	.byte	0x04, 0x1e
        /*014e*/ 	.short	(.L_1619 - .L_1618)
.L_1618:
        /*0150*/ 	.word	0x00000000
.L_1619:


//--------------------- .nv.info._Z25selective_scan_fwd_kernelI32Selective_Scan_fwd_kernel_traitsILi32ELi16ELi1ELb0ELb1ELb1ELb0EfN3c107complexIfEEEEv13SSMParamsBase --------------------------
	.section	.nv.info._Z25selective_scan_fwd_kernelI32Selective_Scan_fwd_kernel_traitsILi32ELi16ELi1ELb0ELb1ELb1ELb0EfN3c107complexIfEEEEv13SSMParamsBase,"",@"SHT_CUDA_INFO"
	.sectionflags	@""
	.align	4


	//----- nvinfo : EIATTR_CUDA_API_VERSION
	.align		4
        /*0000*/ 	.byte	0x04, 0x37
        /*0002*/ 	.short	(.L_1621 - .L_1620)
.L_1620:
        /*0004*/ 	.word	0x00000082


	//----- nvinfo : EIATTR_SW2861232_WAR
	.align		4
.L_1621:
        /*0008*/ 	.byte	0x01, 0x35
	.zero		2


	//----- nvinfo : EIATTR_PARAM_CBANK
	.align		4
        /*000c*/ 	.byte	0x04, 0x0a
        /*000e*/ 	.short	(.L_1623 - .L_1622)
	.align		4
.L_1622:
        /*0010*/ 	.word	index@(.nv.constant0._Z25selective_scan_fwd_kernelI32Selective_Scan_fwd_kernel_traitsILi32ELi16ELi1ELb0ELb1ELb1ELb0EfN3c107complexIfEEEEv13SSMParamsBase)
        /*0014*/ 	.short	0x0160
        /*0016*/ 	.short	0x0118


	//----- nvinfo : EIATTR_CBANK_PARAM_SIZE
	.align		4
.L_1623:
        /*0018*/ 	.byte	0x03, 0x19
        /*001a*/ 	.short	0x0118


	//----- nvinfo : EIATTR_KPARAM_INFO
	.align		4
        /*001c*/ 	.byte	0x04, 0x17
        /*001e*/ 	.short	(.L_1625 - .L_1624)
.L_1624:
        /*0020*/ 	.word	0x00000000
        /*0024*/ 	.short	0x0000
        /*0026*/ 	.short	0x0000
        /*0028*/ 	.byte	0x00, 0xf0, 0x61, 0x04


	//----- nvinfo : EIATTR_MAXREG_COUNT
	.align		4
.L_1625:
        /*002c*/ 	.byte	0x03, 0x1b
        /*002e*/ 	.short	0x00ff


	//----- nvinfo : EIATTR_NUM_BARRIERS
	.align		4
        /*0030*/ 	.byte	0x02, 0x4c
        /*0032*/ 	.byte	0x01
	.zero		1


	//----- nvinfo : EIATTR_MERCURY_ISA_VERSION
	.align		4
        /*0034*/ 	.byte	0x03, 0x5f
        /*0036*/ 	.short	0x0000


	//----- nvinfo : EIATTR_COOP_GROUP_MASK_REGIDS
	.align		4
        /*0038*/ 	.byte	0x04, 0x29
        /*003a*/ 	.short	(.L_1627 - .L_1626)


	//   ....[0]....
.L_1626:
        /*003c*/ 	.word	0xffffffff


	//   ....[1]....
        /*0040*/ 	.word	0xffffffff


	//   ....[2]....
        /*0044*/ 	.word	0xffffffff


	//   ....[3]....
        /*0048*/ 	.word	0xffffffff


	//   ....[4]....
        /*004c*/ 	.word	0xffffffff


	//   ....[5]....
        /*0050*/ 	.word	0xffffffff


	//   ....[6]....
        /*0054*/ 	.word	0xffffffff


	//   ....[7]....
        /*0058*/ 	.word	0xffffffff


	//   ....[8]....
        /*005c*/ 	.word	0xffffffff


	//   ....[9]....
        /*0060*/ 	.word	0xffffffff


	//   ....[10]....
        /*0064*/ 	.word	0xffffffff


	//   ....[11]....
        /*0068*/ 	.word	0xffffffff


	//   ....[12]....
        /*006c*/ 	.word	0xffffffff


	//   ....[13]....
        /*0070*/ 	.word	0xffffffff


	//   ....[14]....
        /*0074*/ 	.word	0xffffffff


	//   ....[15]....
        /*0078*/ 	.word	0xffffffff


	//   ....[16]....
        /*007c*/ 	.word	0xffffffff


	//   ....[17]....
        /*0080*/ 	.word	0xffffffff


	//   ....[18]....
        /*0084*/ 	.word	0xffffffff


	//   ....[19]....
        /*0088*/ 	.word	0xffffffff


	//   ....[20]....
        /*008c*/ 	.word	0xffffffff


	//   ....[21]....
        /*0090*/ 	.word	0xffffffff


	//   ....[22]....
        /*0094*/ 	.word	0xffffffff


	//   ....[23]....
        /*0098*/ 	.word	0xffffffff


	//   ....[24]....
        /*009c*/ 	.word	0xffffffff


	//   ....[25]....
        /*00a0*/ 	.word	0xffffffff


	//   ....[26]....
        /*00a4*/ 	.word	0xffffffff


	//   ....[27]....
        /*00a8*/ 	.word	0xffffffff


	//   ....[28]....
        /*00ac*/ 	.word	0xffffffff


	//----- nvinfo : EIATTR_COOP_GROUP_INSTR_OFFSETS
	.align		4
.L_1627:
        /*00b0*/ 	.byte	0x04, 0x28
        /*00b2*/ 	.short	(.L_1629 - .L_1628)


	//   ....[0]....
.L_1628:
        /*00b4*/ 	.word	0x00000f60


	//   ....[1]....
        /*00b8*/ 	.word	0x00001370


	//   ....[2]....
        /*00bc*/ 	.word	0x00004b60


	//   ....[3]....
        /*00c0*/ 	.word	0x00006a30


	//   ....[4]....
        /*00c4*/ 	.word	0x00006a60


	//   ....[5]....
        /*00c8*/ 	.word	0x00006ab0


	//   ....[6]....
        /*00cc*/ 	.word	0x00006ac0


	//   ....[7]....
        /*00d0*/ 	.word	0x00006b50


	//   ....[8]....
        /*00d4*/ 	.word	0x00006b70


	//   ....[9]....
        /*00d8*/ 	.word	0x00006bb0


	//   ....[10]....
        /*00dc*/ 	.word	0x00006bc0


	//   ....[11]....
        /*00e0*/ 	.word	0x00006c90


	//   ....[12]....
        /*00e4*/ 	.word	0x00006cd0


	//   ....[13]....
        /*00e8*/ 	.word	0x00006d30


	//   ....[14]....
        /*00ec*/ 	.word	0x00006d90


	//   ....[15]....
        /*00f0*/ 	.word	0x00006f50


	//   ....[16]....
        /*00f4*/ 	.word	0x00006f80


	//   ....[17]....
        /*00f8*/ 	.word	0x00007000


	//   ....[18]....
        /*00fc*/ 	.word	0x00007020


	//   ....[19]....
        /*0100*/ 	.word	0x000071c0


	//   ....[20]....
        /*0104*/ 	.word	0x00007250


	//   ....[21]....
        /*0108*/ 	.word	0x00007280


	//   ....[22]....
        /*010c*/ 	.word	0x000072b0


	//   ....[23]....
        /*0110*/ 	.word	0x00007470


	//   ....[24]....
        /*0114*/ 	.word	0x00007770


	//   ....[25]....
        /*0118*/ 	.word	0x00007790


	//   ....[26]....
        /*011c*/ 	.word	0x000077a0


	//   ....[27]....
        /*0120*/ 	.word	0x000077b0


	//   ....[28]....
        /*0124*/ 	.word	0x000084e0


	//----- nvinfo : EIATTR_EXIT_INSTR_OFFSETS
	.align		4
.L_1629:
        /*0128*/ 	.byte	0x04, 0x1c
        /*012a*/ 	.short	(.L_1631 - .L_1630)


	//   ....[0]....
.L_1630:
        /*012c*/ 	.word	0x00000260


	//   ....[1]....
        /*0130*/ 	.word	0x00008b60


	//----- nvinfo : EIATTR_MAX_THREADS
	.align		4
.L_1631:
        /*0134*/ 	.byte	0x04, 0x05
        /*0136*/ 	.short	(.L_1633 - .L_1632)
.L_1632:
        /*0138*/ 	.word	0x00000020
        /*013c*/ 	.word	0x00000001
        /*0140*/ 	.word	0x00000001


	//----- nvinfo : EIATTR_CRS_STACK_SIZE
	.align		4
.L_1633:
        /*0144*/ 	.byte	0x04, 0x1e
        /*0146*/ 	.short	(.L_1635 - .L_1634)
.L_1634:
        /*0148*/ 	.word	0x00000000
.L_1635:


//--------------------- .nv.info._Z25selective_scan_fwd_kernelI32Selective_Scan_fwd_kernel_traitsILi32ELi16ELi1ELb0ELb1ELb1ELb1EfN3c107complexIfEEEEv13SSMParamsBase --------------------------
	.section	.nv.info._Z25selective_scan_fwd_kernelI32Selective_Scan_fwd_kernel_traitsILi32ELi16ELi1ELb0ELb1ELb1ELb1EfN3c107complexIfEEEEv13SSMParamsBase,"",@"SHT_CUDA_INFO"
	.sectionflags	@""
	.align	4


	//----- nvinfo : EIATTR_CUDA_API_VERSION
	.align		4
        /*0000*/ 	.byte	0x04, 0x37
        /*0002*/ 	.short	(.L_1637 - .L_1636)
.L_1636:
        /*0004*/ 	.word	0x00000082


	//----- nvinfo : EIATTR_SW2861232_WAR
	.align		4
.L_1637:
        /*0008*/ 	.byte	0x01, 0x35
	.zero		2


	//----- nvinfo : EIATTR_PARAM_CBANK
	.align		4
        /*000c*/ 	.byte	0x04, 0x0a
        /*000e*/ 	.short	(.L_1639 - .L_1638)
	.align		4
.L_1638:
        /*0010*/ 	.word	index@(.nv.constant0._Z25selective_scan_fwd_kernelI32Selective_Scan_fwd_kernel_traitsILi32ELi16ELi1ELb0ELb1ELb1ELb1EfN3c107complexIfEEEEv13SSMParamsBase)
        /*0014*/ 	.short	0x0160
        /*0016*/ 	.short	0x0118


	//----- nvinfo : EIATTR_CBANK_PARAM_SIZE
	.align		4
.L_1639:
        /*0018*/ 	.byte	0x03, 0x19
        /*001a*/ 	.short	0x0118


	//----- nvinfo : EIATTR_KPARAM_INFO
	.align		4
        /*001c*/ 	.byte	0x04, 0x17
        /*001e*/ 	.short	(.L_1641 - .L_1640)
.L_1640:
        /*0020*/ 	.word	0x00000000
        /*0024*/ 	.short	0x0000
        /*0026*/ 	.short	0x0000
        /*0028*/ 	.byte	0x00, 0xf0, 0x61, 0x04


	//----- nvinfo : EIATTR_MAXREG_COUNT
	.align		4
.L_1641:
        /*002c*/ 	.byte	0x03, 0x1b
        /*002e*/ 	.short	0x00ff


	//----- nvinfo : EIATTR_NUM_BARRIERS
	.align		4
        /*0030*/ 	.byte	0x02, 0x4c
        /*0032*/ 	.byte	0x01
	.zero		1


	//----- nvinfo : EIATTR_MERCURY_ISA_VERSION
	.align		4
        /*0034*/ 	.byte	0x03, 0x5f
        /*0036*/ 	.short	0x0000


	//----- nvinfo : EIATTR_COOP_GROUP_MASK_REGIDS
	.align		4
        /*0038*/ 	.byte	0x04, 0x29
        /*003a*/ 	.short	(.L_1643 - .L_1642)


	//   ....[0]....
.L_1642:
        /*003c*/ 	.word	0xffffffff


	//   ....[1]....
        /*0040*/ 	.word	0xffffffff


	//   ....[2]....
        /*0044*/ 	.word	0xffffffff


	//   ....[3]....
        /*0048*/ 	.word	0xffffffff


	//   ....[4]....
        /*004c*/ 	.word	0xffffffff


	//   ....[5]....
        /*0050*/ 	.word	0xffffffff


	//   ....[6]....
        /*0054*/ 	.word	0xffffffff


	//   ....[7]....
        /*0058*/ 	.word	0xffffffff


	//   ....[8]....
        /*005c*/ 	.word	0xffffffff


	//   ....[9]....
        /*0060*/ 	.word	0xffffffff


	//   ....[10]....
        /*0064*/ 	.word	0xffffffff


	//   ....[11]....
        /*0068*/ 	.word	0xffffffff


	//   ....[12]....
        /*006c*/ 	.word	0xffffffff


	//   ....[13]....
        /*0070*/ 	.word	0xffffffff


	//   ....[14]....
        /*0074*/ 	.word	0xffffffff


	//   ....[15]....
        /*0078*/ 	.word	0xffffffff


	//   ....[16]....
        /*007c*/ 	.word	0xffffffff


	//   ....[17]....
        /*0080*/ 	.word	0xffffffff


	//   ....[18]....
        /*0084*/ 	.word	0xffffffff


	//   ....[19]....
        /*0088*/ 	.word	0xffffffff


	//   ....[20]....
        /*008c*/ 	.word	0xffffffff


	//   ....[21]....
        /*0090*/ 	.word	0xffffffff


	//   ....[22]....
        /*0094*/ 	.word	0xffffffff


	//   ....[23]....
        /*0098*/ 	.word	0xffffffff


	//   ....[24]....
        /*009c*/ 	.word	0xffffffff


	//   ....[25]....
        /*00a0*/ 	.word	0xffffffff


	//   ....[26]....
        /*00a4*/ 	.word	0xffffffff


	//   ....[27]....
        /*00a8*/ 	.word	0xffffffff


	//   ....[28]....
        /*00ac*/ 	.word	0xffffffff


	//   ....[29]....
        /*00b0*/ 	.word	0xffffffff


	//   ....[30]....
        /*00b4*/ 	.word	0xffffffff


	//----- nvinfo : EIATTR_COOP_GROUP_INSTR_OFFSETS
	.align		4
.L_1643:
        /*00b8*/ 	.byte	0x04, 0x28
        /*00ba*/ 	.short	(.L_1645 - .L_1644)


	//   ....[0]....
.L_1644:
        /*00bc*/ 	.word	0x00000f60


	//   ....[1]....
        /*00c0*/ 	.word	0x00001370


	//   ....[2]....
        /*00c4*/ 	.word	0x00004b60


	//   ....[3]....
        /*00c8*/ 	.word	0x00006a30


	//   ....[4]....
        /*00cc*/ 	.word	0x00006a60


	//   ....[5]....
        /*00d0*/ 	.word	0x00006ab0


	//   ....[6]....
        /*00d4*/ 	.word	0x00006ac0


	//   ....[7]....
        /*00d8*/ 	.word	0x00006b50


	//   ....[8]....
        /*00dc*/ 	.word	0x00006b70


	//   ....[9]....
        /*00e0*/ 	.word	0x00006bb0


	//   ....[10]....
        /*00e4*/ 	.word	0x00006bc0


	//   ....[11]....
        /*00e8*/ 	.word	0x00006c90


	//   ....[12]....
        /*00ec*/ 	.word	0x00006cd0


	//   ....[13]....
        /*00f0*/ 	.word	0x00006d30


	//   ....[14]....
        /*00f4*/ 	.word	0x00006d90


	//   ....[15]....
        /*00f8*/ 	.word	0x00006f50


	//   ....[16]....
        /*00fc*/ 	.word	0x00006f80


	//   ....[17]....
        /*0100*/ 	.word	0x00007000


	//   ....[18]....
        /*0104*/ 	.word	0x00007020


	//   ....[19]....
        /*0108*/ 	.word	0x000071c0


	//   ....[20]....
        /*010c*/ 	.word	0x00007250


	//   ....[21]....
        /*0110*/ 	.word	0x00007280


	//   ....[22]....
        /*0114*/ 	.word	0x000072b0


	//   ....[23]....
        /*0118*/ 	.word	0x00007470


	//   ....[24]....
        /*011c*/ 	.word	0x00007770


	//   ....[25]....
        /*0120*/ 	.word	0x00007790


	//   ....[26]....
        /*0124*/ 	.word	0x000077a0


	//   ....[27]....
        /*0128*/ 	.word	0x000077b0


	//   ....[28]....
        /*012c*/ 	.word	0x00008640


	//   ....[29]....
        /*0130*/ 	.word	0x00009030


	//   ....[30]....
        /*0134*/ 	.word	0x00009850


	//----- nvinfo : EIATTR_EXIT_INSTR_OFFSETS
	.align		4
.L_1645:
        /*0138*/ 	.byte	0x04, 0x1c
        /*013a*/ 	.short	(.L_1647 - .L_1646)


	//   ....[0]....
.L_1646:
        /*013c*/ 	.word	0x00000260


	//   ....[1]....
        /*0140*/ 	.word	0x00009de0


	//----- nvinfo : EIATTR_MAX_THREADS
	.align		4
.L_1647:
        /*0144*/ 	.byte	0x04, 0x05
        /*0146*/ 	.short	(.L_1649 - .L_1648)
.L_1648:
        /*0148*/ 	.word	0x00000020
        /*014c*/ 	.word	0x00000001
        /*0150*/ 	.word	0x00000001


	//----- nvinfo : EIATTR_CRS_STACK_SIZE
	.align		4
.L_1649:
        /*0154*/ 	.byte	0x04, 0x1e
        /*0156*/ 	.short	(.L_1651 - .L_1650)
.L_1650:
        /*0158*/ 	.word	0x00000000
.L_1651:


//--------------------- .nv.info._Z25selective_scan_fwd_kernelI32Selective_Scan_fwd_kernel_traitsILi32ELi16ELi1ELb1ELb0ELb0ELb0EfN3c107complexIfEEEEv13SSMParamsBase --------------------------
	.section	.nv.info._Z25selective_scan_fwd_kernelI32Selective_Scan_fwd_kernel_traitsILi32ELi16ELi1ELb1ELb0ELb0ELb0EfN3c107complexIfEEEEv13SSMParamsBase,"",@"SHT_CUDA_INFO"
	.sectionflags	@""
	.align	4


	//----- nvinfo : EIATTR_CUDA_API_VERSION
	.align		4
        /*0000*/ 	.byte	0x04, 0x37
        /*0002*/ 	.short	(.L_1653 - .L_1652)
.L_1652:
        /*0004*/ 	.word	0x00000082


	//----- nvinfo : EIATTR_SW2861232_WAR
	.align		4
.L_1653:
        /*0008*/ 	.byte	0x01, 0x35
	.zero		2


	//----- nvinfo : EIATTR_PARAM_CBANK
	.align		4
        /*000c*/ 	.byte	0x04, 0x0a
        /*000e*/ 	.short	(.L_1655 - .L_1654)
	.align		4
.L_1654:
        /*0010*/ 	.word	index@(.nv.constant0._Z25selective_scan_fwd_kernelI32Selective_Scan_fwd_kernel_traitsILi32ELi16ELi1ELb1ELb0ELb0ELb0EfN3c107complexIfEEEEv13SSMParamsBase)
        /*0014*/ 	.short	0x0160
        /*0016*/ 	.short	0x0118


	//----- nvinfo : EIATTR_CBANK_PARAM_SIZE
	.align		4
.L_1655:
        /*0018*/ 	.byte	0x03, 0x19
        /*001a*/ 	.short	0x0118


	//----- nvinfo : EIATTR_KPARAM_INFO
	.align		4
        /*001c*/ 	.byte	0x04, 0x17
        /*001e*/ 	.short	(.L_1657 - .L_1656)
.L_1656:
        /*0020*/ 	.word	0x00000000
        /*0024*/ 	.short	0x0000
        /*0026*/ 	.short	0x0000
        /*0028*/ 	.byte	0x00, 0xf0, 0x61, 0x04


	//----- nvinfo : EIATTR_MAXREG_COUNT
	.align		4
.L_1657:
        /*002c*/ 	.byte	0x03, 0x1b
        /*002e*/ 	.short	0x00ff


	//----- nvinfo : EIATTR_NUM_BARRIERS
	.align		4
        /*0030*/ 	.byte	0x02, 0x4c
        /*0032*/ 	.byte	0x01
	.zero		1


	//----- nvinfo : EIATTR_MERCURY_ISA_VERSION
	.align		4
        /*0034*/ 	.byte	0x03, 0x5f
        /*0036*/ 	.short	0x0000


	//----- nvinfo : EIATTR_COOP_GROUP_MASK_REGIDS
	.align		4
        /*0038*/ 	.byte	0x04, 0x29
        /*003a*/ 	.short	(.L_1659 - .L_1658)


	//   ....[0]....
.L_1658:
        /*003c*/ 	.word	0xffffffff


	//   ....[1]....
        /*0040*/ 	.word	0xffffffff


	//   ....[2]....
        /*0044*/ 	.word	0xffffffff


	//   ....[3]....
        /*0048*/ 	.word	0xffffffff


	//   ....[4]....
        /*004c*/ 	.word	0xffffffff


	//   ....[5]....
        /*0050*/ 	.word	0xffffffff


	//   ....[6]....
        /*0054*/ 	.word	0xffffffff


	//   ....[7]....
        /*0058*/ 	.word	0xffffffff


	//   ....[8]....
        /*005c*/ 	.word	0xffffffff


	//   ....[9]....
        /*0060*/ 	.word	0xffffffff


	//   ....[10]....
        /*0064*/ 	.word	0xffffffff


	//   ....[11]....
        /*0068*/ 	.word	0xffffffff


	//   ....[12]....
        /*006c*/ 	.word	0xffffffff


	//   ....[13]....
        /*0070*/ 	.word	0xffffffff


	//   ....[14]....
        /*0074*/ 	.word	0xffffffff


	//   ....[15]....
        /*0078*/ 	.word	0xffffffff


	//   ....[16]....
        /*007c*/ 	.word	0xffffffff


	//   ....[17]....
        /*0080*/ 	.word	0xffffffff


	//   ....[18]....
        /*0084*/ 	.word	0xffffffff


	//   ....[19]....
        /*0088*/ 	.word	0xffffffff


	//   ....[20]....
        /*008c*/ 	.word	0xffffffff


	//   ....[21]....
        /*0090*/ 	.word	0xffffffff


	//   ....[22]....
        /*0094*/ 	.word	0xffffffff


	//   ....[23]....
        /*0098*/ 	.word	0xffffffff


	//   ....[24]....
        /*009c*/ 	.word	0xffffffff


	//   ....[25]....
        /*00a0*/ 	.word	0xffffffff


	//   ....[26]....
        /*00a4*/ 	.word	0xffffffff


	//----- nvinfo : EIATTR_COOP_GROUP_INSTR_OFFSETS
	.align		4
.L_1659:
        /*00a8*/ 	.byte	0x04, 0x28
        /*00aa*/ 	.short	(.L_1661 - .L_1660)


	//   ....[0]....
.L_1660:
        /*00ac*/ 	.word	0x00000410


	//   ....[1]....
        /*00b0*/ 	.word	0x00000530


	//   ....[2]....
        /*00b4*/ 	.word	0x00003fc0


	//   ....[3]....
        /*00b8*/ 	.word	0x00003ff0


	//   ....[4]....
        /*00bc*/ 	.word	0x00004040


	//   ....[5]....
        /*00c0*/ 	.word	0x00004050


	//   ....[6]....
        /*00c4*/ 	.word	0x000040e0


	//   ....[7]....
        /*00c8*/ 	.word	0x00004100


	//   ....[8]....
        /*00cc*/ 	.word	0x00004140


	//   ....[9]....
        /*00d0*/ 	.word	0x00004160


	//   ....[10]....
        /*00d4*/ 	.word	0x000041e0


	//   ....[11]....
        /*00d8*/ 	.word	0x00004210


	//   ....[12]....
        /*00dc*/ 	.word	0x00004240


	//   ....[13]....
        /*00e0*/ 	.word	0x00004250


	//   ....[14]....
        /*00e4*/ 	.word	0x00004300


	//   ....[15]....
        /*00e8*/ 	.word	0x00004330


	//   ....[16]....
        /*00ec*/ 	.word	0x00004340


	//   ....[17]....
        /*00f0*/ 	.word	0x00004350


	//   ....[18]....
        /*00f4*/ 	.word	0x000043f0


	//   ....[19]....
        /*00f8*/ 	.word	0x00004430


	//   ....[20]....
        /*00fc*/ 	.word	0x00004450


	//   ....[21]....
        /*0100*/ 	.word	0x00004470


	//   ....[22]....
        /*0104*/ 	.word	0x00004600


	//   ....[23]....
        /*0108*/ 	.word	0x00004620


	//   ....[24]....
        /*010c*/ 	.word	0x00004630


	//   ....[25]....
        /*0110*/ 	.word	0x00004640


	//   ....[26]....
        /*0114*/ 	.word	0x00005340


	//----- nvinfo : EIATTR_EXIT_INSTR_OFFSETS
	.align		4
.L_1661:
        /*0118*/ 	.byte	0x04, 0x1c
        /*011a*/ 	.short	(.L_1663 - .L_1662)


	//   ....[0]....
.L_1662:
        /*011c*/ 	.word	0x00000150


	//   ....[1]....
        /*0120*/ 	.word	0x00005460


	//----- nvinfo : EIATTR_MAX_THREADS
	.align		4
.L_1663:
        /*0124*/ 	.byte	0x04, 0x05
        /*0126*/ 	.short	(.L_1665 - .L_1664)
.L_1664:
        /*0128*/ 	.word	0x00000020
        /*012c*/ 	.word	0x00000001
        /*0130*/ 	.word	0x00000001


	//----- nvinfo : EIATTR_CRS_STACK_SIZE
	.align		4
.L_1665:
        /*0134*/ 	.byte	0x04, 0x1e
        /*0136*/ 	.short	(.L_1667 - .L_1666)
.L_1666:
        /*0138*/ 	.word	0x00000000
.L_1667:


//--------------------- .nv.info._Z25selective_scan_fwd_kernelI32Selective_Scan_fwd_kernel_traitsILi32ELi16ELi1ELb1ELb0ELb0ELb1EfN3c107complexIfEEEEv13SSMParamsBase --------------------------
	.section	.nv.info._Z25selective_scan_fwd_kernelI32Selective_Scan_fwd_kernel_traitsILi32ELi16ELi1ELb1ELb0ELb0ELb1EfN3c107complexIfEEEEv13SSMParamsBase,"",@"SHT_CUDA_INFO"
	.sectionflags	@""
	.align	4


	//----- nvinfo : EIATTR_CUDA_API_VERSION
	.align		4
        /*0000*/ 	.byte	0x04, 0x37
        /*0002*/ 	.short	(.L_1669 - .L_1668)
.L_1668:
        /*0004*/ 	.word	0x00000082


	//----- nvinfo : EIATTR_SW2861232_WAR
	.align		4
.L_1669:
        /*0008*/ 	.byte	0x01, 0x35
	.zero		2


	//----- nvinfo : EIATTR_PARAM_CBANK
	.align		4
        /*000c*/ 	.byte	0x04, 0x0a
        /*000e*/ 	.short	(.L_1671 - .L_1670)
	.align		4
.L_1670:
        /*0010*/ 	.word	index@(.nv.constant0._Z25selective_scan_fwd_kernelI32Selective_Scan_fwd_kernel_traitsILi32ELi16ELi1ELb1ELb0ELb0ELb1EfN3c107complexIfEEEEv13SSMParamsBase)
        /*0014*/ 	.short	0x0160
        /*0016*/ 	.short	0x0118


	//----- nvinfo : EIATTR_CBANK_PARAM_SIZE
	.align		4
.L_1671:
        /*0018*/ 	.byte	0x03, 0x19
        /*001a*/ 	.short	0x0118


	//----- nvinfo : EIATTR_KPARAM_INFO
	.align		4
        /*001c*/ 	.byte	0x04, 0x17
        /*001e*/ 	.short	(.L_1673 - .L_1672)
.L_1672:
        /*0020*/ 	.word	0x00000000
        /*0024*/ 	.short	0x0000
        /*0026*/ 	.short	0x0000
        /*0028*/ 	.byte	0x00, 0xf0, 0x61, 0x04


	//----- nvinfo : EIATTR_MAXREG_COUNT
	.align		4
.L_1673:
        /*002c*/ 	.byte	0x03, 0x1b
        /*002e*/ 	.short	0x00ff


	//----- nvinfo : EIATTR_NUM_BARRIERS
	.align		4
        /*0030*/ 	.byte	0x02, 0x4c
        /*0032*/ 	.byte	0x01
	.zero		1


	//----- nvinfo : EIATTR_MERCURY_ISA_VERSION
	.align		4
        /*0034*/ 	.byte	0x03, 0x5f
        /*0036*/ 	.short	0x0000


	//----- nvinfo : EIATTR_COOP_GROUP_MASK_REGIDS
	.align		4
        /*0038*/ 	.byte	0x04, 0x29
        /*003a*/ 	.short	(.L_1675 - .L_1674)


	//   ....[0]....
.L_1674:
        /*003c*/ 	.word	0xffffffff


	//   ....[1]....
        /*0040*/ 	.word	0xffffffff


	//   ....[2]....
        /*0044*/ 	.word	0xffffffff


	//   ....[3]....
        /*0048*/ 	.word	0xffffffff


	//   ....[4]....
        /*004c*/ 	.word	0xffffffff


	//   ....[5]....
        /*0050*/ 	.word	0xffffffff


	//   ....[6]....
        /*0054*/ 	.word	0xffffffff


	//   ....[7]....
        /*0058*/ 	.word	0xffffffff


	//   ....[8]....
        /*005c*/ 	.word	0xffffffff


	//   ....[9]....
        /*0060*/ 	.word	0xffffffff


	//   ....[10]....
        /*0064*/ 	.word	0xffffffff


	//   ....[11]....
        /*0068*/ 	.word	0xffffffff


	//   ....[12]....
        /*006c*/ 	.word	0xffffffff


	//   ....[13]....
        /*0070*/ 	.word	0xffffffff


	//   ....[14]....
        /*0074*/ 	.word	0xffffffff


	//   ....[15]....
        /*0078*/ 	.word	0xffffffff


	//   ....[16]....
        /*007c*/ 	.word	0xffffffff


	//   ....[17]....
        /*0080*/ 	.word	0xffffffff


	//   ....[18]....
        /*0084*/ 	.word	0xffffffff


	//   ....[19]....
        /*0088*/ 	.word	0xffffffff


	//   ....[20]....
        /*008c*/ 	.word	0xffffffff


	//   ....[21]....
        /*0090*/ 	.word	0xffffffff


	//   ....[22]....
        /*0094*/ 	.word	0xffffffff


	//   ....[23]....
        /*0098*/ 	.word	0xffffffff


	//   ....[24]....
        /*009c*/ 	.word	0xffffffff


	//   ....[25]....
        /*00a0*/ 	.word	0xffffffff


	//   ....[26]....
        /*00a4*/ 	.word	0xffffffff


	//   ....[27]....
        /*00a8*/ 	.word	0xffffffff


	//   ....[28]....
        /*00ac*/ 	.word	0xffffffff


	//----- nvinfo : EIATTR_COOP_GROUP_INSTR_OFFSETS
	.align		4
.L_1675:
        /*00b0*/ 	.byte	0x04, 0x28
        /*00b2*/ 	.short	(.L_1677 - .L_1676)


	//   ....[0]....
.L_1676:
        /*00b4*/ 	.word	0x00000410


	//   ....[1]....
        /*00b8*/ 	.word	0x00000530


	//   ....[2]....
        /*00bc*/ 	.word	0x00003fc0


	//   ....[3]....
        /*00c0*/ 	.word	0x00003ff0


	//   ....[4]....
        /*00c4*/ 	.word	0x00004040


	//   ....[5]....
        /*00c8*/ 	.word	0x00004050


	//   ....[6]....
        /*00cc*/ 	.word	0x000040e0


	//   ....[7]....
        /*00d0*/ 	.word	0x00004100


	//   ....[8]....
        /*00d4*/ 	.word	0x00004140


	//   ....[9]....
        /*00d8*/ 	.word	0x00004160


	//   ....[10]....
        /*00dc*/ 	.word	0x000041e0


	//   ....[11]....
        /*00e0*/ 	.word	0x00004210


	//   ....[12]....
        /*00e4*/ 	.word	0x00004240


	//   ....[13]....
        /*00e8*/ 	.word	0x00004250


	//   ....[14]....
        /*00ec*/ 	.word	0x00004300


	//   ....[15]....
        /*00f0*/ 	.word	0x00004330


	//   ....[16]....
        /*00f4*/ 	.word	0x00004340


	//   ....[17]....
        /*00f8*/ 	.word	0x00004350


	//   ....[18]....
        /*00fc*/ 	.word	0x000043f0


	//   ....[19]....
        /*0100*/ 	.word	0x00004430


	//   ....[20]....
        /*0104*/ 	.word	0x00004450


	//   ....[21]....
        /*0108*/ 	.word	0x00004470


	//   ....[22]....
        /*010c*/ 	.word	0x00004600


	//   ....[23]....
        /*0110*/ 	.word	0x00004620


	//   ....[24]....
        /*0114*/ 	.word	0x00004630


	//   ....[25]....
        /*0118*/ 	.word	0x00004640


	//   ....[26]....
        /*011c*/ 	.word	0x000053c0


	//   ....[27]....
        /*0120*/ 	.word	0x00005590


	//   ....[28]....
        /*0124*/ 	.word	0x00005c50


	//----- nvinfo : EIATTR_EXIT_INSTR_OFFSETS
	.align		4
.L_1677:
        /*0128*/ 	.byte	0x04, 0x1c
        /*012a*/ 	.short	(.L_1679 - .L_1678)


	//   ....[0]....
.L_1678:
        /*012c*/ 	.word	0x00000150


	//   ....[1]....
        /*0130*/ 	.word	0x00005d90


	//----- nvinfo : EIATTR_MAX_THREADS
	.align		4
.L_1679:
        /*0134*/ 	.byte	0x04, 0x05
        /*0136*/ 	.short	(.L_1681 - .L_1680)
.L_1680:
        /*0138*/ 	.word	0x00000020
        /*013c*/ 	.word	0x00000001
        /*0140*/ 	.word	0x00000001


	//----- nvinfo : EIATTR_CRS_STACK_SIZE
	.align		4
.L_1681:
        /*0144*/ 	.byte	0x04, 0x1e
        /*0146*/ 	.short	(.L_1683 - .L_1682)
.L_1682:
        /*0148*/ 	.word	0x00000000
.L_1683:


//--------------------- .nv.info._Z25selective_scan_fwd_kernelI32Selective_Scan_fwd_kernel_traitsILi32ELi16ELi1ELb1ELb0ELb1ELb0EfN3c107complexIfEEEEv13SSMParamsBase --------------------------
	.section	.nv.info._Z25selective_scan_fwd_kernelI32Selective_Scan_fwd_kernel_traitsILi32ELi16ELi1ELb1ELb0ELb1ELb0EfN3c107complexIfEEEEv13SSMParamsBase,"",@"SHT_CUDA_INFO"
	.sectionflags	@""
	.align	4


	//----- nvinfo : EIATTR_CUDA_API_VERSION
	.align		4
        /*0000*/ 	.byte	0x04, 0x37
        /*0002*/ 	.short	(.L_1685 - .L_1684)
.L_1684:
        /*0004*/ 	.word	0x00000082


	//----- nvinfo : EIATTR_SW2861232_WAR
	.align		4
.L_1685:
        /*0008*/ 	.byte	0x01, 0x35
	.zero		2


	//----- nvinfo : EIATTR_PARAM_CBANK
	.align		4
        /*000c*/ 	.byte	0x04, 0x0a
        /*000e*/ 	.short	(.L_1687 - .L_1686)
	.align		4
.L_1686:
        /*0010*/ 	.word	index@(.nv.constant0._Z25selective_scan_fwd_kernelI32Selective_Scan_fwd_kernel_traitsILi32ELi16ELi1ELb1ELb0ELb1ELb0EfN3c107complexIfEEEEv13SSMParamsBase)
        /*0014*/ 	.short	0x0160
        /*0016*/ 	.short	0x0118


	//----- nvinfo : EIATTR_CBANK_PARAM_SIZE
	.align		4
.L_1687:
        /*0018*/ 	.byte	0x03, 0x19
        /*001a*/ 	.short	0x0118


	//----- nvinfo : EIATTR_KPARAM_INFO
	.align		4
        /*001c*/ 	.byte	0x04, 0x17
        /*001e*/ 	.short	(.L_1689 - .L_1688)
.L_1688:
        /*0020*/ 	.word	0x00000000
        /*0024*/ 	.short	0x0000
        /*0026*/ 	.short	0x0000
        /*0028*/ 	.byte	0x00, 0xf0, 0x61, 0x04


	//----- nvinfo : EIATTR_MAXREG_COUNT
	.align		4
.L_1689:
        /*002c*/ 	.byte	0x03, 0x1b
        /*002e*/ 	.short	0x00ff


	//----- nvinfo : EIATTR_NUM_BARRIERS
	.align		4
        /*0030*/ 	.byte	0x02, 0x4c
        /*0032*/ 	.byte	0x01
	.zero		1


	//----- nvinfo : EIATTR_MERCURY_ISA_VERSION
	.align		4
        /*0034*/ 	.byte	0x03, 0x5f
        /*0036*/ 	.short	0x0000


	//----- nvinfo : EIATTR_COOP_GROUP_MASK_REGIDS
	.align		4
        /*0038*/ 	.byte	0x04, 0x29
        /*003a*/ 	.short	(.L_1691 - .L_1690)


	//   ....[0]....
.L_1690:
        /*003c*/ 	.word	0xffffffff


	//   ....[1]....
        /*0040*/ 	.word	0xffffffff


	//   ....[2]....
        /*0044*/ 	.word	0xffffffff


	//   ....[3]....
        /*0048*/ 	.word	0xffffffff


	//   ....[4]....
        /*004c*/ 	.word	0xffffffff


	//   ....[5]....
        /*0050*/ 	.word	0xffffffff


	//   ....[6]....
        /*0054*/ 	.word	0xffffffff


	//   ....[7]....
        /*0058*/ 	.word	0xffffffff


	//   ....[8]....
        /*005c*/ 	.word	0xffffffff


	//   ....[9]....
        /*0060*/ 	.word	0xffffffff


	//   ....[10]....
        /*0064*/ 	.word	0xffffffff


	//   ....[11]....
        /*0068*/ 	.word	0xffffffff


	//   ....[12]....
        /*006c*/ 	.word	0xffffffff


	//   ....[13]....
        /*0070*/ 	.word	0xffffffff


	//   ....[14]....
        /*0074*/ 	.word	0xffffffff


	//   ....[15]....
        /*0078*/ 	.word	0xffffffff


	//   ....[16]....
        /*007c*/ 	.word	0xffffffff


	//   ....[17]....
        /*0080*/ 	.word	0xffffffff


	//   ....[18]....
        /*0084*/ 	.word	0xffffffff


	//   ....[19]....
        /*0088*/ 	.word	0xffffffff


	//   ....[20]....
        /*008c*/ 	.word	0xffffffff


	//   ....[21]....
        /*0090*/ 	.word	0xffffffff


	//   ....[22]....
        /*0094*/ 	.word	0xffffffff


	//   ....[23]....
        /*0098*/ 	.word	0xffffffff


	//   ....[24]....
        /*009c*/ 	.word	0xffffffff


	//   ....[25]....
        /*00a0*/ 	.word	0xffffffff


	//   ....[26]....
        /*00a4*/ 	.word	0xffffffff


	//   ....[27]....
        /*00a8*/ 	.word	0xffffffff


	//----- nvinfo : EIATTR_COOP_GROUP_INSTR_OFFSETS
	.align		4
.L_1691:
        /*00ac*/ 	.byte	0x04, 0x28
        /*00ae*/ 	.short	(.L_1693 - .L_1692)


	//   ....[0]....
.L_1692:
        /*00b0*/ 	.word	0x000005f0


	//   ....[1]....
        /*00b4*/ 	.word	0x00000710


	//   ....[2]....
        /*00b8*/ 	.word	0x00003790


	//   ....[3]....
        /*00bc*/ 	.word	0x000043d0


	//   ....[4]....
        /*00c0*/ 	.word	0x000043f0


	//   ....[5]....
        /*00c4*/ 	.word	0x00004400


	//   ....[6]....
        /*00c8*/ 	.word	0x00004410


	//   ....[7]....
        /*00cc*/ 	.word	0x000044d0


	//   ....[8]....
        /*00d0*/ 	.word	0x000044f0


	//   ....[9]....
        /*00d4*/ 	.word	0x00004500


	//   ....[10]....
        /*00d8*/ 	.word	0x00004510


	//   ....[11]....
        /*00dc*/ 	.word	0x000045e0


	//   ....[12]....
        /*00e0*/ 	.word	0x000045f0


	//   ....[13]....
        /*00e4*/ 	.word	0x00004600


	//   ....[14]....
        /*00e8*/ 	.word	0x00004610


	//   ....[15]....
        /*00ec*/ 	.word	0x000046e0


	//   ....[16]....
        /*00f0*/ 	.word	0x000046f0


	//   ....[17]....
        /*00f4*/ 	.word	0x00004700


	//   ....[18]....
        /*00f8*/ 	.word	0x00004710


	//   ....[19]....
        /*00fc*/ 	.word	0x000047e0


	//   ....[20]....
        /*0100*/ 	.word	0x00004800


	//   ....[21]....
        /*0104*/ 	.word	0x00004810


	//   ....[22]....
        /*0108*/ 	.word	0x00004830


	//   ....[23]....
        /*010c*/ 	.word	0x00004a60


	//   ....[24]....
        /*0110*/ 	.word	0x00004a80


	//   ....[25]....
        /*0114*/ 	.word	0x00004a90


	//   ....[26]....
        /*0118*/ 	.word	0x00004aa0


	//   ....[27]....
        /*011c*/ 	.word	0x00005b60


	//----- nvinfo : EIATTR_EXIT_INSTR_OFFSETS
	.align		4
.L_1693:
        /*0120*/ 	.byte	0x04, 0x1c
        /*0122*/ 	.short	(.L_1695 - .L_1694)


	//   ....[0]....
.L_1694:
        /*0124*/ 	.word	0x00000310


	//   ....[1]....
        /*0128*/ 	.word	0x00005cb0


	//----- nvinfo : EIATTR_MAX_THREADS
	.align		4
.L_1695:
        /*012c*/ 	.byte	0x04, 0x05
        /*012e*/ 	.short	(.L_1697 - .L_1696)
.L_1696:
        /*0130*/ 	.word	0x00000020
        /*0134*/ 	.word	0x00000001
        /*0138*/ 	.word	0x00000001


	//----- nvinfo : EIATTR_CRS_STACK_SIZE
	.align		4
.L_1697:
        /*013c*/ 	.byte	0x04, 0x1e
        /*013e*/ 	.short	(.L_1699 - .L_1698)
.L_1698:
        /*0140*/ 	.word	0x00000000
.L_1699:


//--------------------- .nv.info._Z25selective_scan_fwd_kernelI32Selective_Scan_fwd_kernel_traitsILi32ELi16ELi1ELb1ELb0ELb1ELb1EfN3c107complexIfEEEEv13SSMParamsBase --------------------------
	.section	.nv.info._Z25selective_scan_fwd_kernelI32Selective_Scan_fwd_kernel_traitsILi32ELi16ELi1ELb1ELb0ELb1ELb1EfN3c107complexIfEEEEv13SSMParamsBase,"",@"SHT_CUDA_INFO"
	.sectionflags	@""
	.align	4


	//----- nvinfo : EIATTR_CUDA_API_VERSION
	.align		4
        /*0000*/ 	.byte	0x04, 0x37
        /*0002*/ 	.short	(.L_1701 - .L_1700)
.L_1700:
        /*0004*/ 	.word	0x00000082


	//----- nvinfo : EIATTR_SW2861232_WAR
	.align		4
.L_1701:
        /*0008*/ 	.byte	0x01, 0x35
	.zero		2


	//----- nvinfo : EIATTR_PARAM_CBANK
	.align		4
        /*000c*/ 	.byte	0x04, 0x0a
        /*000e*/ 	.short	(.L_1703 - .L_1702)
	.align		4
.L_1702:
        /*0010*/ 	.word	index@(.nv.constant0._Z25selective_scan_fwd_kernelI32Selective_Scan_fwd_kernel_traitsILi32ELi16ELi1ELb1ELb0ELb1ELb1EfN3c107complexIfEEEEv13SSMParamsBase)
        /*0014*/ 	.short	0x0160
        /*0016*/ 	.short	0x0118


	//----- nvinfo : EIATTR_CBANK_PARAM_SIZE
	.align		4
.L_1703:
        /*0018*/ 	.byte	0x03, 0x19
        /*001a*/ 	.short	0x0118


	//----- nvinfo : EIATTR_KPARAM_INFO
	.align		4
        /*001c*/ 	.byte	0x04, 0x17
        /*001e*/ 	.short	(.L_1705 - .L_1704)
.L_1704:
        /*0020*/ 	.word	0x00000000
        /*0024*/ 	.short	0x0000
        /*0026*/ 	.short	0x0000
        /*0028*/ 	.byte	0x00, 0xf0, 0x61, 0x04


	//----- nvinfo : EIATTR_MAXREG_COUNT
	.align		4
.L_1705:
        /*002c*/ 	.byte	0x03, 0x1b
        /*002e*/ 	.short	0x00ff


	//----- nvinfo : EIATTR_NUM_BARRIERS
	.align		4
        /*0030*/ 	.byte	0x02, 0x4c
        /*0032*/ 	.byte	0x01
	.zero		1


	//----- nvinfo : EIATTR_MERCURY_ISA_VERSION
	.align		4
        /*0034*/ 	.byte	0x03, 0x5f
        /*0036*/ 	.short	0x0000


	//----- nvinfo : EIATTR_COOP_GROUP_MASK_REGIDS
	.align		4
        /*0038*/ 	.byte	0x04, 0x29
        /*003a*/ 	.short	(.L_1707 - .L_1706)


	//   ....[0]....
.L_1706:
        /*003c*/ 	.word	0xffffffff


	//   ....[1]....
        /*0040*/ 	.word	0xffffffff


	//   ....[2]....
        /*0044*/ 	.word	0xffffffff


	//   ....[3]....
        /*0048*/ 	.word	0xffffffff


	//   ....[4]....
        /*004c*/ 	.word	0xffffffff


	//   ....[5]....
        /*0050*/ 	.word	0xffffffff


	//   ....[6]....
        /*0054*/ 	.word	0xffffffff


	//   ....[7]....
        /*0058*/ 	.word	0xffffffff


	//   ....[8]....
        /*005c*/ 	.word	0xffffffff


	//   ....[9]....
        /*0060*/ 	.word	0xffffffff


	//   ....[10]....
        /*0064*/ 	.word	0xffffffff


	//   ....[11]....
        /*0068*/ 	.word	0xffffffff


	//   ....[12]....
        /*006c*/ 	.word	0xffffffff


	//   ....[13]....
        /*0070*/ 	.word	0xffffffff


	//   ....[14]....
        /*0074*/ 	.word	0xffffffff


	//   ....[15]....
        /*0078*/ 	.word	0xffffffff


	//   ....[16]....
        /*007c*/ 	.word	0xffffffff


	//   ....[17]....
        /*0080*/ 	.word	0xffffffff


	//   ....[18]....
        /*0084*/ 	.word	0xffffffff


	//   ....[19]....
        /*0088*/ 	.word	0xffffffff


	//   ....[20]....
        /*008c*/ 	.word	0xffffffff


	//   ....[21]....
        /*0090*/ 	.word	0xffffffff


	//   ....[22]....
        /*0094*/ 	.word	0xffffffff


	//   ....[23]....
        /*0098*/ 	.word	0xffffffff


	//   ....[24]....
        /*009c*/ 	.word	0xffffffff


	//   ....[25]....
        /*00a0*/ 	.word	0xffffffff


	//   ....[26]....
        /*00a4*/ 	.word	0xffffffff


	//   ....[27]....
        /*00a8*/ 	.word	0xffffffff


	//   ....[28]....
        /*00ac*/ 	.word	0xffffffff


	//   ....[29]....
        /*00b0*/ 	.word	0xffffffff


	//----- nvinfo : EIATTR_COOP_GROUP_INSTR_OFFSETS
	.align		4
.L_1707:
        /*00b4*/ 	.byte	0x04, 0x28
        /*00b6*/ 	.short	(.L_1709 - .L_1708)


	//   ....[0]....
.L_1708:
        /*00b8*/ 	.word	0x000005f0


	//   ....[1]....
        /*00bc*/ 	.word	0x00000710


	//   ....[2]....
        /*00c0*/ 	.word	0x00003790


	//   ....[3]....
        /*00c4*/ 	.word	0x000043d0


	//   ....[4]....
        /*00c8*/ 	.word	0x000043f0


	//   ....[5]....
        /*00cc*/ 	.word	0x00004400


	//   ....[6]....
        /*00d0*/ 	.word	0x00004410


	//   ....[7]....
        /*00d4*/ 	.word	0x000044d0


	//   ....[8]....
        /*00d8*/ 	.word	0x000044f0


	//   ....[9]....
        /*00dc*/ 	.word	0x00004500


	//   ....[10]....
        /*00e0*/ 	.word	0x00004510


	//   ....[11]....
        /*00e4*/ 	.word	0x000045e0


	//   ....[12]....
        /*00e8*/ 	.word	0x000045f0


	//   ....[13]....
        /*00ec*/ 	.word	0x00004600


	//   ....[14]....
        /*00f0*/ 	.word	0x00004610


	//   ....[15]....
        /*00f4*/ 	.word	0x000046e0


	//   ....[16]....
        /*00f8*/ 	.word	0x000046f0


	//   ....[17]....
        /*00fc*/ 	.word	0x00004700


	//   ....[18]....
        /*0100*/ 	.word	0x00004710


	//   ....[19]....
        /*0104*/ 	.word	0x000047e0


	//   ....[20]....
        /*0108*/ 	.word	0x00004800


	//   ....[21]....
        /*010c*/ 	.word	0x00004810


	//   ....[22]....
        /*0110*/ 	.word	0x00004830


	//   ....[23]....
        /*0114*/ 	.word	0x00004a60


	//   ....[24]....
        /*0118*/ 	.word	0x00004a80


	//   ....[25]....
        /*011c*/ 	.word	0x00004a90


	//   ....[26]....
        /*0120*/ 	.word	0x00004aa0


	//   ....[27]....
        /*0124*/ 	.word	0x00005bf0


	//   ....[28]....
        /*0128*/ 	.word	0x00005de0


	//   ....[29]....
        /*012c*/ 	.word	0x000064d0


	//----- nvinfo : EIATTR_EXIT_INSTR_OFFSETS
	.align		4
.L_1709:
        /*0130*/ 	.byte	0x04, 0x1c
        /*0132*/ 	.short	(.L_1711 - .L_1710)


	//   ....[0]....
.L_1710:
        /*0134*/ 	.word	0x00000310


	//   ....[1]....
        /*0138*/ 	.word	0x000065e0


	//----- nvinfo : EIATTR_MAX_THREADS
	.align		4
.L_1711:
        /*013c*/ 	.byte	0x04, 0x05
        /*013e*/ 	.short	(.L_1713 - .L_1712)
.L_1712:
        /*0140*/ 	.word	0x00000020
        /*0144*/ 	.word	0x00000001
        /*0148*/ 	.word	0x00000001


	//----- nvinfo : EIATTR_CRS_STACK_SIZE
	.align		4
.L_1713:
        /*014c*/ 	.byte	0x04, 0x1e
        /*014e*/ 	.short	(.L_1715 - .L_1714)
.L_1714:
        /*0150*/ 	.word	0x00000000
.L_1715:


//--------------------- .nv.info._Z25selective_scan_fwd_kernelI32Selective_Scan_fwd_kernel_traitsILi32ELi16ELi1ELb1ELb1ELb0ELb0EfN3c107complexIfEEEEv13SSMParamsBase --------------------------
	.section	.nv.info._Z25selective_scan_fwd_kernelI32Selective_Scan_fwd_kernel_traitsILi32ELi16ELi1ELb1ELb1ELb0ELb0EfN3c107complexIfEEEEv13SSMParamsBase,"",@"SHT_CUDA_INFO"
	.sectionflags	@""
	.align	4


	//----- nvinfo : EIATTR_CUDA_API_VERSION
	.align		4
        /*0000*/ 	.byte	0x04, 0x37
        /*0002*/ 	.short	(.L_1717 - .L_1716)
.L_1716:
        /*0004*/ 	.word	0x00000082


	//----- nvinfo : EIATTR_SW2861232_WAR
	.align		4
.L_1717:
        /*0008*/ 	.byte	0x01, 0x35
	.zero		2


	//----- nvinfo : EIATTR_PARAM_CBANK
	.align		4
        /*000c*/ 	.byte	0x04, 0x0a
        /*000e*/ 	.short	(.L_1719 - .L_1718)
	.align		4
.L_1718:
        /*0010*/ 	.word	index@(.nv.constant0._Z25selective_scan_fwd_kernelI32Selective_Scan_fwd_kernel_traitsILi32ELi16ELi1ELb1ELb1ELb0ELb0EfN3c107complexIfEEEEv13SSMParamsBase)
        /*0014*/ 	.short	0x0160
        /*0016*/ 	.short	0x0118


	//----- nvinfo : EIATTR_CBANK_PARAM_SIZE
	.align		4
.L_1719:
        /*0018*/ 	.byte	0x03, 0x19
        /*001a*/ 	.short	0x0118


	//----- nvinfo : EIATTR_KPARAM_INFO
	.align		4
        /*001c*/ 	.byte	0x04, 0x17
        /*001e*/ 	.short	(.L_1721 - .L_1720)
.L_1720:
        /*0020*/ 	.word	0x00000000
        /*0024*/ 	.short	0x0000
        /*0026*/ 	.short	0x0000
        /*0028*/ 	.byte	0x00, 0xf0, 0x61, 0x04


	//----- nvinfo : EIATTR_MAXREG_COUNT
	.align		4
.L_1721:
        /*002c*/ 	.byte	0x03, 0x1b
        /*002e*/ 	.short	0x00ff


	//----- nvinfo : EIATTR_NUM_BARRIERS
	.align		4
        /*0030*/ 	.byte	0x02, 0x4c
        /*0032*/ 	.byte	0x01
	.zero		1


	//----- nvinfo : EIATTR_MERCURY_ISA_VERSION
	.align		4
        /*0034*/ 	.byte	0x03, 0x5f
        /*0036*/ 	.short	0x0000


	//----- nvinfo : EIATTR_COOP_GROUP_MASK_REGIDS
	.align		4
        /*0038*/ 	.byte	0x04, 0x29
        /*003a*/ 	.short	(.L_1723 - .L_1722)


	//   ....[0]....
.L_1722:
        /*003c*/ 	.word	0xffffffff


	//   ....[1]....
        /*0040*/ 	.word	0xffffffff


	//   ....[2]....
        /*0044*/ 	.word	0xffffffff


	//   ....[3]....
        /*0048*/ 	.word	0xffffffff


	//   ....[4]....
        /*004c*/ 	.word	0xffffffff


	//   ....[5]....
        /*0050*/ 	.word	0xffffffff


	//   ....[6]....
        /*0054*/ 	.word	0xffffffff


	//   ....[7]....
        /*0058*/ 	.word	0xffffffff


	//   ....[8]....
        /*005c*/ 	.word	0xffffffff


	//   ....[9]....
        /*0060*/ 	.word	0xffffffff


	//   ....[10]....
        /*0064*/ 	.word	0xffffffff


	//   ....[11]....
        /*0068*/ 	.word	0xffffffff


	//   ....[12]....
        /*006c*/ 	.word	0xffffffff


	//   ....[13]....
        /*0070*/ 	.word	0xffffffff


	//   ....[14]....
        /*0074*/ 	.word	0xffffffff


	//   ....[15]....
        /*0078*/ 	.word	0xffffffff


	//   ....[16]....
        /*007c*/ 	.word	0xffffffff


	//   ....[17]....
        /*0080*/ 	.word	0xffffffff


	//   ....[18]....
        /*0084*/ 	.word	0xffffffff


	//   ....[19]....
        /*0088*/ 	.word	0xffffffff


	//   ....[20]....
        /*008c*/ 	.word	0xffffffff


	//   ....[21]....
        /*0090*/ 	.word	0xffffffff


	//   ....[22]....
        /*0094*/ 	.word	0xffffffff


	//   ....[23]....
        /*0098*/ 	.word	0xffffffff


	//   ....[24]....
        /*009c*/ 	.word	0xffffffff


	//   ....[25]....
        /*00a0*/ 	.word	0xffffffff


	//   ....[26]....
        /*00a4*/ 	.word	0xffffffff


	//   ....[27]....
        /*00a8*/ 	.word	0xffffffff


	//----- nvinfo : EIATTR_COOP_GROUP_INSTR_OFFSETS
	.align		4
.L_1723:
        /*00ac*/ 	.byte	0x04, 0x28
        /*00ae*/ 	.short	(.L_1725 - .L_1724)


	//   ....[0]....
.L_1724:
        /*00b0*/ 	.word	0x000005f0


	//   ....[1]....
        /*00b4*/ 	.word	0x000006f0


	//   ....[2]....
        /*00b8*/ 	.word	0x00003540


	//   ....[3]....
        /*00bc*/ 	.word	0x000045b0


	//   ....[4]....
        /*00c0*/ 	.word	0x000045d0


	//   ....[5]....
        /*00c4*/ 	.word	0x00004600


	//   ....[6]....
        /*00c8*/ 	.word	0x00004620


	//   ....[7]....
        /*00cc*/ 	.word	0x000046a0


	//   ....[8]....
        /*00d0*/ 	.word	0x000046d0


	//   ....[9]....
        /*00d4*/ 	.word	0x00004700


	//   ....[10]....
        /*00d8*/ 	.word	0x00004720


	//   ....[11]....
        /*00dc*/ 	.word	0x000047a0


	//   ....[12]....
        /*00e0*/ 	.word	0x000047d0


	//   ....[13]....
        /*00e4*/ 	.word	0x00004830


	//   ....[14]....
        /*00e8*/ 	.word	0x00004860


	//   ....[15]....
        /*00ec*/ 	.word	0x00004990


	//   ....[16]....
        /*00f0*/ 	.word	0x000049d0


	//   ....[17]....
        /*00f4*/ 	.word	0x00004a00


	//   ....[18]....
        /*00f8*/ 	.word	0x00004a20


	//   ....[19]....
        /*00fc*/ 	.word	0x00004b00


	//   ....[20]....
        /*0100*/ 	.word	0x00004b20


	//   ....[21]....
        /*0104*/ 	.word	0x00004b30


	//   ....[22]....
        /*0108*/ 	.word	0x00004b40


	//   ....[23]....
        /*010c*/ 	.word	0x00004c20


	//   ....[24]....
        /*0110*/ 	.word	0x00004c60


	//   ....[25]....
        /*0114*/ 	.word	0x00004c70


	//   ....[26]....
        /*0118*/ 	.word	0x00004c80


	//   ....[27]....
        /*011c*/ 	.word	0x00005960


	//----- nvinfo : EIATTR_EXIT_INSTR_OFFSETS
	.align		4
.L_1725:
        /*0120*/ 	.byte	0x04, 0x1c
        /*0122*/ 	.short	(.L_1727 - .L_1726)


	//   ....[0]....
.L_1726:
        /*0124*/ 	.word	0x00000310


	//   ....[1]....
        /*0128*/ 	.word	0x00005ab0


	//----- nvinfo : EIATTR_MAX_THREADS
	.align		4
.L_1727:
        /*012c*/ 	.byte	0x04, 0x05
        /*012e*/ 	.short	(.L_1729 - .L_1728)
.L_1728:
        /*0130*/ 	.word	0x00000020
        /*0134*/ 	.word	0x00000001
        /*0138*/ 	.word	0x00000001


	//----- nvinfo : EIATTR_CRS_STACK_SIZE
	.align		4
.L_1729:
        /*013c*/ 	.byte	0x04, 0x1e
        /*013e*/ 	.short	(.L_1731 - .L_1730)
.L_1730:
        /*0140*/ 	.word	0x00000000
.L_1731:


//--------------------- .nv.info._Z25selective_scan_fwd_kernelI32Selective_Scan_fwd_kernel_traitsILi32ELi16ELi1ELb1ELb1ELb0ELb1EfN3c107complexIfEEEEv13SSMParamsBase --------------------------
	.section	.nv.info._Z25selective_scan_fwd_kernelI32Selective_Scan_fwd_kernel_traitsILi32ELi16ELi1ELb1ELb1ELb0ELb1EfN3c107complexIfEEEEv13SSMParamsBase,"",@"SHT_CUDA_INFO"
	.sectionflags	@""
	.align	4


	//----- nvinfo : EIATTR_CUDA_API_VERSION
	.align		4
        /*0000*/ 	.byte	0x04, 0x37
        /*0002*/ 	.short	(.L_1733 - .L_1732)
.L_1732:
        /*0004*/ 	.word	0x00000082


	//----- nvinfo : EIATTR_SW2861232_WAR
	.align		4
.L_1733:
        /*0008*/ 	.byte	0x01, 0x35
	.zero		2


	//----- nvinfo : EIATTR_PARAM_CBANK
	.align		4
        /*000c*/ 	.byte	0x04, 0x0a
        /*000e*/ 	.short	(.L_1735 - .L_1734)
	.align		4
.L_1734:
        /*0010*/ 	.word	index@(.nv.constant0._Z25selective_scan_fwd_kernelI32Selective_Scan_fwd_kernel_traitsILi32ELi16ELi1ELb1ELb1ELb0ELb1EfN3c107complexIfEEEEv13SSMParamsBase)
        /*0014*/ 	.short	0x0160
        /*0016*/ 	.short	0x0118


	//----- nvinfo : EIATTR_CBANK_PARAM_SIZE
	.align		4
.L_1735:
        /*0018*/ 	.byte	0x03, 0x19
        /*001a*/ 	.short	0x0118


	//----- nvinfo : EIATTR_KPARAM_INFO
	.align		4
        /*001c*/ 	.byte	0x04, 0x17
        /*001e*/ 	.short	(.L_1737 - .L_1736)
.L_1736:
        /*0020*/ 	.word	0x00000000
        /*0024*/ 	.short	0x0000
        /*0026*/ 	.short	0x0000
        /*0028*/ 	.byte	0x00, 0xf0, 0x61, 0x04


	//----- nvinfo : EIATTR_MAXREG_COUNT
	.align		4
.L_1737:
        /*002c*/ 	.byte	0x03, 0x1b
        /*002e*/ 	.short	0x00ff


	//----- nvinfo : EIATTR_NUM_BARRIERS
	.align		4
        /*0030*/ 	.byte	0x02, 0x4c
        /*0032*/ 	.byte	0x01
	.zero		1


	//----- nvinfo : EIATTR_MERCURY_ISA_VERSION
	.align		4
        /*0034*/ 	.byte	0x03, 0x5f
        /*0036*/ 	.short	0x0000


	//----- nvinfo : EIATTR_COOP_GROUP_MASK_REGIDS
	.align		4
        /*0038*/ 	.byte	0x04, 0x29
        /*003a*/ 	.short	(.L_1739 - .L_1738)


	//   ....[0]....
.L_1738:
        /*003c*/ 	.word	0xffffffff


	//   ....[1]....
        /*0040*/ 	.word	0xffffffff


	//   ....[2]....
        /*0044*/ 	.word	0xffffffff


	//   ....[3]....
        /*0048*/ 	.word	0xffffffff


	//   ....[4]....
        /*004c*/ 	.word	0xffffffff


	//   ....[5]....
        /*0050*/ 	.word	0xffffffff


	//   ....[6]....
        /*0054*/ 	.word	0xffffffff


	//   ....[7]....
        /*0058*/ 	.word	0xffffffff


	//   ....[8]....
        /*005c*/ 	.word	0xffffffff


	//   ....[9]....
        /*0060*/ 	.word	0xffffffff


	//   ....[10]....
        /*0064*/ 	.word	0xffffffff


	//   ....[11]....
        /*0068*/ 	.word	0xffffffff


	//   ....[12]....
        /*006c*/ 	.word	0xffffffff


	//   ....[13]....
        /*0070*/ 	.word	0xffffffff


	//   ....[14]....
        /*0074*/ 	.word	0xffffffff


	//   ....[15]....
        /*0078*/ 	.word	0xffffffff


	//   ....[16]....
        /*007c*/ 	.word	0xffffffff


	//   ....[17]....
        /*0080*/ 	.word	0xffffffff


	//   ....[18]....
        /*0084*/ 	.word	0xffffffff


	//   ....[19]....
        /*0088*/ 	.word	0xffffffff


	//   ....[20]....
        /*008c*/ 	.word	0xffffffff


	//   ....[21]....
        /*0090*/ 	.word	0xffffffff


	//   ....[22]....
        /*0094*/ 	.word	0xffffffff


	//   ....[23]....
        /*0098*/ 	.word	0xffffffff


	//   ....[24]....
        /*009c*/ 	.word	0xffffffff


	//   ....[25]....
        /*00a0*/ 	.word	0xffffffff


	//   ....[26]....
        /*00a4*/ 	.word	0xffffffff


	//   ....[27]....
        /*00a8*/ 	.word	0xffffffff


	//   ....[28]....
        /*00ac*/ 	.word	0xffffffff


	//   ....[29]....
        /*00b0*/ 	.word	0xffffffff


	//----- nvinfo : EIATTR_COOP_GROUP_INSTR_OFFSETS
	.align		4
.L_1739:
        /*00b4*/ 	.byte	0x04, 0x28
        /*00b6*/ 	.short	(.L_1741 - .L_1740)


	//   ....[0]....
.L_1740:
        /*00b8*/ 	.word	0x000005f0


	//   ....[1]....
        /*00bc*/ 	.word	0x000006f0


	//   ....[2]....
        /*00c0*/ 	.word	0x00003540


	//   ....[3]....
        /*00c4*/ 	.word	0x000045b0


	//   ....[4]....
        /*00c8*/ 	.word	0x000045d0


	//   ....[5]....
        /*00cc*/ 	.word	0x00004600


	//   ....[6]....
        /*00d0*/ 	.word	0x00004620


	//   ....[7]....
        /*00d4*/ 	.word	0x000046a0


	//   ....[8]....
        /*00d8*/ 	.word	0x000046d0


	//   ....[9]....
        /*00dc*/ 	.word	0x00004700


	//   ....[10]....
        /*00e0*/ 	.word	0x00004720


	//   ....[11]....
        /*00e4*/ 	.word	0x000047a0


	//   ....[12]....
        /*00e8*/ 	.word	0x000047d0


	//   ....[13]....
        /*00ec*/ 	.word	0x00004830


	//   ....[14]....
        /*00f0*/ 	.word	0x00004860


	//   ....[15]....
        /*00f4*/ 	.word	0x00004990


	//   ....[16]....
        /*00f8*/ 	.word	0x000049d0


	//   ....[17]....
        /*00fc*/ 	.word	0x00004a00


	//   ....[18]....
        /*0100*/ 	.word	0x00004a20


	//   ....[19]....
        /*0104*/ 	.word	0x00004b00


	//   ....[20]....
        /*0108*/ 	.word	0x00004b20


	//   ....[21]....
        /*010c*/ 	.word	0x00004b30


	//   ....[22]....
        /*0110*/ 	.word	0x00004b40


	//   ....[23]....
        /*0114*/ 	.word	0x00004c20


	//   ....[24]....
        /*0118*/ 	.word	0x00004c60


	//   ....[25]....
        /*011c*/ 	.word	0x00004c70


	//   ....[26]....
        /*0120*/ 	.word	0x00004c80


	//   ....[27]....
        /*0124*/ 	.word	0x000059f0


	//   ....[28]....
        /*0128*/ 	.word	0x00005be0


	//   ....[29]....
        /*012c*/ 	.word	0x000062d0


	//----- nvinfo : EIATTR_EXIT_INSTR_OFFSETS
	.align		4
.L_1741:
        /*0130*/ 	.byte	0x04, 0x1c
        /*0132*/ 	.short	(.L_1743 - .L_1742)


	//   ....[0]....
.L_1742:
        /*0134*/ 	.word	0x00000310


	//   ....[1]....
        /*0138*/ 	.word	0x000063e0


	//----- nvinfo : EIATTR_MAX_THREADS
	.align		4
.L_1743:
        /*013c*/ 	.byte	0x04, 0x05
        /*013e*/ 	.short	(.L_1745 - .L_1744)
.L_1744:
        /*0140*/ 	.word	0x00000020
        /*0144*/ 	.word	0x00000001
        /*0148*/ 	.word	0x00000001


	//----- nvinfo : EIATTR_CRS_STACK_SIZE
	.align		4
.L_1745:
        /*014c*/ 	.byte	0x04, 0x1e
        /*014e*/ 	.short	(.L_1747 - .L_1746)
.L_1746:
        /*0150*/ 	.word	0x00000000
.L_1747:


//--------------------- .nv.info._Z25selective_scan_fwd_kernelI32Selective_Scan_fwd_kernel_traitsILi32ELi16ELi1ELb1ELb1ELb1ELb0EfN3c107complexIfEEEEv13SSMParamsBase --------------------------
	.section	.nv.info._Z25selective_scan_fwd_kernelI32Selective_Scan_fwd_kernel_traitsILi32ELi16ELi1ELb1ELb1ELb1ELb0EfN3c107complexIfEEEEv13SSMParamsBase,"",@"SHT_CUDA_INFO"
	.sectionflags	@""
	.align	4


	//----- nvinfo : EIATTR_CUDA_API_VERSION
	.align		4
        /*0000*/ 	.byte	0x04, 0x37
        /*0002*/ 	.short	(.L_1749 - .L_1748)
.L_1748:
        /*0004*/ 	.word	0x00000082


	//----- nvinfo : EIATTR_SW2861232_WAR
	.align		4
.L_1749:
        /*0008*/ 	.byte	0x01, 0x35
	.zero		2


	//----- nvinfo : EIATTR_PARAM_CBANK
	.align		4
        /*000c*/ 	.byte	0x04, 0x0a
        /*000e*/ 	.short	(.L_1751 - .L_1750)
	.align		4
.L_1750:
        /*0010*/ 	.word	index@(.nv.constant0._Z25selective_scan_fwd_kernelI32Selective_Scan_fwd_kernel_traitsILi32ELi16ELi1ELb1ELb1ELb1ELb0EfN3c107complexIfEEEEv13SSMParamsBase)
        /*0014*/ 	.short	0x0160
        /*0016*/ 	.short	0x0118


	//----- nvinfo : EIATTR_CBANK_PARAM_SIZE
	.align		4
.L_1751:
        /*0018*/ 	.byte	0x03, 0x19
        /*001a*/ 	.short	0x0118


	//----- nvinfo : EIATTR_KPARAM_INFO
	.align		4
        /*001c*/ 	.byte	0x04, 0x17
        /*001e*/ 	.short	(.L_1753 - .L_1752)
.L_1752:
        /*0020*/ 	.word	0x00000000
        /*0024*/ 	.short	0x0000
        /*0026*/ 	.short	0x0000
        /*0028*/ 	.byte	0x00, 0xf0, 0x61, 0x04


	//----- nvinfo : EIATTR_MAXREG_COUNT
	.align		4
.L_1753:
        /*002c*/ 	.byte	0x03, 0x1b
        /*002e*/ 	.short	0x00ff


	//----- nvinfo : EIATTR_NUM_BARRIERS
	.align		4
        /*0030*/ 	.byte	0x02, 0x4c
        /*0032*/ 	.byte	0x01
	.zero		1


	//----- nvinfo : EIATTR_MERCURY_ISA_VERSION
	.align		4
        /*0034*/ 	.byte	0x03, 0x5f
        /*0036*/ 	.short	0x0000


	//----- nvinfo : EIATTR_COOP_GROUP_MASK_REGIDS
	.align		4
        /*0038*/ 	.byte	0x04, 0x29
        /*003a*/ 	.short	(.L_1755 - .L_1754)


	//   ....[0]....
.L_1754:
        /*003c*/ 	.word	0xffffffff


	//   ....[1]....
        /*0040*/ 	.word	0xffffffff


	//   ....[2]....
        /*0044*/ 	.word	0xffffffff


	//   ....[3]....
        /*0048*/ 	.word	0xffffffff


	//   ....[4]....
        /*004c*/ 	.word	0xffffffff


	//   ....[5]....
        /*0050*/ 	.word	0xffffffff


	//   ....[6]....
        /*0054*/ 	.word	0xffffffff


	//   ....[7]....
        /*0058*/ 	.word	0xffffffff


	//   ....[8]....
        /*005c*/ 	.word	0xffffffff


	//   ....[9]....
        /*0060*/ 	.word	0xffffffff


	//   ....[10]....
        /*0064*/ 	.word	0xffffffff


	//   ....[11]....
        /*0068*/ 	.word	0xffffffff


	//   ....[12]....
        /*006c*/ 	.word	0xffffffff


	//   ....[13]....
        /*0070*/ 	.word	0xffffffff


	//   ....[14]....
        /*0074*/ 	.word	0xffffffff


	//   ....[15]....
        /*0078*/ 	.word	0xffffffff


	//   ....[16]....
        /*007c*/ 	.word	0xffffffff


	//   ....[17]....
        /*0080*/ 	.word	0xffffffff


	//   ....[18]....
        /*0084*/ 	.word	0xffffffff


	//   ....[19]....
        /*0088*/ 	.word	0xffffffff


	//   ....[20]....
        /*008c*/ 	.word	0xffffffff


	//   ....[21]....
        /*0090*/ 	.word	0xffffffff


	//   ....[22]....
        /*0094*/ 	.word	0xffffffff


	//   ....[23]....
        /*0098*/ 	.word	0xffffffff


	//   ....[24]....
        /*009c*/ 	.word	0xffffffff


	//   ....[25]....
        /*00a0*/ 	.word	0xffffffff


	//   ....[26]....
        /*00a4*/ 	.word	0xffffffff


	//   ....[27]....
        /*00a8*/ 	.word	0xffffffff


	//   ....[28]....
        /*00ac*/ 	.word	0xffffffff


	//----- nvinfo : EIATTR_COOP_GROUP_INSTR_OFFSETS
	.align		4
.L_1755:
        /*00b0*/ 	.byte	0x04, 0x28
        /*00b2*/ 	.short	(.L_1757 - .L_1756)


	//   ....[0]....
.L_1756:
        /*00b4*/ 	.word	0x000006a0


	//   ....[1]....
        /*00b8*/ 	.word	0x000007a0


	//   ....[2]....
        /*00bc*/ 	.word	0x00003610


	//   ....[3]....
        /*00c0*/ 	.word	0x00004750


	//   ....[4]....
        /*00c4*/ 	.word	0x00004780


	//   ....[5]....
        /*00c8*/ 	.word	0x00004790


	//   ....[6]....
        /*00cc*/ 	.word	0x000047a0


	//   ....[7]....
        /*00d0*/ 	.word	0x00004870


	//   ....[8]....
        /*00d4*/ 	.word	0x00004880


	//   ....[9]....
        /*00d8*/ 	.word	0x00004890


	//   ....[10]....
        /*00dc*/ 	.word	0x000048a0


	//   ....[11]....
        /*00e0*/ 	.word	0x00004970


	//   ....[12]....
        /*00e4*/ 	.word	0x00004980


	//   ....[13]....
        /*00e8*/ 	.word	0x00004990


	//   ....[14]....
        /*00ec*/ 	.word	0x000049a0


	//   ....[15]....
        /*00f0*/ 	.word	0x00004a70


	//   ....[16]....
        /*00f4*/ 	.word	0x00004a80


	//   ....[17]....
        /*00f8*/ 	.word	0x00004a90


	//   ....[18]....
        /*00fc*/ 	.word	0x00004aa0


	//   ....[19]....
        /*0100*/ 	.word	0x00004b80


	//   ....[20]....
        /*0104*/ 	.word	0x00004ba0


	//   ....[21]....
        /*0108*/ 	.word	0x00004bb0


	//   ....[22]....
        /*010c*/ 	.word	0x00004bd0


	//   ....[23]....
        /*0110*/ 	.word	0x00004c80


	//   ....[24]....
        /*0114*/ 	.word	0x00004e60


	//   ....[25]....
        /*0118*/ 	.word	0x00004e80


	//   ....[26]....
        /*011c*/ 	.word	0x00004e90


	//   ....[27]....
        /*0120*/ 	.word	0x00004ea0


	//   ....[28]....
        /*0124*/ 	.word	0x00005b80


	//----- nvinfo : EIATTR_EXIT_INSTR_OFFSETS
	.align		4
.L_1757:
        /*0128*/ 	.byte	0x04, 0x1c
        /*012a*/ 	.short	(.L_1759 - .L_1758)


	//   ....[0]....
.L_1758:
        /*012c*/ 	.word	0x00000390


	//   ....[1]....
        /*0130*/ 	.word	0x00005cd0


	//----- nvinfo : EIATTR_MAX_THREADS
	.align		4
.L_1759:
        /*0134*/ 	.byte	0x04, 0x05
        /*0136*/ 	.short	(.L_1761 - .L_1760)
.L_1760:
        /*0138*/ 	.word	0x00000020
        /*013c*/ 	.word	0x00000001
        /*0140*/ 	.word	0x00000001


	//----- nvinfo : EIATTR_CRS_STACK_SIZE
	.align		4
.L_1761:
        /*0144*/ 	.byte	0x04, 0x1e
        /*0146*/ 	.short	(.L_1763 - .L_1762)
.L_1762:
        /*0148*/ 	.word	0x00000000
.L_1763:


//--------------------- .nv.info._Z25selective_scan_fwd_kernelI32Selective_Scan_fwd_kernel_traitsILi32ELi16ELi1ELb1ELb1ELb1ELb1EfN3c107complexIfEEEEv13SSMParamsBase --------------------------
	.section	.nv.info._Z25selective_scan_fwd_kernelI32Selective_Scan_fwd_kernel_traitsILi32ELi16ELi1ELb1ELb1ELb1ELb1EfN3c107complexIfEEEEv13SSMParamsBase,"",@"SHT_CUDA_INFO"
	.sectionflags	@""
	.align	4


	//----- nvinfo : EIATTR_CUDA_API_VERSION
	.align		4
        /*0000*/ 	.byte	0x04, 0x37
        /*0002*/ 	.short	(.L_1765 - .L_1764)
.L_1764:
        /*0004*/ 	.word	0x00000082


	//----- nvinfo : EIATTR_SW2861232_WAR
	.align		4
.L_1765:
        /*0008*/ 	.byte	0x01, 0x35
	.zero		2


	//----- nvinfo : EIATTR_PARAM_CBANK
	.align		4
        /*000c*/ 	.byte	0x04, 0x0a
        /*000e*/ 	.short	(.L_1767 - .L_1766)
	.align		4
.L_1766:
        /*0010*/ 	.word	index@(.nv.constant0._Z25selective_scan_fwd_kernelI32Selective_Scan_fwd_kernel_traitsILi32ELi16ELi1ELb1ELb1ELb1ELb1EfN3c107complexIfEEEEv13SSMParamsBase)
        /*0014*/ 	.short	0x0160
        /*0016*/ 	.short	0x0118


	//----- nvinfo : EIATTR_CBANK_PARAM_SIZE
	.align		4
.L_1767:
        /*0018*/ 	.byte	0x03, 0x19
        /*001a*/ 	.short	0x0118


	//----- nvinfo : EIATTR_KPARAM_INFO
	.align		4
        /*001c*/ 	.byte	0x04, 0x17
        /*001e*/ 	.short	(.L_1769 - .L_1768)
.L_1768:
        /*0020*/ 	.word	0x00000000
        /*0024*/ 	.short	0x0000
        /*0026*/ 	.short	0x0000
        /*0028*/ 	.byte	0x00, 0xf0, 0x61, 0x04


	//----- nvinfo : EIATTR_MAXREG_COUNT
	.align		4
.L_1769:
        /*002c*/ 	.byte	0x03, 0x1b
        /*002e*/ 	.short	0x00ff


	//----- nvinfo : EIATTR_NUM_BARRIERS
	.align		4
        /*0030*/ 	.byte	0x02, 0x4c
        /*0032*/ 	.byte	0x01
	.zero		1


	//----- nvinfo : EIATTR_MERCURY_ISA_VERSION
	.align		4
        /*0034*/ 	.byte	0x03, 0x5f
        /*0036*/ 	.short	0x0000


	//----- nvinfo : EIATTR_COOP_GROUP_MASK_REGIDS
	.align		4
        /*0038*/ 	.byte	0x04, 0x29
        /*003a*/ 	.short	(.L_1771 - .L_1770)


	//   ....[0]....
.L_1770:
        /*003c*/ 	.word	0xffffffff


	//   ....[1]....
        /*0040*/ 	.word	0xffffffff


	//   ....[2]....
        /*0044*/ 	.word	0xffffffff


	//   ....[3]....
        /*0048*/ 	.word	0xffffffff


	//   ....[4]....
        /*004c*/ 	.word	0xffffffff


	//   ....[5]....
        /*0050*/ 	.word	0xffffffff


	//   ....[6]....
        /*0054*/ 	.word	0xffffffff


	//   ....[7]....
        /*0058*/ 	.word	0xffffffff


	//   ....[8]....
        /*005c*/ 	.word	0xffffffff


	//   ....[9]....
        /*0060*/ 	.word	0xffffffff


	//   ....[10]....
        /*0064*/ 	.word	0xffffffff


	//   ....[11]....
        /*0068*/ 	.word	0xffffffff


	//   ....[12]....
        /*006c*/ 	.word	0xffffffff


	//   ....[13]....
        /*0070*/ 	.word	0xffffffff


	//   ....[14]....
        /*0074*/ 	.word	0xffffffff


	//   ....[15]....
        /*0078*/ 	.word	0xffffffff


	//   ....[16]....
        /*007c*/ 	.word	0xffffffff


	//   ....[17]....
        /*0080*/ 	.word	0xffffffff


	//   ....[18]....
        /*0084*/ 	.word	0xffffffff


	//   ....[19]....
        /*0088*/ 	.word	0xffffffff


	//   ....[20]....
        /*008c*/ 	.word	0xffffffff


	//   ....[21]....
        /*0090*/ 	.word	0xffffffff


	//   ....[22]....
        /*0094*/ 	.word	0xffffffff


	//   ....[23]....
        /*0098*/ 	.word	0xffffffff


	//   ....[24]....
        /*009c*/ 	.word	0xffffffff


	//   ....[25]....
        /*00a0*/ 	.word	0xffffffff


	//   ....[26]....
        /*00a4*/ 	.word	0xffffffff


	//   ....[27]....
        /*00a8*/ 	.word	0xffffffff


	//   ....[28]....
        /*00ac*/ 	.word	0xffffffff


	//   ....[29]....
        /*00b0*/ 	.word	0xffffffff


	//   ....[30]....
        /*00b4*/ 	.word	0xffffffff


	//----- nvinfo : EIATTR_COOP_GROUP_INSTR_OFFSETS
	.align		4
.L_1771:
        /*00b8*/ 	.byte	0x04, 0x28
        /*00ba*/ 	.short	(.L_1773 - .L_1772)


	//   ....[0]....
.L_1772:
        /*00bc*/ 	.word	0x000006a0


	//   ....[1]....
        /*00c0*/ 	.word	0x000007a0


	//   ....[2]....
        /*00c4*/ 	.word	0x00003610


	//   ....[3]....
        /*00c8*/ 	.word	0x00004750


	//   ....[4]....
        /*00cc*/ 	.word	0x00004780


	//   ....[5]....
        /*00d0*/ 	.word	0x00004790


	//   ....[6]....
        /*00d4*/ 	.word	0x000047a0


	//   ....[7]....
        /*00d8*/ 	.word	0x00004870


	//   ....[8]....
        /*00dc*/ 	.word	0x00004880


	//   ....[9]....
        /*00e0*/ 	.word	0x00004890


	//   ....[10]....
        /*00e4*/ 	.word	0x000048a0


	//   ....[11]....
        /*00e8*/ 	.word	0x00004970


	//   ....[12]....
        /*00ec*/ 	.word	0x00004980


	//   ....[13]....
        /*00f0*/ 	.word	0x00004990


	//   ....[14]....
        /*00f4*/ 	.word	0x000049a0


	//   ....[15]....
        /*00f8*/ 	.word	0x00004a70


	//   ....[16]....
        /*00fc*/ 	.word	0x00004a80


	//   ....[17]....
        /*0100*/ 	.word	0x00004a90


	//   ....[18]....
        /*0104*/ 	.word	0x00004aa0


	//   ....[19]....
        /*0108*/ 	.word	0x00004b80


	//   ....[20]....
        /*010c*/ 	.word	0x00004ba0


	//   ....[21]....
        /*0110*/ 	.word	0x00004bb0


	//   ....[22]....
        /*0114*/ 	.word	0x00004bd0


	//   ....[23]....
        /*0118*/ 	.word	0x00004c80


	//   ....[24]....
        /*011c*/ 	.word	0x00004e60


	//   ....[25]....
        /*0120*/ 	.word	0x00004e80


	//   ....[26]....
        /*0124*/ 	.word	0x00004e90


	//   ....[27]....
        /*0128*/ 	.word	0x00004ea0


	//   ....[28]....
        /*012c*/ 	.word	0x00005bf0


	//   ....[29]....
        /*0130*/ 	.word	0x00005e00


	//   ....[30]....
        /*0134*/ 	.word	0x000064c0


	//----- nvinfo : EIATTR_EXIT_INSTR_OFFSETS
	.align		4
.L_1773:
        /*0138*/ 	.byte	0x04, 0x1c
        /*013a*/ 	.short	(.L_1775 - .L_1774)


	//   ....[0]....
.L_1774:
        /*013c*/ 	.word	0x00000390


	//   ....[1]....
        /*0140*/ 	.word	0x00006600


	//----- nvinfo : EIATTR_MAX_THREADS
	.align		4
.L_1775:
        /*0144*/ 	.byte	0x04, 0x05
        /*0146*/ 	.short	(.L_1777 - .L_1776)
.L_1776:
        /*0148*/ 	.word	0x00000020
        /*014c*/ 	.word	0x00000001
        /*0150*/ 	.word	0x00000001


	//----- nvinfo : EIATTR_CRS_STACK_SIZE
	.align		4
.L_1777:
        /*0154*/ 	.byte	0x04, 0x1e
        /*0156*/ 	.short	(.L_1779 - .L_1778)
.L_1778:
        /*0158*/ 	.word	0x00000000
.L_1779:


//--------------------- .nv.info._Z25selective_scan_fwd_kernelI32Selective_Scan_fwd_kernel_traitsILi32ELi8ELi1ELb0ELb0ELb0ELb0EfN3c107complexIfEEEEv13SSMParamsBase --------------------------
	.section	.nv.info._Z25selective_scan_fwd_kernelI32Selective_Scan_fwd_kernel_traitsILi32ELi8ELi1ELb0ELb0ELb0ELb0EfN3c107complexIfEEEEv13SSMParamsBase,"",@"SHT_CUDA_INFO"
	.sectionflags	@""
	.align	4


	//----- nvinfo : EIATTR_CUDA_API_VERSION
	.align		4
        /*0000*/ 	.byte	0x04, 0x37
        /*0002*/ 	.short	(.L_1781 - .L_1780)
.L_1780:
        /*0004*/ 	.word	0x00000082


	//----- nvinfo : EIATTR_SW2861232_WAR
	.align		4
.L_1781:
        /*0008*/ 	.byte	0x01, 0x35
	.zero		2


	//----- nvinfo : EIATTR_PARAM_CBANK
	.align		4
        /*000c*/ 	.byte	0x04, 0x0a
        /*000e*/ 	.short	(.L_1783 - .L_1782)
	.align		4
.L_1782:
        /*0010*/ 	.word	index@(.nv.constant0._Z25selective_scan_fwd_kernelI32Selective_Scan_fwd_kernel_traitsILi32ELi8ELi1ELb0ELb0ELb0ELb0EfN3c107complexIfEEEEv13SSMParamsBase)
        /*0014*/ 	.short	0x0160
        /*0016*/ 	.short	0x0118


	//----- nvinfo : EIATTR_CBANK_PARAM_SIZE
	.align		4
.L_1783:
        /*0018*/ 	.byte	0x03, 0x19
        /*001a*/ 	.short	0x0118


	//----- nvinfo : EIATTR_KPARAM_INFO
	.align		4
        /*001c*/ 	.byte	0x04, 0x17
        /*001e*/ 	.short	(.L_1785 - .L_1784)
.L_1784:
        /*0020*/ 	.word	0x00000000
        /*0024*/ 	.short	0x0000
        /*0026*/ 	.short	0x0000
        /*0028*/ 	.byte	0x00, 0xf0, 0x61, 0x04


	//----- nvinfo : EIATTR_MAXREG_COUNT
	.align		4
.L_1785:
        /*002c*/ 	.byte	0x03, 0x1b
        /*002e*/ 	.short	0x00ff


	//----- nvinfo : EIATTR_NUM_BARRIERS
	.align		4
        /*0030*/ 	.byte	0x02, 0x4c
        /*0032*/ 	.byte	0x01
	.zero		1


	//----- nvinfo : EIATTR_MERCURY_ISA_VERSION
	.align		4
        /*0034*/ 	.byte	0x03, 0x5f
        /*0036*/ 	.short	0x0000


	//----- nvinfo : EIATTR_COOP_GROUP_MASK_REGIDS
	.align		4
        /*0038*/ 	.byte	0x04, 0x29
        /*003a*/ 	.short	(.L_1787 - .L_1786)


	//   ....[0]....
.L_1786:
        /*003c*/ 	.word	0xffffffff


	//   ....[1]....
        /*0040*/ 	.word	0xffffffff


	//   ....[2]....
        /*0044*/ 	.word	0xffffffff


	//   ....[3]....
        /*0048*/ 	.word	0xffffffff


	//   ....[4]....
        /*004c*/ 	.word	0xffffffff


	//   ....[5]....
        /*0050*/ 	.word	0xffffffff


	//   ....[6]....
        /*0054*/ 	.word	0xffffffff


	//   ....[7]....
        /*0058*/ 	.word	0xffffffff


	//   ....[8]....
        /*005c*/ 	.word	0xffffffff


	//   ....[9]....
        /*0060*/ 	.word	0xffffffff


	//   ....[10]....
        /*0064*/ 	.word	0xffffffff


	//   ....[11]....
        /*0068*/ 	.word	0xffffffff


	//   ....[12]....
        /*006c*/ 	.word	0xffffffff


	//   ....[13]....
        /*0070*/ 	.word	0xffffffff


	//   ....[14]....
        /*0074*/ 	.word	0xffffffff


	//   ....[15]....
        /*0078*/ 	.word	0xffffffff


	//   ....[16]....
        /*007c*/ 	.word	0xffffffff


	//   ....[17]....
        /*0080*/ 	.word	0xffffffff


	//   ....[18]....
        /*0084*/ 	.word	0xffffffff


	//   ....[19]....
        /*0088*/ 	.word	0xffffffff


	//   ....[20]....
        /*008c*/ 	.word	0xffffffff


	//   ....[21]....
        /*0090*/ 	.word	0xffffffff


	//   ....[22]....
        /*0094*/ 	.word	0xffffffff


	//   ....[23]....
        /*0098*/ 	.word	0xffffffff


	//   ....[24]....
        /*009c*/ 	.word	0xffffffff


	//   ....[25]....
        /*00a0*/ 	.word	0xffffffff


	//   ....[26]....
        /*00a4*/ 	.word	0xffffffff


	//----- nvinfo : EIATTR_COOP_GROUP_INSTR_OFFSETS
	.align		4
.L_1787:
        /*00a8*/ 	.byte	0x04, 0x28
        /*00aa*/ 	.short	(.L_1789 - .L_1788)


	//   ....[0]....
.L_1788:
        /*00ac*/ 	.word	0x000007d0


	//   ....[1]....
        /*00b0*/ 	.word	0x00000a10


	//   ....[2]....
        /*00b4*/ 	.word	0x00002b50


	//   ....[3]....
        /*00b8*/ 	.word	0x00002b70


	//   ....[4]....
        /*00bc*/ 	.word	0x00002bb0


	//   ....[5]....
        /*00c0*/ 	.word	0x00002bc0


	//   ....[6]....
        /*00c4*/ 	.word	0x00002c50


	//   ....[7]....
        /*00c8*/ 	.word	0x00002c70


	//   ....[8]....
        /*00cc*/ 	.word	0x00002cb0


	//   ....[9]....
        /*00d0*/ 	.word	0x00002cc0


	//   ....[10]....
        /*00d4*/ 	.word	0x00002d60


	//   ....[11]....
        /*00d8*/ 	.word	0x00002d80


	//   ....[12]....
        /*00dc*/ 	.word	0x00002db0


	//   ....[13]....
        /*00e0*/ 	.word	0x00002dc0


	//   ....[14]....
        /*00e4*/ 	.word	0x00002e60


	//   ....[15]....
        /*00e8*/ 	.word	0x00002e90


	//   ....[16]....
        /*00ec*/ 	.word	0x00002eb0


	//   ....[17]....
        /*00f0*/ 	.word	0x00002ec0


	//   ....[18]....
        /*00f4*/ 	.word	0x00002f60


	//   ....[19]....
        /*00f8*/ 	.word	0x00002fa0


	//   ....[20]....
        /*00fc*/ 	.word	0x00002fb0


	//   ....[21]....
        /*0100*/ 	.word	0x00002fc0


	//   ....[22]....
        /*0104*/ 	.word	0x00003150


	//   ....[23]....
        /*0108*/ 	.word	0x00003170


	//   ....[24]....
        /*010c*/ 	.word	0x00003180


	//   ....[25]....
        /*0110*/ 	.word	0x00003190


	//   ....[26]....
        /*0114*/ 	.word	0x00003a20


	//----- nvinfo : EIATTR_EXIT_INSTR_OFFSETS
	.align		4
.L_1789:
        /*0118*/ 	.byte	0x04, 0x1c
        /*011a*/ 	.short	(.L_1791 - .L_1790)


	//   ....[0]....
.L_1790:
        /*011c*/ 	.word	0x00000130


	//   ....[1]....
        /*0120*/ 	.word	0x00003e50


	//----- nvinfo : EIATTR_MAX_THREADS
	.align		4
.L_1791:
        /*0124*/ 	.byte	0x04, 0x05
        /*0126*/ 	.short	(.L_1793 - .L_1792)
.L_1792:
        /*0128*/ 	.word	0x00000020
        /*012c*/ 	.word	0x00000001
        /*0130*/ 	.word	0x00000001


	//----- nvinfo : EIATTR_CRS_STACK_SIZE
	.align		4
.L_1793:
        /*0134*/ 	.byte	0x04, 0x1e
        /*0136*/ 	.short	(.L_1795 - .L_1794)
.L_1794:
        /*0138*/ 	.word	0x00000000
.L_1795:


//--------------------- .nv.info._Z25selective_scan_fwd_kernelI32Selective_Scan_fwd_kernel_traitsILi32ELi8ELi1ELb0ELb0ELb0ELb1EfN3c107complexIfEEEEv13SSMParamsBase --------------------------
	.section	.nv.info._Z25selective_scan_fwd_kernelI32Selective_Scan_fwd_kernel_traitsILi32ELi8ELi1ELb0ELb0ELb0ELb1EfN3c107complexIfEEEEv13SSMParamsBase,"",@"SHT_CUDA_INFO"
	.sectionflags	@""
	.align	4


	//----- nvinfo : EIATTR_CUDA_API_VERSION
	.align		4
        /*0000*/ 	.byte	0x04, 0x37
        /*0002*/ 	.short	(.L_1797 - .L_1796)
.L_1796:
        /*0004*/ 	.word	0x00000082


	//----- nvinfo : EIATTR_SW2861232_WAR
	.align		4
.L_1797:
        /*0008*/ 	.byte	0x01, 0x35
	.zero		2


	//----- nvinfo : EIATTR_PARAM_CBANK
	.align		4
        /*000c*/ 	.byte	0x04, 0x0a
        /*000e*/ 	.short	(.L_1799 - .L_1798)
	.align		4
.L_1798:
        /*0010*/ 	.word	index@(.nv.constant0._Z25selective_scan_fwd_kernelI32Selective_Scan_fwd_kernel_traitsILi32ELi8ELi1ELb0ELb0ELb0ELb1EfN3c107complexIfEEEEv13SSMParamsBase)
        /*0014*/ 	.short	0x0160
        /*0016*/ 	.short	0x0118


	//----- nvinfo : EIATTR_CBANK_PARAM_SIZE
	.align		4
.L_1799:
        /*0018*/ 	.byte	0x03, 0x19
        /*001a*/ 	.short	0x0118


	//----- nvinfo : EIATTR_KPARAM_INFO
	.align		4
        /*001c*/ 	.byte	0x04, 0x17
        /*001e*/ 	.short	(.L_1801 - .L_1800)
.L_1800:
        /*0020*/ 	.word	0x00000000
        /*0024*/ 	.short	0x0000
        /*0026*/ 	.short	0x0000
        /*0028*/ 	.byte	0x00, 0xf0, 0x61, 0x04


	//----- nvinfo : EIATTR_MAXREG_COUNT
	.align		4
.L_1801:
        /*002c*/ 	.byte	0x03, 0x1b
        /*002e*/ 	.short	0x00ff


	//----- nvinfo : EIATTR_NUM_BARRIERS
	.align		4
        /*0030*/ 	.byte	0x02, 0x4c
        /*0032*/ 	.byte	0x01
	.zero		1


	//----- nvinfo : EIATTR_MERCURY_ISA_VERSION
	.align		4
        /*0034*/ 	.byte	0x03, 0x5f
        /*0036*/ 	.short	0x0000


	//----- nvinfo : EIATTR_COOP_GROUP_MASK_REGIDS
	.align		4
        /*0038*/ 	.byte	0x04, 0x29
        /*003a*/ 	.short	(.L_1803 - .L_1802)


	//   ....[0]....
.L_1802:
        /*003c*/ 	.word	0xffffffff


	//   ....[1]....
        /*0040*/ 	.word	0xffffffff


	//   ....[2]....
        /*0044*/ 	.word	0xffffffff


	//   ....[3]....
        /*0048*/ 	.word	0xffffffff


	//   ....[4]....
        /*004c*/ 	.word	0xffffffff


	//   ....[5]....
        /*0050*/ 	.word	0xffffffff


	//   ....[6]....
        /*0054*/ 	.word	0xffffffff


	//   ....[7]....
        /*0058*/ 	.word	0xffffffff


	//   ....[8]....
        /*005c*/ 	.word	0xffffffff


	//   ....[9]....
        /*0060*/ 	.word	0xffffffff


	//   ....[10]....
        /*0064*/ 	.word	0xffffffff


	//   ....[11]....
        /*0068*/ 	.word	0xffffffff


	//   ....[12]....
        /*006c*/ 	.word	0xffffffff


	//   ....[13]....
        /*0070*/ 	.word	0xffffffff


	//   ....[14]....
        /*0074*/ 	.word	0xffffffff


	//   ....[15]....
        /*0078*/ 	.word	0xffffffff


	//   ....[16]....
        /*007c*/ 	.word	0xffffffff


	//   ....[17]....
        /*0080*/ 	.word	0xffffffff


	//   ....[18]....
        /*0084*/ 	.word	0xffffffff


	//   ....[19]....
        /*0088*/ 	.word	0xffffffff


	//   ....[20]....
        /*008c*/ 	.word	0xffffffff


	//   ....[21]....
        /*0090*/ 	.word	0xffffffff


	//   ....[22]....
        /*0094*/ 	.word	0xffffffff


	//   ....[23]....
        /*0098*/ 	.word	0xffffffff


	//   ....[24]....
        /*009c*/ 	.word	0xffffffff


	//   ....[25]....
        /*00a0*/ 	.word	0xffffffff


	//   ....[26]....
        /*00a4*/ 	.word	0xffffffff


	//   ....[27]....
        /*00a8*/ 	.word	0xffffffff


	//   ....[28]....
        /*00ac*/ 	.word	0xffffffff


	//----- nvinfo : EIATTR_COOP_GROUP_INSTR_OFFSETS
	.align		4
.L_1803:
        /*00b0*/ 	.byte	0x04, 0x28
        /*00b2*/ 	.short	(.L_1805 - .L_1804)


	//   ....[0]....
.L_1804:
        /*00b4*/ 	.word	0x00000780


	//   ....[1]....
        /*00b8*/ 	.word	0x000009b0


	//   ....[2]....
        /*00bc*/ 	.word	0x00002b40


	//   ....[3]....
        /*00c0*/ 	.word	0x00002b80


	//   ....[4]....
        /*00c4*/ 	.word	0x00002bd0


	//   ....[5]....
        /*00c8*/ 	.word	0x00002bf0


	//   ....[6]....
        /*00cc*/ 	.word	0x00002c70


	//   ....[7]....
        /*00d0*/ 	.word	0x00002ca0


	//   ....[8]....
        /*00d4*/ 	.word	0x00002cd0


	//   ....[9]....
        /*00d8*/ 	.word	0x00002cf0


	//   ....[10]....
        /*00dc*/ 	.word	0x00002d70


	//   ....[11]....
        /*00e0*/ 	.word	0x00002da0


	//   ....[12]....
        /*00e4*/ 	.word	0x00002de0


	//   ....[13]....
        /*00e8*/ 	.word	0x00002df0


	//   ....[14]....
        /*00ec*/ 	.word	0x00002e70


	//   ....[15]....
        /*00f0*/ 	.word	0x00002e90


	//   ....[16]....
        /*00f4*/ 	.word	0x00002ee0


	//   ....[17]....
        /*00f8*/ 	.word	0x00002f00


	//   ....[18]....
        /*00fc*/ 	.word	0x00002f90


	//   ....[19]....
        /*0100*/ 	.word	0x00002fd0


	//   ....[20]....
        /*0104*/ 	.word	0x00003020


	//   ....[21]....
        /*0108*/ 	.word	0x00003030


	//   ....[22]....
        /*010c*/ 	.word	0x000030b0


	//   ....[23]....
        /*0110*/ 	.word	0x000030e0


	//   ....[24]....
        /*0114*/ 	.word	0x00003110


	//   ....[25]....
        /*0118*/ 	.word	0x00003150


	//   ....[26]....
        /*011c*/ 	.word	0x00003a50


	//   ....[27]....
        /*0120*/ 	.word	0x00004090


	//   ....[28]....
        /*0124*/ 	.word	0x000044b0


	//----- nvinfo : EIATTR_EXIT_INSTR_OFFSETS
	.align		4
.L_1805:
        /*0128*/ 	.byte	0x04, 0x1c
        /*012a*/ 	.short	(.L_1807 - .L_1806)


	//   ....[0]....
.L_1806:
        /*012c*/ 	.word	0x00000130


	//   ....[1]....
        /*0130*/ 	.word	0x00004880


	//----- nvinfo : EIATTR_MAX_THREADS
	.align		4
.L_1807:
        /*0134*/ 	.byte	0x04, 0x05
        /*0136*/ 	.short	(.L_1809 - .L_1808)
.L_1808:
        /*0138*/ 	.word	0x00000020
        /*013c*/ 	.word	0x00000001
        /*0140*/ 	.word	0x00000001


	//----- nvinfo : EIATTR_CRS_STACK_SIZE
	.align		4
.L_1809:
        /*0144*/ 	.byte	0x04, 0x1e
        /*0146*/ 	.short	(.L_1811 - .L_1810)
.L_1810:
        /*0148*/ 	.word	0x00000000
.L_1811:


//--------------------- .nv.info._Z25selective_scan_fwd_kernelI32Selective_Scan_fwd_kernel_traitsILi32ELi8ELi1ELb0ELb0ELb1ELb0EfN3c107complexIfEEEEv13SSMParamsBase --------------------------
	.section	.nv.info._Z25selective_scan_fwd_kernelI32Selective_Scan_fwd_kernel_traitsILi32ELi8ELi1ELb0ELb0ELb1ELb0EfN3c107complexIfEEEEv13SSMParamsBase,"",@"SHT_CUDA_INFO"
	.sectionflags	@""
	.align	4


	//----- nvinfo : EIATTR_CUDA_API_VERSION
	.align		4
        /*0000*/ 	.byte	0x04, 0x37
        /*0002*/ 	.short	(.L_1813 - .L_1812)
.L_1812:
        /*0004*/ 	.word	0x00000082


	//----- nvinfo : EIATTR_SW2861232_WAR
	.align		4
.L_1813:
        /*0008*/ 	.byte	0x01, 0x35
	.zero		2


	//----- nvinfo : EIATTR_PARAM_CBANK
	.align		4
        /*000c*/ 	.byte	0x04, 0x0a
        /*000e*/ 	.short	(.L_1815 - .L_1814)
	.align		4
.L_1814:
        /*0010*/ 	.word	index@(.nv.constant0._Z25selective_scan_fwd_kernelI32Selective_Scan_fwd_kernel_traitsILi32ELi8ELi1ELb0ELb0ELb1ELb0EfN3c107complexIfEEEEv13SSMParamsBase)
        /*0014*/ 	.short	0x0160
        /*0016*/ 	.short	0x0118


	//----- nvinfo : EIATTR_CBANK_PARAM_SIZE
	.align		4
.L_1815:
        /*0018*/ 	.byte	0x03, 0x19
        /*001a*/ 	.short	0x0118


	//----- nvinfo : EIATTR_KPARAM_INFO
	.align		4
        /*001c*/ 	.byte	0x04, 0x17
        /*001e*/ 	.short	(.L_1817 - .L_1816)
.L_1816:
        /*0020*/ 	.word	0x00000000
        /*0024*/ 	.short	0x0000
        /*0026*/ 	.short	0x0000
        /*0028*/ 	.byte	0x00, 0xf0, 0x61, 0x04


	//----- nvinfo : EIATTR_MAXREG_COUNT
	.align		4
.L_1817:
        /*002c*/ 	.byte	0x03, 0x1b
        /*002e*/ 	.short	0x00ff


	//----- nvinfo : EIATTR_NUM_BARRIERS
	.align		4
        /*0030*/ 	.byte	0x02, 0x4c
        /*0032*/ 	.byte	0x01
	.zero		1


	//----- nvinfo : EIATTR_MERCURY_ISA_VERSION
	.align		4
        /*0034*/ 	.byte	0x03, 0x5f
        /*0036*/ 	.short	0x0000


	//----- nvinfo : EIATTR_COOP_GROUP_MASK_REGIDS
	.align		4
        /*0038*/ 	.byte	0x04, 0x29
        /*003a*/ 	.short	(.L_1819 - .L_1818)


	//   ....[0]....
.L_1818:
        /*003c*/ 	.word	0xffffffff


	//   ....[1]....
        /*0040*/ 	.word	0xffffffff


	//   ....[2]....
        /*0044*/ 	.word	0xffffffff


	//   ....[3]....
        /*0048*/ 	.word	0xffffffff


	//   ....[4]....
        /*004c*/ 	.word	0xffffffff


	//   ....[5]....
        /*0050*/ 	.word	0xffffffff


	//   ....[6]....
        /*0054*/ 	.word	0xffffffff


	//   ....[7]....
        /*0058*/ 	.word	0xffffffff


	//   ....[8]....
        /*005c*/ 	.word	0xffffffff


	//   ....[9]....
        /*0060*/ 	.word	0xffffffff


	//   ....[10]....
        /*0064*/ 	.word	0xffffffff


	//   ....[11]....
        /*0068*/ 	.word	0xffffffff


	//   ....[12]....
        /*006c*/ 	.word	0xffffffff


	//   ....[13]....
        /*0070*/ 	.word	0xffffffff


	//   ....[14]....
        /*0074*/ 	.word	0xffffffff


	//   ....[15]....
        /*0078*/ 	.word	0xffffffff


	//   ....[16]....
        /*007c*/ 	.word	0xffffffff


	//   ....[17]....
        /*0080*/ 	.word	0xffffffff


	//   ....[18]....
        /*0084*/ 	.word	0xffffffff


	//   ....[19]....
        /*0088*/ 	.word	0xffffffff


	//   ....[20]....
        /*008c*/ 	.word	0xffffffff


	//   ....[21]....
        /*0090*/ 	.word	0xffffffff


	//   ....[22]....
        /*0094*/ 	.word	0xffffffff


	//   ....[23]....
        /*0098*/ 	.word	0xffffffff


	//   ....[24]....
        /*009c*/ 	.word	0xffffffff


	//   ....[25]....
        /*00a0*/ 	.word	0xffffffff


	//   ....[26]....
        /*00a4*/ 	.word	0xffffffff


	//   ....[27]....
        /*00a8*/ 	.word	0xffffffff


	//----- nvinfo : EIATTR_COOP_GROUP_INSTR_OFFSETS
	.align		4
.L_1819:
        /*00ac*/ 	.byte	0x04, 0x28
        /*00ae*/ 	.short	(.L_1821 - .L_1820)


	//   ....[0]....
.L_1820:
        /*00b0*/ 	.word	0x00000ab0


	//   ....[1]....
        /*00b4*/ 	.word	0x00000ce0


	//   ....[2]....
        /*00b8*/ 	.word	0x00002e40


	//   ....[3]....
        /*00bc*/ 	.word	0x000032f0


	//   ....[4]....
        /*00c0*/ 	.word	0x00003310


	//   ....[5]....
        /*00c4*/ 	.word	0x00003320


	//   ....[6]....
        /*00c8*/ 	.word	0x00003330


	//   ....[7]....
        /*00cc*/ 	.word	0x00003400


	//   ....[8]....
        /*00d0*/ 	.word	0x00003410


	//   ....[9]....
        /*00d4*/ 	.word	0x00003420


	//   ....[10]....
        /*00d8*/ 	.word	0x00003430


	//   ....[11]....
        /*00dc*/ 	.word	0x00003500


	//   ....[12]....
        /*00e0*/ 	.word	0x00003510


	//   ....[13]....
        /*00e4*/ 	.word	0x00003520


	//   ....[14]....
        /*00e8*/ 	.word	0x00003530


	//   ....[15]....
        /*00ec*/ 	.word	0x00003600


	//   ....[16]....
        /*00f0*/ 	.word	0x00003610


	//   ....[17]....
        /*00f4*/ 	.word	0x00003620


	//   ....[18]....
        /*00f8*/ 	.word	0x00003630


	//   ....[19]....
        /*00fc*/ 	.word	0x00003700


	//   ....[20]....
        /*0100*/ 	.word	0x00003710


	//   ....[21]....
        /*0104*/ 	.word	0x00003720


	//   ....[22]....
        /*0108*/ 	.word	0x00003730


	//   ....[23]....
        /*010c*/ 	.word	0x000039f0


	//   ....[24]....
        /*0110*/ 	.word	0x00003a10


	//   ....[25]....
        /*0114*/ 	.word	0x00003a20


	//   ....[26]....
        /*0118*/ 	.word	0x00003a30


	//   ....[27]....
        /*011c*/ 	.word	0x00004430


	//----- nvinfo : EIATTR_EXIT_INSTR_OFFSETS
	.align		4
.L_1821:
        /*0120*/ 	.byte	0x04, 0x1c
        /*0122*/ 	.short	(.L_1823 - .L_1822)


	//   ....[0]....
.L_1822:
        /*0124*/ 	.word	0x00000250


	//   ....[1]....
        /*0128*/ 	.word	0x000048c0


	//----- nvinfo : EIATTR_MAX_THREADS
	.align		4
.L_1823:
        /*012c*/ 	.byte	0x04, 0x05
        /*012e*/ 	.short	(.L_1825 - .L_1824)
.L_1824:
        /*0130*/ 	.word	0x00000020
        /*0134*/ 	.word	0x00000001
        /*0138*/ 	.word	0x00000001


	//----- nvinfo : EIATTR_CRS_STACK_SIZE
	.align		4
.L_1825:
        /*013c*/ 	.byte	0x04, 0x1e
        /*013e*/ 	.short	(.L_1827 - .L_1826)
.L_1826:
        /*0140*/ 	.word	0x00000000
.L_1827:


//--------------------- .nv.info._Z25selective_scan_fwd_kernelI32Selective_Scan_fwd_kernel_traitsILi32ELi8ELi1ELb0ELb0ELb1ELb1EfN3c107complexIfEEEEv13SSMParamsBase --------------------------
	.section	.nv.info._Z25selective_scan_fwd_kernelI32Selective_Scan_fwd_kernel_traitsILi32ELi8ELi1ELb0ELb0ELb1ELb1EfN3c107complexIfEEEEv13SSMParamsBase,"",@"SHT_CUDA_INFO"
	.sectionflags	@""
	.align	4


	//----- nvinfo : EIATTR_CUDA_API_VERSION
	.align		4
        /*0000*/ 	.byte	0x04, 0x37
        /*0002*/ 	.short	(.L_1829 - .L_1828)
.L_1828:
        /*0004*/ 	.word	0x00000082


	//----- nvinfo : EIATTR_SW2861232_WAR
	.align		4
.L_1829:
        /*0008*/ 	.byte	0x01, 0x35
	.zero		2


	//----- nvinfo : EIATTR_PARAM_CBANK
	.align		4
        /*000c*/ 	.byte	0x04, 0x0a
        /*000e*/ 	.short	(.L_1831 - .L_1830)
	.align		4
.L_1830:
        /*0010*/ 	.word	index@(.nv.constant0._Z25selective_scan_fwd_kernelI32Selective_Scan_fwd_kernel_traitsILi32ELi8ELi1ELb0ELb0ELb1ELb1EfN3c107complexIfEEEEv13SSMParamsBase)
        /*0014*/ 	.short	0x0160
        /*0016*/ 	.short	0x0118


	//----- nvinfo : EIATTR_CBANK_PARAM_SIZE
	.align		4
.L_1831:
        /*0018*/ 	.byte	0x03, 0x19
        /*001a*/ 	.short	0x0118


	//----- nvinfo : EIATTR_KPARAM_INFO
	.align		4
        /*001c*/ 	.byte	0x04, 0x17
        /*001e*/ 	.short	(.L_1833 - .L_1832)
.L_1832:
        /*0020*/ 	.word	0x00000000
        /*0024*/ 	.short	0x0000
        /*0026*/ 	.short	0x0000
        /*0028*/ 	.byte	0x00, 0xf0, 0x61, 0x04


	//----- nvinfo : EIATTR_MAXREG_COUNT
	.align		4
.L_1833:
        /*002c*/ 	.byte	0x03, 0x1b
        /*002e*/ 	.short	0x00ff


	//----- nvinfo : EIATTR_NUM_BARRIERS
	.align		4
        /*0030*/ 	.byte	0x02, 0x4c
        /*0032*/ 	.byte	0x01
	.zero		1


	//----- nvinfo : EIATTR_MERCURY_ISA_VERSION
	.align		4
        /*0034*/ 	.byte	0x03, 0x5f
        /*0036*/ 	.short	0x0000


	//----- nvinfo : EIATTR_COOP_GROUP_MASK_REGIDS
	.align		4
        /*0038*/ 	.byte	0x04, 0x29
        /*003a*/ 	.short	(.L_1835 - .L_1834)


	//   ....[0]....
.L_1834:
        /*003c*/ 	.word	0xffffffff


	//   ....[1]....
        /*0040*/ 	.word	0xffffffff


	//   ....[2]....
        /*0044*/ 	.word	0xffffffff


	//   ....[3]....
        /*0048*/ 	.word	0xffffffff


	//   ....[4]....
        /*004c*/ 	.word	0xffffffff


	//   ....[5]....
        /*0050*/ 	.word	0xffffffff


	//   ....[6]....
        /*0054*/ 	.word	0xffffffff


	//   ....[7]....
        /*0058*/ 	.word	0xffffffff


	//   ....[8]....
        /*005c*/ 	.word	0xffffffff


	//   ....[9]....
        /*0060*/ 	.word	0xffffffff


	//   ....[10]....
        /*0064*/ 	.word	0xffffffff


	//   ....[11]....
        /*0068*/ 	.word	0xffffffff


	//   ....[12]....
        /*006c*/ 	.word	0xffffffff


	//   ....[13]....
        /*0070*/ 	.word	0xffffffff


	//   ....[14]....
        /*0074*/ 	.word	0xffffffff


	//   ....[15]....
        /*0078*/ 	.word	0xffffffff


	//   ....[16]....
        /*007c*/ 	.word	0xffffffff


	//   ....[17]....
        /*0080*/ 	.word	0xffffffff


	//   ....[18]....
        /*0084*/ 	.word	0xffffffff


	//   ....[19]....
        /*0088*/ 	.word	0xffffffff


	//   ....[20]....
        /*008c*/ 	.word	0xffffffff


	//   ....[21]....
        /*0090*/ 	.word	0xffffffff


	//   ....[22]....
        /*0094*/ 	.word	0xffffffff


	//   ....[23]....
        /*0098*/ 	.word	0xffffffff


	//   ....[24]....
        /*009c*/ 	.word	0xffffffff


	//   ....[25]....
        /*00a0*/ 	.word	0xffffffff


	//   ....[26]....
        /*00a4*/ 	.word	0xffffffff


	//   ....[27]....
        /*00a8*/ 	.word	0xffffffff


	//   ....[28]....
        /*00ac*/ 	.word	0xffffffff


	//   ....[29]....
        /*00b0*/ 	.word	0xffffffff


	//----- nvinfo : EIATTR_COOP_GROUP_INSTR_OFFSETS
	.align		4
.L_1835:
        /*00b4*/ 	.byte	0x04, 0x28
        /*00b6*/ 	.short	(.L_1837 - .L_1836)


	//   ....[0]....
.L_1836:
        /*00b8*/ 	.word	0x00000ab0


	//   ....[1]....
        /*00bc*/ 	.word	0x00000ce0


	//   ....[2]....
        /*00c0*/ 	.word	0x00002e90


	//   ....[3]....
        /*00c4*/ 	.word	0x000032f0


	//   ....[4]....
        /*00c8*/ 	.word	0x00003310


	//   ....[5]....
        /*00cc*/ 	.word	0x00003320


	//   ....[6]....
        /*00d0*/ 	.word	0x00003330


	//   ....[7]....
        /*00d4*/ 	.word	0x00003400


	//   ....[8]....
        /*00d8*/ 	.word	0x00003410


	//   ....[9]....
        /*00dc*/ 	.word	0x00003420


	//   ....[10]....
        /*00e0*/ 	.word	0x00003430


	//   ....[11]....
        /*00e4*/ 	.word	0x00003500


	//   ....[12]....
        /*00e8*/ 	.word	0x00003510


	//   ....[13]....
        /*00ec*/ 	.word	0x00003520


	//   ....[14]....
        /*00f0*/ 	.word	0x00003530


	//   ....[15]....
        /*00f4*/ 	.word	0x00003600


	//   ....[16]....
        /*00f8*/ 	.word	0x00003610


	//   ....[17]....
        /*00fc*/ 	.word	0x00003620


	//   ....[18]....
        /*0100*/ 	.word	0x00003630


	//   ....[19]....
        /*0104*/ 	.word	0x00003700


	//   ....[20]....
        /*0108*/ 	.word	0x00003710


	//   ....[21]....
        /*010c*/ 	.word	0x00003720


	//   ....[22]....
        /*0110*/ 	.word	0x00003730


	//   ....[23]....
        /*0114*/ 	.word	0x000039e0


	//   ....[24]....
        /*0118*/ 	.word	0x00003a00


	//   ....[25]....
        /*011c*/ 	.word	0x00003a10


	//   ....[26]....
        /*0120*/ 	.word	0x00003a20


	//   ....[27]....
        /*0124*/ 	.word	0x00004600


	//   ....[28]....
        /*0128*/ 	.word	0x00004b90


	//   ....[29]....
        /*012c*/ 	.word	0x00004fe0


	//----- nvinfo : EIATTR_EXIT_INSTR_OFFSETS
	.align		4
.L_1837:
        /*0130*/ 	.byte	0x04, 0x1c
        /*0132*/ 	.short	(.L_1839 - .L_1838)


	//   ....[0]....
.L_1838:
        /*0134*/ 	.word	0x00000250


	//   ....[1]....
        /*0138*/ 	.word	0x00005390


	//----- nvinfo : EIATTR_MAX_THREADS
	.align		4
.L_1839:
        /*013c*/ 	.byte	0x04, 0x05
        /*013e*/ 	.short	(.L_1841 - .L_1840)
.L_1840:
        /*0140*/ 	.word	0x00000020
        /*0144*/ 	.word	0x00000001
        /*0148*/ 	.word	0x00000001


	//----- nvinfo : EIATTR_CRS_STACK_SIZE
	.align		4
.L_1841:
        /*014c*/ 	.byte	0x04, 0x1e
        /*014e*/ 	.short	(.L_1843 - .L_1842)
.L_1842:
        /*0150*/ 	.word	0x00000000
.L_1843:


//--------------------- .nv.info._Z25selective_scan_fwd_kernelI32Selective_Scan_fwd_kernel_traitsILi32ELi8ELi1ELb0ELb1ELb0ELb0EfN3c107complexIfEEEEv13SSMParamsBase --------------------------
	.section	.nv.info._Z25selective_scan_fwd_kernelI32Selective_Scan_fwd_kernel_traitsILi32ELi8ELi1ELb0ELb1ELb0ELb0EfN3c107complexIfEEEEv13SSMParamsBase,"",@"SHT_CUDA_INFO"
	.sectionflags	@""
	.align	4


	//----- nvinfo : EIATTR_CUDA_API_VERSION
	.align		4
        /*0000*/ 	.byte	0x04, 0x37
        /*0002*/ 	.short	(.L_1845 - .L_1844)
.L_1844:
        /*0004*/ 	.word	0x00000082


	//----- nvinfo : EIATTR_SW2861232_WAR
	.align		4
.L_1845:
        /*0008*/ 	.byte	0x01, 0x35
	.zero		2


	//----- nvinfo : EIATTR_PARAM_CBANK
	.align		4
        /*000c*/ 	.byte	0x04, 0x0a
        /*000e*/ 	.short	(.L_1847 - .L_1846)
	.align		4
.L_1846:
        /*0010*/ 	.word	index@(.nv.constant0._Z25selective_scan_fwd_kernelI32Selective_Scan_fwd_kernel_traitsILi32ELi8ELi1ELb0ELb1ELb0ELb0EfN3c107complexIfEEEEv13SSMParamsBase)
        /*0014*/ 	.short	0x0160
        /*0016*/ 	.short	0x0118


	//----- nvinfo : EIATTR_CBANK_PARAM_SIZE
	.align		4
.L_1847:
        /*0018*/ 	.byte	0x03, 0x19
        /*001a*/ 	.short	0x0118


	//----- nvinfo : EIATTR_KPARAM_INFO
	.align		4
        /*001c*/ 	.byte	0x04, 0x17
        /*001e*/ 	.short	(.L_1849 - .L_1848)
.L_1848:
        /*0020*/ 	.word	0x00000000
        /*0024*/ 	.short	0x0000
        /*0026*/ 	.short	0x0000
        /*0028*/ 	.byte	0x00, 0xf0, 0x61, 0x04


	//----- nvinfo : EIATTR_MAXREG_COUNT
	.align		4
.L_1849:
        /*002c*/ 	.byte	0x03, 0x1b
        /*002e*/ 	.short	0x00ff


	//----- nvinfo : EIATTR_NUM_BARRIERS
	.align		4
        /*0030*/ 	.byte	0x02, 0x4c
        /*0032*/ 	.byte	0x01
	.zero		1


	//----- nvinfo : EIATTR_MERCURY_ISA_VERSION
	.align		4
        /*0034*/ 	.byte	0x03, 0x5f
        /*0036*/ 	.short	0x0000


	//----- nvinfo : EIATTR_COOP_GROUP_MASK_REGIDS
	.align		4
        /*0038*/ 	.byte	0x04, 0x29
        /*003a*/ 	.short	(.L_1851 - .L_1850)


	//   ....[0]....
.L_1850:
        /*003c*/ 	.word	0xffffffff


	//   ....[1]....
        /*0040*/ 	.word	0xffffffff


	//   ....[2]....
        /*0044*/ 	.word	0xffffffff


	//   ....[3]....
        /*0048*/ 	.word	0xffffffff


	//   ....[4]....
        /*004c*/ 	.word	0xffffffff


	//   ....[5]....
        /*0050*/ 	.word	0xffffffff


	//   ....[6]....
        /*0054*/ 	.word	0xffffffff


	//   ....[7]....
        /*0058*/ 	.word	0xffffffff


	//   ....[8]....
        /*005c*/ 	.word	0xffffffff


	//   ....[9]....
        /*0060*/ 	.word	0xffffffff


	//   ....[10]....
        /*0064*/ 	.word	0xffffffff


	//   ....[11]....
        /*0068*/ 	.word	0xffffffff


	//   ....[12]....
        /*006c*/ 	.word	0xffffffff


	//   ....[13]....
        /*0070*/ 	.word	0xffffffff


	//   ....[14]....
        /*0074*/ 	.word	0xffffffff


	//   ....[15]....
        /*0078*/ 	.word	0xffffffff


	//   ....[16]....
        /*007c*/ 	.word	0xffffffff


	//   ....[17]....
        /*0080*/ 	.word	0xffffffff


	//   ....[18]....
        /*0084*/ 	.word	0xffffffff


	//   ....[19]....
        /*0088*/ 	.word	0xffffffff


	//   ....[20]....
        /*008c*/ 	.word	0xffffffff


	//   ....[21]....
        /*0090*/ 	.word	0xffffffff


	//   ....[22]....
        /*0094*/ 	.word	0xffffffff


	//   ....[23]....
        /*0098*/ 	.word	0xffffffff


	//   ....[24]....
        /*009c*/ 	.word	0xffffffff


	//   ....[25]....
        /*00a0*/ 	.word	0xffffffff


	//   ....[26]....
        /*00a4*/ 	.word	0xffffffff


	//   ....[27]....
        /*00a8*/ 	.word	0xffffffff


	//----- nvinfo : EIATTR_COOP_GROUP_INSTR_OFFSETS
	.align		4
.L_1851:
        /*00ac*/ 	.byte	0x04, 0x28
        /*00ae*/ 	.short	(.L_1853 - .L_1852)


	//   ....[0]....
.L_1852:
        /*00b0*/ 	.word	0x00000b70


	//   ....[1]....
        /*00b4*/ 	.word	0x00000d80


	//   ....[2]....
        /*00b8*/ 	.word	0x00002960


	//   ....[3]....
        /*00bc*/ 	.word	0x000034d0


	//   ....[4]....
        /*00c0*/ 	.word	0x00003510


	//   ....[5]....
        /*00c4*/ 	.word	0x00003590


	//   ....[6]....
        /*00c8*/ 	.word	0x000035a0


	//   ....[7]....
        /*00cc*/ 	.word	0x00003690


	//   ....[8]....
        /*00d0*/ 	.word	0x000036b0


	//   ....[9]....
        /*00d4*/ 	.word	0x000036f0


	//   ....[10]....
        /*00d8*/ 	.word	0x00003700


	//   ....[11]....
        /*00dc*/ 	.word	0x000037a0


	//   ....[12]....
        /*00e0*/ 	.word	0x000037c0


	//   ....[13]....
        /*00e4*/ 	.word	0x000037f0


	//   ....[14]....
        /*00e8*/ 	.word	0x00003800


	//   ....[15]....
        /*00ec*/ 	.word	0x000038a0


	//   ....[16]....
        /*00f0*/ 	.word	0x000038d0


	//   ....[17]....
        /*00f4*/ 	.word	0x000038f0


	//   ....[18]....
        /*00f8*/ 	.word	0x00003900


	//   ....[19]....
        /*00fc*/ 	.word	0x000039c0


	//   ....[20]....
        /*0100*/ 	.word	0x000039e0


	//   ....[21]....
        /*0104*/ 	.word	0x000039f0


	//   ....[22]....
        /*0108*/ 	.word	0x00003a00


	//   ....[23]....
        /*010c*/ 	.word	0x00003ba0


	//   ....[24]....
        /*0110*/ 	.word	0x00003bc0


	//   ....[25]....
        /*0114*/ 	.word	0x00003bd0


	//   ....[26]....
        /*0118*/ 	.word	0x00003be0


	//   ....[27]....
        /*011c*/ 	.word	0x000043a0


	//----- nvinfo : EIATTR_EXIT_INSTR_OFFSETS
	.align		4
.L_1853:
        /*0120*/ 	.byte	0x04, 0x1c
        /*0122*/ 	.short	(.L_1855 - .L_1854)


	//   ....[0]....
.L_1854:
        /*0124*/ 	.word	0x00000230


	//   ....[1]....
        /*0128*/ 	.word	0x00004800


	//----- nvinfo : EIATTR_MAX_THREADS
	.align		4
.L_1855:
        /*012c*/ 	.byte	0x04, 0x05
        /*012e*/ 	.short	(.L_1857 - .L_1856)
.L_1856:
        /*0130*/ 	.word	0x00000020
        /*0134*/ 	.word	0x00000001
        /*0138*/ 	.word	0x00000001


	//----- nvinfo : EIATTR_CRS_STACK_SIZE
	.align		4
.L_1857:
        /*013c*/ 	.byte	0x04, 0x1e
        /*013e*/ 	.short	(.L_1859 - .L_1858)
.L_1858:
        /*0140*/ 	.word	0x00000000
.L_1859:


//--------------------- .nv.info._Z25selective_scan_fwd_kernelI32Selective_Scan_fwd_kernel_traitsILi32ELi8ELi1ELb0ELb1ELb0ELb1EfN3c107complexIfEEEEv13SSMParamsBase --------------------------
	.section	.nv.info._Z25selective_scan_fwd_kernelI32Selective_Scan_fwd_kernel_traitsILi32ELi8ELi1ELb0ELb1ELb0ELb1EfN3c107complexIfEEEEv13SSMParamsBase,"",@"SHT_CUDA_INFO"
	.sectionflags	@""
	.align	4


	//----- nvinfo : EIATTR_CUDA_API_VERSION
	.align		4
        /*0000*/ 	.byte	0x04, 0x37
        /*0002*/ 	.short	(.L_1861 - .L_1860)
.L_1860:
        /*0004*/ 	.word	0x00000082


	//----- nvinfo : EIATTR_SW2861232_WAR
	.align		4
.L_1861:
        /*0008*/ 	.byte	0x01, 0x35
	.zero		2


	//----- nvinfo : EIATTR_PARAM_CBANK
	.align		4
        /*000c*/ 	.byte	0x04, 0x0a
        /*000e*/ 	.short	(.L_1863 - .L_1862)
	.align		4
.L_1862:
        /*0010*/ 	.word	index@(.nv.constant0._Z25selective_scan_fwd_kernelI32Selective_Scan_fwd_kernel_traitsILi32ELi8ELi1ELb0ELb1ELb0ELb1EfN3c107complexIfEEEEv13SSMParamsBase)
        /*0014*/ 	.short	0x0160
        /*0016*/ 	.short	0x0118


	//----- nvinfo : EIATTR_CBANK_PARAM_SIZE
	.align		4
.L_1863:
        /*0018*/ 	.byte	0x03, 0x19
        /*001a*/ 	.short	0x0118


	//----- nvinfo : EIATTR_KPARAM_INFO
	.align		4
        /*001c*/ 	.byte	0x04, 0x17
        /*001e*/ 	.short	(.L_1865 - .L_1864)
.L_1864:
        /*0020*/ 	.word	0x00000000
        /*0024*/ 	.short	0x0000
        /*0026*/ 	.short	0x0000
        /*0028*/ 	.byte	0x00, 0xf0, 0x61, 0x04


	//----- nvinfo : EIATTR_MAXREG_COUNT
	.align		4
.L_1865:
        /*002c*/ 	.byte	0x03, 0x1b
        /*002e*/ 	.short	0x00ff


	//----- nvinfo : EIATTR_NUM_BARRIERS
	.align		4
        /*0030*/ 	.byte	0x02, 0x4c
        /*0032*/ 	.byte	0x01
	.zero		1


	//----- nvinfo : EIATTR_MERCURY_ISA_VERSION
	.align		4
        /*0034*/ 	.byte	0x03, 0x5f
        /*0036*/ 	.short	0x0000


	//----- nvinfo : EIATTR_COOP_GROUP_MASK_REGIDS
	.align		4
        /*0038*/ 	.byte	0x04, 0x29
        /*003a*/ 	.short	(.L_1867 - .L_1866)


	//   ....[0]....
.L_1866:
        /*003c*/ 	.word	0xffffffff


	//   ....[1]....
        /*0040*/ 	.word	0xffffffff


	//   ....[2]....
        /*0044*/ 	.word	0xffffffff


	//   ....[3]....
        /*0048*/ 	.word	0xffffffff


	//   ....[4]....
        /*004c*/ 	.word	0xffffffff


	//   ....[5]....
        /*0050*/ 	.word	0xffffffff


	//   ....[6]....
        /*0054*/ 	.word	0xffffffff


	//   ....[7]....
        /*0058*/ 	.word	0xffffffff


	//   ....[8]....
        /*005c*/ 	.word	0xffffffff


	//   ....[9]....
        /*0060*/ 	.word	0xffffffff


	//   ....[10]....
        /*0064*/ 	.word	0xffffffff


	//   ....[11]....
        /*0068*/ 	.word	0xffffffff


	//   ....[12]....
        /*006c*/ 	.word	0xffffffff


	//   ....[13]....
        /*0070*/ 	.word	0xffffffff


	//   ....[14]....
        /*0074*/ 	.word	0xffffffff


	//   ....[15]....
        /*0078*/ 	.word	0xffffffff


	//   ....[16]....
        /*007c*/ 	.word	0xffffffff


	//   ....[17]....
        /*0080*/ 	.word	0xffffffff


	//   ....[18]....
        /*0084*/ 	.word	0xffffffff


	//   ....[19]....
        /*0088*/ 	.word	0xffffffff


	//   ....[20]....
        /*008c*/ 	.word	0xffffffff


	//   ....[21]....
        /*0090*/ 	.word	0xffffffff


	//   ....[22]....
        /*0094*/ 	.word	0xffffffff


	//   ....[23]....
        /*0098*/ 	.word	0xffffffff


	//   ....[24]....
        /*009c*/ 	.word	0xffffffff


	//   ....[25]....
        /*00a0*/ 	.word	0xffffffff


	//   ....[26]....
        /*00a4*/ 	.word	0xffffffff


	//   ....[27]....
        /*00a8*/ 	.word	0xffffffff


	//   ....[28]....
        /*00ac*/ 	.word	0xffffffff


	//   ....[29]....
        /*00b0*/ 	.word	0xffffffff


	//----- nvinfo : EIATTR_COOP_GROUP_INSTR_OFFSETS
	.align		4
.L_1867:
        /*00b4*/ 	.byte	0x04, 0x28
        /*00b6*/ 	.short	(.L_1869 - .L_1868)


	//   ....[0]....
.L_1868:
        /*00b8*/ 	.word	0x00000aa0


	//   ....[1]....
        /*00bc*/ 	.word	0x00000cb0


	//   ....[2]....
        /*00c0*/ 	.word	0x000028a0


	//   ....[3]....
        /*00c4*/ 	.word	0x00003490


	//   ....[4]....
        /*00c8*/ 	.word	0x000034f0


	//   ....[5]....
        /*00cc*/ 	.word	0x00003540


	//   ....[6]....
        /*00d0*/ 	.word	0x00003560


	//   ....[7]....
        /*00d4*/ 	.word	0x00003640


	//   ....[8]....
        /*00d8*/ 	.word	0x00003670


	//   ....[9]....
        /*00dc*/ 	.word	0x000036a0


	//   ....[10]....
        /*00e0*/ 	.word	0x000036b0


	//   ....[11]....
        /*00e4*/ 	.word	0x00003750


	//   ....[12]....
        /*00e8*/ 	.word	0x00003770


	//   ....[13]....
        /*00ec*/ 	.word	0x000037a0


	//   ....[14]....
        /*00f0*/ 	.word	0x000037b0


	//   ....[15]....
        /*00f4*/ 	.word	0x00003840


	//   ....[16]....
        /*00f8*/ 	.word	0x00003870


	//   ....[17]....
        /*00fc*/ 	.word	0x000038a0


	//   ....[18]....
        /*0100*/ 	.word	0x000038b0


	//   ....[19]....
        /*0104*/ 	.word	0x00003960


	//   ....[20]....
        /*0108*/ 	.word	0x00003990


	//   ....[21]....
        /*010c*/ 	.word	0x000039a0


	//   ....[22]....
        /*0110*/ 	.word	0x000039b0


	//   ....[23]....
        /*0114*/ 	.word	0x00003b60


	//   ....[24]....
        /*0118*/ 	.word	0x00003b80


	//   ....[25]....
        /*011c*/ 	.word	0x00003b90


	//   ....[26]....
        /*0120*/ 	.word	0x00003ba0


	//   ....[27]....
        /*0124*/ 	.word	0x000044f0


	//   ....[28]....
        /*0128*/ 	.word	0x00004a00


	//   ....[29]....
        /*012c*/ 	.word	0x00004e20


	//----- nvinfo : EIATTR_EXIT_INSTR_OFFSETS
	.align		4
.L_1869:
        /*0130*/ 	.byte	0x04, 0x1c
        /*0132*/ 	.short	(.L_1871 - .L_1870)


	//   ....[0]....
.L_1870:
        /*0134*/ 	.word	0x00000210


	//   ....[1]....
        /*0138*/ 	.word	0x00005200


	//----- nvinfo : EIATTR_MAX_THREADS
	.align		4
.L_1871:
        /*013c*/ 	.byte	0x04, 0x05
        /*013e*/ 	.short	(.L_1873 - .L_1872)
.L_1872:
        /*0140*/ 	.word	0x00000020
        /*0144*/ 	.word	0x00000001
        /*0148*/ 	.word	0x00000001


	//----- nvinfo : EIATTR_CRS_STACK_SIZE
	.align		4
.L_1873:
        /*014c*/ 	.byte	0x04, 0x1e
        /*014e*/ 	.short	(.L_1875 - .L_1874)
.L_1874:
        /*0150*/ 	.word	0x00000000
.L_1875:


//--------------------- .nv.info._Z25selective_scan_fwd_kernelI32Selective_Scan_fwd_kernel_traitsILi32ELi8ELi1ELb0ELb1ELb1ELb0EfN3c107complexIfEEEEv13SSMParamsBase --------------------------
	.section	.nv.info._Z25selective_scan_fwd_kernelI32Selective_Scan_fwd_kernel_traitsILi32ELi8ELi1ELb0ELb1ELb1ELb0EfN3c107complexIfEEEEv13SSMParamsBase,"",@"SHT_CUDA_INFO"
	.sectionflags	@""
	.align	4


	//----- nvinfo : EIATTR_CUDA_API_VERSION
	.align		4
        /*0000*/ 	.byte	0x04, 0x37
        /*0002*/ 	.short	(.L_1877 - .L_1876)
.L_1876:
        /*0004*/ 	.word	0x00000082


	//----- nvinfo : EIATTR_SW2861232_WAR
	.align		4
.L_1877:
        /*0008*/ 	.byte	0x01, 0x35
	.zero		2


	//----- nvinfo : EIATTR_PARAM_CBANK
	.align		4
        /*000c*/ 	.byte	0x04, 0x0a
        /*000e*/ 	.short	(.L_1879 - .L_1878)
	.align		4
.L_1878:
        /*0010*/ 	.word	index@(.nv.constant0._Z25selective_scan_fwd_kernelI32Selective_Scan_fwd_kernel_traitsILi32ELi8ELi1ELb0ELb1ELb1ELb0EfN3c107complexIfEEEEv13SSMParamsBase)
        /*0014*/ 	.short	0x0160
        /*0016*/ 	.short	0x0118


	//----- nvinfo : EIATTR_CBANK_PARAM_SIZE
	.align		4
.L_1879:
        /*0018*/ 	.byte	0x03, 0x19
        /*001a*/ 	.short	0x0118


	//----- nvinfo : EIATTR_KPARAM_INFO
	.align		4
        /*001c*/ 	.byte	0x04, 0x17
        /*001e*/ 	.short	(.L_1881 - .L_1880)
.L_1880:
        /*0020*/ 	.word	0x00000000
        /*0024*/ 	.short	0x0000
        /*0026*/ 	.short	0x0000
        /*0028*/ 	.byte	0x00, 0xf0, 0x61, 0x04


	//----- nvinfo : EIATTR_MAXREG_COUNT
	.align		4
.L_1881:
        /*002c*/ 	.byte	0x03, 0x1b
        /*002e*/ 	.short	0x00ff


	//----- nvinfo : EIATTR_NUM_BARRIERS
	.align		4
        /*0030*/ 	.byte	0x02, 0x4c
        /*0032*/ 	.byte	0x01
	.zero		1


	//----- nvinfo : EIATTR_MERCURY_ISA_VERSION
	.align		4
        /*0034*/ 	.byte	0x03, 0x5f
        /*0036*/ 	.short	0x0000


	//----- nvinfo : EIATTR_COOP_GROUP_MASK_REGIDS
	.align		4
        /*0038*/ 	.byte	0x04, 0x29
        /*003a*/ 	.short	(.L_1883 - .L_1882)


	//   ....[0]....
.L_1882:
        /*003c*/ 	.word	0xffffffff


	//   ....[1]....
        /*0040*/ 	.word	0xffffffff


	//   ....[2]....
        /*0044*/ 	.word	0xffffffff


	//   ....[3]....
        /*0048*/ 	.word	0xffffffff


	//   ....[4]....
        /*004c*/ 	.word	0xffffffff


	//   ....[5]....
        /*0050*/ 	.word	0xffffffff


	//   ....[6]....
        /*0054*/ 	.word	0xffffffff


	//   ....[7]....
        /*0058*/ 	.word	0xffffffff


	//   ....[8]....
        /*005c*/ 	.word	0xffffffff


	//   ....[9]....
        /*0060*/ 	.word	0xffffffff


	//   ....[10]....
        /*0064*/ 	.word	0xffffffff


	//   ....[11]....
        /*0068*/ 	.word	0xffffffff


	//   ....[12]....
        /*006c*/ 	.word	0xffffffff


	//   ....[13]....
        /*0070*/ 	.word	0xffffffff


	//   ....[14]....
        /*0074*/ 	.word	0xffffffff


	//   ....[15]....
        /*0078*/ 	.word	0xffffffff


	//   ....[16]....
        /*007c*/ 	.word	0xffffffff


	//   ....[17]....
        /*0080*/ 	.word	0xffffffff


	//   ....[18]....
        /*0084*/ 	.word	0xffffffff


	//   ....[19]....
        /*0088*/ 	.word	0xffffffff


	//   ....[20]....
        /*008c*/ 	.word	0xffffffff


	//   ....[21]....
        /*0090*/ 	.word	0xffffffff


	//   ....[22]....
        /*0094*/ 	.word	0xffffffff


	//   ....[23]....
        /*0098*/ 	.word	0xffffffff


	//   ....[24]....
        /*009c*/ 	.word	0xffffffff


	//   ....[25]....
        /*00a0*/ 	.word	0xffffffff


	//   ....[26]....
        /*00a4*/ 	.word	0xffffffff


	//   ....[27]....
        /*00a8*/ 	.word	0xffffffff


	//   ....[28]....
        /*00ac*/ 	.word	0xffffffff


	//----- nvinfo : EIATTR_COOP_GROUP_INSTR_OFFSETS
	.align		4
.L_1883:
        /*00b0*/ 	.byte	0x04, 0x28
        /*00b2*/ 	.short	(.L_1885 - .L_1884)


	//   ....[0]....
.L_1884:
        /*00b4*/ 	.word	0x00000c00


	//   ....[1]....
        /*00b8*/ 	.word	0x00000e00


	//   ....[2]....
        /*00bc*/ 	.word	0x00002ad0


	//   ....[3]....
        /*00c0*/ 	.word	0x00003940


	//   ....[4]....
        /*00c4*/ 	.word	0x00003960


	//   ....[5]....
        /*00c8*/ 	.word	0x00003970


	//   ....[6]....
        /*00cc*/ 	.word	0x00003980


	//   ....[7]....
        /*00d0*/ 	.word	0x00003a50


	//   ....[8]....
        /*00d4*/ 	.word	0x00003a60


	//   ....[9]....
        /*00d8*/ 	.word	0x00003a70


	//   ....[10]....
        /*00dc*/ 	.word	0x00003a80


	//   ....[11]....
        /*00e0*/ 	.word	0x00003b50


	//   ....[12]....
        /*00e4*/ 	.word	0x00003b60


	//   ....[13]....
        /*00e8*/ 	.word	0x00003b70


	//   ....[14]....
        /*00ec*/ 	.word	0x00003b80


	//   ....[15]....
        /*00f0*/ 	.word	0x00003cc0


	//   ....[16]....
        /*00f4*/ 	.word	0x00003ce0


	//   ....[17]....
        /*00f8*/ 	.word	0x00003cf0


	//   ....[18]....
        /*00fc*/ 	.word	0x00003d00


	//   ....[19]....
        /*0100*/ 	.word	0x00003f60


	//   ....[20]....
        /*0104*/ 	.word	0x00003f70


	//   ....[21]....
        /*0108*/ 	.word	0x00003f80


	//   ....[22]....
        /*010c*/ 	.word	0x00003fa0


	//   ....[23]....
        /*0110*/ 	.word	0x00004050


	//   ....[24]....
        /*0114*/ 	.word	0x000042b0


	//   ....[25]....
        /*0118*/ 	.word	0x000042d0


	//   ....[26]....
        /*011c*/ 	.word	0x000042e0


	//   ....[27]....
        /*0120*/ 	.word	0x000042f0


	//   ....[28]....
        /*0124*/ 	.word	0x00004b20


	//----- nvinfo : EIATTR_EXIT_INSTR_OFFSETS
	.align		4
.L_1885:
        /*0128*/ 	.byte	0x04, 0x1c
        /*012a*/ 	.short	(.L_1887 - .L_1886)


	//   ....[0]....
.L_1886:
        /*012c*/ 	.word	0x00000250


	//   ....[1]....
        /*0130*/ 	.word	0x00004fa0


	//----- nvinfo : EIATTR_MAX_THREADS
	.align		4
.L_1887:
        /*0134*/ 	.byte	0x04, 0x05
        /*0136*/ 	.short	(.L_1889 - .L_1888)
.L_1888:
        /*0138*/ 	.word	0x00000020
        /*013c*/ 	.word	0x00000001
        /*0140*/ 	.word	0x00000001


	//----- nvinfo : EIATTR_CRS_STACK_SIZE
	.align		4
.L_1889:
        /*0144*/ 	.byte	0x04, 0x1e
        /*0146*/ 	.short	(.L_1891 - .L_1890)
.L_1890:
        /*0148*/ 	.word	0x00000000
.L_1891:


//--------------------- .nv.info._Z25selective_scan_fwd_kernelI32Selective_Scan_fwd_kernel_traitsILi32ELi8ELi1ELb0ELb1ELb1ELb1EfN3c107complexIfEEEEv13SSMParamsBase --------------------------
	.section	.nv.info._Z25selective_scan_fwd_kernelI32Selective_Scan_fwd_kernel_traitsILi32ELi8ELi1ELb0ELb1ELb1ELb1EfN3c107complexIfEEEEv13SSMParamsBase,"",@"SHT_CUDA_INFO"
	.sectionflags	@""
	.align	4


	//----- nvinfo : EIATTR_CUDA_API_VERSION
	.align		4
        /*0000*/ 	.byte	0x04, 0x37
        /*0002*/ 	.short	(.L_1893 - .L_1892)
.L_1892:
        /*0004*/ 	.word	0x00000082


	//----- nvinfo : EIATTR_SW2861232_WAR
	.align		4
.L_1893:
        /*0008*/ 	.byte	0x01, 0x35
	.zero		2


	//----- nvinfo : EIATTR_PARAM_CBANK
	.align		4
        /*000c*/ 	.byte	0x04, 0x0a
        /*000e*/ 	.short	(.L_1895 - .L_1894)
	.align		4
.L_1894:
        /*0010*/ 	.word	index@(.nv.constant0._Z25selective_scan_fwd_kernelI32Selective_Scan_fwd_kernel_traitsILi32ELi8ELi1ELb0ELb1ELb1ELb1EfN3c107complexIfEEEEv13SSMParamsBase)
        /*0014*/ 	.short	0x0160
        /*0016*/ 	.short	0x0118


	//----- nvinfo : EIATTR_CBANK_PARAM_SIZE
	.align		4
.L_1895:
        /*0018*/ 	.byte	0x03, 0x19
        /*001a*/ 	.short	0x0118


	//----- nvinfo : EIATTR_KPARAM_INFO
	.align		4
        /*001c*/ 	.byte	0x04, 0x17
        /*001e*/ 	.short	(.L_1897 - .L_1896)
.L_1896:
        /*0020*/ 	.word	0x00000000
        /*0024*/ 	.short	0x0000
        /*0026*/ 	.short	0x0000
        /*0028*/ 	.byte	0x00, 0xf0, 0x61, 0x04


	//----- nvinfo : EIATTR_MAXREG_COUNT
	.align		4
.L_1897:
        /*002c*/ 	.byte	0x03, 0x1b
        /*002e*/ 	.short	0x00ff


	//----- nvinfo : EIATTR_NUM_BARRIERS
	.align		4
        /*0030*/ 	.byte	0x02, 0x4c
        /*0032*/ 	.byte	0x01
	.zero		1


	//----- nvinfo : EIATTR_MERCURY_ISA_VERSION
	.align		4
        /*0034*/ 	.byte	0x03, 0x5f
        /*0036*/ 	.short	0x0000


	//----- nvinfo : EIATTR_COOP_GROUP_MASK_REGIDS
	.align		4
        /*0038*/ 	.byte	0x04, 0x29
        /*003a*/ 	.short	(.L_1899 - .L_1898)


	//   ....[0]....
.L_1898:
        /*003c*/ 	.word	0xffffffff


	//   ....[1]....
        /*0040*/ 	.word	0xffffffff


	//   ....[2]....
        /*0044*/ 	.word	0xffffffff


	//   ....[3]....
        /*0048*/ 	.word	0xffffffff


	//   ....[4]....
        /*004c*/ 	.word	0xffffffff


	//   ....[5]....
        /*0050*/ 	.word	0xffffffff


	//   ....[6]....
        /*0054*/ 	.word	0xffffffff


	//   ....[7]....
        /*0058*/ 	.word	0xffffffff


	//   ....[8]....
        /*005c*/ 	.word	0xffffffff


	//   ....[9]....
        /*0060*/ 	.word	0xffffffff


	//   ....[10]....
        /*0064*/ 	.word	0xffffffff


	//   ....[11]....
        /*0068*/ 	.word	0xffffffff


	//   ....[12]....
        /*006c*/ 	.word	0xffffffff


	//   ....[13]....
        /*0070*/ 	.word	0xffffffff


	//   ....[14]....
        /*0074*/ 	.word	0xffffffff


	//   ....[15]....
        /*0078*/ 	.word	0xffffffff


	//   ....[16]....
        /*007c*/ 	.word	0xffffffff


	//   ....[17]....
        /*0080*/ 	.word	0xffffffff


	//   ....[18]....
        /*0084*/ 	.word	0xffffffff


	//   ....[19]....
        /*0088*/ 	.word	0xffffffff


	//   ....[20]....
        /*008c*/ 	.word	0xffffffff


	//   ....[21]....
        /*0090*/ 	.word	0xffffffff


	//   ....[22]....
        /*0094*/ 	.word	0xffffffff


	//   ....[23]....
        /*0098*/ 	.word	0xffffffff


	//   ....[24]....
        /*009c*/ 	.word	0xffffffff


	//   ....[25]....
        /*00a0*/ 	.word	0xffffffff


	//   ....[26]....
        /*00a4*/ 	.word	0xffffffff


	//   ....[27]....
        /*00a8*/ 	.word	0xffffffff


	//   ....[28]....
        /*00ac*/ 	.word	0xffffffff


	//   ....[29]....
        /*00b0*/ 	.word	0xffffffff


	//   ....[30]....
        /*00b4*/ 	.word	0xffffffff


	//----- nvinfo : EIATTR_COOP_GROUP_INSTR_OFFSETS
	.align		4
.L_1899:
        /*00b8*/ 	.byte	0x04, 0x28
        /*00ba*/ 	.short	(.L_1901 - .L_1900)


	//   ....[0]....
.L_1900:
        /*00bc*/ 	.word	0x00000c00


	//   ....[1]....
        /*00c0*/ 	.word	0x00000de0


	//   ....[2]....
        /*00c4*/ 	.word	0x00002a80


	//   ....[3]....
        /*00c8*/ 	.word	0x00003930


	//   ....[4]....
        /*00cc*/ 	.word	0x00003950


	//   ....[5]....
        /*00d0*/ 	.word	0x00003960


	//   ....[6]....
        /*00d4*/ 	.word	0x00003970


	//   ....[7]....
        /*00d8*/ 	.word	0x00003a40


	//   ....[8]....
        /*00dc*/ 	.word	0x00003a50


	//   ....[9]....
        /*00e0*/ 	.word	0x00003a60


	//   ....[10]....
        /*00e4*/ 	.word	0x00003a70


	//   ....[11]....
        /*00e8*/ 	.word	0x00003b40


	//   ....[12]....
        /*00ec*/ 	.word	0x00003b50


	//   ....[13]....
        /*00f0*/ 	.word	0x00003b60


	//   ....[14]....
        /*00f4*/ 	.word	0x00003b70


	//   ....[15]....
        /*00f8*/ 	.word	0x00003ce0


	//   ....[16]....
        /*00fc*/ 	.word	0x00003cf0


	//   ....[17]....
        /*0100*/ 	.word	0x00003d20


	//   ....[18]....
        /*0104*/ 	.word	0x00003d40


	//   ....[19]....
        /*0108*/ 	.word	0x00003f50


	//   ....[20]....
        /*010c*/ 	.word	0x00003f60


	//   ....[21]....
        /*0110*/ 	.word	0x00003f70


	//   ....[22]....
        /*0114*/ 	.word	0x00003f90


	//   ....[23]....
        /*0118*/ 	.word	0x00004040


	//   ....[24]....
        /*011c*/ 	.word	0x000042a0


	//   ....[25]....
        /*0120*/ 	.word	0x000042c0


	//   ....[26]....
        /*0124*/ 	.word	0x000042d0


	//   ....[27]....
        /*0128*/ 	.word	0x000042e0


	//   ....[28]....
        /*012c*/ 	.word	0x00004cd0


	//   ....[29]....
        /*0130*/ 	.word	0x00005260


	//   ....[30]....
        /*0134*/ 	.word	0x00005690


	//----- nvinfo : EIATTR_EXIT_INSTR_OFFSETS
	.align		4
.L_1901:
        /*0138*/ 	.byte	0x04, 0x1c
        /*013a*/ 	.short	(.L_1903 - .L_1902)


	//   ....[0]....
.L_1902:
        /*013c*/ 	.word	0x00000230


	//   ....[1]....
        /*0140*/ 	.word	0x00005a90


	//----- nvinfo : EIATTR_MAX_THREADS
	.align		4
.L_1903:
        /*0144*/ 	.byte	0x04, 0x05
        /*0146*/ 	.short	(.L_1905 - .L_1904)
.L_1904:
        /*0148*/ 	.word	0x00000020
        /*014c*/ 	.word	0x00000001
        /*0150*/ 	.word	0x00000001


	//----- nvinfo : EIATTR_CRS_STACK_SIZE
	.align		4
.L_1905:
        /*0154*/ 	.byte	0x04, 0x1e
        /*0156*/ 	.short	(.L_1907 - .L_1906)
.L_1906:
        /*0158*/ 	.word	0x00000000
.L_1907:


//--------------------- .nv.info._Z25selective_scan_fwd_kernelI32Selective_Scan_fwd_kernel_traitsILi32ELi8ELi1ELb1ELb0ELb0ELb0EfN3c107complexIfEEEEv13SSMParamsBase --------------------------
	.section	.nv.info._Z25selective_scan_fwd_kernelI32Selective_Scan_fwd_kernel_traitsILi32ELi8ELi1ELb1ELb0ELb0ELb0EfN3c107complexIfEEEEv13SSMParamsBase,"",@"SHT_CUDA_INFO"
	.sectionflags	@""
	.align	4


	//----- nvinfo : EIATTR_CUDA_API_VERSION
	.align		4
        /*0000*/ 	.byte	0x04, 0x37
        /*0002*/ 	.short	(.L_1909 - .L_1908)
.L_1908:
        /*0004*/ 	.word	0x00000082


	//----- nvinfo : EIATTR_SW2861232_WAR
	.align		4
.L_1909:
        /*0008*/ 	.byte	0x01, 0x35
	.zero		2


	//----- nvinfo : EIATTR_PARAM_CBANK
	.align		4
        /*000c*/ 	.byte	0x04, 0x0a
        /*000e*/ 	.short	(.L_1911 - .L_1910)
	.align		4
.L_1910:
        /*0010*/ 	.word	index@(.nv.constant0._Z25selective_scan_fwd_kernelI32Selective_Scan_fwd_kernel_traitsILi32ELi8ELi1ELb1ELb0ELb0ELb0EfN3c107complexIfEEEEv13SSMParamsBase)
        /*0014*/ 	.short	0x0160
        /*0016*/ 	.short	0x0118


	//----- nvinfo : EIATTR_CBANK_PARAM_SIZE
	.align		4
.L_1911:
        /*0018*/ 	.byte	0x03, 0x19
        /*001a*/ 	.short	0x0118


	//----- nvinfo : EIATTR_KPARAM_INFO
	.align		4
        /*001c*/ 	.byte	0x04, 0x17
        /*001e*/ 	.short	(.L_1913 - .L_1912)
.L_1912:
        /*0020*/ 	.word	0x00000000
        /*0024*/ 	.short	0x0000
        /*0026*/ 	.short	0x0000
        /*0028*/ 	.byte	0x00, 0xf0, 0x61, 0x04


	//----- nvinfo : EIATTR_MAXREG_COUNT
	.align		4
.L_1913:
        /*002c*/ 	.byte	0x03, 0x1b
        /*002e*/ 	.short	0x00ff


	//----- nvinfo : EIATTR_NUM_BARRIERS
	.align		4
        /*0030*/ 	.byte	0x02, 0x4c
        /*0032*/ 	.byte	0x01
	.zero		1


	//----- nvinfo : EIATTR_MERCURY_ISA_VERSION
	.align		4
        /*0034*/ 	.byte	0x03, 0x5f
        /*0036*/ 	.short	0x0000


	//----- nvinfo : EIATTR_COOP_GROUP_MASK_REGIDS
	.align		4
        /*0038*/ 	.byte	0x04, 0x29
        /*003a*/ 	.short	(.L_1915 - .L_1914)


	//   ....[0]....
.L_1914:
        /*003c*/ 	.word	0xffffffff


	//   ....[1]....
        /*0040*/ 	.word	0xffffffff


	//   ....[2]....
        /*0044*/ 	.word	0xffffffff


	//   ....[3]....
        /*0048*/ 	.word	0xffffffff


	//   ....[4]....
        /*004c*/ 	.word	0xffffffff


	//   ....[5]....
        /*0050*/ 	.word	0xffffffff


	//   ....[6]....
        /*0054*/ 	.word	0xffffffff


	//   ....[7]....
        /*0058*/ 	.word	0xffffffff


	//   ....[8]....
        /*005c*/ 	.word	0xffffffff


	//   ....[9]....
        /*0060*/ 	.word	0xffffffff


	//   ....[10]....
        /*0064*/ 	.word	0xffffffff


	//   ....[11]....
        /*0068*/ 	.word	0xffffffff


	//   ....[12]....
        /*006c*/ 	.word	0xffffffff


	//   ....[13]....
        /*0070*/ 	.word	0xffffffff


	//   ....[14]....
        /*0074*/ 	.word	0xffffffff


	//   ....[15]....
        /*0078*/ 	.word	0xffffffff


	//   ....[16]....
        /*007c*/ 	.word	0xffffffff


	//   ....[17]....
        /*0080*/ 	.word	0xffffffff


	//   ....[18]....
        /*0084*/ 	.word	0xffffffff


	//   ....[19]....
        /*0088*/ 	.word	0xffffffff


	//   ....[20]....
        /*008c*/ 	.word	0xffffffff


	//   ....[21]....
        /*0090*/ 	.word	0xffffffff


	//   ....[22]....
        /*0094*/ 	.word	0xffffffff


	//   ....[23]....
        /*0098*/ 	.word	0xffffffff


	//   ....[24]....
        /*009c*/ 	.word	0xffffffff


	//   ....[25]....
        /*00a0*/ 	.word	0xffffffff


	//   ....[26]....
        /*00a4*/ 	.word	0xffffffff


	//----- nvinfo : EIATTR_COOP_GROUP_INSTR_OFFSETS
	.align		4
.L_1915:
        /*00a8*/ 	.byte	0x04, 0x28
        /*00aa*/ 	.short	(.L_1917 - .L_1916)


	//   ....[0]....
.L_1916:
        /*00ac*/ 	.word	0x00000380


	//   ....[1]....
        /*00b0*/ 	.word	0x00000420


	//   ....[2]....
        /*00b4*/ 	.word	0x00002260


	//   ....[3]....
        /*00b8*/ 	.word	0x00002290


	//   ....[4]....
        /*00bc*/ 	.word	0x00002310


	//   ....[5]....
        /*00c0*/ 	.word	0x00002320


	//   ....[6]....
        /*00c4*/ 	.word	0x000023b0


	//   ....[7]....
        /*00c8*/ 	.word	0x000023d0


	//   ....[8]....
        /*00cc*/ 	.word	0x00002410


	//   ....[9]....
        /*00d0*/ 	.word	0x00002420


	//   ....[10]....
        /*00d4*/ 	.word	0x000024b0


	//   ....[11]....
        /*00d8*/ 	.word	0x000024e0


	//   ....[12]....
        /*00dc*/ 	.word	0x00002510


	//   ....[13]....
        /*00e0*/ 	.word	0x00002520


	//   ....[14]....
        /*00e4*/ 	.word	0x000025c0


	//   ....[15]....
        /*00e8*/ 	.word	0x000025f0


	//   ....[16]....
        /*00ec*/ 	.word	0x00002610


	//   ....[17]....
        /*00f0*/ 	.word	0x00002620


	//   ....[18]....
        /*00f4*/ 	.word	0x000026b0


	//   ....[19]....
        /*00f8*/ 	.word	0x000026f0


	//   ....[20]....
        /*00fc*/ 	.word	0x00002710


	//   ....[21]....
        /*0100*/ 	.word	0x00002730


	//   ....[22]....
        /*0104*/ 	.word	0x000028c0


	//   ....[23]....
        /*0108*/ 	.word	0x000028e0


	//   ....[24]....
        /*010c*/ 	.word	0x000028f0


	//   ....[25]....
        /*0110*/ 	.word	0x00002900


	//   ....[26]....
        /*0114*/ 	.word	0x00003190


	//----- nvinfo : EIATTR_EXIT_INSTR_OFFSETS
	.align		4
.L_1917:
        /*0118*/ 	.byte	0x04, 0x1c
        /*011a*/ 	.short	(.L_1919 - .L_1918)


	//   ....[0]....
.L_1918:
        /*011c*/ 	.word	0x00000140


	//   ....[1]....
        /*0120*/ 	.word	0x00003260


	//----- nvinfo : EIATTR_MAX_THREADS
	.align		4
.L_1919:
        /*0124*/ 	.byte	0x04, 0x05
        /*0126*/ 	.short	(.L_1921 - .L_1920)
.L_1920:
        /*0128*/ 	.word	0x00000020
        /*012c*/ 	.word	0x00000001
        /*0130*/ 	.word	0x00000001


	//----- nvinfo : EIATTR_CRS_STACK_SIZE
	.align		4
.L_1921:
        /*0134*/ 	.byte	0x04, 0x1e
        /*0136*/ 	.short	(.L_1923 - .L_1922)
.L_1922:
        /*0138*/ 	.word	0x00000000
.L_1923:


//--------------------- .nv.info._Z25selective_scan_fwd_kernelI32Selective_Scan_fwd_kernel_traitsILi32ELi8ELi1ELb1ELb0ELb0ELb1EfN3c107complexIfEEEEv13SSMParamsBase --------------------------
	.section	.nv.info._Z25selective_scan_fwd_kernelI32Selective_Scan_fwd_kernel_traitsILi32ELi8ELi1ELb1ELb0ELb0ELb1EfN3c107complexIfEEEEv13SSMParamsBase,"",@"SHT_CUDA_INFO"
	.sectionflags	@""
	.align	4


	//----- nvinfo : EIATTR_CUDA_API_VERSION
	.align		4
        /*0000*/ 	.byte	0x04, 0x37
        /*0002*/ 	.short	(.L_1925 - .L_1924)
.L_1924:
        /*0004*/ 	.word	0x00000082


	//----- nvinfo : EIATTR_SW2861232_WAR
	.align		4
.L_1925:
        /*0008*/ 	.byte	0x01, 0x35
	.zero		2


	//----- nvinfo : EIATTR_PARAM_CBANK
	.align		4
        /*000c*/ 	.byte	0x04, 0x0a
        /*000e*/ 	.short	(.L_1927 - .L_1926)
	.align		4
.L_1926:
        /*0010*/ 	.word	index@(.nv.constant0._Z25selective_scan_fwd_kernelI32Selective_Scan_fwd_kernel_traitsILi32ELi8ELi1ELb1ELb0ELb0ELb1EfN3c107complexIfEEEEv13SSMParamsBase)
        /*0014*/ 	.short	0x0160
        /*0016*/ 	.short	0x0118


	//----- nvinfo : EIATTR_CBANK_PARAM_SIZE
	.align		4
.L_1927:
        /*0018*/ 	.byte	0x03, 0x19
        /*001a*/ 	.short	0x0118


	//----- nvinfo : EIATTR_KPARAM_INFO
	.align		4
        /*001c*/ 	.byte	0x04, 0x17
        /*001e*/ 	.short	(.L_1929 - .L_1928)
.L_1928:
        /*0020*/ 	.word	0x00000000
        /*0024*/ 	.short	0x0000
        /*0026*/ 	.short	0x0000
        /*0028*/ 	.byte	0x00, 0xf0, 0x61, 0x04


	//----- nvinfo : EIATTR_MAXREG_COUNT
	.align		4
.L_1929:
        /*002c*/ 	.byte	0x03, 0x1b
        /*002e*/ 	.short	0x00ff


	//----- nvinfo : EIATTR_NUM_BARRIERS
	.align		4
        /*0030*/ 	.byte	0x02, 0x4c
        /*0032*/ 	.byte	0x01
	.zero		1


	//----- nvinfo : EIATTR_MERCURY_ISA_VERSION
	.align		4
        /*0034*/ 	.byte	0x03, 0x5f
        /*0036*/ 	.short	0x0000


	//----- nvinfo : EIATTR_COOP_GROUP_MASK_REGIDS
	.align		4
        /*0038*/ 	.byte	0x04, 0x29
        /*003a*/ 	.short	(.L_1931 - .L_1930)


	//   ....[0]....
.L_1930:
        /*003c*/ 	.word	0xffffffff


	//   ....[1]....
        /*0040*/ 	.word	0xffffffff


	//   ....[2]....
        /*0044*/ 	.word	0xffffffff


	//   ....[3]....
        /*0048*/ 	.word	0xffffffff


	//   ....[4]....
        /*004c*/ 	.word	0xffffffff


	//   ....[5]....
        /*0050*/ 	.word	0xffffffff


	//   ....[6]....
        /*0054*/ 	.word	0xffffffff


	//   ....[7]....
        /*0058*/ 	.word	0xffffffff


	//   ....[8]....
        /*005c*/ 	.word	0xffffffff


	//   ....[9]....
        /*0060*/ 	.word	0xffffffff


	//   ....[10]....
        /*0064*/ 	.word	0xffffffff


	//   ....[11]....
        /*0068*/ 	.word	0xffffffff


	//   ....[12]....
        /*006c*/ 	.word	0xffffffff


	//   ....[13]....
        /*0070*/ 	.word	0xffffffff


	//   ....[14]....
        /*0074*/ 	.word	0xffffffff


	//   ....[15]....
        /*0078*/ 	.word	0xffffffff


	//   ....[16]....
        /*007c*/ 	.word	0xffffffff


	//   ....[17]....
        /*0080*/ 	.word	0xffffffff


	//   ....[18]....
        /*0084*/ 	.word	0xffffffff


	//   ....[19]....
        /*0088*/ 	.word	0xffffffff


	//   ....[20]....
        /*008c*/ 	.word	0xffffffff


	//   ....[21]....
        /*0090*/ 	.word	0xffffffff


	//   ....[22]....
        /*0094*/ 	.word	0xffffffff


	//   ....[23]....
        /*0098*/ 	.word	0xffffffff


	//   ....[24]....
        /*009c*/ 	.word	0xffffffff


	//   ....[25]....
        /*00a0*/ 	.word	0xffffffff


	//   ....[26]....
        /*00a4*/ 	.word	0xffffffff


	//   ....[27]....
        /*00a8*/ 	.word	0xffffffff


	//   ....[28]....
        /*00ac*/ 	.word	0xffffffff


	//----- nvinfo : EIATTR_COOP_GROUP_INSTR_OFFSETS
	.align		4
.L_1931:
        /*00b0*/ 	.byte	0x04, 0x28
        /*00b2*/ 	.short	(.L_1933 - .L_1932)


	//   ....[0]....
.L_1932:
        /*00b4*/ 	.word	0x00000380


	//   ....[1]....
        /*00b8*/ 	.word	0x00000420


	//   ....[2]....
        /*00bc*/ 	.word	0x00002260


	//   ....[3]....
        /*00c0*/ 	.word	0x00002290


	//   ....[4]....
        /*00c4*/ 	.word	0x00002310


	//   ....[5]....
        /*00c8*/ 	.word	0x00002320


	//   ....[6]....
        /*00cc*/ 	.word	0x000023b0


	//   ....[7]....
        /*00d0*/ 	.word	0x000023d0


	//   ....[8]....
        /*00d4*/ 	.word	0x00002410


	//   ....[9]....
        /*00d8*/ 	.word	0x00002420


	//   ....[10]....
        /*00dc*/ 	.word	0x000024b0


	//   ....[11]....
        /*00e0*/ 	.word	0x000024e0


	//   ....[12]....
        /*00e4*/ 	.word	0x00002510


	//   ....[13]....
        /*00e8*/ 	.word	0x00002520


	//   ....[14]....
        /*00ec*/ 	.word	0x000025c0


	//   ....[15]....
        /*00f0*/ 	.word	0x000025f0


	//   ....[16]....
        /*00f4*/ 	.word	0x00002610


	//   ....[17]....
        /*00f8*/ 	.word	0x00002620


	//   ....[18]....
        /*00fc*/ 	.word	0x000026b0


	//   ....[19]....
        /*0100*/ 	.word	0x000026f0


	//   ....[20]....
        /*0104*/ 	.word	0x00002710


	//   ....[21]....
        /*0108*/ 	.word	0x00002730


	//   ....[22]....
        /*010c*/ 	.word	0x000028c0


	//   ....[23]....
        /*0110*/ 	.word	0x000028e0


	//   ....[24]....
        /*0114*/ 	.word	0x000028f0


	//   ....[25]....
        /*0118*/ 	.word	0x00002900


	//   ....[26]....
        /*011c*/ 	.word	0x000031b0


	//   ....[27]....
        /*0120*/ 	.word	0x00003340


	//   ....[28]....
        /*0124*/ 	.word	0x000036b0


	//----- nvinfo : EIATTR_EXIT_INSTR_OFFSETS
	.align		4
.L_1933:
        /*0128*/ 	.byte	0x04, 0x1c
        /*012a*/ 	.short	(.L_1935 - .L_1934)


	//   ....[0]....
.L_1934:
        /*012c*/ 	.word	0x00000140


	//   ....[1]....
        /*0130*/ 	.word	0x000037c0


	//----- nvinfo : EIATTR_MAX_THREADS
	.align		4
.L_1935:
        /*0134*/ 	.byte	0x04, 0x05
        /*0136*/ 	.short	(.L_1937 - .L_1936)
.L_1936:
        /*0138*/ 	.word	0x00000020
        /*013c*/ 	.word	0x00000001
        /*0140*/ 	.word	0x00000001


	//----- nvinfo : EIATTR_CRS_STACK_SIZE
	.align		4
.L_1937:
        /*0144*/ 	.byte	0x04, 0x1e
        /*0146*/ 	.short	(.L_1939 - .L_1938)
.L_1938:
        /*0148*/ 	.word	0x00000000
.L_1939:


//--------------------- .nv.info._Z25selective_scan_fwd_kernelI32Selective_Scan_fwd_kernel_traitsILi32ELi8ELi1ELb1ELb0ELb1ELb0EfN3c107complexIfEEEEv13SSMParamsBase --------------------------
	.section	.nv.info._Z25selective_scan_fwd_kernelI32Selective_Scan_fwd_kernel_traitsILi32ELi8ELi1ELb1ELb0ELb1ELb0EfN3c107complexIfEEEEv13SSMParamsBase,"",@"SHT_CUDA_INFO"
	.sectionflags	@""
	.align	4


	//----- nvinfo : EIATTR_CUDA_API_VERSION
	.align		4
        /*0000*/ 	.byte	0x04, 0x37
        /*0002*/ 	.short	(.L_1941 - .L_1940)
.L_1940:
        /*0004*/ 	.word	0x00000082


	//----- nvinfo : EIATTR_SW2861232_WAR
	.align		4
.L_1941:
        /*0008*/ 	.byte	0x01, 0x35
	.zero		2


	//----- nvinfo : EIATTR_PARAM_CBANK
	.align		4
        /*000c*/ 	.byte	0x04, 0x0a
        /*000e*/ 	.short	(.L_1943 - .L_1942)
	.align		4
.L_1942:
        /*0010*/ 	.word	index@(.nv.constant0._Z25selective_scan_fwd_kernelI32Selective_Scan_fwd_kernel_traitsILi32ELi8ELi1ELb1ELb0ELb1ELb0EfN3c107complexIfEEEEv13SSMParamsBase)
        /*0014*/ 	.short	0x0160
        /*0016*/ 	.short	0x0118


	//----- nvinfo : EIATTR_CBANK_PARAM_SIZE
	.align		4
.L_1943:
        /*0018*/ 	.byte	0x03, 0x19
        /*001a*/ 	.short	0x0118


	//----- nvinfo : EIATTR_KPARAM_INFO
	.align		4
        /*001c*/ 	.byte	0x04, 0x17
        /*001e*/ 	.short	(.L_1945 - .L_1944)
.L_1944:
        /*0020*/ 	.word	0x00000000
        /*0024*/ 	.short	0x0000
        /*0026*/ 	.short	0x0000
        /*0028*/ 	.byte	0x00, 0xf0, 0x61, 0x04


	//----- nvinfo : EIATTR_MAXREG_COUNT
	.align		4
.L_1945:
        /*002c*/ 	.byte	0x03, 0x1b
        /*002e*/ 	.short	0x00ff


	//----- nvinfo : EIATTR_NUM_BARRIERS
	.align		4
        /*0030*/ 	.byte	0x02, 0x4c
        /*0032*/ 	.byte	0x01
	.zero		1


	//----- nvinfo : EIATTR_MERCURY_ISA_VERSION
	.align		4
        /*0034*/ 	.byte	0x03, 0x5f
        /*0036*/ 	.short	0x0000


	//----- nvinfo : EIATTR_COOP_GROUP_MASK_REGIDS
	.align		4
        /*0038*/ 	.byte	0x04, 0x29
        /*003a*/ 	.short	(.L_1947 - .L_1946)


	//   ....[0]....
.L_1946:
        /*003c*/ 	.word	0xffffffff


	//   ....[1]....
        /*0040*/ 	.word	0xffffffff


	//   ....[2]....
        /*0044*/ 	.word	0xffffffff


	//   ....[3]....
        /*0048*/ 	.word	0xffffffff


	//   ....[4]....
        /*004c*/ 	.word	0xffffffff


	//   ....[5]....
        /*0050*/ 	.word	0xffffffff


	//   ....[6]....
        /*0054*/ 	.word	0xffffffff


	//   ....[7]....
        /*0058*/ 	.word	0xffffffff


	//   ....[8]....
        /*005c*/ 	.word	0xffffffff


	//   ....[9]....
        /*0060*/ 	.word	0xffffffff


	//   ....[10]....
        /*0064*/ 	.word	0xffffffff


	//   ....[11]....
        /*0068*/ 	.word	0xffffffff


	//   ....[12]....
        /*006c*/ 	.word	0xffffffff


	//   ....[13]....
        /*0070*/ 	.word	0xffffffff


	//   ....[14]....
        /*0074*/ 	.word	0xffffffff


	//   ....[15]....
        /*0078*/ 	.word	0xffffffff


	//   ....[16]....
        /*007c*/ 	.word	0xffffffff


	//   ....[17]....
        /*0080*/ 	.word	0xffffffff


	//   ....[18]....
        /*0084*/ 	.word	0xffffffff


	//   ....[19]....
        /*0088*/ 	.word	0xffffffff


	//   ....[20]....
        /*008c*/ 	.word	0xffffffff


	//   ....[21]....
        /*0090*/ 	.word	0xffffffff


	//   ....[22]....
        /*0094*/ 	.word	0xffffffff


	//   ....[23]....
        /*0098*/ 	.word	0xffffffff


	//   ....[24]....
        /*009c*/ 	.word	0xffffffff


	//   ....[25]....
        /*00a0*/ 	.word	0xffffffff


	//   ....[26]....
        /*00a4*/ 	.word	0xffffffff


	//   ....[27]....
        /*00a8*/ 	.word	0xffffffff


	//----- nvinfo : EIATTR_COOP_GROUP_INSTR_OFFSETS
	.align		4
.L_1947:
        /*00ac*/ 	.byte	0x04, 0x28
        /*00ae*/ 	.short	(.L_1949 - .L_1948)


	//   ....[0]....
.L_1948:
        /*00b0*/ 	.word	0x000006d0


	//   ....[1]....
        /*00b4*/ 	.word	0x00000770


	//   ....[2]....
        /*00b8*/ 	.word	0x000022e0


	//   ....[3]....
        /*00bc*/ 	.word	0x00002610


	//   ....[4]....
        /*00c0*/ 	.word	0x00002640


	//   ....[5]....
        /*00c4*/ 	.word	0x00002650


	//   ....[6]....
        /*00c8*/ 	.word	0x00002660


	//   ....[7]....
        /*00cc*/ 	.word	0x00002730


	//   ....[8]....
        /*00d0*/ 	.word	0x00002740


	//   ....[9]....
        /*00d4*/ 	.word	0x00002750


	//   ....[10]....
        /*00d8*/ 	.word	0x00002760


	//   ....[11]....
        /*00dc*/ 	.word	0x00002820


	//   ....[12]....
        /*00e0*/ 	.word	0x00002840


	//   ....[13]....
        /*00e4*/ 	.word	0x00002850


	//   ....[14]....
        /*00e8*/ 	.word	0x00002860


	//   ....[15]....
        /*00ec*/ 	.word	0x00002930


	//   ....[16]....
        /*00f0*/ 	.word	0x00002940


	//   ....[17]....
        /*00f4*/ 	.word	0x00002950


	//   ....[18]....
        /*00f8*/ 	.word	0x00002960


	//   ....[19]....
        /*00fc*/ 	.word	0x00002a20


	//   ....[20]....
        /*0100*/ 	.word	0x00002a40


	//   ....[21]....
        /*0104*/ 	.word	0x00002a50


	//   ....[22]....
        /*0108*/ 	.word	0x00002a60


	//   ....[23]....
        /*010c*/ 	.word	0x00002c40


	//   ....[24]....
        /*0110*/ 	.word	0x00002c60


	//   ....[25]....
        /*0114*/ 	.word	0x00002c70


	//   ....[26]....
        /*0118*/ 	.word	0x00002c80


	//   ....[27]....
        /*011c*/ 	.word	0x00003670


	//----- nvinfo : EIATTR_EXIT_INSTR_OFFSETS
	.align		4
.L_1949:
        /*0120*/ 	.byte	0x04, 0x1c
        /*0122*/ 	.short	(.L_1951 - .L_1950)


	//   ....[0]....
.L_1950:
        /*0124*/ 	.word	0x00000390


	//   ....[1]....
        /*0128*/ 	.word	0x00003740


	//----- nvinfo : EIATTR_MAX_THREADS
	.align		4
.L_1951:
        /*012c*/ 	.byte	0x04, 0x05
        /*012e*/ 	.short	(.L_1953 - .L_1952)
.L_1952:
        /*0130*/ 	.word	0x00000020
        /*0134*/ 	.word	0x00000001
        /*0138*/ 	.word	0x00000001


	//----- nvinfo : EIATTR_CRS_STACK_SIZE
	.align		4
.L_1953:
        /*013c*/ 	.byte	0x04, 0x1e
        /*013e*/ 	.short	(.L_1955 - .L_1954)
.L_1954:
        /*0140*/ 	.word	0x00000000
.L_1955:


//--------------------- .nv.info._Z25selective_scan_fwd_kernelI32Selective_Scan_fwd_kernel_traitsILi32ELi8ELi1ELb1ELb0ELb1ELb1EfN3c107complexIfEEEEv13SSMParamsBase --------------------------
	.section	.nv.info._Z25selective_scan_fwd_kernelI32Selective_Scan_fwd_kernel_traitsILi32ELi8ELi1ELb1ELb0ELb1ELb1EfN3c107complexIfEEEEv13SSMParamsBase,"",@"SHT_CUDA_INFO"
	.sectionflags	@""
	.align	4


	//----- nvinfo : EIATTR_CUDA_API_VERSION
	.align		4
        /*0000*/ 	.byte	0x04, 0x37
        /*0002*/ 	.short	(.L_1957 - .L_1956)
.L_1956:
        /*0004*/ 	.word	0x00000082


	//----- nvinfo : EIATTR_SW2861232_WAR
	.align		4
.L_1957:
        /*0008*/ 	.byte	0x01, 0x35
	.zero		2


	//----- nvinfo : EIATTR_PARAM_CBANK
	.align		4
        /*000c*/ 	.byte	0x04, 0x0a
        /*000e*/ 	.short	(.L_1959 - .L_1958)
	.align		4
.L_1958:
        /*0010*/ 	.word	index@(.nv.constant0._Z25selective_scan_fwd_kernelI32Selective_Scan_fwd_kernel_traitsILi32ELi8ELi1ELb1ELb0ELb1ELb1EfN3c107complexIfEEEEv13SSMParamsBase)
        /*0014*/ 	.short	0x0160
        /*0016*/ 	.short	0x0118


	//----- nvinfo : EIATTR_CBANK_PARAM_SIZE
	.align		4
.L_1959:
        /*0018*/ 	.byte	0x03, 0x19
        /*001a*/ 	.short	0x0118


	//----- nvinfo : EIATTR_KPARAM_INFO
	.align		4
        /*001c*/ 	.byte	0x04, 0x17
        /*001e*/ 	.short	(.L_1961 - .L_1960)
.L_1960:
        /*0020*/ 	.word	0x00000000
        /*0024*/ 	.short	0x0000
        /*0026*/ 	.short	0x0000
        /*0028*/ 	.byte	0x00, 0xf0, 0x61, 0x04


	//----- nvinfo : EIATTR_MAXREG_COUNT
	.align		4
.L_1961:
        /*002c*/ 	.byte	0x03, 0x1b
        /*002e*/ 	.short	0x00ff


	//----- nvinfo : EIATTR_NUM_BARRIERS
	.align		4
        /*0030*/ 	.byte	0x02, 0x4c
        /*0032*/ 	.byte	0x01
	.zero		1


	//----- nvinfo : EIATTR_MERCURY_ISA_VERSION
	.align		4
        /*0034*/ 	.byte	0x03, 0x5f
        /*0036*/ 	.short	0x0000


	//----- nvinfo : EIATTR_COOP_GROUP_MASK_REGIDS
	.align		4
        /*0038*/ 	.byte	0x04, 0x29
        /*003a*/ 	.short	(.L_1963 - .L_1962)


	//   ....[0]....
.L_1962:
        /*003c*/ 	.word	0xffffffff


	//   ....[1]....
        /*0040*/ 	.word	0xffffffff


	//   ....[2]....
        /*0044*/ 	.word	0xffffffff


	//   ....[3]....
        /*0048*/ 	.word	0xffffffff


	//   ....[4]....
        /*004c*/ 	.word	0xffffffff


	//   ....[5]....
        /*0050*/ 	.word	0xffffffff


	//   ....[6]....
        /*0054*/ 	.word	0xffffffff


	//   ....[7]....
        /*0058*/ 	.word	0xffffffff


	//   ....[8]....
        /*005c*/ 	.word	0xffffffff


	//   ....[9]....
        /*0060*/ 	.word	0xffffffff


	//   ....[10]....
        /*0064*/ 	.word	0xffffffff


	//   ....[11]....
        /*0068*/ 	.word	0xffffffff


	//   ....[12]....
        /*006c*/ 	.word	0xffffffff


	//   ....[13]....
        /*0070*/ 	.word	0xffffffff


	//   ....[14]....
        /*0074*/ 	.word	0xffffffff


	//   ....[15]....
        /*0078*/ 	.word	0xffffffff


	//   ....[16]....
        /*007c*/ 	.word	0xffffffff


	//   ....[17]....
        /*0080*/ 	.word	0xffffffff


	//   ....[18]....
        /*0084*/ 	.word	0xffffffff


	//   ....[19]....
        /*0088*/ 	.word	0xffffffff


	//   ....[20]....
        /*008c*/ 	.word	0xffffffff


	//   ....[21]....
        /*0090*/ 	.word	0xffffffff


	//   ....[22]....
        /*0094*/ 	.word	0xffffffff


	//   ....[23]....
        /*0098*/ 	.word	0xffffffff


	//   ....[24]....
        /*009c*/ 	.word	0xffffffff


	//   ....[25]....
        /*00a0*/ 	.word	0xffffffff


	//   ....[26]....
        /*00a4*/ 	.word	0xffffffff


	//   ....[27]....
        /*00a8*/ 	.word	0xffffffff


	//   ....[28]....
        /*00ac*/ 	.word	0xffffffff


	//   ....[29]....
        /*00b0*/ 	.word	0xffffffff


	//----- nvinfo : EIATTR_COOP_GROUP_INSTR_OFFSETS
	.align		4
.L_1963:
        /*00b4*/ 	.byte	0x04, 0x28
        /*00b6*/ 	.short	(.L_1965 - .L_1964)


	//   ....[0]....
.L_1964:
        /*00b8*/ 	.word	0x000006d0


	//   ....[1]....
        /*00bc*/ 	.word	0x00000770


	//   ....[2]....
        /*00c0*/ 	.word	0x000022e0


	//   ....[3]....
        /*00c4*/ 	.word	0x00002610


	//   ....[4]....
        /*00c8*/ 	.word	0x00002640


	//   ....[5]....
        /*00cc*/ 	.word	0x00002650


	//   ....[6]....
        /*00d0*/ 	.word	0x00002660


	//   ....[7]....
        /*00d4*/ 	.word	0x00002730


	//   ....[8]....
        /*00d8*/ 	.word	0x00002740


	//   ....[9]....
        /*00dc*/ 	.word	0x00002750


	//   ....[10]....
        /*00e0*/ 	.word	0x00002760


	//   ....[11]....
        /*00e4*/ 	.word	0x00002820


	//   ....[12]....
        /*00e8*/ 	.word	0x00002840


	//   ....[13]....
        /*00ec*/ 	.word	0x00002850


	//   ....[14]....
        /*00f0*/ 	.word	0x00002860


	//   ....[15]....
        /*00f4*/ 	.word	0x00002930


	//   ....[16]....
        /*00f8*/ 	.word	0x00002940


	//   ....[17]....
        /*00fc*/ 	.word	0x00002950


	//   ....[18]....
        /*0100*/ 	.word	0x00002960


	//   ....[19]....
        /*0104*/ 	.word	0x00002a20


	//   ....[20]....
        /*0108*/ 	.word	0x00002a40


	//   ....[21]....
        /*010c*/ 	.word	0x00002a50


	//   ....[22]....
        /*0110*/ 	.word	0x00002a60


	//   ....[23]....
        /*0114*/ 	.word	0x00002c40


	//   ....[24]....
        /*0118*/ 	.word	0x00002c60


	//   ....[25]....
        /*011c*/ 	.word	0x00002c70


	//   ....[26]....
        /*0120*/ 	.word	0x00002c80


	//   ....[27]....
        /*0124*/ 	.word	0x00003670


	//   ....[28]....
        /*0128*/ 	.word	0x00003820


	//   ....[29]....
        /*012c*/ 	.word	0x00003bc0


	//----- nvinfo : EIATTR_EXIT_INSTR_OFFSETS
	.align		4
.L_1965:
        /*0130*/ 	.byte	0x04, 0x1c
        /*0132*/ 	.short	(.L_1967 - .L_1966)


	//   ....[0]....
.L_1966:
        /*0134*/ 	.word	0x00000390


	//   ....[1]....
        /*0138*/ 	.word	0x00003ca0


	//----- nvinfo : EIATTR_MAX_THREADS
	.align		4
.L_1967:
        /*013c*/ 	.byte	0x04, 0x05
        /*013e*/ 	.short	(.L_1969 - .L_1968)
.L_1968:
        /*0140*/ 	.word	0x00000020
        /*0144*/ 	.word	0x00000001
        /*0148*/ 	.word	0x00000001


	//----- nvinfo : EIATTR_CRS_STACK_SIZE
	.align		4
.L_1969:
        /*014c*/ 	.byte	0x04, 0x1e
        /*014e*/ 	.short	(.L_1971 - .L_1970)
.L_1970:
        /*0150*/ 	.word	0x00000000
.L_1971:


//--------------------- .nv.info._Z25selective_scan_fwd_kernelI32Selective_Scan_fwd_kernel_traitsILi32ELi8ELi1ELb1ELb1ELb0ELb0EfN3c107complexIfEEEEv13SSMParamsBase --------------------------
	.section	.nv.info._Z25selective_scan_fwd_kernelI32Selective_Scan_fwd_kernel_traitsILi32ELi8ELi1ELb1ELb1ELb0ELb0EfN3c107complexIfEEEEv13SSMParamsBase,"",@"SHT_CUDA_INFO"
	.sectionflags	@""
	.align	4


	//----- nvinfo : EIATTR_CUDA_API_VERSION
	.align		4
        /*0000*/ 	.byte	0x04, 0x37
        /*0002*/ 	.short	(.L_1973 - .L_1972)
.L_1972:
        /*0004*/ 	.word	0x00000082


	//----- nvinfo : EIATTR_SW2861232_WAR
	.align		4
.L_1973:
        /*0008*/ 	.byte	0x01, 0x35
	.zero		2


	//----- nvinfo : EIATTR_PARAM_CBANK
	.align		4
        /*000c*/ 	.byte	0x04, 0x0a
        /*000e*/ 	.short	(.L_1975 - .L_1974)
	.align		4
.L_1974:
        /*0010*/ 	.word	index@(.nv.constant0._Z25selective_scan_fwd_kernelI32Selective_Scan_fwd_kernel_traitsILi32ELi8ELi1ELb1ELb1ELb0ELb0EfN3c107complexIfEEEEv13SSMParamsBase)
        /*0014*/ 	.short	0x0160
        /*0016*/ 	.short	0x0118


	//----- nvinfo : EIATTR_CBANK_PARAM_SIZE
	.align		4
.L_1975:
        /*0018*/ 	.byte	0x03, 0x19
        /*001a*/ 	.short	0x0118


	//----- nvinfo : EIATTR_KPARAM_INFO
	.align		4
        /*001c*/ 	.byte	0x04, 0x17
        /*001e*/ 	.short	(.L_1977 - .L_1976)
.L_1976:
        /*0020*/ 	.word	0x00000000
        /*0024*/ 	.short	0x0000
        /*0026*/ 	.short	0x0000
        /*0028*/ 	.byte	0x00, 0xf0, 0x61, 0x04


	//----- nvinfo : EIATTR_MAXREG_COUNT
	.align		4
.L_1977:
        /*002c*/ 	.byte	0x03, 0x1b
        /*002e*/ 	.short	0x00ff


	//----- nvinfo : EIATTR_NUM_BARRIERS
	.align		4
        /*0030*/ 	.byte	0x02, 0x4c
        /*0032*/ 	.byte	0x01
	.zero		1


	//----- nvinfo : EIATTR_MERCURY_ISA_VERSION
	.align		4
        /*0034*/ 	.byte	0x03, 0x5f
        /*0036*/ 	.short	0x0000


	//----- nvinfo : EIATTR_COOP_GROUP_MASK_REGIDS
	.align		4
        /*0038*/ 	.byte	0x04, 0x29
        /*003a*/ 	.short	(.L_1979 - .L_1978)


	//   ....[0]....
.L_1978:
        /*003c*/ 	.word	0xffffffff


	//   ....[1]....
        /*0040*/ 	.word	0xffffffff


	//   ....[2]....
        /*0044*/ 	.word	0xffffffff


	//   ....[3]....
        /*0048*/ 	.word	0xffffffff


	//   ....[4]....
        /*004c*/ 	.word	0xffffffff


	//   ....[5]....
        /*0050*/ 	.word	0xffffffff


	//   ....[6]....
        /*0054*/ 	.word	0xffffffff


	//   ....[7]....
        /*0058*/ 	.word	0xffffffff


	//   ....[8]....
        /*005c*/ 	.word	0xffffffff


	//   ....[9]....
        /*0060*/ 	.word	0xffffffff


	//   ....[10]....
        /*0064*/ 	.word	0xffffffff


	//   ....[11]....
        /*0068*/ 	.word	0xffffffff


	//   ....[12]....
        /*006c*/ 	.word	0xffffffff


	//   ....[13]....
        /*0070*/ 	.word	0xffffffff


	//   ....[14]....
        /*0074*/ 	.word	0xffffffff


	//   ....[15]....
        /*0078*/ 	.word	0xffffffff


	//   ....[16]....
        /*007c*/ 	.word	0xffffffff


	//   ....[17]....
        /*0080*/ 	.word	0xffffffff


	//   ....[18]....
        /*0084*/ 	.word	0xffffffff


	//   ....[19]....
        /*0088*/ 	.word	0xffffffff


	//   ....[20]....
        /*008c*/ 	.word	0xffffffff


	//   ....[21]....
        /*0090*/ 	.word	0xffffffff


	//   ....[22]....
        /*0094*/ 	.word	0xffffffff


	//   ....[23]....
        /*0098*/ 	.word	0xffffffff


	//   ....[24]....
        /*009c*/ 	.word	0xffffffff


	//   ....[25]....
        /*00a0*/ 	.word	0xffffffff


	//   ....[26]....
        /*00a4*/ 	.word	0xffffffff


	//   ....[27]....
        /*00a8*/ 	.word	0xffffffff


	//----- nvinfo : EIATTR_COOP_GROUP_INSTR_OFFSETS
	.align		4
.L_1979:
        /*00ac*/ 	.byte	0x04, 0x28
        /*00ae*/ 	.short	(.L_1981 - .L_1980)


	//   ....[0]....
.L_1980:
        /*00b0*/ 	.word	0x000005e0


	//   ....[1]....
        /*00b4*/ 	.word	0x00000680


	//   ....[2]....
        /*00b8*/ 	.word	0x00001dc0


	//   ....[3]....
        /*00bc*/ 	.word	0x000025b0


	//   ....[4]....
        /*00c0*/ 	.word	0x00002620


	//   ....[5]....
        /*00c4*/ 	.word	0x00002690


	//   ....[6]....
        /*00c8*/ 	.word	0x000026b0


	//   ....[7]....
        /*00cc*/ 	.word	0x00002790


	//   ....[8]....
        /*00d0*/ 	.word	0x000027d0


	//   ....[9]....
        /*00d4*/ 	.word	0x00002810


	//   ....[10]....
        /*00d8*/ 	.word	0x00002830


	//   ....[11]....
        /*00dc*/ 	.word	0x000028b0


	//   ....[12]....
        /*00e0*/ 	.word	0x000028e0


	//   ....[13]....
        /*00e4*/ 	.word	0x00002910


	//   ....[14]....
        /*00e8*/ 	.word	0x00002930


	//   ....[15]....
        /*00ec*/ 	.word	0x000029b0


	//   ....[16]....
        /*00f0*/ 	.word	0x000029e0


	//   ....[17]....
        /*00f4*/ 	.word	0x00002a10


	//   ....[18]....
        /*00f8*/ 	.word	0x00002a30


	//   ....[19]....
        /*00fc*/ 	.word	0x00002b10


	//   ....[20]....
        /*0100*/ 	.word	0x00002b40


	//   ....[21]....
        /*0104*/ 	.word	0x00002b60


	//   ....[22]....
        /*0108*/ 	.word	0x00002b70


	//   ....[23]....
        /*010c*/ 	.word	0x00002c60


	//   ....[24]....
        /*0110*/ 	.word	0x00002c90


	//   ....[25]....
        /*0114*/ 	.word	0x00002ca0


	//   ....[26]....
        /*0118*/ 	.word	0x00002cb0


	//   ....[27]....
        /*011c*/ 	.word	0x00003530


	//----- nvinfo : EIATTR_EXIT_INSTR_OFFSETS
	.align		4
.L_1981:
        /*0120*/ 	.byte	0x04, 0x1c
        /*0122*/ 	.short	(.L_1983 - .L_1982)


	//   ....[0]....
.L_1982:
        /*0124*/ 	.word	0x00000320


	//   ....[1]....
        /*0128*/ 	.word	0x00003600


	//----- nvinfo : EIATTR_MAX_THREADS
	.align		4
.L_1983:
        /*012c*/ 	.byte	0x04, 0x05
        /*012e*/ 	.short	(.L_1985 - .L_1984)
.L_1984:
        /*0130*/ 	.word	0x00000020
        /*0134*/ 	.word	0x00000001
        /*0138*/ 	.word	0x00000001


	//----- nvinfo : EIATTR_CRS_STACK_SIZE
	.align		4
.L_1985:
        /*013c*/ 	.byte	0x04, 0x1e
        /*013e*/ 	.short	(.L_1987 - .L_1986)
.L_1986:
        /*0140*/ 	.word	0x00000000
.L_1987:


//--------------------- .nv.info._Z25selective_scan_fwd_kernelI32Selective_Scan_fwd_kernel_traitsILi32ELi8ELi1ELb1ELb1ELb0ELb1EfN3c107complexIfEEEEv13SSMParamsBase --------------------------
	.section	.nv.info._Z25selective_scan_fwd_kernelI32Selective_Scan_fwd_kernel_traitsILi32ELi8ELi1ELb1ELb1ELb0ELb1EfN3c107complexIfEEEEv13SSMParamsBase,"",@"SHT_CUDA_INFO"
	.sectionflags	@""
	.align	4


	//----- nvinfo : EIATTR_CUDA_API_VERSION
	.align		4
        /*0000*/ 	.byte	0x04, 0x37
        /*0002*/ 	.short	(.L_1989 - .L_1988)
.L_1988:
        /*0004*/ 	.word	0x00000082


	//----- nvinfo : EIATTR_SW2861232_WAR
	.align		4
.L_1989:
        /*0008*/ 	.byte	0x01, 0x35
	.zero		2


	//----- nvinfo : EIATTR_PARAM_CBANK
	.align		4
        /*000c*/ 	.byte	0x04, 0x0a
        /*000e*/ 	.short	(.L_1991 - .L_1990)
	.align		4
.L_1990:
        /*0010*/ 	.word	index@(.nv.constant0._Z25selective_scan_fwd_kernelI32Selective_Scan_fwd_kernel_traitsILi32ELi8ELi1ELb1ELb1ELb0ELb1EfN3c107complexIfEEEEv13SSMParamsBase)
        /*0014*/ 	.short	0x0160
        /*0016*/ 	.short	0x0118


	//----- nvinfo : EIATTR_CBANK_PARAM_SIZE
	.align		4
.L_1991:
        /*0018*/ 	.byte	0x03, 0x19
        /*001a*/ 	.short	0x0118


	//----- nvinfo : EIATTR_KPARAM_INFO
	.align		4
        /*001c*/ 	.byte	0x04, 0x17
        /*001e*/ 	.short	(.L_1993 - .L_1992)
.L_1992:
        /*0020*/ 	.word	0x00000000
        /*0024*/ 	.short	0x0000
        /*0026*/ 	.short	0x0000
        /*0028*/ 	.byte	0x00, 0xf0, 0x61, 0x04


	//----- nvinfo : EIATTR_MAXREG_COUNT
	.align		4
.L_1993:
        /*002c*/ 	.byte	0x03, 0x1b
        /*002e*/ 	.short	0x00ff


	//----- nvinfo : EIATTR_NUM_BARRIERS
	.align		4
        /*0030*/ 	.byte	0x02, 0x4c
        /*0032*/ 	.byte	0x01
	.zero		1


	//----- nvinfo : EIATTR_MERCURY_ISA_VERSION
	.align		4
        /*0034*/ 	.byte	0x03, 0x5f
        /*0036*/ 	.short	0x0000


	//----- nvinfo : EIATTR_COOP_GROUP_MASK_REGIDS
	.align		4
        /*0038*/ 	.byte	0x04, 0x29
        /*003a*/ 	.short	(.L_1995 - .L_1994)


	//   ....[0]....
.L_1994:
        /*003c*/ 	.word	0xffffffff


	//   ....[1]....
        /*0040*/ 	.word	0xffffffff


	//   ....[2]....
        /*0044*/ 	.word	0xffffffff


	//   ....[3]....
        /*0048*/ 	.word	0xffffffff


	//   ....[4]....
        /*004c*/ 	.word	0xffffffff


	//   ....[5]....
        /*0050*/ 	.word	0xffffffff


	//   ....[6]....
        /*0054*/ 	.word	0xffffffff


	//   ....[7]....
        /*0058*/ 	.word	0xffffffff


	//   ....[8]....
        /*005c*/ 	.word	0xffffffff


	//   ....[9]....
        /*0060*/ 	.word	0xffffffff


	//   ....[10]....
        /*0064*/ 	.word	0xffffffff


	//   ....[11]....
        /*0068*/ 	.word	0xffffffff


	//   ....[12]....
        /*006c*/ 	.word	0xffffffff


	//   ....[13]....
        /*0070*/ 	.word	0xffffffff


	//   ....[14]....
        /*0074*/ 	.word	0xffffffff


	//   ....[15]....
        /*0078*/ 	.word	0xffffffff


	//   ....[16]....
        /*007c*/ 	.word	0xffffffff


	//   ....[17]....
        /*0080*/ 	.word	0xffffffff


	//   ....[18]....
        /*0084*/ 	.word	0xffffffff


	//   ....[19]....
        /*0088*/ 	.word	0xffffffff


	//   ....[20]....
        /*008c*/ 	.word	0xffffffff


	//   ....[21]....
        /*0090*/ 	.word	0xffffffff


	//   ....[22]....
        /*0094*/ 	.word	0xffffffff


	//   ....[23]....
        /*0098*/ 	.word	0xffffffff


	//   ....[24]....
        /*009c*/ 	.word	0xffffffff


	//   ....[25]....
        /*00a0*/ 	.word	0xffffffff


	//   ....[26]....
        /*00a4*/ 	.word	0xffffffff


	//   ....[27]....
        /*00a8*/ 	.word	0xffffffff


	//   ....[28]....
        /*00ac*/ 	.word	0xffffffff


	//   ....[29]....
        /*00b0*/ 	.word	0xffffffff


	//----- nvinfo : EIATTR_COOP_GROUP_INSTR_OFFSETS
	.align		4
.L_1995:
        /*00b4*/ 	.byte	0x04, 0x28
        /*00b6*/ 	.short	(.L_1997 - .L_1996)


	//   ....[0]....
.L_1996:
        /*00b8*/ 	.word	0x000005e0


	//   ....[1]....
        /*00bc*/ 	.word	0x00000680


	//   ....[2]....
        /*00c0*/ 	.word	0x00001dc0


	//   ....[3]....
        /*00c4*/ 	.word	0x000025b0


	//   ....[4]....
        /*00c8*/ 	.word	0x00002620


	//   ....[5]....
        /*00cc*/ 	.word	0x00002690


	//   ....[6]....
        /*00d0*/ 	.word	0x000026b0


	//   ....[7]....
        /*00d4*/ 	.word	0x00002790


	//   ....[8]....
        /*00d8*/ 	.word	0x000027d0


	//   ....[9]....
        /*00dc*/ 	.word	0x00002810


	//   ....[10]....
        /*00e0*/ 	.word	0x00002830


	//   ....[11]....
        /*00e4*/ 	.word	0x000028b0


	//   ....[12]....
        /*00e8*/ 	.word	0x000028e0


	//   ....[13]....
        /*00ec*/ 	.word	0x00002910


	//   ....[14]....
        /*00f0*/ 	.word	0x00002930


	//   ....[15]....
        /*00f4*/ 	.word	0x000029b0


	//   ....[16]....
        /*00f8*/ 	.word	0x000029e0


	//   ....[17]....
        /*00fc*/ 	.word	0x00002a10


	//   ....[18]....
        /*0100*/ 	.word	0x00002a30


	//   ....[19]....
        /*0104*/ 	.word	0x00002b10


	//   ....[20]....
        /*0108*/ 	.word	0x00002b40


	//   ....[21]....
        /*010c*/ 	.word	0x00002b60


	//   ....[22]....
        /*0110*/ 	.word	0x00002b70


	//   ....[23]....
        /*0114*/ 	.word	0x00002c60


	//   ....[24]....
        /*0118*/ 	.word	0x00002c90


	//   ....[25]....
        /*011c*/ 	.word	0x00002ca0


	//   ....[26]....
        /*0120*/ 	.word	0x00002cb0


	//   ....[27]....
        /*0124*/ 	.word	0x00003530


	//   ....[28]....
        /*0128*/ 	.word	0x000036e0


	//   ....[29]....
        /*012c*/ 	.word	0x00003a80


	//----- nvinfo : EIATTR_EXIT_INSTR_OFFSETS
	.align		4
.L_1997:
        /*0130*/ 	.byte	0x04, 0x1c
        /*0132*/ 	.short	(.L_1999 - .L_1998)


	//   ....[0]....
.L_1998:
        /*0134*/ 	.word	0x00000320


	//   ....[1]....
        /*0138*/ 	.word	0x00003b60


	//----- nvinfo : EIATTR_MAX_THREADS
	.align		4
.L_1999:
        /*013c*/ 	.byte	0x04, 0x05
        /*013e*/ 	.short	(.L_2001 - .L_2000)
.L_2000:
        /*0140*/ 	.word	0x00000020
        /*0144*/ 	.word	0x00000001
        /*0148*/ 	.word	0x00000001


	//----- nvinfo : EIATTR_CRS_STACK_SIZE
	.align		4
.L_2001:
        /*014c*/ 	.byte	0x04, 0x1e
        /*014e*/ 	.short	(.L_2003 - .L_2002)
.L_2002:
        /*0150*/ 	.word	0x00000000
.L_2003:


//--------------------- .nv.info._Z25selective_scan_fwd_kernelI32Selective_Scan_fwd_kernel_traitsILi32ELi8ELi1ELb1ELb1ELb1ELb0EfN3c107complexIfEEEEv13SSMParamsBase --------------------------
	.section	.nv.info._Z25selective_scan_fwd_kernelI32Selective_Scan_fwd_kernel_traitsILi32ELi8ELi1ELb1ELb1ELb1ELb0EfN3c107complexIfEEEEv13SSMParamsBase,"",@"SHT_CUDA_INFO"
	.sectionflags	@""
	.align	4


	//----- nvinfo : EIATTR_CUDA_API_VERSION
	.align		4
        /*0000*/ 	.byte	0x04, 0x37
        /*0002*/ 	.short	(.L_2005 - .L_2004)
.L_2004:
        /*0004*/ 	.word	0x00000082


	//----- nvinfo : EIATTR_SW2861232_WAR
	.align		4
.L_2005:
        /*0008*/ 	.byte	0x01, 0x35
	.zero		2


	//----- nvinfo : EIATTR_PARAM_CBANK
	.align		4
        /*000c*/ 	.byte	0x04, 0x0a
        /*000e*/ 	.short	(.L_2007 - .L_2006)
	.align		4
.L_2006:
        /*0010*/ 	.word	index@(.nv.constant0._Z25selective_scan_fwd_kernelI32Selective_Scan_fwd_kernel_traitsILi32ELi8ELi1ELb1ELb1ELb1ELb0EfN3c107complexIfEEEEv13SSMParamsBase)
        /*0014*/ 	.short	0x0160
        /*0016*/ 	.short	0x0118


	//----- nvinfo : EIATTR_CBANK_PARAM_SIZE
	.align		4
.L_2007:
        /*0018*/ 	.byte	0x03, 0x19
        /*001a*/ 	.short	0x0118


	//----- nvinfo : EIATTR_KPARAM_INFO
	.align		4
        /*001c*/ 	.byte	0x04, 0x17
        /*001e*/ 	.short	(.L_2009 - .L_2008)
.L_2008:
        /*0020*/ 	.word	0x00000000
        /*0024*/ 	.short	0x0000
        /*0026*/ 	.short	0x0000
        /*0028*/ 	.byte	0x00, 0xf0, 0x61, 0x04


	//----- nvinfo : EIATTR_MAXREG_COUNT
	.align		4
.L_2009:
        /*002c*/ 	.byte	0x03, 0x1b
        /*002e*/ 	.short	0x00ff


	//----- nvinfo : EIATTR_NUM_BARRIERS
	.align		4
        /*0030*/ 	.byte	0x02, 0x4c
        /*0032*/ 	.byte	0x01
	.zero		1


	//----- nvinfo : EIATTR_MERCURY_ISA_VERSION
	.align		4
        /*0034*/ 	.byte	0x03, 0x5f
        /*0036*/ 	.short	0x0000


	//----- nvinfo : EIATTR_COOP_GROUP_MASK_REGIDS
	.align		4
        /*0038*/ 	.byte	0x04, 0x29
        /*003a*/ 	.short	(.L_2011 - .L_2010)


	//   ....[0]....
.L_2010:
        /*003c*/ 	.word	0xffffffff


	//   ....[1]....
        /*0040*/ 	.word	0xffffffff


	//   ....[2]....
        /*0044*/ 	.word	0xffffffff


	//   ....[3]....
        /*0048*/ 	.word	0xffffffff


	//   ....[4]....
        /*004c*/ 	.word	0xffffffff


	//   ....[5]....
        /*0050*/ 	.word	0xffffffff


	//   ....[6]....
        /*0054*/ 	.word	0xffffffff


	//   ....[7]....
        /*0058*/ 	.word	0xffffffff


	//   ....[8]....
        /*005c*/ 	.word	0xffffffff


	//   ....[9]....
        /*0060*/ 	.word	0xffffffff


	//   ....[10]....
        /*0064*/ 	.word	0xffffffff


	//   ....[11]....
        /*0068*/ 	.word	0xffffffff


	//   ....[12]....
        /*006c*/ 	.word	0xffffffff


	//   ....[13]....
        /*0070*/ 	.word	0xffffffff


	//   ....[14]....
        /*0074*/ 	.word	0xffffffff


	//   ....[15]....
        /*0078*/ 	.word	0xffffffff


	//   ....[16]....
        /*007c*/ 	.word	0xffffffff


	//   ....[17]....
        /*0080*/ 	.word	0xffffffff


	//   ....[18]....
        /*0084*/ 	.word	0xffffffff


	//   ....[19]....
        /*0088*/ 	.word	0xffffffff


	//   ....[20]....
        /*008c*/ 	.word	0xffffffff


	//   ....[21]....
        /*0090*/ 	.word	0xffffffff


	//   ....[22]....
        /*0094*/ 	.word	0xffffffff


	//   ....[23]....
        /*0098*/ 	.word	0xffffffff


	//   ....[24]....
        /*009c*/ 	.word	0xffffffff


	//   ....[25]....
        /*00a0*/ 	.word	0xffffffff


	//   ....[26]....
        /*00a4*/ 	.word	0xffffffff


	//   ....[27]....
        /*00a8*/ 	.word	0xffffffff


	//   ....[28]....
        /*00ac*/ 	.word	0xffffffff


	//----- nvinfo : EIATTR_COOP_GROUP_INSTR_OFFSETS
	.align		4
.L_2011:
        /*00b0*/ 	.byte	0x04, 0x28
        /*00b2*/ 	.short	(.L_2013 - .L_2012)


	//   ....[0]....
.L_2012:
        /*00b4*/ 	.word	0x00000750


	//   ....[1]....
        /*00b8*/ 	.word	0x000007f0


	//   ....[2]....
        /*00bc*/ 	.word	0x00001ef0


	//   ....[3]....
        /*00c0*/ 	.word	0x00002820


	//   ....[4]....
        /*00c4*/ 	.word	0x00002840


	//   ....[5]....
        /*00c8*/ 	.word	0x00002850


	//   ....[6]....
        /*00cc*/ 	.word	0x00002860


	//   ....[7]....
        /*00d0*/ 	.word	0x00002930


	//   ....[8]....
        /*00d4*/ 	.word	0x00002940


	//   ....[9]....
        /*00d8*/ 	.word	0x00002950


	//   ....[10]....
        /*00dc*/ 	.word	0x00002960


	//   ....[11]....
        /*00e0*/ 	.word	0x00002a10


	//   ....[12]....
        /*00e4*/ 	.word	0x00002a40


	//   ....[13]....
        /*00e8*/ 	.word	0x00002a50


	//   ....[14]....
        /*00ec*/ 	.word	0x00002a60


	//   ....[15]....
        /*00f0*/ 	.word	0x00002b10


	//   ....[16]....
        /*00f4*/ 	.word	0x00002b40


	//   ....[17]....
        /*00f8*/ 	.word	0x00002b50


	//   ....[18]....
        /*00fc*/ 	.word	0x00002b60


	//   ....[19]....
        /*0100*/ 	.word	0x00002c30


	//   ....[20]....
        /*0104*/ 	.word	0x00002c60


	//   ....[21]....
        /*0108*/ 	.word	0x00002c70


	//   ....[22]....
        /*010c*/ 	.word	0x00002c80


	//   ....[23]....
        /*0110*/ 	.word	0x00002d00


	//   ....[24]....
        /*0114*/ 	.word	0x00002e80


	//   ....[25]....
        /*0118*/ 	.word	0x00002ea0


	//   ....[26]....
        /*011c*/ 	.word	0x00002eb0


	//   ....[27]....
        /*0120*/ 	.word	0x00002ec0


	//   ....[28]....
        /*0124*/ 	.word	0x000036d0


	//----- nvinfo : EIATTR_EXIT_INSTR_OFFSETS
	.align		4
.L_2013:
        /*0128*/ 	.byte	0x04, 0x1c
        /*012a*/ 	.short	(.L_2015 - .L_2014)


	//   ....[0]....
.L_2014:
        /*012c*/ 	.word	0x00000400


	//   ....[1]....
        /*0130*/ 	.word	0x000037a0


	//----- nvinfo : EIATTR_MAX_THREADS
	.align		4
.L_2015:
        /*0134*/ 	.byte	0x04, 0x05
        /*0136*/ 	.short	(.L_2017 - .L_2016)
.L_2016:
        /*0138*/ 	.word	0x00000020
        /*013c*/ 	.word	0x00000001
        /*0140*/ 	.word	0x00000001


	//----- nvinfo : EIATTR_CRS_STACK_SIZE
	.align		4
.L_2017:
        /*0144*/ 	.byte	0x04, 0x1e
        /*0146*/ 	.short	(.L_2019 - .L_2018)
.L_2018:
        /*0148*/ 	.word	0x00000000
.L_2019:


//--------------------- .nv.info._Z25selective_scan_fwd_kernelI32Selective_Scan_fwd_kernel_traitsILi32ELi8ELi1ELb1ELb1ELb1ELb1EfN3c107complexIfEEEEv13SSMParamsBase --------------------------
	.section	.nv.info._Z25selective_scan_fwd_kernelI32Selective_Scan_fwd_kernel_traitsILi32ELi8ELi1ELb1ELb1ELb1ELb1EfN3c107complexIfEEEEv13SSMParamsBase,"",@"SHT_CUDA_INFO"
	.sectionflags	@""
	.align	4


	//----- nvinfo : EIATTR_CUDA_API_VERSION
	.align		4
        /*0000*/ 	.byte	0x04, 0x37
        /*0002*/ 	.short	(.L_2021 - .L_2020)
.L_2020:
        /*0004*/ 	.word	0x00000082


	//----- nvinfo : EIATTR_SW2861232_WAR
	.align		4
.L_2021:
        /*0008*/ 	.byte	0x01, 0x35
	.zero		2


	//----- nvinfo : EIATTR_PARAM_CBANK
	.align		4
        /*000c*/ 	.byte	0x04, 0x0a
        /*000e*/ 	.short	(.L_2023 - .L_2022)
	.align		4
.L_2022:
        /*0010*/ 	.word	index@(.nv.constant0._Z25selective_scan_fwd_kernelI32Selective_Scan_fwd_kernel_traitsILi32ELi8ELi1ELb1ELb1ELb1ELb1EfN3c107complexIfEEEEv13SSMParamsBase)
        /*0014*/ 	.short	0x0160
        /*0016*/ 	.short	0x0118


	//----- nvinfo : EIATTR_CBANK_PARAM_SIZE
	.align		4
.L_2023:
        /*0018*/ 	.byte	0x03, 0x19
        /*001a*/ 	.short	0x0118


	//----- nvinfo : EIATTR_KPARAM_INFO
	.align		4
        /*001c*/ 	.byte	0x04, 0x17
        /*001e*/ 	.short	(.L_2025 - .L_2024)
.L_2024:
        /*0020*/ 	.word	0x00000000
        /*0024*/ 	.short	0x0000
        /*0026*/ 	.short	0x0000
        /*0028*/ 	.byte	0x00, 0xf0, 0x61, 0x04


	//----- nvinfo : EIATTR_MAXREG_COUNT
	.align		4
.L_2025:
        /*002c*/ 	.byte	0x03, 0x1b
        /*002e*/ 	.short	0x00ff


	//----- nvinfo : EIATTR_NUM_BARRIERS
	.align		4
        /*0030*/ 	.byte	0x02, 0x4c
        /*0032*/ 	.byte	0x01
	.zero		1


	//----- nvinfo : EIATTR_MERCURY_ISA_VERSION
	.align		4
        /*0034*/ 	.byte	0x03, 0x5f
        /*0036*/ 	.short	0x0000


	//----- nvinfo : EIATTR_COOP_GROUP_MASK_REGIDS
	.align		4
        /*0038*/ 	.byte	0x04, 0x29
        /*003a*/ 	.short	(.L_2027 - .L_2026)


	//   ....[0]....
.L_2026:
        /*003c*/ 	.word	0xffffffff


	//   ....[1]....
        /*0040*/ 	.word	0xffffffff


	//   ....[2]....
        /*0044*/ 	.word	0xffffffff


	//   ....[3]....
        /*0048*/ 	.word	0xffffffff


	//   ....[4]....
        /*004c*/ 	.word	0xffffffff


	//   ....[5]....
        /*0050*/ 	.word	0xffffffff


	//   ....[6]....
        /*0054*/ 	.word	0xffffffff


	//   ....[7]....
        /*0058*/ 	.word	0xffffffff


	//   ....[8]....
        /*005c*/ 	.word	0xffffffff


	//   ....[9]....
        /*0060*/ 	.word	0xffffffff


	//   ....[10]....
        /*0064*/ 	.word	0xffffffff


	//   ....[11]....
        /*0068*/ 	.word	0xffffffff


	//   ....[12]....
        /*006c*/ 	.word	0xffffffff


	//   ....[13]....
        /*0070*/ 	.word	0xffffffff


	//   ....[14]....
        /*0074*/ 	.word	0xffffffff


	//   ....[15]....
        /*0078*/ 	.word	0xffffffff


	//   ....[16]....
        /*007c*/ 	.word	0xffffffff


	//   ....[17]....
        /*0080*/ 	.word	0xffffffff


	//   ....[18]....
        /*0084*/ 	.word	0xffffffff


	//   ....[19]....
        /*0088*/ 	.word	0xffffffff


	//   ....[20]....
        /*008c*/ 	.word	0xffffffff


	//   ....[21]....
        /*0090*/ 	.word	0xffffffff


	//   ....[22]....
        /*0094*/ 	.word	0xffffffff


	//   ....[23]....
        /*0098*/ 	.word	0xffffffff


	//   ....[24]....
        /*009c*/ 	.word	0xffffffff


	//   ....[25]....
        /*00a0*/ 	.word	0xffffffff


	//   ....[26]....
        /*00a4*/ 	.word	0xffffffff


	//   ....[27]....
        /*00a8*/ 	.word	0xffffffff


	//   ....[28]....
        /*00ac*/ 	.word	0xffffffff


	//   ....[29]....
        /*00b0*/ 	.word	0xffffffff


	//   ....[30]....
        /*00b4*/ 	.word	0xffffffff


	//----- nvinfo : EIATTR_COOP_GROUP_INSTR_OFFSETS
	.align		4
.L_2027:
        /*00b8*/ 	.byte	0x04, 0x28
        /*00ba*/ 	.short	(.L_2029 - .L_2028)


	//   ....[0]....
.L_2028:
        /*00bc*/ 	.word	0x00000750


	//   ....[1]....
        /*00c0*/ 	.word	0x000007f0


	//   ....[2]....
        /*00c4*/ 	.word	0x00001ef0


	//   ....[3]....
        /*00c8*/ 	.word	0x00002820


	//   ....[4]....
        /*00cc*/ 	.word	0x00002840


	//   ....[5]....
        /*00d0*/ 	.word	0x00002850


	//   ....[6]....
        /*00d4*/ 	.word	0x00002860


	//   ....[7]....
        /*00d8*/ 	.word	0x00002930


	//   ....[8]....
        /*00dc*/ 	.word	0x00002940


	//   ....[9]....
        /*00e0*/ 	.word	0x00002950


	//   ....[10]....
        /*00e4*/ 	.word	0x00002960


	//   ....[11]....
        /*00e8*/ 	.word	0x00002a10


	//   ....[12]....
        /*00ec*/ 	.word	0x00002a40


	//   ....[13]....
        /*00f0*/ 	.word	0x00002a50


	//   ....[14]....
        /*00f4*/ 	.word	0x00002a60


	//   ....[15]....
        /*00f8*/ 	.word	0x00002b10


	//   ....[16]....
        /*00fc*/ 	.word	0x00002b40


	//   ....[17]....
        /*0100*/ 	.word	0x00002b50


	//   ....[18]....
        /*0104*/ 	.word	0x00002b60


	//   ....[19]....
        /*0108*/ 	.word	0x00002c30


	//   ....[20]....
        /*010c*/ 	.word	0x00002c60


	//   ....[21]....
        /*0110*/ 	.word	0x00002c70


	//   ....[22]....
        /*0114*/ 	.word	0x00002c80


	//   ....[23]....
        /*0118*/ 	.word	0x00002d00


	//   ....[24]....
        /*011c*/ 	.word	0x00002e80


	//   ....[25]....
        /*0120*/ 	.word	0x00002ea0


	//   ....[26]....
        /*0124*/ 	.word	0x00002eb0


	//   ....[27]....
        /*0128*/ 	.word	0x00002ec0


	//   ....[28]....
        /*012c*/ 	.word	0x000036b0


	//   ....[29]....
        /*0130*/ 	.word	0x00003880


	//   ....[30]....
        /*0134*/ 	.word	0x00003c20


	//----- nvinfo : EIATTR_EXIT_INSTR_OFFSETS
	.align		4
.L_2029:
        /*0138*/ 	.byte	0x04, 0x1c
        /*013a*/ 	.short	(.L_2031 - .L_2030)


	//   ....[0]....
.L_2030:
        /*013c*/ 	.word	0x00000400


	//   ....[1]....
        /*0140*/ 	.word	0x00003d00


	//----- nvinfo : EIATTR_MAX_THREADS
	.align		4
.L_2031:
        /*0144*/ 	.byte	0x04, 0x05
        /*0146*/ 	.short	(.L_2033 - .L_2032)
.L_2032:
        /*0148*/ 	.word	0x00000020
        /*014c*/ 	.word	0x00000001
        /*0150*/ 	.word	0x00000001


	//----- nvinfo : EIATTR_CRS_STACK_SIZE
	.align		4
.L_2033:
        /*0154*/ 	.byte	0x04, 0x1e
        /*0156*/ 	.short	(.L_2035 - .L_2034)
.L_2034:
        /*0158*/ 	.word	0x00000000
.L_2035:


//--------------------- .nv.info._Z25selective_scan_fwd_kernelI32Selective_Scan_fwd_kernel_traitsILi32ELi4ELi1ELb0ELb0ELb0ELb0EfN3c107complexIfEEEEv13SSMParamsBase --------------------------
	.section	.nv.info._Z25selective_scan_fwd_kernelI32Selective_Scan_fwd_kernel_traitsILi32ELi4ELi1ELb0ELb0ELb0ELb0EfN3c107complexIfEEEEv13SSMParamsBase,"",@"SHT_CUDA_INFO"
	.sectionflags	@""
	.align	4


	//----- nvinfo : EIATTR_CUDA_API_VERSION
	.align		4
        /*0000*/ 	.byte	0x04, 0x37
        /*0002*/ 	.short	(.L_2037 - .L_2036)
.L_2036:
        /*0004*/ 	.word	0x00000082


	//----- nvinfo : EIATTR_SW2861232_WAR
	.align		4
.L_2037:
        /*0008*/ 	.byte	0x01, 0x35
	.zero		2


	//----- nvinfo : EIATTR_PARAM_CBANK
	.align		4
        /*000c*/ 	.byte	0x04, 0x0a
        /*000e*/ 	.short	(.L_2039 - .L_2038)
	.align		4
.L_2038:
        /*0010*/ 	.word	index@(.nv.constant0._Z25selective_scan_fwd_kernelI32Selective_Scan_fwd_kernel_traitsILi32ELi4ELi1ELb0ELb0ELb0ELb0EfN3c107complexIfEEEEv13SSMParamsBase)
        /*0014*/ 	.short	0x0160
        /*0016*/ 	.short	0x0118


	//----- nvinfo : EIATTR_CBANK_PARAM_SIZE
	.align		4
.L_2039:
        /*0018*/ 	.byte	0x03, 0x19
        /*001a*/ 	.short	0x0118


	//----- nvinfo : EIATTR_KPARAM_INFO
	.align		4
        /*001c*/ 	.byte	0x04, 0x17
        /*001e*/ 	.short	(.L_2041 - .L_2040)
.L_2040:
        /*0020*/ 	.word	0x00000000
        /*0024*/ 	.short	0x0000
        /*0026*/ 	.short	0x0000
        /*0028*/ 	.byte	0x00, 0xf0, 0x61, 0x04


	//----- nvinfo : EIATTR_MAXREG_COUNT
	.align		4
.L_2041:
        /*002c*/ 	.byte	0x03, 0x1b
        /*002e*/ 	.short	0x00ff


	//----- nvinfo : EIATTR_NUM_BARRIERS
	.align		4
        /*0030*/ 	.byte	0x02, 0x4c
        /*0032*/ 	.byte	0x01
	.zero		1


	//----- nvinfo : EIATTR_MERCURY_ISA_VERSION
	.align		4
        /*0034*/ 	.byte	0x03, 0x5f
        /*0036*/ 	.short	0x0000


	//----- nvinfo : EIATTR_COOP_GROUP_MASK_REGIDS
	.align		4
        /*0038*/ 	.byte	0x04, 0x29
        /*003a*/ 	.short	(.L_2043 - .L_2042)


	//   ....[0]....
.L_2042:
        /*003c*/ 	.word	0xffffffff


	//   ....[1]....
        /*0040*/ 	.word	0xffffffff


	//   ....[2]....
        /*0044*/ 	.word	0xffffffff


	//   ....[3]....
        /*0048*/ 	.word	0xffffffff


	//   ....[4]....
        /*004c*/ 	.word	0xffffffff


	//   ....[5]....
        /*0050*/ 	.word	0xffffffff


	//   ....[6]....
        /*0054*/ 	.word	0xffffffff


	//   ....[7]....
        /*0058*/ 	.word	0xffffffff


	//   ....[8]....
        /*005c*/ 	.word	0xffffffff


	//   ....[9]....
        /*0060*/ 	.word	0xffffffff


	//   ....[10]....
        /*0064*/ 	.word	0xffffffff


	//   ....[11]....
        /*0068*/ 	.word	0xffffffff


	//   ....[12]....
        /*006c*/ 	.word	0xffffffff


	//   ....[13]....
        /*0070*/ 	.word	0xffffffff


	//   ....[14]....
        /*0074*/ 	.word	0xffffffff


	//   ....[15]....
        /*0078*/ 	.word	0xffffffff


	//   ....[16]....
        /*007c*/ 	.word	0xffffffff


	//   ....[17]....
        /*0080*/ 	.word	0xffffffff


	//   ....[18]....
        /*0084*/ 	.word	0xffffffff


	//   ....[19]....
        /*0088*/ 	.word	0xffffffff


	//   ....[20]....
        /*008c*/ 	.word	0xffffffff


	//   ....[21]....
        /*0090*/ 	.word	0xffffffff


	//   ....[22]....
        /*0094*/ 	.word	0xffffffff


	//   ....[23]....
        /*0098*/ 	.word	0xffffffff


	//   ....[24]....
        /*009c*/ 	.word	0xffffffff


	//   ....[25]....
        /*00a0*/ 	.word	0xffffffff


	//   ....[26]....
        /*00a4*/ 	.word	0xffffffff


	//----- nvinfo : EIATTR_COOP_GROUP_INSTR_OFFSETS
	.align		4
.L_2043:
        /*00a8*/ 	.byte	0x04, 0x28
        /*00aa*/ 	.short	(.L_2045 - .L_2044)


	//   ....[0]....
.L_2044:
        /*00ac*/ 	.word	0x00000540


	//   ....[1]....
        /*00b0*/ 	.word	0x00000650


	//   ....[2]....
        /*00b4*/ 	.word	0x000017a0


	//   ....[3]....
        /*00b8*/ 	.word	0x000017d0


	//   ....[4]....
        /*00bc*/ 	.word	0x00001810


	//   ....[5]....
        /*00c0*/ 	.word	0x00001820


	//   ....[6]....
        /*00c4*/ 	.word	0x000018b0


	//   ....[7]....
        /*00c8*/ 	.word	0x000018e0


	//   ....[8]....
        /*00cc*/ 	.word	0x00001910


	//   ....[9]....
        /*00d0*/ 	.word	0x00001920


	//   ....[10]....
        /*00d4*/ 	.word	0x000019b0


	//   ....[11]....
        /*00d8*/ 	.word	0x000019e0


	//   ....[12]....
        /*00dc*/ 	.word	0x00001a10


	//   ....[13]....
        /*00e0*/ 	.word	0x00001a20


	//   ....[14]....
        /*00e4*/ 	.word	0x00001ac0


	//   ....[15]....
        /*00e8*/ 	.word	0x00001af0


	//   ....[16]....
        /*00ec*/ 	.word	0x00001b10


	//   ....[17]....
        /*00f0*/ 	.word	0x00001b20


	//   ....[18]....
        /*00f4*/ 	.word	0x00001bd0


	//   ....[19]....
        /*00f8*/ 	.word	0x00001c00


	//   ....[20]....
        /*00fc*/ 	.word	0x00001c10


	//   ....[21]....
        /*0100*/ 	.word	0x00001c20


	//   ....[22]....
        /*0104*/ 	.word	0x00001db0


	//   ....[23]....
        /*0108*/ 	.word	0x00001dd0


	//   ....[24]....
        /*010c*/ 	.word	0x00001de0


	//   ....[25]....
        /*0110*/ 	.word	0x00001df0


	//   ....[26]....
        /*0114*/ 	.word	0x000023b0


	//----- nvinfo : EIATTR_EXIT_INSTR_OFFSETS
	.align		4
.L_2045:
        /*0118*/ 	.byte	0x04, 0x1c
        /*011a*/ 	.short	(.L_2047 - .L_2046)


	//   ....[0]....
.L_2046:
        /*011c*/ 	.word	0x00000130


	//   ....[1]....
        /*0120*/ 	.word	0x000026f0


	//----- nvinfo : EIATTR_MAX_THREADS
	.align		4
.L_2047:
        /*0124*/ 	.byte	0x04, 0x05
        /*0126*/ 	.short	(.L_2049 - .L_2048)
.L_2048:
        /*0128*/ 	.word	0x00000020
        /*012c*/ 	.word	0x00000001
        /*0130*/ 	.word	0x00000001


	//----- nvinfo : EIATTR_CRS_STACK_SIZE
	.align		4
.L_2049:
        /*0134*/ 	.byte	0x04, 0x1e
        /*0136*/ 	.short	(.L_2051 - .L_2050)
.L_2050:
        /*0138*/ 	.word	0x00000000
.L_2051:


//--------------------- .nv.info._Z25selective_scan_fwd_kernelI32Selective_Scan_fwd_kernel_traitsILi32ELi4ELi1ELb0ELb0ELb0ELb1EfN3c107complexIfEEEEv13SSMParamsBase --------------------------
	.section	.nv.info._Z25selective_scan_fwd_kernelI32Selective_Scan_fwd_kernel_traitsILi32ELi4ELi1ELb0ELb0ELb0ELb1EfN3c107complexIfEEEEv13SSMParamsBase,"",@"SHT_CUDA_INFO"
	.sectionflags	@""
	.align	4


	//----- nvinfo : EIATTR_CUDA_API_VERSION
	.align		4
        /*0000*/ 	.byte	0x04, 0x37
        /*0002*/ 	.short	(.L_2053 - .L_2052)
.L_2052:
        /*0004*/ 	.word	0x00000082


	//----- nvinfo : EIATTR_SW2861232_WAR
	.align		4
.L_2053:
        /*0008*/ 	.byte	0x01, 0x35
	.zero		2


	//----- nvinfo : EIATTR_PARAM_CBANK
	.align		4
        /*000c*/ 	.byte	0x04, 0x0a
        /*000e*/ 	.short	(.L_2055 - .L_2054)
	.align		4
.L_2054:
        /*0010*/ 	.word	index@(.nv.constant0._Z25selective_scan_fwd_kernelI32Selective_Scan_fwd_kernel_traitsILi32ELi4ELi1ELb0ELb0ELb0ELb1EfN3c107complexIfEEEEv13SSMParamsBase)
        /*0014*/ 	.short	0x0160
        /*0016*/ 	.short	0x0118


	//----- nvinfo : EIATTR_CBANK_PARAM_SIZE
	.align		4
.L_2055:
        /*0018*/ 	.byte	0x03, 0x19
        /*001a*/ 	.short	0x0118


	//----- nvinfo : EIATTR_KPARAM_INFO
	.align		4
        /*001c*/ 	.byte	0x04, 0x17
        /*001e*/ 	.short	(.L_2057 - .L_2056)
.L_2056:
        /*0020*/ 	.word	0x00000000
        /*0024*/ 	.short	0x0000
        /*0026*/ 	.short	0x0000
        /*0028*/ 	.byte	0x00, 0xf0, 0x61, 0x04


	//----- nvinfo : EIATTR_MAXREG_COUNT
	.align		4
.L_2057:
        /*002c*/ 	.byte	0x03, 0x1b
        /*002e*/ 	.short	0x00ff


	//----- nvinfo : EIATTR_NUM_BARRIERS
	.align		4
        /*0030*/ 	.byte	0x02, 0x4c
        /*0032*/ 	.byte	0x01
	.zero		1


	//----- nvinfo : EIATTR_MERCURY_ISA_VERSION
	.align		4
        /*0034*/ 	.byte	0x03, 0x5f
        /*0036*/ 	.short	0x0000


	//----- nvinfo : EIATTR_COOP_GROUP_MASK_REGIDS
	.align		4
        /*0038*/ 	.byte	0x04, 0x29
        /*003a*/ 	.short	(.L_2059 - .L_2058)


	//   ....[0]....
.L_2058:
        /*003c*/ 	.word	0xffffffff


	//   ....[1]....
        /*0040*/ 	.word	0xffffffff


	//   ....[2]....
        /*0044*/ 	.word	0xffffffff


	//   ....[3]....
        /*0048*/ 	.word	0xffffffff


	//   ....[4]....
        /*004c*/ 	.word	0xffffffff


	//   ....[5]....
        /*0050*/ 	.word	0xffffffff


	//   ....[6]....
        /*0054*/ 	.word	0xffffffff


	//   ....[7]....
        /*0058*/ 	.word	0xffffffff


	//   ....[8]....
        /*005c*/ 	.word	0xffffffff


	//   ....[9]....
        /*0060*/ 	.word	0xffffffff


	//   ....[10]....
        /*0064*/ 	.word	0xffffffff


	//   ....[11]....
        /*0068*/ 	.word	0xffffffff


	//   ....[12]....
        /*006c*/ 	.word	0xffffffff


	//   ....[13]....
        /*0070*/ 	.word	0xffffffff


	//   ....[14]....
        /*0074*/ 	.word	0xffffffff


	//   ....[15]....
        /*0078*/ 	.word	0xffffffff


	//   ....[16]....
        /*007c*/ 	.word	0xffffffff


	//   ....[17]....
        /*0080*/ 	.word	0xffffffff


	//   ....[18]....
        /*0084*/ 	.word	0xffffffff


	//   ....[19]....
        /*0088*/ 	.word	0xffffffff


	//   ....[20]....
        /*008c*/ 	.word	0xffffffff


	//   ....[21]....
        /*0090*/ 	.word	0xffffffff


	//   ....[22]....
        /*0094*/ 	.word	0xffffffff


	//   ....[23]....
        /*0098*/ 	.word	0xffffffff


	//   ....[24]....
        /*009c*/ 	.word	0xffffffff


	//   ....[25]....
        /*00a0*/ 	.word	0xffffffff


	//   ....[26]....
        /*00a4*/ 	.word	0xffffffff


	//   ....[27]....
        /*00a8*/ 	.word	0xffffffff


	//   ....[28]....
        /*00ac*/ 	.word	0xffffffff


	//----- nvinfo : EIATTR_COOP_GROUP_INSTR_OFFSETS
	.align		4
.L_2059:
        /*00b0*/ 	.byte	0x04, 0x28
        /*00b2*/ 	.short	(.L_2061 - .L_2060)


	//   ....[0]....
.L_2060:
        /*00b4*/ 	.word	0x00000500


	//   ....[1]....
        /*00b8*/ 	.word	0x00000600


	//   ....[2]....
        /*00bc*/ 	.word	0x000017b0


	//   ....[3]....
        /*00c0*/ 	.word	0x000017e0


	//   ....[4]....
        /*00c4*/ 	.word	0x00001820


	//   ....[5]....
        /*00c8*/ 	.word	0x00001830


	//   ....[6]....
        /*00cc*/ 	.word	0x000018b0


	//   ....[7]....
        /*00d0*/ 	.word	0x000018e0


	//   ....[8]....
        /*00d4*/ 	.word	0x00001910


	//   ....[9]....
        /*00d8*/ 	.word	0x00001930


	//   ....[10]....
        /*00dc*/ 	.word	0x000019b0


	//   ....[11]....
        /*00e0*/ 	.word	0x000019e0


	//   ....[12]....
        /*00e4*/ 	.word	0x00001a20


	//   ....[13]....
        /*00e8*/ 	.word	0x00001a30


	//   ....[14]....
        /*00ec*/ 	.word	0x00001ab0


	//   ....[15]....
        /*00f0*/ 	.word	0x00001ad0


	//   ....[16]....
        /*00f4*/ 	.word	0x00001b20


	//   ....[17]....
        /*00f8*/ 	.word	0x00001b40


	//   ....[18]....
        /*00fc*/ 	.word	0x00001bd0


	//   ....[19]....
        /*0100*/ 	.word	0x00001c20


	//   ....[20]....
        /*0104*/ 	.word	0x00001c40


	//   ....[21]....
        /*0108*/ 	.word	0x00001c60


	//   ....[22]....
        /*010c*/ 	.word	0x00001d30


	//   ....[23]....
        /*0110*/ 	.word	0x00001d60


	//   ....[24]....
        /*0114*/ 	.word	0x00001d70


	//   ....[25]....
        /*0118*/ 	.word	0x00001d80


	//   ....[26]....
        /*011c*/ 	.word	0x000023c0


	//   ....[27]....
        /*0120*/ 	.word	0x000028a0


	//   ....[28]....
        /*0124*/ 	.word	0x00002a90


	//----- nvinfo : EIATTR_EXIT_INSTR_OFFSETS
	.align		4
.L_2061:
        /*0128*/ 	.byte	0x04, 0x1c
        /*012a*/ 	.short	(.L_2063 - .L_2062)


	//   ....[0]....
.L_2062:
        /*012c*/ 	.word	0x00000120


	//   ....[1]....
        /*0130*/ 	.word	0x00002d80


	//----- nvinfo : EIATTR_MAX_THREADS
	.align		4
.L_2063:
        /*0134*/ 	.byte	0x04, 0x05
        /*0136*/ 	.short	(.L_2065 - .L_2064)
.L_2064:
        /*0138*/ 	.word	0x00000020
        /*013c*/ 	.word	0x00000001
        /*0140*/ 	.word	0x00000001


	//----- nvinfo : EIATTR_CRS_STACK_SIZE
	.align		4
.L_2065:
        /*0144*/ 	.byte	0x04, 0x1e
        /*0146*/ 	.short	(.L_2067 - .L_2066)
.L_2066:
        /*0148*/ 	.word	0x00000000
.L_2067:


//--------------------- .nv.info._Z25selective_scan_fwd_kernelI32Selective_Scan_fwd_kernel_traitsILi32ELi4ELi1ELb0ELb0ELb1ELb0EfN3c107complexIfEEEEv13SSMParamsBase --------------------------
	.section	.nv.info._Z25selective_scan_fwd_kernelI32Selective_Scan_fwd_kernel_traitsILi32ELi4ELi1ELb0ELb0ELb1ELb0EfN3c107complexIfEEEEv13SSMParamsBase,"",@"SHT_CUDA_INFO"
	.sectionflags	@""
	.align	4


	//----- nvinfo : EIATTR_CUDA_API_VERSION
	.align		4
        /*0000*/ 	.byte	0x04, 0x37
        /*0002*/ 	.short	(.L_2069 - .L_2068)
.L_2068:
        /*0004*/ 	.word	0x00000082


	//----- nvinfo : EIATTR_SW2861232_WAR
	.align		4
.L_2069:
        /*0008*/ 	.byte	0x01, 0x35
	.zero		2


	//----- nvinfo : EIATTR_PARAM_CBANK
	.align		4
        /*000c*/ 	.byte	0x04, 0x0a
        /*000e*/ 	.short	(.L_2071 - .L_2070)
	.align		4
.L_2070:
        /*0010*/ 	.word	index@(.nv.constant0._Z25selective_scan_fwd_kernelI32Selective_Scan_fwd_kernel_traitsILi32ELi4ELi1ELb0ELb0ELb1ELb0EfN3c107complexIfEEEEv13SSMParamsBase)
        /*0014*/ 	.short	0x0160
        /*0016*/ 	.short	0x0118


	//----- nvinfo : EIATTR_CBANK_PARAM_SIZE
	.align		4
.L_2071:
        /*0018*/ 	.byte	0x03, 0x19
        /*001a*/ 	.short	0x0118


	//----- nvinfo : EIATTR_KPARAM_INFO
	.align		4
        /*001c*/ 	.byte	0x04, 0x17
        /*001e*/ 	.short	(.L_2073 - .L_2072)
.L_2072:
        /*0020*/ 	.word	0x00000000
        /*0024*/ 	.short	0x0000
        /*0026*/ 	.short	0x0000
        /*0028*/ 	.byte	0x00, 0xf0, 0x61, 0x04


	//----- nvinfo : EIATTR_MAXREG_COUNT
	.align		4
.L_2073:
        /*002c*/ 	.byte	0x03, 0x1b
        /*002e*/ 	.short	0x00ff


	//----- nvinfo : EIATTR_NUM_BARRIERS
	.align		4
        /*0030*/ 	.byte	0x02, 0x4c
        /*0032*/ 	.byte	0x01
	.zero		1


	//----- nvinfo : EIATTR_MERCURY_ISA_VERSION
	.align		4
        /*0034*/ 	.byte	0x03, 0x5f
        /*0036*/ 	.short	0x0000


	//----- nvinfo : EIATTR_COOP_GROUP_MASK_REGIDS
	.align		4
        /*0038*/ 	.byte	0x04, 0x29
        /*003a*/ 	.short	(.L_2075 - .L_2074)


	//   ....[0]....
.L_2074:
        /*003c*/ 	.word	0xffffffff


	//   ....[1]....
        /*0040*/ 	.word	0xffffffff


	//   ....[2]....
        /*0044*/ 	.word	0xffffffff


	//   ....[3]....
        /*0048*/ 	.word	0xffffffff


	//   ....[4]....
        /*004c*/ 	.word	0xffffffff


	//   ....[5]....
        /*0050*/ 	.word	0xffffffff


	//   ....[6]....
        /*0054*/ 	.word	0xffffffff


	//   ....[7]....
        /*0058*/ 	.word	0xffffffff


	//   ....[8]....
        /*005c*/ 	.word	0xffffffff


	//   ....[9]....
        /*0060*/ 	.word	0xffffffff


	//   ....[10]....
        /*0064*/ 	.word	0xffffffff


	//   ....[11]....
        /*0068*/ 	.word	0xffffffff


	//   ....[12]....
        /*006c*/ 	.word	0xffffffff


	//   ....[13]....
        /*0070*/ 	.word	0xffffffff


	//   ....[14]....
        /*0074*/ 	.word	0xffffffff


	//   ....[15]....
        /*0078*/ 	.word	0xffffffff


	//   ....[16]....
        /*007c*/ 	.word	0xffffffff


	//   ....[17]....
        /*0080*/ 	.word	0xffffffff


	//   ....[18]....
        /*0084*/ 	.word	0xffffffff


	//   ....[19]....
        /*0088*/ 	.word	0xffffffff


	//   ....[20]....
        /*008c*/ 	.word	0xffffffff


	//   ....[21]....
        /*0090*/ 	.word	0xffffffff


	//   ....[22]....
        /*0094*/ 	.word	0xffffffff


	//   ....[23]....
        /*0098*/ 	.word	0xffffffff


	//   ....[24]....
        /*009c*/ 	.word	0xffffffff


	//   ....[25]....
        /*00a0*/ 	.word	0xffffffff


	//   ....[26]....
        /*00a4*/ 	.word	0xffffffff


	//   ....[27]....
        /*00a8*/ 	.word	0xffffffff


	//----- nvinfo : EIATTR_COOP_GROUP_INSTR_OFFSETS
	.align		4
.L_2075:
        /*00ac*/ 	.byte	0x04, 0x28
        /*00ae*/ 	.short	(.L_2077 - .L_2076)


	//   ....[0]....
.L_2076:
        /*00b0*/ 	.word	0x00000830


	//   ....[1]....
        /*00b4*/ 	.word	0x00000910


	//   ....[2]....
        /*00b8*/ 	.word	0x00001a90


	//   ....[3]....
        /*00bc*/ 	.word	0x00001d90


	//   ....[4]....
        /*00c0*/ 	.word	0x00001db0


	//   ....[5]....
        /*00c4*/ 	.word	0x00001dc0


	//   ....[6]....
        /*00c8*/ 	.word	0x00001dd0


	//   ....[7]....
        /*00cc*/ 	.word	0x00001e80


	//   ....[8]....
        /*00d0*/ 	.word	0x00001eb0


	//   ....[9]....
        /*00d4*/ 	.word	0x00001ec0


	//   ....[10]....
        /*00d8*/ 	.word	0x00001ed0


	//   ....[11]....
        /*00dc*/ 	.word	0x00001fa0


	//   ....[12]....
        /*00e0*/ 	.word	0x00001fb0


	//   ....[13]....
        /*00e4*/ 	.word	0x00001fc0


	//   ....[14]....
        /*00e8*/ 	.word	0x00001fd0


	//   ....[15]....
        /*00ec*/ 	.word	0x00002090


	//   ....[16]....
        /*00f0*/ 	.word	0x000020b0


	//   ....[17]....
        /*00f4*/ 	.word	0x000020c0


	//   ....[18]....
        /*00f8*/ 	.word	0x000020d0


	//   ....[19]....
        /*00fc*/ 	.word	0x000021b0


	//   ....[20]....
        /*0100*/ 	.word	0x000021e0


	//   ....[21]....
        /*0104*/ 	.word	0x000021f0


	//   ....[22]....
        /*0108*/ 	.word	0x00002200


	//   ....[23]....
        /*010c*/ 	.word	0x000023a0


	//   ....[24]....
        /*0110*/ 	.word	0x000023c0


	//   ....[25]....
        /*0114*/ 	.word	0x000023f0


	//   ....[26]....
        /*0118*/ 	.word	0x00002420


	//   ....[27]....
        /*011c*/ 	.word	0x000029f0


	//----- nvinfo : EIATTR_EXIT_INSTR_OFFSETS
	.align		4
.L_2077:
        /*0120*/ 	.byte	0x04, 0x1c
        /*0122*/ 	.short	(.L_2079 - .L_2078)


	//   ....[0]....
.L_2078:
        /*0124*/ 	.word	0x00000210


	//   ....[1]....
        /*0128*/ 	.word	0x00002d70


	//----- nvinfo : EIATTR_MAX_THREADS
	.align		4
.L_2079:
        /*012c*/ 	.byte	0x04, 0x05
        /*012e*/ 	.short	(.L_2081 - .L_2080)
.L_2080:
        /*0130*/ 	.word	0x00000020
        /*0134*/ 	.word	0x00000001
        /*0138*/ 	.word	0x00000001


	//----- nvinfo : EIATTR_CRS_STACK_SIZE
	.align		4
.L_2081:
        /*013c*/ 	.byte	0x04, 0x1e
        /*013e*/ 	.short	(.L_2083 - .L_2082)
.L_2082:
        /*0140*/ 	.word	0x00000000
.L_2083:


//--------------------- .nv.info._Z25selective_scan_fwd_kernelI32Selective_Scan_fwd_kernel_traitsILi32ELi4ELi1ELb0ELb0ELb1ELb1EfN3c107complexIfEEEEv13SSMParamsBase --------------------------
	.section	.nv.info._Z25selective_scan_fwd_kernelI32Selective_Scan_fwd_kernel_traitsILi32ELi4ELi1ELb0ELb0ELb1ELb1EfN3c107complexIfEEEEv13SSMParamsBase,"",@"SHT_CUDA_INFO"
	.sectionflags	@""
	.align	4


	//----- nvinfo : EIATTR_CUDA_API_VERSION
	.align		4
        /*0000*/ 	.byte	0x04, 0x37
        /*0002*/ 	.short	(.L_2085 - .L_2084)
.L_2084:
        /*0004*/ 	.word	0x00000082


	//----- nvinfo : EIATTR_SW2861232_WAR
	.align		4
.L_2085:
        /*0008*/ 	.byte	0x01, 0x35
	.zero		2


	//----- nvinfo : EIATTR_PARAM_CBANK
	.align		4
        /*000c*/ 	.byte	0x04, 0x0a
        /*000e*/ 	.short	(.L_2087 - .L_2086)
	.align		4
.L_2086:
        /*0010*/ 	.word	index@(.nv.constant0._Z25selective_scan_fwd_kernelI32Selective_Scan_fwd_kernel_traitsILi32ELi4ELi1ELb0ELb0ELb1ELb1EfN3c107complexIfEEEEv13SSMParamsBase)
        /*0014*/ 	.short	0x0160
        /*0016*/ 	.short	0x0118


	//----- nvinfo : EIATTR_CBANK_PARAM_SIZE
	.align		4
.L_2087:
        /*0018*/ 	.byte	0x03, 0x19
        /*001a*/ 	.short	0x0118


	//----- nvinfo : EIATTR_KPARAM_INFO
	.align		4
        /*001c*/ 	.byte	0x04, 0x17
        /*001e*/ 	.short	(.L_2089 - .L_2088)
.L_2088:
        /*0020*/ 	.word	0x00000000
        /*0024*/ 	.short	0x0000
        /*0026*/ 	.short	0x0000
        /*0028*/ 	.byte	0x00, 0xf0, 0x61, 0x04


	//----- nvinfo : EIATTR_MAXREG_COUNT
	.align		4
.L_2089:
        /*002c*/ 	.byte	0x03, 0x1b
        /*002e*/ 	.short	0x00ff


	//----- nvinfo : EIATTR_NUM_BARRIERS
	.align		4
        /*0030*/ 	.byte	0x02, 0x4c
        /*0032*/ 	.byte	0x01
	.zero		1


	//----- nvinfo : EIATTR_MERCURY_ISA_VERSION
	.align		4
        /*0034*/ 	.byte	0x03, 0x5f
        /*0036*/ 	.short	0x0000


	//----- nvinfo : EIATTR_COOP_GROUP_MASK_REGIDS
	.align		4
        /*0038*/ 	.byte	0x04, 0x29
        /*003a*/ 	.short	(.L_2091 - .L_2090)


	//   ....[0]....
.L_2090:
        /*003c*/ 	.word	0xffffffff


	//   ....[1]....
        /*0040*/ 	.word	0xffffffff


	//   ....[2]....
        /*0044*/ 	.word	0xffffffff


	//   ....[3]....
        /*0048*/ 	.word	0xffffffff


	//   ....[4]....
        /*004c*/ 	.word	0xffffffff


	//   ....[5]....
        /*0050*/ 	.word	0xffffffff


	//   ....[6]....
        /*0054*/ 	.word	0xffffffff


	//   ....[7]....
        /*0058*/ 	.word	0xffffffff


	//   ....[8]....
        /*005c*/ 	.word	0xffffffff


	//   ....[9]....
        /*0060*/ 	.word	0xffffffff


	//   ....[10]....
        /*0064*/ 	.word	0xffffffff


	//   ....[11]....
        /*0068*/ 	.word	0xffffffff


	//   ....[12]....
        /*006c*/ 	.word	0xffffffff


	//   ....[13]....
        /*0070*/ 	.word	0xffffffff


	//   ....[14]....
        /*0074*/ 	.word	0xffffffff


	//   ....[15]....
        /*0078*/ 	.word	0xffffffff


	//   ....[16]....
        /*007c*/ 	.word	0xffffffff


	//   ....[17]....
        /*0080*/ 	.word	0xffffffff


	//   ....[18]....
        /*0084*/ 	.word	0xffffffff


	//   ....[19]....
        /*0088*/ 	.word	0xffffffff


	//   ....[20]....
        /*008c*/ 	.word	0xffffffff


	//   ....[21]....
        /*0090*/ 	.word	0xffffffff


	//   ....[22]....
        /*0094*/ 	.word	0xffffffff


	//   ....[23]....
        /*0098*/ 	.word	0xffffffff


	//   ....[24]....
        /*009c*/ 	.word	0xffffffff


	//   ....[25]....
        /*00a0*/ 	.word	0xffffffff


	//   ....[26]....
        /*00a4*/ 	.word	0xffffffff


	//   ....[27]....
        /*00a8*/ 	.word	0xffffffff


	//   ....[28]....
        /*00ac*/ 	.word	0xffffffff


	//   ....[29]....
        /*00b0*/ 	.word	0xffffffff


	//----- nvinfo : EIATTR_COOP_GROUP_INSTR_OFFSETS
	.align		4
.L_2091:
        /*00b4*/ 	.byte	0x04, 0x28
        /*00b6*/ 	.short	(.L_2093 - .L_2092)


	//   ....[0]....
.L_2092:
        /*00b8*/ 	.word	0x000007e0


	//   ....[1]....
        /*00bc*/ 	.word	0x000008b0


	//   ....[2]....
        /*00c0*/ 	.word	0x00001a50


	//   ....[3]....
        /*00c4*/ 	.word	0x00001d20


	//   ....[4]....
        /*00c8*/ 	.word	0x00001d50


	//   ....[5]....
        /*00cc*/ 	.word	0x00001d70


	//   ....[6]....
        /*00d0*/ 	.word	0x00001d80


	//   ....[7]....
        /*00d4*/ 	.word	0x00001e30


	//   ....[8]....
        /*00d8*/ 	.word	0x00001e60


	//   ....[9]....
        /*00dc*/ 	.word	0x00001e70


	//   ....[10]....
        /*00e0*/ 	.word	0x00001e80


	//   ....[11]....
        /*00e4*/ 	.word	0x00001f50


	//   ....[12]....
        /*00e8*/ 	.word	0x00001f60


	//   ....[13]....
        /*00ec*/ 	.word	0x00001f70


	//   ....[14]....
        /*00f0*/ 	.word	0x00001f80


	//   ....[15]....
        /*00f4*/ 	.word	0x00002040


	//   ....[16]....
        /*00f8*/ 	.word	0x00002060


	//   ....[17]....
        /*00fc*/ 	.word	0x00002070


	//   ....[18]....
        /*0100*/ 	.word	0x00002080


	//   ....[19]....
        /*0104*/ 	.word	0x00002170


	//   ....[20]....
        /*0108*/ 	.word	0x000021a0


	//   ....[21]....
        /*010c*/ 	.word	0x000021b0


	//   ....[22]....
        /*0110*/ 	.word	0x000021c0


	//   ....[23]....
        /*0114*/ 	.word	0x00002360


	//   ....[24]....
        /*0118*/ 	.word	0x00002380


	//   ....[25]....
        /*011c*/ 	.word	0x000023b0


	//   ....[26]....
        /*0120*/ 	.word	0x000023d0


	//   ....[27]....
        /*0124*/ 	.word	0x00002b00


	//   ....[28]....
        /*0128*/ 	.word	0x00002f90


	//   ....[29]....
        /*012c*/ 	.word	0x00003170


	//----- nvinfo : EIATTR_EXIT_INSTR_OFFSETS
	.align		4
.L_2093:
        /*0130*/ 	.byte	0x04, 0x1c
        /*0132*/ 	.short	(.L_2095 - .L_2094)


	//   ....[0]....
.L_2094:
        /*0134*/ 	.word	0x00000250


	//   ....[1]....
        /*0138*/ 	.word	0x00003490


	//----- nvinfo : EIATTR_MAX_THREADS
	.align		4
.L_2095:
        /*013c*/ 	.byte	0x04, 0x05
        /*013e*/ 	.short	(.L_2097 - .L_2096)
.L_2096:
        /*0140*/ 	.word	0x00000020
        /*0144*/ 	.word	0x00000001
        /*0148*/ 	.word	0x00000001


	//----- nvinfo : EIATTR_CRS_STACK_SIZE
	.align		4
.L_2097:
        /*014c*/ 	.byte	0x04, 0x1e
        /*014e*/ 	.short	(.L_2099 - .L_2098)
.L_2098:
        /*0150*/ 	.word	0x00000000
.L_2099:


//--------------------- .nv.info._Z25selective_scan_fwd_kernelI32Selective_Scan_fwd_kernel_traitsILi32ELi4ELi1ELb0ELb1ELb0ELb0EfN3c107complexIfEEEEv13SSMParamsBase --------------------------
	.section	.nv.info._Z25selective_scan_fwd_kernelI32Selective_Scan_fwd_kernel_traitsILi32ELi4ELi1ELb0ELb1ELb0ELb0EfN3c107complexIfEEEEv13SSMParamsBase,"",@"SHT_CUDA_INFO"
	.sectionflags	@""
	.align	4


	//----- nvinfo : EIATTR_CUDA_API_VERSION
	.align		4
        /*0000*/ 	.byte	0x04, 0x37
        /*0002*/ 	.short	(.L_2101 - .L_2100)
.L_2100:
        /*0004*/ 	.word	0x00000082


	//----- nvinfo : EIATTR_SW2861232_WAR
	.align		4
.L_2101:
        /*0008*/ 	.byte	0x01, 0x35
	.zero		2


	//----- nvinfo : EIATTR_PARAM_CBANK
	.align		4
        /*000c*/ 	.byte	0x04, 0x0a
        /*000e*/ 	.short	(.L_2103 - .L_2102)
	.align		4
.L_2102:
        /*0010*/ 	.word	index@(.nv.constant0._Z25selective_scan_fwd_kernelI32Selective_Scan_fwd_kernel_traitsILi32ELi4ELi1ELb0ELb1ELb0ELb0EfN3c107complexIfEEEEv13SSMParamsBase)
        /*0014*/ 	.short	0x0160
        /*0016*/ 	.short	0x0118


	//----- nvinfo : EIATTR_CBANK_PARAM_SIZE
	.align		4
.L_2103:
        /*0018*/ 	.byte	0x03, 0x19
        /*001a*/ 	.short	0x0118


	//----- nvinfo : EIATTR_KPARAM_INFO
	.align		4
        /*001c*/ 	.byte	0x04, 0x17
        /*001e*/ 	.short	(.L_2105 - .L_2104)
.L_2104:
        /*0020*/ 	.word	0x00000000
        /*0024*/ 	.short	0x0000
        /*0026*/ 	.short	0x0000
        /*0028*/ 	.byte	0x00, 0xf0, 0x61, 0x04


	//----- nvinfo : EIATTR_MAXREG_COUNT
	.align		4
.L_2105:
        /*002c*/ 	.byte	0x03, 0x1b
        /*002e*/ 	.short	0x00ff


	//----- nvinfo : EIATTR_NUM_BARRIERS
	.align		4
        /*0030*/ 	.byte	0x02, 0x4c
        /*0032*/ 	.byte	0x01
	.zero		1


	//----- nvinfo : EIATTR_MERCURY_ISA_VERSION
	.align		4
        /*0034*/ 	.byte	0x03, 0x5f
        /*0036*/ 	.short	0x0000


	//----- nvinfo : EIATTR_COOP_GROUP_MASK_REGIDS
	.align		4
        /*0038*/ 	.byte	0x04, 0x29
        /*003a*/ 	.short	(.L_2107 - .L_2106)


	//   ....[0]....
.L_2106:
        /*003c*/ 	.word	0xffffffff


	//   ....[1]....
        /*0040*/ 	.word	0xffffffff


	//   ....[2]....
        /*0044*/ 	.word	0xffffffff


	//   ....[3]....
        /*0048*/ 	.word	0xffffffff


	//   ....[4]....
        /*004c*/ 	.word	0xffffffff


	//   ....[5]....
        /*0050*/ 	.word	0xffffffff


	//   ....[6]....
        /*0054*/ 	.word	0xffffffff


	//   ....[7]....
        /*0058*/ 	.word	0xffffffff


	//   ....[8]....
        /*005c*/ 	.word	0xffffffff


	//   ....[9]....
        /*0060*/ 	.word	0xffffffff


	//   ....[10]....
        /*0064*/ 	.word	0xffffffff


	//   ....[11]....
        /*0068*/ 	.word	0xffffffff


	//   ....[12]....
        /*006c*/ 	.word	0xffffffff


	//   ....[13]....
        /*0070*/ 	.word	0xffffffff


	//   ....[14]....
        /*0074*/ 	.word	0xffffffff


	//   ....[15]....
        /*0078*/ 	.word	0xffffffff


	//   ....[16]....
        /*007c*/ 	.word	0xffffffff


	//   ....[17]....
        /*0080*/ 	.word	0xffffffff


	//   ....[18]....
        /*0084*/ 	.word	0xffffffff


	//   ....[19]....
        /*0088*/ 	.word	0xffffffff


	//   ....[20]....
        /*008c*/ 	.word	0xffffffff


	//   ....[21]....
        /*0090*/ 	.word	0xffffffff


	//   ....[22]....
        /*0094*/ 	.word	0xffffffff


	//   ....[23]....
        /*0098*/ 	.word	0xffffffff


	//   ....[24]....
        /*009c*/ 	.word	0xffffffff


	//   ....[25]....
        /*00a0*/ 	.word	0xffffffff


	//   ....[26]....
        /*00a4*/ 	.word	0xffffffff


	//   ....[27]....
        /*00a8*/ 	.word	0xffffffff


	//----- nvinfo : EIATTR_COOP_GROUP_INSTR_OFFSETS
	.align		4
.L_2107:
        /*00ac*/ 	.byte	0x04, 0x28
        /*00ae*/ 	.short	(.L_2109 - .L_2108)


	//   ....[0]....
.L_2108:
        /*00b0*/ 	.word	0x000008a0


	//   ....[1]....
        /*00b4*/ 	.word	0x00000970


	//   ....[2]....
        /*00b8*/ 	.word	0x000018d0


	//   ....[3]....
        /*00bc*/ 	.word	0x00001e70


	//   ....[4]....
        /*00c0*/ 	.word	0x00001ea0


	//   ....[5]....
        /*00c4*/ 	.word	0x00001ed0


	//   ....[6]....
        /*00c8*/ 	.word	0x00001ee0


	//   ....[7]....
        /*00cc*/ 	.word	0x00001f80


	//   ....[8]....
        /*00d0*/ 	.word	0x00001fa0


	//   ....[9]....
        /*00d4*/ 	.word	0x00001fd0


	//   ....[10]....
        /*00d8*/ 	.word	0x00001fe0


	//   ....[11]....
        /*00dc*/ 	.word	0x00002080


	//   ....[12]....
        /*00e0*/ 	.word	0x000020a0


	//   ....[13]....
        /*00e4*/ 	.word	0x000020d0


	//   ....[14]....
        /*00e8*/ 	.word	0x000020e0


	//   ....[15]....
        /*00ec*/ 	.word	0x00002180


	//   ....[16]....
        /*00f0*/ 	.word	0x000021b0


	//   ....[17]....
        /*00f4*/ 	.word	0x000021d0


	//   ....[18]....
        /*00f8*/ 	.word	0x000021e0


	//   ....[19]....
        /*00fc*/ 	.word	0x000022a0


	//   ....[20]....
        /*0100*/ 	.word	0x000022c0


	//   ....[21]....
        /*0104*/ 	.word	0x000022d0


	//   ....[22]....
        /*0108*/ 	.word	0x000022e0


	//   ....[23]....
        /*010c*/ 	.word	0x00002490


	//   ....[24]....
        /*0110*/ 	.word	0x000024b0


	//   ....[25]....
        /*0114*/ 	.word	0x000024c0


	//   ....[26]....
        /*0118*/ 	.word	0x000024d0


	//   ....[27]....
        /*011c*/ 	.word	0x000029c0


	//----- nvinfo : EIATTR_EXIT_INSTR_OFFSETS
	.align		4
.L_2109:
        /*0120*/ 	.byte	0x04, 0x1c
        /*0122*/ 	.short	(.L_2111 - .L_2110)


	//   ....[0]....
.L_2110:
        /*0124*/ 	.word	0x00000230


	//   ....[1]....
        /*0128*/ 	.word	0x00002d50


	//----- nvinfo : EIATTR_MAX_THREADS
	.align		4
.L_2111:
        /*012c*/ 	.byte	0x04, 0x05
        /*012e*/ 	.short	(.L_2113 - .L_2112)
.L_2112:
        /*0130*/ 	.word	0x00000020
        /*0134*/ 	.word	0x00000001
        /*0138*/ 	.word	0x00000001


	//----- nvinfo : EIATTR_CRS_STACK_SIZE
	.align		4
.L_2113:
        /*013c*/ 	.byte	0x04, 0x1e
        /*013e*/ 	.short	(.L_2115 - .L_2114)
.L_2114:
        /*0140*/ 	.word	0x00000000
.L_2115:


//--------------------- .nv.info._Z25selective_scan_fwd_kernelI32Selective_Scan_fwd_kernel_traitsILi32ELi4ELi1ELb0ELb1ELb0ELb1EfN3c107complexIfEEEEv13SSMParamsBase --------------------------
	.section	.nv.info._Z25selective_scan_fwd_kernelI32Selective_Scan_fwd_kernel_traitsILi32ELi4ELi1ELb0ELb1ELb0ELb1EfN3c107complexIfEEEEv13SSMParamsBase,"",@"SHT_CUDA_INFO"
	.sectionflags	@""
	.align	4


	//----- nvinfo : EIATTR_CUDA_API_VERSION
	.align		4
        /*0000*/ 	.byte	0x04, 0x37
        /*0002*/ 	.short	(.L_2117 - .L_2116)
.L_2116:
        /*0004*/ 	.word	0x00000082


	//----- nvinfo : EIATTR_SW2861232_WAR
	.align		4
.L_2117:
        /*0008*/ 	.byte	0x01, 0x35
	.zero		2


	//----- nvinfo : EIATTR_PARAM_CBANK
	.align		4
        /*000c*/ 	.byte	0x04, 0x0a
        /*000e*/ 	.short	(.L_2119 - .L_2118)
	.align		4
.L_2118:
        /*0010*/ 	.word	index@(.nv.constant0._Z25selective_scan_fwd_kernelI32Selective_Scan_fwd_kernel_traitsILi32ELi4ELi1ELb0ELb1ELb0ELb1EfN3c107complexIfEEEEv13SSMParamsBase)
        /*0014*/ 	.short	0x0160
        /*0016*/ 	.short	0x0118


	//----- nvinfo : EIATTR_CBANK_PARAM_SIZE
	.align		4
.L_2119:
        /*0018*/ 	.byte	0x03, 0x19
        /*001a*/ 	.short	0x0118


	//----- nvinfo : EIATTR_KPARAM_INFO
	.align		4
        /*001c*/ 	.byte	0x04, 0x17
        /*001e*/ 	.short	(.L_2121 - .L_2120)
.L_2120:
        /*0020*/ 	.word	0x00000000
        /*0024*/ 	.short	0x0000
        /*0026*/ 	.short	0x0000
        /*0028*/ 	.byte	0x00, 0xf0, 0x61, 0x04


	//----- nvinfo : EIATTR_MAXREG_COUNT
	.align		4
.L_2121:
        /*002c*/ 	.byte	0x03, 0x1b
        /*002e*/ 	.short	0x00ff


	//----- nvinfo : EIATTR_NUM_BARRIERS
	.align		4
        /*0030*/ 	.byte	0x02, 0x4c
        /*0032*/ 	.byte	0x01
	.zero		1


	//----- nvinfo : EIATTR_MERCURY_ISA_VERSION
	.align		4
        /*0034*/ 	.byte	0x03, 0x5f
        /*0036*/ 	.short	0x0000


	//----- nvinfo : EIATTR_COOP_GROUP_MASK_REGIDS
	.align		4
        /*0038*/ 	.byte	0x04, 0x29
        /*003a*/ 	.short	(.L_2123 - .L_2122)


	//   ....[0]....
.L_2122:
        /*003c*/ 	.word	0xffffffff


	//   ....[1]....
        /*0040*/ 	.word	0xffffffff


	//   ....[2]....
        /*0044*/ 	.word	0xffffffff


	//   ....[3]....
        /*0048*/ 	.word	0xffffffff


	//   ....[4]....
        /*004c*/ 	.word	0xffffffff


	//   ....[5]....
        /*0050*/ 	.word	0xffffffff


	//   ....[6]....
        /*0054*/ 	.word	0xffffffff


	//   ....[7]....
        /*0058*/ 	.word	0xffffffff


	//   ....[8]....
        /*005c*/ 	.word	0xffffffff


	//   ....[9]....
        /*0060*/ 	.word	0xffffffff


	//   ....[10]....
        /*0064*/ 	.word	0xffffffff


	//   ....[11]....
        /*0068*/ 	.word	0xffffffff


	//   ....[12]....
        /*006c*/ 	.word	0xffffffff


	//   ....[13]....
        /*0070*/ 	.word	0xffffffff


	//   ....[14]....
        /*0074*/ 	.word	0xffffffff


	//   ....[15]....
        /*0078*/ 	.word	0xffffffff


	//   ....[16]....
        /*007c*/ 	.word	0xffffffff


	//   ....[17]....
        /*0080*/ 	.word	0xffffffff


	//   ....[18]....
        /*0084*/ 	.word	0xffffffff


	//   ....[19]....
        /*0088*/ 	.word	0xffffffff


	//   ....[20]....
        /*008c*/ 	.word	0xffffffff


	//   ....[21]....
        /*0090*/ 	.word	0xffffffff


	//   ....[22]....
        /*0094*/ 	.word	0xffffffff


	//   ....[23]....
        /*0098*/ 	.word	0xffffffff


	//   ....[24]....
        /*009c*/ 	.word	0xffffffff


	//   ....[25]....
        /*00a0*/ 	.word	0xffffffff


	//   ....[26]....
        /*00a4*/ 	.word	0xffffffff


	//   ....[27]....
        /*00a8*/ 	.word	0xffffffff


	//   ....[28]....
        /*00ac*/ 	.word	0xffffffff


	//   ....[29]....
        /*00b0*/ 	.word	0xffffffff


	//----- nvinfo : EIATTR_COOP_GROUP_INSTR_OFFSETS
	.align		4
.L_2123:
        /*00b4*/ 	.byte	0x04, 0x28
        /*00b6*/ 	.short	(.L_2125 - .L_2124)


	//   ....[0]....
.L_2124:
        /*00b8*/ 	.word	0x00000800


	//   ....[1]....
        /*00bc*/ 	.word	0x000008d0


	//   ....[2]....
        /*00c0*/ 	.word	0x00001770


	//   ....[3]....
        /*00c4*/ 	.word	0x00001e40


	//   ....[4]....
        /*00c8*/ 	.word	0x00001e70


	//   ....[5]....
        /*00cc*/ 	.word	0x00001ea0


	//   ....[6]....
        /*00d0*/ 	.word	0x00001eb0


	//   ....[7]....
        /*00d4*/ 	.word	0x00001f40


	//   ....[8]....
        /*00d8*/ 	.word	0x00001f70


	//   ....[9]....
        /*00dc*/ 	.word	0x00001fa0


	//   ....[10]....
        /*00e0*/ 	.word	0x00001fb0


	//   ....[11]....
        /*00e4*/ 	.word	0x00002050


	//   ....[12]....
        /*00e8*/ 	.word	0x00002070


	//   ....[13]....
        /*00ec*/ 	.word	0x000020a0


	//   ....[14]....
        /*00f0*/ 	.word	0x000020b0


	//   ....[15]....
        /*00f4*/ 	.word	0x00002150


	//   ....[16]....
        /*00f8*/ 	.word	0x00002180


	//   ....[17]....
        /*00fc*/ 	.word	0x000021a0


	//   ....[18]....
        /*0100*/ 	.word	0x000021b0


	//   ....[19]....
        /*0104*/ 	.word	0x00002250


	//   ....[20]....
        /*0108*/ 	.word	0x00002290


	//   ....[21]....
        /*010c*/ 	.word	0x000022a0


	//   ....[22]....
        /*0110*/ 	.word	0x000022b0


	//   ....[23]....
        /*0114*/ 	.word	0x00002450


	//   ....[24]....
        /*0118*/ 	.word	0x00002470


	//   ....[25]....
        /*011c*/ 	.word	0x00002480


	//   ....[26]....
        /*0120*/ 	.word	0x00002490


	//   ....[27]....
        /*0124*/ 	.word	0x00002a40


	//   ....[28]....
        /*0128*/ 	.word	0x00002ea0


	//   ....[29]....
        /*012c*/ 	.word	0x00003080


	//----- nvinfo : EIATTR_EXIT_INSTR_OFFSETS
	.align		4
.L_2125:
        /*0130*/ 	.byte	0x04, 0x1c
        /*0132*/ 	.short	(.L_2127 - .L_2126)


	//   ....[0]....
.L_2126:
        /*0134*/ 	.word	0x00000230


	//   ....[1]....
        /*0138*/ 	.word	0x000033b0


	//----- nvinfo : EIATTR_MAX_THREADS
	.align		4
.L_2127:
        /*013c*/ 	.byte	0x04, 0x05
        /*013e*/ 	.short	(.L_2129 - .L_2128)
.L_2128:
        /*0140*/ 	.word	0x00000020
        /*0144*/ 	.word	0x00000001
        /*0148*/ 	.word	0x00000001


	//----- nvinfo : EIATTR_CRS_STACK_SIZE
	.align		4
.L_2129:
        /*014c*/ 	.byte	0x04, 0x1e
        /*014e*/ 	.short	(.L_2131 - .L_2130)
.L_2130:
        /*0150*/ 	.word	0x00000000
.L_2131:


//--------------------- .nv.info._Z25selective_scan_fwd_kernelI32Selective_Scan_fwd_kernel_traitsILi32ELi4ELi1ELb0ELb1ELb1ELb0EfN3c107complexIfEEEEv13SSMParamsBase --------------------------
	.section	.nv.info._Z25selective_scan_fwd_kernelI32Selective_Scan_fwd_kernel_traitsILi32ELi4ELi1ELb0ELb1ELb1ELb0EfN3c107complexIfEEEEv13SSMParamsBase,"",@"SHT_CUDA_INFO"
	.sectionflags	@""
	.align	4


	//----- nvinfo : EIATTR_CUDA_API_VERSION
	.align		4
        /*0000*/ 	.byte	0x04, 0x37
        /*0002*/ 	.short	(.L_2133 - .L_2132)
.L_2132:
        /*0004*/ 	.word	0x00000082


	//----- nvinfo : EIATTR_SW2861232_WAR
	.align		4
.L_2133:
        /*0008*/ 	.byte	0x01, 0x35
	.zero		2


	//----- nvinfo : EIATTR_PARAM_CBANK
	.align		4
        /*000c*/ 	.byte	0x04, 0x0a
        /*000e*/ 	.short	(.L_2135 - .L_2134)
	.align		4
.L_2134:
        /*0010*/ 	.word	index@(.nv.constant0._Z25selective_scan_fwd_kernelI32Selective_Scan_fwd_kernel_traitsILi32ELi4ELi1ELb0ELb1ELb1ELb0EfN3c107complexIfEEEEv13SSMParamsBase)
        /*0014*/ 	.short	0x0160
        /*0016*/ 	.short	0x0118


	//----- nvinfo : EIATTR_CBANK_PARAM_SIZE
	.align		4
.L_2135:
        /*0018*/ 	.byte	0x03, 0x19
        /*001a*/ 	.short	0x0118


	//----- nvinfo : EIATTR_KPARAM_INFO
	.align		4
        /*001c*/ 	.byte	0x04, 0x17
        /*001e*/ 	.short	(.L_2137 - .L_2136)
.L_2136:
        /*0020*/ 	.word	0x00000000
        /*0024*/ 	.short	0x0000
        /*0026*/ 	.short	0x0000
        /*0028*/ 	.byte	0x00, 0xf0, 0x61, 0x04


	//----- nvinfo : EIATTR_MAXREG_COUNT
	.align		4
.L_2137:
        /*002c*/ 	.byte	0x03, 0x1b
        /*002e*/ 	.short	0x00ff


	//----- nvinfo : EIATTR_NUM_BARRIERS
	.align		4
        /*0030*/ 	.byte	0x02, 0x4c
        /*0032*/ 	.byte	0x01
	.zero		1


	//----- nvinfo : EIATTR_MERCURY_ISA_VERSION
	.align		4
        /*0034*/ 	.byte	0x03, 0x5f
        /*0036*/ 	.short	0x0000


	//----- nvinfo : EIATTR_COOP_GROUP_MASK_REGIDS
	.align		4
        /*0038*/ 	.byte	0x04, 0x29
        /*003a*/ 	.short	(.L_2139 - .L_2138)


	//   ....[0]....
.L_2138:
        /*003c*/ 	.word	0xffffffff


	//   ....[1]....
        /*0040*/ 	.word	0xffffffff


	//   ....[2]....
        /*0044*/ 	.word	0xffffffff


	//   ....[3]....
        /*0048*/ 	.word	0xffffffff


	//   ....[4]....
        /*004c*/ 	.word	0xffffffff


	//   ....[5]....
        /*0050*/ 	.word	0xffffffff


	//   ....[6]....
        /*0054*/ 	.word	0xffffffff


	//   ....[7]....
        /*0058*/ 	.word	0xffffffff


	//   ....[8]....
        /*005c*/ 	.word	0xffffffff


	//   ....[9]....
        /*0060*/ 	.word	0xffffffff


	//   ....[10]....
        /*0064*/ 	.word	0xffffffff


	//   ....[11]....
        /*0068*/ 	.word	0xffffffff


	//   ....[12]....
        /*006c*/ 	.word	0xffffffff


	//   ....[13]....
        /*0070*/ 	.word	0xffffffff


	//   ....[14]....
        /*0074*/ 	.word	0xffffffff


	//   ....[15]....
        /*0078*/ 	.word	0xffffffff


	//   ....[16]....
        /*007c*/ 	.word	0xffffffff


	//   ....[17]....
        /*0080*/ 	.word	0xffffffff


	//   ....[18]....
        /*0084*/ 	.word	0xffffffff


	//   ....[19]....
        /*0088*/ 	.word	0xffffffff


	//   ....[20]....
        /*008c*/ 	.word	0xffffffff


	//   ....[21]....
        /*0090*/ 	.word	0xffffffff


	//   ....[22]....
        /*0094*/ 	.word	0xffffffff


	//   ....[23]....
        /*0098*/ 	.word	0xffffffff


	//   ....[24]....
        /*009c*/ 	.word	0xffffffff


	//   ....[25]....
        /*00a0*/ 	.word	0xffffffff


	//   ....[26]....
        /*00a4*/ 	.word	0xffffffff


	//   ....[27]....
        /*00a8*/ 	.word	0xffffffff


	//   ....[28]....
        /*00ac*/ 	.word	0xffffffff


	//----- nvinfo : EIATTR_COOP_GROUP_INSTR_OFFSETS
	.align		4
.L_2139:
        /*00b0*/ 	.byte	0x04, 0x28
        /*00b2*/ 	.short	(.L_2141 - .L_2140)


	//   ....[0]....
.L_2140:
        /*00b4*/ 	.word	0x000008c0


	//   ....[1]....
        /*00b8*/ 	.word	0x00000990


	//   ....[2]....
        /*00bc*/ 	.word	0x00001930


	//   ....[3]....
        /*00c0*/ 	.word	0x00002040


	//   ....[4]....
        /*00c4*/ 	.word	0x00002060


	//   ....[5]....
        /*00c8*/ 	.word	0x00002070


	//   ....[6]....
        /*00cc*/ 	.word	0x00002080


	//   ....[7]....
        /*00d0*/ 	.word	0x00002150


	//   ....[8]....
        /*00d4*/ 	.word	0x00002160


	//   ....[9]....
        /*00d8*/ 	.word	0x00002170


	//   ....[10]....
        /*00dc*/ 	.word	0x00002180


	//   ....[11]....
        /*00e0*/ 	.word	0x00002250


	//   ....[12]....
        /*00e4*/ 	.word	0x00002260


	//   ....[13]....
        /*00e8*/ 	.word	0x00002270


	//   ....[14]....
        /*00ec*/ 	.word	0x00002280


	//   ....[15]....
        /*00f0*/ 	.word	0x00002350


	//   ....[16]....
        /*00f4*/ 	.word	0x00002360


	//   ....[17]....
        /*00f8*/ 	.word	0x00002370


	//   ....[18]....
        /*00fc*/ 	.word	0x00002380


	//   ....[19]....
        /*0100*/ 	.word	0x000024d0


	//   ....[20]....
        /*0104*/ 	.word	0x000024e0


	//   ....[21]....
        /*0108*/ 	.word	0x000024f0


	//   ....[22]....
        /*010c*/ 	.word	0x00002510


	//   ....[23]....
        /*0110*/ 	.word	0x00002560


	//   ....[24]....
        /*0114*/ 	.word	0x00002740


	//   ....[25]....
        /*0118*/ 	.word	0x00002760


	//   ....[26]....
        /*011c*/ 	.word	0x00002770


	//   ....[27]....
        /*0120*/ 	.word	0x00002780


	//   ....[28]....
        /*0124*/ 	.word	0x00002ce0


	//----- nvinfo : EIATTR_EXIT_INSTR_OFFSETS
	.align		4
.L_2141:
        /*0128*/ 	.byte	0x04, 0x1c
        /*012a*/ 	.short	(.L_2143 - .L_2142)


	//   ....[0]....
.L_2142:
        /*012c*/ 	.word	0x00000200


	//   ....[1]....
        /*0130*/ 	.word	0x00003090


	//----- nvinfo : EIATTR_MAX_THREADS
	.align		4
.L_2143:
        /*0134*/ 	.byte	0x04, 0x05
        /*0136*/ 	.short	(.L_2145 - .L_2144)
.L_2144:
        /*0138*/ 	.word	0x00000020
        /*013c*/ 	.word	0x00000001
        /*0140*/ 	.word	0x00000001


	//----- nvinfo : EIATTR_CRS_STACK_SIZE
	.align		4
.L_2145:
        /*0144*/ 	.byte	0x04, 0x1e
        /*0146*/ 	.short	(.L_2147 - .L_2146)
.L_2146:
        /*0148*/ 	.word	0x00000000
.L_2147:


//--------------------- .nv.info._Z25selective_scan_fwd_kernelI32Selective_Scan_fwd_kernel_traitsILi32ELi4ELi1ELb0ELb1ELb1ELb1EfN3c107complexIfEEEEv13SSMParamsBase --------------------------
	.section	.nv.info._Z25selective_scan_fwd_kernelI32Selective_Scan_fwd_kernel_traitsILi32ELi4ELi1ELb0ELb1ELb1ELb1EfN3c107complexIfEEEEv13SSMParamsBase,"",@"SHT_CUDA_INFO"
	.sectionflags	@""
	.align	4


	//----- nvinfo : EIATTR_CUDA_API_VERSION
	.align		4
        /*0000*/ 	.byte	0x04, 0x37
        /*0002*/ 	.short	(.L_2149 - .L_2148)
.L_2148:
        /*0004*/ 	.word	0x00000082


	//----- nvinfo : EIATTR_SW2861232_WAR
	.align		4
.L_2149:
        /*0008*/ 	.byte	0x01, 0x35
	.zero		2


	//----- nvinfo : EIATTR_PARAM_CBANK
	.align		4
        /*000c*/ 	.byte	0x04, 0x0a
        /*000e*/ 	.short	(.L_2151 - .L_2150)
	.align		4
.L_2150:
        /*0010*/ 	.word	index@(.nv.constant0._Z25selective_scan_fwd_kernelI32Selective_Scan_fwd_kernel_traitsILi32ELi4ELi1ELb0ELb1ELb1ELb1EfN3c107complexIfEEEEv13SSMParamsBase)
        /*0014*/ 	.short	0x0160
        /*0016*/ 	.short	0x0118


	//----- nvinfo : EIATTR_CBANK_PARAM_SIZE
	.align		4
.L_2151:
        /*0018*/ 	.byte	0x03, 0x19
        /*001a*/ 	.short	0x0118


	//----- nvinfo : EIATTR_KPARAM_INFO
	.align		4
        /*001c*/ 	.byte	0x04, 0x17
        /*001e*/ 	.short	(.L_2153 - .L_2152)
.L_2152:
        /*0020*/ 	.word	0x00000000
        /*0024*/ 	.short	0x0000
        /*0026*/ 	.short	0x0000
        /*0028*/ 	.byte	0x00, 0xf0, 0x61, 0x04


	//----- nvinfo : EIATTR_MAXREG_COUNT
	.align		4
.L_2153:
        /*002c*/ 	.byte	0x03, 0x1b
        /*002e*/ 	.short	0x00ff


	//----- nvinfo : EIATTR_NUM_BARRIERS
	.align		4
        /*0030*/ 	.byte	0x02, 0x4c
        /*0032*/ 	.byte	0x01
	.zero		1


	//----- nvinfo : EIATTR_MERCURY_ISA_VERSION
	.align		4
        /*0034*/ 	.byte	0x03, 0x5f
        /*0036*/ 	.short	0x0000


	//----- nvinfo : EIATTR_COOP_GROUP_MASK_REGIDS
	.align		4
        /*0038*/ 	.byte	0x04, 0x29
        /*003a*/ 	.short	(.L_2155 - .L_2154)


	//   ....[0]....
.L_2154:
        /*003c*/ 	.word	0xffffffff


	//   ....[1]....
        /*0040*/ 	.word	0xffffffff


	//   ....[2]....
        /*0044*/ 	.word	0xffffffff


	//   ....[3]....
        /*0048*/ 	.word	0xffffffff


	//   ....[4]....
        /*004c*/ 	.word	0xffffffff


	//   ....[5]....
        /*0050*/ 	.word	0xffffffff


	//   ....[6]....
        /*0054*/ 	.word	0xffffffff


	//   ....[7]....
        /*0058*/ 	.word	0xffffffff


	//   ....[8]....
        /*005c*/ 	.word	0xffffffff


	//   ....[9]....
        /*0060*/ 	.word	0xffffffff


	//   ....[10]....
        /*0064*/ 	.word	0xffffffff


	//   ....[11]....
        /*0068*/ 	.word	0xffffffff


	//   ....[12]....
        /*006c*/ 	.word	0xffffffff


	//   ....[13]....
        /*0070*/ 	.word	0xffffffff


	//   ....[14]....
        /*0074*/ 	.word	0xffffffff


	//   ....[15]....
        /*0078*/ 	.word	0xffffffff


	//   ....[16]....
        /*007c*/ 	.word	0xffffffff


	//   ....[17]....
        /*0080*/ 	.word	0xffffffff


	//   ....[18]....
        /*0084*/ 	.word	0xffffffff


	//   ....[19]....
        /*0088*/ 	.word	0xffffffff


	//   ....[20]....
        /*008c*/ 	.word	0xffffffff


	//   ....[21]....
        /*0090*/ 	.word	0xffffffff


	//   ....[22]....
        /*0094*/ 	.word	0xffffffff


	//   ....[23]....
        /*0098*/ 	.word	0xffffffff


	//   ....[24]....
        /*009c*/ 	.word	0xffffffff


	//   ....[25]....
        /*00a0*/ 	.word	0xffffffff


	//   ....[26]....
        /*00a4*/ 	.word	0xffffffff


	//   ....[27]....
        /*00a8*/ 	.word	0xffffffff


	//   ....[28]....
        /*00ac*/ 	.word	0xffffffff


	//   ....[29]....
        /*00b0*/ 	.word	0xffffffff


	//   ....[30]....
        /*00b4*/ 	.word	0xffffffff


	//----- nvinfo : EIATTR_COOP_GROUP_INSTR_OFFSETS
	.align		4
.L_2155:
        /*00b8*/ 	.byte	0x04, 0x28
        /*00ba*/ 	.short	(.L_2157 - .L_2156)


	//   ....[0]....
.L_2156:
        /*00bc*/ 	.word	0x000008b0


	//   ....[1]....
        /*00c0*/ 	.word	0x00000990


	//   ....[2]....
        /*00c4*/ 	.word	0x00001920


	//   ....[3]....
        /*00c8*/ 	.word	0x00002050


	//   ....[4]....
        /*00cc*/ 	.word	0x00002060


	//   ....[5]....
        /*00d0*/ 	.word	0x00002070


	//   ....[6]....
        /*00d4*/ 	.word	0x00002080


	//   ....[7]....
        /*00d8*/ 	.word	0x00002150


	//   ....[8]....
        /*00dc*/ 	.word	0x00002160


	//   ....[9]....
        /*00e0*/ 	.word	0x00002170


	//   ....[10]....
        /*00e4*/ 	.word	0x00002180


	//   ....[11]....
        /*00e8*/ 	.word	0x00002250


	//   ....[12]....
        /*00ec*/ 	.word	0x00002260


	//   ....[13]....
        /*00f0*/ 	.word	0x00002270


	//   ....[14]....
        /*00f4*/ 	.word	0x00002280


	//   ....[15]....
        /*00f8*/ 	.word	0x00002350


	//   ....[16]....
        /*00fc*/ 	.word	0x00002360


	//   ....[17]....
        /*0100*/ 	.word	0x00002370


	//   ....[18]....
        /*0104*/ 	.word	0x00002380


	//   ....[19]....
        /*0108*/ 	.word	0x00002460


	//   ....[20]....
        /*010c*/ 	.word	0x00002480


	//   ....[21]....
        /*0110*/ 	.word	0x00002490


	//   ....[22]....
        /*0114*/ 	.word	0x000024b0


	//   ....[23]....
        /*0118*/ 	.word	0x00002560


	//   ....[24]....
        /*011c*/ 	.word	0x00002740


	//   ....[25]....
        /*0120*/ 	.word	0x00002760


	//   ....[26]....
        /*0124*/ 	.word	0x00002770


	//   ....[27]....
        /*0128*/ 	.word	0x00002780


	//   ....[28]....
        /*012c*/ 	.word	0x00002dd0


	//   ....[29]....
        /*0130*/ 	.word	0x00003270


	//   ....[30]....
        /*0134*/ 	.word	0x00003450


	//----- nvinfo : EIATTR_EXIT_INSTR_OFFSETS
	.align		4
.L_2157:
        /*0138*/ 	.byte	0x04, 0x1c
        /*013a*/ 	.short	(.L_2159 - .L_2158)


	//   ....[0]....
.L_2158:
        /*013c*/ 	.word	0x00000200


	//   ....[1]....
        /*0140*/ 	.word	0x000037a0


	//----- nvinfo : EIATTR_MAX_THREADS
	.align		4
.L_2159:
        /*0144*/ 	.byte	0x04, 0x05
        /*0146*/ 	.short	(.L_2161 - .L_2160)
.L_2160:
        /*0148*/ 	.word	0x00000020
        /*014c*/ 	.word	0x00000001
        /*0150*/ 	.word	0x00000001


	//----- nvinfo : EIATTR_CRS_STACK_SIZE
	.align		4
.L_2161:
        /*0154*/ 	.byte	0x04, 0x1e
        /*0156*/ 	.short	(.L_2163 - .L_2162)
.L_2162:
        /*0158*/ 	.word	0x00000000
.L_2163:


//--------------------- .nv.info._Z25selective_scan_fwd_kernelI32Selective_Scan_fwd_kernel_traitsILi32ELi4ELi1ELb1ELb0ELb0ELb0EfN3c107complexIfEEEEv13SSMParamsBase --------------------------
	.section	.nv.info._Z25selective_scan_fwd_kernelI32Selective_Scan_fwd_kernel_traitsILi32ELi4ELi1ELb1ELb0ELb0ELb0EfN3c107complexIfEEEEv13SSMParamsBase,"",@"SHT_CUDA_INFO"
	.sectionflags	@""
	.align	4


	//----- nvinfo : EIATTR_CUDA_API_VERSION
	.align		4
        /*0000*/ 	.byte	0x04, 0x37
        /*0002*/ 	.short	(.L_2165 - .L_2164)
.L_2164:
        /*0004*/ 	.word	0x00000082


	//----- nvinfo : EIATTR_SW2861232_WAR
	.align		4
.L_2165:
        /*0008*/ 	.byte	0x01, 0x35
	.zero		2


	//----- nvinfo : EIATTR_PARAM_CBANK
	.align		4
        /*000c*/ 	.byte	0x04, 0x0a
        /*000e*/ 	.short	(.L_2167 - .L_2166)
	.align		4
.L_2166:
        /*0010*/ 	.word	index@(.nv.constant0._Z25selective_scan_fwd_kernelI32Selective_Scan_fwd_kernel_traitsILi32ELi4ELi1ELb1ELb0ELb0ELb0EfN3c107complexIfEEEEv13SSMParamsBase)
        /*0014*/ 	.short	0x0160
        /*0016*/ 	.short	0x0118


	//----- nvinfo : EIATTR_CBANK_PARAM_SIZE
	.align		4
.L_2167:
        /*0018*/ 	.byte	0x03, 0x19
        /*001a*/ 	.short	0x0118


	//----- nvinfo : EIATTR_KPARAM_INFO
	.align		4
        /*001c*/ 	.byte	0x04, 0x17
        /*001e*/ 	.short	(.L_2169 - .L_2168)
.L_2168:
        /*0020*/ 	.word	0x00000000
        /*0024*/ 	.short	0x0000
        /*0026*/ 	.short	0x0000
        /*0028*/ 	.byte	0x00, 0xf0, 0x61, 0x04


	//----- nvinfo : EIATTR_MAXREG_COUNT
	.align		4
.L_2169:
        /*002c*/ 	.byte	0x03, 0x1b
        /*002e*/ 	.short	0x00ff


	//----- nvinfo : EIATTR_NUM_BARRIERS
	.align		4
        /*0030*/ 	.byte	0x02, 0x4c
        /*0032*/ 	.byte	0x01
	.zero		1


	//----- nvinfo : EIATTR_MERCURY_ISA_VERSION
	.align		4
        /*0034*/ 	.byte	0x03, 0x5f
        /*0036*/ 	.short	0x0000


	//----- nvinfo : EIATTR_COOP_GROUP_MASK_REGIDS
	.align		4
        /*0038*/ 	.byte	0x04, 0x29
        /*003a*/ 	.short	(.L_2171 - .L_2170)


	//   ....[0]....
.L_2170:
        /*003c*/ 	.word	0xffffffff


	//   ....[1]....
        /*0040*/ 	.word	0xffffffff


	//   ....[2]....
        /*0044*/ 	.word	0xffffffff


	//   ....[3]....
        /*0048*/ 	.word	0xffffffff


	//   ....[4]....
        /*004c*/ 	.word	0xffffffff


	//   ....[5]....
        /*0050*/ 	.word	0xffffffff


	//   ....[6]....
        /*0054*/ 	.word	0xffffffff


	//   ....[7]....
        /*0058*/ 	.word	0xffffffff


	//   ....[8]....
        /*005c*/ 	.word	0xffffffff


	//   ....[9]....
        /*0060*/ 	.word	0xffffffff


	//   ....[10]....
        /*0064*/ 	.word	0xffffffff


	//   ....[11]....
        /*0068*/ 	.word	0xffffffff


	//   ....[12]....
        /*006c*/ 	.word	0xffffffff


	//   ....[13]....
        /*0070*/ 	.word	0xffffffff


	//   ....[14]....
        /*0074*/ 	.word	0xffffffff


	//   ....[15]....
        /*0078*/ 	.word	0xffffffff


	//   ....[16]....
        /*007c*/ 	.word	0xffffffff


	//   ....[17]....
        /*0080*/ 	.word	0xffffffff


	//   ....[18]....
        /*0084*/ 	.word	0xffffffff


	//   ....[19]....
        /*0088*/ 	.word	0xffffffff


	//   ....[20]....
        /*008c*/ 	.word	0xffffffff


	//   ....[21]....
        /*0090*/ 	.word	0xffffffff


	//   ....[22]....
        /*0094*/ 	.word	0xffffffff


	//   ....[23]....
        /*0098*/ 	.word	0xffffffff


	//----- nvinfo : EIATTR_COOP_GROUP_INSTR_OFFSETS
	.align		4
.L_2171:
        /*009c*/ 	.byte	0x04, 0x28
        /*009e*/ 	.short	(.L_2173 - .L_2172)


	//   ....[0]....
.L_2172:
        /*00a0*/ 	.word	0x00001370


	//   ....[1]....
        /*00a4*/ 	.word	0x000013a0


	//   ....[2]....
        /*00a8*/ 	.word	0x000013f0


	//   ....[3]....
        /*00ac*/ 	.word	0x00001400


	//   ....[4]....
        /*00b0*/ 	.word	0x00001480


	//   ....[5]....
        /*00b4*/ 	.word	0x000014a0


	//   ....[6]....
        /*00b8*/ 	.word	0x000014e0


	//   ....[7]....
        /*00bc*/ 	.word	0x000014f0


	//   ....[8]....
        /*00c0*/ 	.word	0x00001580


	//   ....[9]....
        /*00c4*/ 	.word	0x000015b0


	//   ....[10]....
        /*00c8*/ 	.word	0x000015e0


	//   ....[11]....
        /*00cc*/ 	.word	0x000015f0


	//   ....[12]....
        /*00d0*/ 	.word	0x00001690


	//   ....[13]....
        /*00d4*/ 	.word	0x000016c0


	//   ....[14]....
        /*00d8*/ 	.word	0x000016e0


	//   ....[15]....
        /*00dc*/ 	.word	0x000016f0


	//   ....[16]....
        /*00e0*/ 	.word	0x00001780


	//   ....[17]....
        /*00e4*/ 	.word	0x000017c0


	//   ....[18]....
        /*00e8*/ 	.word	0x000017e0


	//   ....[19]....
        /*00ec*/ 	.word	0x00001800


	//   ....[20]....
        /*00f0*/ 	.word	0x00001980


	//   ....[21]....
        /*00f4*/ 	.word	0x000019a0


	//   ....[22]....
        /*00f8*/ 	.word	0x000019b0


	//   ....[23]....
        /*00fc*/ 	.word	0x000019c0


	//----- nvinfo : EIATTR_EXIT_INSTR_OFFSETS
	.align		4
.L_2173:
        /*0100*/ 	.byte	0x04, 0x1c
        /*0102*/ 	.short	(.L_2175 - .L_2174)


	//   ....[0]....
.L_2174:
        /*0104*/ 	.word	0x00000210


	//   ....[1]....
        /*0108*/ 	.word	0x00002070


	//----- nvinfo : EIATTR_MAX_THREADS
	.align		4
.L_2175:
        /*010c*/ 	.byte	0x04, 0x05
        /*010e*/ 	.short	(.L_2177 - .L_2176)
.L_2176:
        /*0110*/ 	.word	0x00000020
        /*0114*/ 	.word	0x00000001
        /*0118*/ 	.word	0x00000001


	//----- nvinfo : EIATTR_CRS_STACK_SIZE
	.align		4
.L_2177:
        /*011c*/ 	.byte	0x04, 0x1e
        /*011e*/ 	.short	(.L_2179 - .L_2178)
.L_2178:
        /*0120*/ 	.word	0x00000000
.L_2179:


//--------------------- .nv.info._Z25selective_scan_fwd_kernelI32Selective_Scan_fwd_kernel_traitsILi32ELi4ELi1ELb1ELb0ELb0ELb1EfN3c107complexIfEEEEv13SSMParamsBase --------------------------
	.section	.nv.info._Z25selective_scan_fwd_kernelI32Selective_Scan_fwd_kernel_traitsILi32ELi4ELi1ELb1ELb0ELb0ELb1EfN3c107complexIfEEEEv13SSMParamsBase,"",@"SHT_CUDA_INFO"
	.sectionflags	@""
	.align	4


	//----- nvinfo : EIATTR_CUDA_API_VERSION
	.align		4
        /*0000*/ 	.byte	0x04, 0x37
        /*0002*/ 	.short	(.L_2181 - .L_2180)
.L_2180:
        /*0004*/ 	.word	0x00000082


	//----- nvinfo : EIATTR_SW2861232_WAR
	.align		4
.L_2181:
        /*0008*/ 	.byte	0x01, 0x35
	.zero		2


	//----- nvinfo : EIATTR_PARAM_CBANK
	.align		4
        /*000c*/ 	.byte	0x04, 0x0a
        /*000e*/ 	.short	(.L_2183 - .L_2182)
	.align		4
.L_2182:
        /*0010*/ 	.word	index@(.nv.constant0._Z25selective_scan_fwd_kernelI32Selective_Scan_fwd_kernel_traitsILi32ELi4ELi1ELb1ELb0ELb0ELb1EfN3c107complexIfEEEEv13SSMParamsBase)
        /*0014*/ 	.short	0x0160
        /*0016*/ 	.short	0x0118


	//----- nvinfo : EIATTR_CBANK_PARAM_SIZE
	.align		4
.L_2183:
        /*0018*/ 	.byte	0x03, 0x19
        /*001a*/ 	.short	0x0118


	//----- nvinfo : EIATTR_KPARAM_INFO
	.align		4
        /*001c*/ 	.byte	0x04, 0x17
        /*001e*/ 	.short	(.L_2185 - .L_2184)
.L_2184:
        /*0020*/ 	.word	0x00000000
        /*0024*/ 	.short	0x0000
        /*0026*/ 	.short	0x0000
        /*0028*/ 	.byte	0x00, 0xf0, 0x61, 0x04


	//----- nvinfo : EIATTR_MAXREG_COUNT
	.align		4
.L_2185:
        /*002c*/ 	.byte	0x03, 0x1b
        /*002e*/ 	.short	0x00ff


	//----- nvinfo : EIATTR_NUM_BARRIERS
	.align		4
        /*0030*/ 	.byte	0x02, 0x4c
        /*0032*/ 	.byte	0x01
	.zero		1


	//----- nvinfo : EIATTR_MERCURY_ISA_VERSION
	.align		4
        /*0034*/ 	.byte	0x03, 0x5f
        /*0036*/ 	.short	0x0000


	//----- nvinfo : EIATTR_COOP_GROUP_MASK_REGIDS
	.align		4
        /*0038*/ 	.byte	0x04, 0x29
        /*003a*/ 	.short	(.L_2187 - .L_2186)


	//   ....[0]....
.L_2186:
        /*003c*/ 	.word	0xffffffff


	//   ....[1]....
        /*0040*/ 	.word	0xffffffff


	//   ....[2]....
        /*0044*/ 	.word	0xffffffff


	//   ....[3]....
        /*0048*/ 	.word	0xffffffff


	//   ....[4]....
        /*004c*/ 	.word	0xffffffff


	//   ....[5]....
        /*0050*/ 	.word	0xffffffff


	//   ....[6]....
        /*0054*/ 	.word	0xffffffff


	//   ....[7]....
        /*0058*/ 	.word	0xffffffff


	//   ....[8]....
        /*005c*/ 	.word	0xffffffff


	//   ....[9]....
        /*0060*/ 	.word	0xffffffff


	//   ....[10]....
        /*0064*/ 	.word	0xffffffff


	//   ....[11]....
        /*0068*/ 	.word	0xffffffff


	//   ....[12]....
        /*006c*/ 	.word	0xffffffff


	//   ....[13]....
        /*0070*/ 	.word	0xffffffff


	//   ....[14]....
        /*0074*/ 	.word	0xffffffff


	//   ....[15]....
        /*0078*/ 	.word	0xffffffff


	//   ....[16]....
        /*007c*/ 	.word	0xffffffff


	//   ....[17]....
        /*0080*/ 	.word	0xffffffff


	//   ....[18]....
        /*0084*/ 	.word	0xffffffff


	//   ....[19]....
        /*0088*/ 	.word	0xffffffff


	//   ....[20]....
        /*008c*/ 	.word	0xffffffff


	//   ....[21]....
        /*0090*/ 	.word	0xffffffff


	//   ....[22]....
        /*0094*/ 	.word	0xffffffff


	//   ....[23]....
        /*0098*/ 	.word	0xffffffff


	//----- nvinfo : EIATTR_COOP_GROUP_INSTR_OFFSETS
	.align		4
.L_2187:
        /*009c*/ 	.byte	0x04, 0x28
        /*009e*/ 	.short	(.L_2189 - .L_2188)


	//   ....[0]....
.L_2188:
        /*00a0*/ 	.word	0x00001370


	//   ....[1]....
        /*00a4*/ 	.word	0x000013a0


	//   ....[2]....
        /*00a8*/ 	.word	0x000013f0


	//   ....[3]....
        /*00ac*/ 	.word	0x00001400


	//   ....[4]....
        /*00b0*/ 	.word	0x00001480


	//   ....[5]....
        /*00b4*/ 	.word	0x000014a0


	//   ....[6]....
        /*00b8*/ 	.word	0x000014e0


	//   ....[7]....
        /*00bc*/ 	.word	0x000014f0


	//   ....[8]....
        /*00c0*/ 	.word	0x00001580


	//   ....[9]....
        /*00c4*/ 	.word	0x000015b0


	//   ....[10]....
        /*00c8*/ 	.word	0x000015e0


	//   ....[11]....
        /*00cc*/ 	.word	0x000015f0


	//   ....[12]....
        /*00d0*/ 	.word	0x00001690


	//   ....[13]....
        /*00d4*/ 	.word	0x000016c0


	//   ....[14]....
        /*00d8*/ 	.word	0x000016e0


	//   ....[15]....
        /*00dc*/ 	.word	0x000016f0


	//   ....[16]....
        /*00e0*/ 	.word	0x00001780


	//   ....[17]....
        /*00e4*/ 	.word	0x000017c0


	//   ....[18]....
        /*00e8*/ 	.word	0x000017e0


	//   ....[19]....
        /*00ec*/ 	.word	0x00001800


	//   ....[20]....
        /*00f0*/ 	.word	0x00001980


	//   ....[21]....
        /*00f4*/ 	.word	0x000019a0


	//   ....[22]....
        /*00f8*/ 	.word	0x000019b0


	//   ....[23]....
        /*00fc*/ 	.word	0x000019c0


	//----- nvinfo : EIATTR_EXIT_INSTR_OFFSETS
	.align		4
.L_2189:
        /*0100*/ 	.byte	0x04, 0x1c
        /*0102*/ 	.short	(.L_2191 - .L_2190)


	//   ....[0]....
.L_2190:
        /*0104*/ 	.word	0x00000210


	//   ....[1]....
        /*0108*/ 	.word	0x00002390


	//----- nvinfo : EIATTR_MAX_THREADS
	.align		4
.L_2191:
        /*010c*/ 	.byte	0x04, 0x05
        /*010e*/ 	.short	(.L_2193 - .L_2192)
.L_2192:
        /*0110*/ 	.word	0x00000020
        /*0114*/ 	.word	0x00000001
        /*0118*/ 	.word	0x00000001


	//----- nvinfo : EIATTR_CRS_STACK_SIZE
	.align		4
.L_2193:
        /*011c*/ 	.byte	0x04, 0x1e
        /*011e*/ 	.short	(.L_2195 - .L_2194)
.L_2194:
        /*0120*/ 	.word	0x00000000
.L_2195:


//--------------------- .nv.info._Z25selective_scan_fwd_kernelI32Selective_Scan_fwd_kernel_traitsILi32ELi4ELi1ELb1ELb0ELb1ELb0EfN3c107complexIfEEEEv13SSMParamsBase --------------------------
	.section	.nv.info._Z25selective_scan_fwd_kernelI32Selective_Scan_fwd_kernel_traitsILi32ELi4ELi1ELb1ELb0ELb1ELb0EfN3c107complexIfEEEEv13SSMParamsBase,"",@"SHT_CUDA_INFO"
	.sectionflags	@""
	.align	4


	//----- nvinfo : EIATTR_CUDA_API_VERSION
	.align		4
        /*0000*/ 	.byte	0x04, 0x37
        /*0002*/ 	.short	(.L_2197 - .L_2196)
.L_2196:
        /*0004*/ 	.word	0x00000082


	//----- nvinfo : EIATTR_SW2861232_WAR
	.align		4
.L_2197:
        /*0008*/ 	.byte	0x01, 0x35
	.zero		2


	//----- nvinfo : EIATTR_PARAM_CBANK
	.align		4
        /*000c*/ 	.byte	0x04, 0x0a
        /*000e*/ 	.short	(.L_2199 - .L_2198)
	.align		4
.L_2198:
        /*0010*/ 	.word	index@(.nv.constant0._Z25selective_scan_fwd_kernelI32Selective_Scan_fwd_kernel_traitsILi32ELi4ELi1ELb1ELb0ELb1ELb0EfN3c107complexIfEEEEv13SSMParamsBase)
        /*0014*/ 	.short	0x0160
        /*0016*/ 	.short	0x0118


	//----- nvinfo : EIATTR_CBANK_PARAM_SIZE
	.align		4
.L_2199:
        /*0018*/ 	.byte	0x03, 0x19
        /*001a*/ 	.short	0x0118


	//----- nvinfo : EIATTR_KPARAM_INFO
	.align		4
        /*001c*/ 	.byte	0x04, 0x17
        /*001e*/ 	.short	(.L_2201 - .L_2200)
.L_2200:
        /*0020*/ 	.word	0x00000000
        /*0024*/ 	.short	0x0000
        /*0026*/ 	.short	0x0000
        /*0028*/ 	.byte	0x00, 0xf0, 0x61, 0x04


	//----- nvinfo : EIATTR_MAXREG_COUNT
	.align		4
.L_2201:
        /*002c*/ 	.byte	0x03, 0x1b
        /*002e*/ 	.short	0x00ff


	//----- nvinfo : EIATTR_NUM_BARRIERS
	.align		4
        /*0030*/ 	.byte	0x02, 0x4c
        /*0032*/ 	.byte	0x01
	.zero		1


	//----- nvinfo : EIATTR_MERCURY_ISA_VERSION
	.align		4
        /*0034*/ 	.byte	0x03, 0x5f
        /*0036*/ 	.short	0x0000


	//----- nvinfo : EIATTR_COOP_GROUP_MASK_REGIDS
	.align		4
        /*0038*/ 	.byte	0x04, 0x29
        /*003a*/ 	.short	(.L_2203 - .L_2202)


	//   ....[0]....
.L_2202:
        /*003c*/ 	.word	0xffffffff


	//   ....[1]....
        /*0040*/ 	.word	0xffffffff


	//   ....[2]....
        /*0044*/ 	.word	0xffffffff


	//   ....[3]....
        /*0048*/ 	.word	0xffffffff


	//   ....[4]....
        /*004c*/ 	.word	0xffffffff


	//   ....[5]....
        /*0050*/ 	.word	0xffffffff


	//   ....[6]....
        /*0054*/ 	.word	0xffffffff


	//   ....[7]....
        /*0058*/ 	.word	0xffffffff


	//   ....[8]....
        /*005c*/ 	.word	0xffffffff


	//   ....[9]....
        /*0060*/ 	.word	0xffffffff


	//   ....[10]....
        /*0064*/ 	.word	0xffffffff


	//   ....[11]....
        /*0068*/ 	.word	0xffffffff


	//   ....[12]....
        /*006c*/ 	.word	0xffffffff


	//   ....[13]....
        /*0070*/ 	.word	0xffffffff


	//   ....[14]....
        /*0074*/ 	.word	0xffffffff


	//   ....[15]....
        /*0078*/ 	.word	0xffffffff


	//   ....[16]....
        /*007c*/ 	.word	0xffffffff


	//   ....[17]....
        /*0080*/ 	.word	0xffffffff


	//   ....[18]....
        /*0084*/ 	.word	0xffffffff


	//   ....[19]....
        /*0088*/ 	.word	0xffffffff


	//   ....[20]....
        /*008c*/ 	.word	0xffffffff


	//   ....[21]....
        /*0090*/ 	.word	0xffffffff


	//   ....[22]....
        /*0094*/ 	.word	0xffffffff


	//   ....[23]....
        /*0098*/ 	.word	0xffffffff


	//----- nvinfo : EIATTR_COOP_GROUP_INSTR_OFFSETS
	.align		4
.L_2203:
        /*009c*/ 	.byte	0x04, 0x28
        /*009e*/ 	.short	(.L_2205 - .L_2204)


	//   ....[0]....
.L_2204:
        /*00a0*/ 	.word	0x00001610


	//   ....[1]....
        /*00a4*/ 	.word	0x00001640


	//   ....[2]....
        /*00a8*/ 	.word	0x00001680


	//   ....[3]....
        /*00ac*/ 	.word	0x00001690


	//   ....[4]....
        /*00b0*/ 	.word	0x00001720


	//   ....[5]....
        /*00b4*/ 	.word	0x00001750


	//   ....[6]....
        /*00b8*/ 	.word	0x00001780


	//   ....[7]....
        /*00bc*/ 	.word	0x00001790


	//   ....[8]....
        /*00c0*/ 	.word	0x00001820


	//   ....[9]....
        /*00c4*/ 	.word	0x00001850


	//   ....[10]....
        /*00c8*/ 	.word	0x00001880


	//   ....[11]....
        /*00cc*/ 	.word	0x00001890


	//   ....[12]....
        /*00d0*/ 	.word	0x00001940


	//   ....[13]....
        /*00d4*/ 	.word	0x00001960


	//   ....[14]....
        /*00d8*/ 	.word	0x00001980


	//   ....[15]....
        /*00dc*/ 	.word	0x00001990


	//   ....[16]....
        /*00e0*/ 	.word	0x00001a40


	//   ....[17]....
        /*00e4*/ 	.word	0x00001a70


	//   ....[18]....
        /*00e8*/ 	.word	0x00001a80


	//   ....[19]....
        /*00ec*/ 	.word	0x00001a90


	//   ....[20]....
        /*00f0*/ 	.word	0x00001c00


	//   ....[21]....
        /*00f4*/ 	.word	0x00001c20


	//   ....[22]....
        /*00f8*/ 	.word	0x00001c30


	//   ....[23]....
        /*00fc*/ 	.word	0x00001c40


	//----- nvinfo : EIATTR_EXIT_INSTR_OFFSETS
	.align		4
.L_2205:
        /*0100*/ 	.byte	0x04, 0x1c
        /*0102*/ 	.short	(.L_2207 - .L_2206)


	//   ....[0]....
.L_2206:
        /*0104*/ 	.word	0x000003a0


	//   ....[1]....
        /*0108*/ 	.word	0x00002370


	//----- nvinfo : EIATTR_MAX_THREADS
	.align		4
.L_2207:
        /*010c*/ 	.byte	0x04, 0x05
        /*010e*/ 	.short	(.L_2209 - .L_2208)
.L_2208:
        /*0110*/ 	.word	0x00000020
        /*0114*/ 	.word	0x00000001
        /*0118*/ 	.word	0x00000001


	//----- nvinfo : EIATTR_CRS_STACK_SIZE
	.align		4
.L_2209:
        /*011c*/ 	.byte	0x04, 0x1e
        /*011e*/ 	.short	(.L_2211 - .L_2210)
.L_2210:
        /*0120*/ 	.word	0x00000000
.L_2211:


//--------------------- .nv.info._Z25selective_scan_fwd_kernelI32Selective_Scan_fwd_kernel_traitsILi32ELi4ELi1ELb1ELb0ELb1ELb1EfN3c107complexIfEEEEv13SSMParamsBase --------------------------
	.section	.nv.info._Z25selective_scan_fwd_kernelI32Selective_Scan_fwd_kernel_traitsILi32ELi4ELi1ELb1ELb0ELb1ELb1EfN3c107complexIfEEEEv13SSMParamsBase,"",@"SHT_CUDA_INFO"
	.sectionflags	@""
	.align	4


	//----- nvinfo : EIATTR_CUDA_API_VERSION
	.align		4
        /*0000*/ 	.byte	0x04, 0x37
        /*0002*/ 	.short	(.L_2213 - .L_2212)
.L_2212:
        /*0004*/ 	.word	0x00000082


	//----- nvinfo : EIATTR_SW2861232_WAR
	.align		4
.L_2213:
        /*0008*/ 	.byte	0x01, 0x35
	.zero		2


	//----- nvinfo : EIATTR_PARAM_CBANK
	.align		4
        /*000c*/ 	.byte	0x04, 0x0a
        /*000e*/ 	.short	(.L_2215 - .L_2214)
	.align		4
.L_2214:
        /*0010*/ 	.word	index@(.nv.constant0._Z25selective_scan_fwd_kernelI32Selective_Scan_fwd_kernel_traitsILi32ELi4ELi1ELb1ELb0ELb1ELb1EfN3c107complexIfEEEEv13SSMParamsBase)
        /*0014*/ 	.short	0x0160
        /*0016*/ 	.short	0x0118


	//----- nvinfo : EIATTR_CBANK_PARAM_SIZE
	.align		4
.L_2215:
        /*0018*/ 	.byte	0x03, 0x19
        /*001a*/ 	.short	0x0118


	//----- nvinfo : EIATTR_KPARAM_INFO
	.align		4
        /*001c*/ 	.byte	0x04, 0x17
        /*001e*/ 	.short	(.L_2217 - .L_2216)
.L_2216:
        /*0020*/ 	.word	0x00000000
        /*0024*/ 	.short	0x0000
        /*0026*/ 	.short	0x0000
        /*0028*/ 	.byte	0x00, 0xf0, 0x61, 0x04


	//----- nvinfo : EIATTR_MAXREG_COUNT
	.align		4
.L_2217:
        /*002c*/ 	.byte	0x03, 0x1b
        /*002e*/ 	.short	0x00ff


	//----- nvinfo : EIATTR_NUM_BARRIERS
	.align		4
        /*0030*/ 	.byte	0x02, 0x4c
        /*0032*/ 	.byte	0x01
	.zero		1


	//----- nvinfo : EIATTR_MERCURY_ISA_VERSION
	.align		4
        /*0034*/ 	.byte	0x03, 0x5f
        /*0036*/ 	.short	0x0000


	//----- nvinfo : EIATTR_COOP_GROUP_MASK_REGIDS
	.align		4
        /*0038*/ 	.byte	0x04, 0x29
        /*003a*/ 	.short	(.L_2219 - .L_2218)


	//   ....[0]....
.L_2218:
        /*003c*/ 	.word	0xffffffff


	//   ....[1]....
        /*0040*/ 	.word	0xffffffff


	//   ....[2]....
        /*0044*/ 	.word	0xffffffff


	//   ....[3]....
        /*0048*/ 	.word	0xffffffff


	//   ....[4]....
        /*004c*/ 	.word	0xffffffff


	//   ....[5]....
        /*0050*/ 	.word	0xffffffff


	//   ....[6]....
        /*0054*/ 	.word	0xffffffff


	//   ....[7]....
        /*0058*/ 	.word	0xffffffff


	//   ....[8]....
        /*005c*/ 	.word	0xffffffff


	//   ....[9]....
        /*0060*/ 	.word	0xffffffff


	//   ....[10]....
        /*0064*/ 	.word	0xffffffff


	//   ....[11]....
        /*0068*/ 	.word	0xffffffff


	//   ....[12]....
        /*006c*/ 	.word	0xffffffff


	//   ....[13]....
        /*0070*/ 	.word	0xffffffff


	//   ....[14]....
        /*0074*/ 	.word	0xffffffff


	//   ....[15]....
        /*0078*/ 	.word	0xffffffff


	//   ....[16]....
        /*007c*/ 	.word	0xffffffff


	//   ....[17]....
        /*0080*/ 	.word	0xffffffff


	//   ....[18]....
        /*0084*/ 	.word	0xffffffff


	//   ....[19]....
        /*0088*/ 	.word	0xffffffff


	//   ....[20]....
        /*008c*/ 	.word	0xffffffff


	//   ....[21]....
        /*0090*/ 	.word	0xffffffff


	//   ....[22]....
        /*0094*/ 	.word	0xffffffff


	//   ....[23]....
        /*0098*/ 	.word	0xffffffff


	//----- nvinfo : EIATTR_COOP_GROUP_INSTR_OFFSETS
	.align		4
.L_2219:
        /*009c*/ 	.byte	0x04, 0x28
        /*009e*/ 	.short	(.L_2221 - .L_2220)


	//   ....[0]....
.L_2220:
        /*00a0*/ 	.word	0x00001600


	//   ....[1]....
        /*00a4*/ 	.word	0x00001630


	//   ....[2]....
        /*00a8*/ 	.word	0x00001670


	//   ....[3]....
        /*00ac*/ 	.word	0x00001680


	//   ....[4]....
        /*00b0*/ 	.word	0x00001710


	//   ....[5]....
        /*00b4*/ 	.word	0x00001740


	//   ....[6]....
        /*00b8*/ 	.word	0x00001770


	//   ....[7]....
        /*00bc*/ 	.word	0x00001780


	//   ....[8]....
        /*00c0*/ 	.word	0x00001810


	//   ....[9]....
        /*00c4*/ 	.word	0x00001840


	//   ....[10]....
        /*00c8*/ 	.word	0x00001870


	//   ....[11]....
        /*00cc*/ 	.word	0x00001880


	//   ....[12]....
        /*00d0*/ 	.word	0x00001930


	//   ....[13]....
        /*00d4*/ 	.word	0x00001950


	//   ....[14]....
        /*00d8*/ 	.word	0x00001970


	//   ....[15]....
        /*00dc*/ 	.word	0x00001980


	//   ....[16]....
        /*00e0*/ 	.word	0x00001a30


	//   ....[17]....
        /*00e4*/ 	.word	0x00001a60


	//   ....[18]....
        /*00e8*/ 	.word	0x00001a70


	//   ....[19]....
        /*00ec*/ 	.word	0x00001a80


	//   ....[20]....
        /*00f0*/ 	.word	0x00001bf0


	//   ....[21]....
        /*00f4*/ 	.word	0x00001c10


	//   ....[22]....
        /*00f8*/ 	.word	0x00001c20


	//   ....[23]....
        /*00fc*/ 	.word	0x00001c30


	//----- nvinfo : EIATTR_EXIT_INSTR_OFFSETS
	.align		4
.L_2221:
        /*0100*/ 	.byte	0x04, 0x1c
        /*0102*/ 	.short	(.L_2223 - .L_2222)


	//   ....[0]....
.L_2222:
        /*0104*/ 	.word	0x000003a0


	//   ....[1]....
        /*0108*/ 	.word	0x000026a0


	//----- nvinfo : EIATTR_MAX_THREADS
	.align		4
.L_2223:
        /*010c*/ 	.byte	0x04, 0x05
        /*010e*/ 	.short	(.L_2225 - .L_2224)
.L_2224:
        /*0110*/ 	.word	0x00000020
        /*0114*/ 	.word	0x00000001
        /*0118*/ 	.word	0x00000001


	//----- nvinfo : EIATTR_CRS_STACK_SIZE
	.align		4
.L_2225:
        /*011c*/ 	.byte	0x04, 0x1e
        /*011e*/ 	.short	(.L_2227 - .L_2226)
.L_2226:
        /*0120*/ 	.word	0x00000000
.L_2227:


//--------------------- .nv.info._Z25selective_scan_fwd_kernelI32Selective_Scan_fwd_kernel_traitsILi32ELi4ELi1ELb1ELb1ELb0ELb0EfN3c107complexIfEEEEv13SSMParamsBase --------------------------
	.section	.nv.info._Z25selective_scan_fwd_kernelI32Selective_Scan_fwd_kernel_traitsILi32ELi4ELi1ELb1ELb1ELb0ELb0EfN3c107complexIfEEEEv13SSMParamsBase,"",@"SHT_CUDA_INFO"
	.sectionflags	@""
	.align	4


	//----- nvinfo : EIATTR_CUDA_API_VERSION
	.align		4
        /*0000*/ 	.byte	0x04, 0x37
        /*0002*/ 	.short	(.L_2229 - .L_2228)
.L_2228:
        /*0004*/ 	.word	0x00000082


	//----- nvinfo : EIATTR_SW2861232_WAR
	.align		4
.L_2229:
        /*0008*/ 	.byte	0x01, 0x35
	.zero		2


	//----- nvinfo : EIATTR_PARAM_CBANK
	.align		4
        /*000c*/ 	.byte	0x04, 0x0a
        /*000e*/ 	.short	(.L_2231 - .L_2230)
	.align		4
.L_2230:
        /*0010*/ 	.word	index@(.nv.constant0._Z25selective_scan_fwd_kernelI32Selective_Scan_fwd_kernel_traitsILi32ELi4ELi1ELb1ELb1ELb0ELb0EfN3c107complexIfEEEEv13SSMParamsBase)
        /*0014*/ 	.short	0x0160
        /*0016*/ 	.short	0x0118


	//----- nvinfo : EIATTR_CBANK_PARAM_SIZE
	.align		4
.L_2231:
        /*0018*/ 	.byte	0x03, 0x19
        /*001a*/ 	.short	0x0118


	//----- nvinfo : EIATTR_KPARAM_INFO
	.align		4
        /*001c*/ 	.byte	0x04, 0x17
        /*001e*/ 	.short	(.L_2233 - .L_2232)
.L_2232:
        /*0020*/ 	.word	0x00000000
        /*0024*/ 	.short	0x0000
        /*0026*/ 	.short	0x0000
        /*0028*/ 	.byte	0x00, 0xf0, 0x61, 0x04


	//----- nvinfo : EIATTR_MAXREG_COUNT
	.align		4
.L_2233:
        /*002c*/ 	.byte	0x03, 0x1b
        /*002e*/ 	.short	0x00ff


	//----- nvinfo : EIATTR_NUM_BARRIERS
	.align		4
        /*0030*/ 	.byte	0x02, 0x4c
        /*0032*/ 	.byte	0x01
	.zero		1


	//----- nvinfo : EIATTR_MERCURY_ISA_VERSION
	.align		4
        /*0034*/ 	.byte	0x03, 0x5f
        /*0036*/ 	.short	0x0000


	//----- nvinfo : EIATTR_COOP_GROUP_MASK_REGIDS
	.align		4
        /*0038*/ 	.byte	0x04, 0x29
        /*003a*/ 	.short	(.L_2235 - .L_2234)


	//   ....[0]....
.L_2234:
        /*003c*/ 	.word	0xffffffff


	//   ....[1]....
        /*0040*/ 	.word	0xffffffff


	//   ....[2]....
        /*0044*/ 	.word	0xffffffff


	//   ....[3]....
        /*0048*/ 	.word	0xffffffff


	//   ....[4]....
        /*004c*/ 	.word	0xffffffff


	//   ....[5]....
        /*0050*/ 	.word	0xffffffff


	//   ....[6]....
        /*0054*/ 	.word	0xffffffff


	//   ....[7]....
        /*0058*/ 	.word	0xffffffff


	//   ....[8]....
        /*005c*/ 	.word	0xffffffff


	//   ....[9]....
        /*0060*/ 	.word	0xffffffff


	//   ....[10]....
        /*0064*/ 	.word	0xffffffff


	//   ....[11]....
        /*0068*/ 	.word	0xffffffff


	//   ....[12]....
        /*006c*/ 	.word	0xffffffff


	//   ....[13]....
        /*0070*/ 	.word	0xffffffff


	//   ....[14]....
        /*0074*/ 	.word	0xffffffff


	//   ....[15]....
        /*0078*/ 	.word	0xffffffff


	//   ....[16]....
        /*007c*/ 	.word	0xffffffff


	//   ....[17]....
        /*0080*/ 	.word	0xffffffff


	//   ....[18]....
        /*0084*/ 	.word	0xffffffff


	//   ....[19]....
        /*0088*/ 	.word	0xffffffff


	//   ....[20]....
        /*008c*/ 	.word	0xffffffff


	//   ....[21]....
        /*0090*/ 	.word	0xffffffff


	//   ....[22]....
        /*0094*/ 	.word	0xffffffff


	//   ....[23]....
        /*0098*/ 	.word	0xffffffff


	//----- nvinfo : EIATTR_COOP_GROUP_INSTR_OFFSETS
	.align		4
.L_2235:
        /*009c*/ 	.byte	0x04, 0x28
        /*009e*/ 	.short	(.L_2237 - .L_2236)


	//   ....[0]....
.L_2236:
        /*00a0*/ 	.word	0x00001640


	//   ....[1]....
        /*00a4*/ 	.word	0x00001660


	//   ....[2]....
        /*00a8*/ 	.word	0x000016f0


	//   ....[3]....
        /*00ac*/ 	.word	0x00001710


	//   ....[4]....
        /*00b0*/ 	.word	0x00001790


	//   ....[5]....
        /*00b4*/ 	.word	0x000017b0


	//   ....[6]....
        /*00b8*/ 	.word	0x000017f0


	//   ....[7]....
        /*00bc*/ 	.word	0x00001810


	//   ....[8]....
        /*00c0*/ 	.word	0x00001890


	//   ....[9]....
        /*00c4*/ 	.word	0x000018c0


	//   ....[10]....
        /*00c8*/ 	.word	0x000018f0


	//   ....[11]....
        /*00cc*/ 	.word	0x00001910


	//   ....[12]....
        /*00d0*/ 	.word	0x00001990


	//   ....[13]....
        /*00d4*/ 	.word	0x000019c0


	//   ....[14]....
        /*00d8*/ 	.word	0x000019f0


	//   ....[15]....
        /*00dc*/ 	.word	0x00001a10


	//   ....[16]....
        /*00e0*/ 	.word	0x00001ab0


	//   ....[17]....
        /*00e4*/ 	.word	0x00001b00


	//   ....[18]....
        /*00e8*/ 	.word	0x00001b30


	//   ....[19]....
        /*00ec*/ 	.word	0x00001b50


	//   ....[20]....
        /*00f0*/ 	.word	0x00001c40


	//   ....[21]....
        /*00f4*/ 	.word	0x00001c70


	//   ....[22]....
        /*00f8*/ 	.word	0x00001c80


	//   ....[23]....
        /*00fc*/ 	.word	0x00001c90


	//----- nvinfo : EIATTR_EXIT_INSTR_OFFSETS
	.align		4
.L_2237:
        /*0100*/ 	.byte	0x04, 0x1c
        /*0102*/ 	.short	(.L_2239 - .L_2238)


	//   ....[0]....
.L_2238:
        /*0104*/ 	.word	0x00000420


	//   ....[1]....
        /*0108*/ 	.word	0x00002340


	//----- nvinfo : EIATTR_MAX_THREADS
	.align		4
.L_2239:
        /*010c*/ 	.byte	0x04, 0x05
        /*010e*/ 	.short	(.L_2241 - .L_2240)
.L_2240:
        /*0110*/ 	.word	0x00000020
        /*0114*/ 	.word	0x00000001
        /*0118*/ 	.word	0x00000001


	//----- nvinfo : EIATTR_CRS_STACK_SIZE
	.align		4
.L_2241:
        /*011c*/ 	.byte	0x04, 0x1e
        /*011e*/ 	.short	(.L_2243 - .L_2242)
.L_2242:
        /*0120*/ 	.word	0x00000000
.L_2243:


//--------------------- .nv.info._Z25selective_scan_fwd_kernelI32Selective_Scan_fwd_kernel_traitsILi32ELi4ELi1ELb1ELb1ELb0ELb1EfN3c107complexIfEEEEv13SSMParamsBase --------------------------
	.section	.nv.info._Z25selective_scan_fwd_kernelI32Selective_Scan_fwd_kernel_traitsILi32ELi4ELi1ELb1ELb1ELb0ELb1EfN3c107complexIfEEEEv13SSMParamsBase,"",@"SHT_CUDA_INFO"
	.sectionflags	@""
	.align	4


	//----- nvinfo : EIATTR_CUDA_API_VERSION
	.align		4
        /*0000*/ 	.byte	0x04, 0x37
        /*0002*/ 	.short	(.L_2245 - .L_2244)
.L_2244:
        /*0004*/ 	.word	0x00000082


	//----- nvinfo : EIATTR_SW2861232_WAR
	.align		4
.L_2245:
        /*0008*/ 	.byte	0x01, 0x35
	.zero		2


	//----- nvinfo : EIATTR_PARAM_CBANK
	.align		4
        /*000c*/ 	.byte	0x04, 0x0a
        /*000e*/ 	.short	(.L_2247 - .L_2246)
	.align		4
.L_2246:
        /*0010*/ 	.word	index@(.nv.constant0._Z25selective_scan_fwd_kernelI32Selective_Scan_fwd_kernel_traitsILi32ELi4ELi1ELb1ELb1ELb0ELb1EfN3c107complexIfEEEEv13SSMParamsBase)
        /*0014*/ 	.short	0x0160
        /*0016*/ 	.short	0x0118


	//----- nvinfo : EIATTR_CBANK_PARAM_SIZE
	.align		4
.L_2247:
        /*0018*/ 	.byte	0x03, 0x19
        /*001a*/ 	.short	0x0118


	//----- nvinfo : EIATTR_KPARAM_INFO
	.align		4
        /*001c*/ 	.byte	0x04, 0x17
        /*001e*/ 	.short	(.L_2249 - .L_2248)
.L_2248:
        /*0020*/ 	.word	0x00000000
        /*0024*/ 	.short	0x0000
        /*0026*/ 	.short	0x0000
        /*0028*/ 	.byte	0x00, 0xf0, 0x61, 0x04


	//----- nvinfo : EIATTR_MAXREG_COUNT
	.align		4
.L_2249:
        /*002c*/ 	.byte	0x03, 0x1b
        /*002e*/ 	.short	0x00ff


	//----- nvinfo : EIATTR_NUM_BARRIERS
	.align		4
        /*0030*/ 	.byte	0x02, 0x4c
        /*0032*/ 	.byte	0x01
	.zero		1


	//----- nvinfo : EIATTR_MERCURY_ISA_VERSION
	.align		4
        /*0034*/ 	.byte	0x03, 0x5f
        /*0036*/ 	.short	0x0000


	//----- nvinfo : EIATTR_COOP_GROUP_MASK_REGIDS
	.align		4
        /*0038*/ 	.byte	0x04, 0x29
        /*003a*/ 	.short	(.L_2251 - .L_2250)


	//   ....[0]....
.L_2250:
        /*003c*/ 	.word	0xffffffff


	//   ....[1]....
        /*0040*/ 	.word	0xffffffff


	//   ....[2]....
        /*0044*/ 	.word	0xffffffff


	//   ....[3]....
        /*0048*/ 	.word	0xffffffff


	//   ....[4]....
        /*004c*/ 	.word	0xffffffff


	//   ....[5]....
        /*0050*/ 	.word	0xffffffff


	//   ....[6]....
        /*0054*/ 	.word	0xffffffff


	//   ....[7]....
        /*0058*/ 	.word	0xffffffff


	//   ....[8]....
        /*005c*/ 	.word	0xffffffff


	//   ....[9]....
        /*0060*/ 	.word	0xffffffff


	//   ....[10]....
        /*0064*/ 	.word	0xffffffff


	//   ....[11]....
        /*0068*/ 	.word	0xffffffff


	//   ....[12]....
        /*006c*/ 	.word	0xffffffff


	//   ....[13]....
        /*0070*/ 	.word	0xffffffff


	//   ....[14]....
        /*0074*/ 	.word	0xffffffff


	//   ....[15]....
        /*0078*/ 	.word	0xffffffff


	//   ....[16]....
        /*007c*/ 	.word	0xffffffff


	//   ....[17]....
        /*0080*/ 	.word	0xffffffff


	//   ....[18]....
        /*0084*/ 	.word	0xffffffff


	//   ....[19]....
        /*0088*/ 	.word	0xffffffff


	//   ....[20]....
        /*008c*/ 	.word	0xffffffff


	//   ....[21]....
        /*0090*/ 	.word	0xffffffff


	//   ....[22]....
        /*0094*/ 	.word	0xffffffff


	//   ....[23]....
        /*0098*/ 	.word	0xffffffff


	//----- nvinfo : EIATTR_COOP_GROUP_INSTR_OFFSETS
	.align		4
.L_2251:
        /*009c*/ 	.byte	0x04, 0x28
        /*009e*/ 	.short	(.L_2253 - .L_2252)


	//   ....[0]....
.L_2252:
        /*00a0*/ 	.word	0x00001640


	//   ....[1]....
        /*00a4*/ 	.word	0x00001660


	//   ....[2]....
        /*00a8*/ 	.word	0x000016f0


	//   ....[3]....
        /*00ac*/ 	.word	0x00001710


	//   ....[4]....
        /*00b0*/ 	.word	0x00001790


	//   ....[5]....
        /*00b4*/ 	.word	0x000017b0


	//   ....[6]....
        /*00b8*/ 	.word	0x000017f0


	//   ....[7]....
        /*00bc*/ 	.word	0x00001810


	//   ....[8]....
        /*00c0*/ 	.word	0x00001890


	//   ....[9]....
        /*00c4*/ 	.word	0x000018c0


	//   ....[10]....
        /*00c8*/ 	.word	0x000018f0


	//   ....[11]....
        /*00cc*/ 	.word	0x00001910


	//   ....[12]....
        /*00d0*/ 	.word	0x00001990


	//   ....[13]....
        /*00d4*/ 	.word	0x000019c0


	//   ....[14]....
        /*00d8*/ 	.word	0x000019f0


	//   ....[15]....
        /*00dc*/ 	.word	0x00001a10


	//   ....[16]....
        /*00e0*/ 	.word	0x00001ab0


	//   ....[17]....
        /*00e4*/ 	.word	0x00001b00


	//   ....[18]....
        /*00e8*/ 	.word	0x00001b30


	//   ....[19]....
        /*00ec*/ 	.word	0x00001b50


	//   ....[20]....
        /*00f0*/ 	.word	0x00001c40


	//   ....[21]....
        /*00f4*/ 	.word	0x00001c70


	//   ....[22]....
        /*00f8*/ 	.word	0x00001c80


	//   ....[23]....
        /*00fc*/ 	.word	0x00001c90


	//----- nvinfo : EIATTR_EXIT_INSTR_OFFSETS
	.align		4
.L_2253:
        /*0100*/ 	.byte	0x04, 0x1c
        /*0102*/ 	.short	(.L_2255 - .L_2254)


	//   ....[0]....
.L_2254:
        /*0104*/ 	.word	0x00000420


	//   ....[1]....
        /*0108*/ 	.word	0x00002660


	//----- nvinfo : EIATTR_MAX_THREADS
	.align		4
.L_2255:
        /*010c*/ 	.byte	0x04, 0x05
        /*010e*/ 	.short	(.L_2257 - .L_2256)
.L_2256:
        /*0110*/ 	.word	0x00000020
        /*0114*/ 	.word	0x00000001
        /*0118*/ 	.word	0x00000001


	//----- nvinfo : EIATTR_CRS_STACK_SIZE
	.align		4
.L_2257:
        /*011c*/ 	.byte	0x04, 0x1e
        /*011e*/ 	.short	(.L_2259 - .L_2258)
.L_2258:
        /*0120*/ 	.word	0x00000000
.L_2259:


//--------------------- .nv.info._Z25selective_scan_fwd_kernelI32Selective_Scan_fwd_kernel_traitsILi32ELi4ELi1ELb1ELb1ELb1ELb0EfN3c107complexIfEEEEv13SSMParamsBase --------------------------
	.section	.nv.info._Z25selective_scan_fwd_kernelI32Selective_Scan_fwd_kernel_traitsILi32ELi4ELi1ELb1ELb1ELb1ELb0EfN3c107complexIfEEEEv13SSMParamsBase,"",@"SHT_CUDA_INFO"
	.sectionflags	@""
	.align	4


	//----- nvinfo : EIATTR_CUDA_API_VERSION
	.align		4
        /*0000*/ 	.byte	0x04, 0x37
        /*0002*/ 	.short	(.L_2261 - .L_2260)
.L_2260:
        /*0004*/ 	.word	0x00000082


	//----- nvinfo : EIATTR_SW2861232_WAR
	.align		4
.L_2261:
        /*0008*/ 	.byte	0x01, 0x35
	.zero		2


	//----- nvinfo : EIATTR_PARAM_CBANK
	.align		4
        /*000c*/ 	.byte	0x04, 0x0a
        /*000e*/ 	.short	(.L_2263 - .L_2262)
	.align		4
.L_2262:
        /*0010*/ 	.word	index@(.nv.constant0._Z25selective_scan_fwd_kernelI32Selective_Scan_fwd_kernel_traitsILi32ELi4ELi1ELb1ELb1ELb1ELb0EfN3c107complexIfEEEEv13SSMParamsBase)
        /*0014*/ 	.short	0x0160
        /*0016*/ 	.short	0x0118


	//----- nvinfo : EIATTR_CBANK_PARAM_SIZE
	.align		4
.L_2263:
        /*0018*/ 	.byte	0x03, 0x19
        /*001a*/ 	.short	0x0118


	//----- nvinfo : EIATTR_KPARAM_INFO
	.align		4
        /*001c*/ 	.byte	0x04, 0x17
        /*001e*/ 	.short	(.L_2265 - .L_2264)
.L_2264:
        /*0020*/ 	.word	0x00000000
        /*0024*/ 	.short	0x0000
        /*0026*/ 	.short	0x0000
        /*0028*/ 	.byte	0x00, 0xf0, 0x61, 0x04


	//----- nvinfo : EIATTR_MAXREG_COUNT
	.align		4
.L_2265:
        /*002c*/ 	.byte	0x03, 0x1b
        /*002e*/ 	.short	0x00ff


	//----- nvinfo : EIATTR_NUM_BARRIERS
	.align		4
        /*0030*/ 	.byte	0x02, 0x4c
        /*0032*/ 	.byte	0x01
	.zero		1


	//----- nvinfo : EIATTR_MERCURY_ISA_VERSION
	.align		4
        /*0034*/ 	.byte	0x03, 0x5f
        /*0036*/ 	.short	0x0000


	//----- nvinfo : EIATTR_COOP_GROUP_MASK_REGIDS
	.align		4
        /*0038*/ 	.byte	0x04, 0x29
        /*003a*/ 	.short	(.L_2267 - .L_2266)


	//   ....[0]....
.L_2266:
        /*003c*/ 	.word	0xffffffff


	//   ....[1]....
        /*0040*/ 	.word	0xffffffff


	//   ....[2]....
        /*0044*/ 	.word	0xffffffff


	//   ....[3]....
        /*0048*/ 	.word	0xffffffff


	//   ....[4]....
        /*004c*/ 	.word	0xffffffff


	//   ....[5]....
        /*0050*/ 	.word	0xffffffff


	//   ....[6]....
        /*0054*/ 	.word	0xffffffff


	//   ....[7]....
        /*0058*/ 	.word	0xffffffff


	//   ....[8]....
        /*005c*/ 	.word	0xffffffff


	//   ....[9]....
        /*0060*/ 	.word	0xffffffff


	//   ....[10]....
        /*0064*/ 	.word	0xffffffff


	//   ....[11]....
        /*0068*/ 	.word	0xffffffff


	//   ....[12]....
        /*006c*/ 	.word	0xffffffff


	//   ....[13]....
        /*0070*/ 	.word	0xffffffff


	//   ....[14]....
        /*0074*/ 	.word	0xffffffff


	//   ....[15]....
        /*0078*/ 	.word	0xffffffff


	//   ....[16]....
        /*007c*/ 	.word	0xffffffff


	//   ....[17]....
        /*0080*/ 	.word	0xffffffff


	//   ....[18]....
        /*0084*/ 	.word	0xffffffff


	//   ....[19]....
        /*0088*/ 	.word	0xffffffff


	//   ....[20]....
        /*008c*/ 	.word	0xffffffff


	//   ....[21]....
        /*0090*/ 	.word	0xffffffff


	//   ....[22]....
        /*0094*/ 	.word	0xffffffff


	//   ....[23]....
        /*0098*/ 	.word	0xffffffff


	//----- nvinfo : EIATTR_COOP_GROUP_INSTR_OFFSETS
	.align		4
.L_2267:
        /*009c*/ 	.byte	0x04, 0x28
        /*009e*/ 	.short	(.L_2269 - .L_2268)


	//   ....[0]....
.L_2268:
        /*00a0*/ 	.word	0x00001740


	//   ....[1]....
        /*00a4*/ 	.word	0x00001770


	//   ....[2]....
        /*00a8*/ 	.word	0x000017b0


	//   ....[3]....
        /*00ac*/ 	.word	0x000017c0


	//   ....[4]....
        /*00b0*/ 	.word	0x00001850


	//   ....[5]....
        /*00b4*/ 	.word	0x00001880


	//   ....[6]....
        /*00b8*/ 	.word	0x000018a0


	//   ....[7]....
        /*00bc*/ 	.word	0x000018b0


	//   ....[8]....
        /*00c0*/ 	.word	0x00001960


	//   ....[9]....
        /*00c4*/ 	.word	0x00001980


	//   ....[10]....
        /*00c8*/ 	.word	0x000019a0


	//   ....[11]....
        /*00cc*/ 	.word	0x000019b0


	//   ....[12]....
        /*00d0*/ 	.word	0x00001a60


	//   ....[13]....
        /*00d4*/ 	.word	0x00001a80


	//   ....[14]....
        /*00d8*/ 	.word	0x00001aa0


	//   ....[15]....
        /*00dc*/ 	.word	0x00001ab0


	//   ....[16]....
        /*00e0*/ 	.word	0x00001b70


	//   ....[17]....
        /*00e4*/ 	.word	0x00001b90


	//   ....[18]....
        /*00e8*/ 	.word	0x00001ba0


	//   ....[19]....
        /*00ec*/ 	.word	0x00001bb0


	//   ....[20]....
        /*00f0*/ 	.word	0x00001d30


	//   ....[21]....
        /*00f4*/ 	.word	0x00001d50


	//   ....[22]....
        /*00f8*/ 	.word	0x00001d60


	//   ....[23]....
        /*00fc*/ 	.word	0x00001d70


	//----- nvinfo : EIATTR_EXIT_INSTR_OFFSETS
	.align		4
.L_2269:
        /*0100*/ 	.byte	0x04, 0x1c
        /*0102*/ 	.short	(.L_2271 - .L_2270)


	//   ....[0]....
.L_2270:
        /*0104*/ 	.word	0x000003f0


	//   ....[1]....
        /*0108*/ 	.word	0x000023c0


	//----- nvinfo : EIATTR_MAX_THREADS
	.align		4
.L_2271:
        /*010c*/ 	.byte	0x04, 0x05
        /*010e*/ 	.short	(.L_2273 - .L_2272)
.L_2272:
        /*0110*/ 	.word	0x00000020
        /*0114*/ 	.word	0x00000001
        /*0118*/ 	.word	0x00000001


	//----- nvinfo : EIATTR_CRS_STACK_SIZE
	.align		4
.L_2273:
        /*011c*/ 	.byte	0x04, 0x1e
        /*011e*/ 	.short	(.L_2275 - .L_2274)
.L_2274:
        /*0120*/ 	.word	0x00000000
.L_2275:


//--------------------- .nv.info._Z25selective_scan_fwd_kernelI32Selective_Scan_fwd_kernel_traitsILi32ELi4ELi1ELb1ELb1ELb1ELb1EfN3c107complexIfEEEEv13SSMParamsBase --------------------------
	.section	.nv.info._Z25selective_scan_fwd_kernelI32Selective_Scan_fwd_kernel_traitsILi32ELi4ELi1ELb1ELb1ELb1ELb1EfN3c107complexIfEEEEv13SSMParamsBase,"",@"SHT_CUDA_INFO"
	.sectionflags	@""
	.align	4


	//----- nvinfo : EIATTR_CUDA_API_VERSION
	.align		4
        /*0000*/ 	.byte	0x04, 0x37
        /*0002*/ 	.short	(.L_2277 - .L_2276)
.L_2276:
        /*0004*/ 	.word	0x00000082


	//----- nvinfo : EIATTR_SW2861232_WAR
	.align		4
.L_2277:
        /*0008*/ 	.byte	0x01, 0x35
	.zero		2


	//----- nvinfo : EIATTR_PARAM_CBANK
	.align		4
        /*000c*/ 	.byte	0x04, 0x0a
        /*000e*/ 	.short	(.L_2279 - .L_2278)
	.align		4
.L_2278:
        /*0010*/ 	.word	index@(.nv.constant0._Z25selective_scan_fwd_kernelI32Selective_Scan_fwd_kernel_traitsILi32ELi4ELi1ELb1ELb1ELb1ELb1EfN3c107complexIfEEEEv13SSMParamsBase)
        /*0014*/ 	.short	0x0160
        /*0016*/ 	.short	0x0118


	//----- nvinfo : EIATTR_CBANK_PARAM_SIZE
	.align		4
.L_2279:
        /*0018*/ 	.byte	0x03, 0x19
        /*001a*/ 	.short	0x0118


	//----- nvinfo : EIATTR_KPARAM_INFO
	.align		4
        /*001c*/ 	.byte	0x04, 0x17
        /*001e*/ 	.short	(.L_2281 - .L_2280)
.L_2280:
        /*0020*/ 	.word	0x00000000
        /*0024*/ 	.short	0x0000
        /*0026*/ 	.short	0x0000
        /*0028*/ 	.byte	0x00, 0xf0, 0x61, 0x04


	//----- nvinfo : EIATTR_MAXREG_COUNT
	.align		4
.L_2281:
        /*002c*/ 	.byte	0x03, 0x1b
        /*002e*/ 	.short	0x00ff


	//----- nvinfo : EIATTR_NUM_BARRIERS
	.align		4
        /*0030*/ 	.byte	0x02, 0x4c
        /*0032*/ 	.byte	0x01
	.zero		1


	//----- nvinfo : EIATTR_MERCURY_ISA_VERSION
	.align		4
        /*0034*/ 	.byte	0x03, 0x5f
        /*0036*/ 	.short	0x0000


	//----- nvinfo : EIATTR_COOP_GROUP_MASK_REGIDS
	.align		4
        /*0038*/ 	.byte	0x04, 0x29
        /*003a*/ 	.short	(.L_2283 - .L_2282)


	//   ....[0]....
.L_2282:
        /*003c*/ 	.word	0xffffffff


	//   ....[1]....
        /*0040*/ 	.word	0xffffffff


	//   ....[2]....
        /*0044*/ 	.word	0xffffffff


	//   ....[3]....
        /*0048*/ 	.word	0xffffffff


	//   ....[4]....
        /*004c*/ 	.word	0xffffffff


	//   ....[5]....
        /*0050*/ 	.word	0xffffffff


	//   ....[6]....
        /*0054*/ 	.word	0xffffffff


	//   ....[7]....
        /*0058*/ 	.word	0xffffffff


	//   ....[8]....
        /*005c*/ 	.word	0xffffffff


	//   ....[9]....
        /*0060*/ 	.word	0xffffffff


	//   ....[10]....
        /*0064*/ 	.word	0xffffffff


	//   ....[11]....
        /*0068*/ 	.word	0xffffffff


	//   ....[12]....
        /*006c*/ 	.word	0xffffffff


	//   ....[13]....
        /*0070*/ 	.word	0xffffffff


	//   ....[14]....
        /*0074*/ 	.word	0xffffffff


	//   ....[15]....
        /*0078*/ 	.word	0xffffffff


	//   ....[16]....
        /*007c*/ 	.word	0xffffffff


	//   ....[17]....
        /*0080*/ 	.word	0xffffffff


	//   ....[18]....
        /*0084*/ 	.word	0xffffffff


	//   ....[19]....
        /*0088*/ 	.word	0xffffffff


	//   ....[20]....
        /*008c*/ 	.word	0xffffffff


	//   ....[21]....
        /*0090*/ 	.word	0xffffffff


	//   ....[22]....
        /*0094*/ 	.word	0xffffffff


	//   ....[23]....
        /*0098*/ 	.word	0xffffffff


	//----- nvinfo : EIATTR_COOP_GROUP_INSTR_OFFSETS
	.align		4
.L_2283:
        /*009c*/ 	.byte	0x04, 0x28
        /*009e*/ 	.short	(.L_2285 - .L_2284)


	//   ....[0]....
.L_2284:
        /*00a0*/ 	.word	0x00001710


	//   ....[1]....
        /*00a4*/ 	.word	0x00001740


	//   ....[2]....
        /*00a8*/ 	.word	0x00001780


	//   ....[3]....
        /*00ac*/ 	.word	0x00001790


	//   ....[4]....
        /*00b0*/ 	.word	0x00001820


	//   ....[5]....
        /*00b4*/ 	.word	0x00001850


	//   ....[6]....
        /*00b8*/ 	.word	0x00001870


	//   ....[7]....
        /*00bc*/ 	.word	0x00001880


	//   ....[8]....
        /*00c0*/ 	.word	0x00001930


	//   ....[9]....
        /*00c4*/ 	.word	0x00001950


	//   ....[10]....
        /*00c8*/ 	.word	0x00001970


	//   ....[11]....
        /*00cc*/ 	.word	0x00001980


	//   ....[12]....
        /*00d0*/ 	.word	0x00001a30


	//   ....[13]....
        /*00d4*/ 	.word	0x00001a50


	//   ....[14]....
        /*00d8*/ 	.word	0x00001a70


	//   ....[15]....
        /*00dc*/ 	.word	0x00001a80


	//   ....[16]....
        /*00e0*/ 	.word	0x00001b40


	//   ....[17]....
        /*00e4*/ 	.word	0x00001b60


	//   ....[18]....
        /*00e8*/ 	.word	0x00001b70


	//   ....[19]....
        /*00ec*/ 	.word	0x00001b80


	//   ....[20]....
        /*00f0*/ 	.word	0x00001d00


	//   ....[21]....
        /*00f4*/ 	.word	0x00001d20


	//   ....[22]....
        /*00f8*/ 	.word	0x00001d30


	//   ....[23]....
        /*00fc*/ 	.word	0x00001d40


	//----- nvinfo : EIATTR_EXIT_INSTR_OFFSETS
	.align		4
.L_2285:
        /*0100*/ 	.byte	0x04, 0x1c
        /*0102*/ 	.short	(.L_2287 - .L_2286)


	//   ....[0]....
.L_2286:
        /*0104*/ 	.word	0x00000410


	//   ....[1]....
        /*0108*/ 	.word	0x000026d0


	//----- nvinfo : EIATTR_MAX_THREADS
	.align		4
.L_2287:
        /*010c*/ 	.byte	0x04, 0x05
        /*010e*/ 	.short	(.L_2289 - .L_2288)
.L_2288:
        /*0110*/ 	.word	0x00000020
        /*0114*/ 	.word	0x00000001
        /*0118*/ 	.word	0x00000001


	//----- nvinfo : EIATTR_CRS_STACK_SIZE
	.align		4
.L_2289:
        /*011c*/ 	.byte	0x04, 0x1e
        /*011e*/ 	.short	(.L_2291 - .L_2290)
.L_2290:
        /*0120*/ 	.word	0x00000000
.L_2291:


//--------------------- .nv.info._Z25selective_scan_fwd_kernelI32Selective_Scan_fwd_kernel_traitsILi128ELi16ELi1ELb0ELb0ELb0ELb0EffEEv13SSMParamsBase --------------------------
	.section	.nv.info._Z25selective_scan_fwd_kernelI32Selective_Scan_fwd_kernel_traitsILi128ELi16ELi1ELb0ELb0ELb0ELb0EffEEv13SSMParamsBase,"",@"SHT_CUDA_INFO"
	.sectionflags	@""
	.align	4


	//----- nvinfo : EIATTR_CUDA_API_VERSION
	.align		4
        /*0000*/ 	.byte	0x04, 0x37
        /*0002*/ 	.short	(.L_2293 - .L_2292)
.L_2292:
        /*0004*/ 	.word	0x00000082


	//----- nvinfo : EIATTR_SW2861232_WAR
	.align		4
.L_2293:
        /*0008*/ 	.byte	0x01, 0x35
	.zero		2


	//----- nvinfo : EIATTR_PARAM_CBANK
	.align		4
        /*000c*/ 	.byte	0x04, 0x0a
        /*000e*/ 	.short	(.L_2295 - .L_2294)
	.align		4
.L_2294:
        /*0010*/ 	.word	index@(.nv.constant0._Z25selective_scan_fwd_kernelI32Selective_Scan_fwd_kernel_traitsILi128ELi16ELi1ELb0ELb0ELb0ELb0EffEEv13SSMParamsBase)
        /*0014*/ 	.short	0x0160
        /*0016*/ 	.short	0x0118


	//----- nvinfo : EIATTR_CBANK_PARAM_SIZE
	.align		4
.L_2295:
        /*0018*/ 	.byte	0x03, 0x19
        /*001a*/ 	.short	0x0118


	//----- nvinfo : EIATTR_KPARAM_INFO
	.align		4
        /*001c*/ 	.byte	0x04, 0x17
        /*001e*/ 	.short	(.L_2297 - .L_2296)
.L_2296:
        /*0020*/ 	.word	0x00000000
        /*0024*/ 	.short	0x0000
        /*0026*/ 	.short	0x0000
        /*0028*/ 	.byte	0x00, 0xf0, 0x61, 0x04


	//----- nvinfo : EIATTR_MAXREG_COUNT
	.align		4
.L_2297:
        /*002c*/ 	.byte	0x03, 0x1b
        /*002e*/ 	.short	0x00a8


	//----- nvinfo : EIATTR_NUM_BARRIERS
	.align		4
        /*0030*/ 	.byte	0x02, 0x4c
        /*0032*/ 	.byte	0x01
	.zero		1


	//----- nvinfo : EIATTR_MERCURY_ISA_VERSION
	.align		4
        /*0034*/ 	.byte	0x03, 0x5f
        /*0036*/ 	.short	0x0000


	//----- nvinfo : EIATTR_COOP_GROUP_MASK_REGIDS
	.align		4
        /*0038*/ 	.byte	0x04, 0x29
        /*003a*/ 	.short	(.L_2299 - .L_2298)


	//   ....[0]....
.L_2298:
        /*003c*/ 	.word	0xffffffff


	//   ....[1]....
        /*0040*/ 	.word	0xffffffff


	//   ....[2]....
        /*0044*/ 	.word	0xffffffff


	//   ....[3]....
        /*0048*/ 	.word	0xffffffff


	//   ....[4]....
        /*004c*/ 	.word	0xffffffff


	//   ....[5]....
        /*0050*/ 	.word	0xffffffff


	//   ....[6]....
        /*0054*/ 	.word	0xffffffff


	//   ....[7]....
        /*0058*/ 	.word	0xffffffff


	//   ....[8]....
        /*005c*/ 	.word	0xffffffff


	//   ....[9]....
        /*0060*/ 	.word	0xffffffff


	//   ....[10]....
        /*0064*/ 	.word	0xffffffff


	//   ....[11]....
        /*0068*/ 	.word	0xffffffff


	//   ....[12]....
        /*006c*/ 	.word	0xffffffff


	//   ....[13]....
        /*0070*/ 	.word	0xffffffff


	//   ....[14]....
        /*0074*/ 	.word	0xffffffff


	//----- nvinfo : EIATTR_COOP_GROUP_INSTR_OFFSETS
	.align		4
.L_2299:
        /*0078*/ 	.byte	0x04, 0x28
        /*007a*/ 	.short	(.L_2301 - .L_2300)


	//   ....[0]....
.L_2300:
        /*007c*/ 	.word	0x00000eb0


	//   ....[1]....
        /*0080*/ 	.word	0x000012a0


	//   ....[2]....
        /*0084*/ 	.word	0x00004500


	//   ....[3]....
        /*0088*/ 	.word	0x00004510


	//   ....[4]....
        /*008c*/ 	.word	0x00004540


	//   ....[5]....
        /*0090*/ 	.word	0x00004550


	//   ....[6]....
        /*0094*/ 	.word	0x00004590


	//   ....[7]....
        /*0098*/ 	.word	0x000045a0


	//   ....[8]....
        /*009c*/ 	.word	0x000045e0


	//   ....[9]....
        /*00a0*/ 	.word	0x000045f0


	//   ....[10]....
        /*00a4*/ 	.word	0x00004630


	//   ....[11]....
        /*00a8*/ 	.word	0x00004640


	//   ....[12]....
        /*00ac*/ 	.word	0x000046d0


	//   ....[13]....
        /*00b0*/ 	.word	0x000046e0


	//   ....[14]....
        /*00b4*/ 	.word	0x00004e30


	//----- nvinfo : EIATTR_EXIT_INSTR_OFFSETS
	.align		4
.L_2301:
        /*00b8*/ 	.byte	0x04, 0x1c
        /*00ba*/ 	.short	(.L_2303 - .L_2302)


	//   ....[0]....
.L_2302:
        /*00bc*/ 	.word	0x000002d0


	//   ....[1]....
        /*00c0*/ 	.word	0x00005410


	//----- nvinfo : EIATTR_MAX_THREADS
	.align		4
.L_2303:
        /*00c4*/ 	.byte	0x04, 0x05
        /*00c6*/ 	.short	(.L_2305 - .L_2304)
.L_2304:
        /*00c8*/ 	.word	0x00000080
        /*00cc*/ 	.word	0x00000001
        /*00d0*/ 	.word	0x00000001


	//----- nvinfo : EIATTR_CRS_STACK_SIZE
	.align		4
.L_2305:
        /*00d4*/ 	.byte	0x04, 0x1e
        /*00d6*/ 	.short	(.L_2307 - .L_2306)
.L_2306:
        /*00d8*/ 	.word	0x00000000
.L_2307:


//--------------------- .nv.info._Z25selective_scan_fwd_kernelI32Selective_Scan_fwd_kernel_traitsILi128ELi16ELi1ELb0ELb0ELb0ELb1EffEEv13SSMParamsBase --------------------------
	.section	.nv.info._Z25selective_scan_fwd_kernelI32Selective_Scan_fwd_kernel_traitsILi128ELi16ELi1ELb0ELb0ELb0ELb1EffEEv13SSMParamsBase,"",@"SHT_CUDA_INFO"
	.sectionflags	@""
	.align	4


	//----- nvinfo : EIATTR_CUDA_API_VERSION
	.align		4
        /*0000*/ 	.byte	0x04, 0x37
        /*0002*/ 	.short	(.L_2309 - .L_2308)
.L_2308:
        /*0004*/ 	.word	0x00000082


	//----- nvinfo : EIATTR_SW2861232_WAR
	.align		4
.L_2309:
        /*0008*/ 	.byte	0x01, 0x35
	.zero		2


	//----- nvinfo : EIATTR_PARAM_CBANK
	.align		4
        /*000c*/ 	.byte	0x04, 0x0a
        /*000e*/ 	.short	(.L_2311 - .L_2310)
	.align		4
.L_2310:
        /*0010*/ 	.word	index@(.nv.constant0._Z25selective_scan_fwd_kernelI32Selective_Scan_fwd_kernel_traitsILi128ELi16ELi1ELb0ELb0ELb0ELb1EffEEv13SSMParamsBase)
        /*0014*/ 	.short	0x0160
        /*0016*/ 	.short	0x0118


	//----- nvinfo : EIATTR_CBANK_PARAM_SIZE
	.align		4
.L_2311:
        /*0018*/ 	.byte	0x03, 0x19
        /*001a*/ 	.short	0x0118


	//----- nvinfo : EIATTR_KPARAM_INFO
	.align		4
        /*001c*/ 	.byte	0x04, 0x17
        /*001e*/ 	.short	(.L_2313 - .L_2312)
.L_2312:
        /*0020*/ 	.word	0x00000000
        /*0024*/ 	.short	0x0000
        /*0026*/ 	.short	0x0000
        /*0028*/ 	.byte	0x00, 0xf0, 0x61, 0x04


	//----- nvinfo : EIATTR_MAXREG_COUNT
	.align		4
.L_2313:
        /*002c*/ 	.byte	0x03, 0x1b
        /*002e*/ 	.short	0x00a8


	//----- nvinfo : EIATTR_NUM_BARRIERS
	.align		4
        /*0030*/ 	.byte	0x02, 0x4c
        /*0032*/ 	.byte	0x01
	.zero		1


	//----- nvinfo : EIATTR_MERCURY_ISA_VERSION
	.align		4
        /*0034*/ 	.byte	0x03, 0x5f
        /*0036*/ 	.short	0x0000


	//----- nvinfo : EIATTR_COOP_GROUP_MASK_REGIDS
	.align		4
        /*0038*/ 	.byte	0x04, 0x29
        /*003a*/ 	.short	(.L_2315 - .L_2314)


	//   ....[0]....
.L_2314:
        /*003c*/ 	.word	0xffffffff


	//   ....[1]....
        /*0040*/ 	.word	0xffffffff


	//   ....[2]....
        /*0044*/ 	.word	0xffffffff


	//   ....[3]....
        /*0048*/ 	.word	0xffffffff


	//   ....[4]....
        /*004c*/ 	.word	0xffffffff


	//   ....[5]....
        /*0050*/ 	.word	0xffffffff


	//   ....[6]....
        /*0054*/ 	.word	0xffffffff


	//   ....[7]....
        /*0058*/ 	.word	0xffffffff


	//   ....[8]....
        /*005c*/ 	.word	0xffffffff


	//   ....[9]....
        /*0060*/ 	.word	0xffffffff


	//   ....[10]....
        /*0064*/ 	.word	0xffffffff


	//   ....[11]....
        /*0068*/ 	.word	0xffffffff


	//   ....[12]....
        /*006c*/ 	.word	0xffffffff


	//   ....[13]....
        /*0070*/ 	.word	0xffffffff


	//   ....[14]....
        /*0074*/ 	.word	0xffffffff


	//   ....[15]....
        /*0078*/ 	.word	0xffffffff


	//   ....[16]....
        /*007c*/ 	.word	0xffffffff


	//----- nvinfo : EIATTR_COOP_GROUP_INSTR_OFFSETS
	.align		4
.L_2315:
        /*0080*/ 	.byte	0x04, 0x28
        /*0082*/ 	.short	(.L_2317 - .L_2316)


	//   ....[0]....
.L_2316:
        /*0084*/ 	.word	0x00001000


	//   ....[1]....
        /*0088*/ 	.word	0x00001470


	//   ....[2]....
        /*008c*/ 	.word	0x00004660


	//   ....[3]....
        /*0090*/ 	.word	0x00004670


	//   ....[4]....
        /*0094*/ 	.word	0x000046c0


	//   ....[5]....
        /*0098*/ 	.word	0x000046e0


	//   ....[6]....
        /*009c*/ 	.word	0x00004750


	//   ....[7]....
        /*00a0*/ 	.word	0x00004770


	//   ....[8]....
        /*00a4*/ 	.word	0x000047a0


	//   ....[9]....
        /*00a8*/ 	.word	0x000047c0


	//   ....[10]....
        /*00ac*/ 	.word	0x000047f0


	//   ....[11]....
        /*00b0*/ 	.word	0x00004810


	//   ....[12]....
        /*00b4*/ 	.word	0x00004850


	//   ....[13]....
        /*00b8*/ 	.word	0x00004890


	//   ....[14]....
        /*00bc*/ 	.word	0x00005040


	//   ....[15]....
        /*00c0*/ 	.word	0x00005b00


	//   ....[16]....
        /*00c4*/ 	.word	0x00006380


	//----- nvinfo : EIATTR_EXIT_INSTR_OFFSETS
	.align		4
.L_2317:
        /*00c8*/ 	.byte	0x04, 0x1c
        /*00ca*/ 	.short	(.L_2319 - .L_2318)


	//   ....[0]....
.L_2318:
        /*00cc*/ 	.word	0x000002c0


	//   ....[1]....
        /*00d0*/ 	.word	0x00006920


	//----- nvinfo : EIATTR_MAX_THREADS
	.align		4
.L_2319:
        /*00d4*/ 	.byte	0x04, 0x05
        /*00d6*/ 	.short	(.L_2321 - .L_2320)
.L_2320:
        /*00d8*/ 	.word	0x00000080
        /*00dc*/ 	.word	0x00000001
        /*00e0*/ 	.word	0x00000001


	//----- nvinfo : EIATTR_CRS_STACK_SIZE
	.align		4
.L_2321:
        /*00e4*/ 	.byte	0x04, 0x1e
        /*00e6*/ 	.short	(.L_2323 - .L_2322)
.L_2322:
        /*00e8*/ 	.word	0x00000000
.L_2323:


//--------------------- .nv.info._Z25selective_scan_fwd_kernelI32Selective_Scan_fwd_kernel_traitsILi128ELi16ELi1ELb0ELb0ELb1ELb0EffEEv13SSMParamsBase --------------------------
	.section	.nv.info._Z25selective_scan_fwd_kernelI32Selective_Scan_fwd_kernel_traitsILi128ELi16ELi1ELb0ELb0ELb1ELb0EffEEv13SSMParamsBase,"",@"SHT_CUDA_INFO"
	.sectionflags	@""
	.align	4


	//----- nvinfo : EIATTR_CUDA_API_VERSION
	.align		4
        /*0000*/ 	.byte	0x04, 0x37
        /*0002*/ 	.short	(.L_2325 - .L_2324)
.L_2324:
        /*0004*/ 	.word	0x00000082


	//----- nvinfo : EIATTR_SW2861232_WAR
	.align		4
.L_2325:
        /*0008*/ 	.byte	0x01, 0x35
	.zero		2


	//----- nvinfo : EIATTR_PARAM_CBANK
	.align		4
        /*000c*/ 	.byte	0x04, 0x0a
        /*000e*/ 	.short	(.L_2327 - .L_2326)
	.align		4
.L_2326:
        /*0010*/ 	.word	index@(.nv.constant0._Z25selective_scan_fwd_kernelI32Selective_Scan_fwd_kernel_traitsILi128ELi16ELi1ELb0ELb0ELb1ELb0EffEEv13SSMParamsBase)
        /*0014*/ 	.short	0x0160
        /*0016*/ 	.short	0x0118


	//----- nvinfo : EIATTR_CBANK_PARAM_SIZE
	.align		4
.L_2327:
        /*0018*/ 	.byte	0x03, 0x19
        /*001a*/ 	.short	0x0118


	//----- nvinfo : EIATTR_KPARAM_INFO
	.align		4
        /*001c*/ 	.byte	0x04, 0x17
        /*001e*/ 	.short	(.L_2329 - .L_2328)
.L_2328:
        /*0020*/ 	.word	0x00000000
        /*0024*/ 	.short	0x0000
        /*0026*/ 	.short	0x0000
        /*0028*/ 	.byte	0x00, 0xf0, 0x61, 0x04


	//----- nvinfo : EIATTR_MAXREG_COUNT
	.align		4
.L_2329:
        /*002c*/ 	.byte	0x03, 0x1b
        /*002e*/ 	.short	0x00a8


	//----- nvinfo : EIATTR_NUM_BARRIERS
	.align		4
        /*0030*/ 	.byte	0x02, 0x4c
        /*0032*/ 	.byte	0x01
	.zero		1


	//----- nvinfo : EIATTR_MERCURY_ISA_VERSION
	.align		4
        /*0034*/ 	.byte	0x03, 0x5f
        /*0036*/ 	.short	0x0000


	//----- nvinfo : EIATTR_COOP_GROUP_MASK_REGIDS
	.align		4
        /*0038*/ 	.byte	0x04, 0x29
        /*003a*/ 	.short	(.L_2331 - .L_2330)


	//   ....[0]....
.L_2330:
        /*003c*/ 	.word	0xffffffff


	//   ....[1]....
        /*0040*/ 	.word	0xffffffff


	//   ....[2]....
        /*0044*/ 	.word	0xffffffff


	//   ....[3]....
        /*0048*/ 	.word	0xffffffff


	//   ....[4]....
        /*004c*/ 	.word	0xffffffff


	//   ....[5]....
        /*0050*/ 	.word	0xffffffff


	//   ....[6]....
        /*0054*/ 	.word	0xffffffff


	//   ....[7]....
        /*0058*/ 	.word	0xffffffff


	//   ....[8]....
        /*005c*/ 	.word	0xffffffff


	//   ....[9]....
        /*0060*/ 	.word	0xffffffff


	//   ....[10]....
        /*0064*/ 	.word	0xffffffff


	//   ....[11]....
        /*0068*/ 	.word	0xffffffff


	//   ....[12]....
        /*006c*/ 	.word	0xffffffff


	//   ....[13]....
        /*0070*/ 	.word	0xffffffff


	//   ....[14]....
        /*0074*/ 	.word	0xffffffff


	//   ....[15]....
        /*0078*/ 	.word	0xffffffff


	//----- nvinfo : EIATTR_COOP_GROUP_INSTR_OFFSETS
	.align		4
.L_2331:
        /*007c*/ 	.byte	0x04, 0x28
        /*007e*/ 	.short	(.L_2333 - .L_2332)


	//   ....[0]....
.L_2332:
        /*0080*/ 	.word	0x000011c0


	//   ....[1]....
        /*0084*/ 	.word	0x00001620


	//   ....[2]....
        /*0088*/ 	.word	0x00004af0


	//   ....[3]....
        /*008c*/ 	.word	0x00004b00


	//   ....[4]....
        /*0090*/ 	.word	0x00004b40


	//   ....[5]....
        /*0094*/ 	.word	0x00004b50


	//   ....[6]....
        /*0098*/ 	.word	0x00004b90


	//   ....[7]....
        /*009c*/ 	.word	0x00004ba0


	//   ....[8]....
        /*00a0*/ 	.word	0x00004be0


	//   ....[9]....
        /*00a4*/ 	.word	0x00004bf0


	//   ....[10]....
        /*00a8*/ 	.word	0x00004ce0


	//   ....[11]....
        /*00ac*/ 	.word	0x00004d10


	//   ....[12]....
        /*00b0*/ 	.word	0x00004e20


	//   ....[13]....
        /*00b4*/ 	.word	0x00005040


	//   ....[14]....
        /*00b8*/ 	.word	0x00005050


	//   ....[15]....
        /*00bc*/ 	.word	0x00005830


	//----- nvinfo : EIATTR_EXIT_INSTR_OFFSETS
	.align		4
.L_2333:
        /*00c0*/ 	.byte	0x04, 0x1c
        /*00c2*/ 	.short	(.L_2335 - .L_2334)


	//   ....[0]....
.L_2334:
        /*00c4*/ 	.word	0x000004f0


	//   ....[1]....
        /*00c8*/ 	.word	0x00005e30


	//----- nvinfo : EIATTR_MAX_THREADS
	.align		4
.L_2335:
        /*00cc*/ 	.byte	0x04, 0x05
        /*00ce*/ 	.short	(.L_2337 - .L_2336)
.L_2336:
        /*00d0*/ 	.word	0x00000080
        /*00d4*/ 	.word	0x00000001
        /*00d8*/ 	.word	0x00000001


	//----- nvinfo : EIATTR_CRS_STACK_SIZE
	.align		4
.L_2337:
        /*00dc*/ 	.byte	0x04, 0x1e
        /*00de*/ 	.short	(.L_2339 - .L_2338)
.L_2338:
        /*00e0*/ 	.word	0x00000000
.L_2339:


//--------------------- .nv.info._Z25selective_scan_fwd_kernelI32Selective_Scan_fwd_kernel_traitsILi128ELi16ELi1ELb0ELb0ELb1ELb1EffEEv13SSMParamsBase --------------------------
	.section	.nv.info._Z25selective_scan_fwd_kernelI32Selective_Scan_fwd_kernel_traitsILi128ELi16ELi1ELb0ELb0ELb1ELb1EffEEv13SSMParamsBase,"",@"SHT_CUDA_INFO"
	.sectionflags	@""
	.align	4


	//----- nvinfo : EIATTR_CUDA_API_VERSION
	.align		4
        /*0000*/ 	.byte	0x04, 0x37
        /*0002*/ 	.short	(.L_2341 - .L_2340)
.L_2340:
        /*0004*/ 	.word	0x00000082


	//----- nvinfo : EIATTR_SW2861232_WAR
	.align		4
.L_2341:
        /*0008*/ 	.byte	0x01, 0x35
	.zero		2


	//----- nvinfo : EIATTR_PARAM_CBANK
	.align		4
        /*000c*/ 	.byte	0x04, 0x0a
        /*000e*/ 	.short	(.L_2343 - .L_2342)
	.align		4
.L_2342:
        /*0010*/ 	.word	index@(.nv.constant0._Z25selective_scan_fwd_kernelI32Selective_Scan_fwd_kernel_traitsILi128ELi16ELi1ELb0ELb0ELb1ELb1EffEEv13SSMParamsBase)
        /*0014*/ 	.short	0x0160
        /*0016*/ 	.short	0x0118


	//----- nvinfo : EIATTR_CBANK_PARAM_SIZE
	.align		4
.L_2343:
        /*0018*/ 	.byte	0x03, 0x19
        /*001a*/ 	.short	0x0118


	//----- nvinfo : EIATTR_KPARAM_INFO
	.align		4
        /*001c*/ 	.byte	0x04, 0x17
        /*001e*/ 	.short	(.L_2345 - .L_2344)
.L_2344:
        /*0020*/ 	.word	0x00000000
        /*0024*/ 	.short	0x0000
        /*0026*/ 	.short	0x0000
        /*0028*/ 	.byte	0x00, 0xf0, 0x61, 0x04


	//----- nvinfo : EIATTR_MAXREG_COUNT
	.align		4
.L_2345:
        /*002c*/ 	.byte	0x03, 0x1b
        /*002e*/ 	.short	0x00a8


	//----- nvinfo : EIATTR_NUM_BARRIERS
	.align		4
        /*0030*/ 	.byte	0x02, 0x4c
        /*0032*/ 	.byte	0x01
	.zero		1


	//----- nvinfo : EIATTR_MERCURY_ISA_VERSION
	.align		4
        /*0034*/ 	.byte	0x03, 0x5f
        /*0036*/ 	.short	0x0000


	//----- nvinfo : EIATTR_COOP_GROUP_MASK_REGIDS
	.align		4
        /*0038*/ 	.byte	0x04, 0x29
        /*003a*/ 	.short	(.L_2347 - .L_2346)


	//   ....[0]....
.L_2346:
        /*003c*/ 	.word	0xffffffff


	//   ....[1]....
        /*0040*/ 	.word	0xffffffff


	//   ....[2]....
        /*0044*/ 	.word	0xffffffff


	//   ....[3]....
        /*0048*/ 	.word	0xffffffff


	//   ....[4]....
        /*004c*/ 	.word	0xffffffff


	//   ....[5]....
        /*0050*/ 	.word	0xffffffff


	//   ....[6]....
        /*0054*/ 	.word	0xffffffff


	//   ....[7]....
        /*0058*/ 	.word	0xffffffff


	//   ....[8]....
        /*005c*/ 	.word	0xffffffff


	//   ....[9]....
        /*0060*/ 	.word	0xffffffff


	//   ....[10]....
        /*0064*/ 	.word	0xffffffff


	//   ....[11]....
        /*0068*/ 	.word	0xffffffff


	//   ....[12]....
        /*006c*/ 	.word	0xffffffff


	//   ....[13]....
        /*0070*/ 	.word	0xffffffff


	//   ....[14]....
        /*0074*/ 	.word	0xffffffff


	//   ....[15]....
        /*0078*/ 	.word	0xffffffff


	//   ....[16]....
        /*007c*/ 	.word	0xffffffff


	//   ....[17]....
        /*0080*/ 	.word	0xffffffff


	//----- nvinfo : EIATTR_COOP_GROUP_INSTR_OFFSETS
	.align		4
.L_2347:
        /*0084*/ 	.byte	0x04, 0x28
        /*0086*/ 	.short	(.L_2349 - .L_2348)


	//   ....[0]....
.L_2348:
        /*0088*/ 	.word	0x000011c0


	//   ....[1]....
        /*008c*/ 	.word	0x00001620


	//   ....[2]....
        /*0090*/ 	.word	0x00004b00


	//   ....[3]....
        /*0094*/ 	.word	0x00004b10


	//   ....[4]....
        /*0098*/ 	.word	0x00004b50


	//   ....[5]....
        /*009c*/ 	.word	0x00004b60


	//   ....[6]....
        /*00a0*/ 	.word	0x00004ba0


	//   ....[7]....
        /*00a4*/ 	.word	0x00004bb0


	//   ....[8]....
        /*00a8*/ 	.word	0x00004bf0


	//   ....[9]....
        /*00ac*/ 	.word	0x00004c00


	//   ....[10]....
        /*00b0*/ 	.word	0x00004ce0


	//   ....[11]....
        /*00b4*/ 	.word	0x00004d10


	//   ....[12]....
        /*00b8*/ 	.word	0x00004e20


	//   ....[13]....
        /*00bc*/ 	.word	0x00005040


	//   ....[14]....
        /*00c0*/ 	.word	0x00005050


	//   ....[15]....
        /*00c4*/ 	.word	0x00005870


	//   ....[16]....
        /*00c8*/ 	.word	0x00006310


	//   ....[17]....
        /*00cc*/ 	.word	0x00006b70


	//----- nvinfo : EIATTR_EXIT_INSTR_OFFSETS
	.align		4
.L_2349:
        /*00d0*/ 	.byte	0x04, 0x1c
        /*00d2*/ 	.short	(.L_2351 - .L_2350)


	//   ....[0]....
.L_2350:
        /*00d4*/ 	.word	0x000004f0


	//   ....[1]....
        /*00d8*/ 	.word	0x00007130


	//----- nvinfo : EIATTR_MAX_THREADS
	.align		4
.L_2351:
        /*00dc*/ 	.byte	0x04, 0x05
        /*00de*/ 	.short	(.L_2353 - .L_2352)
.L_2352:
        /*00e0*/ 	.word	0x00000080
        /*00e4*/ 	.word	0x00000001
        /*00e8*/ 	.word	0x00000001


	//----- nvinfo : EIATTR_CRS_STACK_SIZE
	.align		4
.L_2353:
        /*00ec*/ 	.byte	0x04, 0x1e
        /*00ee*/ 	.short	(.L_2355 - .L_2354)
.L_2354:
        /*00f0*/ 	.word	0x00000000
.L_2355:


//--------------------- .nv.info._Z25selective_scan_fwd_kernelI32Selective_Scan_fwd_kernel_traitsILi128ELi16ELi1ELb0ELb1ELb0ELb0EffEEv13SSMParamsBase --------------------------
	.section	.nv.info._Z25selective_scan_fwd_kernelI32Selective_Scan_fwd_kernel_traitsILi128ELi16ELi1ELb0ELb1ELb0ELb0EffEEv13SSMParamsBase,"",@"SHT_CUDA_INFO"
	.sectionflags	@""
	.align	4


	//----- nvinfo : EIATTR_CUDA_API_VERSION
	.align		4
        /*0000*/ 	.byte	0x04, 0x37
        /*0002*/ 	.short	(.L_2357 - .L_2356)
.L_2356:
        /*0004*/ 	.word	0x00000082


	//----- nvinfo : EIATTR_SW2861232_WAR
	.align		4
.L_2357:
        /*0008*/ 	.byte	0x01, 0x35
	.zero		2


	//----- nvinfo : EIATTR_PARAM_CBANK
	.align		4
        /*000c*/ 	.byte	0x04, 0x0a
        /*000e*/ 	.short	(.L_2359 - .L_2358)
	.align		4
.L_2358:
        /*0010*/ 	.word	index@(.nv.constant0._Z25selective_scan_fwd_kernelI32Selective_Scan_fwd_kernel_traitsILi128ELi16ELi1ELb0ELb1ELb0ELb0EffEEv13SSMParamsBase)
        /*0014*/ 	.short	0x0160
        /*0016*/ 	.short	0x0118


	//----- nvinfo : EIATTR_CBANK_PARAM_SIZE
	.align		4
.L_2359:
        /*0018*/ 	.byte	0x03, 0x19
        /*001a*/ 	.short	0x0118


	//----- nvinfo : EIATTR_KPARAM_INFO
	.align		4
        /*001c*/ 	.byte	0x04, 0x17
        /*001e*/ 	.short	(.L_2361 - .L_2360)
.L_2360:
        /*0020*/ 	.word	0x00000000
        /*0024*/ 	.short	0x0000
        /*0026*/ 	.short	0x0000
        /*0028*/ 	.byte	0x00, 0xf0, 0x61, 0x04


	//----- nvinfo : EIATTR_MAXREG_COUNT
	.align		4
.L_2361:
        /*002c*/ 	.byte	0x03, 0x1b
        /*002e*/ 	.short	0x00a8


	//----- nvinfo : EIATTR_NUM_BARRIERS
	.align		4
        /*0030*/ 	.byte	0x02, 0x4c
        /*0032*/ 	.byte	0x01
	.zero		1


	//----- nvinfo : EIATTR_MERCURY_ISA_VERSION
	.align		4
        /*0034*/ 	.byte	0x03, 0x5f
        /*0036*/ 	.short	0x0000


	//----- nvinfo : EIATTR_COOP_GROUP_MASK_REGIDS
	.align		4
        /*0038*/ 	.byte	0x04, 0x29
        /*003a*/ 	.short	(.L_2363 - .L_2362)


	//   ....[0]....
.L_2362:
        /*003c*/ 	.word	0xffffffff


	//   ....[1]....
        /*0040*/ 	.word	0xffffffff


	//   ....[2]....
        /*0044*/ 	.word	0xffffffff


	//   ....[3]....
        /*0048*/ 	.word	0xffffffff


	//   ....[4]....
        /*004c*/ 	.word	0xffffffff


	//   ....[5]....
        /*0050*/ 	.word	0xffffffff


	//   ....[6]....
        /*0054*/ 	.word	0xffffffff


	//   ....[7]....
        /*0058*/ 	.word	0xffffffff


	//   ....[8]....
        /*005c*/ 	.word	0xffffffff


	//   ....[9]....
        /*0060*/ 	.word	0xffffffff


	//   ....[10]....
        /*0064*/ 	.word	0xffffffff


	//   ....[11]....
        /*0068*/ 	.word	0xffffffff


	//   ....[12]....
        /*006c*/ 	.word	0xffffffff


	//   ....[13]....
        /*0070*/ 	.word	0xffffffff


	//   ....[14]....
        /*0074*/ 	.word	0xffffffff


	//   ....[15]....
        /*0078*/ 	.word	0xffffffff


	//----- nvinfo : EIATTR_COOP_GROUP_INSTR_OFFSETS
	.align		4
.L_2363:
        /*007c*/ 	.byte	0x04, 0x28
        /*007e*/ 	.short	(.L_2365 - .L_2364)


	//   ....[0]....
.L_2364:
        /*0080*/ 	.word	0x00000cd0


	//   ....[1]....
        /*0084*/ 	.word	0x00001120


	//   ....[2]....
        /*0088*/ 	.word	0x00003f60


	//   ....[3]....
        /*008c*/ 	.word	0x00004970


	//   ....[4]....
        /*0090*/ 	.word	0x00004990


	//   ....[5]....
        /*0094*/ 	.word	0x00004a50


	//   ....[6]....
        /*0098*/ 	.word	0x00004a60


	//   ....[7]....
        /*009c*/ 	.word	0x00004ac0


	//   ....[8]....
        /*00a0*/ 	.word	0x00004ad0


	//   ....[9]....
        /*00a4*/ 	.word	0x00004b10


	//   ....[10]....
        /*00a8*/ 	.word	0x00004b20


	//   ....[11]....
        /*00ac*/ 	.word	0x00004b70


	//   ....[12]....
        /*00b0*/ 	.word	0x00004b80


	//   ....[13]....
        /*00b4*/ 	.word	0x00004c70


	//   ....[14]....
        /*00b8*/ 	.word	0x00004c80


	//   ....[15]....
        /*00bc*/ 	.word	0x00005390


	//----- nvinfo : EIATTR_EXIT_INSTR_OFFSETS
	.align		4
.L_2365:
        /*00c0*/ 	.byte	0x04, 0x1c
        /*00c2*/ 	.short	(.L_2367 - .L_2366)


	//   ....[0]....
.L_2366:
        /*00c4*/ 	.word	0x00000340


	//   ....[1]....
        /*00c8*/ 	.word	0x00005900


	//----- nvinfo : EIATTR_MAX_THREADS
	.align		4
.L_2367:
        /*00cc*/ 	.byte	0x04, 0x05
        /*00ce*/ 	.short	(.L_2369 - .L_2368)
.L_2368:
        /*00d0*/ 	.word	0x00000080
        /*00d4*/ 	.word	0x00000001
        /*00d8*/ 	.word	0x00000001


	//----- nvinfo : EIATTR_CRS_STACK_SIZE
	.align		4
.L_2369:
        /*00dc*/ 	.byte	0x04, 0x1e
        /*00de*/ 	.short	(.L_2371 - .L_2370)
.L_2370:
        /*00e0*/ 	.word	0x00000000
.L_2371:


//--------------------- .nv.info._Z25selective_scan_fwd_kernelI32Selective_Scan_fwd_kernel_traitsILi128ELi16ELi1ELb0ELb1ELb0ELb1EffEEv13SSMParamsBase --------------------------
	.section	.nv.info._Z25selective_scan_fwd_kernelI32Selective_Scan_fwd_kernel_traitsILi128ELi16ELi1ELb0ELb1ELb0ELb1EffEEv13SSMParamsBase,"",@"SHT_CUDA_INFO"
	.sectionflags	@""
	.align	4


	//----- nvinfo : EIATTR_CUDA_API_VERSION
	.align		4
        /*0000*/ 	.byte	0x04, 0x37
        /*0002*/ 	.short	(.L_2373 - .L_2372)
.L_2372:
        /*0004*/ 	.word	0x00000082


	//----- nvinfo : EIATTR_SW2861232_WAR
	.align		4
.L_2373:
        /*0008*/ 	.byte	0x01, 0x35
	.zero		2


	//----- nvinfo : EIATTR_PARAM_CBANK
	.align		4
        /*000c*/ 	.byte	0x04, 0x0a
        /*000e*/ 	.short	(.L_2375 - .L_2374)
	.align		4
.L_2374:
        /*0010*/ 	.word	index@(.nv.constant0._Z25selective_scan_fwd_kernelI32Selective_Scan_fwd_kernel_traitsILi128ELi16ELi1ELb0ELb1ELb0ELb1EffEEv13SSMParamsBase)
        /*0014*/ 	.short	0x0160
        /*0016*/ 	.short	0x0118


	//----- nvinfo : EIATTR_CBANK_PARAM_SIZE
	.align		4
.L_2375:
        /*0018*/ 	.byte	0x03, 0x19
        /*001a*/ 	.short	0x0118


	//----- nvinfo : EIATTR_KPARAM_INFO
	.align		4
        /*001c*/ 	.byte	0x04, 0x17
        /*001e*/ 	.short	(.L_2377 - .L_2376)
.L_2376:
        /*0020*/ 	.word	0x00000000
        /*0024*/ 	.short	0x0000
        /*0026*/ 	.short	0x0000
        /*0028*/ 	.byte	0x00, 0xf0, 0x61, 0x04


	//----- nvinfo : EIATTR_MAXREG_COUNT
	.align		4
.L_2377:
        /*002c*/ 	.byte	0x03, 0x1b
        /*002e*/ 	.short	0x00a8


	//----- nvinfo : EIATTR_NUM_BARRIERS
	.align		4
        /*0030*/ 	.byte	0x02, 0x4c
        /*0032*/ 	.byte	0x01
	.zero		1


	//----- nvinfo : EIATTR_MERCURY_ISA_VERSION
	.align		4
        /*0034*/ 	.byte	0x03, 0x5f
        /*0036*/ 	.short	0x0000


	//----- nvinfo : EIATTR_COOP_GROUP_MASK_REGIDS
	.align		4
        /*0038*/ 	.byte	0x04, 0x29
        /*003a*/ 	.short	(.L_2379 - .L_2378)


	//   ....[0]....
.L_2378:
        /*003c*/ 	.word	0xffffffff


	//   ....[1]....
        /*0040*/ 	.word	0xffffffff


	//   ....[2]....
        /*0044*/ 	.word	0xffffffff


	//   ....[3]....
        /*0048*/ 	.word	0xffffffff


	//   ....[4]....
        /*004c*/ 	.word	0xffffffff


	//   ....[5]....
        /*0050*/ 	.word	0xffffffff


	//   ....[6]....
        /*0054*/ 	.word	0xffffffff


	//   ....[7]....
        /*0058*/ 	.word	0xffffffff


	//   ....[8]....
        /*005c*/ 	.word	0xffffffff


	//   ....[9]....
        /*0060*/ 	.word	0xffffffff


	//   ....[10]....
        /*0064*/ 	.word	0xffffffff


	//   ....[11]....
        /*0068*/ 	.word	0xffffffff


	//   ....[12]....
        /*006c*/ 	.word	0xffffffff


	//   ....[13]....
        /*0070*/ 	.word	0xffffffff


	//   ....[14]....
        /*0074*/ 	.word	0xffffffff


	//   ....[15]....
        /*0078*/ 	.word	0xffffffff


	//   ....[16]....
        /*007c*/ 	.word	0xffffffff


	//   ....[17]....
        /*0080*/ 	.word	0xffffffff


	//----- nvinfo : EIATTR_COOP_GROUP_INSTR_OFFSETS
	.align		4
.L_2379:
        /*0084*/ 	.byte	0x04, 0x28
        /*0086*/ 	.short	(.L_2381 - .L_2380)


	//   ....[0]....
.L_2380:
        /*0088*/ 	.word	0x00000cd0


	//   ....[1]....
        /*008c*/ 	.word	0x00001120


	//   ....[2]....
        /*0090*/ 	.word	0x00003f70


	//   ....[3]....
        /*0094*/ 	.word	0x00004970


	//   ....[4]....
        /*0098*/ 	.word	0x00004990


	//   ....[5]....
        /*009c*/ 	.word	0x00004a50


	//   ....[6]....
        /*00a0*/ 	.word	0x00004a60


	//   ....[7]....
        /*00a4*/ 	.word	0x00004af0


	//   ....[8]....
        /*00a8*/ 	.word	0x00004b00


	//   ....[9]....
        /*00ac*/ 	.word	0x00004b40


	//   ....[10]....
        /*00b0*/ 	.word	0x00004b50


	//   ....[11]....
        /*00b4*/ 	.word	0x00004b90


	//   ....[12]....
        /*00b8*/ 	.word	0x00004ba0


	//   ....[13]....
        /*00bc*/ 	.word	0x00004c70


	//   ....[14]....
        /*00c0*/ 	.word	0x00004c80


	//   ....[15]....
        /*00c4*/ 	.word	0x000054b0


	//   ....[16]....
        /*00c8*/ 	.word	0x00005e70


	//   ....[17]....
        /*00cc*/ 	.word	0x000067d0


	//----- nvinfo : EIATTR_EXIT_INSTR_OFFSETS
	.align		4
.L_2381:
        /*00d0*/ 	.byte	0x04, 0x1c
        /*00d2*/ 	.short	(.L_2383 - .L_2382)


	//   ....[0]....
.L_2382:
        /*00d4*/ 	.word	0x00000360


	//   ....[1]....
        /*00d8*/ 	.word	0x00006d50


	//----- nvinfo : EIATTR_MAX_THREADS
	.align		4
.L_2383:
        /*00dc*/ 	.byte	0x04, 0x05
        /*00de*/ 	.short	(.L_2385 - .L_2384)
.L_2384:
        /*00e0*/ 	.word	0x00000080
        /*00e4*/ 	.word	0x00000001
        /*00e8*/ 	.word	0x00000001


	//----- nvinfo : EIATTR_CRS_STACK_SIZE
	.align		4
.L_2385:
        /*00ec*/ 	.byte	0x04, 0x1e
        /*00ee*/ 	.short	(.L_2387 - .L_2386)
.L_2386:
        /*00f0*/ 	.word	0x00000000
.L_2387:


//--------------------- .nv.info._Z25selective_scan_fwd_kernelI32Selective_Scan_fwd_kernel_traitsILi128ELi16ELi1ELb0ELb1ELb1ELb0EffEEv13SSMParamsBase --------------------------
	.section	.nv.info._Z25selective_scan_fwd_kernelI32Selective_Scan_fwd_kernel_traitsILi128ELi16ELi1ELb0ELb1ELb1ELb0EffEEv13SSMParamsBase,"",@"SHT_CUDA_INFO"
	.sectionflags	@""
	.align	4


	//----- nvinfo : EIATTR_CUDA_API_VERSION
	.align		4
        /*0000*/ 	.byte	0x04, 0x37
        /*0002*/ 	.short	(.L_2389 - .L_2388)
.L_2388:
        /*0004*/ 	.word	0x00000082


	//----- nvinfo : EIATTR_SW2861232_WAR
	.align		4
.L_2389:
        /*0008*/ 	.byte	0x01, 0x35
	.zero		2


	//----- nvinfo : EIATTR_PARAM_CBANK
	.align		4
        /*000c*/ 	.byte	0x04, 0x0a
        /*000e*/ 	.short	(.L_2391 - .L_2390)
	.align		4
.L_2390:
        /*0010*/ 	.word	index@(.nv.constant0._Z25selective_scan_fwd_kernelI32Selective_Scan_fwd_kernel_traitsILi128ELi16ELi1ELb0ELb1ELb1ELb0EffEEv13SSMParamsBase)
        /*0014*/ 	.short	0x0160
        /*0016*/ 	.short	0x0118


	//----- nvinfo : EIATTR_CBANK_PARAM_SIZE
	.align		4
.L_2391:
        /*0018*/ 	.byte	0x03, 0x19
        /*001a*/ 	.short	0x0118


	//----- nvinfo : EIATTR_KPARAM_INFO
	.align		4
        /*001c*/ 	.byte	0x04, 0x17
        /*001e*/ 	.short	(.L_2393 - .L_2392)
.L_2392:
        /*0020*/ 	.word	0x00000000
        /*0024*/ 	.short	0x0000
        /*0026*/ 	.short	0x0000
        /*0028*/ 	.byte	0x00, 0xf0, 0x61, 0x04


	//----- nvinfo : EIATTR_MAXREG_COUNT
	.align		4
.L_2393:
        /*002c*/ 	.byte	0x03, 0x1b
        /*002e*/ 	.short	0x00a8


	//----- nvinfo : EIATTR_NUM_BARRIERS
	.align		4
        /*0030*/ 	.byte	0x02, 0x4c
        /*0032*/ 	.byte	0x01
	.zero		1


	//----- nvinfo : EIATTR_MERCURY_ISA_VERSION
	.align		4
        /*0034*/ 	.byte	0x03, 0x5f
        /*0036*/ 	.short	0x0000


	//----- nvinfo : EIATTR_COOP_GROUP_MASK_REGIDS
	.align		4
        /*0038*/ 	.byte	0x04, 0x29
        /*003a*/ 	.short	(.L_2395 - .L_2394)


	//   ....[0]....
.L_2394:
        /*003c*/ 	.word	0xffffffff


	//   ....[1]....
        /*0040*/ 	.word	0xffffffff


	//   ....[2]....
        /*0044*/ 	.word	0xffffffff


	//   ....[3]....
        /*0048*/ 	.word	0xffffffff


	//   ....[4]....
        /*004c*/ 	.word	0xffffffff


	//   ....[5]....
        /*0050*/ 	.word	0xffffffff


	//   ....[6]....
        /*0054*/ 	.word	0xffffffff


	//   ....[7]....
        /*0058*/ 	.word	0xffffffff


	//   ....[8]....
        /*005c*/ 	.word	0xffffffff


	//   ....[9]....
        /*0060*/ 	.word	0xffffffff


	//   ....[10]....
        /*0064*/ 	.word	0xffffffff


	//   ....[11]....
        /*0068*/ 	.word	0xffffffff


	//   ....[12]....
        /*006c*/ 	.word	0xffffffff


	//   ....[13]....
        /*0070*/ 	.word	0xffffffff


	//   ....[14]....
        /*0074*/ 	.word	0xffffffff


	//   ....[15]....
        /*0078*/ 	.word	0xffffffff


	//   ....[16]....
        /*007c*/ 	.word	0xffffffff


	//----- nvinfo : EIATTR_COOP_GROUP_INSTR_OFFSETS
	.align		4
.L_2395:
        /*0080*/ 	.byte	0x04, 0x28
        /*0082*/ 	.short	(.L_2397 - .L_2396)


	//   ....[0]....
.L_2396:
        /*0084*/ 	.word	0x00001360


	//   ....[1]....
        /*0088*/ 	.word	0x000018e0


	//   ....[2]....
        /*008c*/ 	.word	0x00004810


	//   ....[3]....
        /*0090*/ 	.word	0x000053e0


	//   ....[4]....
        /*0094*/ 	.word	0x000053f0


	//   ....[5]....
        /*0098*/ 	.word	0x00005430


	//   ....[6]....
        /*009c*/ 	.word	0x00005440


	//   ....[7]....
        /*00a0*/ 	.word	0x00005480


	//   ....[8]....
        /*00a4*/ 	.word	0x00005490


	//   ....[9]....
        /*00a8*/ 	.word	0x00005520


	//   ....[10]....
        /*00ac*/ 	.word	0x00005530


	//   ....[11]....
        /*00b0*/ 	.word	0x000055a0


	//   ....[12]....
        /*00b4*/ 	.word	0x000055b0


	//   ....[13]....
        /*00b8*/ 	.word	0x00005d10


	//   ....[14]....
        /*00bc*/ 	.word	0x00005e70


	//   ....[15]....
        /*00c0*/ 	.word	0x00005e80


	//   ....[16]....
        /*00c4*/ 	.word	0x00006560


	//----- nvinfo : EIATTR_EXIT_INSTR_OFFSETS
	.align		4
.L_2397:
        /*00c8*/ 	.byte	0x04, 0x1c
        /*00ca*/ 	.short	(.L_2399 - .L_2398)


	//   ....[0]....
.L_2398:
        /*00cc*/ 	.word	0x00000590


	//   ....[1]....
        /*00d0*/ 	.word	0x00006b80


	//----- nvinfo : EIATTR_MAX_THREADS
	.align		4
.L_2399:
        /*00d4*/ 	.byte	0x04, 0x05
        /*00d6*/ 	.short	(.L_2401 - .L_2400)
.L_2400:
        /*00d8*/ 	.word	0x00000080
        /*00dc*/ 	.word	0x00000001
        /*00e0*/ 	.word	0x00000001


	//----- nvinfo : EIATTR_CRS_STACK_SIZE
	.align		4
.L_2401:
        /*00e4*/ 	.byte	0x04, 0x1e
        /*00e6*/ 	.short	(.L_2403 - .L_2402)
.L_2402:
        /*00e8*/ 	.word	0x00000000
.L_2403:


//--------------------- .nv.info._Z25selective_scan_fwd_kernelI32Selective_Scan_fwd_kernel_traitsILi128ELi16ELi1ELb0ELb1ELb1ELb1EffEEv13SSMParamsBase --------------------------
	.section	.nv.info._Z25selective_scan_fwd_kernelI32Selective_Scan_fwd_kernel_traitsILi128ELi16ELi1ELb0ELb1ELb1ELb1EffEEv13SSMParamsBase,"",@"SHT_CUDA_INFO"
	.sectionflags	@""
	.align	4


	//----- nvinfo : EIATTR_CUDA_API_VERSION
	.align		4
        /*0000*/ 	.byte	0x04, 0x37
        /*0002*/ 	.short	(.L_2405 - .L_2404)
.L_2404:
        /*0004*/ 	.word	0x00000082


	//----- nvinfo : EIATTR_SW2861232_WAR
	.align		4
.L_2405:
        /*0008*/ 	.byte	0x01, 0x35
	.zero		2


	//----- nvinfo : EIATTR_PARAM_CBANK
	.align		4
        /*000c*/ 	.byte	0x04, 0x0a
        /*000e*/ 	.short	(.L_2407 - .L_2406)
	.align		4
.L_2406:
        /*0010*/ 	.word	index@(.nv.constant0._Z25selective_scan_fwd_kernelI32Selective_Scan_fwd_kernel_traitsILi128ELi16ELi1ELb0ELb1ELb1ELb1EffEEv13SSMParamsBase)
        /*0014*/ 	.short	0x0160
        /*0016*/ 	.short	0x0118


	//----- nvinfo : EIATTR_CBANK_PARAM_SIZE
	.align		4
.L_2407:
        /*0018*/ 	.byte	0x03, 0x19
        /*001a*/ 	.short	0x0118


	//----- nvinfo : EIATTR_KPARAM_INFO
	.align		4
        /*001c*/ 	.byte	0x04, 0x17
        /*001e*/ 	.short	(.L_2409 - .L_2408)
.L_2408:
        /*0020*/ 	.word	0x00000000
        /*0024*/ 	.short	0x0000
        /*0026*/ 	.short	0x0000
        /*0028*/ 	.byte	0x00, 0xf0, 0x61, 0x04


	//----- nvinfo : EIATTR_MAXREG_COUNT
	.align		4
.L_2409:
        /*002c*/ 	.byte	0x03, 0x1b
        /*002e*/ 	.short	0x00a8


	//----- nvinfo : EIATTR_NUM_BARRIERS
	.align		4
        /*0030*/ 	.byte	0x02, 0x4c
        /*0032*/ 	.byte	0x01
	.zero		1


	//----- nvinfo : EIATTR_MERCURY_ISA_VERSION
	.align		4
        /*0034*/ 	.byte	0x03, 0x5f
        /*0036*/ 	.short	0x0000


	//----- nvinfo : EIATTR_COOP_GROUP_MASK_REGIDS
	.align		4
        /*0038*/ 	.byte	0x04, 0x29
        /*003a*/ 	.short	(.L_2411 - .L_2410)


	//   ....[0]....
.L_2410:
        /*003c*/ 	.word	0xffffffff


	//   ....[1]....
        /*0040*/ 	.word	0xffffffff


	//   ....[2]....
        /*0044*/ 	.word	0xffffffff


	//   ....[3]....
        /*0048*/ 	.word	0xffffffff


	//   ....[4]....
        /*004c*/ 	.word	0xffffffff


	//   ....[5]....
        /*0050*/ 	.word	0xffffffff


	//   ....[6]....
        /*0054*/ 	.word	0xffffffff


	//   ....[7]....
        /*0058*/ 	.word	0xffffffff


	//   ....[8]....
        /*005c*/ 	.word	0xffffffff


	//   ....[9]....
        /*0060*/ 	.word	0xffffffff


	//   ....[10]....
        /*0064*/ 	.word	0xffffffff


	//   ....[11]....
        /*0068*/ 	.word	0xffffffff


	//   ....[12]....
        /*006c*/ 	.word	0xffffffff


	//   ....[13]....
        /*0070*/ 	.word	0xffffffff


	//   ....[14]....
        /*0074*/ 	.word	0xffffffff


	//   ....[15]....
        /*0078*/ 	.word	0xffffffff


	//   ....[16]....
        /*007c*/ 	.word	0xffffffff


	//   ....[17]....
        /*0080*/ 	.word	0xffffffff


	//   ....[18]....
        /*0084*/ 	.word	0xffffffff


	//----- nvinfo : EIATTR_COOP_GROUP_INSTR_OFFSETS
	.align		4
.L_2411:
        /*0088*/ 	.byte	0x04, 0x28
        /*008a*/ 	.short	(.L_2413 - .L_2412)


	//   ....[0]....
.L_2412:
        /*008c*/ 	.word	0x00001280


	//   ....[1]....
        /*0090*/ 	.word	0x000016d0


	//   ....[2]....
        /*0094*/ 	.word	0x00004630


	//   ....[3]....
        /*0098*/ 	.word	0x000051b0


	//   ....[4]....
        /*009c*/ 	.word	0x000051e0


	//   ....[5]....
        /*00a0*/ 	.word	0x00005200


	//   ....[6]....
        /*00a4*/ 	.word	0x00005230


	//   ....[7]....
        /*00a8*/ 	.word	0x00005250


	//   ....[8]....
        /*00ac*/ 	.word	0x00005280


	//   ....[9]....
        /*00b0*/ 	.word	0x000052a0


	//   ....[10]....
        /*00b4*/ 	.word	0x000052d0


	//   ....[11]....
        /*00b8*/ 	.word	0x00005360


	//   ....[12]....
        /*00bc*/ 	.word	0x00005370


	//   ....[13]....
        /*00c0*/ 	.word	0x00005520


	//   ....[14]....
        /*00c4*/ 	.word	0x00005680


	//   ....[15]....
        /*00c8*/ 	.word	0x00005690


	//   ....[16]....
        /*00cc*/ 	.word	0x00005db0


	//   ....[17]....
        /*00d0*/ 	.word	0x00006860


	//   ....[18]....
        /*00d4*/ 	.word	0x00007090


	//----- nvinfo : EIATTR_EXIT_INSTR_OFFSETS
	.align		4
.L_2413:
        /*00d8*/ 	.byte	0x04, 0x1c
        /*00da*/ 	.short	(.L_2415 - .L_2414)


	//   ....[0]....
.L_2414:
        /*00dc*/ 	.word	0x00000590


	//   ....[1]....
        /*00e0*/ 	.word	0x00007680


	//----- nvinfo : EIATTR_MAX_THREADS
	.align		4
.L_2415:
        /*00e4*/ 	.byte	0x04, 0x05
        /*00e6*/ 	.short	(.L_2417 - .L_2416)
.L_2416:
        /*00e8*/ 	.word	0x00000080
        /*00ec*/ 	.word	0x00000001
        /*00f0*/ 	.word	0x00000001


	//----- nvinfo : EIATTR_CRS_STACK_SIZE
	.align		4
.L_2417:
        /*00f4*/ 	.byte	0x04, 0x1e
        /*00f6*/ 	.short	(.L_2419 - .L_2418)
.L_2418:
        /*00f8*/ 	.word	0x00000000
.L_2419:


//--------------------- .nv.info._Z25selective_scan_fwd_kernelI32Selective_Scan_fwd_kernel_traitsILi128ELi16ELi1ELb1ELb0ELb0ELb0EffEEv13SSMParamsBase --------------------------
	.section	.nv.info._Z25selective_scan_fwd_kernelI32Selective_Scan_fwd_kernel_traitsILi128ELi16ELi1ELb1ELb0ELb0ELb0EffEEv13SSMParamsBase,"",@"SHT_CUDA_INFO"
	.sectionflags	@""
	.align	4


	//----- nvinfo : EIATTR_CUDA_API_VERSION
	.align		4
        /*0000*/ 	.byte	0x04, 0x37
        /*0002*/ 	.short	(.L_2421 - .L_2420)
.L_2420:
        /*0004*/ 	.word	0x00000082


	//----- nvinfo : EIATTR_SW2861232_WAR
	.align		4
.L_2421:
        /*0008*/ 	.byte	0x01, 0x35
	.zero		2


	//----- nvinfo : EIATTR_PARAM_CBANK
	.align		4
        /*000c*/ 	.byte	0x04, 0x0a
        /*000e*/ 	.short	(.L_2423 - .L_2422)
	.align		4
.L_2422:
        /*0010*/ 	.word	index@(.nv.constant0._Z25selective_scan_fwd_kernelI32Selective_Scan_fwd_kernel_traitsILi128ELi16ELi1ELb1ELb0ELb0ELb0EffEEv13SSMParamsBase)
        /*0014*/ 	.short	0x0160
        /*0016*/ 	.short	0x0118


	//----- nvinfo : EIATTR_CBANK_PARAM_SIZE
	.align		4
.L_2423:
        /*0018*/ 	.byte	0x03, 0x19
        /*001a*/ 	.short	0x0118


	//----- nvinfo : EIATTR_KPARAM_INFO
	.align		4
        /*001c*/ 	.byte	0x04, 0x17
        /*001e*/ 	.short	(.L_2425 - .L_2424)
.L_2424:
        /*0020*/ 	.word	0x00000000
        /*0024*/ 	.short	0x0000
        /*0026*/ 	.short	0x0000
        /*0028*/ 	.byte	0x00, 0xf0, 0x61, 0x04


	//----- nvinfo : EIATTR_MAXREG_COUNT
	.align		4
.L_2425:
        /*002c*/ 	.byte	0x03, 0x1b
        /*002e*/ 	.short	0x00a8


	//----- nvinfo : EIATTR_NUM_BARRIERS
	.align		4
        /*0030*/ 	.byte	0x02, 0x4c
        /*0032*/ 	.byte	0x01
	.zero		1


	//----- nvinfo : EIATTR_MERCURY_ISA_VERSION
	.align		4
        /*0034*/ 	.byte	0x03, 0x5f
        /*0036*/ 	.short	0x0000


	//----- nvinfo : EIATTR_COOP_GROUP_MASK_REGIDS
	.align		4
        /*0038*/ 	.byte	0x04, 0x29
        /*003a*/ 	.short	(.L_2427 - .L_2426)


	//   ....[0]....
.L_2426:
        /*003c*/ 	.word	0xffffffff


	//   ....[1]....
        /*0040*/ 	.word	0xffffffff


	//   ....[2]....
        /*0044*/ 	.word	0xffffffff


	//   ....[3]....
        /*0048*/ 	.word	0xffffffff


	//   ....[4]....
        /*004c*/ 	.word	0xffffffff


	//   ....[5]....
        /*0050*/ 	.word	0xffffffff


	//   ....[6]....
        /*0054*/ 	.word	0xffffffff


	//   ....[7]....
        /*0058*/ 	.word	0xffffffff


	//   ....[8]....
        /*005c*/ 	.word	0xffffffff


	//   ....[9]....
        /*0060*/ 	.word	0xffffffff


	//   ....[10]....
        /*0064*/ 	.word	0xffffffff


	//   ....[11]....
        /*0068*/ 	.word	0xffffffff


	//   ....[12]....
        /*006c*/ 	.word	0xffffffff


	//   ....[13]....
        /*0070*/ 	.word	0xffffffff


	//   ....[14]....
        /*0074*/ 	.word	0xffffffff


	//----- nvinfo : EIATTR_COOP_GROUP_INSTR_OFFSETS
	.align		4
.L_2427:
        /*0078*/ 	.byte	0x04, 0x28
        /*007a*/ 	.short	(.L_2429 - .L_2428)


	//   ....[0]....
.L_2428:
        /*007c*/ 	.word	0x000004c0


	//   ....[1]....
        /*0080*/ 	.word	0x000005e0


	//   ....[2]....
        /*0084*/ 	.word	0x00003290


	//   ....[3]....
        /*0088*/ 	.word	0x000032b0


	//   ....[4]....
        /*008c*/ 	.word	0x00003370


	//   ....[5]....
        /*0090*/ 	.word	0x00003380


	//   ....[6]....
        /*0094*/ 	.word	0x00003440


	//   ....[7]....
        /*0098*/ 	.word	0x00003460


	//   ....[8]....
        /*009c*/ 	.word	0x00003490


	//   ....[9]....
        /*00a0*/ 	.word	0x000034b0


	//   ....[10]....
        /*00a4*/ 	.word	0x000034e0


	//   ....[11]....
        /*00a8*/ 	.word	0x00003500


	//   ....[12]....
        /*00ac*/ 	.word	0x00003550


	//   ....[13]....
        /*00b0*/ 	.word	0x000035a0


	//   ....[14]....
        /*00b4*/ 	.word	0x00003bc0


	//----- nvinfo : EIATTR_EXIT_INSTR_OFFSETS
	.align		4
.L_2429:
        /*00b8*/ 	.byte	0x04, 0x1c
        /*00ba*/ 	.short	(.L_2431 - .L_2430)


	//   ....[0]....
.L_2430:
        /*00bc*/ 	.word	0x00000200


	//   ....[1]....
        /*00c0*/ 	.word	0x00003d10


	//----- nvinfo : EIATTR_MAX_THREADS
	.align		4
.L_2431:
        /*00c4*/ 	.byte	0x04, 0x05
        /*00c6*/ 	.short	(.L_2433 - .L_2432)
.L_2432:
        /*00c8*/ 	.word	0x00000080
        /*00cc*/ 	.word	0x00000001
        /*00d0*/ 	.word	0x00000001


	//----- nvinfo : EIATTR_CRS_STACK_SIZE
	.align		4
.L_2433:
        /*00d4*/ 	.byte	0x04, 0x1e
        /*00d6*/ 	.short	(.L_2435 - .L_2434)
.L_2434:
        /*00d8*/ 	.word	0x00000000
.L_2435:


//--------------------- .nv.info._Z25selective_scan_fwd_kernelI32Selective_Scan_fwd_kernel_traitsILi128ELi16ELi1ELb1ELb0ELb0ELb1EffEEv13SSMParamsBase --------------------------
	.section	.nv.info._Z25selective_scan_fwd_kernelI32Selective_Scan_fwd_kernel_traitsILi128ELi16ELi1ELb1ELb0ELb0ELb1EffEEv13SSMParamsBase,"",@"SHT_CUDA_INFO"
	.sectionflags	@""
	.align	4


	//----- nvinfo : EIATTR_CUDA_API_VERSION
	.align		4
        /*0000*/ 	.byte	0x04, 0x37
        /*0002*/ 	.short	(.L_2437 - .L_2436)
.L_2436:
        /*0004*/ 	.word	0x00000082


	//----- nvinfo : EIATTR_SW2861232_WAR
	.align		4
.L_2437:
        /*0008*/ 	.byte	0x01, 0x35
	.zero		2


	//----- nvinfo : EIATTR_PARAM_CBANK
	.align		4
        /*000c*/ 	.byte	0x04, 0x0a
        /*000e*/ 	.short	(.L_2439 - .L_2438)
	.align		4
.L_2438:
        /*0010*/ 	.word	index@(.nv.constant0._Z25selective_scan_fwd_kernelI32Selective_Scan_fwd_kernel_traitsILi128ELi16ELi1ELb1ELb0ELb0ELb1EffEEv13SSMParamsBase)
        /*0014*/ 	.short	0x0160
        /*0016*/ 	.short	0x0118


	//----- nvinfo : EIATTR_CBANK_PARAM_SIZE
	.align		4
.L_2439:
        /*0018*/ 	.byte	0x03, 0x19
        /*001a*/ 	.short	0x0118


	//----- nvinfo : EIATTR_KPARAM_INFO
	.align		4
        /*001c*/ 	.byte	0x04, 0x17
        /*001e*/ 	.short	(.L_2441 - .L_2440)
.L_2440:
        /*0020*/ 	.word	0x00000000
        /*0024*/ 	.short	0x0000
        /*0026*/ 	.short	0x0000
        /*0028*/ 	.byte	0x00, 0xf0, 0x61, 0x04


	//----- nvinfo : EIATTR_MAXREG_COUNT
	.align		4
.L_2441:
        /*002c*/ 	.byte	0x03, 0x1b
        /*002e*/ 	.short	0x00a8


	//----- nvinfo : EIATTR_NUM_BARRIERS
	.align		4
        /*0030*/ 	.byte	0x02, 0x4c
        /*0032*/ 	.byte	0x01
	.zero		1


	//----- nvinfo : EIATTR_MERCURY_ISA_VERSION
	.align		4
        /*0034*/ 	.byte	0x03, 0x5f
        /*0036*/ 	.short	0x0000


	//----- nvinfo : EIATTR_COOP_GROUP_MASK_REGIDS
	.align		4
        /*0038*/ 	.byte	0x04, 0x29
        /*003a*/ 	.short	(.L_2443 - .L_2442)


	//   ....[0]....
.L_2442:
        /*003c*/ 	.word	0xffffffff


	//   ....[1]....
        /*0040*/ 	.word	0xffffffff


	//   ....[2]....
        /*0044*/ 	.word	0xffffffff


	//   ....[3]....
        /*0048*/ 	.word	0xffffffff


	//   ....[4]....
        /*004c*/ 	.word	0xffffffff


	//   ....[5]....
        /*0050*/ 	.word	0xffffffff


	//   ....[6]....
        /*0054*/ 	.word	0xffffffff


	//   ....[7]....
        /*0058*/ 	.word	0xffffffff


	//   ....[8]....
        /*005c*/ 	.word	0xffffffff


	//   ....[9]....
        /*0060*/ 	.word	0xffffffff


	//   ....[10]....
        /*0064*/ 	.word	0xffffffff


	//   ....[11]....
        /*0068*/ 	.word	0xffffffff


	//   ....[12]....
        /*006c*/ 	.word	0xffffffff


	//   ....[13]....
        /*0070*/ 	.word	0xffffffff


	//   ....[14]....
        /*0074*/ 	.word	0xffffffff


	//   ....[15]....
        /*0078*/ 	.word	0xffffffff


	//   ....[16]....
        /*007c*/ 	.word	0xffffffff


	//----- nvinfo : EIATTR_COOP_GROUP_INSTR_OFFSETS
	.align		4
.L_2443:
        /*0080*/ 	.byte	0x04, 0x28
        /*0082*/ 	.short	(.L_2445 - .L_2444)


	//   ....[0]....
.L_2444:
        /*0084*/ 	.word	0x000004f0


	//   ....[1]....
        /*0088*/ 	.word	0x00000610


	//   ....[2]....
        /*008c*/ 	.word	0x000032c0


	//   ....[3]....
        /*0090*/ 	.word	0x000032e0


	//   ....[4]....
        /*0094*/ 	.word	0x000033a0


	//   ....[5]....
        /*0098*/ 	.word	0x000033b0


	//   ....[6]....
        /*009c*/ 	.word	0x00003470


	//   ....[7]....
        /*00a0*/ 	.word	0x00003490


	//   ....[8]....
        /*00a4*/ 	.word	0x000034c0


	//   ....[9]....
        /*00a8*/ 	.word	0x000034e0


	//   ....[10]....
        /*00ac*/ 	.word	0x00003510


	//   ....[11]....
        /*00b0*/ 	.word	0x00003530


	//   ....[12]....
        /*00b4*/ 	.word	0x00003580


	//   ....[13]....
        /*00b8*/ 	.word	0x000035d0


	//   ....[14]....
        /*00bc*/ 	.word	0x00003c90


	//   ....[15]....
        /*00c0*/ 	.word	0x00003e70


	//   ....[16]....
        /*00c4*/ 	.word	0x000045c0


	//----- nvinfo : EIATTR_EXIT_INSTR_OFFSETS
	.align		4
.L_2445:
        /*00c8*/ 	.byte	0x04, 0x1c
        /*00ca*/ 	.short	(.L_2447 - .L_2446)


	//   ....[0]....
.L_2446:
        /*00cc*/ 	.word	0x00000200


	//   ....[1]....
        /*00d0*/ 	.word	0x00004670


	//----- nvinfo : EIATTR_MAX_THREADS
	.align		4
.L_2447:
        /*00d4*/ 	.byte	0x04, 0x05
        /*00d6*/ 	.short	(.L_2449 - .L_2448)
.L_2448:
        /*00d8*/ 	.word	0x00000080
        /*00dc*/ 	.word	0x00000001
        /*00e0*/ 	.word	0x00000001


	//----- nvinfo : EIATTR_CRS_STACK_SIZE
	.align		4
.L_2449:
        /*00e4*/ 	.byte	0x04, 0x1e
        /*00e6*/ 	.short	(.L_2451 - .L_2450)
.L_2450:
        /*00e8*/ 	.word	0x00000000
.L_2451:


//--------------------- .nv.info._Z25selective_scan_fwd_kernelI32Selective_Scan_fwd_kernel_traitsILi128ELi16ELi1ELb1ELb0ELb1ELb0EffEEv13SSMParamsBase --------------------------
	.section	.nv.info._Z25selective_scan_fwd_kernelI32Selective_Scan_fwd_kernel_traitsILi128ELi16ELi1ELb1ELb0ELb1ELb0EffEEv13SSMParamsBase,"",@"SHT_CUDA_INFO"
	.sectionflags	@""
	.align	4


	//----- nvinfo : EIATTR_CUDA_API_VERSION
	.align		4
        /*0000*/ 	.byte	0x04, 0x37
        /*0002*/ 	.short	(.L_2453 - .L_2452)
.L_2452:
        /*0004*/ 	.word	0x00000082


	//----- nvinfo : EIATTR_SW2861232_WAR
	.align		4
.L_2453:
        /*0008*/ 	.byte	0x01, 0x35
	.zero		2


	//----- nvinfo : EIATTR_PARAM_CBANK
	.align		4
        /*000c*/ 	.byte	0x04, 0x0a
        /*000e*/ 	.short	(.L_2455 - .L_2454)
	.align		4
.L_2454:
        /*0010*/ 	.word	index@(.nv.constant0._Z25selective_scan_fwd_kernelI32Selective_Scan_fwd_kernel_traitsILi128ELi16ELi1ELb1ELb0ELb1ELb0EffEEv13SSMParamsBase)
        /*0014*/ 	.short	0x0160
        /*0016*/ 	.short	0x0118


	//----- nvinfo : EIATTR_CBANK_PARAM_SIZE
	.align		4
.L_2455:
        /*0018*/ 	.byte	0x03, 0x19
        /*001a*/ 	.short	0x0118


	//----- nvinfo : EIATTR_KPARAM_INFO
	.align		4
        /*001c*/ 	.byte	0x04, 0x17
        /*001e*/ 	.short	(.L_2457 - .L_2456)
.L_2456:
        /*0020*/ 	.word	0x00000000
        /*0024*/ 	.short	0x0000
        /*0026*/ 	.short	0x0000
        /*0028*/ 	.byte	0x00, 0xf0, 0x61, 0x04


	//----- nvinfo : EIATTR_MAXREG_COUNT
	.align		4
.L_2457:
        /*002c*/ 	.byte	0x03, 0x1b
        /*002e*/ 	.short	0x00a8


	//----- nvinfo : EIATTR_NUM_BARRIERS
	.align		4
        /*0030*/ 	.byte	0x02, 0x4c
        /*0032*/ 	.byte	0x01
	.zero		1


	//----- nvinfo : EIATTR_MERCURY_ISA_VERSION
	.align		4
        /*0034*/ 	.byte	0x03, 0x5f
        /*0036*/ 	.short	0x0000


	//----- nvinfo : EIATTR_COOP_GROUP_MASK_REGIDS
	.align		4
        /*0038*/ 	.byte	0x04, 0x29
        /*003a*/ 	.short	(.L_2459 - .L_2458)


	//   ....[0]....
.L_2458:
        /*003c*/ 	.word	0xffffffff


	//   ....[1]....
        /*0040*/ 	.word	0xffffffff


	//   ....[2]....
        /*0044*/ 	.word	0xffffffff


	//   ....[3]....
        /*0048*/ 	.word	0xffffffff


	//   ....[4]....
        /*004c*/ 	.word	0xffffffff


	//   ....[5]....
        /*0050*/ 	.word	0xffffffff


	//   ....[6]....
        /*0054*/ 	.word	0xffffffff


	//   ....[7]....
        /*0058*/ 	.word	0xffffffff


	//   ....[8]....
        /*005c*/ 	.word	0xffffffff


	//   ....[9]....
        /*0060*/ 	.word	0xffffffff


	//   ....[10]....
        /*0064*/ 	.word	0xffffffff


	//   ....[11]....
        /*0068*/ 	.word	0xffffffff


	//   ....[12]....
        /*006c*/ 	.word	0xffffffff


	//   ....[13]....
        /*0070*/ 	.word	0xffffffff


	//   ....[14]....
        /*0074*/ 	.word	0xffffffff


	//   ....[15]....
        /*0078*/ 	.word	0xffffffff


	//----- nvinfo : EIATTR_COOP_GROUP_INSTR_OFFSETS
	.align		4
.L_2459:
        /*007c*/ 	.byte	0x04, 0x28
        /*007e*/ 	.short	(.L_2461 - .L_2460)


	//   ....[0]....
.L_2460:
        /*0080*/ 	.word	0x000006a0


	//   ....[1]....
        /*0084*/ 	.word	0x000007c0


	//   ....[2]....
        /*0088*/ 	.word	0x00003290


	//   ....[3]....
        /*008c*/ 	.word	0x00003580


	//   ....[4]....
        /*0090*/ 	.word	0x000035a0


	//   ....[5]....
        /*0094*/ 	.word	0x00003640


	//   ....[6]....
        /*0098*/ 	.word	0x00003650


	//   ....[7]....
        /*009c*/ 	.word	0x000036e0


	//   ....[8]....
        /*00a0*/ 	.word	0x00003700


	//   ....[9]....
        /*00a4*/ 	.word	0x00003730


	//   ....[10]....
        /*00a8*/ 	.word	0x00003750


	//   ....[11]....
        /*00ac*/ 	.word	0x00003780


	//   ....[12]....
        /*00b0*/ 	.word	0x000037a0


	//   ....[13]....
        /*00b4*/ 	.word	0x00003800


	//   ....[14]....
        /*00b8*/ 	.word	0x00003870


	//   ....[15]....
        /*00bc*/ 	.word	0x00004010


	//----- nvinfo : EIATTR_EXIT_INSTR_OFFSETS
	.align		4
.L_2461:
        /*00c0*/ 	.byte	0x04, 0x1c
        /*00c2*/ 	.short	(.L_2463 - .L_2462)


	//   ....[0]....
.L_2462:
        /*00c4*/ 	.word	0x00000320


	//   ....[1]....
        /*00c8*/ 	.word	0x00004130


	//----- nvinfo : EIATTR_MAX_THREADS
	.align		4
.L_2463:
        /*00cc*/ 	.byte	0x04, 0x05
        /*00ce*/ 	.short	(.L_2465 - .L_2464)
.L_2464:
        /*00d0*/ 	.word	0x00000080
        /*00d4*/ 	.word	0x00000001
        /*00d8*/ 	.word	0x00000001


	//----- nvinfo : EIATTR_CRS_STACK_SIZE
	.align		4
.L_2465:
        /*00dc*/ 	.byte	0x04, 0x1e
        /*00de*/ 	.short	(.L_2467 - .L_2466)
.L_2466:
        /*00e0*/ 	.word	0x00000000
.L_2467:


//--------------------- .nv.info._Z25selective_scan_fwd_kernelI32Selective_Scan_fwd_kernel_traitsILi128ELi16ELi1ELb1ELb0ELb1ELb1EffEEv13SSMParamsBase --------------------------
	.section	.nv.info._Z25selective_scan_fwd_kernelI32Selective_Scan_fwd_kernel_traitsILi128ELi16ELi1ELb1ELb0ELb1ELb1EffEEv13SSMParamsBase,"",@"SHT_CUDA_INFO"
	.sectionflags	@""
	.align	4


	//----- nvinfo : EIATTR_CUDA_API_VERSION
	.align		4
        /*0000*/ 	.byte	0x04, 0x37
        /*0002*/ 	.short	(.L_2469 - .L_2468)
.L_2468:
        /*0004*/ 	.word	0x00000082


	//----- nvinfo : EIATTR_SW2861232_WAR
	.align		4
.L_2469:
        /*0008*/ 	.byte	0x01, 0x35
	.zero		2


	//----- nvinfo : EIATTR_PARAM_CBANK
	.align		4
        /*000c*/ 	.byte	0x04, 0x0a
        /*000e*/ 	.short	(.L_2471 - .L_2470)
	.align		4
.L_2470:
        /*0010*/ 	.word	index@(.nv.constant0._Z25selective_scan_fwd_kernelI32Selective_Scan_fwd_kernel_traitsILi128ELi16ELi1ELb1ELb0ELb1ELb1EffEEv13SSMParamsBase)
        /*0014*/ 	.short	0x0160
        /*0016*/ 	.short	0x0118


	//----- nvinfo : EIATTR_CBANK_PARAM_SIZE
	.align		4
.L_2471:
        /*0018*/ 	.byte	0x03, 0x19
        /*001a*/ 	.short	0x0118


	//----- nvinfo : EIATTR_KPARAM_INFO
	.align		4
        /*001c*/ 	.byte	0x04, 0x17
        /*001e*/ 	.short	(.L_2473 - .L_2472)
.L_2472:
        /*0020*/ 	.word	0x00000000
        /*0024*/ 	.short	0x0000
        /*0026*/ 	.short	0x0000
        /*0028*/ 	.byte	0x00, 0xf0, 0x61, 0x04


	//----- nvinfo : EIATTR_MAXREG_COUNT
	.align		4
.L_2473:
        /*002c*/ 	.byte	0x03, 0x1b
        /*002e*/ 	.short	0x00a8


	//----- nvinfo : EIATTR_NUM_BARRIERS
	.align		4
        /*0030*/ 	.byte	0x02, 0x4c
        /*0032*/ 	.byte	0x01
	.zero		1


	//----- nvinfo : EIATTR_MERCURY_ISA_VERSION
	.align		4
        /*0034*/ 	.byte	0x03, 0x5f
        /*0036*/ 	.short	0x0000


	//----- nvinfo : EIATTR_COOP_GROUP_MASK_REGIDS
	.align		4
        /*0038*/ 	.byte	0x04, 0x29
        /*003a*/ 	.short	(.L_2475 - .L_2474)


	//   ....[0]....
.L_2474:
        /*003c*/ 	.word	0xffffffff


	//   ....[1]....
        /*0040*/ 	.word	0xffffffff


	//   ....[2]....
        /*0044*/ 	.word	0xffffffff


	//   ....[3]....
        /*0048*/ 	.word	0xffffffff


	//   ....[4]....
        /*004c*/ 	.word	0xffffffff


	//   ....[5]....
        /*0050*/ 	.word	0xffffffff


	//   ....[6]....
        /*0054*/ 	.word	0xffffffff


	//   ....[7]....
        /*0058*/ 	.word	0xffffffff


	//   ....[8]....
        /*005c*/ 	.word	0xffffffff


	//   ....[9]....
        /*0060*/ 	.word	0xffffffff


	//   ....[10]....
        /*0064*/ 	.word	0xffffffff


	//   ....[11]....
        /*0068*/ 	.word	0xffffffff


	//   ....[12]....
        /*006c*/ 	.word	0xffffffff


	//   ....[13]....
        /*0070*/ 	.word	0xffffffff


	//   ....[14]....
        /*0074*/ 	.word	0xffffffff


	//   ....[15]....
        /*0078*/ 	.word	0xffffffff


	//   ....[16]....
        /*007c*/ 	.word	0xffffffff


	//   ....[17]....
        /*0080*/ 	.word	0xffffffff


	//----- nvinfo : EIATTR_COOP_GROUP_INSTR_OFFSETS
	.align		4
.L_2475:
        /*0084*/ 	.byte	0x04, 0x28
        /*0086*/ 	.short	(.L_2477 - .L_2476)


	//   ....[0]....
.L_2476:
        /*0088*/ 	.word	0x00000650


	//   ....[1]....
        /*008c*/ 	.word	0x00000770


	//   ....[2]....
        /*0090*/ 	.word	0x00003240


	//   ....[3]....
        /*0094*/ 	.word	0x00003530


	//   ....[4]....
        /*0098*/ 	.word	0x00003550


	//   ....[5]....
        /*009c*/ 	.word	0x000035f0


	//   ....[6]....
        /*00a0*/ 	.word	0x00003600


	//   ....[7]....
        /*00a4*/ 	.word	0x00003690


	//   ....[8]....
        /*00a8*/ 	.word	0x000036b0


	//   ....[9]....
        /*00ac*/ 	.word	0x000036e0


	//   ....[10]....
        /*00b0*/ 	.word	0x00003700


	//   ....[11]....
        /*00b4*/ 	.word	0x00003730


	//   ....[12]....
        /*00b8*/ 	.word	0x00003750


	//   ....[13]....
        /*00bc*/ 	.word	0x000037b0


	//   ....[14]....
        /*00c0*/ 	.word	0x00003820


	//   ....[15]....
        /*00c4*/ 	.word	0x00004010


	//   ....[16]....
        /*00c8*/ 	.word	0x00004200


	//   ....[17]....
        /*00cc*/ 	.word	0x00004900


	//----- nvinfo : EIATTR_EXIT_INSTR_OFFSETS
	.align		4
.L_2477:
        /*00d0*/ 	.byte	0x04, 0x1c
        /*00d2*/ 	.short	(.L_2479 - .L_2478)


	//   ....[0]....
.L_2478:
        /*00d4*/ 	.word	0x00000310


	//   ....[1]....
        /*00d8*/ 	.word	0x00004a00


	//----- nvinfo : EIATTR_MAX_THREADS
	.align		4
.L_2479:
        /*00dc*/ 	.byte	0x04, 0x05
        /*00de*/ 	.short	(.L_2481 - .L_2480)
.L_2480:
        /*00e0*/ 	.word	0x00000080
        /*00e4*/ 	.word	0x00000001
        /*00e8*/ 	.word	0x00000001


	//----- nvinfo : EIATTR_CRS_STACK_SIZE
	.align		4
.L_2481:
        /*00ec*/ 	.byte	0x04, 0x1e
        /*00ee*/ 	.short	(.L_2483 - .L_2482)
.L_2482:
        /*00f0*/ 	.word	0x00000000
.L_2483:


//--------------------- .nv.info._Z25selective_scan_fwd_kernelI32Selective_Scan_fwd_kernel_traitsILi128ELi16ELi1ELb1ELb1ELb0ELb0EffEEv13SSMParamsBase --------------------------
	.section	.nv.info._Z25selective_scan_fwd_kernelI32Selective_Scan_fwd_kernel_traitsILi128ELi16ELi1ELb1ELb1ELb0ELb0EffEEv13SSMParamsBase,"",@"SHT_CUDA_INFO"
	.sectionflags	@""
	.align	4


	//----- nvinfo : EIATTR_CUDA_API_VERSION
	.align		4
        /*0000*/ 	.byte	0x04, 0x37
        /*0002*/ 	.short	(.L_2485 - .L_2484)
.L_2484:
        /*0004*/ 	.word	0x00000082


	//----- nvinfo : EIATTR_SW2861232_WAR
	.align		4
.L_2485:
        /*0008*/ 	.byte	0x01, 0x35
	.zero		2


	//----- nvinfo : EIATTR_PARAM_CBANK
	.align		4
        /*000c*/ 	.byte	0x04, 0x0a
        /*000e*/ 	.short	(.L_2487 - .L_2486)
	.align		4
.L_2486:
        /*0010*/ 	.word	index@(.nv.constant0._Z25selective_scan_fwd_kernelI32Selective_Scan_fwd_kernel_traitsILi128ELi16ELi1ELb1ELb1ELb0ELb0EffEEv13SSMParamsBase)
        /*0014*/ 	.short	0x0160
        /*0016*/ 	.short	0x0118


	//----- nvinfo : EIATTR_CBANK_PARAM_SIZE
	.align		4
.L_2487:
        /*0018*/ 	.byte	0x03, 0x19
        /*001a*/ 	.short	0x0118


	//----- nvinfo : EIATTR_KPARAM_INFO
	.align		4
        /*001c*/ 	.byte	0x04, 0x17
        /*001e*/ 	.short	(.L_2489 - .L_2488)
.L_2488:
        /*0020*/ 	.word	0x00000000
        /*0024*/ 	.short	0x0000
        /*0026*/ 	.short	0x0000
        /*0028*/ 	.byte	0x00, 0xf0, 0x61, 0x04


	//----- nvinfo : EIATTR_MAXREG_COUNT
	.align		4
.L_2489:
        /*002c*/ 	.byte	0x03, 0x1b
        /*002e*/ 	.short	0x00a8


	//----- nvinfo : EIATTR_NUM_BARRIERS
	.align		4
        /*0030*/ 	.byte	0x02, 0x4c
        /*0032*/ 	.byte	0x01
	.zero		1


	//----- nvinfo : EIATTR_MERCURY_ISA_VERSION
	.align		4
        /*0034*/ 	.byte	0x03, 0x5f
        /*0036*/ 	.short	0x0000


	//----- nvinfo : EIATTR_COOP_GROUP_MASK_REGIDS
	.align		4
        /*0038*/ 	.byte	0x04, 0x29
        /*003a*/ 	.short	(.L_2491 - .L_2490)


	//   ....[0]....
.L_2490:
        /*003c*/ 	.word	0xffffffff


	//   ....[1]....
        /*0040*/ 	.word	0xffffffff


	//   ....[2]....
        /*0044*/ 	.word	0xffffffff


	//   ....[3]....
        /*0048*/ 	.word	0xffffffff


	//   ....[4]....
        /*004c*/ 	.word	0xffffffff


	//   ....[5]....
        /*0050*/ 	.word	0xffffffff


	//   ....[6]....
        /*0054*/ 	.word	0xffffffff


	//   ....[7]....
        /*0058*/ 	.word	0xffffffff


	//   ....[8]....
        /*005c*/ 	.word	0xffffffff


	//   ....[9]....
        /*0060*/ 	.word	0xffffffff


	//   ....[10]....
        /*0064*/ 	.word	0xffffffff


	//   ....[11]....
        /*0068*/ 	.word	0xffffffff


	//   ....[12]....
        /*006c*/ 	.word	0xffffffff


	//   ....[13]....
        /*0070*/ 	.word	0xffffffff


	//   ....[14]....
        /*0074*/ 	.word	0xffffffff


	//   ....[15]....
        /*0078*/ 	.word	0xffffffff


	//----- nvinfo : EIATTR_COOP_GROUP_INSTR_OFFSETS
	.align		4
.L_2491:
        /*007c*/ 	.byte	0x04, 0x28
        /*007e*/ 	.short	(.L_2493 - .L_2492)


	//   ....[0]....
.L_2492:
        /*0080*/ 	.word	0x000006a0


	//   ....[1]....
        /*0084*/ 	.word	0x000007a0


	//   ....[2]....
        /*0088*/ 	.word	0x000031d0


	//   ....[3]....
        /*008c*/ 	.word	0x00003670


	//   ....[4]....
        /*0090*/ 	.word	0x00003690


	//   ....[5]....
        /*0094*/ 	.word	0x00003720


	//   ....[6]....
        /*0098*/ 	.word	0x00003730


	//   ....[7]....
        /*009c*/ 	.word	0x000037d0


	//   ....[8]....
        /*00a0*/ 	.word	0x000037f0


	//   ....[9]....
        /*00a4*/ 	.word	0x00003820


	//   ....[10]....
        /*00a8*/ 	.word	0x00003840


	//   ....[11]....
        /*00ac*/ 	.word	0x00003870


	//   ....[12]....
        /*00b0*/ 	.word	0x00003890


	//   ....[13]....
        /*00b4*/ 	.word	0x00003910


	//   ....[14]....
        /*00b8*/ 	.word	0x00003970


	//   ....[15]....
        /*00bc*/ 	.word	0x00004010


	//----- nvinfo : EIATTR_EXIT_INSTR_OFFSETS
	.align		4
.L_2493:
        /*00c0*/ 	.byte	0x04, 0x1c
        /*00c2*/ 	.short	(.L_2495 - .L_2494)


	//   ....[0]....
.L_2494:
        /*00c4*/ 	.word	0x00000320


	//   ....[1]....
        /*00c8*/ 	.word	0x00004130


	//----- nvinfo : EIATTR_MAX_THREADS
	.align		4
.L_2495:
        /*00cc*/ 	.byte	0x04, 0x05
        /*00ce*/ 	.short	(.L_2497 - .L_2496)
.L_2496:
        /*00d0*/ 	.word	0x00000080
        /*00d4*/ 	.word	0x00000001
        /*00d8*/ 	.word	0x00000001


	//----- nvinfo : EIATTR_CRS_STACK_SIZE
	.align		4
.L_2497:
        /*00dc*/ 	.byte	0x04, 0x1e
        /*00de*/ 	.short	(.L_2499 - .L_2498)
.L_2498:
        /*00e0*/ 	.word	0x00000000
.L_2499:


//--------------------- .nv.info._Z25selective_scan_fwd_kernelI32Selective_Scan_fwd_kernel_traitsILi128ELi16ELi1ELb1ELb1ELb0ELb1EffEEv13SSMParamsBase --------------------------
	.section	.nv.info._Z25selective_scan_fwd_kernelI32Selective_Scan_fwd_kernel_traitsILi128ELi16ELi1ELb1ELb1ELb0ELb1EffEEv13SSMParamsBase,"",@"SHT_CUDA_INFO"
	.sectionflags	@""
	.align	4


	//----- nvinfo : EIATTR_CUDA_API_VERSION
	.align		4
        /*0000*/ 	.byte	0x04, 0x37
        /*0002*/ 	.short	(.L_2501 - .L_2500)
.L_2500:
        /*0004*/ 	.word	0x00000082


	//----- nvinfo : EIATTR_SW2861232_WAR
	.align		4
.L_2501:
        /*0008*/ 	.byte	0x01, 0x35
	.zero		2


	//----- nvinfo : EIATTR_PARAM_CBANK
	.align		4
        /*000c*/ 	.byte	0x04, 0x0a
        /*000e*/ 	.short	(.L_2503 - .L_2502)
	.align		4
.L_2502:
        /*0010*/ 	.word	index@(.nv.constant0._Z25selective_scan_fwd_kernelI32Selective_Scan_fwd_kernel_traitsILi128ELi16ELi1ELb1ELb1ELb0ELb1EffEEv13SSMParamsBase)
        /*0014*/ 	.short	0x0160
        /*0016*/ 	.short	0x0118


	//----- nvinfo : EIATTR_CBANK_PARAM_SIZE
	.align		4
.L_2503:
        /*0018*/ 	.byte	0x03, 0x19
        /*001a*/ 	.short	0x0118


	//----- nvinfo : EIATTR_KPARAM_INFO
	.align		4
        /*001c*/ 	.byte	0x04, 0x17
        /*001e*/ 	.short	(.L_2505 - .L_2504)
.L_2504:
        /*0020*/ 	.word	0x00000000
        /*0024*/ 	.short	0x0000
        /*0026*/ 	.short	0x0000
        /*0028*/ 	.byte	0x00, 0xf0, 0x61, 0x04


	//----- nvinfo : EIATTR_MAXREG_COUNT
	.align		4
.L_2505:
        /*002c*/ 	.byte	0x03, 0x1b
        /*002e*/ 	.short	0x00a8


	//----- nvinfo : EIATTR_NUM_BARRIERS
	.align		4
        /*0030*/ 	.byte	0x02, 0x4c
        /*0032*/ 	.byte	0x01
	.zero		1


	//----- nvinfo : EIATTR_MERCURY_ISA_VERSION
	.align		4
        /*0034*/ 	.byte	0x03, 0x5f
        /*0036*/ 	.short	0x0000


	//----- nvinfo : EIATTR_COOP_GROUP_MASK_REGIDS
	.align		4
        /*0038*/ 	.byte	0x04, 0x29
        /*003a*/ 	.short	(.L_2507 - .L_2506)


	//   ....[0]....
.L_2506:
        /*003c*/ 	.word	0xffffffff


	//   ....[1]....
        /*0040*/ 	.word	0xffffffff


	//   ....[2]....
        /*0044*/ 	.word	0xffffffff


	//   ....[3]....
        /*0048*/ 	.word	0xffffffff


	//   ....[4]....
        /*004c*/ 	.word	0xffffffff


	//   ....[5]....
        /*0050*/ 	.word	0xffffffff


	//   ....[6]....
        /*0054*/ 	.word	0xffffffff


	//   ....[7]....
        /*0058*/ 	.word	0xffffffff


	//   ....[8]....
        /*005c*/ 	.word	0xffffffff


	//   ....[9]....
        /*0060*/ 	.word	0xffffffff


	//   ....[10]....
        /*0064*/ 	.word	0xffffffff


	//   ....[11]....
        /*0068*/ 	.word	0xffffffff


	//   ....[12]....
        /*006c*/ 	.word	0xffffffff


	//   ....[13]....
        /*0070*/ 	.word	0xffffffff


	//   ....[14]....
        /*0074*/ 	.word	0xffffffff


	//   ....[15]....
        /*0078*/ 	.word	0xffffffff


	//   ....[16]....
        /*007c*/ 	.word	0xffffffff


	//   ....[17]....
        /*0080*/ 	.word	0xffffffff


	//----- nvinfo : EIATTR_COOP_GROUP_INSTR_OFFSETS
	.align		4
.L_2507:
        /*0084*/ 	.byte	0x04, 0x28
        /*0086*/ 	.short	(.L_2509 - .L_2508)


	//   ....[0]....
.L_2508:
        /*0088*/ 	.word	0x00000650


	//   ....[1]....
        /*008c*/ 	.word	0x00000750


	//   ....[2]....
        /*0090*/ 	.word	0x00003180


	//   ....[3]....
        /*0094*/ 	.word	0x00003620


	//   ....[4]....
        /*0098*/ 	.word	0x00003640


	//   ....[5]....
        /*009c*/ 	.word	0x000036d0


	//   ....[6]....
        /*00a0*/ 	.word	0x000036e0


	//   ....[7]....
        /*00a4*/ 	.word	0x00003780


	//   ....[8]....
        /*00a8*/ 	.word	0x000037a0


	//   ....[9]....
        /*00ac*/ 	.word	0x000037d0


	//   ....[10]....
        /*00b0*/ 	.word	0x000037f0


	//   ....[11]....
        /*00b4*/ 	.word	0x00003820


	//   ....[12]....
        /*00b8*/ 	.word	0x00003840


	//   ....[13]....
        /*00bc*/ 	.word	0x000038c0


	//   ....[14]....
        /*00c0*/ 	.word	0x00003920


	//   ....[15]....
        /*00c4*/ 	.word	0x00004010


	//   ....[16]....
        /*00c8*/ 	.word	0x00004200


	//   ....[17]....
        /*00cc*/ 	.word	0x00004900


	//----- nvinfo : EIATTR_EXIT_INSTR_OFFSETS
	.align		4
.L_2509:
        /*00d0*/ 	.byte	0x04, 0x1c
        /*00d2*/ 	.short	(.L_2511 - .L_2510)


	//   ....[0]....
.L_2510:
        /*00d4*/ 	.word	0x00000310


	//   ....[1]....
        /*00d8*/ 	.word	0x00004a00


	//----- nvinfo : EIATTR_MAX_THREADS
	.align		4
.L_2511:
        /*00dc*/ 	.byte	0x04, 0x05
        /*00de*/ 	.short	(.L_2513 - .L_2512)
.L_2512:
        /*00e0*/ 	.word	0x00000080
        /*00e4*/ 	.word	0x00000001
        /*00e8*/ 	.word	0x00000001


	//----- nvinfo : EIATTR_CRS_STACK_SIZE
	.align		4
.L_2513:
        /*00ec*/ 	.byte	0x04, 0x1e
        /*00ee*/ 	.short	(.L_2515 - .L_2514)
.L_2514:
        /*00f0*/ 	.word	0x00000000
.L_2515:


//--------------------- .nv.info._Z25selective_scan_fwd_kernelI32Selective_Scan_fwd_kernel_traitsILi128ELi16ELi1ELb1ELb1ELb1ELb0EffEEv13SSMParamsBase --------------------------
	.section	.nv.info._Z25selective_scan_fwd_kernelI32Selective_Scan_fwd_kernel_traitsILi128ELi16ELi1ELb1ELb1ELb1ELb0EffEEv13SSMParamsBase,"",@"SHT_CUDA_INFO"
	.sectionflags	@""
	.align	4


	//----- nvinfo : EIATTR_CUDA_API_VERSION
	.align		4
        /*0000*/ 	.byte	0x04, 0x37
        /*0002*/ 	.short	(.L_2517 - .L_2516)
.L_2516:
        /*0004*/ 	.word	0x00000082


	//----- nvinfo : EIATTR_SW2861232_WAR
	.align		4
.L_2517:
        /*0008*/ 	.byte	0x01, 0x35
	.zero		2


	//----- nvinfo : EIATTR_PARAM_CBANK
	.align		4
        /*000c*/ 	.byte	0x04, 0x0a
        /*000e*/ 	.short	(.L_2519 - .L_2518)
	.align		4
.L_2518:
        /*0010*/ 	.word	index@(.nv.constant0._Z25selective_scan_fwd_kernelI32Selective_Scan_fwd_kernel_traitsILi128ELi16ELi1ELb1ELb1ELb1ELb0EffEEv13SSMParamsBase)
        /*0014*/ 	.short	0x0160
        /*0016*/ 	.short	0x0118


	//----- nvinfo : EIATTR_CBANK_PARAM_SIZE
	.align		4
.L_2519:
        /*0018*/ 	.byte	0x03, 0x19
        /*001a*/ 	.short	0x0118


	//----- nvinfo : EIATTR_KPARAM_INFO
	.align		4
        /*001c*/ 	.byte	0x04, 0x17
        /*001e*/ 	.short	(.L_2521 - .L_2520)
.L_2520:
        /*0020*/ 	.word	0x00000000
        /*0024*/ 	.short	0x0000
        /*0026*/ 	.short	0x0000
        /*0028*/ 	.byte	0x00, 0xf0, 0x61, 0x04


	//----- nvinfo : EIATTR_MAXREG_COUNT
	.align		4
.L_2521:
        /*002c*/ 	.byte	0x03, 0x1b
        /*002e*/ 	.short	0x00a8


	//----- nvinfo : EIATTR_NUM_BARRIERS
	.align		4
        /*0030*/ 	.byte	0x02, 0x4c
        /*0032*/ 	.byte	0x01
	.zero		1


	//----- nvinfo : EIATTR_MERCURY_ISA_VERSION
	.align		4
        /*0034*/ 	.byte	0x03, 0x5f
        /*0036*/ 	.short	0x0000


	//----- nvinfo : EIATTR_COOP_GROUP_MASK_REGIDS
	.align		4
        /*0038*/ 	.byte	0x04, 0x29
        /*003a*/ 	.short	(.L_2523 - .L_2522)


	//   ....[0]....
.L_2522:
        /*003c*/ 	.word	0xffffffff


	//   ....[1]....
        /*0040*/ 	.word	0xffffffff


	//   ....[2]....
        /*0044*/ 	.word	0xffffffff


	//   ....[3]....
        /*0048*/ 	.word	0xffffffff


	//   ....[4]....
        /*004c*/ 	.word	0xffffffff


	//   ....[5]....
        /*0050*/ 	.word	0xffffffff


	//   ....[6]....
        /*0054*/ 	.word	0xffffffff


	//   ....[7]....
        /*0058*/ 	.word	0xffffffff


	//   ....[8]....
        /*005c*/ 	.word	0xffffffff


	//   ....[9]....
        /*0060*/ 	.word	0xffffffff


	//   ....[10]....
        /*0064*/ 	.word	0xffffffff


	//   ....[11]....
        /*0068*/ 	.word	0xffffffff


	//   ....[12]....
        /*006c*/ 	.word	0xffffffff


	//   ....[13]....
        /*0070*/ 	.word	0xffffffff


	//   ....[14]....
        /*0074*/ 	.word	0xffffffff


	//   ....[15]....
        /*0078*/ 	.word	0xffffffff


	//   ....[16]....
        /*007c*/ 	.word	0xffffffff


	//----- nvinfo : EIATTR_COOP_GROUP_INSTR_OFFSETS
	.align		4
.L_2523:
        /*0080*/ 	.byte	0x04, 0x28
        /*0082*/ 	.short	(.L_2525 - .L_2524)


	//   ....[0]....
.L_2524:
        /*0084*/ 	.word	0x00000710


	//   ....[1]....
        /*0088*/ 	.word	0x00000810


	//   ....[2]....
        /*008c*/ 	.word	0x000031d0


	//   ....[3]....
        /*0090*/ 	.word	0x000037b0


	//   ....[4]....
        /*0094*/ 	.word	0x000037c0


	//   ....[5]....
        /*0098*/ 	.word	0x00003800


	//   ....[6]....
        /*009c*/ 	.word	0x00003830


	//   ....[7]....
        /*00a0*/ 	.word	0x00003860


	//   ....[8]....
        /*00a4*/ 	.word	0x00003880


	//   ....[9]....
        /*00a8*/ 	.word	0x000038b0


	//   ....[10]....
        /*00ac*/ 	.word	0x000038d0


	//   ....[11]....
        /*00b0*/ 	.word	0x00003900


	//   ....[12]....
        /*00b4*/ 	.word	0x00003920


	//   ....[13]....
        /*00b8*/ 	.word	0x00003980


	//   ....[14]....
        /*00bc*/ 	.word	0x00003a60


	//   ....[15]....
        /*00c0*/ 	.word	0x00003a70


	//   ....[16]....
        /*00c4*/ 	.word	0x00004100


	//----- nvinfo : EIATTR_EXIT_INSTR_OFFSETS
	.align		4
.L_2525:
        /*00c8*/ 	.byte	0x04, 0x1c
        /*00ca*/ 	.short	(.L_2527 - .L_2526)


	//   ....[0]....
.L_2526:
        /*00cc*/ 	.word	0x00000380


	//   ....[1]....
        /*00d0*/ 	.word	0x00004250


	//----- nvinfo : EIATTR_MAX_THREADS
	.align		4
.L_2527:
        /*00d4*/ 	.byte	0x04, 0x05
        /*00d6*/ 	.short	(.L_2529 - .L_2528)
.L_2528:
        /*00d8*/ 	.word	0x00000080
        /*00dc*/ 	.word	0x00000001
        /*00e0*/ 	.word	0x00000001


	//----- nvinfo : EIATTR_CRS_STACK_SIZE
	.align		4
.L_2529:
        /*00e4*/ 	.byte	0x04, 0x1e
        /*00e6*/ 	.short	(.L_2531 - .L_2530)
.L_2530:
        /*00e8*/ 	.word	0x00000000
.L_2531:


//--------------------- .nv.info._Z25selective_scan_fwd_kernelI32Selective_Scan_fwd_kernel_traitsILi128ELi16ELi1ELb1ELb1ELb1ELb1EffEEv13SSMParamsBase --------------------------
	.section	.nv.info._Z25selective_scan_fwd_kernelI32Selective_Scan_fwd_kernel_traitsILi128ELi16ELi1ELb1ELb1ELb1ELb1EffEEv13SSMParamsBase,"",@"SHT_CUDA_INFO"
	.sectionflags	@""
	.align	4


	//----- nvinfo : EIATTR_CUDA_API_VERSION
	.align		4
        /*0000*/ 	.byte	0x04, 0x37
        /*0002*/ 	.short	(.L_2533 - .L_2532)
.L_2532:
        /*0004*/ 	.word	0x00000082


	//----- nvinfo : EIATTR_SW2861232_WAR
	.align		4
.L_2533:
        /*0008*/ 	.byte	0x01, 0x35
	.zero		2


	//----- nvinfo : EIATTR_PARAM_CBANK
	.align		4
        /*000c*/ 	.byte	0x04, 0x0a
        /*000e*/ 	.short	(.L_2535 - .L_2534)
	.align		4
.L_2534:
        /*0010*/ 	.word	index@(.nv.constant0._Z25selective_scan_fwd_kernelI32Selective_Scan_fwd_kernel_traitsILi128ELi16ELi1ELb1ELb1ELb1ELb1EffEEv13SSMParamsBase)
        /*0014*/ 	.short	0x0160
        /*0016*/ 	.short	0x0118


	//----- nvinfo : EIATTR_CBANK_PARAM_SIZE
	.align		4
.L_2535:
        /*0018*/ 	.byte	0x03, 0x19
        /*001a*/ 	.short	0x0118


	//----- nvinfo : EIATTR_KPARAM_INFO
	.align		4
        /*001c*/ 	.byte	0x04, 0x17
        /*001e*/ 	.short	(.L_2537 - .L_2536)
.L_2536:
        /*0020*/ 	.word	0x00000000
        /*0024*/ 	.short	0x0000
        /*0026*/ 	.short	0x0000
        /*0028*/ 	.byte	0x00, 0xf0, 0x61, 0x04


	//----- nvinfo : EIATTR_MAXREG_COUNT
	.align		4
.L_2537:
        /*002c*/ 	.byte	0x03, 0x1b
        /*002e*/ 	.short	0x00a8


	//----- nvinfo : EIATTR_NUM_BARRIERS
	.align		4
        /*0030*/ 	.byte	0x02, 0x4c
        /*0032*/ 	.byte	0x01
	.zero		1


	//----- nvinfo : EIATTR_MERCURY_ISA_VERSION
	.align		4
        /*0034*/ 	.byte	0x03, 0x5f
        /*0036*/ 	.short	0x0000


	//----- nvinfo : EIATTR_COOP_GROUP_MASK_REGIDS
	.align		4
        /*0038*/ 	.byte	0x04, 0x29
        /*003a*/ 	.short	(.L_2539 - .L_2538)


	//   ....[0]....
.L_2538:
        /*003c*/ 	.word	0xffffffff


	//   ....[1]....
        /*0040*/ 	.word	0xffffffff


	//   ....[2]....
        /*0044*/ 	.word	0xffffffff


	//   ....[3]....
        /*0048*/ 	.word	0xffffffff


	//   ....[4]....
        /*004c*/ 	.word	0xffffffff


	//   ....[5]....
        /*0050*/ 	.word	0xffffffff


	//   ....[6]....
        /*0054*/ 	.word	0xffffffff


	//   ....[7]....
        /*0058*/ 	.word	0xffffffff


	//   ....[8]....
        /*005c*/ 	.word	0xffffffff


	//   ....[9]....
        /*0060*/ 	.word	0xffffffff


	//   ....[10]....
        /*0064*/ 	.word	0xffffffff


	//   ....[11]....
        /*0068*/ 	.word	0xffffffff


	//   ....[12]....
        /*006c*/ 	.word	0xffffffff


	//   ....[13]....
        /*0070*/ 	.word	0xffffffff


	//   ....[14]....
        /*0074*/ 	.word	0xffffffff


	//   ....[15]....
        /*0078*/ 	.word	0xffffffff


	//   ....[16]....
        /*007c*/ 	.word	0xffffffff


	//   ....[17]....
        /*0080*/ 	.word	0xffffffff


	//   ....[18]....
        /*0084*/ 	.word	0xffffffff


	//----- nvinfo : EIATTR_COOP_GROUP_INSTR_OFFSETS
	.align		4
.L_2539:
        /*0088*/ 	.byte	0x04, 0x28
        /*008a*/ 	.short	(.L_2541 - .L_2540)


	//   ....[0]....
.L_2540:
        /*008c*/ 	.word	0x00000710


	//   ....[1]....
        /*0090*/ 	.word	0x00000810


	//   ....[2]....
        /*0094*/ 	.word	0x000031d0


	//   ....[3]....
        /*0098*/ 	.word	0x000037b0


	//   ....[4]....
        /*009c*/ 	.word	0x000037c0


	//   ....[5]....
        /*00a0*/ 	.word	0x00003800


	//   ....[6]....
        /*00a4*/ 	.word	0x00003830


	//   ....[7]....
        /*00a8*/ 	.word	0x00003860


	//   ....[8]....
        /*00ac*/ 	.word	0x00003880


	//   ....[9]....
        /*00b0*/ 	.word	0x000038b0


	//   ....[10]....
        /*00b4*/ 	.word	0x000038d0


	//   ....[11]....
        /*00b8*/ 	.word	0x00003900


	//   ....[12]....
        /*00bc*/ 	.word	0x00003920


	//   ....[13]....
        /*00c0*/ 	.word	0x00003980


	//   ....[14]....
        /*00c4*/ 	.word	0x00003a60


	//   ....[15]....
        /*00c8*/ 	.word	0x00003a70


	//   ....[16]....
        /*00cc*/ 	.word	0x00004160


	//   ....[17]....
        /*00d0*/ 	.word	0x00004380


	//   ....[18]....
        /*00d4*/ 	.word	0x00004a70


	//----- nvinfo : EIATTR_EXIT_INSTR_OFFSETS
	.align		4
.L_2541:
        /*00d8*/ 	.byte	0x04, 0x1c
        /*00da*/ 	.short	(.L_2543 - .L_2542)


	//   ....[0]....
.L_2542:
        /*00dc*/ 	.word	0x00000380


	//   ....[1]....
        /*00e0*/ 	.word	0x00004b80


	//----- nvinfo : EIATTR_MAX_THREADS
	.align		4
.L_2543:
        /*00e4*/ 	.byte	0x04, 0x05
        /*00e6*/ 	.short	(.L_2545 - .L_2544)
.L_2544:
        /*00e8*/ 	.word	0x00000080
        /*00ec*/ 	.word	0x00000001
        /*00f0*/ 	.word	0x00000001


	//----- nvinfo : EIATTR_CRS_STACK_SIZE
	.align		4
.L_2545:
        /*00f4*/ 	.byte	0x04, 0x1e
        /*00f6*/ 	.short	(.L_2547 - .L_2546)
.L_2546:
        /*00f8*/ 	.word	0x00000000
.L_2547:


//--------------------- .nv.info._Z25selective_scan_fwd_kernelI32Selective_Scan_fwd_kernel_traitsILi64ELi16ELi1ELb0ELb0ELb0ELb0EffEEv13SSMParamsBase --------------------------
	.section	.nv.info._Z25selective_scan_fwd_kernelI32Selective_Scan_fwd_kernel_traitsILi64ELi16ELi1ELb0ELb0ELb0ELb0EffEEv13SSMParamsBase,"",@"SHT_CUDA_INFO"
	.sectionflags	@""
	.align	4


	//----- nvinfo : EIATTR_CUDA_API_VERSION
	.align		4
        /*0000*/ 	.byte	0x04, 0x37
        /*0002*/ 	.short	(.L_2549 - .L_2548)
.L_2548:
        /*0004*/ 	.word	0x00000082


	//----- nvinfo : EIATTR_SW2861232_WAR
	.align		4
.L_2549:
        /*0008*/ 	.byte	0x01, 0x35
	.zero		2


	//----- nvinfo : EIATTR_PARAM_CBANK
	.align		4
        /*000c*/ 	.byte	0x04, 0x0a
        /*000e*/ 	.short	(.L_2551 - .L_2550)
	.align		4
.L_2550:
        /*0010*/ 	.word	index@(.nv.constant0._Z25selective_scan_fwd_kernelI32Selective_Scan_fwd_kernel_traitsILi64ELi16ELi1ELb0ELb0ELb0ELb0EffEEv13SSMParamsBase)
        /*0014*/ 	.short	0x0160
        /*0016*/ 	.short	0x0118


	//----- nvinfo : EIATTR_CBANK_PARAM_SIZE
	.align		4
.L_2551:
        /*0018*/ 	.byte	0x03, 0x19
        /*001a*/ 	.short	0x0118


	//----- nvinfo : EIATTR_KPARAM_INFO
	.align		4
        /*001c*/ 	.byte	0x04, 0x17
        /*001e*/ 	.short	(.L_2553 - .L_2552)
.L_2552:
        /*0020*/ 	.word	0x00000000
        /*0024*/ 	.short	0x0000
        /*0026*/ 	.short	0x0000
        /*0028*/ 	.byte	0x00, 0xf0, 0x61, 0x04


	//----- nvinfo : EIATTR_MAXREG_COUNT
	.align		4
.L_2553:
        /*002c*/ 	.byte	0x03, 0x1b
        /*002e*/ 	.short	0x00a8


	//----- nvinfo : EIATTR_NUM_BARRIERS
	.align		4
        /*0030*/ 	.byte	0x02, 0x4c
        /*0032*/ 	.byte	0x01
	.zero		1


	//----- nvinfo : EIATTR_MERCURY_ISA_VERSION
	.align		4
        /*0034*/ 	.byte	0x03, 0x5f
        /*0036*/ 	.short	0x0000


	//----- nvinfo : EIATTR_COOP_GROUP_MASK_REGIDS
	.align		4
        /*0038*/ 	.byte	0x04, 0x29
        /*003a*/ 	.short	(.L_2555 - .L_2554)


	//   ....[0]....
.L_2554:
        /*003c*/ 	.word	0xffffffff


	//   ....[1]....
        /*0040*/ 	.word	0xffffffff


	//   ....[2]....
        /*0044*/ 	.word	0xffffffff


	//   ....[3]....
        /*0048*/ 	.word	0xffffffff


	//   ....[4]....
        /*004c*/ 	.word	0xffffffff


	//   ....[5]....
        /*0050*/ 	.word	0xffffffff


	//   ....[6]....
        /*0054*/ 	.word	0xffffffff


	//   ....[7]....
        /*0058*/ 	.word	0xffffffff


	//   ....[8]....
        /*005c*/ 	.word	0xffffffff


	//   ....[9]....
        /*0060*/ 	.word	0xffffffff


	//   ....[10]....
        /*0064*/ 	.word	0xffffffff


	//   ....[11]....
        /*0068*/ 	.word	0xffffffff


	//   ....[12]....
        /*006c*/ 	.word	0xffffffff


	//   ....[13]....
        /*0070*/ 	.word	0xffffffff


	//   ....[14]....
        /*0074*/ 	.word	0xffffffff


	//----- nvinfo : EIATTR_COOP_GROUP_INSTR_OFFSETS
	.align		4
.L_2555:
        /*0078*/ 	.byte	0x04, 0x28
        /*007a*/ 	.short	(.L_2557 - .L_2556)


	//   ....[0]....
.L_2556:
        /*007c*/ 	.word	0x00000e60


	//   ....[1]....
        /*0080*/ 	.word	0x00001270


	//   ....[2]....
        /*0084*/ 	.word	0x000044a0


	//   ....[3]....
        /*0088*/ 	.word	0x000044b0


	//   ....[4]....
        /*008c*/ 	.word	0x000044e0


	//   ....[5]....
        /*0090*/ 	.word	0x000044f0


	//   ....[6]....
        /*0094*/ 	.word	0x00004530


	//   ....[7]....
        /*0098*/ 	.word	0x00004540


	//   ....[8]....
        /*009c*/ 	.word	0x00004580


	//   ....[9]....
        /*00a0*/ 	.word	0x00004590


	//   ....[10]....
        /*00a4*/ 	.word	0x000045d0


	//   ....[11]....
        /*00a8*/ 	.word	0x000045e0


	//   ....[12]....
        /*00ac*/ 	.word	0x00004670


	//   ....[13]....
        /*00b0*/ 	.word	0x000046a0


	//   ....[14]....
        /*00b4*/ 	.word	0x00004d70


	//----- nvinfo : EIATTR_EXIT_INSTR_OFFSETS
	.align		4
.L_2557:
        /*00b8*/ 	.byte	0x04, 0x1c
        /*00ba*/ 	.short	(.L_2559 - .L_2558)


	//   ....[0]....
.L_2558:
        /*00bc*/ 	.word	0x000002d0


	//   ....[1]....
        /*00c0*/ 	.word	0x00005350


	//----- nvinfo : EIATTR_MAX_THREADS
	.align		4
.L_2559:
        /*00c4*/ 	.byte	0x04, 0x05
        /*00c6*/ 	.short	(.L_2561 - .L_2560)
.L_2560:
        /*00c8*/ 	.word	0x00000040
        /*00cc*/ 	.word	0x00000001
        /*00d0*/ 	.word	0x00000001


	//----- nvinfo : EIATTR_CRS_STACK_SIZE
	.align		4
.L_2561:
        /*00d4*/ 	.byte	0x04, 0x1e
        /*00d6*/ 	.short	(.L_2563 - .L_2562)
.L_2562:
        /*00d8*/ 	.word	0x00000000
.L_2563:


//--------------------- .nv.info._Z25selective_scan_fwd_kernelI32Selective_Scan_fwd_kernel_traitsILi64ELi16ELi1ELb0ELb0ELb0ELb1EffEEv13SSMParamsBase --------------------------
	.section	.nv.info._Z25selective_scan_fwd_kernelI32Selective_Scan_fwd_kernel_traitsILi64ELi16ELi1ELb0ELb0ELb0ELb1EffEEv13SSMParamsBase,"",@"SHT_CUDA_INFO"
	.sectionflags	@""
	.align	4


	//----- nvinfo : EIATTR_CUDA_API_VERSION
	.align		4
        /*0000*/ 	.byte	0x04, 0x37
        /*0002*/ 	.short	(.L_2565 - .L_2564)
.L_2564:
        /*0004*/ 	.word	0x00000082


	//----- nvinfo : EIATTR_SW2861232_WAR
	.align		4
.L_2565:
        /*0008*/ 	.byte	0x01, 0x35
	.zero		2


	//----- nvinfo : EIATTR_PARAM_CBANK
	.align		4
        /*000c*/ 	.byte	0x04, 0x0a
        /*000e*/ 	.short	(.L_2567 - .L_2566)
	.align		4
.L_2566:
        /*0010*/ 	.word	index@(.nv.constant0._Z25selective_scan_fwd_kernelI32Selective_Scan_fwd_kernel_traitsILi64ELi16ELi1ELb0ELb0ELb0ELb1EffEEv13SSMParamsBase)
        /*0014*/ 	.short	0x0160
        /*0016*/ 	.short	0x0118


	//----- nvinfo : EIATTR_CBANK_PARAM_SIZE
	.align		4
.L_2567:
        /*0018*/ 	.byte	0x03, 0x19
        /*001a*/ 	.short	0x0118


	//----- nvinfo : EIATTR_KPARAM_INFO
	.align		4
        /*001c*/ 	.byte	0x04, 0x17
        /*001e*/ 	.short	(.L_2569 - .L_2568)
.L_2568:
        /*0020*/ 	.word	0x00000000
        /*0024*/ 	.short	0x0000
        /*0026*/ 	.short	0x0000
        /*0028*/ 	.byte	0x00, 0xf0, 0x61, 0x04


	//----- nvinfo : EIATTR_MAXREG_COUNT
	.align		4
.L_2569:
        /*002c*/ 	.byte	0x03, 0x1b
        /*002e*/ 	.short	0x00a8


	//----- nvinfo : EIATTR_NUM_BARRIERS
	.align		4
        /*0030*/ 	.byte	0x02, 0x4c
        /*0032*/ 	.byte	0x01
	.zero		1


	//----- nvinfo : EIATTR_MERCURY_ISA_VERSION
	.align		4
        /*0034*/ 	.byte	0x03, 0x5f
        /*0036*/ 	.short	0x0000


	//----- nvinfo : EIATTR_COOP_GROUP_MASK_REGIDS
	.align		4
        /*0038*/ 	.byte	0x04, 0x29
        /*003a*/ 	.short	(.L_2571 - .L_2570)


	//   ....[0]....
.L_2570:
        /*003c*/ 	.word	0xffffffff


	//   ....[1]....
        /*0040*/ 	.word	0xffffffff


	//   ....[2]....
        /*0044*/ 	.word	0xffffffff


	//   ....[3]....
        /*0048*/ 	.word	0xffffffff


	//   ....[4]....
        /*004c*/ 	.word	0xffffffff


	//   ....[5]....
        /*0050*/ 	.word	0xffffffff


	//   ....[6]....
        /*0054*/ 	.word	0xffffffff


	//   ....[7]....
        /*0058*/ 	.word	0xffffffff


	//   ....[8]....
        /*005c*/ 	.word	0xffffffff


	//   ....[9]....
        /*0060*/ 	.word	0xffffffff


	//   ....[10]....
        /*0064*/ 	.word	0xffffffff


	//   ....[11]....
        /*0068*/ 	.word	0xffffffff


	//   ....[12]....
        /*006c*/ 	.word	0xffffffff


	//   ....[13]....
        /*0070*/ 	.word	0xffffffff


	//   ....[14]....
        /*0074*/ 	.word	0xffffffff


	//   ....[15]....
        /*0078*/ 	.word	0xffffffff


	//   ....[16]....
        /*007c*/ 	.word	0xffffffff


	//----- nvinfo : EIATTR_COOP_GROUP_INSTR_OFFSETS
	.align		4
.L_2571:
        /*0080*/ 	.byte	0x04, 0x28
        /*0082*/ 	.short	(.L_2573 - .L_2572)


	//   ....[0]....
.L_2572:
        /*0084*/ 	.word	0x00000fd0


	//   ....[1]....
        /*0088*/ 	.word	0x00001490


	//   ....[2]....
        /*008c*/ 	.word	0x00004670


	//   ....[3]....
        /*0090*/ 	.word	0x00004680


	//   ....[4]....
        /*0094*/ 	.word	0x00004710


	//   ....[5]....
        /*0098*/ 	.word	0x00004730


	//   ....[6]....
        /*009c*/ 	.word	0x00004770


	//   ....[7]....
        /*00a0*/ 	.word	0x000047a0


	//   ....[8]....
        /*00a4*/ 	.word	0x000047e0


	//   ....[9]....
        /*00a8*/ 	.word	0x00004800


	//   ....[10]....
        /*00ac*/ 	.word	0x00004830


	//   ....[11]....
        /*00b0*/ 	.word	0x00004850


	//   ....[12]....
        /*00b4*/ 	.word	0x00004880


	//   ....[13]....
        /*00b8*/ 	.word	0x000048b0


	//   ....[14]....
        /*00bc*/ 	.word	0x00004fd0


	//   ....[15]....
        /*00c0*/ 	.word	0x00005a90


	//   ....[16]....
        /*00c4*/ 	.word	0x00006310


	//----- nvinfo : EIATTR_EXIT_INSTR_OFFSETS
	.align		4
.L_2573:
        /*00c8*/ 	.byte	0x04, 0x1c
        /*00ca*/ 	.short	(.L_2575 - .L_2574)


	//   ....[0]....
.L_2574:
        /*00cc*/ 	.word	0x000002c0


	//   ....[1]....
        /*00d0*/ 	.word	0x00006890


	//----- nvinfo : EIATTR_MAX_THREADS
	.align		4
.L_2575:
        /*00d4*/ 	.byte	0x04, 0x05
        /*00d6*/ 	.short	(.L_2577 - .L_2576)
.L_2576:
        /*00d8*/ 	.word	0x00000040
        /*00dc*/ 	.word	0x00000001
        /*00e0*/ 	.word	0x00000001


	//----- nvinfo : EIATTR_CRS_STACK_SIZE
	.align		4
.L_2577:
        /*00e4*/ 	.byte	0x04, 0x1e
        /*00e6*/ 	.short	(.L_2579 - .L_2578)
.L_2578:
        /*00e8*/ 	.word	0x00000000
.L_2579:


//--------------------- .nv.info._Z25selective_scan_fwd_kernelI32Selective_Scan_fwd_kernel_traitsILi64ELi16ELi1ELb0ELb0ELb1ELb0EffEEv13SSMParamsBase --------------------------
	.section	.nv.info._Z25selective_scan_fwd_kernelI32Selective_Scan_fwd_kernel_traitsILi64ELi16ELi1ELb0ELb0ELb1ELb0EffEEv13SSMParamsBase,"",@"SHT_CUDA_INFO"
	.sectionflags	@""
	.align	4


	//----- nvinfo : EIATTR_CUDA_API_VERSION
	.align		4
        /*0000*/ 	.byte	0x04, 0x37
        /*0002*/ 	.short	(.L_2581 - .L_2580)
.L_2580:
        /*0004*/ 	.word	0x00000082


	//----- nvinfo : EIATTR_SW2861232_WAR
	.align		4
.L_2581:
        /*0008*/ 	.byte	0x01, 0x35
	.zero		2


	//----- nvinfo : EIATTR_PARAM_CBANK
	.align		4
        /*000c*/ 	.byte	0x04, 0x0a
        /*000e*/ 	.short	(.L_2583 - .L_2582)
	.align		4
.L_2582:
        /*0010*/ 	.word	index@(.nv.constant0._Z25selective_scan_fwd_kernelI32Selective_Scan_fwd_kernel_traitsILi64ELi16ELi1ELb0ELb0ELb1ELb0EffEEv13SSMParamsBase)
        /*0014*/ 	.short	0x0160
        /*0016*/ 	.short	0x0118


	//----- nvinfo : EIATTR_CBANK_PARAM_SIZE
	.align		4
.L_2583:
        /*0018*/ 	.byte	0x03, 0x19
        /*001a*/ 	.short	0x0118


	//----- nvinfo : EIATTR_KPARAM_INFO
	.align		4
        /*001c*/ 	.byte	0x04, 0x17
        /*001e*/ 	.short	(.L_2585 - .L_2584)
.L_2584:
        /*0020*/ 	.word	0x00000000
        /*0024*/ 	.short	0x0000
        /*0026*/ 	.short	0x0000
        /*0028*/ 	.byte	0x00, 0xf0, 0x61, 0x04


	//----- nvinfo : EIATTR_MAXREG_COUNT
	.align		4
.L_2585:
        /*002c*/ 	.byte	0x03, 0x1b
        /*002e*/ 	.short	0x00a8


	//----- nvinfo : EIATTR_NUM_BARRIERS
	.align		4
        /*0030*/ 	.byte	0x02, 0x4c
        /*0032*/ 	.byte	0x01
	.zero		1


	//----- nvinfo : EIATTR_MERCURY_ISA_VERSION
	.align		4
        /*0034*/ 	.byte	0x03, 0x5f
        /*0036*/ 	.short	0x0000


	//----- nvinfo : EIATTR_COOP_GROUP_MASK_REGIDS
	.align		4
        /*0038*/ 	.byte	0x04, 0x29
        /*003a*/ 	.short	(.L_2587 - .L_2586)


	//   ....[0]....
.L_2586:
        /*003c*/ 	.word	0xffffffff


	//   ....[1]....
        /*0040*/ 	.word	0xffffffff


	//   ....[2]....
        /*0044*/ 	.word	0xffffffff


	//   ....[3]....
        /*0048*/ 	.word	0xffffffff


	//   ....[4]....
        /*004c*/ 	.word	0xffffffff


	//   ....[5]....
        /*0050*/ 	.word	0xffffffff


	//   ....[6]....
        /*0054*/ 	.word	0xffffffff


	//   ....[7]....
        /*0058*/ 	.word	0xffffffff


	//   ....[8]....
        /*005c*/ 	.word	0xffffffff


	//   ....[9]....
        /*0060*/ 	.word	0xffffffff


	//   ....[10]....
        /*0064*/ 	.word	0xffffffff


	//   ....[11]....
        /*0068*/ 	.word	0xffffffff


	//   ....[12]....
        /*006c*/ 	.word	0xffffffff


	//   ....[13]....
        /*0070*/ 	.word	0xffffffff


	//   ....[14]....
        /*0074*/ 	.word	0xffffffff


	//   ....[15]....
        /*0078*/ 	.word	0xffffffff


	//----- nvinfo : EIATTR_COOP_GROUP_INSTR_OFFSETS
	.align		4
.L_2587:
        /*007c*/ 	.byte	0x04, 0x28
        /*007e*/ 	.short	(.L_2589 - .L_2588)


	//   ....[0]....
.L_2588:
        /*0080*/ 	.word	0x00001170


	//   ....[1]....
        /*0084*/ 	.word	0x000015d0


	//   ....[2]....
        /*0088*/ 	.word	0x00004ab0


	//   ....[3]....
        /*008c*/ 	.word	0x00004ad0


	//   ....[4]....
        /*0090*/ 	.word	0x00004b00


	//   ....[5]....
        /*0094*/ 	.word	0x00004b20


	//   ....[6]....
        /*0098*/ 	.word	0x00004b50


	//   ....[7]....
        /*009c*/ 	.word	0x00004b70


	//   ....[8]....
        /*00a0*/ 	.word	0x00004bd0


	//   ....[9]....
        /*00a4*/ 	.word	0x00004c00


	//   ....[10]....
        /*00a8*/ 	.word	0x00004da0


	//   ....[11]....
        /*00ac*/ 	.word	0x00004e20


	//   ....[12]....
        /*00b0*/ 	.word	0x00004e30


	//   ....[13]....
        /*00b4*/ 	.word	0x00004fc0


	//   ....[14]....
        /*00b8*/ 	.word	0x00004fe0


	//   ....[15]....
        /*00bc*/ 	.word	0x00005760


	//----- nvinfo : EIATTR_EXIT_INSTR_OFFSETS
	.align		4
.L_2589:
        /*00c0*/ 	.byte	0x04, 0x1c
        /*00c2*/ 	.short	(.L_2591 - .L_2590)


	//   ....[0]....
.L_2590:
        /*00c4*/ 	.word	0x00000450


	//   ....[1]....
        /*00c8*/ 	.word	0x00005d60


	//----- nvinfo : EIATTR_MAX_THREADS
	.align		4
.L_2591:
        /*00cc*/ 	.byte	0x04, 0x05
        /*00ce*/ 	.short	(.L_2593 - .L_2592)
.L_2592:
        /*00d0*/ 	.word	0x00000040
        /*00d4*/ 	.word	0x00000001
        /*00d8*/ 	.word	0x00000001


	//----- nvinfo : EIATTR_CRS_STACK_SIZE
	.align		4
.L_2593:
        /*00dc*/ 	.byte	0x04, 0x1e
        /*00de*/ 	.short	(.L_2595 - .L_2594)
.L_2594:
        /*00e0*/ 	.word	0x00000000
.L_2595:


//--------------------- .nv.info._Z25selective_scan_fwd_kernelI32Selective_Scan_fwd_kernel_traitsILi64ELi16ELi1ELb0ELb0ELb1ELb1EffEEv13SSMParamsBase --------------------------
	.section	.nv.info._Z25selective_scan_fwd_kernelI32Selective_Scan_fwd_kernel_traitsILi64ELi16ELi1ELb0ELb0ELb1ELb1EffEEv13SSMParamsBase,"",@"SHT_CUDA_INFO"
	.sectionflags	@""
	.align	4


	//----- nvinfo : EIATTR_CUDA_API_VERSION
	.align		4
        /*0000*/ 	.byte	0x04, 0x37
        /*0002*/ 	.short	(.L_2597 - .L_2596)
.L_2596:
        /*0004*/ 	.word	0x00000082


	//----- nvinfo : EIATTR_SW2861232_WAR
	.align		4
.L_2597:
        /*0008*/ 	.byte	0x01, 0x35
	.zero		2


	//----- nvinfo : EIATTR_PARAM_CBANK
	.align		4
        /*000c*/ 	.byte	0x04, 0x0a
        /*000e*/ 	.short	(.L_2599 - .L_2598)
	.align		4
.L_2598:
        /*0010*/ 	.word	index@(.nv.constant0._Z25selective_scan_fwd_kernelI32Selective_Scan_fwd_kernel_traitsILi64ELi16ELi1ELb0ELb0ELb1ELb1EffEEv13SSMParamsBase)
        /*0014*/ 	.short	0x0160
        /*0016*/ 	.short	0x0118


	//----- nvinfo : EIATTR_CBANK_PARAM_SIZE
	.align		4
.L_2599:
        /*0018*/ 	.byte	0x03, 0x19
        /*001a*/ 	.short	0x0118


	//----- nvinfo : EIATTR_KPARAM_INFO
	.align		4
        /*001c*/ 	.byte	0x04, 0x17
        /*001e*/ 	.short	(.L_2601 - .L_2600)
.L_2600:
        /*0020*/ 	.word	0x00000000
        /*0024*/ 	.short	0x0000
        /*0026*/ 	.short	0x0000
        /*0028*/ 	.byte	0x00, 0xf0, 0x61, 0x04


	//----- nvinfo : EIATTR_MAXREG_COUNT
	.align		4
.L_2601:
        /*002c*/ 	.byte	0x03, 0x1b
        /*002e*/ 	.short	0x00a8


	//----- nvinfo : EIATTR_NUM_BARRIERS
	.align		4
        /*0030*/ 	.byte	0x02, 0x4c
        /*0032*/ 	.byte	0x01
	.zero		1


	//----- nvinfo : EIATTR_MERCURY_ISA_VERSION
	.align		4
        /*0034*/ 	.byte	0x03, 0x5f
        /*0036*/ 	.short	0x0000


	//----- nvinfo : EIATTR_COOP_GROUP_MASK_REGIDS
	.align		4
        /*0038*/ 	.byte	0x04, 0x29
        /*003a*/ 	.short	(.L_2603 - .L_2602)


	//   ....[0]....
.L_2602:
        /*003c*/ 	.word	0xffffffff


	//   ....[1]....
        /*0040*/ 	.word	0xffffffff


	//   ....[2]....
        /*0044*/ 	.word	0xffffffff


	//   ....[3]....
        /*0048*/ 	.word	0xffffffff


	//   ....[4]....
        /*004c*/ 	.word	0xffffffff


	//   ....[5]....
        /*0050*/ 	.word	0xffffffff


	//   ....[6]....
        /*0054*/ 	.word	0xffffffff


	//   ....[7]....
        /*0058*/ 	.word	0xffffffff


	//   ....[8]....
        /*005c*/ 	.word	0xffffffff


	//   ....[9]....
        /*0060*/ 	.word	0xffffffff


	//   ....[10]....
        /*0064*/ 	.word	0xffffffff


	//   ....[11]....
        /*0068*/ 	.word	0xffffffff


	//   ....[12]....
        /*006c*/ 	.word	0xffffffff


	//   ....[13]....
        /*0070*/ 	.word	0xffffffff


	//   ....[14]....
        /*0074*/ 	.word	0xffffffff


	//   ....[15]....
        /*0078*/ 	.word	0xffffffff


	//   ....[16]....
        /*007c*/ 	.word	0xffffffff


	//   ....[17]....
        /*0080*/ 	.word	0xffffffff


	//----- nvinfo : EIATTR_COOP_GROUP_INSTR_OFFSETS
	.align		4
.L_2603:
        /*0084*/ 	.byte	0x04, 0x28
        /*0086*/ 	.short	(.L_2605 - .L_2604)


	//   ....[0]....
.L_2604:
        /*0088*/ 	.word	0x00001170


	//   ....[1]....
        /*008c*/ 	.word	0x000015d0


	//   ....[2]....
        /*0090*/ 	.word	0x00004ac0


	//   ....[3]....
        /*0094*/ 	.word	0x00004ae0


	//   ....[4]....
        /*0098*/ 	.word	0x00004b10


	//   ....[5]....
        /*009c*/ 	.word	0x00004b30


	//   ....[6]....
        /*00a0*/ 	.word	0x00004b60


	//   ....[7]....
        /*00a4*/ 	.word	0x00004b80


	//   ....[8]....
        /*00a8*/ 	.word	0x00004be0


	//   ....[9]....
        /*00ac*/ 	.word	0x00004c10


	//   ....[10]....
        /*00b0*/ 	.word	0x00004da0


	//   ....[11]....
        /*00b4*/ 	.word	0x00004e20


	//   ....[12]....
        /*00b8*/ 	.word	0x00004e30


	//   ....[13]....
        /*00bc*/ 	.word	0x00004fc0


	//   ....[14]....
        /*00c0*/ 	.word	0x00004fe0


	//   ....[15]....
        /*00c4*/ 	.word	0x000057a0


	//   ....[16]....
        /*00c8*/ 	.word	0x00006240


	//   ....[17]....
        /*00cc*/ 	.word	0x00006aa0


	//----- nvinfo : EIATTR_EXIT_INSTR_OFFSETS
	.align		4
.L_2605:
        /*00d0*/ 	.byte	0x04, 0x1c
        /*00d2*/ 	.short	(.L_2607 - .L_2606)


	//   ....[0]....
.L_2606:
        /*00d4*/ 	.word	0x00000450


	//   ....[1]....
        /*00d8*/ 	.word	0x00007060


	//----- nvinfo : EIATTR_MAX_THREADS
	.align		4
.L_2607:
        /*00dc*/ 	.byte	0x04, 0x05
        /*00de*/ 	.short	(.L_2609 - .L_2608)
.L_2608:
        /*00e0*/ 	.word	0x00000040
        /*00e4*/ 	.word	0x00000001
        /*00e8*/ 	.word	0x00000001


	//----- nvinfo : EIATTR_CRS_STACK_SIZE
	.align		4
.L_2609:
        /*00ec*/ 	.byte	0x04, 0x1e
        /*00ee*/ 	.short	(.L_2611 - .L_2610)
.L_2610:
        /*00f0*/ 	.word	0x00000000
.L_2611:


//--------------------- .nv.info._Z25selective_scan_fwd_kernelI32Selective_Scan_fwd_kernel_traitsILi64ELi16ELi1ELb0ELb1ELb0ELb0EffEEv13SSMParamsBase --------------------------
	.section	.nv.info._Z25selective_scan_fwd_kernelI32Selective_Scan_fwd_kernel_traitsILi64ELi16ELi1ELb0ELb1ELb0ELb0EffEEv13SSMParamsBase,"",@"SHT_CUDA_INFO"
	.sectionflags	@""
	.align	4


	//----- nvinfo : EIATTR_CUDA_API_VERSION
	.align		4
        /*0000*/ 	.byte	0x04, 0x37
        /*0002*/ 	.short	(.L_2613 - .L_2612)
.L_2612:
        /*0004*/ 	.word	0x00000082


	//----- nvinfo : EIATTR_SW2861232_WAR
	.align		4
.L_2613:
        /*0008*/ 	.byte	0x01, 0x35
	.zero		2


	//----- nvinfo : EIATTR_PARAM_CBANK
	.align		4
        /*000c*/ 	.byte	0x04, 0x0a
        /*000e*/ 	.short	(.L_2615 - .L_2614)
	.align		4
.L_2614:
        /*0010*/ 	.word	index@(.nv.constant0._Z25selective_scan_fwd_kernelI32Selective_Scan_fwd_kernel_traitsILi64ELi16ELi1ELb0ELb1ELb0ELb0EffEEv13SSMParamsBase)
        /*0014*/ 	.short	0x0160
        /*0016*/ 	.short	0x0118


	//----- nvinfo : EIATTR_CBANK_PARAM_SIZE
	.align		4
.L_2615:
        /*0018*/ 	.byte	0x03, 0x19
        /*001a*/ 	.short	0x0118


	//----- nvinfo : EIATTR_KPARAM_INFO
	.align		4
        /*001c*/ 	.byte	0x04, 0x17
        /*001e*/ 	.short	(.L_2617 - .L_2616)
.L_2616:
        /*0020*/ 	.word	0x00000000
        /*0024*/ 	.short	0x0000
        /*0026*/ 	.short	0x0000
        /*0028*/ 	.byte	0x00, 0xf0, 0x61, 0x04


	//----- nvinfo : EIATTR_MAXREG_COUNT
	.align		4
.L_2617:
        /*002c*/ 	.byte	0x03, 0x1b
        /*002e*/ 	.short	0x00a8


	//----- nvinfo : EIATTR_NUM_BARRIERS
	.align		4
        /*0030*/ 	.byte	0x02, 0x4c
        /*0032*/ 	.byte	0x01
	.zero		1


	//----- nvinfo : EIATTR_MERCURY_ISA_VERSION
	.align		4
        /*0034*/ 	.byte	0x03, 0x5f
        /*0036*/ 	.short	0x0000


	//----- nvinfo : EIATTR_COOP_GROUP_MASK_REGIDS
	.align		4
        /*0038*/ 	.byte	0x04, 0x29
        /*003a*/ 	.short	(.L_2619 - .L_2618)


	//   ....[0]....
.L_2618:
        /*003c*/ 	.word	0xffffffff


	//   ....[1]....
        /*0040*/ 	.word	0xffffffff


	//   ....[2]....
        /*0044*/ 	.word	0xffffffff


	//   ....[3]....
        /*0048*/ 	.word	0xffffffff


	//   ....[4]....
        /*004c*/ 	.word	0xffffffff


	//   ....[5]....
        /*0050*/ 	.word	0xffffffff


	//   ....[6]....
        /*0054*/ 	.word	0xffffffff


	//   ....[7]....
        /*0058*/ 	.word	0xffffffff


	//   ....[8]....
        /*005c*/ 	.word	0xffffffff


	//   ....[9]....
        /*0060*/ 	.word	0xffffffff


	//   ....[10]....
        /*0064*/ 	.word	0xffffffff


	//   ....[11]....
        /*0068*/ 	.word	0xffffffff


	//   ....[12]....
        /*006c*/ 	.word	0xffffffff


	//   ....[13]....
        /*0070*/ 	.word	0xffffffff


	//   ....[14]....
        /*0074*/ 	.word	0xffffffff


	//   ....[15]....
        /*0078*/ 	.word	0xffffffff


	//----- nvinfo : EIATTR_COOP_GROUP_INSTR_OFFSETS
	.align		4
.L_2619:
        /*007c*/ 	.byte	0x04, 0x28
        /*007e*/ 	.short	(.L_2621 - .L_2620)


	//   ....[0]....
.L_2620:
        /*0080*/ 	.word	0x00000ce0


	//   ....[1]....
        /*0084*/ 	.word	0x00001130


	//   ....[2]....
        /*0088*/ 	.word	0x00003ee0


	//   ....[3]....
        /*008c*/ 	.word	0x00004900


	//   ....[4]....
        /*0090*/ 	.word	0x00004930


	//   ....[5]....
        /*0094*/ 	.word	0x000049b0


	//   ....[6]....
        /*0098*/ 	.word	0x00004a00


	//   ....[7]....
        /*009c*/ 	.word	0x00004a40


	//   ....[8]....
        /*00a0*/ 	.word	0x00004a60


	//   ....[9]....
        /*00a4*/ 	.word	0x00004a90


	//   ....[10]....
        /*00a8*/ 	.word	0x00004ab0


	//   ....[11]....
        /*00ac*/ 	.word	0x00004ae0


	//   ....[12]....
        /*00b0*/ 	.word	0x00004b00


	//   ....[13]....
        /*00b4*/ 	.word	0x00004bb0


	//   ....[14]....
        /*00b8*/ 	.word	0x00004be0


	//   ....[15]....
        /*00bc*/ 	.word	0x00005270


	//----- nvinfo : EIATTR_EXIT_INSTR_OFFSETS
	.align		4
.L_2621:
        /*00c0*/ 	.byte	0x04, 0x1c
        /*00c2*/ 	.short	(.L_2623 - .L_2622)


	//   ....[0]....
.L_2622:
        /*00c4*/ 	.word	0x00000330


	//   ....[1]....
        /*00c8*/ 	.word	0x000057e0


	//----- nvinfo : EIATTR_MAX_THREADS
	.align		4
.L_2623:
        /*00cc*/ 	.byte	0x04, 0x05
        /*00ce*/ 	.short	(.L_2625 - .L_2624)
.L_2624:
        /*00d0*/ 	.word	0x00000040
        /*00d4*/ 	.word	0x00000001
        /*00d8*/ 	.word	0x00000001


	//----- nvinfo : EIATTR_CRS_STACK_SIZE
	.align		4
.L_2625:
        /*00dc*/ 	.byte	0x04, 0x1e
        /*00de*/ 	.short	(.L_2627 - .L_2626)
.L_2626:
        /*00e0*/ 	.word	0x00000000
.L_2627:


//--------------------- .nv.info._Z25selective_scan_fwd_kernelI32Selective_Scan_fwd_kernel_traitsILi64ELi16ELi1ELb0ELb1ELb0ELb1EffEEv13SSMParamsBase --------------------------
	.section	.nv.info._Z25selective_scan_fwd_kernelI32Selective_Scan_fwd_kernel_traitsILi64ELi16ELi1ELb0ELb1ELb0ELb1EffEEv13SSMParamsBase,"",@"SHT_CUDA_INFO"
	.sectionflags	@""
	.align	4


	//----- nvinfo : EIATTR_CUDA_API_VERSION
	.align		4
        /*0000*/ 	.byte	0x04, 0x37
        /*0002*/ 	.short	(.L_2629 - .L_2628)
.L_2628:
        /*0004*/ 	.word	0x00000082


	//----- nvinfo : EIATTR_SW2861232_WAR
	.align		4
.L_2629:
        /*0008*/ 	.byte	0x01, 0x35
	.zero		2


	//----- nvinfo : EIATTR_PARAM_CBANK
	.align		4
        /*000c*/ 	.byte	0x04, 0x0a
        /*000e*/ 	.short	(.L_2631 - .L_2630)
	.align		4
.L_2630:
        /*0010*/ 	.word	index@(.nv.constant0._Z25selective_scan_fwd_kernelI32Selective_Scan_fwd_kernel_traitsILi64ELi16ELi1ELb0ELb1ELb0ELb1EffEEv13SSMParamsBase)
        /*0014*/ 	.short	0x0160
        /*0016*/ 	.short	0x0118


	//----- nvinfo : EIATTR_CBANK_PARAM_SIZE
	.align		4
.L_2631:
        /*0018*/ 	.byte	0x03, 0x19
        /*001a*/ 	.short	0x0118


	//----- nvinfo : EIATTR_KPARAM_INFO
	.align		4
        /*001c*/ 	.byte	0x04, 0x17
        /*001e*/ 	.short	(.L_2633 - .L_2632)
.L_2632:
        /*0020*/ 	.word	0x00000000
        /*0024*/ 	.short	0x0000
        /*0026*/ 	.short	0x0000
        /*0028*/ 	.byte	0x00, 0xf0, 0x61, 0x04


	//----- nvinfo : EIATTR_MAXREG_COUNT
	.align		4
.L_2633:
        /*002c*/ 	.byte	0x03, 0x1b
        /*002e*/ 	.short	0x00a8


	//----- nvinfo : EIATTR_NUM_BARRIERS
	.align		4
        /*0030*/ 	.byte	0x02, 0x4c
        /*0032*/ 	.byte	0x01
	.zero		1


	//----- nvinfo : EIATTR_MERCURY_ISA_VERSION
	.align		4
        /*0034*/ 	.byte	0x03, 0x5f
        /*0036*/ 	.short	0x0000


	//----- nvinfo : EIATTR_COOP_GROUP_MASK_REGIDS
	.align		4
        /*0038*/ 	.byte	0x04, 0x29
        /*003a*/ 	.short	(.L_2635 - .L_2634)


	//   ....[0]....
.L_2634:
        /*003c*/ 	.word	0xffffffff


	//   ....[1]....
        /*0040*/ 	.word	0xffffffff


	//   ....[2]....
        /*0044*/ 	.word	0xffffffff


	//   ....[3]....
        /*0048*/ 	.word	0xffffffff


	//   ....[4]....
        /*004c*/ 	.word	0xffffffff


	//   ....[5]....
        /*0050*/ 	.word	0xffffffff


	//   ....[6]....
        /*0054*/ 	.word	0xffffffff


	//   ....[7]....
        /*0058*/ 	.word	0xffffffff


	//   ....[8]....
        /*005c*/ 	.word	0xffffffff


	//   ....[9]....
        /*0060*/ 	.word	0xffffffff


	//   ....[10]....
        /*0064*/ 	.word	0xffffffff


	//   ....[11]....
        /*0068*/ 	.word	0xffffffff


	//   ....[12]....
        /*006c*/ 	.word	0xffffffff


	//   ....[13]....
        /*0070*/ 	.word	0xffffffff


	//   ....[14]....
        /*0074*/ 	.word	0xffffffff


	//   ....[15]....
        /*0078*/ 	.word	0xffffffff


	//   ....[16]....
        /*007c*/ 	.word	0xffffffff


	//   ....[17]....
        /*0080*/ 	.word	0xffffffff


	//----- nvinfo : EIATTR_COOP_GROUP_INSTR_OFFSETS
	.align		4
.L_2635:
        /*0084*/ 	.byte	0x04, 0x28
        /*0086*/ 	.short	(.L_2637 - .L_2636)


	//   ....[0]....
.L_2636:
        /*0088*/ 	.word	0x00000cf0


	//   ....[1]....
        /*008c*/ 	.word	0x00001140


	//   ....[2]....
        /*0090*/ 	.word	0x00003f10


	//   ....[3]....
        /*0094*/ 	.word	0x00004900


	//   ....[4]....
        /*0098*/ 	.word	0x00004920


	//   ....[5]....
        /*009c*/ 	.word	0x000049e0


	//   ....[6]....
        /*00a0*/ 	.word	0x000049f0


	//   ....[7]....
        /*00a4*/ 	.word	0x00004a80


	//   ....[8]....
        /*00a8*/ 	.word	0x00004a90


	//   ....[9]....
        /*00ac*/ 	.word	0x00004ad0


	//   ....[10]....
        /*00b0*/ 	.word	0x00004ae0


	//   ....[11]....
        /*00b4*/ 	.word	0x00004b20


	//   ....[12]....
        /*00b8*/ 	.word	0x00004b30


	//   ....[13]....
        /*00bc*/ 	.word	0x00004bd0


	//   ....[14]....
        /*00c0*/ 	.word	0x00004c00


	//   ....[15]....
        /*00c4*/ 	.word	0x000053b0


	//   ....[16]....
        /*00c8*/ 	.word	0x00005da0


	//   ....[17]....
        /*00cc*/ 	.word	0x000066e0


	//----- nvinfo : EIATTR_EXIT_INSTR_OFFSETS
	.align		4
.L_2637:
        /*00d0*/ 	.byte	0x04, 0x1c
        /*00d2*/ 	.short	(.L_2639 - .L_2638)


	//   ....[0]....
.L_2638:
        /*00d4*/ 	.word	0x00000310


	//   ....[1]....
        /*00d8*/ 	.word	0x00006c60


	//----- nvinfo : EIATTR_MAX_THREADS
	.align		4
.L_2639:
        /*00dc*/ 	.byte	0x04, 0x05
        /*00de*/ 	.short	(.L_2641 - .L_2640)
.L_2640:
        /*00e0*/ 	.word	0x00000040
        /*00e4*/ 	.word	0x00000001
        /*00e8*/ 	.word	0x00000001


	//----- nvinfo : EIATTR_CRS_STACK_SIZE
	.align		4
.L_2641:
        /*00ec*/ 	.byte	0x04, 0x1e
        /*00ee*/ 	.short	(.L_2643 - .L_2642)
.L_2642:
        /*00f0*/ 	.word	0x00000000
.L_2643:


//--------------------- .nv.info._Z25selective_scan_fwd_kernelI32Selective_Scan_fwd_kernel_traitsILi64ELi16ELi1ELb0ELb1ELb1ELb0EffEEv13SSMParamsBase --------------------------
	.section	.nv.info._Z25selective_scan_fwd_kernelI32Selective_Scan_fwd_kernel_traitsILi64ELi16ELi1ELb0ELb1ELb1ELb0EffEEv13SSMParamsBase,"",@"SHT_CUDA_INFO"
	.sectionflags	@""
	.align	4


	//----- nvinfo : EIATTR_CUDA_API_VERSION
	.align		4
        /*0000*/ 	.byte	0x04, 0x37
        /*0002*/ 	.short	(.L_2645 - .L_2644)
.L_2644:
        /*0004*/ 	.word	0x00000082


	//----- nvinfo : EIATTR_SW2861232_WAR
	.align		4
.L_2645:
        /*0008*/ 	.byte	0x01, 0x35
	.zero		2


	//----- nvinfo : EIATTR_PARAM_CBANK
	.align		4
        /*000c*/ 	.byte	0x04, 0x0a
        /*000e*/ 	.short	(.L_2647 - .L_2646)
	.align		4
.L_2646:
        /*0010*/ 	.word	index@(.nv.constant0._Z25selective_scan_fwd_kernelI32Selective_Scan_fwd_kernel_traitsILi64ELi16ELi1ELb0ELb1ELb1ELb0EffEEv13SSMParamsBase)
        /*0014*/ 	.short	0x0160
        /*0016*/ 	.short	0x0118


	//----- nvinfo : EIATTR_CBANK_PARAM_SIZE
	.align		4
.L_2647:
        /*0018*/ 	.byte	0x03, 0x19
        /*001a*/ 	.short	0x0118


	//----- nvinfo : EIATTR_KPARAM_INFO
	.align		4
        /*001c*/ 	.byte	0x04, 0x17
        /*001e*/ 	.short	(.L_2649 - .L_2648)
.L_2648:
        /*0020*/ 	.word	0x00000000
        /*0024*/ 	.short	0x0000
        /*0026*/ 	.short	0x0000
        /*0028*/ 	.byte	0x00, 0xf0, 0x61, 0x04


	//----- nvinfo : EIATTR_MAXREG_COUNT
	.align		4
.L_2649:
        /*002c*/ 	.byte	0x03, 0x1b
        /*002e*/ 	.short	0x00a8


	//----- nvinfo : EIATTR_NUM_BARRIERS
	.align		4
        /*0030*/ 	.byte	0x02, 0x4c
        /*0032*/ 	.byte	0x01
	.zero		1


	//----- nvinfo : EIATTR_MERCURY_ISA_VERSION
	.align		4
        /*0034*/ 	.byte	0x03, 0x5f
        /*0036*/ 	.short	0x0000


	//----- nvinfo : EIATTR_COOP_GROUP_MASK_REGIDS
	.align		4
        /*0038*/ 	.byte	0x04, 0x29
        /*003a*/ 	.short	(.L_2651 - .L_2650)


	//   ....[0]....
.L_2650:
        /*003c*/ 	.word	0xffffffff


	//   ....[1]....
        /*0040*/ 	.word	0xffffffff


	//   ....[2]....
        /*0044*/ 	.word	0xffffffff


	//   ....[3]....
        /*0048*/ 	.word	0xffffffff


	//   ....[4]....
        /*004c*/ 	.word	0xffffffff


	//   ....[5]....
        /*0050*/ 	.word	0xffffffff


	//   ....[6]....
        /*0054*/ 	.word	0xffffffff


	//   ....[7]....
        /*0058*/ 	.word	0xffffffff


	//   ....[8]....
        /*005c*/ 	.word	0xffffffff


	//   ....[9]....
        /*0060*/ 	.word	0xffffffff


	//   ....[10]....
        /*0064*/ 	.word	0xffffffff


	//   ....[11]....
        /*0068*/ 	.word	0xffffffff


	//   ....[12]....
        /*006c*/ 	.word	0xffffffff


	//   ....[13]....
        /*0070*/ 	.word	0xffffffff


	//   ....[14]....
        /*0074*/ 	.word	0xffffffff


	//   ....[15]....
        /*0078*/ 	.word	0xffffffff


	//   ....[16]....
        /*007c*/ 	.word	0xffffffff


	//----- nvinfo : EIATTR_COOP_GROUP_INSTR_OFFSETS
	.align		4
.L_2651:
        /*0080*/ 	.byte	0x04, 0x28
        /*0082*/ 	.short	(.L_2653 - .L_2652)


	//   ....[0]....
.L_2652:
        /*0084*/ 	.word	0x00001440


	//   ....[1]....
        /*0088*/ 	.word	0x00001920


	//   ....[2]....
        /*008c*/ 	.word	0x00004870


	//   ....[3]....
        /*0090*/ 	.word	0x000053b0


	//   ....[4]....
        /*0094*/ 	.word	0x000053c0


	//   ....[5]....
        /*0098*/ 	.word	0x00005400


	//   ....[6]....
        /*009c*/ 	.word	0x00005410


	//   ....[7]....
        /*00a0*/ 	.word	0x00005450


	//   ....[8]....
        /*00a4*/ 	.word	0x00005460


	//   ....[9]....
        /*00a8*/ 	.word	0x000054d0


	//   ....[10]....
        /*00ac*/ 	.word	0x000054e0


	//   ....[11]....
        /*00b0*/ 	.word	0x00005550


	//   ....[12]....
        /*00b4*/ 	.word	0x00005560


	//   ....[13]....
        /*00b8*/ 	.word	0x00005ca0


	//   ....[14]....
        /*00bc*/ 	.word	0x00005e00


	//   ....[15]....
        /*00c0*/ 	.word	0x00005e20


	//   ....[16]....
        /*00c4*/ 	.word	0x000064a0


	//----- nvinfo : EIATTR_EXIT_INSTR_OFFSETS
	.align		4
.L_2653:
        /*00c8*/ 	.byte	0x04, 0x1c
        /*00ca*/ 	.short	(.L_2655 - .L_2654)


	//   ....[0]....
.L_2654:
        /*00cc*/ 	.word	0x00000590


	//   ....[1]....
        /*00d0*/ 	.word	0x00006ac0


	//----- nvinfo : EIATTR_MAX_THREADS
	.align		4
.L_2655:
        /*00d4*/ 	.byte	0x04, 0x05
        /*00d6*/ 	.short	(.L_2657 - .L_2656)
.L_2656:
        /*00d8*/ 	.word	0x00000040
        /*00dc*/ 	.word	0x00000001
        /*00e0*/ 	.word	0x00000001


	//----- nvinfo : EIATTR_CRS_STACK_SIZE
	.align		4
.L_2657:
        /*00e4*/ 	.byte	0x04, 0x1e
        /*00e6*/ 	.short	(.L_2659 - .L_2658)
.L_2658:
        /*00e8*/ 	.word	0x00000000
.L_2659:


//--------------------- .nv.info._Z25selective_scan_fwd_kernelI32Selective_Scan_fwd_kernel_traitsILi64ELi16ELi1ELb0ELb1ELb1ELb1EffEEv13SSMParamsBase --------------------------
	.section	.nv.info._Z25selective_scan_fwd_kernelI32Selective_Scan_fwd_kernel_traitsILi64ELi16ELi1ELb0ELb1ELb1ELb1EffEEv13SSMParamsBase,"",@"SHT_CUDA_INFO"
	.sectionflags	@""
	.align	4


	//----- nvinfo : EIATTR_CUDA_API_VERSION
	.align		4
        /*0000*/ 	.byte	0x04, 0x37
        /*0002*/ 	.short	(.L_2661 - .L_2660)
.L_2660:
        /*0004*/ 	.word	0x00000082


	//----- nvinfo : EIATTR_SW2861232_WAR
	.align		4
.L_2661:
        /*0008*/ 	.byte	0x01, 0x35
	.zero		2


	//----- nvinfo : EIATTR_PARAM_CBANK
	.align		4
        /*000c*/ 	.byte	0x04, 0x0a
        /*000e*/ 	.short	(.L_2663 - .L_2662)
	.align		4
.L_2662:
        /*0010*/ 	.word	index@(.nv.constant0._Z25selective_scan_fwd_kernelI32Selective_Scan_fwd_kernel_traitsILi64ELi16ELi1ELb0ELb1ELb1ELb1EffEEv13SSMParamsBase)
        /*0014*/ 	.short	0x0160
        /*0016*/ 	.short	0x0118


	//----- nvinfo : EIATTR_CBANK_PARAM_SIZE
	.align		4
.L_2663:
        /*0018*/ 	.byte	0x03, 0x19
        /*001a*/ 	.short	0x0118


	//----- nvinfo : EIATTR_KPARAM_INFO
	.align		4
        /*001c*/ 	.byte	0x04, 0x17
        /*001e*/ 	.short	(.L_2665 - .L_2664)
.L_2664:
        /*0020*/ 	.word	0x00000000
        /*0024*/ 	.short	0x0000
        /*0026*/ 	.short	0x0000
        /*0028*/ 	.byte	0x00, 0xf0, 0x61, 0x04


	//----- nvinfo : EIATTR_MAXREG_COUNT
	.align		4
.L_2665:
        /*002c*/ 	.byte	0x03, 0x1b
        /*002e*/ 	.short	0x00a8


	//----- nvinfo : EIATTR_NUM_BARRIERS
	.align		4
        /*0030*/ 	.byte	0x02, 0x4c
        /*0032*/ 	.byte	0x01
	.zero		1


	//----- nvinfo : EIATTR_MERCURY_ISA_VERSION
	.align		4
        /*0034*/ 	.byte	0x03, 0x5f
        /*0036*/ 	.short	0x0000


	//----- nvinfo : EIATTR_COOP_GROUP_MASK_REGIDS
	.align		4
        /*0038*/ 	.byte	0x04, 0x29
        /*003a*/ 	.short	(.L_2667 - .L_2666)


	//   ....[0]....
.L_2666:
        /*003c*/ 	.word	0xffffffff


	//   ....[1]....
        /*0040*/ 	.word	0xffffffff


	//   ....[2]....
        /*0044*/ 	.word	0xffffffff


	//   ....[3]....
        /*0048*/ 	.word	0xffffffff


	//   ....[4]....
        /*004c*/ 	.word	0xffffffff


	//   ....[5]....
        /*0050*/ 	.word	0xffffffff


	//   ....[6]....
        /*0054*/ 	.word	0xffffffff


	//   ....[7]....
        /*0058*/ 	.word	0xffffffff


	//   ....[8]....
        /*005c*/ 	.word	0xffffffff


	//   ....[9]....
        /*0060*/ 	.word	0xffffffff


	//   ....[10]....
        /*0064*/ 	.word	0xffffffff


	//   ....[11]....
        /*0068*/ 	.word	0xffffffff


	//   ....[12]....
        /*006c*/ 	.word	0xffffffff


	//   ....[13]....
        /*0070*/ 	.word	0xffffffff


	//   ....[14]....
        /*0074*/ 	.word	0xffffffff


	//   ....[15]....
        /*0078*/ 	.word	0xffffffff


	//   ....[16]....
        /*007c*/ 	.word	0xffffffff


	//   ....[17]....
        /*0080*/ 	.word	0xffffffff


	//   ....[18]....
        /*0084*/ 	.word	0xffffffff


	//----- nvinfo : EIATTR_COOP_GROUP_INSTR_OFFSETS
	.align		4
.L_2667:
        /*0088*/ 	.byte	0x04, 0x28
        /*008a*/ 	.short	(.L_2669 - .L_2668)


	//   ....[0]....
.L_2668:
        /*008c*/ 	.word	0x000012e0


	//   ....[1]....
        /*0090*/ 	.word	0x000016e0


	//   ....[2]....
        /*0094*/ 	.word	0x00004610


	//   ....[3]....
        /*0098*/ 	.word	0x00005180


	//   ....[4]....
        /*009c*/ 	.word	0x00005190


	//   ....[5]....
        /*00a0*/ 	.word	0x000051d0


	//   ....[6]....
        /*00a4*/ 	.word	0x000051e0


	//   ....[7]....
        /*00a8*/ 	.word	0x00005220


	//   ....[8]....
        /*00ac*/ 	.word	0x00005230


	//   ....[9]....
        /*00b0*/ 	.word	0x00005270


	//   ....[10]....
        /*00b4*/ 	.word	0x00005280


	//   ....[11]....
        /*00b8*/ 	.word	0x000052f0


	//   ....[12]....
        /*00bc*/ 	.word	0x00005300


	//   ....[13]....
        /*00c0*/ 	.word	0x000054a0


	//   ....[14]....
        /*00c4*/ 	.word	0x00005600


	//   ....[15]....
        /*00c8*/ 	.word	0x00005620


	//   ....[16]....
        /*00cc*/ 	.word	0x00005ce0


	//   ....[17]....
        /*00d0*/ 	.word	0x00006780


	//   ....[18]....
        /*00d4*/ 	.word	0x00006fc0


	//----- nvinfo : EIATTR_EXIT_INSTR_OFFSETS
	.align		4
.L_2669:
        /*00d8*/ 	.byte	0x04, 0x1c
        /*00da*/ 	.short	(.L_2671 - .L_2670)


	//   ....[0]....
.L_2670:
        /*00dc*/ 	.word	0x00000590


	//   ....[1]....
        /*00e0*/ 	.word	0x000075a0


	//----- nvinfo : EIATTR_MAX_THREADS
	.align		4
.L_2671:
        /*00e4*/ 	.byte	0x04, 0x05
        /*00e6*/ 	.short	(.L_2673 - .L_2672)
.L_2672:
        /*00e8*/ 	.word	0x00000040
        /*00ec*/ 	.word	0x00000001
        /*00f0*/ 	.word	0x00000001


	//----- nvinfo : EIATTR_CRS_STACK_SIZE
	.align		4
.L_2673:
        /*00f4*/ 	.byte	0x04, 0x1e
        /*00f6*/ 	.short	(.L_2675 - .L_2674)
.L_2674:
        /*00f8*/ 	.word	0x00000000
.L_2675:


//--------------------- .nv.info._Z25selective_scan_fwd_kernelI32Selective_Scan_fwd_kernel_traitsILi64ELi16ELi1ELb1ELb0ELb0ELb0EffEEv13SSMParamsBase --------------------------
	.section	.nv.info._Z25selective_scan_fwd_kernelI32Selective_Scan_fwd_kernel_traitsILi64ELi16ELi1ELb1ELb0ELb0ELb0EffEEv13SSMParamsBase,"",@"SHT_CUDA_INFO"
	.sectionflags	@""
	.align	4


	//----- nvinfo : EIATTR_CUDA_API_VERSION
	.align		4
        /*0000*/ 	.byte	0x04, 0x37
        /*0002*/ 	.short	(.L_2677 - .L_2676)
.L_2676:
        /*0004*/ 	.word	0x00000082


	//----- nvinfo : EIATTR_SW2861232_WAR
	.align		4
.L_2677:
        /*0008*/ 	.byte	0x01, 0x35
	.zero		2


	//----- nvinfo : EIATTR_PARAM_CBANK
	.align		4
        /*000c*/ 	.byte	0x04, 0x0a
        /*000e*/ 	.short	(.L_2679 - .L_2678)
	.align		4
.L_2678:
        /*0010*/ 	.word	index@(.nv.constant0._Z25selective_scan_fwd_kernelI32Selective_Scan_fwd_kernel_traitsILi64ELi16ELi1ELb1ELb0ELb0ELb0EffEEv13SSMParamsBase)
        /*0014*/ 	.short	0x0160
        /*0016*/ 	.short	0x0118


	//----- nvinfo : EIATTR_CBANK_PARAM_SIZE
	.align		4
.L_2679:
        /*0018*/ 	.byte	0x03, 0x19
        /*001a*/ 	.short	0x0118


	//----- nvinfo : EIATTR_KPARAM_INFO
	.align		4
        /*001c*/ 	.byte	0x04, 0x17
        /*001e*/ 	.short	(.L_2681 - .L_2680)
.L_2680:
        /*0020*/ 	.word	0x00000000
        /*0024*/ 	.short	0x0000
        /*0026*/ 	.short	0x0000
        /*0028*/ 	.byte	0x00, 0xf0, 0x61, 0x04


	//----- nvinfo : EIATTR_MAXREG_COUNT
	.align		4
.L_2681:
        /*002c*/ 	.byte	0x03, 0x1b
        /*002e*/ 	.short	0x00a8


	//----- nvinfo : EIATTR_NUM_BARRIERS
	.align		4
        /*0030*/ 	.byte	0x02, 0x4c
        /*0032*/ 	.byte	0x01
	.zero		1


	//----- nvinfo : EIATTR_MERCURY_ISA_VERSION
	.align		4
        /*0034*/ 	.byte	0x03, 0x5f
        /*0036*/ 	.short	0x0000


	//----- nvinfo : EIATTR_COOP_GROUP_MASK_REGIDS
	.align		4
        /*0038*/ 	.byte	0x04, 0x29
        /*003a*/ 	.short	(.L_2683 - .L_2682)


	//   ....[0]....
.L_2682:
        /*003c*/ 	.word	0xffffffff


	//   ....[1]....
        /*0040*/ 	.word	0xffffffff


	//   ....[2]....
        /*0044*/ 	.word	0xffffffff


	//   ....[3]....
        /*0048*/ 	.word	0xffffffff


	//   ....[4]....
        /*004c*/ 	.word	0xffffffff


	//   ....[5]....
        /*0050*/ 	.word	0xffffffff


	//   ....[6]....
        /*0054*/ 	.word	0xffffffff


	//   ....[7]....
        /*0058*/ 	.word	0xffffffff


	//   ....[8]....
        /*005c*/ 	.word	0xffffffff


	//   ....[9]....
        /*0060*/ 	.word	0xffffffff


	//   ....[10]....
        /*0064*/ 	.word	0xffffffff


	//   ....[11]....
        /*0068*/ 	.word	0xffffffff


	//   ....[12]....
        /*006c*/ 	.word	0xffffffff


	//   ....[13]....
        /*0070*/ 	.word	0xffffffff


	//   ....[14]....
        /*0074*/ 	.word	0xffffffff


	//----- nvinfo : EIATTR_COOP_GROUP_INSTR_OFFSETS
	.align		4
.L_2683:
        /*0078*/ 	.byte	0x04, 0x28
        /*007a*/ 	.short	(.L_2685 - .L_2684)


	//   ....[0]....
.L_2684:
        /*007c*/ 	.word	0x000004c0


	//   ....[1]....
        /*0080*/ 	.word	0x000005e0


	//   ....[2]....
        /*0084*/ 	.word	0x000032e0


	//   ....[3]....
        /*0088*/ 	.word	0x00003310


	//   ....[4]....
        /*008c*/ 	.word	0x000033e0


	//   ....[5]....
        /*0090*/ 	.word	0x000033f0


	//   ....[6]....
        /*0094*/ 	.word	0x00003420


	//   ....[7]....
        /*0098*/ 	.word	0x00003440


	//   ....[8]....
        /*009c*/ 	.word	0x00003470


	//   ....[9]....
        /*00a0*/ 	.word	0x00003490


	//   ....[10]....
        /*00a4*/ 	.word	0x000034c0


	//   ....[11]....
        /*00a8*/ 	.word	0x000034e0


	//   ....[12]....
        /*00ac*/ 	.word	0x00003530


	//   ....[13]....
        /*00b0*/ 	.word	0x00003580


	//   ....[14]....
        /*00b4*/ 	.word	0x00003b30


	//----- nvinfo : EIATTR_EXIT_INSTR_OFFSETS
	.align		4
.L_2685:
        /*00b8*/ 	.byte	0x04, 0x1c
        /*00ba*/ 	.short	(.L_2687 - .L_2686)


	//   ....[0]....
.L_2686:
        /*00bc*/ 	.word	0x00000200


	//   ....[1]....
        /*00c0*/ 	.word	0x00003c80


	//----- nvinfo : EIATTR_MAX_THREADS
	.align		4
.L_2687:
        /*00c4*/ 	.byte	0x04, 0x05
        /*00c6*/ 	.short	(.L_2689 - .L_2688)
.L_2688:
        /*00c8*/ 	.word	0x00000040
        /*00cc*/ 	.word	0x00000001
        /*00d0*/ 	.word	0x00000001


	//----- nvinfo : EIATTR_CRS_STACK_SIZE
	.align		4
.L_2689:
        /*00d4*/ 	.byte	0x04, 0x1e
        /*00d6*/ 	.short	(.L_2691 - .L_2690)
.L_2690:
        /*00d8*/ 	.word	0x00000000
.L_2691:


//--------------------- .nv.info._Z25selective_scan_fwd_kernelI32Selective_Scan_fwd_kernel_traitsILi64ELi16ELi1ELb1ELb0ELb0ELb1EffEEv13SSMParamsBase --------------------------
	.section	.nv.info._Z25selective_scan_fwd_kernelI32Selective_Scan_fwd_kernel_traitsILi64ELi16ELi1ELb1ELb0ELb0ELb1EffEEv13SSMParamsBase,"",@"SHT_CUDA_INFO"
	.sectionflags	@""
	.align	4


	//----- nvinfo : EIATTR_CUDA_API_VERSION
	.align		4
        /*0000*/ 	.byte	0x04, 0x37
        /*0002*/ 	.short	(.L_2693 - .L_2692)
.L_2692:
        /*0004*/ 	.word	0x00000082


	//----- nvinfo : EIATTR_SW2861232_WAR
	.align		4
.L_2693:
        /*0008*/ 	.byte	0x01, 0x35
	.zero		2


	//----- nvinfo : EIATTR_PARAM_CBANK
	.align		4
        /*000c*/ 	.byte	0x04, 0x0a
        /*000e*/ 	.short	(.L_2695 - .L_2694)
	.align		4
.L_2694:
        /*0010*/ 	.word	index@(.nv.constant0._Z25selective_scan_fwd_kernelI32Selective_Scan_fwd_kernel_traitsILi64ELi16ELi1ELb1ELb0ELb0ELb1EffEEv13SSMParamsBase)
        /*0014*/ 	.short	0x0160
        /*0016*/ 	.short	0x0118


	//----- nvinfo : EIATTR_CBANK_PARAM_SIZE
	.align		4
.L_2695:
        /*0018*/ 	.byte	0x03, 0x19
        /*001a*/ 	.short	0x0118


	//----- nvinfo : EIATTR_KPARAM_INFO
	.align		4
        /*001c*/ 	.byte	0x04, 0x17
        /*001e*/ 	.short	(.L_2697 - .L_2696)
.L_2696:
        /*0020*/ 	.word	0x00000000
        /*0024*/ 	.short	0x0000
        /*0026*/ 	.short	0x0000
        /*0028*/ 	.byte	0x00, 0xf0, 0x61, 0x04


	//----- nvinfo : EIATTR_MAXREG_COUNT
	.align		4
.L_2697:
        /*002c*/ 	.byte	0x03, 0x1b
        /*002e*/ 	.short	0x00a8


	//----- nvinfo : EIATTR_NUM_BARRIERS
	.align		4
        /*0030*/ 	.byte	0x02, 0x4c
        /*0032*/ 	.byte	0x01
	.zero		1


	//----- nvinfo : EIATTR_MERCURY_ISA_VERSION
	.align		4
        /*0034*/ 	.byte	0x03, 0x5f
        /*0036*/ 	.short	0x0000


	//----- nvinfo : EIATTR_COOP_GROUP_MASK_REGIDS
	.align		4
        /*0038*/ 	.byte	0x04, 0x29
        /*003a*/ 	.short	(.L_2699 - .L_2698)


	//   ....[0]....
.L_2698:
        /*003c*/ 	.word	0xffffffff


	//   ....[1]....
        /*0040*/ 	.word	0xffffffff


	//   ....[2]....
        /*0044*/ 	.word	0xffffffff


	//   ....[3]....
        /*0048*/ 	.word	0xffffffff


	//   ....[4]....
        /*004c*/ 	.word	0xffffffff


	//   ....[5]....
        /*0050*/ 	.word	0xffffffff


	//   ....[6]....
        /*0054*/ 	.word	0xffffffff


	//   ....[7]....
        /*0058*/ 	.word	0xffffffff


	//   ....[8]....
        /*005c*/ 	.word	0xffffffff


	//   ....[9]....
        /*0060*/ 	.word	0xffffffff


	//   ....[10]....
        /*0064*/ 	.word	0xffffffff


	//   ....[11]....
        /*0068*/ 	.word	0xffffffff


	//   ....[12]....
        /*006c*/ 	.word	0xffffffff


	//   ....[13]....
        /*0070*/ 	.word	0xffffffff


	//   ....[14]....
        /*0074*/ 	.word	0xffffffff


	//   ....[15]....
        /*0078*/ 	.word	0xffffffff


	//   ....[16]....
        /*007c*/ 	.word	0xffffffff


	//----- nvinfo : EIATTR_COOP_GROUP_INSTR_OFFSETS
	.align		4
.L_2699:
        /*0080*/ 	.byte	0x04, 0x28
        /*0082*/ 	.short	(.L_2701 - .L_2700)


	//   ....[0]....
.L_2700:
        /*0084*/ 	.word	0x000004f0


	//   ....[1]....
        /*0088*/ 	.word	0x00000610


	//   ....[2]....
        /*008c*/ 	.word	0x00003310


	//   ....[3]....
        /*0090*/ 	.word	0x00003340


	//   ....[4]....
        /*0094*/ 	.word	0x00003410


	//   ....[5]....
        /*0098*/ 	.word	0x00003420


	//   ....[6]....
        /*009c*/ 	.word	0x00003450


	//   ....[7]....
        /*00a0*/ 	.word	0x00003470


	//   ....[8]....
        /*00a4*/ 	.word	0x000034a0


	//   ....[9]....
        /*00a8*/ 	.word	0x000034c0


	//   ....[10]....
        /*00ac*/ 	.word	0x000034f0


	//   ....[11]....
        /*00b0*/ 	.word	0x00003510


	//   ....[12]....
        /*00b4*/ 	.word	0x00003560


	//   ....[13]....
        /*00b8*/ 	.word	0x000035b0


	//   ....[14]....
        /*00bc*/ 	.word	0x00003c00


	//   ....[15]....
        /*00c0*/ 	.word	0x00003de0


	//   ....[16]....
        /*00c4*/ 	.word	0x00004530


	//----- nvinfo : EIATTR_EXIT_INSTR_OFFSETS
	.align		4
.L_2701:
        /*00c8*/ 	.byte	0x04, 0x1c
        /*00ca*/ 	.short	(.L_2703 - .L_2702)


	//   ....[0]....
.L_2702:
        /*00cc*/ 	.word	0x00000200


	//   ....[1]....
        /*00d0*/ 	.word	0x000045e0


	//----- nvinfo : EIATTR_MAX_THREADS
	.align		4
.L_2703:
        /*00d4*/ 	.byte	0x04, 0x05
        /*00d6*/ 	.short	(.L_2705 - .L_2704)
.L_2704:
        /*00d8*/ 	.word	0x00000040
        /*00dc*/ 	.word	0x00000001
        /*00e0*/ 	.word	0x00000001


	//----- nvinfo : EIATTR_CRS_STACK_SIZE
	.align		4
.L_2705:
        /*00e4*/ 	.byte	0x04, 0x1e
        /*00e6*/ 	.short	(.L_2707 - .L_2706)
.L_2706:
        /*00e8*/ 	.word	0x00000000
.L_2707:


//--------------------- .nv.info._Z25selective_scan_fwd_kernelI32Selective_Scan_fwd_kernel_traitsILi64ELi16ELi1ELb1ELb0ELb1ELb0EffEEv13SSMParamsBase --------------------------
	.section	.nv.info._Z25selective_scan_fwd_kernelI32Selective_Scan_fwd_kernel_traitsILi64ELi16ELi1ELb1ELb0ELb1ELb0EffEEv13SSMParamsBase,"",@"SHT_CUDA_INFO"
	.sectionflags	@""
	.align	4


	//----- nvinfo : EIATTR_CUDA_API_VERSION
	.align		4
        /*0000*/ 	.byte	0x04, 0x37
        /*0002*/ 	.short	(.L_2709 - .L_2708)
.L_2708:
        /*0004*/ 	.word	0x00000082


	//----- nvinfo : EIATTR_SW2861232_WAR
	.align		4
.L_2709:
        /*0008*/ 	.byte	0x01, 0x35
	.zero		2


	//----- nvinfo : EIATTR_PARAM_CBANK
	.align		4
        /*000c*/ 	.byte	0x04, 0x0a
        /*000e*/ 	.short	(.L_2711 - .L_2710)
	.align		4
.L_2710:
        /*0010*/ 	.word	index@(.nv.constant0._Z25selective_scan_fwd_kernelI32Selective_Scan_fwd_kernel_traitsILi64ELi16ELi1ELb1ELb0ELb1ELb0EffEEv13SSMParamsBase)
        /*0014*/ 	.short	0x0160
        /*0016*/ 	.short	0x0118


	//----- nvinfo : EIATTR_CBANK_PARAM_SIZE
	.align		4
.L_2711:
        /*0018*/ 	.byte	0x03, 0x19
        /*001a*/ 	.short	0x0118


	//----- nvinfo : EIATTR_KPARAM_INFO
	.align		4
        /*001c*/ 	.byte	0x04, 0x17
        /*001e*/ 	.short	(.L_2713 - .L_2712)
.L_2712:
        /*0020*/ 	.word	0x00000000
        /*0024*/ 	.short	0x0000
        /*0026*/ 	.short	0x0000
        /*0028*/ 	.byte	0x00, 0xf0, 0x61, 0x04


	//----- nvinfo : EIATTR_MAXREG_COUNT
	.align		4
.L_2713:
        /*002c*/ 	.byte	0x03, 0x1b
        /*002e*/ 	.short	0x00a8


	//----- nvinfo : EIATTR_NUM_BARRIERS
	.align		4
        /*0030*/ 	.byte	0x02, 0x4c
        /*0032*/ 	.byte	0x01
	.zero		1


	//----- nvinfo : EIATTR_MERCURY_ISA_VERSION
	.align		4
        /*0034*/ 	.byte	0x03, 0x5f
        /*0036*/ 	.short	0x0000


	//----- nvinfo : EIATTR_COOP_GROUP_MASK_REGIDS
	.align		4
        /*0038*/ 	.byte	0x04, 0x29
        /*003a*/ 	.short	(.L_2715 - .L_2714)


	//   ....[0]....
.L_2714:
        /*003c*/ 	.word	0xffffffff


	//   ....[1]....
        /*0040*/ 	.word	0xffffffff


	//   ....[2]....
        /*0044*/ 	.word	0xffffffff


	//   ....[3]....
        /*0048*/ 	.word	0xffffffff


	//   ....[4]....
        /*004c*/ 	.word	0xffffffff


	//   ....[5]....
        /*0050*/ 	.word	0xffffffff


	//   ....[6]....
        /*0054*/ 	.word	0xffffffff


	//   ....[7]....
        /*0058*/ 	.word	0xffffffff


	//   ....[8]....
        /*005c*/ 	.word	0xffffffff


	//   ....[9]....
        /*0060*/ 	.word	0xffffffff


	//   ....[10]....
        /*0064*/ 	.word	0xffffffff


	//   ....[11]....
        /*0068*/ 	.word	0xffffffff


	//   ....[12]....
        /*006c*/ 	.word	0xffffffff


	//   ....[13]....
        /*0070*/ 	.word	0xffffffff


	//   ....[14]....
        /*0074*/ 	.word	0xffffffff


	//   ....[15]....
        /*0078*/ 	.word	0xffffffff


	//----- nvinfo : EIATTR_COOP_GROUP_INSTR_OFFSETS
	.align		4
.L_2715:
        /*007c*/ 	.byte	0x04, 0x28
        /*007e*/ 	.short	(.L_2717 - .L_2716)


	//   ....[0]....
.L_2716:
        /*0080*/ 	.word	0x000006a0


	//   ....[1]....
        /*0084*/ 	.word	0x000007c0


	//   ....[2]....
        /*0088*/ 	.word	0x00003290


	//   ....[3]....
        /*008c*/ 	.word	0x000035d0


	//   ....[4]....
        /*0090*/ 	.word	0x00003600


	//   ....[5]....
        /*0094*/ 	.word	0x00003690


	//   ....[6]....
        /*0098*/ 	.word	0x000036b0


	//   ....[7]....
        /*009c*/ 	.word	0x000036e0


	//   ....[8]....
        /*00a0*/ 	.word	0x00003700


	//   ....[9]....
        /*00a4*/ 	.word	0x00003730


	//   ....[10]....
        /*00a8*/ 	.word	0x00003750


	//   ....[11]....
        /*00ac*/ 	.word	0x00003780


	//   ....[12]....
        /*00b0*/ 	.word	0x000037a0


	//   ....[13]....
        /*00b4*/ 	.word	0x00003800


	//   ....[14]....
        /*00b8*/ 	.word	0x00003860


	//   ....[15]....
        /*00bc*/ 	.word	0x00003f70


	//----- nvinfo : EIATTR_EXIT_INSTR_OFFSETS
	.align		4
.L_2717:
        /*00c0*/ 	.byte	0x04, 0x1c
        /*00c2*/ 	.short	(.L_2719 - .L_2718)


	//   ....[0]....
.L_2718:
        /*00c4*/ 	.word	0x00000320


	//   ....[1]....
        /*00c8*/ 	.word	0x00004090


	//----- nvinfo : EIATTR_MAX_THREADS
	.align		4
.L_2719:
        /*00cc*/ 	.byte	0x04, 0x05
        /*00ce*/ 	.short	(.L_2721 - .L_2720)
.L_2720:
        /*00d0*/ 	.word	0x00000040
        /*00d4*/ 	.word	0x00000001
        /*00d8*/ 	.word	0x00000001


	//----- nvinfo : EIATTR_CRS_STACK_SIZE
	.align		4
.L_2721:
        /*00dc*/ 	.byte	0x04, 0x1e
        /*00de*/ 	.short	(.L_2723 - .L_2722)
.L_2722:
        /*00e0*/ 	.word	0x00000000
.L_2723:


//--------------------- .nv.info._Z25selective_scan_fwd_kernelI32Selective_Scan_fwd_kernel_traitsILi64ELi16ELi1ELb1ELb0ELb1ELb1EffEEv13SSMParamsBase --------------------------
	.section	.nv.info._Z25selective_scan_fwd_kernelI32Selective_Scan_fwd_kernel_traitsILi64ELi16ELi1ELb1ELb0ELb1ELb1EffEEv13SSMParamsBase,"",@"SHT_CUDA_INFO"
	.sectionflags	@""
	.align	4


	//----- nvinfo : EIATTR_CUDA_API_VERSION
	.align		4
        /*0000*/ 	.byte	0x04, 0x37
        /*0002*/ 	.short	(.L_2725 - .L_2724)
.L_2724:
        /*0004*/ 	.word	0x00000082


	//----- nvinfo : EIATTR_SW2861232_WAR
	.align		4
.L_2725:
        /*0008*/ 	.byte	0x01, 0x35
	.zero		2


	//----- nvinfo : EIATTR_PARAM_CBANK
	.align		4
        /*000c*/ 	.byte	0x04, 0x0a
        /*000e*/ 	.short	(.L_2727 - .L_2726)
	.align		4
.L_2726:
        /*0010*/ 	.word	index@(.nv.constant0._Z25selective_scan_fwd_kernelI32Selective_Scan_fwd_kernel_traitsILi64ELi16ELi1ELb1ELb0ELb1ELb1EffEEv13SSMParamsBase)
        /*0014*/ 	.short	0x0160
        /*0016*/ 	.short	0x0118


	//----- nvinfo : EIATTR_CBANK_PARAM_SIZE
	.align		4
.L_2727:
        /*0018*/ 	.byte	0x03, 0x19
        /*001a*/ 	.short	0x0118


	//----- nvinfo : EIATTR_KPARAM_INFO
	.align		4
        /*001c*/ 	.byte	0x04, 0x17
        /*001e*/ 	.short	(.L_2729 - .L_2728)
.L_2728:
        /*0020*/ 	.word	0x00000000
        /*0024*/ 	.short	0x0000
        /*0026*/ 	.short	0x0000
        /*0028*/ 	.byte	0x00, 0xf0, 0x61, 0x04


	//----- nvinfo : EIATTR_MAXREG_COUNT
	.align		4
.L_2729:
        /*002c*/ 	.byte	0x03, 0x1b
        /*002e*/ 	.short	0x00a8


	//----- nvinfo : EIATTR_NUM_BARRIERS
	.align		4
        /*0030*/ 	.byte	0x02, 0x4c
        /*0032*/ 	.byte	0x01
	.zero		1


	//----- nvinfo : EIATTR_MERCURY_ISA_VERSION
	.align		4
        /*0034*/ 	.byte	0x03, 0x5f
        /*0036*/ 	.short	0x0000


	//----- nvinfo : EIATTR_COOP_GROUP_MASK_REGIDS
	.align		4
        /*0038*/ 	.byte	0x04, 0x29
        /*003a*/ 	.short	(.L_2731 - .L_2730)


	//   ....[0]....
.L_2730:
        /*003c*/ 	.word	0xffffffff


	//   ....[1]....
        /*0040*/ 	.word	0xffffffff


	//   ....[2]....
        /*0044*/ 	.word	0xffffffff


	//   ....[3]....
        /*0048*/ 	.word	0xffffffff


	//   ....[4]....
        /*004c*/ 	.word	0xffffffff


	//   ....[5]....
        /*0050*/ 	.word	0xffffffff


	//   ....[6]....
        /*0054*/ 	.word	0xffffffff


	//   ....[7]....
        /*0058*/ 	.word	0xffffffff


	//   ....[8]....
        /*005c*/ 	.word	0xffffffff


	//   ....[9]....
        /*0060*/ 	.word	0xffffffff


	//   ....[10]....
        /*0064*/ 	.word	0xffffffff


	//   ....[11]....
        /*0068*/ 	.word	0xffffffff


	//   ....[12]....
        /*006c*/ 	.word	0xffffffff


	//   ....[13]....
        /*0070*/ 	.word	0xffffffff


	//   ....[14]....
        /*0074*/ 	.word	0xffffffff


	//   ....[15]....
        /*0078*/ 	.word	0xffffffff


	//   ....[16]....
        /*007c*/ 	.word	0xffffffff


	//   ....[17]....
        /*0080*/ 	.word	0xffffffff


	//----- nvinfo : EIATTR_COOP_GROUP_INSTR_OFFSETS
	.align		4
.L_2731:
        /*0084*/ 	.byte	0x04, 0x28
        /*0086*/ 	.short	(.L_2733 - .L_2732)


	//   ....[0]....
.L_2732:
        /*0088*/ 	.word	0x00000650


	//   ....[1]....
        /*008c*/ 	.word	0x00000770


	//   ....[2]....
        /*0090*/ 	.word	0x00003240


	//   ....[3]....
        /*0094*/ 	.word	0x00003580


	//   ....[4]....
        /*0098*/ 	.word	0x000035b0


	//   ....[5]....
        /*009c*/ 	.word	0x00003640


	//   ....[6]....
        /*00a0*/ 	.word	0x00003660


	//   ....[7]....
        /*00a4*/ 	.word	0x00003690


	//   ....[8]....
        /*00a8*/ 	.word	0x000036b0


	//   ....[9]....
        /*00ac*/ 	.word	0x000036e0


	//   ....[10]....
        /*00b0*/ 	.word	0x00003700


	//   ....[11]....
        /*00b4*/ 	.word	0x00003730


	//   ....[12]....
        /*00b8*/ 	.word	0x00003750


	//   ....[13]....
        /*00bc*/ 	.word	0x000037b0


	//   ....[14]....
        /*00c0*/ 	.word	0x00003810


	//   ....[15]....
        /*00c4*/ 	.word	0x00003f70


	//   ....[16]....
        /*00c8*/ 	.word	0x00004160


	//   ....[17]....
        /*00cc*/ 	.word	0x00004860


	//----- nvinfo : EIATTR_EXIT_INSTR_OFFSETS
	.align		4
.L_2733:
        /*00d0*/ 	.byte	0x04, 0x1c
        /*00d2*/ 	.short	(.L_2735 - .L_2734)


	//   ....[0]....
.L_2734:
        /*00d4*/ 	.word	0x00000310


	//   ....[1]....
        /*00d8*/ 	.word	0x00004960


	//----- nvinfo : EIATTR_MAX_THREADS
	.align		4
.L_2735:
        /*00dc*/ 	.byte	0x04, 0x05
        /*00de*/ 	.short	(.L_2737 - .L_2736)
.L_2736:
        /*00e0*/ 	.word	0x00000040
        /*00e4*/ 	.word	0x00000001
        /*00e8*/ 	.word	0x00000001


	//----- nvinfo : EIATTR_CRS_STACK_SIZE
	.align		4
.L_2737:
        /*00ec*/ 	.byte	0x04, 0x1e
        /*00ee*/ 	.short	(.L_2739 - .L_2738)
.L_2738:
        /*00f0*/ 	.word	0x00000000
.L_2739:


//--------------------- .nv.info._Z25selective_scan_fwd_kernelI32Selective_Scan_fwd_kernel_traitsILi64ELi16ELi1ELb1ELb1ELb0ELb0EffEEv13SSMParamsBase --------------------------
	.section	.nv.info._Z25selective_scan_fwd_kernelI32Selective_Scan_fwd_kernel_traitsILi64ELi16ELi1ELb1ELb1ELb0ELb0EffEEv13SSMParamsBase,"",@"SHT_CUDA_INFO"
	.sectionflags	@""
	.align	4


	//----- nvinfo : EIATTR_CUDA_API_VERSION
	.align		4
        /*0000*/ 	.byte	0x04, 0x37
        /*0002*/ 	.short	(.L_2741 - .L_2740)
.L_2740:
        /*0004*/ 	.word	0x00000082


	//----- nvinfo : EIATTR_SW2861232_WAR
	.align		4
.L_2741:
        /*0008*/ 	.byte	0x01, 0x35
	.zero		2


	//----- nvinfo : EIATTR_PARAM_CBANK
	.align		4
        /*000c*/ 	.byte	0x04, 0x0a
        /*000e*/ 	.short	(.L_2743 - .L_2742)
	.align		4
.L_2742:
        /*0010*/ 	.word	index@(.nv.constant0._Z25selective_scan_fwd_kernelI32Selective_Scan_fwd_kernel_traitsILi64ELi16ELi1ELb1ELb1ELb0ELb0EffEEv13SSMParamsBase)
        /*0014*/ 	.short	0x0160
        /*0016*/ 	.short	0x0118


	//----- nvinfo : EIATTR_CBANK_PARAM_SIZE
	.align		4
.L_2743:
        /*0018*/ 	.byte	0x03, 0x19
        /*001a*/ 	.short	0x0118


	//----- nvinfo : EIATTR_KPARAM_INFO
	.align		4
        /*001c*/ 	.byte	0x04, 0x17
        /*001e*/ 	.short	(.L_2745 - .L_2744)
.L_2744:
        /*0020*/ 	.word	0x00000000
        /*0024*/ 	.short	0x0000
        /*0026*/ 	.short	0x0000
        /*0028*/ 	.byte	0x00, 0xf0, 0x61, 0x04


	//----- nvinfo : EIATTR_MAXREG_COUNT
	.align		4
.L_2745:
        /*002c*/ 	.byte	0x03, 0x1b
        /*002e*/ 	.short	0x00a8


	//----- nvinfo : EIATTR_NUM_BARRIERS
	.align		4
        /*0030*/ 	.byte	0x02, 0x4c
        /*0032*/ 	.byte	0x01
	.zero		1


	//----- nvinfo : EIATTR_MERCURY_ISA_VERSION
	.align		4
        /*0034*/ 	.byte	0x03, 0x5f
        /*0036*/ 	.short	0x0000


	//----- nvinfo : EIATTR_COOP_GROUP_MASK_REGIDS
	.align		4
        /*0038*/ 	.byte	0x04, 0x29
        /*003a*/ 	.short	(.L_2747 - .L_2746)


	//   ....[0]....
.L_2746:
        /*003c*/ 	.word	0xffffffff


	//   ....[1]....
        /*0040*/ 	.word	0xffffffff


	//   ....[2]....
        /*0044*/ 	.word	0xffffffff


	//   ....[3]....
        /*0048*/ 	.word	0xffffffff


	//   ....[4]....
        /*004c*/ 	.word	0xffffffff


	//   ....[5]....
        /*0050*/ 	.word	0xffffffff


	//   ....[6]....
        /*0054*/ 	.word	0xffffffff


	//   ....[7]....
        /*0058*/ 	.word	0xffffffff


	//   ....[8]....
        /*005c*/ 	.word	0xffffffff


	//   ....[9]....
        /*0060*/ 	.word	0xffffffff


	//   ....[10]....
        /*0064*/ 	.word	0xffffffff


	//   ....[11]....
        /*0068*/ 	.word	0xffffffff


	//   ....[12]....
        /*006c*/ 	.word	0xffffffff


	//   ....[13]....
        /*0070*/ 	.word	0xffffffff


	//   ....[14]....
        /*0074*/ 	.word	0xffffffff


	//   ....[15]....
        /*0078*/ 	.word	0xffffffff


	//----- nvinfo : EIATTR_COOP_GROUP_INSTR_OFFSETS
	.align		4
.L_2747:
        /*007c*/ 	.byte	0x04, 0x28
        /*007e*/ 	.short	(.L_2749 - .L_2748)


	//   ....[0]....
.L_2748:
        /*0080*/ 	.word	0x000006a0


	//   ....[1]....
        /*0084*/ 	.word	0x000007a0


	//   ....[2]....
        /*0088*/ 	.word	0x000031d0


	//   ....[3]....
        /*008c*/ 	.word	0x00003670


	//   ....[4]....
        /*0090*/ 	.word	0x000036b0


	//   ....[5]....
        /*0094*/ 	.word	0x00003710


	//   ....[6]....
        /*0098*/ 	.word	0x00003780


	//   ....[7]....
        /*009c*/ 	.word	0x000037c0


	//   ....[8]....
        /*00a0*/ 	.word	0x000037f0


	//   ....[9]....
        /*00a4*/ 	.word	0x00003810


	//   ....[10]....
        /*00a8*/ 	.word	0x00003840


	//   ....[11]....
        /*00ac*/ 	.word	0x00003860


	//   ....[12]....
        /*00b0*/ 	.word	0x00003890


	//   ....[13]....
        /*00b4*/ 	.word	0x00003900


	//   ....[14]....
        /*00b8*/ 	.word	0x00003960


	//   ....[15]....
        /*00bc*/ 	.word	0x00003f70


	//----- nvinfo : EIATTR_EXIT_INSTR_OFFSETS
	.align		4
.L_2749:
        /*00c0*/ 	.byte	0x04, 0x1c
        /*00c2*/ 	.short	(.L_2751 - .L_2750)


	//   ....[0]....
.L_2750:
        /*00c4*/ 	.word	0x00000320


	//   ....[1]....
        /*00c8*/ 	.word	0x00004090


	//----- nvinfo : EIATTR_MAX_THREADS
	.align		4
.L_2751:
        /*00cc*/ 	.byte	0x04, 0x05
        /*00ce*/ 	.short	(.L_2753 - .L_2752)
.L_2752:
        /*00d0*/ 	.word	0x00000040
        /*00d4*/ 	.word	0x00000001
        /*00d8*/ 	.word	0x00000001


	//----- nvinfo : EIATTR_CRS_STACK_SIZE
	.align		4
.L_2753:
        /*00dc*/ 	.byte	0x04, 0x1e
        /*00de*/ 	.short	(.L_2755 - .L_2754)
.L_2754:
        /*00e0*/ 	.word	0x00000000
.L_2755:


//--------------------- .nv.info._Z25selective_scan_fwd_kernelI32Selective_Scan_fwd_kernel_traitsILi64ELi16ELi1ELb1ELb1ELb0ELb1EffEEv13SSMParamsBase --------------------------
	.section	.nv.info._Z25selective_scan_fwd_kernelI32Selective_Scan_fwd_kernel_traitsILi64ELi16ELi1ELb1ELb1ELb0ELb1EffEEv13SSMParamsBase,"",@"SHT_CUDA_INFO"
	.sectionflags	@""
	.align	4


	//----- nvinfo : EIATTR_CUDA_API_VERSION
	.align		4
        /*0000*/ 	.byte	0x04, 0x37
        /*0002*/ 	.short	(.L_2757 - .L_2756)
.L_2756:
        /*0004*/ 	.word	0x00000082


	//----- nvinfo : EIATTR_SW2861232_WAR
	.align		4
.L_2757:
        /*0008*/ 	.byte	0x01, 0x35
	.zero		2


	//----- nvinfo : EIATTR_PARAM_CBANK
	.align		4
        /*000c*/ 	.byte	0x04, 0x0a
        /*000e*/ 	.short	(.L_2759 - .L_2758)
	.align		4
.L_2758:
        /*0010*/ 	.word	index@(.nv.constant0._Z25selective_scan_fwd_kernelI32Selective_Scan_fwd_kernel_traitsILi64ELi16ELi1ELb1ELb1ELb0ELb1EffEEv13SSMParamsBase)
        /*0014*/ 	.short	0x0160
        /*0016*/ 	.short	0x0118


	//----- nvinfo : EIATTR_CBANK_PARAM_SIZE
	.align		4
.L_2759:
        /*0018*/ 	.byte	0x03, 0x19
        /*001a*/ 	.short	0x0118


	//----- nvinfo : EIATTR_KPARAM_INFO
	.align		4
        /*001c*/ 	.byte	0x04, 0x17
        /*001e*/ 	.short	(.L_2761 - .L_2760)
.L_2760:
        /*0020*/ 	.word	0x00000000
        /*0024*/ 	.short	0x0000
        /*0026*/ 	.short	0x0000
        /*0028*/ 	.byte	0x00, 0xf0, 0x61, 0x04


	//----- nvinfo : EIATTR_MAXREG_COUNT
	.align		4
.L_2761:
        /*002c*/ 	.byte	0x03, 0x1b
        /*002e*/ 	.short	0x00a8


	//----- nvinfo : EIATTR_NUM_BARRIERS
	.align		4
        /*0030*/ 	.byte	0x02, 0x4c
        /*0032*/ 	.byte	0x01
	.zero		1


	//----- nvinfo : EIATTR_MERCURY_ISA_VERSION
	.align		4
        /*0034*/ 	.byte	0x03, 0x5f
        /*0036*/ 	.short	0x0000


	//----- nvinfo : EIATTR_COOP_GROUP_MASK_REGIDS
	.align		4
        /*0038*/ 	.byte	0x04, 0x29
        /*003a*/ 	.short	(.L_2763 - .L_2762)


	//   ....[0]....
.L_2762:
        /*003c*/ 	.word	0xffffffff


	//   ....[1]....
        /*0040*/ 	.word	0xffffffff


	//   ....[2]....
        /*0044*/ 	.word	0xffffffff


	//   ....[3]....
        /*0048*/ 	.word	0xffffffff


	//   ....[4]....
        /*004c*/ 	.word	0xffffffff


	//   ....[5]....
        /*0050*/ 	.word	0xffffffff


	//   ....[6]....
        /*0054*/ 	.word	0xffffffff


	//   ....[7]....
        /*0058*/ 	.word	0xffffffff


	//   ....[8]....
        /*005c*/ 	.word	0xffffffff


	//   ....[9]....
        /*0060*/ 	.word	0xffffffff


	//   ....[10]....
        /*0064*/ 	.word	0xffffffff


	//   ....[11]....
        /*0068*/ 	.word	0xffffffff


	//   ....[12]....
        /*006c*/ 	.word	0xffffffff


	//   ....[13]....
        /*0070*/ 	.word	0xffffffff


	//   ....[14]....
        /*0074*/ 	.word	0xffffffff


	//   ....[15]....
        /*0078*/ 	.word	0xffffffff


	//   ....[16]....
        /*007c*/ 	.word	0xffffffff


	//   ....[17]....
        /*0080*/ 	.word	0xffffffff


	//----- nvinfo : EIATTR_COOP_GROUP_INSTR_OFFSETS
	.align		4
.L_2763:
        /*0084*/ 	.byte	0x04, 0x28
        /*0086*/ 	.short	(.L_2765 - .L_2764)


	//   ....[0]....
.L_2764:
        /*0088*/ 	.word	0x00000650


	//   ....[1]....
        /*008c*/ 	.word	0x00000750


	//   ....[2]....
        /*0090*/ 	.word	0x00003180


	//   ....[3]....
        /*0094*/ 	.word	0x00003620


	//   ....[4]....
        /*0098*/ 	.word	0x00003660


	//   ....[5]....
        /*009c*/ 	.word	0x000036c0


	//   ....[6]....
        /*00a0*/ 	.word	0x00003730


	//   ....[7]....
        /*00a4*/ 	.word	0x00003770


	//   ....[8]....
        /*00a8*/ 	.word	0x000037a0


	//   ....[9]....
        /*00ac*/ 	.word	0x000037c0


	//   ....[10]....
        /*00b0*/ 	.word	0x000037f0


	//   ....[11]....
        /*00b4*/ 	.word	0x00003810


	//   ....[12]....
        /*00b8*/ 	.word	0x00003840


	//   ....[13]....
        /*00bc*/ 	.word	0x000038b0


	//   ....[14]....
        /*00c0*/ 	.word	0x00003910


	//   ....[15]....
        /*00c4*/ 	.word	0x00003f70


	//   ....[16]....
        /*00c8*/ 	.word	0x00004160


	//   ....[17]....
        /*00cc*/ 	.word	0x00004860


	//----- nvinfo : EIATTR_EXIT_INSTR_OFFSETS
	.align		4
.L_2765:
        /*00d0*/ 	.byte	0x04, 0x1c
        /*00d2*/ 	.short	(.L_2767 - .L_2766)


	//   ....[0]....
.L_2766:
        /*00d4*/ 	.word	0x00000310


	//   ....[1]....
        /*00d8*/ 	.word	0x00004960


	//----- nvinfo : EIATTR_MAX_THREADS
	.align		4
.L_2767:
        /*00dc*/ 	.byte	0x04, 0x05
        /*00de*/ 	.short	(.L_2769 - .L_2768)
.L_2768:
        /*00e0*/ 	.word	0x00000040
        /*00e4*/ 	.word	0x00000001
        /*00e8*/ 	.word	0x00000001


	//----- nvinfo : EIATTR_CRS_STACK_SIZE
	.align		4
.L_2769:
        /*00ec*/ 	.byte	0x04, 0x1e
        /*00ee*/ 	.short	(.L_2771 - .L_2770)
.L_2770:
        /*00f0*/ 	.word	0x00000000
.L_2771:


//--------------------- .nv.info._Z25selective_scan_fwd_kernelI32Selective_Scan_fwd_kernel_traitsILi64ELi16ELi1ELb1ELb1ELb1ELb0EffEEv13SSMParamsBase --------------------------
	.section	.nv.info._Z25selective_scan_fwd_kernelI32Selective_Scan_fwd_kernel_traitsILi64ELi16ELi1ELb1ELb1ELb1ELb0EffEEv13SSMParamsBase,"",@"SHT_CUDA_INFO"
	.sectionflags	@""
	.align	4


	//----- nvinfo : EIATTR_CUDA_API_VERSION
	.align		4
        /*0000*/ 	.byte	0x04, 0x37
        /*0002*/ 	.short	(.L_2773 - .L_2772)
.L_2772:
        /*0004*/ 	.word	0x00000082


	//----- nvinfo : EIATTR_SW2861232_WAR
	.align		4
.L_2773:
        /*0008*/ 	.byte	0x01, 0x35
	.zero		2


	//----- nvinfo : EIATTR_PARAM_CBANK
	.align		4
        /*000c*/ 	.byte	0x04, 0x0a
        /*000e*/ 	.short	(.L_2775 - .L_2774)
	.align		4
.L_2774:
        /*0010*/ 	.word	index@(.nv.constant0._Z25selective_scan_fwd_kernelI32Selective_Scan_fwd_kernel_traitsILi64ELi16ELi1ELb1ELb1ELb1ELb0EffEEv13SSMParamsBase)
        /*0014*/ 	.short	0x0160
        /*0016*/ 	.short	0x0118


	//----- nvinfo : EIATTR_CBANK_PARAM_SIZE
	.align		4
.L_2775:
        /*0018*/ 	.byte	0x03, 0x19
        /*001a*/ 	.short	0x0118


	//----- nvinfo : EIATTR_KPARAM_INFO
	.align		4
        /*001c*/ 	.byte	0x04, 0x17
        /*001e*/ 	.short	(.L_2777 - .L_2776)
.L_2776:
        /*0020*/ 	.word	0x00000000
        /*0024*/ 	.short	0x0000
        /*0026*/ 	.short	0x0000
        /*0028*/ 	.byte	0x00, 0xf0, 0x61, 0x04


	//----- nvinfo : EIATTR_MAXREG_COUNT
	.align		4
.L_2777:
        /*002c*/ 	.byte	0x03, 0x1b
        /*002e*/ 	.short	0x00a8


	//----- nvinfo : EIATTR_NUM_BARRIERS
	.align		4
        /*0030*/ 	.byte	0x02, 0x4c
        /*0032*/ 	.byte	0x01
	.zero		1


	//----- nvinfo : EIATTR_MERCURY_ISA_VERSION
	.align		4
        /*0034*/ 	.byte	0x03, 0x5f
        /*0036*/ 	.short	0x0000


	//----- nvinfo : EIATTR_COOP_GROUP_MASK_REGIDS
	.align		4
        /*0038*/ 	.byte	0x04, 0x29
        /*003a*/ 	.short	(.L_2779 - .L_2778)


	//   ....[0]....
.L_2778:
        /*003c*/ 	.word	0xffffffff


	//   ....[1]....
        /*0040*/ 	.word	0xffffffff


	//   ....[2]....
        /*0044*/ 	.word	0xffffffff


	//   ....[3]....
        /*0048*/ 	.word	0xffffffff


	//   ....[4]....
        /*004c*/ 	.word	0xffffffff


	//   ....[5]....
        /*0050*/ 	.word	0xffffffff


	//   ....[6]....
        /*0054*/ 	.word	0xffffffff


	//   ....[7]....
        /*0058*/ 	.word	0xffffffff


	//   ....[8]....
        /*005c*/ 	.word	0xffffffff


	//   ....[9]....
        /*0060*/ 	.word	0xffffffff


	//   ....[10]....
        /*0064*/ 	.word	0xffffffff


	//   ....[11]....
        /*0068*/ 	.word	0xffffffff


	//   ....[12]....
        /*006c*/ 	.word	0xffffffff


	//   ....[13]....
        /*0070*/ 	.word	0xffffffff


	//   ....[14]....
        /*0074*/ 	.word	0xffffffff


	//   ....[15]....
        /*0078*/ 	.word	0xffffffff


	//   ....[16]....
        /*007c*/ 	.word	0xffffffff


	//----- nvinfo : EIATTR_COOP_GROUP_INSTR_OFFSETS
	.align		4
.L_2779:
        /*0080*/ 	.byte	0x04, 0x28
        /*0082*/ 	.short	(.L_2781 - .L_2780)


	//   ....[0]....
.L_2780:
        /*0084*/ 	.word	0x00000780


	//   ....[1]....
        /*0088*/ 	.word	0x00000880


	//   ....[2]....
        /*008c*/ 	.word	0x00003260


	//   ....[3]....
        /*0090*/ 	.word	0x00003850


	//   ....[4]....
        /*0094*/ 	.word	0x00003860


	//   ....[5]....
        /*0098*/ 	.word	0x00003890


	//   ....[6]....
        /*009c*/ 	.word	0x000038b0


	//   ....[7]....
        /*00a0*/ 	.word	0x000038e0


	//   ....[8]....
        /*00a4*/ 	.word	0x00003900


	//   ....[9]....
        /*00a8*/ 	.word	0x00003930


	//   ....[10]....
        /*00ac*/ 	.word	0x00003950


	//   ....[11]....
        /*00b0*/ 	.word	0x00003980


	//   ....[12]....
        /*00b4*/ 	.word	0x000039a0


	//   ....[13]....
        /*00b8*/ 	.word	0x00003a10


	//   ....[14]....
        /*00bc*/ 	.word	0x00003ac0


	//   ....[15]....
        /*00c0*/ 	.word	0x00003ad0


	//   ....[16]....
        /*00c4*/ 	.word	0x00004050


	//----- nvinfo : EIATTR_EXIT_INSTR_OFFSETS
	.align		4
.L_2781:
        /*00c8*/ 	.byte	0x04, 0x1c
        /*00ca*/ 	.short	(.L_2783 - .L_2782)


	//   ....[0]....
.L_2782:
        /*00cc*/ 	.word	0x000003d0


	//   ....[1]....
        /*00d0*/ 	.word	0x000041c0


	//----- nvinfo : EIATTR_MAX_THREADS
	.align		4
.L_2783:
        /*00d4*/ 	.byte	0x04, 0x05
        /*00d6*/ 	.short	(.L_2785 - .L_2784)
.L_2784:
        /*00d8*/ 	.word	0x00000040
        /*00dc*/ 	.word	0x00000001
        /*00e0*/ 	.word	0x00000001


	//----- nvinfo : EIATTR_CRS_STACK_SIZE
	.align		4
.L_2785:
        /*00e4*/ 	.byte	0x04, 0x1e
        /*00e6*/ 	.short	(.L_2787 - .L_2786)
.L_2786:
        /*00e8*/ 	.word	0x00000000
.L_2787:


//--------------------- .nv.info._Z25selective_scan_fwd_kernelI32Selective_Scan_fwd_kernel_traitsILi64ELi16ELi1ELb1ELb1ELb1ELb1EffEEv13SSMParamsBase --------------------------
	.section	.nv.info._Z25selective_scan_fwd_kernelI32Selective_Scan_fwd_kernel_traitsILi64ELi16ELi1ELb1ELb1ELb1ELb1EffEEv13SSMParamsBase,"",@"SHT_CUDA_INFO"
	.sectionflags	@""
	.align	4


	//----- nvinfo : EIATTR_CUDA_API_VERSION
	.align		4
        /*0000*/ 	.byte	0x04, 0x37
        /*0002*/ 	.short	(.L_2789 - .L_2788)
.L_2788:
        /*0004*/ 	.word	0x00000082


	//----- nvinfo : EIATTR_SW2861232_WAR
	.align		4
.L_2789:
        /*0008*/ 	.byte	0x01, 0x35
	.zero		2


	//----- nvinfo : EIATTR_PARAM_CBANK
	.align		4
        /*000c*/ 	.byte	0x04, 0x0a
        /*000e*/ 	.short	(.L_2791 - .L_2790)
	.align		4
.L_2790:
        /*0010*/ 	.word	index@(.nv.constant0._Z25selective_scan_fwd_kernelI32Selective_Scan_fwd_kernel_traitsILi64ELi16ELi1ELb1ELb1ELb1ELb1EffEEv13SSMParamsBase)
        /*0014*/ 	.short	0x0160
        /*0016*/ 	.short	0x0118


	//----- nvinfo : EIATTR_CBANK_PARAM_SIZE
	.align		4
.L_2791:
        /*0018*/ 	.byte	0x03, 0x19
        /*001a*/ 	.short	0x0118


	//----- nvinfo : EIATTR_KPARAM_INFO
	.align		4
        /*001c*/ 	.byte	0x04, 0x17
        /*001e*/ 	.short	(.L_2793 - .L_2792)
.L_2792:
        /*0020*/ 	.word	0x00000000
        /*0024*/ 	.short	0x0000
        /*0026*/ 	.short	0x0000
        /*0028*/ 	.byte	0x00, 0xf0, 0x61, 0x04


	//----- nvinfo : EIATTR_MAXREG_COUNT
	.align		4
.L_2793:
        /*002c*/ 	.byte	0x03, 0x1b
        /*002e*/ 	.short	0x00a8


	//----- nvinfo : EIATTR_NUM_BARRIERS
	.align		4
        /*0030*/ 	.byte	0x02, 0x4c
        /*0032*/ 	.byte	0x01
	.zero		1


	//----- nvinfo : EIATTR_MERCURY_ISA_VERSION
	.align		4
        /*0034*/ 	.byte	0x03, 0x5f
        /*0036*/ 	.short	0x0000


	//----- nvinfo : EIATTR_COOP_GROUP_MASK_REGIDS
	.align		4
        /*0038*/ 	.byte	0x04, 0x29
        /*003a*/ 	.short	(.L_2795 - .L_2794)


	//   ....[0]....
.L_2794:
        /*003c*/ 	.word	0xffffffff


	//   ....[1]....
        /*0040*/ 	.word	0xffffffff


	//   ....[2]....
        /*0044*/ 	.word	0xffffffff


	//   ....[3]....
        /*0048*/ 	.word	0xffffffff


	//   ....[4]....
        /*004c*/ 	.word	0xffffffff


	//   ....[5]....
        /*0050*/ 	.word	0xffffffff


	//   ....[6]....
        /*0054*/ 	.word	0xffffffff


	//   ....[7]....
        /*0058*/ 	.word	0xffffffff


	//   ....[8]....
        /*005c*/ 	.word	0xffffffff


	//   ....[9]....
        /*0060*/ 	.word	0xffffffff


	//   ....[10]....
        /*0064*/ 	.word	0xffffffff


	//   ....[11]....
        /*0068*/ 	.word	0xffffffff


	//   ....[12]....
        /*006c*/ 	.word	0xffffffff


	//   ....[13]....
        /*0070*/ 	.word	0xffffffff


	//   ....[14]....
        /*0074*/ 	.word	0xffffffff


	//   ....[15]....
        /*0078*/ 	.word	0xffffffff


	//   ....[16]....
        /*007c*/ 	.word	0xffffffff


	//   ....[17]....
        /*0080*/ 	.word	0xffffffff


	//   ....[18]....
        /*0084*/ 	.word	0xffffffff


	//----- nvinfo : EIATTR_COOP_GROUP_INSTR_OFFSETS
	.align		4
.L_2795:
        /*0088*/ 	.byte	0x04, 0x28
        /*008a*/ 	.short	(.L_2797 - .L_2796)


	//   ....[0]....
.L_2796:
        /*008c*/ 	.word	0x00000780


	//   ....[1]....
        /*0090*/ 	.word	0x00000880


	//   ....[2]....
        /*0094*/ 	.word	0x00003260


	//   ....[3]....
        /*0098*/ 	.word	0x00003850


	//   ....[4]....
        /*009c*/ 	.word	0x00003860


	//   ....[5]....
        /*00a0*/ 	.word	0x00003890


	//   ....[6]....
        /*00a4*/ 	.word	0x000038b0


	//   ....[7]....
        /*00a8*/ 	.word	0x000038e0


	//   ....[8]....
        /*00ac*/ 	.word	0x00003900


	//   ....[9]....
        /*00b0*/ 	.word	0x00003930


	//   ....[10]....
        /*00b4*/ 	.word	0x00003950


	//   ....[11]....
        /*00b8*/ 	.word	0x00003980


	//   ....[12]....
        /*00bc*/ 	.word	0x000039a0


	//   ....[13]....
        /*00c0*/ 	.word	0x00003a10


	//   ....[14]....
        /*00c4*/ 	.word	0x00003ac0


	//   ....[15]....
        /*00c8*/ 	.word	0x00003ad0


	//   ....[16]....
        /*00cc*/ 	.word	0x000040a0


	//   ....[17]....
        /*00d0*/ 	.word	0x000042f0


	//   ....[18]....
        /*00d4*/ 	.word	0x000049c0


	//----- nvinfo : EIATTR_EXIT_INSTR_OFFSETS
	.align		4
.L_2797:
        /*00d8*/ 	.byte	0x04, 0x1c
        /*00da*/ 	.short	(.L_2799 - .L_2798)


	//   ....[0]....
.L_2798:
        /*00dc*/ 	.word	0x000003d0


	//   ....[1]....
        /*00e0*/ 	.word	0x00004b00


	//----- nvinfo : EIATTR_MAX_THREADS
	.align		4
.L_2799:
        /*00e4*/ 	.byte	0x04, 0x05
        /*00e6*/ 	.short	(.L_2801 - .L_2800)
.L_2800:
        /*00e8*/ 	.word	0x00000040
        /*00ec*/ 	.word	0x00000001
        /*00f0*/ 	.word	0x00000001


	//----- nvinfo : EIATTR_CRS_STACK_SIZE
	.align		4
.L_2801:
        /*00f4*/ 	.byte	0x04, 0x1e
        /*00f6*/ 	.short	(.L_2803 - .L_2802)
.L_2802:
        /*00f8*/ 	.word	0x00000000
.L_2803:


//--------------------- .nv.info._Z25selective_scan_fwd_kernelI32Selective_Scan_fwd_kernel_traitsILi32ELi16ELi1ELb0ELb0ELb0ELb0EffEEv13SSMParamsBase --------------------------
	.section	.nv.info._Z25selective_scan_fwd_kernelI32Selective_Scan_fwd_kernel_traitsILi32ELi16ELi1ELb0ELb0ELb0ELb0EffEEv13SSMParamsBase,"",@"SHT_CUDA_INFO"
	.sectionflags	@""
	.align	4


	//----- nvinfo : EIATTR_CUDA_API_VERSION
	.align		4
        /*0000*/ 	.byte	0x04, 0x37
        /*0002*/ 	.short	(.L_2805 - .L_2804)
.L_2804:
        /*0004*/ 	.word	0x00000082


	//----- nvinfo : EIATTR_SW2861232_WAR
	.align		4
.L_2805:
        /*0008*/ 	.byte	0x01, 0x35
	.zero		2


	//----- nvinfo : EIATTR_PARAM_CBANK
	.align		4
        /*000c*/ 	.byte	0x04, 0x0a
        /*000e*/ 	.short	(.L_2807 - .L_2806)
	.align		4
.L_2806:
        /*0010*/ 	.word	index@(.nv.constant0._Z25selective_scan_fwd_kernelI32Selective_Scan_fwd_kernel_traitsILi32ELi16ELi1ELb0ELb0ELb0ELb0EffEEv13SSMParamsBase)
        /*0014*/ 	.short	0x0160
        /*0016*/ 	.short	0x0118


	//----- nvinfo : EIATTR_CBANK_PARAM_SIZE
	.align		4
.L_2807:
        /*0018*/ 	.byte	0x03, 0x19
        /*001a*/ 	.short	0x0118


	//----- nvinfo : EIATTR_KPARAM_INFO
	.align		4
        /*001c*/ 	.byte	0x04, 0x17
        /*001e*/ 	.short	(.L_2809 - .L_2808)
.L_2808:
        /*0020*/ 	.word	0x00000000
        /*0024*/ 	.short	0x0000
        /*0026*/ 	.short	0x0000
        /*0028*/ 	.byte	0x00, 0xf0, 0x61, 0x04


	//----- nvinfo : EIATTR_MAXREG_COUNT
	.align		4
.L_2809:
        /*002c*/ 	.byte	0x03, 0x1b
        /*002e*/ 	.short	0x00ff


	//----- nvinfo : EIATTR_NUM_BARRIERS
	.align		4
        /*0030*/ 	.byte	0x02, 0x4c
        /*0032*/ 	.byte	0x01
	.zero		1


	//----- nvinfo : EIATTR_MERCURY_ISA_VERSION
	.align		4
        /*0034*/ 	.byte	0x03, 0x5f
        /*0036*/ 	.short	0x0000


	//----- nvinfo : EIATTR_COOP_GROUP_MASK_REGIDS
	.align		4
        /*0038*/ 	.byte	0x04, 0x29
        /*003a*/ 	.short	(.L_2811 - .L_2810)


	//   ....[0]....
.L_2810:
        /*003c*/ 	.word	0xffffffff


	//   ....[1]....
        /*0040*/ 	.word	0xffffffff


	//   ....[2]....
        /*0044*/ 	.word	0xffffffff


	//   ....[3]....
        /*0048*/ 	.word	0xffffffff


	//   ....[4]....
        /*004c*/ 	.word	0xffffffff


	//   ....[5]....
        /*0050*/ 	.word	0xffffffff


	//   ....[6]....
        /*0054*/ 	.word	0xffffffff


	//   ....[7]....
        /*0058*/ 	.word	0xffffffff


	//   ....[8]....
        /*005c*/ 	.word	0xffffffff


	//   ....[9]....
        /*0060*/ 	.word	0xffffffff


	//   ....[10]....
        /*0064*/ 	.word	0xffffffff


	//   ....[11]....
        /*0068*/ 	.word	0xffffffff


	//   ....[12]....
        /*006c*/ 	.word	0xffffffff


	//   ....[13]....
        /*0070*/ 	.word	0xffffffff


	//   ....[14]....
        /*0074*/ 	.word	0xffffffff


	//----- nvinfo : EIATTR_COOP_GROUP_INSTR_OFFSETS
	.align		4
.L_2811:
        /*0078*/ 	.byte	0x04, 0x28
        /*007a*/ 	.short	(.L_2813 - .L_2812)


	//   ....[0]....
.L_2812:
        /*007c*/ 	.word	0x00000c40


	//   ....[1]....
        /*0080*/ 	.word	0x000010a0


	//   ....[2]....
        /*0084*/ 	.word	0x000041e0


	//   ....[3]....
        /*0088*/ 	.word	0x000041f0


	//   ....[4]....
        /*008c*/ 	.word	0x00004230


	//   ....[5]....
        /*0090*/ 	.word	0x00004240


	//   ....[6]....
        /*0094*/ 	.word	0x00004280


	//   ....[7]....
        /*0098*/ 	.word	0x00004290


	//   ....[8]....
        /*009c*/ 	.word	0x000042d0


	//   ....[9]....
        /*00a0*/ 	.word	0x000042e0


	//   ....[10]....
        /*00a4*/ 	.word	0x00004360


	//   ....[11]....
        /*00a8*/ 	.word	0x00004370


	//   ....[12]....
        /*00ac*/ 	.word	0x00004410


	//   ....[13]....
        /*00b0*/ 	.word	0x00004420


	//   ....[14]....
        /*00b4*/ 	.word	0x00004940


	//----- nvinfo : EIATTR_EXIT_INSTR_OFFSETS
	.align		4
.L_2813:
        /*00b8*/ 	.byte	0x04, 0x1c
        /*00ba*/ 	.short	(.L_2815 - .L_2814)


	//   ....[0]....
.L_2814:
        /*00bc*/ 	.word	0x00000120


	//   ....[1]....
        /*00c0*/ 	.word	0x00004ea0


	//----- nvinfo : EIATTR_MAX_THREADS
	.align		4
.L_2815:
        /*00c4*/ 	.byte	0x04, 0x05
        /*00c6*/ 	.short	(.L_2817 - .L_2816)
.L_2816:
        /*00c8*/ 	.word	0x00000020
        /*00cc*/ 	.word	0x00000001
        /*00d0*/ 	.word	0x00000001


	//----- nvinfo : EIATTR_CRS_STACK_SIZE
	.align		4
.L_2817:
        /*00d4*/ 	.byte	0x04, 0x1e
        /*00d6*/ 	.short	(.L_2819 - .L_2818)
.L_2818:
        /*00d8*/ 	.word	0x00000000
.L_2819:


//--------------------- .nv.info._Z25selective_scan_fwd_kernelI32Selective_Scan_fwd_kernel_traitsILi32ELi16ELi1ELb0ELb0ELb0ELb1EffEEv13SSMParamsBase --------------------------
	.section	.nv.info._Z25selective_scan_fwd_kernelI32Selective_Scan_fwd_kernel_traitsILi32ELi16ELi1ELb0ELb0ELb0ELb1EffEEv13SSMParamsBase,"",@"SHT_CUDA_INFO"
	.sectionflags	@""
	.align	4


	//----- nvinfo : EIATTR_CUDA_API_VERSION
	.align		4
        /*0000*/ 	.byte	0x04, 0x37
        /*0002*/ 	.short	(.L_2821 - .L_2820)
.L_2820:
        /*0004*/ 	.word	0x00000082


	//----- nvinfo : EIATTR_SW2861232_WAR
	.align		4
.L_2821:
        /*0008*/ 	.byte	0x01, 0x35
	.zero		2


	//----- nvinfo : EIATTR_PARAM_CBANK
	.align		4
        /*000c*/ 	.byte	0x04, 0x0a
        /*000e*/ 	.short	(.L_2823 - .L_2822)
	.align		4
.L_2822:
        /*0010*/ 	.word	index@(.nv.constant0._Z25selective_scan_fwd_kernelI32Selective_Scan_fwd_kernel_traitsILi32ELi16ELi1ELb0ELb0ELb0ELb1EffEEv13SSMParamsBase)
        /*0014*/ 	.short	0x0160
        /*0016*/ 	.short	0x0118


	//----- nvinfo : EIATTR_CBANK_PARAM_SIZE
	.align		4
.L_2823:
        /*0018*/ 	.byte	0x03, 0x19
        /*001a*/ 	.short	0x0118


	//----- nvinfo : EIATTR_KPARAM_INFO
	.align		4
        /*001c*/ 	.byte	0x04, 0x17
        /*001e*/ 	.short	(.L_2825 - .L_2824)
.L_2824:
        /*0020*/ 	.word	0x00000000
        /*0024*/ 	.short	0x0000
        /*0026*/ 	.short	0x0000
        /*0028*/ 	.byte	0x00, 0xf0, 0x61, 0x04


	//----- nvinfo : EIATTR_MAXREG_COUNT
	.align		4
.L_2825:
        /*002c*/ 	.byte	0x03, 0x1b
        /*002e*/ 	.short	0x00ff


	//----- nvinfo : EIATTR_NUM_BARRIERS
	.align		4
        /*0030*/ 	.byte	0x02, 0x4c
        /*0032*/ 	.byte	0x01
	.zero		1


	//----- nvinfo : EIATTR_MERCURY_ISA_VERSION
	.align		4
        /*0034*/ 	.byte	0x03, 0x5f
        /*0036*/ 	.short	0x0000


	//----- nvinfo : EIATTR_COOP_GROUP_MASK_REGIDS
	.align		4
        /*0038*/ 	.byte	0x04, 0x29
        /*003a*/ 	.short	(.L_2827 - .L_2826)


	//   ....[0]....
.L_2826:
        /*003c*/ 	.word	0xffffffff


	//   ....[1]....
        /*0040*/ 	.word	0xffffffff


	//   ....[2]....
        /*0044*/ 	.word	0xffffffff


	//   ....[3]....
        /*0048*/ 	.word	0xffffffff


	//   ....[4]....
        /*004c*/ 	.word	0xffffffff


	//   ....[5]....
        /*0050*/ 	.word	0xffffffff


	//   ....[6]....
        /*0054*/ 	.word	0xffffffff


	//   ....[7]....
        /*0058*/ 	.word	0xffffffff


	//   ....[8]....
        /*005c*/ 	.word	0xffffffff


	//   ....[9]....
        /*0060*/ 	.word	0xffffffff


	//   ....[10]....
        /*0064*/ 	.word	0xffffffff


	//   ....[11]....
        /*0068*/ 	.word	0xffffffff


	//   ....[12]....
        /*006c*/ 	.word	0xffffffff


	//   ....[13]....
        /*0070*/ 	.word	0xffffffff


	//   ....[14]....
        /*0074*/ 	.word	0xffffffff


	//   ....[15]....
        /*0078*/ 	.word	0xffffffff


	//   ....[16]....
        /*007c*/ 	.word	0xffffffff


	//----- nvinfo : EIATTR_COOP_GROUP_INSTR_OFFSETS
	.align		4
.L_2827:
        /*0080*/ 	.byte	0x04, 0x28
        /*0082*/ 	.short	(.L_2829 - .L_2828)


	//   ....[0]....
.L_2828:
        /*0084*/ 	.word	0x00000c60


	//   ....[1]....
        /*0088*/ 	.word	0x000010d0


	//   ....[2]....
        /*008c*/ 	.word	0x00004210


	//   ....[3]....
        /*0090*/ 	.word	0x00004220


	//   ....[4]....
        /*0094*/ 	.word	0x00004260


	//   ....[5]....
        /*0098*/ 	.word	0x00004270


	//   ....[6]....
        /*009c*/ 	.word	0x000042b0


	//   ....[7]....
        /*00a0*/ 	.word	0x000042c0


	//   ....[8]....
        /*00a4*/ 	.word	0x00004300


	//   ....[9]....
        /*00a8*/ 	.word	0x00004310


	//   ....[10]....
        /*00ac*/ 	.word	0x00004390


	//   ....[11]....
        /*00b0*/ 	.word	0x000043a0


	//   ....[12]....
        /*00b4*/ 	.word	0x00004440


	//   ....[13]....
        /*00b8*/ 	.word	0x00004450


	//   ....[14]....
        /*00bc*/ 	.word	0x00004a70


	//   ....[15]....
        /*00c0*/ 	.word	0x000053a0


	//   ....[16]....
        /*00c4*/ 	.word	0x00005bc0


	//----- nvinfo : EIATTR_EXIT_INSTR_OFFSETS
	.align		4
.L_2829:
        /*00c8*/ 	.byte	0x04, 0x1c
        /*00ca*/ 	.short	(.L_2831 - .L_2830)


	//   ....[0]....
.L_2830:
        /*00cc*/ 	.word	0x00000120


	//   ....[1]....
        /*00d0*/ 	.word	0x00006100


	//----- nvinfo : EIATTR_MAX_THREADS
	.align		4
.L_2831:
        /*00d4*/ 	.byte	0x04, 0x05
        /*00d6*/ 	.short	(.L_2833 - .L_2832)
.L_2832:
        /*00d8*/ 	.word	0x00000020
        /*00dc*/ 	.word	0x00000001
        /*00e0*/ 	.word	0x00000001


	//----- nvinfo : EIATTR_CRS_STACK_SIZE
	.align		4
.L_2833:
        /*00e4*/ 	.byte	0x04, 0x1e
        /*00e6*/ 	.short	(.L_2835 - .L_2834)
.L_2834:
        /*00e8*/ 	.word	0x00000000
.L_2835:


//--------------------- .nv.info._Z25selective_scan_fwd_kernelI32Selective_Scan_fwd_kernel_traitsILi32ELi16ELi1ELb0ELb0ELb1ELb0EffEEv13SSMParamsBase --------------------------
	.section	.nv.info._Z25selective_scan_fwd_kernelI32Selective_Scan_fwd_kernel_traitsILi32ELi16ELi1ELb0ELb0ELb1ELb0EffEEv13SSMParamsBase,"",@"SHT_CUDA_INFO"
	.sectionflags	@""
	.align	4


	//----- nvinfo : EIATTR_CUDA_API_VERSION
	.align		4
        /*0000*/ 	.byte	0x04, 0x37
        /*0002*/ 	.short	(.L_2837 - .L_2836)
.L_2836:
        /*0004*/ 	.word	0x00000082


	//----- nvinfo : EIATTR_SW2861232_WAR
	.align		4
.L_2837:
        /*0008*/ 	.byte	0x01, 0x35
	.zero		2


	//----- nvinfo : EIATTR_PARAM_CBANK
	.align		4
        /*000c*/ 	.byte	0x04, 0x0a
        /*000e*/ 	.short	(.L_2839 - .L_2838)
	.align		4
.L_2838:
        /*0010*/ 	.word	index@(.nv.constant0._Z25selective_scan_fwd_kernelI32Selective_Scan_fwd_kernel_traitsILi32ELi16ELi1ELb0ELb0ELb1ELb0EffEEv13SSMParamsBase)
        /*0014*/ 	.short	0x0160
        /*0016*/ 	.short	0x0118


	//----- nvinfo : EIATTR_CBANK_PARAM_SIZE
	.align		4
.L_2839:
        /*0018*/ 	.byte	0x03, 0x19
        /*001a*/ 	.short	0x0118


	//----- nvinfo : EIATTR_KPARAM_INFO
	.align		4
        /*001c*/ 	.byte	0x04, 0x17
        /*001e*/ 	.short	(.L_2841 - .L_2840)
.L_2840:
        /*0020*/ 	.word	0x00000000
        /*0024*/ 	.short	0x0000
        /*0026*/ 	.short	0x0000
        /*0028*/ 	.byte	0x00, 0xf0, 0x61, 0x04


	//----- nvinfo : EIATTR_MAXREG_COUNT
	.align		4
.L_2841:
        /*002c*/ 	.byte	0x03, 0x1b
        /*002e*/ 	.short	0x00ff


	//----- nvinfo : EIATTR_NUM_BARRIERS
	.align		4
        /*0030*/ 	.byte	0x02, 0x4c
        /*0032*/ 	.byte	0x01
	.zero		1


	//----- nvinfo : EIATTR_MERCURY_ISA_VERSION
	.align		4
        /*0034*/ 	.byte	0x03, 0x5f
        /*0036*/ 	.short	0x0000


	//----- nvinfo : EIATTR_COOP_GROUP_MASK_REGIDS
	.align		4
        /*0038*/ 	.byte	0x04, 0x29
        /*003a*/ 	.short	(.L_2843 - .L_2842)


	//   ....[0]....
.L_2842:
        /*003c*/ 	.word	0xffffffff


	//   ....[1]....
        /*0040*/ 	.word	0xffffffff


	//   ....[2]....
        /*0044*/ 	.word	0xffffffff


	//   ....[3]....
        /*0048*/ 	.word	0xffffffff


	//   ....[4]....
        /*004c*/ 	.word	0xffffffff


	//   ....[5]....
        /*0050*/ 	.word	0xffffffff


	//   ....[6]....
        /*0054*/ 	.word	0xffffffff


	//   ....[7]....
        /*0058*/ 	.word	0xffffffff


	//   ....[8]....
        /*005c*/ 	.word	0xffffffff


	//   ....[9]....
        /*0060*/ 	.word	0xffffffff


	//   ....[10]....
        /*0064*/ 	.word	0xffffffff


	//   ....[11]....
        /*0068*/ 	.word	0xffffffff


	//   ....[12]....
        /*006c*/ 	.word	0xffffffff


	//   ....[13]....
        /*0070*/ 	.word	0xffffffff


	//   ....[14]....
        /*0074*/ 	.word	0xffffffff


	//   ....[15]....
        /*0078*/ 	.word	0xffffffff


	//----- nvinfo : EIATTR_COOP_GROUP_INSTR_OFFSETS
	.align		4
.L_2843:
        /*007c*/ 	.byte	0x04, 0x28
        /*007e*/ 	.short	(.L_2845 - .L_2844)


	//   ....[0]....
.L_2844:
        /*0080*/ 	.word	0x00000e30


	//   ....[1]....
        /*0084*/ 	.word	0x00001270


	//   ....[2]....
        /*0088*/ 	.word	0x000043f0


	//   ....[3]....
        /*008c*/ 	.word	0x000048f0


	//   ....[4]....
        /*0090*/ 	.word	0x00004900


	//   ....[5]....
        /*0094*/ 	.word	0x00004990


	//   ....[6]....
        /*0098*/ 	.word	0x000049a0


	//   ....[7]....
        /*009c*/ 	.word	0x000049e0


	//   ....[8]....
        /*00a0*/ 	.word	0x000049f0


	//   ....[9]....
        /*00a4*/ 	.word	0x00004a30


	//   ....[10]....
        /*00a8*/ 	.word	0x00004a40


	//   ....[11]....
        /*00ac*/ 	.word	0x00004a80


	//   ....[12]....
        /*00b0*/ 	.word	0x00004a90


	//   ....[13]....
        /*00b4*/ 	.word	0x00004b70


	//   ....[14]....
        /*00b8*/ 	.word	0x00004b80


	//   ....[15]....
        /*00bc*/ 	.word	0x00005170


	//----- nvinfo : EIATTR_EXIT_INSTR_OFFSETS
	.align		4
.L_2845:
        /*00c0*/ 	.byte	0x04, 0x1c
        /*00c2*/ 	.short	(.L_2847 - .L_2846)


	//   ....[0]....
.L_2846:
        /*00c4*/ 	.word	0x00000230


	//   ....[1]....
        /*00c8*/ 	.word	0x000056f0


	//----- nvinfo : EIATTR_MAX_THREADS
	.align		4
.L_2847:
        /*00cc*/ 	.byte	0x04, 0x05
        /*00ce*/ 	.short	(.L_2849 - .L_2848)
.L_2848:
        /*00d0*/ 	.word	0x00000020
        /*00d4*/ 	.word	0x00000001
        /*00d8*/ 	.word	0x00000001


	//----- nvinfo : EIATTR_CRS_STACK_SIZE
	.align		4
.L_2849:
        /*00dc*/ 	.byte	0x04, 0x1e
        /*00de*/ 	.short	(.L_2851 - .L_2850)
.L_2850:
        /*00e0*/ 	.word	0x00000000
.L_2851:


//--------------------- .nv.info._Z25selective_scan_fwd_kernelI32Selective_Scan_fwd_kernel_traitsILi32ELi16ELi1ELb0ELb0ELb1ELb1EffEEv13SSMParamsBase --------------------------
	.section	.nv.info._Z25selective_scan_fwd_kernelI32Selective_Scan_fwd_kernel_traitsILi32ELi16ELi1ELb0ELb0ELb1ELb1EffEEv13SSMParamsBase,"",@"SHT_CUDA_INFO"
	.sectionflags	@""
	.align	4


	//----- nvinfo : EIATTR_CUDA_API_VERSION
	.align		4
        /*0000*/ 	.byte	0x04, 0x37
        /*0002*/ 	.short	(.L_2853 - .L_2852)
.L_2852:
        /*0004*/ 	.word	0x00000082


	//----- nvinfo : EIATTR_SW2861232_WAR
	.align		4
.L_2853:
        /*0008*/ 	.byte	0x01, 0x35
	.zero		2


	//----- nvinfo : EIATTR_PARAM_CBANK
	.align		4
        /*000c*/ 	.byte	0x04, 0x0a
        /*000e*/ 	.short	(.L_2855 - .L_2854)
	.align		4
.L_2854:
        /*0010*/ 	.word	index@(.nv.constant0._Z25selective_scan_fwd_kernelI32Selective_Scan_fwd_kernel_traitsILi32ELi16ELi1ELb0ELb0ELb1ELb1EffEEv13SSMParamsBase)
        /*0014*/ 	.short	0x0160
        /*0016*/ 	.short	0x0118


	//----- nvinfo : EIATTR_CBANK_PARAM_SIZE
	.align		4
.L_2855:
        /*0018*/ 	.byte	0x03, 0x19
        /*001a*/ 	.short	0x0118


	//----- nvinfo : EIATTR_KPARAM_INFO
	.align		4
        /*001c*/ 	.byte	0x04, 0x17
        /*001e*/ 	.short	(.L_2857 - .L_2856)
.L_2856:
        /*0020*/ 	.word	0x00000000
        /*0024*/ 	.short	0x0000
        /*0026*/ 	.short	0x0000
        /*0028*/ 	.byte	0x00, 0xf0, 0x61, 0x04


	//----- nvinfo : EIATTR_MAXREG_COUNT
	.align		4
.L_2857:
        /*002c*/ 	.byte	0x03, 0x1b
        /*002e*/ 	.short	0x00ff


	//----- nvinfo : EIATTR_NUM_BARRIERS
	.align		4
        /*0030*/ 	.byte	0x02, 0x4c
        /*0032*/ 	.byte	0x01
	.zero		1


	//----- nvinfo : EIATTR_MERCURY_ISA_VERSION
	.align		4
        /*0034*/ 	.byte	0x03, 0x5f
        /*0036*/ 	.short	0x0000


	//----- nvinfo : EIATTR_COOP_GROUP_MASK_REGIDS
	.align		4
        /*0038*/ 	.byte	0x04, 0x29
        /*003a*/ 	.short	(.L_2859 - .L_2858)


	//   ....[0]....
.L_2858:
        /*003c*/ 	.word	0xffffffff


	//   ....[1]....
        /*0040*/ 	.word	0xffffffff


	//   ....[2]....
        /*0044*/ 	.word	0xffffffff


	//   ....[3]....
        /*0048*/ 	.word	0xffffffff


	//   ....[4]....
        /*004c*/ 	.word	0xffffffff


	//   ....[5]....
        /*0050*/ 	.word	0xffffffff


	//   ....[6]....
        /*0054*/ 	.word	0xffffffff


	//   ....[7]....
        /*0058*/ 	.word	0xffffffff


	//   ....[8]....
        /*005c*/ 	.word	0xffffffff


	//   ....[9]....
        /*0060*/ 	.word	0xffffffff


	//   ....[10]....
        /*0064*/ 	.word	0xffffffff


	//   ....[11]....
        /*0068*/ 	.word	0xffffffff


	//   ....[12]....
        /*006c*/ 	.word	0xffffffff


	//   ....[13]....
        /*0070*/ 	.word	0xffffffff


	//   ....[14]....
        /*0074*/ 	.word	0xffffffff


	//   ....[15]....
        /*0078*/ 	.word	0xffffffff


	//   ....[16]....
        /*007c*/ 	.word	0xffffffff


	//   ....[17]....
        /*0080*/ 	.word	0xffffffff


	//----- nvinfo : EIATTR_COOP_GROUP_INSTR_OFFSETS
	.align		4
.L_2859:
        /*0084*/ 	.byte	0x04, 0x28
        /*0086*/ 	.short	(.L_2861 - .L_2860)


	//   ....[0]....
.L_2860:
        /*0088*/ 	.word	0x00000e00


	//   ....[1]....
        /*008c*/ 	.word	0x00001240


	//   ....[2]....
        /*0090*/ 	.word	0x00004300


	//   ....[3]....
        /*0094*/ 	.word	0x000048f0


	//   ....[4]....
        /*0098*/ 	.word	0x00004900


	//   ....[5]....
        /*009c*/ 	.word	0x00004960


	//   ....[6]....
        /*00a0*/ 	.word	0x00004970


	//   ....[7]....
        /*00a4*/ 	.word	0x000049b0


	//   ....[8]....
        /*00a8*/ 	.word	0x000049c0


	//   ....[9]....
        /*00ac*/ 	.word	0x00004a00


	//   ....[10]....
        /*00b0*/ 	.word	0x00004a10


	//   ....[11]....
        /*00b4*/ 	.word	0x00004a50


	//   ....[12]....
        /*00b8*/ 	.word	0x00004a60


	//   ....[13]....
        /*00bc*/ 	.word	0x00004b40


	//   ....[14]....
        /*00c0*/ 	.word	0x00004b50


	//   ....[15]....
        /*00c4*/ 	.word	0x00005250


	//   ....[16]....
        /*00c8*/ 	.word	0x00005b20


	//   ....[17]....
        /*00cc*/ 	.word	0x00006340


	//----- nvinfo : EIATTR_EXIT_INSTR_OFFSETS
	.align		4
.L_2861:
        /*00d0*/ 	.byte	0x04, 0x1c
        /*00d2*/ 	.short	(.L_2863 - .L_2862)


	//   ....[0]....
.L_2862:
        /*00d4*/ 	.word	0x00000230


	//   ....[1]....
        /*00d8*/ 	.word	0x000068b0


	//----- nvinfo : EIATTR_MAX_THREADS
	.align		4
.L_2863:
        /*00dc*/ 	.byte	0x04, 0x05
        /*00de*/ 	.short	(.L_2865 - .L_2864)
.L_2864:
        /*00e0*/ 	.word	0x00000020
        /*00e4*/ 	.word	0x00000001
        /*00e8*/ 	.word	0x00000001


	//----- nvinfo : EIATTR_CRS_STACK_SIZE
	.align		4
.L_2865:
        /*00ec*/ 	.byte	0x04, 0x1e
        /*00ee*/ 	.short	(.L_2867 - .L_2866)
.L_2866:
        /*00f0*/ 	.word	0x00000000
.L_2867:


//--------------------- .nv.info._Z25selective_scan_fwd_kernelI32Selective_Scan_fwd_kernel_traitsILi32ELi16ELi1ELb0ELb1ELb0ELb0EffEEv13SSMParamsBase --------------------------
	.section	.nv.info._Z25selective_scan_fwd_kernelI32Selective_Scan_fwd_kernel_traitsILi32ELi16ELi1ELb0ELb1ELb0ELb0EffEEv13SSMParamsBase,"",@"SHT_CUDA_INFO"
	.sectionflags	@""
	.align	4


	//----- nvinfo : EIATTR_CUDA_API_VERSION
	.align		4
        /*0000*/ 	.byte	0x04, 0x37
        /*0002*/ 	.short	(.L_2869 - .L_2868)
.L_2868:
        /*0004*/ 	.word	0x00000082


	//----- nvinfo : EIATTR_SW2861232_WAR
	.align		4
.L_2869:
        /*0008*/ 	.byte	0x01, 0x35
	.zero		2


	//----- nvinfo : EIATTR_PARAM_CBANK
	.align		4
        /*000c*/ 	.byte	0x04, 0x0a
        /*000e*/ 	.short	(.L_2871 - .L_2870)
	.align		4
.L_2870:
        /*0010*/ 	.word	index@(.nv.constant0._Z25selective_scan_fwd_kernelI32Selective_Scan_fwd_kernel_traitsILi32ELi16ELi1ELb0ELb1ELb0ELb0EffEEv13SSMParamsBase)
        /*0014*/ 	.short	0x0160
        /*0016*/ 	.short	0x0118


	//----- nvinfo : EIATTR_CBANK_PARAM_SIZE
	.align		4
.L_2871:
        /*0018*/ 	.byte	0x03, 0x19
        /*001a*/ 	.short	0x0118


	//----- nvinfo : EIATTR_KPARAM_INFO
	.align		4
        /*001c*/ 	.byte	0x04, 0x17
        /*001e*/ 	.short	(.L_2873 - .L_2872)
.L_2872:
        /*0020*/ 	.word	0x00000000
        /*0024*/ 	.short	0x0000
        /*0026*/ 	.short	0x0000
        /*0028*/ 	.byte	0x00, 0xf0, 0x61, 0x04


	//----- nvinfo : EIATTR_MAXREG_COUNT
	.align		4
.L_2873:
        /*002c*/ 	.byte	0x03, 0x1b
        /*002e*/ 	.short	0x00ff


	//----- nvinfo : EIATTR_NUM_BARRIERS
	.align		4
        /*0030*/ 	.byte	0x02, 0x4c
        /*0032*/ 	.byte	0x01
	.zero		1


	//----- nvinfo : EIATTR_MERCURY_ISA_VERSION
	.align		4
        /*0034*/ 	.byte	0x03, 0x5f
        /*0036*/ 	.short	0x0000


	//----- nvinfo : EIATTR_COOP_GROUP_MASK_REGIDS
	.align		4
        /*0038*/ 	.byte	0x04, 0x29
        /*003a*/ 	.short	(.L_2875 - .L_2874)


	//   ....[0]....
.L_2874:
        /*003c*/ 	.word	0xffffffff


	//   ....[1]....
        /*0040*/ 	.word	0xffffffff


	//   ....[2]....
        /*0044*/ 	.word	0xffffffff


	//   ....[3]....
        /*0048*/ 	.word	0xffffffff


	//   ....[4]....
        /*004c*/ 	.word	0xffffffff


	//   ....[5]....
        /*0050*/ 	.word	0xffffffff


	//   ....[6]....
        /*0054*/ 	.word	0xffffffff


	//   ....[7]....
        /*0058*/ 	.word	0xffffffff


	//   ....[8]....
        /*005c*/ 	.word	0xffffffff


	//   ....[9]....
        /*0060*/ 	.word	0xffffffff


	//   ....[10]....
        /*0064*/ 	.word	0xffffffff


	//   ....[11]....
        /*0068*/ 	.word	0xffffffff


	//   ....[12]....
        /*006c*/ 	.word	0xffffffff


	//   ....[13]....
        /*0070*/ 	.word	0xffffffff


	//   ....[14]....
        /*0074*/ 	.word	0xffffffff


	//   ....[15]....
        /*0078*/ 	.word	0xffffffff


	//----- nvinfo : EIATTR_COOP_GROUP_INSTR_OFFSETS
	.align		4
.L_2875:
        /*007c*/ 	.byte	0x04, 0x28
        /*007e*/ 	.short	(.L_2877 - .L_2876)


	//   ....[0]....
.L_2876:
        /*0080*/ 	.word	0x00000d60


	//   ....[1]....
        /*0084*/ 	.word	0x000011e0


	//   ....[2]....
        /*0088*/ 	.word	0x00003f40


	//   ....[3]....
        /*008c*/ 	.word	0x00004980


	//   ....[4]....
        /*0090*/ 	.word	0x00004990


	//   ....[5]....
        /*0094*/ 	.word	0x000049d0


	//   ....[6]....
        /*0098*/ 	.word	0x000049e0


	//   ....[7]....
        /*009c*/ 	.word	0x00004a20


	//   ....[8]....
        /*00a0*/ 	.word	0x00004a30


	//   ....[9]....
        /*00a4*/ 	.word	0x00004a70


	//   ....[10]....
        /*00a8*/ 	.word	0x00004a80


	//   ....[11]....
        /*00ac*/ 	.word	0x00004b10


	//   ....[12]....
        /*00b0*/ 	.word	0x00004b20


	//   ....[13]....
        /*00b4*/ 	.word	0x00004bc0


	//   ....[14]....
        /*00b8*/ 	.word	0x00004bd0


	//   ....[15]....
        /*00bc*/ 	.word	0x000050c0


	//----- nvinfo : EIATTR_EXIT_INSTR_OFFSETS
	.align		4
.L_2877:
        /*00c0*/ 	.byte	0x04, 0x1c
        /*00c2*/ 	.short	(.L_2879 - .L_2878)


	//   ....[0]....
.L_2878:
        /*00c4*/ 	.word	0x00000230


	//   ....[1]....
        /*00c8*/ 	.word	0x00005640


	//----- nvinfo : EIATTR_MAX_THREADS
	.align		4
.L_2879:
        /*00cc*/ 	.byte	0x04, 0x05
        /*00ce*/ 	.short	(.L_2881 - .L_2880)
.L_2880:
        /*00d0*/ 	.word	0x00000020
        /*00d4*/ 	.word	0x00000001
        /*00d8*/ 	.word	0x00000001


	//----- nvinfo : EIATTR_CRS_STACK_SIZE
	.align		4
.L_2881:
        /*00dc*/ 	.byte	0x04, 0x1e
        /*00de*/ 	.short	(.L_2883 - .L_2882)
.L_2882:
        /*00e0*/ 	.word	0x00000000
.L_2883:


//--------------------- .nv.info._Z25selective_scan_fwd_kernelI32Selective_Scan_fwd_kernel_traitsILi32ELi16ELi1ELb0ELb1ELb0ELb1EffEEv13SSMParamsBase --------------------------
	.section	.nv.info._Z25selective_scan_fwd_kernelI32Selective_Scan_fwd_kernel_traitsILi32ELi16ELi1ELb0ELb1ELb0ELb1EffEEv13SSMParamsBase,"",@"SHT_CUDA_INFO"
	.sectionflags	@""
	.align	4


	//----- nvinfo : EIATTR_CUDA_API_VERSION
	.align		4
        /*0000*/ 	.byte	0x04, 0x37
        /*0002*/ 	.short	(.L_2885 - .L_2884)
.L_2884:
        /*0004*/ 	.word	0x00000082


	//----- nvinfo : EIATTR_SW2861232_WAR
	.align		4
.L_2885:
        /*0008*/ 	.byte	0x01, 0x35
	.zero		2


	//----- nvinfo : EIATTR_PARAM_CBANK
	.align		4
        /*000c*/ 	.byte	0x04, 0x0a
        /*000e*/ 	.short	(.L_2887 - .L_2886)
	.align		4
.L_2886:
        /*0010*/ 	.word	index@(.nv.constant0._Z25selective_scan_fwd_kernelI32Selective_Scan_fwd_kernel_traitsILi32ELi16ELi1ELb0ELb1ELb0ELb1EffEEv13SSMParamsBase)
        /*0014*/ 	.short	0x0160
        /*0016*/ 	.short	0x0118


	//----- nvinfo : EIATTR_CBANK_PARAM_SIZE
	.align		4
.L_2887:
        /*0018*/ 	.byte	0x03, 0x19
        /*001a*/ 	.short	0x0118


	//----- nvinfo : EIATTR_KPARAM_INFO
	.align		4
        /*001c*/ 	.byte	0x04, 0x17
        /*001e*/ 	.short	(.L_2889 - .L_2888)
.L_2888:
        /*0020*/ 	.word	0x00000000
        /*0024*/ 	.short	0x0000
        /*0026*/ 	.short	0x0000
        /*0028*/ 	.byte	0x00, 0xf0, 0x61, 0x04


	//----- nvinfo : EIATTR_MAXREG_COUNT
	.align		4
.L_2889:
        /*002c*/ 	.byte	0x03, 0x1b
        /*002e*/ 	.short	0x00ff


	//----- nvinfo : EIATTR_NUM_BARRIERS
	.align		4
        /*0030*/ 	.byte	0x02, 0x4c
        /*0032*/ 	.byte	0x01
	.zero		1


	//----- nvinfo : EIATTR_MERCURY_ISA_VERSION
	.align		4
        /*0034*/ 	.byte	0x03, 0x5f
        /*0036*/ 	.short	0x0000


	//----- nvinfo : EIATTR_COOP_GROUP_MASK_REGIDS
	.align		4
        /*0038*/ 	.byte	0x04, 0x29
        /*003a*/ 	.short	(.L_2891 - .L_2890)


	//   ....[0]....
.L_2890:
        /*003c*/ 	.word	0xffffffff


	//   ....[1]....
        /*0040*/ 	.word	0xffffffff


	//   ....[2]....
        /*0044*/ 	.word	0xffffffff


	//   ....[3]....
        /*0048*/ 	.word	0xffffffff


	//   ....[4]....
        /*004c*/ 	.word	0xffffffff


	//   ....[5]....
        /*0050*/ 	.word	0xffffffff


	//   ....[6]....
        /*0054*/ 	.word	0xffffffff


	//   ....[7]....
        /*0058*/ 	.word	0xffffffff


	//   ....[8]....
        /*005c*/ 	.word	0xffffffff


	//   ....[9]....
        /*0060*/ 	.word	0xffffffff


	//   ....[10]....
        /*0064*/ 	.word	0xffffffff


	//   ....[11]....
        /*0068*/ 	.word	0xffffffff


	//   ....[12]....
        /*006c*/ 	.word	0xffffffff


	//   ....[13]....
        /*0070*/ 	.word	0xffffffff


	//   ....[14]....
        /*0074*/ 	.word	0xffffffff


	//   ....[15]....
        /*0078*/ 	.word	0xffffffff


	//   ....[16]....
        /*007c*/ 	.word	0xffffffff


	//   ....[17]....
        /*0080*/ 	.word	0xffffffff


	//----- nvinfo : EIATTR_COOP_GROUP_INSTR_OFFSETS
	.align		4
.L_2891:
        /*0084*/ 	.byte	0x04, 0x28
        /*0086*/ 	.short	(.L_2893 - .L_2892)


	//   ....[0]....
.L_2892:
        /*0088*/ 	.word	0x00000d70


	//   ....[1]....
        /*008c*/ 	.word	0x000011f0


	//   ....[2]....
        /*0090*/ 	.word	0x00003f70


	//   ....[3]....
        /*0094*/ 	.word	0x000049a0


	//   ....[4]....
        /*0098*/ 	.word	0x000049b0


	//   ....[5]....
        /*009c*/ 	.word	0x000049f0


	//   ....[6]....
        /*00a0*/ 	.word	0x00004a00


	//   ....[7]....
        /*00a4*/ 	.word	0x00004a40


	//   ....[8]....
        /*00a8*/ 	.word	0x00004a50


	//   ....[9]....
        /*00ac*/ 	.word	0x00004a90


	//   ....[10]....
        /*00b0*/ 	.word	0x00004aa0


	//   ....[11]....
        /*00b4*/ 	.word	0x00004b00


	//   ....[12]....
        /*00b8*/ 	.word	0x00004b10


	//   ....[13]....
        /*00bc*/ 	.word	0x00004be0


	//   ....[14]....
        /*00c0*/ 	.word	0x00004bf0


	//   ....[15]....
        /*00c4*/ 	.word	0x000051d0


	//   ....[16]....
        /*00c8*/ 	.word	0x00005b10


	//   ....[17]....
        /*00cc*/ 	.word	0x00006330


	//----- nvinfo : EIATTR_EXIT_INSTR_OFFSETS
	.align		4
.L_2893:
        /*00d0*/ 	.byte	0x04, 0x1c
        /*00d2*/ 	.short	(.L_2895 - .L_2894)


	//   ....[0]....
.L_2894:
        /*00d4*/ 	.word	0x00000230


	//   ....[1]....
        /*00d8*/ 	.word	0x000068a0


	//----- nvinfo : EIATTR_MAX_THREADS
	.align		4
.L_2895:
        /*00dc*/ 	.byte	0x04, 0x05
        /*00de*/ 	.short	(.L_2897 - .L_2896)
.L_2896:
        /*00e0*/ 	.word	0x00000020
        /*00e4*/ 	.word	0x00000001
        /*00e8*/ 	.word	0x00000001


	//----- nvinfo : EIATTR_CRS_STACK_SIZE
	.align		4
.L_2897:
        /*00ec*/ 	.byte	0x04, 0x1e
        /*00ee*/ 	.short	(.L_2899 - .L_2898)
.L_2898:
        /*00f0*/ 	.word	0x00000000
.L_2899:


//--------------------- .nv.info._Z25selective_scan_fwd_kernelI32Selective_Scan_fwd_kernel_traitsILi32ELi16ELi1ELb0ELb1ELb1ELb0EffEEv13SSMParamsBase --------------------------
	.section	.nv.info._Z25selective_scan_fwd_kernelI32Selective_Scan_fwd_kernel_traitsILi32ELi16ELi1ELb0ELb1ELb1ELb0EffEEv13SSMParamsBase,"",@"SHT_CUDA_INFO"
	.sectionflags	@""
	.align	4


	//----- nvinfo : EIATTR_CUDA_API_VERSION
	.align		4
        /*0000*/ 	.byte	0x04, 0x37
        /*0002*/ 	.short	(.L_2901 - .L_2900)
.L_2900:
        /*0004*/ 	.word	0x00000082


	//----- nvinfo : EIATTR_SW2861232_WAR
	.align		4
.L_2901:
        /*0008*/ 	.byte	0x01, 0x35
	.zero		2


	//----- nvinfo : EIATTR_PARAM_CBANK
	.align		4
        /*000c*/ 	.byte	0x04, 0x0a
        /*000e*/ 	.short	(.L_2903 - .L_2902)
	.align		4
.L_2902:
        /*0010*/ 	.word	index@(.nv.constant0._Z25selective_scan_fwd_kernelI32Selective_Scan_fwd_kernel_traitsILi32ELi16ELi1ELb0ELb1ELb1ELb0EffEEv13SSMParamsBase)
        /*0014*/ 	.short	0x0160
        /*0016*/ 	.short	0x0118


	//----- nvinfo : EIATTR_CBANK_PARAM_SIZE
	.align		4
.L_2903:
        /*0018*/ 	.byte	0x03, 0x19
        /*001a*/ 	.short	0x0118


	//----- nvinfo : EIATTR_KPARAM_INFO
	.align		4
        /*001c*/ 	.byte	0x04, 0x17
        /*001e*/ 	.short	(.L_2905 - .L_2904)
.L_2904:
        /*0020*/ 	.word	0x00000000
        /*0024*/ 	.short	0x0000
        /*0026*/ 	.short	0x0000
        /*0028*/ 	.byte	0x00, 0xf0, 0x61, 0x04


	//----- nvinfo : EIATTR_MAXREG_COUNT
	.align		4
.L_2905:
        /*002c*/ 	.byte	0x03, 0x1b
        /*002e*/ 	.short	0x00ff


	//----- nvinfo : EIATTR_NUM_BARRIERS
	.align		4
        /*0030*/ 	.byte	0x02, 0x4c
        /*0032*/ 	.byte	0x01
	.zero		1


	//----- nvinfo : EIATTR_MERCURY_ISA_VERSION
	.align		4
        /*0034*/ 	.byte	0x03, 0x5f
        /*0036*/ 	.short	0x0000


	//----- nvinfo : EIATTR_COOP_GROUP_MASK_REGIDS
	.align		4
        /*0038*/ 	.byte	0x04, 0x29
        /*003a*/ 	.short	(.L_2907 - .L_2906)


	//   ....[0]....
.L_2906:
        /*003c*/ 	.word	0xffffffff


	//   ....[1]....
        /*0040*/ 	.word	0xffffffff


	//   ....[2]....
        /*0044*/ 	.word	0xffffffff


	//   ....[3]....
        /*0048*/ 	.word	0xffffffff


	//   ....[4]....
        /*004c*/ 	.word	0xffffffff


	//   ....[5]....
        /*0050*/ 	.word	0xffffffff


	//   ....[6]....
        /*0054*/ 	.word	0xffffffff


	//   ....[7]....
        /*0058*/ 	.word	0xffffffff


	//   ....[8]....
        /*005c*/ 	.word	0xffffffff


	//   ....[9]....
        /*0060*/ 	.word	0xffffffff


	//   ....[10]....
        /*0064*/ 	.word	0xffffffff


	//   ....[11]....
        /*0068*/ 	.word	0xffffffff


	//   ....[12]....
        /*006c*/ 	.word	0xffffffff


	//   ....[13]....
        /*0070*/ 	.word	0xffffffff


	//   ....[14]....
        /*0074*/ 	.word	0xffffffff


	//   ....[15]....
        /*0078*/ 	.word	0xffffffff


	//   ....[16]....
        /*007c*/ 	.word	0xffffffff


	//----- nvinfo : EIATTR_COOP_GROUP_INSTR_OFFSETS
	.align		4
.L_2907:
        /*0080*/ 	.byte	0x04, 0x28
        /*0082*/ 	.short	(.L_2909 - .L_2908)


	//   ....[0]....
.L_2908:
        /*0084*/ 	.word	0x00000fa0


	//   ....[1]....
        /*0088*/ 	.word	0x000013e0


	//   ....[2]....
        /*008c*/ 	.word	0x00004270


	//   ....[3]....
        /*0090*/ 	.word	0x00004e20


	//   ....[4]....
        /*0094*/ 	.word	0x00004e30


	//   ....[5]....
        /*0098*/ 	.word	0x00004e70


	//   ....[6]....
        /*009c*/ 	.word	0x00004e80


	//   ....[7]....
        /*00a0*/ 	.word	0x00004f10


	//   ....[8]....
        /*00a4*/ 	.word	0x00004f20


	//   ....[9]....
        /*00a8*/ 	.word	0x000050e0


	//   ....[10]....
        /*00ac*/ 	.word	0x00005110


	//   ....[11]....
        /*00b0*/ 	.word	0x00005230


	//   ....[12]....
        /*00b4*/ 	.word	0x00005260


	//   ....[13]....
        /*00b8*/ 	.word	0x000053d0


	//   ....[14]....
        /*00bc*/ 	.word	0x00005590


	//   ....[15]....
        /*00c0*/ 	.word	0x000055a0


	//   ....[16]....
        /*00c4*/ 	.word	0x00005a90


	//----- nvinfo : EIATTR_EXIT_INSTR_OFFSETS
	.align		4
.L_2909:
        /*00c8*/ 	.byte	0x04, 0x1c
        /*00ca*/ 	.short	(.L_2911 - .L_2910)


	//   ....[0]....
.L_2910:
        /*00cc*/ 	.word	0x00000260


	//   ....[1]....
        /*00d0*/ 	.word	0x00006030


	//----- nvinfo : EIATTR_MAX_THREADS
	.align		4
.L_2911:
        /*00d4*/ 	.byte	0x04, 0x05
        /*00d6*/ 	.short	(.L_2913 - .L_2912)
.L_2912:
        /*00d8*/ 	.word	0x00000020
        /*00dc*/ 	.word	0x00000001
        /*00e0*/ 	.word	0x00000001


	//----- nvinfo : EIATTR_CRS_STACK_SIZE
	.align		4
.L_2913:
        /*00e4*/ 	.byte	0x04, 0x1e
        /*00e6*/ 	.short	(.L_2915 - .L_2914)
.L_2914:
        /*00e8*/ 	.word	0x00000000
.L_2915:


//--------------------- .nv.info._Z25selective_scan_fwd_kernelI32Selective_Scan_fwd_kernel_traitsILi32ELi16ELi1ELb0ELb1ELb1ELb1EffEEv13SSMParamsBase --------------------------
	.section	.nv.info._Z25selective_scan_fwd_kernelI32Selective_Scan_fwd_kernel_traitsILi32ELi16ELi1ELb0ELb1ELb1ELb1EffEEv13SSMParamsBase,"",@"SHT_CUDA_INFO"
	.sectionflags	@""
	.align	4


	//----- nvinfo : EIATTR_CUDA_API_VERSION
	.align		4
        /*0000*/ 	.byte	0x04, 0x37
        /*0002*/ 	.short	(.L_2917 - .L_2916)
.L_2916:
        /*0004*/ 	.word	0x00000082


	//----- nvinfo : EIATTR_SW2861232_WAR
	.align		4
.L_2917:
        /*0008*/ 	.byte	0x01, 0x35
	.zero		2


	//----- nvinfo : EIATTR_PARAM_CBANK
	.align		4
        /*000c*/ 	.byte	0x04, 0x0a
        /*000e*/ 	.short	(.L_2919 - .L_2918)
	.align		4
.L_2918:
        /*0010*/ 	.word	index@(.nv.constant0._Z25selective_scan_fwd_kernelI32Selective_Scan_fwd_kernel_traitsILi32ELi16ELi1ELb0ELb1ELb1ELb1EffEEv13SSMParamsBase)
        /*0014*/ 	.short	0x0160
        /*0016*/ 	.short	0x0118


	//----- nvinfo : EIATTR_CBANK_PARAM_SIZE
	.align		4
.L_2919:
        /*0018*/ 	.byte	0x03, 0x19
        /*001a*/ 	.short	0x0118


	//----- nvinfo : EIATTR_KPARAM_INFO
	.align		4
        /*001c*/ 	.byte	0x04, 0x17
        /*001e*/ 	.short	(.L_2921 - .L_2920)
.L_2920:
        /*0020*/ 	.word	0x00000000
        /*0024*/ 	.short	0x0000
        /*0026*/ 	.short	0x0000
        /*0028*/ 	.byte	0x00, 0xf0, 0x61, 0x04


	//----- nvinfo : EIATTR_MAXREG_COUNT
	.align		4
.L_2921:
        /*002c*/ 	.byte	0x03, 0x1b
        /*002e*/ 	.short	0x00ff


	//----- nvinfo : EIATTR_NUM_BARRIERS
	.align		4
        /*0030*/ 	.byte	0x02, 0x4c
        /*0032*/ 	.byte	0x01
	.zero		1


	//----- nvinfo : EIATTR_MERCURY_ISA_VERSION
	.align		4
        /*0034*/ 	.byte	0x03, 0x5f
        /*0036*/ 	.short	0x0000


	//----- nvinfo : EIATTR_COOP_GROUP_MASK_REGIDS
	.align		4
        /*0038*/ 	.byte	0x04, 0x29
        /*003a*/ 	.short	(.L_2923 - .L_2922)


	//   ....[0]....
.L_2922:
        /*003c*/ 	.word	0xffffffff


	//   ....[1]....
        /*0040*/ 	.word	0xffffffff


	//   ....[2]....
        /*0044*/ 	.word	0xffffffff


	//   ....[3]....
        /*0048*/ 	.word	0xffffffff


	//   ....[4]....
        /*004c*/ 	.word	0xffffffff


	//   ....[5]....
        /*0050*/ 	.word	0xffffffff


	//   ....[6]....
        /*0054*/ 	.word	0xffffffff


	//   ....[7]....
        /*0058*/ 	.word	0xffffffff


	//   ....[8]....
        /*005c*/ 	.word	0xffffffff


	//   ....[9]....
        /*0060*/ 	.word	0xffffffff


	//   ....[10]....
        /*0064*/ 	.word	0xffffffff


	//   ....[11]....
        /*0068*/ 	.word	0xffffffff


	//   ....[12]....
        /*006c*/ 	.word	0xffffffff


	//   ....[13]....
        /*0070*/ 	.word	0xffffffff


	//   ....[14]....
        /*0074*/ 	.word	0xffffffff


	//   ....[15]....
        /*0078*/ 	.word	0xffffffff


	//   ....[16]....
        /*007c*/ 	.word	0xffffffff


	//   ....[17]....
        /*0080*/ 	.word	0xffffffff


	//   ....[18]....
        /*0084*/ 	.word	0xffffffff


	//----- nvinfo : EIATTR_COOP_GROUP_INSTR_OFFSETS
	.align		4
.L_2923:
        /*0088*/ 	.byte	0x04, 0x28
        /*008a*/ 	.short	(.L_2925 - .L_2924)


	//   ....[0]....
.L_2924:
        /*008c*/ 	.word	0x00000fb0


	//   ....[1]....
        /*0090*/ 	.word	0x000013e0


	//   ....[2]....
        /*0094*/ 	.word	0x00004270


	//   ....[3]....
        /*0098*/ 	.word	0x00004e30


	//   ....[4]....
        /*009c*/ 	.word	0x00004e40


	//   ....[5]....
        /*00a0*/ 	.word	0x00004e80


	//   ....[6]....
        /*00a4*/ 	.word	0x00004e90


	//   ....[7]....
        /*00a8*/ 	.word	0x00004f00


	//   ....[8]....
        /*00ac*/ 	.word	0x00004f10


	//   ....[9]....
        /*00b0*/ 	.word	0x000050a0


	//   ....[10]....
        /*00b4*/ 	.word	0x000050d0


	//   ....[11]....
        /*00b8*/ 	.word	0x00005240


	//   ....[12]....
        /*00bc*/ 	.word	0x00005270


	//   ....[13]....
        /*00c0*/ 	.word	0x000053e0


	//   ....[14]....
        /*00c4*/ 	.word	0x000055a0


	//   ....[15]....
        /*00c8*/ 	.word	0x000055b0


	//   ....[16]....
        /*00cc*/ 	.word	0x00005bb0


	//   ....[17]....
        /*00d0*/ 	.word	0x00006470


	//   ....[18]....
        /*00d4*/ 	.word	0x00006c90


	//----- nvinfo : EIATTR_EXIT_INSTR_OFFSETS
	.align		4
.L_2925:
        /*00d8*/ 	.byte	0x04, 0x1c
        /*00da*/ 	.short	(.L_2927 - .L_2926)


	//   ....[0]....
.L_2926:
        /*00dc*/ 	.word	0x00000260


	//   ....[1]....
        /*00e0*/ 	.word	0x00007220


	//----- nvinfo : EIATTR_MAX_THREADS
	.align		4
.L_2927:
        /*00e4*/ 	.byte	0x04, 0x05
        /*00e6*/ 	.short	(.L_2929 - .L_2928)
.L_2928:
        /*00e8*/ 	.word	0x00000020
        /*00ec*/ 	.word	0x00000001
        /*00f0*/ 	.word	0x00000001


	//----- nvinfo : EIATTR_CRS_STACK_SIZE
	.align		4
.L_2929:
        /*00f4*/ 	.byte	0x04, 0x1e
        /*00f6*/ 	.short	(.L_2931 - .L_2930)
.L_2930:
        /*00f8*/ 	.word	0x00000000
.L_2931:


//--------------------- .nv.info._Z25selective_scan_fwd_kernelI32Selective_Scan_fwd_kernel_traitsILi32ELi16ELi1ELb1ELb0ELb0ELb0EffEEv13SSMParamsBase --------------------------
	.section	.nv.info._Z25selective_scan_fwd_kernelI32Selective_Scan_fwd_kernel_traitsILi32ELi16ELi1ELb1ELb0ELb0ELb0EffEEv13SSMParamsBase,"",@"SHT_CUDA_INFO"
	.sectionflags	@""
	.align	4


	//----- nvinfo : EIATTR_CUDA_API_VERSION
	.align		4
        /*0000*/ 	.byte	0x04, 0x37
        /*0002*/ 	.short	(.L_2933 - .L_2932)
.L_2932:
        /*0004*/ 	.word	0x00000082


	//----- nvinfo : EIATTR_SW2861232_WAR
	.align		4
.L_2933:
        /*0008*/ 	.byte	0x01, 0x35
	.zero		2


	//----- nvinfo : EIATTR_PARAM_CBANK
	.align		4
        /*000c*/ 	.byte	0x04, 0x0a
        /*000e*/ 	.short	(.L_2935 - .L_2934)
	.align		4
.L_2934:
        /*0010*/ 	.word	index@(.nv.constant0._Z25selective_scan_fwd_kernelI32Selective_Scan_fwd_kernel_traitsILi32ELi16ELi1ELb1ELb0ELb0ELb0EffEEv13SSMParamsBase)
        /*0014*/ 	.short	0x0160
        /*0016*/ 	.short	0x0118


	//----- nvinfo : EIATTR_CBANK_PARAM_SIZE
	.align		4
.L_2935:
        /*0018*/ 	.byte	0x03, 0x19
        /*001a*/ 	.short	0x0118


	//----- nvinfo : EIATTR_KPARAM_INFO
	.align		4
        /*001c*/ 	.byte	0x04, 0x17
        /*001e*/ 	.short	(.L_2937 - .L_2936)
.L_2936:
        /*0020*/ 	.word	0x00000000
        /*0024*/ 	.short	0x0000
        /*0026*/ 	.short	0x0000
        /*0028*/ 	.byte	0x00, 0xf0, 0x61, 0x04


	//----- nvinfo : EIATTR_MAXREG_COUNT
	.align		4
.L_2937:
        /*002c*/ 	.byte	0x03, 0x1b
        /*002e*/ 	.short	0x00ff


	//----- nvinfo : EIATTR_NUM_BARRIERS
	.align		4
        /*0030*/ 	.byte	0x02, 0x4c
        /*0032*/ 	.byte	0x01
	.zero		1


	//----- nvinfo : EIATTR_MERCURY_ISA_VERSION
	.align		4
        /*0034*/ 	.byte	0x03, 0x5f
        /*0036*/ 	.short	0x0000


	//----- nvinfo : EIATTR_COOP_GROUP_MASK_REGIDS
	.align		4
        /*0038*/ 	.byte	0x04, 0x29
        /*003a*/ 	.short	(.L_2939 - .L_2938)


	//   ....[0]....
.L_2938:
        /*003c*/ 	.word	0xffffffff


	//   ....[1]....
        /*0040*/ 	.word	0xffffffff


	//   ....[2]....
        /*0044*/ 	.word	0xffffffff


	//   ....[3]....
        /*0048*/ 	.word	0xffffffff


	//   ....[4]....
        /*004c*/ 	.word	0xffffffff


	//   ....[5]....
        /*0050*/ 	.word	0xffffffff


	//   ....[6]....
        /*0054*/ 	.word	0xffffffff


	//   ....[7]....
        /*0058*/ 	.word	0xffffffff


	//   ....[8]....
        /*005c*/ 	.word	0xffffffff


	//   ....[9]....
        /*0060*/ 	.word	0xffffffff


	//   ....[10]....
        /*0064*/ 	.word	0xffffffff


	//   ....[11]....
        /*0068*/ 	.word	0xffffffff


	//   ....[12]....
        /*006c*/ 	.word	0xffffffff


	//   ....[13]....
        /*0070*/ 	.word	0xffffffff


	//   ....[14]....
        /*0074*/ 	.word	0xffffffff


	//----- nvinfo : EIATTR_COOP_GROUP_INSTR_OFFSETS
	.align		4
.L_2939:
        /*0078*/ 	.byte	0x04, 0x28
        /*007a*/ 	.short	(.L_2941 - .L_2940)


	//   ....[0]....
.L_2940:
        /*007c*/ 	.word	0x000003d0


	//   ....[1]....
        /*0080*/ 	.word	0x000004f0


	//   ....[2]....
        /*0084*/ 	.word	0x000032d0


	//   ....[3]....
        /*0088*/ 	.word	0x000032e0


	//   ....[4]....
        /*008c*/ 	.word	0x00003310


	//   ....[5]....
        /*0090*/ 	.word	0x00003320


	//   ....[6]....
        /*0094*/ 	.word	0x00003360


	//   ....[7]....
        /*0098*/ 	.word	0x00003370


	//   ....[8]....
        /*009c*/ 	.word	0x000033b0


	//   ....[9]....
        /*00a0*/ 	.word	0x000033c0


	//   ....[10]....
        /*00a4*/ 	.word	0x00003440


	//   ....[11]....
        /*00a8*/ 	.word	0x00003450


	//   ....[12]....
        /*00ac*/ 	.word	0x00003500


	//   ....[13]....
        /*00b0*/ 	.word	0x00003520


	//   ....[14]....
        /*00b4*/ 	.word	0x000039f0


	//----- nvinfo : EIATTR_EXIT_INSTR_OFFSETS
	.align		4
.L_2941:
        /*00b8*/ 	.byte	0x04, 0x1c
        /*00ba*/ 	.short	(.L_2943 - .L_2942)


	//   ....[0]....
.L_2942:
        /*00bc*/ 	.word	0x00000150


	//   ....[1]....
        /*00c0*/ 	.word	0x00003b40


	//----- nvinfo : EIATTR_MAX_THREADS
	.align		4
.L_2943:
        /*00c4*/ 	.byte	0x04, 0x05
        /*00c6*/ 	.short	(.L_2945 - .L_2944)
.L_2944:
        /*00c8*/ 	.word	0x00000020
        /*00cc*/ 	.word	0x00000001
        /*00d0*/ 	.word	0x00000001


	//----- nvinfo : EIATTR_CRS_STACK_SIZE
	.align		4
.L_2945:
        /*00d4*/ 	.byte	0x04, 0x1e
        /*00d6*/ 	.short	(.L_2947 - .L_2946)
.L_2946:
        /*00d8*/ 	.word	0x00000000
.L_2947:


//--------------------- .nv.info._Z25selective_scan_fwd_kernelI32Selective_Scan_fwd_kernel_traitsILi32ELi16ELi1ELb1ELb0ELb0ELb1EffEEv13SSMParamsBase --------------------------
	.section	.nv.info._Z25selective_scan_fwd_kernelI32Selective_Scan_fwd_kernel_traitsILi32ELi16ELi1ELb1ELb0ELb0ELb1EffEEv13SSMParamsBase,"",@"SHT_CUDA_INFO"
	.sectionflags	@""
	.align	4


	//----- nvinfo : EIATTR_CUDA_API_VERSION
	.align		4
        /*0000*/ 	.byte	0x04, 0x37
        /*0002*/ 	.short	(.L_2949 - .L_2948)
.L_2948:
        /*0004*/ 	.word	0x00000082


	//----- nvinfo : EIATTR_SW2861232_WAR
	.align		4
.L_2949:
        /*0008*/ 	.byte	0x01, 0x35
	.zero		2


	//----- nvinfo : EIATTR_PARAM_CBANK
	.align		4
        /*000c*/ 	.byte	0x04, 0x0a
        /*000e*/ 	.short	(.L_2951 - .L_2950)
	.align		4
.L_2950:
        /*0010*/ 	.word	index@(.nv.constant0._Z25selective_scan_fwd_kernelI32Selective_Scan_fwd_kernel_traitsILi32ELi16ELi1ELb1ELb0ELb0ELb1EffEEv13SSMParamsBase)
        /*0014*/ 	.short	0x0160
        /*0016*/ 	.short	0x0118


	//----- nvinfo : EIATTR_CBANK_PARAM_SIZE
	.align		4
.L_2951:
        /*0018*/ 	.byte	0x03, 0x19
        /*001a*/ 	.short	0x0118


	//----- nvinfo : EIATTR_KPARAM_INFO
	.align		4
        /*001c*/ 	.byte	0x04, 0x17
        /*001e*/ 	.short	(.L_2953 - .L_2952)
.L_2952:
        /*0020*/ 	.word	0x00000000
        /*0024*/ 	.short	0x0000
        /*0026*/ 	.short	0x0000
        /*0028*/ 	.byte	0x00, 0xf0, 0x61, 0x04


	//----- nvinfo : EIATTR_MAXREG_COUNT
	.align		4
.L_2953:
        /*002c*/ 	.byte	0x03, 0x1b
        /*002e*/ 	.short	0x00ff


	//----- nvinfo : EIATTR_NUM_BARRIERS
	.align		4
        /*0030*/ 	.byte	0x02, 0x4c
        /*0032*/ 	.byte	0x01
	.zero		1


	//----- nvinfo : EIATTR_MERCURY_ISA_VERSION
	.align		4
        /*0034*/ 	.byte	0x03, 0x5f
        /*0036*/ 	.short	0x0000


	//----- nvinfo : EIATTR_COOP_GROUP_MASK_REGIDS
	.align		4
        /*0038*/ 	.byte	0x04, 0x29
        /*003a*/ 	.short	(.L_2955 - .L_2954)


	//   ....[0]....
.L_2954:
        /*003c*/ 	.word	0xffffffff


	//   ....[1]....
        /*0040*/ 	.word	0xffffffff


	//   ....[2]....
        /*0044*/ 	.word	0xffffffff


	//   ....[3]....
        /*0048*/ 	.word	0xffffffff


	//   ....[4]....
        /*004c*/ 	.word	0xffffffff


	//   ....[5]....
        /*0050*/ 	.word	0xffffffff


	//   ....[6]....
        /*0054*/ 	.word	0xffffffff


	//   ....[7]....
        /*0058*/ 	.word	0xffffffff


	//   ....[8]....
        /*005c*/ 	.word	0xffffffff


	//   ....[9]....
        /*0060*/ 	.word	0xffffffff


	//   ....[10]....
        /*0064*/ 	.word	0xffffffff


	//   ....[11]....
        /*0068*/ 	.word	0xffffffff


	//   ....[12]....
        /*006c*/ 	.word	0xffffffff


	//   ....[13]....
        /*0070*/ 	.word	0xffffffff


	//   ....[14]....
        /*0074*/ 	.word	0xffffffff


	//   ....[15]....
        /*0078*/ 	.word	0xffffffff


	//   ....[16]....
        /*007c*/ 	.word	0xffffffff


	//----- nvinfo : EIATTR_COOP_GROUP_INSTR_OFFSETS
	.align		4
.L_2955:
        /*0080*/ 	.byte	0x04, 0x28
        /*0082*/ 	.short	(.L_2957 - .L_2956)


	//   ....[0]....
.L_2956:
        /*0084*/ 	.word	0x000003e0


	//   ....[1]....
        /*0088*/ 	.word	0x00000500


	//   ....[2]....
        /*008c*/ 	.word	0x000032e0


	//   ....[3]....
        /*0090*/ 	.word	0x000032f0


	//   ....[4]....
        /*0094*/ 	.word	0x00003320


	//   ....[5]....
        /*0098*/ 	.word	0x00003330


	//   ....[6]....
        /*009c*/ 	.word	0x00003370


	//   ....[7]....
        /*00a0*/ 	.word	0x00003380


	//   ....[8]....
        /*00a4*/ 	.word	0x000033c0


	//   ....[9]....
        /*00a8*/ 	.word	0x000033d0


	//   ....[10]....
        /*00ac*/ 	.word	0x00003450


	//   ....[11]....
        /*00b0*/ 	.word	0x00003460


	//   ....[12]....
        /*00b4*/ 	.word	0x00003510


	//   ....[13]....
        /*00b8*/ 	.word	0x00003530


	//   ....[14]....
        /*00bc*/ 	.word	0x00003ab0


	//   ....[15]....
        /*00c0*/ 	.word	0x00003c80


	//   ....[16]....
        /*00c4*/ 	.word	0x000043d0


	//----- nvinfo : EIATTR_EXIT_INSTR_OFFSETS
	.align		4
.L_2957:
        /*00c8*/ 	.byte	0x04, 0x1c
        /*00ca*/ 	.short	(.L_2959 - .L_2958)


	//   ....[0]....
.L_2958:
        /*00cc*/ 	.word	0x00000140


	//   ....[1]....
        /*00d0*/ 	.word	0x00004480


	//----- nvinfo : EIATTR_MAX_THREADS
	.align		4
.L_2959:
        /*00d4*/ 	.byte	0x04, 0x05
        /*00d6*/ 	.short	(.L_2961 - .L_2960)
.L_2960:
        /*00d8*/ 	.word	0x00000020
        /*00dc*/ 	.word	0x00000001
        /*00e0*/ 	.word	0x00000001


	//----- nvinfo : EIATTR_CRS_STACK_SIZE
	.align		4
.L_2961:
        /*00e4*/ 	.byte	0x04, 0x1e
        /*00e6*/ 	.short	(.L_2963 - .L_2962)
.L_2962:
        /*00e8*/ 	.word	0x00000000
.L_2963:


//--------------------- .nv.info._Z25selective_scan_fwd_kernelI32Selective_Scan_fwd_kernel_traitsILi32ELi16ELi1ELb1ELb0ELb1ELb0EffEEv13SSMParamsBase --------------------------
	.section	.nv.info._Z25selective_scan_fwd_kernelI32Selective_Scan_fwd_kernel_traitsILi32ELi16ELi1ELb1ELb0ELb1ELb0EffEEv13SSMParamsBase,"",@"SHT_CUDA_INFO"
	.sectionflags	@""
	.align	4


	//----- nvinfo : EIATTR_CUDA_API_VERSION
	.align		4
        /*0000*/ 	.byte	0x04, 0x37
        /*0002*/ 	.short	(.L_2965 - .L_2964)
.L_2964:
        /*0004*/ 	.word	0x00000082


	//----- nvinfo : EIATTR_SW2861232_WAR
	.align		4
.L_2965:
        /*0008*/ 	.byte	0x01, 0x35
	.zero		2


	//----- nvinfo : EIATTR_PARAM_CBANK
	.align		4
        /*000c*/ 	.byte	0x04, 0x0a
        /*000e*/ 	.short	(.L_2967 - .L_2966)
	.align		4
.L_2966:
        /*0010*/ 	.word	index@(.nv.constant0._Z25selective_scan_fwd_kernelI32Selective_Scan_fwd_kernel_traitsILi32ELi16ELi1ELb1ELb0ELb1ELb0EffEEv13SSMParamsBase)
        /*0014*/ 	.short	0x0160
        /*0016*/ 	.short	0x0118


	//----- nvinfo : EIATTR_CBANK_PARAM_SIZE
	.align		4
.L_2967:
        /*0018*/ 	.byte	0x03, 0x19
        /*001a*/ 	.short	0x0118


	//----- nvinfo : EIATTR_KPARAM_INFO
	.align		4
        /*001c*/ 	.byte	0x04, 0x17
        /*001e*/ 	.short	(.L_2969 - .L_2968)
.L_2968:
        /*0020*/ 	.word	0x00000000
        /*0024*/ 	.short	0x0000
        /*0026*/ 	.short	0x0000
        /*0028*/ 	.byte	0x00, 0xf0, 0x61, 0x04


	//----- nvinfo : EIATTR_MAXREG_COUNT
	.align		4
.L_2969:
        /*002c*/ 	.byte	0x03, 0x1b
        /*002e*/ 	.short	0x00ff


	//----- nvinfo : EIATTR_NUM_BARRIERS
	.align		4
        /*0030*/ 	.byte	0x02, 0x4c
        /*0032*/ 	.byte	0x01
	.zero		1


	//----- nvinfo : EIATTR_MERCURY_ISA_VERSION
	.align		4
        /*0034*/ 	.byte	0x03, 0x5f
        /*0036*/ 	.short	0x0000


	//----- nvinfo : EIATTR_COOP_GROUP_MASK_REGIDS
	.align		4
        /*0038*/ 	.byte	0x04, 0x29
        /*003a*/ 	.short	(.L_2971 - .L_2970)


	//   ....[0]....
.L_2970:
        /*003c*/ 	.word	0xffffffff


	//   ....[1]....
        /*0040*/ 	.word	0xffffffff


	//   ....[2]....
        /*0044*/ 	.word	0xffffffff


	//   ....[3]....
        /*0048*/ 	.word	0xffffffff


	//   ....[4]....
        /*004c*/ 	.word	0xffffffff


	//   ....[5]....
        /*0050*/ 	.word	0xffffffff


	//   ....[6]....
        /*0054*/ 	.word	0xffffffff


	//   ....[7]....
        /*0058*/ 	.word	0xffffffff


	//   ....[8]....
        /*005c*/ 	.word	0xffffffff


	//   ....[9]....
        /*0060*/ 	.word	0xffffffff


	//   ....[10]....
        /*0064*/ 	.word	0xffffffff


	//   ....[11]....
        /*0068*/ 	.word	0xffffffff


	//   ....[12]....
        /*006c*/ 	.word	0xffffffff


	//   ....[13]....
        /*0070*/ 	.word	0xffffffff


	//   ....[14]....
        /*0074*/ 	.word	0xffffffff


	//   ....[15]....
        /*0078*/ 	.word	0xffffffff


	//----- nvinfo : EIATTR_COOP_GROUP_INSTR_OFFSETS
	.align		4
.L_2971:
        /*007c*/ 	.byte	0x04, 0x28
        /*007e*/ 	.short	(.L_2973 - .L_2972)


	//   ....[0]....
.L_2972:
        /*0080*/ 	.word	0x000006f0


	//   ....[1]....
        /*0084*/ 	.word	0x00000810


	//   ....[2]....
        /*0088*/ 	.word	0x000032c0


	//   ....[3]....
        /*008c*/ 	.word	0x00003620


	//   ....[4]....
        /*0090*/ 	.word	0x00003630


	//   ....[5]....
        /*0094*/ 	.word	0x00003660


	//   ....[6]....
        /*0098*/ 	.word	0x00003670


	//   ....[7]....
        /*009c*/ 	.word	0x000036b0


	//   ....[8]....
        /*00a0*/ 	.word	0x000036c0


	//   ....[9]....
        /*00a4*/ 	.word	0x00003700


	//   ....[10]....
        /*00a8*/ 	.word	0x00003710


	//   ....[11]....
        /*00ac*/ 	.word	0x00003780


	//   ....[12]....
        /*00b0*/ 	.word	0x00003790


	//   ....[13]....
        /*00b4*/ 	.word	0x00003850


	//   ....[14]....
        /*00b8*/ 	.word	0x00003870


	//   ....[15]....
        /*00bc*/ 	.word	0x00003dc0


	//----- nvinfo : EIATTR_EXIT_INSTR_OFFSETS
	.align		4
.L_2973:
        /*00c0*/ 	.byte	0x04, 0x1c
        /*00c2*/ 	.short	(.L_2975 - .L_2974)


	//   ....[0]....
.L_2974:
        /*00c4*/ 	.word	0x00000380


	//   ....[1]....
        /*00c8*/ 	.word	0x00003f30


	//----- nvinfo : EIATTR_MAX_THREADS
	.align		4
.L_2975:
        /*00cc*/ 	.byte	0x04, 0x05
        /*00ce*/ 	.short	(.L_2977 - .L_2976)
.L_2976:
        /*00d0*/ 	.word	0x00000020
        /*00d4*/ 	.word	0x00000001
        /*00d8*/ 	.word	0x00000001


	//----- nvinfo : EIATTR_CRS_STACK_SIZE
	.align		4
.L_2977:
        /*00dc*/ 	.byte	0x04, 0x1e
        /*00de*/ 	.short	(.L_2979 - .L_2978)
.L_2978:
        /*00e0*/ 	.word	0x00000000
.L_2979:


//--------------------- .nv.info._Z25selective_scan_fwd_kernelI32Selective_Scan_fwd_kernel_traitsILi32ELi16ELi1ELb1ELb0ELb1ELb1EffEEv13SSMParamsBase --------------------------
	.section	.nv.info._Z25selective_scan_fwd_kernelI32Selective_Scan_fwd_kernel_traitsILi32ELi16ELi1ELb1ELb0ELb1ELb1EffEEv13SSMParamsBase,"",@"SHT_CUDA_INFO"
	.sectionflags	@""
	.align	4


	//----- nvinfo : EIATTR_CUDA_API_VERSION
	.align		4
        /*0000*/ 	.byte	0x04, 0x37
        /*0002*/ 	.short	(.L_2981 - .L_2980)
.L_2980:
        /*0004*/ 	.word	0x00000082


	//----- nvinfo : EIATTR_SW2861232_WAR
	.align		4
.L_2981:
        /*0008*/ 	.byte	0x01, 0x35
	.zero		2


	//----- nvinfo : EIATTR_PARAM_CBANK
	.align		4
        /*000c*/ 	.byte	0x04, 0x0a
        /*000e*/ 	.short	(.L_2983 - .L_2982)
	.align		4
.L_2982:
        /*0010*/ 	.word	index@(.nv.constant0._Z25selective_scan_fwd_kernelI32Selective_Scan_fwd_kernel_traitsILi32ELi16ELi1ELb1ELb0ELb1ELb1EffEEv13SSMParamsBase)
        /*0014*/ 	.short	0x0160
        /*0016*/ 	.short	0x0118


	//----- nvinfo : EIATTR_CBANK_PARAM_SIZE
	.align		4
.L_2983:
        /*0018*/ 	.byte	0x03, 0x19
        /*001a*/ 	.short	0x0118


	//----- nvinfo : EIATTR_KPARAM_INFO
	.align		4
        /*001c*/ 	.byte	0x04, 0x17
        /*001e*/ 	.short	(.L_2985 - .L_2984)
.L_2984:
        /*0020*/ 	.word	0x00000000
        /*0024*/ 	.short	0x0000
        /*0026*/ 	.short	0x0000
        /*0028*/ 	.byte	0x00, 0xf0, 0x61, 0x04


	//----- nvinfo : EIATTR_MAXREG_COUNT
	.align		4
.L_2985:
        /*002c*/ 	.byte	0x03, 0x1b
        /*002e*/ 	.short	0x00ff


	//----- nvinfo : EIATTR_NUM_BARRIERS
	.align		4
        /*0030*/ 	.byte	0x02, 0x4c
        /*0032*/ 	.byte	0x01
	.zero		1


	//----- nvinfo : EIATTR_MERCURY_ISA_VERSION
	.align		4
        /*0034*/ 	.byte	0x03, 0x5f
        /*0036*/ 	.short	0x0000


	//----- nvinfo : EIATTR_COOP_GROUP_MASK_REGIDS
	.align		4
        /*0038*/ 	.byte	0x04, 0x29
        /*003a*/ 	.short	(.L_2987 - .L_2986)


	//   ....[0]....
.L_2986:
        /*003c*/ 	.word	0xffffffff


	//   ....[1]....
        /*0040*/ 	.word	0xffffffff


	//   ....[2]....
        /*0044*/ 	.word	0xffffffff


	//   ....[3]....
        /*0048*/ 	.word	0xffffffff


	//   ....[4]....
        /*004c*/ 	.word	0xffffffff


	//   ....[5]....
        /*0050*/ 	.word	0xffffffff


	//   ....[6]....
        /*0054*/ 	.word	0xffffffff


	//   ....[7]....
        /*0058*/ 	.word	0xffffffff


	//   ....[8]....
        /*005c*/ 	.word	0xffffffff


	//   ....[9]....
        /*0060*/ 	.word	0xffffffff


	//   ....[10]....
        /*0064*/ 	.word	0xffffffff


	//   ....[11]....
        /*0068*/ 	.word	0xffffffff


	//   ....[12]....
        /*006c*/ 	.word	0xffffffff


	//   ....[13]....
        /*0070*/ 	.word	0xffffffff


	//   ....[14]....
        /*0074*/ 	.word	0xffffffff


	//   ....[15]....
        /*0078*/ 	.word	0xffffffff


	//   ....[16]....
        /*007c*/ 	.word	0xffffffff


	//   ....[17]....
        /*0080*/ 	.word	0xffffffff


	//----- nvinfo : EIATTR_COOP_GROUP_INSTR_OFFSETS
	.align		4
.L_2987:
        /*0084*/ 	.byte	0x04, 0x28
        /*0086*/ 	.short	(.L_2989 - .L_2988)


	//   ....[0]....
.L_2988:
        /*0088*/ 	.word	0x00000720


	//   ....[1]....
        /*008c*/ 	.word	0x00000840


	//   ....[2]....
        /*0090*/ 	.word	0x000032f0


	//   ....[3]....
        /*0094*/ 	.word	0x00003650


	//   ....[4]....
        /*0098*/ 	.word	0x00003660


	//   ....[5]....
        /*009c*/ 	.word	0x00003690


	//   ....[6]....
        /*00a0*/ 	.word	0x000036a0


	//   ....[7]....
        /*00a4*/ 	.word	0x000036e0


	//   ....[8]....
        /*00a8*/ 	.word	0x000036f0


	//   ....[9]....
        /*00ac*/ 	.word	0x00003730


	//   ....[10]....
        /*00b0*/ 	.word	0x00003740


	//   ....[11]....
        /*00b4*/ 	.word	0x000037b0


	//   ....[12]....
        /*00b8*/ 	.word	0x000037c0


	//   ....[13]....
        /*00bc*/ 	.word	0x00003880


	//   ....[14]....
        /*00c0*/ 	.word	0x000038a0


	//   ....[15]....
        /*00c4*/ 	.word	0x00003e80


	//   ....[16]....
        /*00c8*/ 	.word	0x00004090


	//   ....[17]....
        /*00cc*/ 	.word	0x000047a0


	//----- nvinfo : EIATTR_EXIT_INSTR_OFFSETS
	.align		4
.L_2989:
        /*00d0*/ 	.byte	0x04, 0x1c
        /*00d2*/ 	.short	(.L_2991 - .L_2990)


	//   ....[0]....
.L_2990:
        /*00d4*/ 	.word	0x00000380


	//   ....[1]....
        /*00d8*/ 	.word	0x000048a0


	//----- nvinfo : EIATTR_MAX_THREADS
	.align		4
.L_2991:
        /*00dc*/ 	.byte	0x04, 0x05
        /*00de*/ 	.short	(.L_2993 - .L_2992)
.L_2992:
        /*00e0*/ 	.word	0x00000020
        /*00e4*/ 	.word	0x00000001
        /*00e8*/ 	.word	0x00000001


	//----- nvinfo : EIATTR_CRS_STACK_SIZE
	.align		4
.L_2993:
        /*00ec*/ 	.byte	0x04, 0x1e
        /*00ee*/ 	.short	(.L_2995 - .L_2994)
.L_2994:
        /*00f0*/ 	.word	0x00000000
.L_2995:


//--------------------- .nv.info._Z25selective_scan_fwd_kernelI32Selective_Scan_fwd_kernel_traitsILi32ELi16ELi1ELb1ELb1ELb0ELb0EffEEv13SSMParamsBase --------------------------
	.section	.nv.info._Z25selective_scan_fwd_kernelI32Selective_Scan_fwd_kernel_traitsILi32ELi16ELi1ELb1ELb1ELb0ELb0EffEEv13SSMParamsBase,"",@"SHT_CUDA_INFO"
	.sectionflags	@""
	.align	4


	//----- nvinfo : EIATTR_CUDA_API_VERSION
	.align		4
        /*0000*/ 	.byte	0x04, 0x37
        /*0002*/ 	.short	(.L_2997 - .L_2996)
.L_2996:
        /*0004*/ 	.word	0x00000082


	//----- nvinfo : EIATTR_SW2861232_WAR
	.align		4
.L_2997:
        /*0008*/ 	.byte	0x01, 0x35
	.zero		2


	//----- nvinfo : EIATTR_PARAM_CBANK
	.align		4
        /*000c*/ 	.byte	0x04, 0x0a
        /*000e*/ 	.short	(.L_2999 - .L_2998)
	.align		4
.L_2998:
        /*0010*/ 	.word	index@(.nv.constant0._Z25selective_scan_fwd_kernelI32Selective_Scan_fwd_kernel_traitsILi32ELi16ELi1ELb1ELb1ELb0ELb0EffEEv13SSMParamsBase)
        /*0014*/ 	.short	0x0160
        /*0016*/ 	.short	0x0118


	//----- nvinfo : EIATTR_CBANK_PARAM_SIZE
	.align		4
.L_2999:
        /*0018*/ 	.byte	0x03, 0x19
        /*001a*/ 	.short	0x0118


	//----- nvinfo : EIATTR_KPARAM_INFO
	.align		4
        /*001c*/ 	.byte	0x04, 0x17
        /*001e*/ 	.short	(.L_3001 - .L_3000)
.L_3000:
        /*0020*/ 	.word	0x00000000
        /*0024*/ 	.short	0x0000
        /*0026*/ 	.short	0x0000
        /*0028*/ 	.byte	0x00, 0xf0, 0x61, 0x04


	//----- nvinfo : EIATTR_MAXREG_COUNT
	.align		4
.L_3001:
        /*002c*/ 	.byte	0x03, 0x1b
        /*002e*/ 	.short	0x00ff


	//----- nvinfo : EIATTR_NUM_BARRIERS
	.align		4
        /*0030*/ 	.byte	0x02, 0x4c
        /*0032*/ 	.byte	0x01
	.zero		1


	//----- nvinfo : EIATTR_MERCURY_ISA_VERSION
	.align		4
        /*0034*/ 	.byte	0x03, 0x5f
        /*0036*/ 	.short	0x0000


	//----- nvinfo : EIATTR_COOP_GROUP_MASK_REGIDS
	.align		4
        /*0038*/ 	.byte	0x04, 0x29
        /*003a*/ 	.short	(.L_3003 - .L_3002)


	//   ....[0]....
.L_3002:
        /*003c*/ 	.word	0xffffffff


	//   ....[1]....
        /*0040*/ 	.word	0xffffffff


	//   ....[2]....
        /*0044*/ 	.word	0xffffffff


	//   ....[3]....
        /*0048*/ 	.word	0xffffffff


	//   ....[4]....
        /*004c*/ 	.word	0xffffffff


	//   ....[5]....
        /*0050*/ 	.word	0xffffffff


	//   ....[6]....
        /*0054*/ 	.word	0xffffffff


	//   ....[7]....
        /*0058*/ 	.word	0xffffffff


	//   ....[8]....
        /*005c*/ 	.word	0xffffffff


	//   ....[9]....
        /*0060*/ 	.word	0xffffffff


	//   ....[10]....
        /*0064*/ 	.word	0xffffffff


	//   ....[11]....
        /*0068*/ 	.word	0xffffffff


	//   ....[12]....
        /*006c*/ 	.word	0xffffffff


	//   ....[13]....
        /*0070*/ 	.word	0xffffffff


	//   ....[14]....
        /*0074*/ 	.word	0xffffffff


	//   ....[15]....
        /*0078*/ 	.word	0xffffffff


	//----- nvinfo : EIATTR_COOP_GROUP_INSTR_OFFSETS
	.align		4
.L_3003:
        /*007c*/ 	.byte	0x04, 0x28
        /*007e*/ 	.short	(.L_3005 - .L_3004)


	//   ....[0]....
.L_3004:
        /*0080*/ 	.word	0x00000600


	//   ....[1]....
        /*0084*/ 	.word	0x00000700


	//   ....[2]....
        /*0088*/ 	.word	0x00003110


	//   ....[3]....
        /*008c*/ 	.word	0x00003640


	//   ....[4]....
        /*0090*/ 	.word	0x00003650


	//   ....[5]....
        /*0094*/ 	.word	0x00003690


	//   ....[6]....
        /*0098*/ 	.word	0x000036a0


	//   ....[7]....
        /*009c*/ 	.word	0x000036e0


	//   ....[8]....
        /*00a0*/ 	.word	0x000036f0


	//   ....[9]....
        /*00a4*/ 	.word	0x00003730


	//   ....[10]....
        /*00a8*/ 	.word	0x00003740


	//   ....[11]....
        /*00ac*/ 	.word	0x000037c0


	//   ....[12]....
        /*00b0*/ 	.word	0x000037d0


	//   ....[13]....
        /*00b4*/ 	.word	0x00003890


	//   ....[14]....
        /*00b8*/ 	.word	0x000038b0


	//   ....[15]....
        /*00bc*/ 	.word	0x00003db0


	//----- nvinfo : EIATTR_EXIT_INSTR_OFFSETS
	.align		4
.L_3005:
        /*00c0*/ 	.byte	0x04, 0x1c
        /*00c2*/ 	.short	(.L_3007 - .L_3006)


	//   ....[0]....
.L_3006:
        /*00c4*/ 	.word	0x00000320


	//   ....[1]....
        /*00c8*/ 	.word	0x00003ed0


	//----- nvinfo : EIATTR_MAX_THREADS
	.align		4
.L_3007:
        /*00cc*/ 	.byte	0x04, 0x05
        /*00ce*/ 	.short	(.L_3009 - .L_3008)
.L_3008:
        /*00d0*/ 	.word	0x00000020
        /*00d4*/ 	.word	0x00000001
        /*00d8*/ 	.word	0x00000001


	//----- nvinfo : EIATTR_CRS_STACK_SIZE
	.align		4
.L_3009:
        /*00dc*/ 	.byte	0x04, 0x1e
        /*00de*/ 	.short	(.L_3011 - .L_3010)
.L_3010:
        /*00e0*/ 	.word	0x00000000
.L_3011:


//--------------------- .nv.info._Z25selective_scan_fwd_kernelI32Selective_Scan_fwd_kernel_traitsILi32ELi16ELi1ELb1ELb1ELb0ELb1EffEEv13SSMParamsBase --------------------------
	.section	.nv.info._Z25selective_scan_fwd_kernelI32Selective_Scan_fwd_kernel_traitsILi32ELi16ELi1ELb1ELb1ELb0ELb1EffEEv13SSMParamsBase,"",@"SHT_CUDA_INFO"
	.sectionflags	@""
	.align	4


	//----- nvinfo : EIATTR_CUDA_API_VERSION
	.align		4
        /*0000*/ 	.byte	0x04, 0x37
        /*0002*/ 	.short	(.L_3013 - .L_3012)
.L_3012:
        /*0004*/ 	.word	0x00000082


	//----- nvinfo : EIATTR_SW2861232_WAR
	.align		4
.L_3013:
        /*0008*/ 	.byte	0x01, 0x35
	.zero		2


	//----- nvinfo : EIATTR_PARAM_CBANK
	.align		4
        /*000c*/ 	.byte	0x04, 0x0a
        /*000e*/ 	.short	(.L_3015 - .L_3014)
	.align		4
.L_3014:
        /*0010*/ 	.word	index@(.nv.constant0._Z25selective_scan_fwd_kernelI32Selective_Scan_fwd_kernel_traitsILi32ELi16ELi1ELb1ELb1ELb0ELb1EffEEv13SSMParamsBase)
        /*0014*/ 	.short	0x0160
        /*0016*/ 	.short	0x0118


	//----- nvinfo : EIATTR_CBANK_PARAM_SIZE
	.align		4
.L_3015:
        /*0018*/ 	.byte	0x03, 0x19
        /*001a*/ 	.short	0x0118


	//----- nvinfo : EIATTR_KPARAM_INFO
	.align		4
        /*001c*/ 	.byte	0x04, 0x17
        /*001e*/ 	.short	(.L_3017 - .L_3016)
.L_3016:
        /*0020*/ 	.word	0x00000000
        /*0024*/ 	.short	0x0000
        /*0026*/ 	.short	0x0000
        /*0028*/ 	.byte	0x00, 0xf0, 0x61, 0x04


	//----- nvinfo : EIATTR_MAXREG_COUNT
	.align		4
.L_3017:
        /*002c*/ 	.byte	0x03, 0x1b
        /*002e*/ 	.short	0x00ff


	//----- nvinfo : EIATTR_NUM_BARRIERS
	.align		4
        /*0030*/ 	.byte	0x02, 0x4c
        /*0032*/ 	.byte	0x01
	.zero		1


	//----- nvinfo : EIATTR_MERCURY_ISA_VERSION
	.align		4
        /*0034*/ 	.byte	0x03, 0x5f
        /*0036*/ 	.short	0x0000


	//----- nvinfo : EIATTR_COOP_GROUP_MASK_REGIDS
	.align		4
        /*0038*/ 	.byte	0x04, 0x29
        /*003a*/ 	.short	(.L_3019 - .L_3018)


	//   ....[0]....
.L_3018:
        /*003c*/ 	.word	0xffffffff


	//   ....[1]....
        /*0040*/ 	.word	0xffffffff


	//   ....[2]....
        /*0044*/ 	.word	0xffffffff


	//   ....[3]....
        /*0048*/ 	.word	0xffffffff


	//   ....[4]....
        /*004c*/ 	.word	0xffffffff


	//   ....[5]....
        /*0050*/ 	.word	0xffffffff


	//   ....[6]....
        /*0054*/ 	.word	0xffffffff


	//   ....[7]....
        /*0058*/ 	.word	0xffffffff


	//   ....[8]....
        /*005c*/ 	.word	0xffffffff


	//   ....[9]....
        /*0060*/ 	.word	0xffffffff


	//   ....[10]....
        /*0064*/ 	.word	0xffffffff


	//   ....[11]....
        /*0068*/ 	.word	0xffffffff


	//   ....[12]....
        /*006c*/ 	.word	0xffffffff


	//   ....[13]....
        /*0070*/ 	.word	0xffffffff


	//   ....[14]....
        /*0074*/ 	.word	0xffffffff


	//   ....[15]....
        /*0078*/ 	.word	0xffffffff


	//   ....[16]....
        /*007c*/ 	.word	0xffffffff


	//   ....[17]....
        /*0080*/ 	.word	0xffffffff


	//----- nvinfo : EIATTR_COOP_GROUP_INSTR_OFFSETS
	.align		4
.L_3019:
        /*0084*/ 	.byte	0x04, 0x28
        /*0086*/ 	.short	(.L_3021 - .L_3020)


	//   ....[0]....
.L_3020:
        /*0088*/ 	.word	0x00000600


	//   ....[1]....
        /*008c*/ 	.word	0x00000700


	//   ....[2]....
        /*0090*/ 	.word	0x00003110


	//   ....[3]....
        /*0094*/ 	.word	0x00003640


	//   ....[4]....
        /*0098*/ 	.word	0x00003650


	//   ....[5]....
        /*009c*/ 	.word	0x00003690


	//   ....[6]....
        /*00a0*/ 	.word	0x000036a0


	//   ....[7]....
        /*00a4*/ 	.word	0x000036e0


	//   ....[8]....
        /*00a8*/ 	.word	0x000036f0


	//   ....[9]....
        /*00ac*/ 	.word	0x00003730


	//   ....[10]....
        /*00b0*/ 	.word	0x00003740


	//   ....[11]....
        /*00b4*/ 	.word	0x000037c0


	//   ....[12]....
        /*00b8*/ 	.word	0x000037d0


	//   ....[13]....
        /*00bc*/ 	.word	0x00003890


	//   ....[14]....
        /*00c0*/ 	.word	0x000038b0


	//   ....[15]....
        /*00c4*/ 	.word	0x00003e10


	//   ....[16]....
        /*00c8*/ 	.word	0x00004000


	//   ....[17]....
        /*00cc*/ 	.word	0x00004700


	//----- nvinfo : EIATTR_EXIT_INSTR_OFFSETS
	.align		4
.L_3021:
        /*00d0*/ 	.byte	0x04, 0x1c
        /*00d2*/ 	.short	(.L_3023 - .L_3022)


	//   ....[0]....
.L_3022:
        /*00d4*/ 	.word	0x00000320


	//   ....[1]....
        /*00d8*/ 	.word	0x00004800


	//----- nvinfo : EIATTR_MAX_THREADS
	.align		4
.L_3023:
        /*00dc*/ 	.byte	0x04, 0x05
        /*00de*/ 	.short	(.L_3025 - .L_3024)
.L_3024:
        /*00e0*/ 	.word	0x00000020
        /*00e4*/ 	.word	0x00000001
        /*00e8*/ 	.word	0x00000001


	//----- nvinfo : EIATTR_CRS_STACK_SIZE
	.align		4
.L_3025:
        /*00ec*/ 	.byte	0x04, 0x1e
        /*00ee*/ 	.short	(.L_3027 - .L_3026)
.L_3026:
        /*00f0*/ 	.word	0x00000000
.L_3027:


//--------------------- .nv.info._Z25selective_scan_fwd_kernelI32Selective_Scan_fwd_kernel_traitsILi32ELi16ELi1ELb1ELb1ELb1ELb0EffEEv13SSMParamsBase --------------------------
	.section	.nv.info._Z25selective_scan_fwd_kernelI32Selective_Scan_fwd_kernel_traitsILi32ELi16ELi1ELb1ELb1ELb1ELb0EffEEv13SSMParamsBase,"",@"SHT_CUDA_INFO"
	.sectionflags	@""
	.align	4


	//----- nvinfo : EIATTR_CUDA_API_VERSION
	.align		4
        /*0000*/ 	.byte	0x04, 0x37
        /*0002*/ 	.short	(.L_3029 - .L_3028)
.L_3028:
        /*0004*/ 	.word	0x00000082


	//----- nvinfo : EIATTR_SW2861232_WAR
	.align		4
.L_3029:
        /*0008*/ 	.byte	0x01, 0x35
	.zero		2


	//----- nvinfo : EIATTR_PARAM_CBANK
	.align		4
        /*000c*/ 	.byte	0x04, 0x0a
        /*000e*/ 	.short	(.L_3031 - .L_3030)
	.align		4
.L_3030:
        /*0010*/ 	.word	index@(.nv.constant0._Z25selective_scan_fwd_kernelI32Selective_Scan_fwd_kernel_traitsILi32ELi16ELi1ELb1ELb1ELb1ELb0EffEEv13SSMParamsBase)
        /*0014*/ 	.short	0x0160
        /*0016*/ 	.short	0x0118


	//----- nvinfo : EIATTR_CBANK_PARAM_SIZE
	.align		4
.L_3031:
        /*0018*/ 	.byte	0x03, 0x19
        /*001a*/ 	.short	0x0118


	//----- nvinfo : EIATTR_KPARAM_INFO
	.align		4
        /*001c*/ 	.byte	0x04, 0x17
        /*001e*/ 	.short	(.L_3033 - .L_3032)
.L_3032:
        /*0020*/ 	.word	0x00000000
        /*0024*/ 	.short	0x0000
        /*0026*/ 	.short	0x0000
        /*0028*/ 	.byte	0x00, 0xf0, 0x61, 0x04


	//----- nvinfo : EIATTR_MAXREG_COUNT
	.align		4
.L_3033:
        /*002c*/ 	.byte	0x03, 0x1b
        /*002e*/ 	.short	0x00ff


	//----- nvinfo : EIATTR_NUM_BARRIERS
	.align		4
        /*0030*/ 	.byte	0x02, 0x4c
        /*0032*/ 	.byte	0x01
	.zero		1


	//----- nvinfo : EIATTR_MERCURY_ISA_VERSION
	.align		4
        /*0034*/ 	.byte	0x03, 0x5f
        /*0036*/ 	.short	0x0000


	//----- nvinfo : EIATTR_COOP_GROUP_MASK_REGIDS
	.align		4
        /*0038*/ 	.byte	0x04, 0x29
        /*003a*/ 	.short	(.L_3035 - .L_3034)


	//   ....[0]....
.L_3034:
        /*003c*/ 	.word	0xffffffff


	//   ....[1]....
        /*0040*/ 	.word	0xffffffff


	//   ....[2]....
        /*0044*/ 	.word	0xffffffff


	//   ....[3]....
        /*0048*/ 	.word	0xffffffff


	//   ....[4]....
        /*004c*/ 	.word	0xffffffff


	//   ....[5]....
        /*0050*/ 	.word	0xffffffff


	//   ....[6]....
        /*0054*/ 	.word	0xffffffff


	//   ....[7]....
        /*0058*/ 	.word	0xffffffff


	//   ....[8]....
        /*005c*/ 	.word	0xffffffff


	//   ....[9]....
        /*0060*/ 	.word	0xffffffff


	//   ....[10]....
        /*0064*/ 	.word	0xffffffff


	//   ....[11]....
        /*0068*/ 	.word	0xffffffff


	//   ....[12]....
        /*006c*/ 	.word	0xffffffff


	//   ....[13]....
        /*0070*/ 	.word	0xffffffff


	//   ....[14]....
        /*0074*/ 	.word	0xffffffff


	//   ....[15]....
        /*0078*/ 	.word	0xffffffff


	//   ....[16]....
        /*007c*/ 	.word	0xffffffff


	//----- nvinfo : EIATTR_COOP_GROUP_INSTR_OFFSETS
	.align		4
.L_3035:
        /*0080*/ 	.byte	0x04, 0x28
        /*0082*/ 	.short	(.L_3037 - .L_3036)


	//   ....[0]....
.L_3036:
        /*0084*/ 	.word	0x00000730


	//   ....[1]....
        /*0088*/ 	.word	0x00000830


	//   ....[2]....
        /*008c*/ 	.word	0x00003210


	//   ....[3]....
        /*0090*/ 	.word	0x000037d0


	//   ....[4]....
        /*0094*/ 	.word	0x000037e0


	//   ....[5]....
        /*0098*/ 	.word	0x00003810


	//   ....[6]....
        /*009c*/ 	.word	0x00003830


	//   ....[7]....
        /*00a0*/ 	.word	0x00003860


	//   ....[8]....
        /*00a4*/ 	.word	0x00003880


	//   ....[9]....
        /*00a8*/ 	.word	0x000038c0


	//   ....[10]....
        /*00ac*/ 	.word	0x000038f0


	//   ....[11]....
        /*00b0*/ 	.word	0x00003940


	//   ....[12]....
        /*00b4*/ 	.word	0x00003950


	//   ....[13]....
        /*00b8*/ 	.word	0x00003990


	//   ....[14]....
        /*00bc*/ 	.word	0x00003a40


	//   ....[15]....
        /*00c0*/ 	.word	0x00003a50


	//   ....[16]....
        /*00c4*/ 	.word	0x00003ee0


	//----- nvinfo : EIATTR_EXIT_INSTR_OFFSETS
	.align		4
.L_3037:
        /*00c8*/ 	.byte	0x04, 0x1c
        /*00ca*/ 	.short	(.L_3039 - .L_3038)


	//   ....[0]....
.L_3038:
        /*00cc*/ 	.word	0x000003c0


	//   ....[1]....
        /*00d0*/ 	.word	0x00004050


	//----- nvinfo : EIATTR_MAX_THREADS
	.align		4
.L_3039:
        /*00d4*/ 	.byte	0x04, 0x05
        /*00d6*/ 	.short	(.L_3041 - .L_3040)
.L_3040:
        /*00d8*/ 	.word	0x00000020
        /*00dc*/ 	.word	0x00000001
        /*00e0*/ 	.word	0x00000001


	//----- nvinfo : EIATTR_CRS_STACK_SIZE
	.align		4
.L_3041:
        /*00e4*/ 	.byte	0x04, 0x1e
        /*00e6*/ 	.short	(.L_3043 - .L_3042)
.L_3042:
        /*00e8*/ 	.word	0x00000000
.L_3043:


//--------------------- .nv.info._Z25selective_scan_fwd_kernelI32Selective_Scan_fwd_kernel_traitsILi32ELi16ELi1ELb1ELb1ELb1ELb1EffEEv13SSMParamsBase --------------------------
	.section	.nv.info._Z25selective_scan_fwd_kernelI32Selective_Scan_fwd_kernel_traitsILi32ELi16ELi1ELb1ELb1ELb1ELb1EffEEv13SSMParamsBase,"",@"SHT_CUDA_INFO"
	.sectionflags	@""
	.align	4


	//----- nvinfo : EIATTR_CUDA_API_VERSION
	.align		4
        /*0000*/ 	.byte	0x04, 0x37
        /*0002*/ 	.short	(.L_3045 - .L_3044)
.L_3044:
        /*0004*/ 	.word	0x00000082


	//----- nvinfo : EIATTR_SW2861232_WAR
	.align		4
.L_3045:
        /*0008*/ 	.byte	0x01, 0x35
	.zero		2


	//----- nvinfo : EIATTR_PARAM_CBANK
	.align		4
        /*000c*/ 	.byte	0x04, 0x0a
        /*000e*/ 	.short	(.L_3047 - .L_3046)
	.align		4
.L_3046:
        /*0010*/ 	.word	index@(.nv.constant0._Z25selective_scan_fwd_kernelI32Selective_Scan_fwd_kernel_traitsILi32ELi16ELi1ELb1ELb1ELb1ELb1EffEEv13SSMParamsBase)
        /*0014*/ 	.short	0x0160
        /*0016*/ 	.short	0x0118


	//----- nvinfo : EIATTR_CBANK_PARAM_SIZE
	.align		4
.L_3047:
        /*0018*/ 	.byte	0x03, 0x19
        /*001a*/ 	.short	0x0118


	//----- nvinfo : EIATTR_KPARAM_INFO
	.align		4
        /*001c*/ 	.byte	0x04, 0x17
        /*001e*/ 	.short	(.L_3049 - .L_3048)
.L_3048:
        /*0020*/ 	.word	0x00000000
        /*0024*/ 	.short	0x0000
        /*0026*/ 	.short	0x0000
        /*0028*/ 	.byte	0x00, 0xf0, 0x61, 0x04


	//----- nvinfo : EIATTR_MAXREG_COUNT
	.align		4
.L_3049:
        /*002c*/ 	.byte	0x03, 0x1b
        /*002e*/ 	.short	0x00ff


	//----- nvinfo : EIATTR_NUM_BARRIERS
	.align		4
        /*0030*/ 	.byte	0x02, 0x4c
        /*0032*/ 	.byte	0x01
	.zero		1


	//----- nvinfo : EIATTR_MERCURY_ISA_VERSION
	.align		4
        /*0034*/ 	.byte	0x03, 0x5f
        /*0036*/ 	.short	0x0000


	//----- nvinfo : EIATTR_COOP_GROUP_MASK_REGIDS
	.align		4
        /*0038*/ 	.byte	0x04, 0x29
        /*003a*/ 	.short	(.L_3051 - .L_3050)


	//   ....[0]....
.L_3050:
        /*003c*/ 	.word	0xffffffff


	//   ....[1]....
        /*0040*/ 	.word	0xffffffff


	//   ....[2]....
        /*0044*/ 	.word	0xffffffff


	//   ....[3]....
        /*0048*/ 	.word	0xffffffff


	//   ....[4]....
        /*004c*/ 	.word	0xffffffff


	//   ....[5]....
        /*0050*/ 	.word	0xffffffff


	//   ....[6]....
        /*0054*/ 	.word	0xffffffff


	//   ....[7]....
        /*0058*/ 	.word	0xffffffff


	//   ....[8]....
        /*005c*/ 	.word	0xffffffff


	//   ....[9]....
        /*0060*/ 	.word	0xffffffff


	//   ....[10]....
        /*0064*/ 	.word	0xffffffff


	//   ....[11]....
        /*0068*/ 	.word	0xffffffff


	//   ....[12]....
        /*006c*/ 	.word	0xffffffff


	//   ....[13]....
        /*0070*/ 	.word	0xffffffff


	//   ....[14]....
        /*0074*/ 	.word	0xffffffff


	//   ....[15]....
        /*0078*/ 	.word	0xffffffff


	//   ....[16]....
        /*007c*/ 	.word	0xffffffff


	//   ....[17]....
        /*0080*/ 	.word	0xffffffff


	//   ....[18]....
        /*0084*/ 	.word	0xffffffff


	//----- nvinfo : EIATTR_COOP_GROUP_INSTR_OFFSETS
	.align		4
.L_3051:
        /*0088*/ 	.byte	0x04, 0x28
        /*008a*/ 	.short	(.L_3053 - .L_3052)


	//   ....[0]....
.L_3052:
        /*008c*/ 	.word	0x00000730


	//   ....[1]....
        /*0090*/ 	.word	0x00000830


	//   ....[2]....
        /*0094*/ 	.word	0x00003210


	//   ....[3]....
        /*0098*/ 	.word	0x000037d0


	//   ....[4]....
        /*009c*/ 	.word	0x000037e0


	//   ....[5]....
        /*00a0*/ 	.word	0x00003810


	//   ....[6]....
        /*00a4*/ 	.word	0x00003830


	//   ....[7]....
        /*00a8*/ 	.word	0x00003860


	//   ....[8]....
        /*00ac*/ 	.word	0x00003880


	//   ....[9]....
        /*00b0*/ 	.word	0x000038c0


	//   ....[10]....
        /*00b4*/ 	.word	0x000038f0


	//   ....[11]....
        /*00b8*/ 	.word	0x00003940


	//   ....[12]....
        /*00bc*/ 	.word	0x00003950


	//   ....[13]....
        /*00c0*/ 	.word	0x00003990


	//   ....[14]....
        /*00c4*/ 	.word	0x00003a40


	//   ....[15]....
        /*00c8*/ 	.word	0x00003a50


	//   ....[16]....
        /*00cc*/ 	.word	0x00003f40


	//   ....[17]....
        /*00d0*/ 	.word	0x00004180


	//   ....[18]....
        /*00d4*/ 	.word	0x00004860


	//----- nvinfo : EIATTR_EXIT_INSTR_OFFSETS
	.align		4
.L_3053:
        /*00d8*/ 	.byte	0x04, 0x1c
        /*00da*/ 	.short	(.L_3055 - .L_3054)


	//   ....[0]....
.L_3054:
        /*00dc*/ 	.word	0x000003c0


	//   ....[1]....
        /*00e0*/ 	.word	0x00004990


	//----- nvinfo : EIATTR_MAX_THREADS
	.align		4
.L_3055:
        /*00e4*/ 	.byte	0x04, 0x05
        /*00e6*/ 	.short	(.L_3057 - .L_3056)
.L_3056:
        /*00e8*/ 	.word	0x00000020
        /*00ec*/ 	.word	0x00000001
        /*00f0*/ 	.word	0x00000001


	//----- nvinfo : EIATTR_CRS_STACK_SIZE
	.align		4
.L_3057:
        /*00f4*/ 	.byte	0x04, 0x1e
        /*00f6*/ 	.short	(.L_3059 - .L_3058)
.L_3058:
        /*00f8*/ 	.word	0x00000000
.L_3059:


//--------------------- .nv.info._Z25selective_scan_fwd_kernelI32Selective_Scan_fwd_kernel_traitsILi32ELi8ELi1ELb0ELb0ELb0ELb0EffEEv13SSMParamsBase --------------------------
	.section	.nv.info._Z25selective_scan_fwd_kernelI32Selective_Scan_fwd_kernel_traitsILi32ELi8ELi1ELb0ELb0ELb0ELb0EffEEv13SSMParamsBase,"",@"SHT_CUDA_INFO"
	.sectionflags	@""
	.align	4


	//----- nvinfo : EIATTR_CUDA_API_VERSION
	.align		4
        /*0000*/ 	.byte	0x04, 0x37
        /*0002*/ 	.short	(.L_3061 - .L_3060)
.L_3060:
        /*0004*/ 	.word	0x00000082


	//----- nvinfo : EIATTR_SW2861232_WAR
	.align		4
.L_3061:
        /*0008*/ 	.byte	0x01, 0x35
	.zero		2


	//----- nvinfo : EIATTR_PARAM_CBANK
	.align		4
        /*000c*/ 	.byte	0x04, 0x0a
        /*000e*/ 	.short	(.L_3063 - .L_3062)
	.align		4
.L_3062:
        /*0010*/ 	.word	index@(.nv.constant0._Z25selective_scan_fwd_kernelI32Selective_Scan_fwd_kernel_traitsILi32ELi8ELi1ELb0ELb0ELb0ELb0EffEEv13SSMParamsBase)
        /*0014*/ 	.short	0x0160
        /*0016*/ 	.short	0x0118


	//----- nvinfo : EIATTR_CBANK_PARAM_SIZE
	.align		4
.L_3063:
        /*0018*/ 	.byte	0x03, 0x19
        /*001a*/ 	.short	0x0118


	//----- nvinfo : EIATTR_KPARAM_INFO
	.align		4
        /*001c*/ 	.byte	0x04, 0x17
        /*001e*/ 	.short	(.L_3065 - .L_3064)
.L_3064:
        /*0020*/ 	.word	0x00000000
        /*0024*/ 	.short	0x0000
        /*0026*/ 	.short	0x0000
        /*0028*/ 	.byte	0x00, 0xf0, 0x61, 0x04


	//----- nvinfo : EIATTR_MAXREG_COUNT
	.align		4
.L_3065:
        /*002c*/ 	.byte	0x03, 0x1b
        /*002e*/ 	.short	0x00ff


	//----- nvinfo : EIATTR_NUM_BARRIERS
	.align		4
        /*0030*/ 	.byte	0x02, 0x4c
        /*0032*/ 	.byte	0x01
	.zero		1


	//----- nvinfo : EIATTR_MERCURY_ISA_VERSION
	.align		4
        /*0034*/ 	.byte	0x03, 0x5f
        /*0036*/ 	.short	0x0000


	//----- nvinfo : EIATTR_COOP_GROUP_MASK_REGIDS
	.align		4
        /*0038*/ 	.byte	0x04, 0x29
        /*003a*/ 	.short	(.L_3067 - .L_3066)


	//   ....[0]....
.L_3066:
        /*003c*/ 	.word	0xffffffff


	//   ....[1]....
        /*0040*/ 	.word	0xffffffff


	//   ....[2]....
        /*0044*/ 	.word	0xffffffff


	//   ....[3]....
        /*0048*/ 	.word	0xffffffff


	//   ....[4]....
        /*004c*/ 	.word	0xffffffff


	//   ....[5]....
        /*0050*/ 	.word	0xffffffff


	//   ....[6]....
        /*0054*/ 	.word	0xffffffff


	//   ....[7]....
        /*0058*/ 	.word	0xffffffff


	//   ....[8]....
        /*005c*/ 	.word	0xffffffff


	//   ....[9]....
        /*0060*/ 	.word	0xffffffff


	//   ....[10]....
        /*0064*/ 	.word	0xffffffff


	//   ....[11]....
        /*0068*/ 	.word	0xffffffff


	//   ....[12]....
        /*006c*/ 	.word	0xffffffff


	//   ....[13]....
        /*0070*/ 	.word	0xffffffff


	//   ....[14]....
        /*0074*/ 	.word	0xffffffff


	//----- nvinfo : EIATTR_COOP_GROUP_INSTR_OFFSETS
	.align		4
.L_3067:
        /*0078*/ 	.byte	0x04, 0x28
        /*007a*/ 	.short	(.L_3069 - .L_3068)


	//   ....[0]....
.L_3068:
        /*007c*/ 	.word	0x000007c0


	//   ....[1]....
        /*0080*/ 	.word	0x00000a10


	//   ....[2]....
        /*0084*/ 	.word	0x00002440


	//   ....[3]....
        /*0088*/ 	.word	0x00002450


	//   ....[4]....
        /*008c*/ 	.word	0x00002490


	//   ....[5]....
        /*0090*/ 	.word	0x000024a0


	//   ....[6]....
        /*0094*/ 	.word	0x000024e0


	//   ....[7]....
        /*0098*/ 	.word	0x000024f0


	//   ....[8]....
        /*009c*/ 	.word	0x00002530


	//   ....[9]....
        /*00a0*/ 	.word	0x00002540


	//   ....[10]....
        /*00a4*/ 	.word	0x000025c0


	//   ....[11]....
        /*00a8*/ 	.word	0x000025d0


	//   ....[12]....
        /*00ac*/ 	.word	0x00002670


	//   ....[13]....
        /*00b0*/ 	.word	0x00002680


	//   ....[14]....
        /*00b4*/ 	.word	0x00002aa0


	//----- nvinfo : EIATTR_EXIT_INSTR_OFFSETS
	.align		4
.L_3069:
        /*00b8*/ 	.byte	0x04, 0x1c
        /*00ba*/ 	.short	(.L_3071 - .L_3070)


	//   ....[0]....
.L_3070:
        /*00bc*/ 	.word	0x00000130


	//   ....[1]....
        /*00c0*/ 	.word	0x00002e80


	//----- nvinfo : EIATTR_MAX_THREADS
	.align		4
.L_3071:
        /*00c4*/ 	.byte	0x04, 0x05
        /*00c6*/ 	.short	(.L_3073 - .L_3072)
.L_3072:
        /*00c8*/ 	.word	0x00000020
        /*00cc*/ 	.word	0x00000001
        /*00d0*/ 	.word	0x00000001


	//----- nvinfo : EIATTR_CRS_STACK_SIZE
	.align		4
.L_3073:
        /*00d4*/ 	.byte	0x04, 0x1e
        /*00d6*/ 	.short	(.L_3075 - .L_3074)
.L_3074:
        /*00d8*/ 	.word	0x00000000
.L_3075:


//--------------------- .nv.info._Z25selective_scan_fwd_kernelI32Selective_Scan_fwd_kernel_traitsILi32ELi8ELi1ELb0ELb0ELb0ELb1EffEEv13SSMParamsBase --------------------------
	.section	.nv.info._Z25selective_scan_fwd_kernelI32Selective_Scan_fwd_kernel_traitsILi32ELi8ELi1ELb0ELb0ELb0ELb1EffEEv13SSMParamsBase,"",@"SHT_CUDA_INFO"
	.sectionflags	@""
	.align	4


	//----- nvinfo : EIATTR_CUDA_API_VERSION
	.align		4
        /*0000*/ 	.byte	0x04, 0x37
        /*0002*/ 	.short	(.L_3077 - .L_3076)
.L_3076:
        /*0004*/ 	.word	0x00000082


	//----- nvinfo : EIATTR_SW2861232_WAR
	.align		4
.L_3077:
        /*0008*/ 	.byte	0x01, 0x35
	.zero		2


	//----- nvinfo : EIATTR_PARAM_CBANK
	.align		4
        /*000c*/ 	.byte	0x04, 0x0a
        /*000e*/ 	.short	(.L_3079 - .L_3078)
	.align		4
.L_3078:
        /*0010*/ 	.word	index@(.nv.constant0._Z25selective_scan_fwd_kernelI32Selective_Scan_fwd_kernel_traitsILi32ELi8ELi1ELb0ELb0ELb0ELb1EffEEv13SSMParamsBase)
        /*0014*/ 	.short	0x0160
        /*0016*/ 	.short	0x0118


	//----- nvinfo : EIATTR_CBANK_PARAM_SIZE
	.align		4
.L_3079:
        /*0018*/ 	.byte	0x03, 0x19
        /*001a*/ 	.short	0x0118


	//----- nvinfo : EIATTR_KPARAM_INFO
	.align		4
        /*001c*/ 	.byte	0x04, 0x17
        /*001e*/ 	.short	(.L_3081 - .L_3080)
.L_3080:
        /*0020*/ 	.word	0x00000000
        /*0024*/ 	.short	0x0000
        /*0026*/ 	.short	0x0000
        /*0028*/ 	.byte	0x00, 0xf0, 0x61, 0x04


	//----- nvinfo : EIATTR_MAXREG_COUNT
	.align		4
.L_3081:
        /*002c*/ 	.byte	0x03, 0x1b
        /*002e*/ 	.short	0x00ff


	//----- nvinfo : EIATTR_NUM_BARRIERS
	.align		4
        /*0030*/ 	.byte	0x02, 0x4c
        /*0032*/ 	.byte	0x01
	.zero		1


	//----- nvinfo : EIATTR_MERCURY_ISA_VERSION
	.align		4
        /*0034*/ 	.byte	0x03, 0x5f
        /*0036*/ 	.short	0x0000


	//----- nvinfo : EIATTR_COOP_GROUP_MASK_REGIDS
	.align		4
        /*0038*/ 	.byte	0x04, 0x29
        /*003a*/ 	.short	(.L_3083 - .L_3082)


	//   ....[0]....
.L_3082:
        /*003c*/ 	.word	0xffffffff


	//   ....[1]....
        /*0040*/ 	.word	0xffffffff


	//   ....[2]....
        /*0044*/ 	.word	0xffffffff


	//   ....[3]....
        /*0048*/ 	.word	0xffffffff


	//   ....[4]....
        /*004c*/ 	.word	0xffffffff


	//   ....[5]....
        /*0050*/ 	.word	0xffffffff


	//   ....[6]....
        /*0054*/ 	.word	0xffffffff


	//   ....[7]....
        /*0058*/ 	.word	0xffffffff


	//   ....[8]....
        /*005c*/ 	.word	0xffffffff


	//   ....[9]....
        /*0060*/ 	.word	0xffffffff


	//   ....[10]....
        /*0064*/ 	.word	0xffffffff


	//   ....[11]....
        /*0068*/ 	.word	0xffffffff


	//   ....[12]....
        /*006c*/ 	.word	0xffffffff


	//   ....[13]....
        /*0070*/ 	.word	0xffffffff


	//   ....[14]....
        /*0074*/ 	.word	0xffffffff


	//   ....[15]....
        /*0078*/ 	.word	0xffffffff


	//   ....[16]....
        /*007c*/ 	.word	0xffffffff


	//----- nvinfo : EIATTR_COOP_GROUP_INSTR_OFFSETS
	.align		4
.L_3083:
        /*0080*/ 	.byte	0x04, 0x28
        /*0082*/ 	.short	(.L_3085 - .L_3084)


	//   ....[0]....
.L_3084:
        /*0084*/ 	.word	0x000007d0


	//   ....[1]....
        /*0088*/ 	.word	0x00000a10


	//   ....[2]....
        /*008c*/ 	.word	0x00002440


	//   ....[3]....
        /*0090*/ 	.word	0x00002450


	//   ....[4]....
        /*0094*/ 	.word	0x00002490


	//   ....[5]....
        /*0098*/ 	.word	0x000024a0


	//   ....[6]....
        /*009c*/ 	.word	0x000024e0


	//   ....[7]....
        /*00a0*/ 	.word	0x000024f0


	//   ....[8]....
        /*00a4*/ 	.word	0x00002530


	//   ....[9]....
        /*00a8*/ 	.word	0x00002540


	//   ....[10]....
        /*00ac*/ 	.word	0x000025c0


	//   ....[11]....
        /*00b0*/ 	.word	0x000025d0


	//   ....[12]....
        /*00b4*/ 	.word	0x00002670


	//   ....[13]....
        /*00b8*/ 	.word	0x00002680


	//   ....[14]....
        /*00bc*/ 	.word	0x00002ae0


	//   ....[15]....
        /*00c0*/ 	.word	0x00003130


	//   ....[16]....
        /*00c4*/ 	.word	0x00003590


	//----- nvinfo : EIATTR_EXIT_INSTR_OFFSETS
	.align		4
.L_3085:
        /*00c8*/ 	.byte	0x04, 0x1c
        /*00ca*/ 	.short	(.L_3087 - .L_3086)


	//   ....[0]....
.L_3086:
        /*00cc*/ 	.word	0x00000130


	//   ....[1]....
        /*00d0*/ 	.word	0x00003920


	//----- nvinfo : EIATTR_MAX_THREADS
	.align		4
.L_3087:
        /*00d4*/ 	.byte	0x04, 0x05
        /*00d6*/ 	.short	(.L_3089 - .L_3088)
.L_3088:
        /*00d8*/ 	.word	0x00000020
        /*00dc*/ 	.word	0x00000001
        /*00e0*/ 	.word	0x00000001


	//----- nvinfo : EIATTR_CRS_STACK_SIZE
	.align		4
.L_3089:
        /*00e4*/ 	.byte	0x04, 0x1e
        /*00e6*/ 	.short	(.L_3091 - .L_3090)
.L_3090:
        /*00e8*/ 	.word	0x00000000
.L_3091:


//--------------------- .nv.info._Z25selective_scan_fwd_kernelI32Selective_Scan_fwd_kernel_traitsILi32ELi8ELi1ELb0ELb0ELb1ELb0EffEEv13SSMParamsBase --------------------------
	.section	.nv.info._Z25selective_scan_fwd_kernelI32Selective_Scan_fwd_kernel_traitsILi32ELi8ELi1ELb0ELb0ELb1ELb0EffEEv13SSMParamsBase,"",@"SHT_CUDA_INFO"
	.sectionflags	@""
	.align	4


	//----- nvinfo : EIATTR_CUDA_API_VERSION
	.align		4
        /*0000*/ 	.byte	0x04, 0x37
        /*0002*/ 	.short	(.L_3093 - .L_3092)
.L_3092:
        /*0004*/ 	.word	0x00000082


	//----- nvinfo : EIATTR_SW2861232_WAR
	.align		4
.L_3093:
        /*0008*/ 	.byte	0x01, 0x35
	.zero		2


	//----- nvinfo : EIATTR_PARAM_CBANK
	.align		4
        /*000c*/ 	.byte	0x04, 0x0a
        /*000e*/ 	.short	(.L_3095 - .L_3094)
	.align		4
.L_3094:
        /*0010*/ 	.word	index@(.nv.constant0._Z25selective_scan_fwd_kernelI32Selective_Scan_fwd_kernel_traitsILi32ELi8ELi1ELb0ELb0ELb1ELb0EffEEv13SSMParamsBase)
        /*0014*/ 	.short	0x0160
        /*0016*/ 	.short	0x0118


	//----- nvinfo : EIATTR_CBANK_PARAM_SIZE
	.align		4
.L_3095:
        /*0018*/ 	.byte	0x03, 0x19
        /*001a*/ 	.short	0x0118


	//----- nvinfo : EIATTR_KPARAM_INFO
	.align		4
        /*001c*/ 	.byte	0x04, 0x17
        /*001e*/ 	.short	(.L_3097 - .L_3096)
.L_3096:
        /*0020*/ 	.word	0x00000000
        /*0024*/ 	.short	0x0000
        /*0026*/ 	.short	0x0000
        /*0028*/ 	.byte	0x00, 0xf0, 0x61, 0x04


	//----- nvinfo : EIATTR_MAXREG_COUNT
	.align		4
.L_3097:
        /*002c*/ 	.byte	0x03, 0x1b
        /*002e*/ 	.short	0x00ff


	//----- nvinfo : EIATTR_NUM_BARRIERS
	.align		4
        /*0030*/ 	.byte	0x02, 0x4c
        /*0032*/ 	.byte	0x01
	.zero		1


	//----- nvinfo : EIATTR_MERCURY_ISA_VERSION
	.align		4
        /*0034*/ 	.byte	0x03, 0x5f
        /*0036*/ 	.short	0x0000


	//----- nvinfo : EIATTR_COOP_GROUP_MASK_REGIDS
	.align		4
        /*0038*/ 	.byte	0x04, 0x29
        /*003a*/ 	.short	(.L_3099 - .L_3098)


	//   ....[0]....
.L_3098:
        /*003c*/ 	.word	0xffffffff


	//   ....[1]....
        /*0040*/ 	.word	0xffffffff


	//   ....[2]....
        /*0044*/ 	.word	0xffffffff


	//   ....[3]....
        /*0048*/ 	.word	0xffffffff


	//   ....[4]....
        /*004c*/ 	.word	0xffffffff


	//   ....[5]....
        /*0050*/ 	.word	0xffffffff


	//   ....[6]....
        /*0054*/ 	.word	0xffffffff


	//   ....[7]....
        /*0058*/ 	.word	0xffffffff


	//   ....[8]....
        /*005c*/ 	.word	0xffffffff


	//   ....[9]....
        /*0060*/ 	.word	0xffffffff


	//   ....[10]....
        /*0064*/ 	.word	0xffffffff


	//   ....[11]....
        /*0068*/ 	.word	0xffffffff


	//   ....[12]....
        /*006c*/ 	.word	0xffffffff


	//   ....[13]....
        /*0070*/ 	.word	0xffffffff


	//   ....[14]....
        /*0074*/ 	.word	0xffffffff


	//   ....[15]....
        /*0078*/ 	.word	0xffffffff


	//----- nvinfo : EIATTR_COOP_GROUP_INSTR_OFFSETS
	.align		4
.L_3099:
        /*007c*/ 	.byte	0x04, 0x28
        /*007e*/ 	.short	(.L_3101 - .L_3100)


	//   ....[0]....
.L_3100:
        /*0080*/ 	.word	0x00000a70


	//   ....[1]....
        /*0084*/ 	.word	0x00000c80


	//   ....[2]....
        /*0088*/ 	.word	0x00002530


	//   ....[3]....
        /*008c*/ 	.word	0x000028d0


	//   ....[4]....
        /*0090*/ 	.word	0x000028e0


	//   ....[5]....
        /*0094*/ 	.word	0x00002920


	//   ....[6]....
        /*0098*/ 	.word	0x00002930


	//   ....[7]....
        /*009c*/ 	.word	0x00002970


	//   ....[8]....
        /*00a0*/ 	.word	0x00002980


	//   ....[9]....
        /*00a4*/ 	.word	0x000029c0


	//   ....[10]....
        /*00a8*/ 	.word	0x000029d0


	//   ....[11]....
        /*00ac*/ 	.word	0x00002a60


	//   ....[12]....
        /*00b0*/ 	.word	0x00002a70


	//   ....[13]....
        /*00b4*/ 	.word	0x00002b10


	//   ....[14]....
        /*00b8*/ 	.word	0x00002b20


	//   ....[15]....
        /*00bc*/ 	.word	0x00002f00


	//----- nvinfo : EIATTR_EXIT_INSTR_OFFSETS
	.align		4
.L_3101:
        /*00c0*/ 	.byte	0x04, 0x1c
        /*00c2*/ 	.short	(.L_3103 - .L_3102)


	//   ....[0]....
.L_3102:
        /*00c4*/ 	.word	0x00000230


	//   ....[1]....
        /*00c8*/ 	.word	0x00003300


	//----- nvinfo : EIATTR_MAX_THREADS
	.align		4
.L_3103:
        /*00cc*/ 	.byte	0x04, 0x05
        /*00ce*/ 	.short	(.L_3105 - .L_3104)
.L_3104:
        /*00d0*/ 	.word	0x00000020
        /*00d4*/ 	.word	0x00000001
        /*00d8*/ 	.word	0x00000001


	//----- nvinfo : EIATTR_CRS_STACK_SIZE
	.align		4
.L_3105:
        /*00dc*/ 	.byte	0x04, 0x1e
        /*00de*/ 	.short	(.L_3107 - .L_3106)
.L_3106:
        /*00e0*/ 	.word	0x00000000
.L_3107:


//--------------------- .nv.info._Z25selective_scan_fwd_kernelI32Selective_Scan_fwd_kernel_traitsILi32ELi8ELi1ELb0ELb0ELb1ELb1EffEEv13SSMParamsBase --------------------------
	.section	.nv.info._Z25selective_scan_fwd_kernelI32Selective_Scan_fwd_kernel_traitsILi32ELi8ELi1ELb0ELb0ELb1ELb1EffEEv13SSMParamsBase,"",@"SHT_CUDA_INFO"
	.sectionflags	@""
	.align	4


	//----- nvinfo : EIATTR_CUDA_API_VERSION
	.align		4
        /*0000*/ 	.byte	0x04, 0x37
        /*0002*/ 	.short	(.L_3109 - .L_3108)
.L_3108:
        /*0004*/ 	.word	0x00000082


	//----- nvinfo : EIATTR_SW2861232_WAR
	.align		4
.L_3109:
        /*0008*/ 	.byte	0x01, 0x35
	.zero		2


	//----- nvinfo : EIATTR_PARAM_CBANK
	.align		4
        /*000c*/ 	.byte	0x04, 0x0a
        /*000e*/ 	.short	(.L_3111 - .L_3110)
	.align		4
.L_3110:
        /*0010*/ 	.word	index@(.nv.constant0._Z25selective_scan_fwd_kernelI32Selective_Scan_fwd_kernel_traitsILi32ELi8ELi1ELb0ELb0ELb1ELb1EffEEv13SSMParamsBase)
        /*0014*/ 	.short	0x0160
        /*0016*/ 	.short	0x0118


	//----- nvinfo : EIATTR_CBANK_PARAM_SIZE
	.align		4
.L_3111:
        /*0018*/ 	.byte	0x03, 0x19
        /*001a*/ 	.short	0x0118


	//----- nvinfo : EIATTR_KPARAM_INFO
	.align		4
        /*001c*/ 	.byte	0x04, 0x17
        /*001e*/ 	.short	(.L_3113 - .L_3112)
.L_3112:
        /*0020*/ 	.word	0x00000000
        /*0024*/ 	.short	0x0000
        /*0026*/ 	.short	0x0000
        /*0028*/ 	.byte	0x00, 0xf0, 0x61, 0x04


	//----- nvinfo : EIATTR_MAXREG_COUNT
	.align		4
.L_3113:
        /*002c*/ 	.byte	0x03, 0x1b
        /*002e*/ 	.short	0x00ff


	//----- nvinfo : EIATTR_NUM_BARRIERS
	.align		4
        /*0030*/ 	.byte	0x02, 0x4c
        /*0032*/ 	.byte	0x01
	.zero		1


	//----- nvinfo : EIATTR_MERCURY_ISA_VERSION
	.align		4
        /*0034*/ 	.byte	0x03, 0x5f
        /*0036*/ 	.short	0x0000


	//----- nvinfo : EIATTR_COOP_GROUP_MASK_REGIDS
	.align		4
        /*0038*/ 	.byte	0x04, 0x29
        /*003a*/ 	.short	(.L_3115 - .L_3114)


	//   ....[0]....
.L_3114:
        /*003c*/ 	.word	0xffffffff


	//   ....[1]....
        /*0040*/ 	.word	0xffffffff


	//   ....[2]....
        /*0044*/ 	.word	0xffffffff


	//   ....[3]....
        /*0048*/ 	.word	0xffffffff


	//   ....[4]....
        /*004c*/ 	.word	0xffffffff


	//   ....[5]....
        /*0050*/ 	.word	0xffffffff


	//   ....[6]....
        /*0054*/ 	.word	0xffffffff


	//   ....[7]....
        /*0058*/ 	.word	0xffffffff


	//   ....[8]....
        /*005c*/ 	.word	0xffffffff


	//   ....[9]....
        /*0060*/ 	.word	0xffffffff


	//   ....[10]....
        /*0064*/ 	.word	0xffffffff


	//   ....[11]....
        /*0068*/ 	.word	0xffffffff


	//   ....[12]....
        /*006c*/ 	.word	0xffffffff


	//   ....[13]....
        /*0070*/ 	.word	0xffffffff


	//   ....[14]....
        /*0074*/ 	.word	0xffffffff


	//   ....[15]....
        /*0078*/ 	.word	0xffffffff


	//   ....[16]....
        /*007c*/ 	.word	0xffffffff


	//   ....[17]....
        /*0080*/ 	.word	0xffffffff


	//----- nvinfo : EIATTR_COOP_GROUP_INSTR_OFFSETS
	.align		4
.L_3115:
        /*0084*/ 	.byte	0x04, 0x28
        /*0086*/ 	.short	(.L_3117 - .L_3116)


	//   ....[0]....
.L_3116:
        /*0088*/ 	.word	0x00000ad0


	//   ....[1]....
        /*008c*/ 	.word	0x00000cd0


	//   ....[2]....
        /*0090*/ 	.word	0x00002540


	//   ....[3]....
        /*0094*/ 	.word	0x00002920


	//   ....[4]....
        /*0098*/ 	.word	0x00002930


	//   ....[5]....
        /*009c*/ 	.word	0x00002970


	//   ....[6]....
        /*00a0*/ 	.word	0x00002980


	//   ....[7]....
        /*00a4*/ 	.word	0x000029c0


	//   ....[8]....
        /*00a8*/ 	.word	0x000029d0


	//   ....[9]....
        /*00ac*/ 	.word	0x00002a10


	//   ....[10]....
        /*00b0*/ 	.word	0x00002a20


	//   ....[11]....
        /*00b4*/ 	.word	0x00002a80


	//   ....[12]....
        /*00b8*/ 	.word	0x00002a90


	//   ....[13]....
        /*00bc*/ 	.word	0x00002b60


	//   ....[14]....
        /*00c0*/ 	.word	0x00002b70


	//   ....[15]....
        /*00c4*/ 	.word	0x000030b0


	//   ....[16]....
        /*00c8*/ 	.word	0x00003600


	//   ....[17]....
        /*00cc*/ 	.word	0x00003a20


	//----- nvinfo : EIATTR_EXIT_INSTR_OFFSETS
	.align		4
.L_3117:
        /*00d0*/ 	.byte	0x04, 0x1c
        /*00d2*/ 	.short	(.L_3119 - .L_3118)


	//   ....[0]....
.L_3118:
        /*00d4*/ 	.word	0x00000230


	//   ....[1]....
        /*00d8*/ 	.word	0x00003e00


	//----- nvinfo : EIATTR_MAX_THREADS
	.align		4
.L_3119:
        /*00dc*/ 	.byte	0x04, 0x05
        /*00de*/ 	.short	(.L_3121 - .L_3120)
.L_3120:
        /*00e0*/ 	.word	0x00000020
        /*00e4*/ 	.word	0x00000001
        /*00e8*/ 	.word	0x00000001


	//----- nvinfo : EIATTR_CRS_STACK_SIZE
	.align		4
.L_3121:
        /*00ec*/ 	.byte	0x04, 0x1e
        /*00ee*/ 	.short	(.L_3123 - .L_3122)
.L_3122:
        /*00f0*/ 	.word	0x00000000
.L_3123:


//--------------------- .nv.info._Z25selective_scan_fwd_kernelI32Selective_Scan_fwd_kernel_traitsILi32ELi8ELi1ELb0ELb1ELb0ELb0EffEEv13SSMParamsBase --------------------------
	.section	.nv.info._Z25selective_scan_fwd_kernelI32Selective_Scan_fwd_kernel_traitsILi32ELi8ELi1ELb0ELb1ELb0ELb0EffEEv13SSMParamsBase,"",@"SHT_CUDA_INFO"
	.sectionflags	@""
	.align	4


	//----- nvinfo : EIATTR_CUDA_API_VERSION
	.align		4
        /*0000*/ 	.byte	0x04, 0x37
        /*0002*/ 	.short	(.L_3125 - .L_3124)
.L_3124:
        /*0004*/ 	.word	0x00000082


	//----- nvinfo : EIATTR_SW2861232_WAR
	.align		4
.L_3125:
        /*0008*/ 	.byte	0x01, 0x35
	.zero		2


	//----- nvinfo : EIATTR_PARAM_CBANK
	.align		4
        /*000c*/ 	.byte	0x04, 0x0a
        /*000e*/ 	.short	(.L_3127 - .L_3126)
	.align		4
.L_3126:
        /*0010*/ 	.word	index@(.nv.constant0._Z25selective_scan_fwd_kernelI32Selective_Scan_fwd_kernel_traitsILi32ELi8ELi1ELb0ELb1ELb0ELb0EffEEv13SSMParamsBase)
        /*0014*/ 	.short	0x0160
        /*0016*/ 	.short	0x0118


	//----- nvinfo : EIATTR_CBANK_PARAM_SIZE
	.align		4
.L_3127:
        /*0018*/ 	.byte	0x03, 0x19
        /*001a*/ 	.short	0x0118


	//----- nvinfo : EIATTR_KPARAM_INFO
	.align		4
        /*001c*/ 	.byte	0x04, 0x17
        /*001e*/ 	.short	(.L_3129 - .L_3128)
.L_3128:
        /*0020*/ 	.word	0x00000000
        /*0024*/ 	.short	0x0000
        /*0026*/ 	.short	0x0000
        /*0028*/ 	.byte	0x00, 0xf0, 0x61, 0x04


	//----- nvinfo : EIATTR_MAXREG_COUNT
	.align		4
.L_3129:
        /*002c*/ 	.byte	0x03, 0x1b
        /*002e*/ 	.short	0x00ff


	//----- nvinfo : EIATTR_NUM_BARRIERS
	.align		4
        /*0030*/ 	.byte	0x02, 0x4c
        /*0032*/ 	.byte	0x01
	.zero		1


	//----- nvinfo : EIATTR_MERCURY_ISA_VERSION
	.align		4
        /*0034*/ 	.byte	0x03, 0x5f
        /*0036*/ 	.short	0x0000


	//----- nvinfo : EIATTR_COOP_GROUP_MASK_REGIDS
	.align		4
        /*0038*/ 	.byte	0x04, 0x29
        /*003a*/ 	.short	(.L_3131 - .L_3130)


	//   ....[0]....
.L_3130:
        /*003c*/ 	.word	0xffffffff


	//   ....[1]....
        /*0040*/ 	.word	0xffffffff


	//   ....[2]....
        /*0044*/ 	.word	0xffffffff


	//   ....[3]....
        /*0048*/ 	.word	0xffffffff


	//   ....[4]....
        /*004c*/ 	.word	0xffffffff


	//   ....[5]....
        /*0050*/ 	.word	0xffffffff


	//   ....[6]....
        /*0054*/ 	.word	0xffffffff


	//   ....[7]....
        /*0058*/ 	.word	0xffffffff


	//   ....[8]....
        /*005c*/ 	.word	0xffffffff


	//   ....[9]....
        /*0060*/ 	.word	0xffffffff


	//   ....[10]....
        /*0064*/ 	.word	0xffffffff


	//   ....[11]....
        /*0068*/ 	.word	0xffffffff


	//   ....[12]....
        /*006c*/ 	.word	0xffffffff


	//   ....[13]....
        /*0070*/ 	.word	0xffffffff


	//   ....[14]....
        /*0074*/ 	.word	0xffffffff


	//   ....[15]....
        /*0078*/ 	.word	0xffffffff


	//----- nvinfo : EIATTR_COOP_GROUP_INSTR_OFFSETS
	.align		4
.L_3131:
        /*007c*/ 	.byte	0x04, 0x28
        /*007e*/ 	.short	(.L_3133 - .L_3132)


	//   ....[0]....
.L_3132:
        /*0080*/ 	.word	0x00000a90


	//   ....[1]....
        /*0084*/ 	.word	0x00000c60


	//   ....[2]....
        /*0088*/ 	.word	0x00002490


	//   ....[3]....
        /*008c*/ 	.word	0x00002930


	//   ....[4]....
        /*0090*/ 	.word	0x00002940


	//   ....[5]....
        /*0094*/ 	.word	0x00002980


	//   ....[6]....
        /*0098*/ 	.word	0x00002990


	//   ....[7]....
        /*009c*/ 	.word	0x000029d0


	//   ....[8]....
        /*00a0*/ 	.word	0x000029e0


	//   ....[9]....
        /*00a4*/ 	.word	0x00002a20


	//   ....[10]....
        /*00a8*/ 	.word	0x00002a30


	//   ....[11]....
        /*00ac*/ 	.word	0x00002ab0


	//   ....[12]....
        /*00b0*/ 	.word	0x00002ac0


	//   ....[13]....
        /*00b4*/ 	.word	0x00002b60


	//   ....[14]....
        /*00b8*/ 	.word	0x00002b70


	//   ....[15]....
        /*00bc*/ 	.word	0x00002ed0


	//----- nvinfo : EIATTR_EXIT_INSTR_OFFSETS
	.align		4
.L_3133:
        /*00c0*/ 	.byte	0x04, 0x1c
        /*00c2*/ 	.short	(.L_3135 - .L_3134)


	//   ....[0]....
.L_3134:
        /*00c4*/ 	.word	0x00000230


	//   ....[1]....
        /*00c8*/ 	.word	0x000032d0


	//----- nvinfo : EIATTR_MAX_THREADS
	.align		4
.L_3135:
        /*00cc*/ 	.byte	0x04, 0x05
        /*00ce*/ 	.short	(.L_3137 - .L_3136)
.L_3136:
        /*00d0*/ 	.word	0x00000020
        /*00d4*/ 	.word	0x00000001
        /*00d8*/ 	.word	0x00000001


	//----- nvinfo : EIATTR_CRS_STACK_SIZE
	.align		4
.L_3137:
        /*00dc*/ 	.byte	0x04, 0x1e
        /*00de*/ 	.short	(.L_3139 - .L_3138)
.L_3138:
        /*00e0*/ 	.word	0x00000000
.L_3139:


//--------------------- .nv.info._Z25selective_scan_fwd_kernelI32Selective_Scan_fwd_kernel_traitsILi32ELi8ELi1ELb0ELb1ELb0ELb1EffEEv13SSMParamsBase --------------------------
	.section	.nv.info._Z25selective_scan_fwd_kernelI32Selective_Scan_fwd_kernel_traitsILi32ELi8ELi1ELb0ELb1ELb0ELb1EffEEv13SSMParamsBase,"",@"SHT_CUDA_INFO"
	.sectionflags	@""
	.align	4


	//----- nvinfo : EIATTR_CUDA_API_VERSION
	.align		4
        /*0000*/ 	.byte	0x04, 0x37
        /*0002*/ 	.short	(.L_3141 - .L_3140)
.L_3140:
        /*0004*/ 	.word	0x00000082


	//----- nvinfo : EIATTR_SW2861232_WAR
	.align		4
.L_3141:
        /*0008*/ 	.byte	0x01, 0x35
	.zero		2


	//----- nvinfo : EIATTR_PARAM_CBANK
	.align		4
        /*000c*/ 	.byte	0x04, 0x0a
        /*000e*/ 	.short	(.L_3143 - .L_3142)
	.align		4
.L_3142:
        /*0010*/ 	.word	index@(.nv.constant0._Z25selective_scan_fwd_kernelI32Selective_Scan_fwd_kernel_traitsILi32ELi8ELi1ELb0ELb1ELb0ELb1EffEEv13SSMParamsBase)
        /*0014*/ 	.short	0x0160
        /*0016*/ 	.short	0x0118


	//----- nvinfo : EIATTR_CBANK_PARAM_SIZE
	.align		4
.L_3143:
        /*0018*/ 	.byte	0x03, 0x19
        /*001a*/ 	.short	0x0118


	//----- nvinfo : EIATTR_KPARAM_INFO
	.align		4
        /*001c*/ 	.byte	0x04, 0x17
        /*001e*/ 	.short	(.L_3145 - .L_3144)
.L_3144:
        /*0020*/ 	.word	0x00000000
        /*0024*/ 	.short	0x0000
        /*0026*/ 	.short	0x0000
        /*0028*/ 	.byte	0x00, 0xf0, 0x61, 0x04


	//----- nvinfo : EIATTR_MAXREG_COUNT
	.align		4
.L_3145:
        /*002c*/ 	.byte	0x03, 0x1b
        /*002e*/ 	.short	0x00ff


	//----- nvinfo : EIATTR_NUM_BARRIERS
	.align		4
        /*0030*/ 	.byte	0x02, 0x4c
        /*0032*/ 	.byte	0x01
	.zero		1


	//----- nvinfo : EIATTR_MERCURY_ISA_VERSION
	.align		4
        /*0034*/ 	.byte	0x03, 0x5f
        /*0036*/ 	.short	0x0000


	//----- nvinfo : EIATTR_COOP_GROUP_MASK_REGIDS
	.align		4
        /*0038*/ 	.byte	0x04, 0x29
        /*003a*/ 	.short	(.L_3147 - .L_3146)


	//   ....[0]....
.L_3146:
        /*003c*/ 	.word	0xffffffff


	//   ....[1]....
        /*0040*/ 	.word	0xffffffff


	//   ....[2]....
        /*0044*/ 	.word	0xffffffff


	//   ....[3]....
        /*0048*/ 	.word	0xffffffff


	//   ....[4]....
        /*004c*/ 	.word	0xffffffff


	//   ....[5]....
        /*0050*/ 	.word	0xffffffff


	//   ....[6]....
        /*0054*/ 	.word	0xffffffff


	//   ....[7]....
        /*0058*/ 	.word	0xffffffff


	//   ....[8]....
        /*005c*/ 	.word	0xffffffff


	//   ....[9]....
        /*0060*/ 	.word	0xffffffff


	//   ....[10]....
        /*0064*/ 	.word	0xffffffff


	//   ....[11]....
        /*0068*/ 	.word	0xffffffff


	//   ....[12]....
        /*006c*/ 	.word	0xffffffff


	//   ....[13]....
        /*0070*/ 	.word	0xffffffff


	//   ....[14]....
        /*0074*/ 	.word	0xffffffff


	//   ....[15]....
        /*0078*/ 	.word	0xffffffff


	//   ....[16]....
        /*007c*/ 	.word	0xffffffff


	//   ....[17]....
        /*0080*/ 	.word	0xffffffff


	//----- nvinfo : EIATTR_COOP_GROUP_INSTR_OFFSETS
	.align		4
.L_3147:
        /*0084*/ 	.byte	0x04, 0x28
        /*0086*/ 	.short	(.L_3149 - .L_3148)


	//   ....[0]....
.L_3148:
        /*0088*/ 	.word	0x00000a70


	//   ....[1]....
        /*008c*/ 	.word	0x00000c60


	//   ....[2]....
        /*0090*/ 	.word	0x000024e0


	//   ....[3]....
        /*0094*/ 	.word	0x00002960


	//   ....[4]....
        /*0098*/ 	.word	0x00002970


	//   ....[5]....
        /*009c*/ 	.word	0x000029a0


	//   ....[6]....
        /*00a0*/ 	.word	0x000029c0


	//   ....[7]....
        /*00a4*/ 	.word	0x000029f0


	//   ....[8]....
        /*00a8*/ 	.word	0x00002a10


	//   ....[9]....
        /*00ac*/ 	.word	0x00002a50


	//   ....[10]....
        /*00b0*/ 	.word	0x00002a80


	//   ....[11]....
        /*00b4*/ 	.word	0x00002ac0


	//   ....[12]....
        /*00b8*/ 	.word	0x00002ae0


	//   ....[13]....
        /*00bc*/ 	.word	0x00002b10


	//   ....[14]....
        /*00c0*/ 	.word	0x00002b50


	//   ....[15]....
        /*00c4*/ 	.word	0x00003040


	//   ....[16]....
        /*00c8*/ 	.word	0x00003560


	//   ....[17]....
        /*00cc*/ 	.word	0x00003980


	//----- nvinfo : EIATTR_EXIT_INSTR_OFFSETS
	.align		4
.L_3149:
        /*00d0*/ 	.byte	0x04, 0x1c
        /*00d2*/ 	.short	(.L_3151 - .L_3150)


	//   ....[0]....
.L_3150:
        /*00d4*/ 	.word	0x00000220


	//   ....[1]....
        /*00d8*/ 	.word	0x00003d60


	//----- nvinfo : EIATTR_MAX_THREADS
	.align		4
.L_3151:
        /*00dc*/ 	.byte	0x04, 0x05
        /*00de*/ 	.short	(.L_3153 - .L_3152)
.L_3152:
        /*00e0*/ 	.word	0x00000020
        /*00e4*/ 	.word	0x00000001
        /*00e8*/ 	.word	0x00000001


	//----- nvinfo : EIATTR_CRS_STACK_SIZE
	.align		4
.L_3153:
        /*00ec*/ 	.byte	0x04, 0x1e
        /*00ee*/ 	.short	(.L_3155 - .L_3154)
.L_3154:
        /*00f0*/ 	.word	0x00000000
.L_3155:


//--------------------- .nv.info._Z25selective_scan_fwd_kernelI32Selective_Scan_fwd_kernel_traitsILi32ELi8ELi1ELb0ELb1ELb1ELb0EffEEv13SSMParamsBase --------------------------
	.section	.nv.info._Z25selective_scan_fwd_kernelI32Selective_Scan_fwd_kernel_traitsILi32ELi8ELi1ELb0ELb1ELb1ELb0EffEEv13SSMParamsBase,"",@"SHT_CUDA_INFO"
	.sectionflags	@""
	.align	4


	//----- nvinfo : EIATTR_CUDA_API_VERSION
	.align		4
        /*0000*/ 	.byte	0x04, 0x37
        /*0002*/ 	.short	(.L_3157 - .L_3156)
.L_3156:
        /*0004*/ 	.word	0x00000082


	//----- nvinfo : EIATTR_SW2861232_WAR
	.align		4
.L_3157:
        /*0008*/ 	.byte	0x01, 0x35
	.zero		2


	//----- nvinfo : EIATTR_PARAM_CBANK
	.align		4
        /*000c*/ 	.byte	0x04, 0x0a
        /*000e*/ 	.short	(.L_3159 - .L_3158)
	.align		4
.L_3158:
        /*0010*/ 	.word	index@(.nv.constant0._Z25selective_scan_fwd_kernelI32Selective_Scan_fwd_kernel_traitsILi32ELi8ELi1ELb0ELb1ELb1ELb0EffEEv13SSMParamsBase)
        /*0014*/ 	.short	0x0160
        /*0016*/ 	.short	0x0118


	//----- nvinfo : EIATTR_CBANK_PARAM_SIZE
	.align		4
.L_3159:
        /*0018*/ 	.byte	0x03, 0x19
        /*001a*/ 	.short	0x0118


	//----- nvinfo : EIATTR_KPARAM_INFO
	.align		4
        /*001c*/ 	.byte	0x04, 0x17
        /*001e*/ 	.short	(.L_3161 - .L_3160)
.L_3160:
        /*0020*/ 	.word	0x00000000
        /*0024*/ 	.short	0x0000
        /*0026*/ 	.short	0x0000
        /*0028*/ 	.byte	0x00, 0xf0, 0x61, 0x04


	//----- nvinfo : EIATTR_MAXREG_COUNT
	.align		4
.L_3161:
        /*002c*/ 	.byte	0x03, 0x1b
        /*002e*/ 	.short	0x00ff


	//----- nvinfo : EIATTR_NUM_BARRIERS
	.align		4
        /*0030*/ 	.byte	0x02, 0x4c
        /*0032*/ 	.byte	0x01
	.zero		1


	//----- nvinfo : EIATTR_MERCURY_ISA_VERSION
	.align		4
        /*0034*/ 	.byte	0x03, 0x5f
        /*0036*/ 	.short	0x0000


	//----- nvinfo : EIATTR_COOP_GROUP_MASK_REGIDS
	.align		4
        /*0038*/ 	.byte	0x04, 0x29
        /*003a*/ 	.short	(.L_3163 - .L_3162)


	//   ....[0]....
.L_3162:
        /*003c*/ 	.word	0xffffffff


	//   ....[1]....
        /*0040*/ 	.word	0xffffffff


	//   ....[2]....
        /*0044*/ 	.word	0xffffffff


	//   ....[3]....
        /*0048*/ 	.word	0xffffffff


	//   ....[4]....
        /*004c*/ 	.word	0xffffffff


	//   ....[5]....
        /*0050*/ 	.word	0xffffffff


	//   ....[6]....
        /*0054*/ 	.word	0xffffffff


	//   ....[7]....
        /*0058*/ 	.word	0xffffffff


	//   ....[8]....
        /*005c*/ 	.word	0xffffffff


	//   ....[9]....
        /*0060*/ 	.word	0xffffffff


	//   ....[10]....
        /*0064*/ 	.word	0xffffffff


	//   ....[11]....
        /*0068*/ 	.word	0xffffffff


	//   ....[12]....
        /*006c*/ 	.word	0xffffffff


	//   ....[13]....
        /*0070*/ 	.word	0xffffffff


	//   ....[14]....
        /*0074*/ 	.word	0xffffffff


	//   ....[15]....
        /*0078*/ 	.word	0xffffffff


	//   ....[16]....
        /*007c*/ 	.word	0xffffffff


	//----- nvinfo : EIATTR_COOP_GROUP_INSTR_OFFSETS
	.align		4
.L_3163:
        /*0080*/ 	.byte	0x04, 0x28
        /*0082*/ 	.short	(.L_3165 - .L_3164)


	//   ....[0]....
.L_3164:
        /*0084*/ 	.word	0x00000be0


	//   ....[1]....
        /*0088*/ 	.word	0x00000de0


	//   ....[2]....
        /*008c*/ 	.word	0x00002620


	//   ....[3]....
        /*0090*/ 	.word	0x00002ba0


	//   ....[4]....
        /*0094*/ 	.word	0x00002bb0


	//   ....[5]....
        /*0098*/ 	.word	0x00002bf0


	//   ....[6]....
        /*009c*/ 	.word	0x00002c00


	//   ....[7]....
        /*00a0*/ 	.word	0x00002c40


	//   ....[8]....
        /*00a4*/ 	.word	0x00002c50


	//   ....[9]....
        /*00a8*/ 	.word	0x00002cd0


	//   ....[10]....
        /*00ac*/ 	.word	0x00002e00


	//   ....[11]....
        /*00b0*/ 	.word	0x00002e90


	//   ....[12]....
        /*00b4*/ 	.word	0x00002ea0


	//   ....[13]....
        /*00b8*/ 	.word	0x00002f30


	//   ....[14]....
        /*00bc*/ 	.word	0x00003090


	//   ....[15]....
        /*00c0*/ 	.word	0x000030a0


	//   ....[16]....
        /*00c4*/ 	.word	0x000033e0


	//----- nvinfo : EIATTR_EXIT_INSTR_OFFSETS
	.align		4
.L_3165:
        /*00c8*/ 	.byte	0x04, 0x1c
        /*00ca*/ 	.short	(.L_3167 - .L_3166)


	//   ....[0]....
.L_3166:
        /*00cc*/ 	.word	0x00000260


	//   ....[1]....
        /*00d0*/ 	.word	0x00003830


	//----- nvinfo : EIATTR_MAX_THREADS
	.align		4
.L_3167:
        /*00d4*/ 	.byte	0x04, 0x05
        /*00d6*/ 	.short	(.L_3169 - .L_3168)
.L_3168:
        /*00d8*/ 	.word	0x00000020
        /*00dc*/ 	.word	0x00000001
        /*00e0*/ 	.word	0x00000001


	//----- nvinfo : EIATTR_CRS_STACK_SIZE
	.align		4
.L_3169:
        /*00e4*/ 	.byte	0x04, 0x1e
        /*00e6*/ 	.short	(.L_3171 - .L_3170)
.L_3170:
        /*00e8*/ 	.word	0x00000000
.L_3171:


//--------------------- .nv.info._Z25selective_scan_fwd_kernelI32Selective_Scan_fwd_kernel_traitsILi32ELi8ELi1ELb0ELb1ELb1ELb1EffEEv13SSMParamsBase --------------------------
	.section	.nv.info._Z25selective_scan_fwd_kernelI32Selective_Scan_fwd_kernel_traitsILi32ELi8ELi1ELb0ELb1ELb1ELb1EffEEv13SSMParamsBase,"",@"SHT_CUDA_INFO"
	.sectionflags	@""
	.align	4


	//----- nvinfo : EIATTR_CUDA_API_VERSION
	.align		4
        /*0000*/ 	.byte	0x04, 0x37
        /*0002*/ 	.short	(.L_3173 - .L_3172)
.L_3172:
        /*0004*/ 	.word	0x00000082


	//----- nvinfo : EIATTR_SW2861232_WAR
	.align		4
.L_3173:
        /*0008*/ 	.byte	0x01, 0x35
	.zero		2


	//----- nvinfo : EIATTR_PARAM_CBANK
	.align		4
        /*000c*/ 	.byte	0x04, 0x0a
        /*000e*/ 	.short	(.L_3175 - .L_3174)
	.align		4
.L_3174:
        /*0010*/ 	.word	index@(.nv.constant0._Z25selective_scan_fwd_kernelI32Selective_Scan_fwd_kernel_traitsILi32ELi8ELi1ELb0ELb1ELb1ELb1EffEEv13SSMParamsBase)
        /*0014*/ 	.short	0x0160
        /*0016*/ 	.short	0x0118


	//----- nvinfo : EIATTR_CBANK_PARAM_SIZE
	.align		4
.L_3175:
        /*0018*/ 	.byte	0x03, 0x19
        /*001a*/ 	.short	0x0118


	//----- nvinfo : EIATTR_KPARAM_INFO
	.align		4
        /*001c*/ 	.byte	0x04, 0x17
        /*001e*/ 	.short	(.L_3177 - .L_3176)
.L_3176:
        /*0020*/ 	.word	0x00000000
        /*0024*/ 	.short	0x0000
        /*0026*/ 	.short	0x0000
        /*0028*/ 	.byte	0x00, 0xf0, 0x61, 0x04


	//----- nvinfo : EIATTR_MAXREG_COUNT
	.align		4
.L_3177:
        /*002c*/ 	.byte	0x03, 0x1b
        /*002e*/ 	.short	0x00ff


	//----- nvinfo : EIATTR_NUM_BARRIERS
	.align		4
        /*0030*/ 	.byte	0x02, 0x4c
        /*0032*/ 	.byte	0x01
	.zero		1


	//----- nvinfo : EIATTR_MERCURY_ISA_VERSION
	.align		4
        /*0034*/ 	.byte	0x03, 0x5f
        /*0036*/ 	.short	0x0000


	//----- nvinfo : EIATTR_COOP_GROUP_MASK_REGIDS
	.align		4
        /*0038*/ 	.byte	0x04, 0x29
        /*003a*/ 	.short	(.L_3179 - .L_3178)


	//   ....[0]....
.L_3178:
        /*003c*/ 	.word	0xffffffff


	//   ....[1]....
        /*0040*/ 	.word	0xffffffff


	//   ....[2]....
        /*0044*/ 	.word	0xffffffff


	//   ....[3]....
        /*0048*/ 	.word	0xffffffff


	//   ....[4]....
        /*004c*/ 	.word	0xffffffff


	//   ....[5]....
        /*0050*/ 	.word	0xffffffff


	//   ....[6]....
        /*0054*/ 	.word	0xffffffff


	//   ....[7]....
        /*0058*/ 	.word	0xffffffff


	//   ....[8]....
        /*005c*/ 	.word	0xffffffff


	//   ....[9]....
        /*0060*/ 	.word	0xffffffff


	//   ....[10]....
        /*0064*/ 	.word	0xffffffff


	//   ....[11]....
        /*0068*/ 	.word	0xffffffff


	//   ....[12]....
        /*006c*/ 	.word	0xffffffff


	//   ....[13]....
        /*0070*/ 	.word	0xffffffff


	//   ....[14]....
        /*0074*/ 	.word	0xffffffff


	//   ....[15]....
        /*0078*/ 	.word	0xffffffff


	//   ....[16]....
        /*007c*/ 	.word	0xffffffff


	//   ....[17]....
        /*0080*/ 	.word	0xffffffff


	//   ....[18]....
        /*0084*/ 	.word	0xffffffff


	//----- nvinfo : EIATTR_COOP_GROUP_INSTR_OFFSETS
	.align		4
.L_3179:
        /*0088*/ 	.byte	0x04, 0x28
        /*008a*/ 	.short	(.L_3181 - .L_3180)


	//   ....[0]....
.L_3180:
        /*008c*/ 	.word	0x00000bf0


	//   ....[1]....
        /*0090*/ 	.word	0x00000e00


	//   ....[2]....
        /*0094*/ 	.word	0x00002670


	//   ....[3]....
        /*0098*/ 	.word	0x00002c00


	//   ....[4]....
        /*009c*/ 	.word	0x00002c10


	//   ....[5]....
        /*00a0*/ 	.word	0x00002c50


	//   ....[6]....
        /*00a4*/ 	.word	0x00002c60


	//   ....[7]....
        /*00a8*/ 	.word	0x00002ca0


	//   ....[8]....
        /*00ac*/ 	.word	0x00002cb0


	//   ....[9]....
        /*00b0*/ 	.word	0x00002d40


	//   ....[10]....
        /*00b4*/ 	.word	0x00002e90


	//   ....[11]....
        /*00b8*/ 	.word	0x00002ec0


	//   ....[12]....
        /*00bc*/ 	.word	0x00002f10


	//   ....[13]....
        /*00c0*/ 	.word	0x00002fa0


	//   ....[14]....
        /*00c4*/ 	.word	0x000030f0


	//   ....[15]....
        /*00c8*/ 	.word	0x00003100


	//   ....[16]....
        /*00cc*/ 	.word	0x000035f0


	//   ....[17]....
        /*00d0*/ 	.word	0x00003b40


	//   ....[18]....
        /*00d4*/ 	.word	0x00003f60


	//----- nvinfo : EIATTR_EXIT_INSTR_OFFSETS
	.align		4
.L_3181:
        /*00d8*/ 	.byte	0x04, 0x1c
        /*00da*/ 	.short	(.L_3183 - .L_3182)


	//   ....[0]....
.L_3182:
        /*00dc*/ 	.word	0x00000260


	//   ....[1]....
        /*00e0*/ 	.word	0x00004360


	//----- nvinfo : EIATTR_MAX_THREADS
	.align		4
.L_3183:
        /*00e4*/ 	.byte	0x04, 0x05
        /*00e6*/ 	.short	(.L_3185 - .L_3184)
.L_3184:
        /*00e8*/ 	.word	0x00000020
        /*00ec*/ 	.word	0x00000001
        /*00f0*/ 	.word	0x00000001


	//----- nvinfo : EIATTR_CRS_STACK_SIZE
	.align		4
.L_3185:
        /*00f4*/ 	.byte	0x04, 0x1e
        /*00f6*/ 	.short	(.L_3187 - .L_3186)
.L_3186:
        /*00f8*/ 	.word	0x00000000
.L_3187:


//--------------------- .nv.info._Z25selective_scan_fwd_kernelI32Selective_Scan_fwd_kernel_traitsILi32ELi8ELi1ELb1ELb0ELb0ELb0EffEEv13SSMParamsBase --------------------------
	.section	.nv.info._Z25selective_scan_fwd_kernelI32Selective_Scan_fwd_kernel_traitsILi32ELi8ELi1ELb1ELb0ELb0ELb0EffEEv13SSMParamsBase,"",@"SHT_CUDA_INFO"
	.sectionflags	@""
	.align	4


	//----- nvinfo : EIATTR_CUDA_API_VERSION
	.align		4
        /*0000*/ 	.byte	0x04, 0x37
        /*0002*/ 	.short	(.L_3189 - .L_3188)
.L_3188:
        /*0004*/ 	.word	0x00000082


	//----- nvinfo : EIATTR_SW2861232_WAR
	.align		4
.L_3189:
        /*0008*/ 	.byte	0x01, 0x35
	.zero		2


	//----- nvinfo : EIATTR_PARAM_CBANK
	.align		4
        /*000c*/ 	.byte	0x04, 0x0a
        /*000e*/ 	.short	(.L_3191 - .L_3190)
	.align		4
.L_3190:
        /*0010*/ 	.word	index@(.nv.constant0._Z25selective_scan_fwd_kernelI32Selective_Scan_fwd_kernel_traitsILi32ELi8ELi1ELb1ELb0ELb0ELb0EffEEv13SSMParamsBase)
        /*0014*/ 	.short	0x0160
        /*0016*/ 	.short	0x0118


	//----- nvinfo : EIATTR_CBANK_PARAM_SIZE
	.align		4
.L_3191:
        /*0018*/ 	.byte	0x03, 0x19
        /*001a*/ 	.short	0x0118


	//----- nvinfo : EIATTR_KPARAM_INFO
	.align		4
        /*001c*/ 	.byte	0x04, 0x17
        /*001e*/ 	.short	(.L_3193 - .L_3192)
.L_3192:
        /*0020*/ 	.word	0x00000000
        /*0024*/ 	.short	0x0000
        /*0026*/ 	.short	0x0000
        /*0028*/ 	.byte	0x00, 0xf0, 0x61, 0x04


	//----- nvinfo : EIATTR_MAXREG_COUNT
	.align		4
.L_3193:
        /*002c*/ 	.byte	0x03, 0x1b
        /*002e*/ 	.short	0x00ff


	//----- nvinfo : EIATTR_NUM_BARRIERS
	.align		4
        /*0030*/ 	.byte	0x02, 0x4c
        /*0032*/ 	.byte	0x01
	.zero		1


	//----- nvinfo : EIATTR_MERCURY_ISA_VERSION
	.align		4
        /*0034*/ 	.byte	0x03, 0x5f
        /*0036*/ 	.short	0x0000


	//----- nvinfo : EIATTR_COOP_GROUP_MASK_REGIDS
	.align		4
        /*0038*/ 	.byte	0x04, 0x29
        /*003a*/ 	.short	(.L_3195 - .L_3194)


	//   ....[0]....
.L_3194:
        /*003c*/ 	.word	0xffffffff


	//   ....[1]....
        /*0040*/ 	.word	0xffffffff


	//   ....[2]....
        /*0044*/ 	.word	0xffffffff


	//   ....[3]....
        /*0048*/ 	.word	0xffffffff


	//   ....[4]....
        /*004c*/ 	.word	0xffffffff


	//   ....[5]....
        /*0050*/ 	.word	0xffffffff


	//   ....[6]....
        /*0054*/ 	.word	0xffffffff


	//   ....[7]....
        /*0058*/ 	.word	0xffffffff


	//   ....[8]....
        /*005c*/ 	.word	0xffffffff


	//   ....[9]....
        /*0060*/ 	.word	0xffffffff


	//   ....[10]....
        /*0064*/ 	.word	0xffffffff


	//   ....[11]....
        /*0068*/ 	.word	0xffffffff


	//   ....[12]....
        /*006c*/ 	.word	0xffffffff


	//   ....[13]....
        /*0070*/ 	.word	0xffffffff


	//   ....[14]....
        /*0074*/ 	.word	0xffffffff


	//----- nvinfo : EIATTR_COOP_GROUP_INSTR_OFFSETS
	.align		4
.L_3195:
        /*0078*/ 	.byte	0x04, 0x28
        /*007a*/ 	.short	(.L_3197 - .L_3196)


	//   ....[0]....
.L_3196:
        /*007c*/ 	.word	0x000003e0


	//   ....[1]....
        /*0080*/ 	.word	0x00000480


	//   ....[2]....
        /*0084*/ 	.word	0x00001cf0


	//   ....[3]....
        /*0088*/ 	.word	0x00001d00


	//   ....[4]....
        /*008c*/ 	.word	0x00001d30


	//   ....[5]....
        /*0090*/ 	.word	0x00001d40


	//   ....[6]....
        /*0094*/ 	.word	0x00001d80


	//   ....[7]....
        /*0098*/ 	.word	0x00001d90


	//   ....[8]....
        /*009c*/ 	.word	0x00001dd0


	//   ....[9]....
        /*00a0*/ 	.word	0x00001de0


	//   ....[10]....
        /*00a4*/ 	.word	0x00001e60


	//   ....[11]....
        /*00a8*/ 	.word	0x00001e70


	//   ....[12]....
        /*00ac*/ 	.word	0x00001f10


	//   ....[13]....
        /*00b0*/ 	.word	0x00001f20


	//   ....[14]....
        /*00b4*/ 	.word	0x00002310


	//----- nvinfo : EIATTR_EXIT_INSTR_OFFSETS
	.align		4
.L_3197:
        /*00b8*/ 	.byte	0x04, 0x1c
        /*00ba*/ 	.short	(.L_3199 - .L_3198)


	//   ....[0]....
.L_3198:
        /*00bc*/ 	.word	0x00000140


	//   ....[1]....
        /*00c0*/ 	.word	0x00002400


	//----- nvinfo : EIATTR_MAX_THREADS
	.align		4
.L_3199:
        /*00c4*/ 	.byte	0x04, 0x05
        /*00c6*/ 	.short	(.L_3201 - .L_3200)
.L_3200:
        /*00c8*/ 	.word	0x00000020
        /*00cc*/ 	.word	0x00000001
        /*00d0*/ 	.word	0x00000001


	//----- nvinfo : EIATTR_CRS_STACK_SIZE
	.align		4
.L_3201:
        /*00d4*/ 	.byte	0x04, 0x1e
        /*00d6*/ 	.short	(.L_3203 - .L_3202)
.L_3202:
        /*00d8*/ 	.word	0x00000000
.L_3203:


//--------------------- .nv.info._Z25selective_scan_fwd_kernelI32Selective_Scan_fwd_kernel_traitsILi32ELi8ELi1ELb1ELb0ELb0ELb1EffEEv13SSMParamsBase --------------------------
	.section	.nv.info._Z25selective_scan_fwd_kernelI32Selective_Scan_fwd_kernel_traitsILi32ELi8ELi1ELb1ELb0ELb0ELb1EffEEv13SSMParamsBase,"",@"SHT_CUDA_INFO"
	.sectionflags	@""
	.align	4


	//----- nvinfo : EIATTR_CUDA_API_VERSION
	.align		4
        /*0000*/ 	.byte	0x04, 0x37
        /*0002*/ 	.short	(.L_3205 - .L_3204)
.L_3204:
        /*0004*/ 	.word	0x00000082


	//----- nvinfo : EIATTR_SW2861232_WAR
	.align		4
.L_3205:
        /*0008*/ 	.byte	0x01, 0x35
	.zero		2


	//----- nvinfo : EIATTR_PARAM_CBANK
	.align		4
        /*000c*/ 	.byte	0x04, 0x0a
        /*000e*/ 	.short	(.L_3207 - .L_3206)
	.align		4
.L_3206:
        /*0010*/ 	.word	index@(.nv.constant0._Z25selective_scan_fwd_kernelI32Selective_Scan_fwd_kernel_traitsILi32ELi8ELi1ELb1ELb0ELb0ELb1EffEEv13SSMParamsBase)
        /*0014*/ 	.short	0x0160
        /*0016*/ 	.short	0x0118


	//----- nvinfo : EIATTR_CBANK_PARAM_SIZE
	.align		4
.L_3207:
        /*0018*/ 	.byte	0x03, 0x19
        /*001a*/ 	.short	0x0118


	//----- nvinfo : EIATTR_KPARAM_INFO
	.align		4
        /*001c*/ 	.byte	0x04, 0x17
        /*001e*/ 	.short	(.L_3209 - .L_3208)
.L_3208:
        /*0020*/ 	.word	0x00000000
        /*0024*/ 	.short	0x0000
        /*0026*/ 	.short	0x0000
        /*0028*/ 	.byte	0x00, 0xf0, 0x61, 0x04


	//----- nvinfo : EIATTR_MAXREG_COUNT
	.align		4
.L_3209:
        /*002c*/ 	.byte	0x03, 0x1b
        /*002e*/ 	.short	0x00ff


	//----- nvinfo : EIATTR_NUM_BARRIERS
	.align		4
        /*0030*/ 	.byte	0x02, 0x4c
        /*0032*/ 	.byte	0x01
	.zero		1


	//----- nvinfo : EIATTR_MERCURY_ISA_VERSION
	.align		4
        /*0034*/ 	.byte	0x03, 0x5f
        /*0036*/ 	.short	0x0000


	//----- nvinfo : EIATTR_COOP_GROUP_MASK_REGIDS
	.align		4
        /*0038*/ 	.byte	0x04, 0x29
        /*003a*/ 	.short	(.L_3211 - .L_3210)


	//   ....[0]....
.L_3210:
        /*003c*/ 	.word	0xffffffff


	//   ....[1]....
        /*0040*/ 	.word	0xffffffff


	//   ....[2]....
        /*0044*/ 	.word	0xffffffff


	//   ....[3]....
        /*0048*/ 	.word	0xffffffff


	//   ....[4]....
        /*004c*/ 	.word	0xffffffff


	//   ....[5]....
        /*0050*/ 	.word	0xffffffff


	//   ....[6]....
        /*0054*/ 	.word	0xffffffff


	//   ....[7]....
        /*0058*/ 	.word	0xffffffff


	//   ....[8]....
        /*005c*/ 	.word	0xffffffff


	//   ....[9]....
        /*0060*/ 	.word	0xffffffff


	//   ....[10]....
        /*0064*/ 	.word	0xffffffff


	//   ....[11]....
        /*0068*/ 	.word	0xffffffff


	//   ....[12]....
        /*006c*/ 	.word	0xffffffff


	//   ....[13]....
        /*0070*/ 	.word	0xffffffff


	//   ....[14]....
        /*0074*/ 	.word	0xffffffff


	//   ....[15]....
        /*0078*/ 	.word	0xffffffff


	//   ....[16]....
        /*007c*/ 	.word	0xffffffff


	//----- nvinfo : EIATTR_COOP_GROUP_INSTR_OFFSETS
	.align		4
.L_3211:
        /*0080*/ 	.byte	0x04, 0x28
        /*0082*/ 	.short	(.L_3213 - .L_3212)


	//   ....[0]....
.L_3212:
        /*0084*/ 	.word	0x00000410


	//   ....[1]....
        /*0088*/ 	.word	0x000004b0


	//   ....[2]....
        /*008c*/ 	.word	0x00001d20


	//   ....[3]....
        /*0090*/ 	.word	0x00001d30


	//   ....[4]....
        /*0094*/ 	.word	0x00001d60


	//   ....[5]....
        /*0098*/ 	.word	0x00001d70


	//   ....[6]....
        /*009c*/ 	.word	0x00001db0


	//   ....[7]....
        /*00a0*/ 	.word	0x00001dc0


	//   ....[8]....
        /*00a4*/ 	.word	0x00001e00


	//   ....[9]....
        /*00a8*/ 	.word	0x00001e10


	//   ....[10]....
        /*00ac*/ 	.word	0x00001e90


	//   ....[11]....
        /*00b0*/ 	.word	0x00001ea0


	//   ....[12]....
        /*00b4*/ 	.word	0x00001f40


	//   ....[13]....
        /*00b8*/ 	.word	0x00001f50


	//   ....[14]....
        /*00bc*/ 	.word	0x00002370


	//   ....[15]....
        /*00c0*/ 	.word	0x00002520


	//   ....[16]....
        /*00c4*/ 	.word	0x000028c0


	//----- nvinfo : EIATTR_EXIT_INSTR_OFFSETS
	.align		4
.L_3213:
        /*00c8*/ 	.byte	0x04, 0x1c
        /*00ca*/ 	.short	(.L_3215 - .L_3214)


	//   ....[0]....
.L_3214:
        /*00cc*/ 	.word	0x00000130


	//   ....[1]....
        /*00d0*/ 	.word	0x000029b0


	//----- nvinfo : EIATTR_MAX_THREADS
	.align		4
.L_3215:
        /*00d4*/ 	.byte	0x04, 0x05
        /*00d6*/ 	.short	(.L_3217 - .L_3216)
.L_3216:
        /*00d8*/ 	.word	0x00000020
        /*00dc*/ 	.word	0x00000001
        /*00e0*/ 	.word	0x00000001


	//----- nvinfo : EIATTR_CRS_STACK_SIZE
	.align		4
.L_3217:
        /*00e4*/ 	.byte	0x04, 0x1e
        /*00e6*/ 	.short	(.L_3219 - .L_3218)
.L_3218:
        /*00e8*/ 	.word	0x00000000
.L_3219:


//--------------------- .nv.info._Z25selective_scan_fwd_kernelI32Selective_Scan_fwd_kernel_traitsILi32ELi8ELi1ELb1ELb0ELb1ELb0EffEEv13SSMParamsBase --------------------------
	.section	.nv.info._Z25selective_scan_fwd_kernelI32Selective_Scan_fwd_kernel_traitsILi32ELi8ELi1ELb1ELb0ELb1ELb0EffEEv13SSMParamsBase,"",@"SHT_CUDA_INFO"
	.sectionflags	@""
	.align	4


	//----- nvinfo : EIATTR_CUDA_API_VERSION
	.align		4
        /*0000*/ 	.byte	0x04, 0x37
        /*0002*/ 	.short	(.L_3221 - .L_3220)
.L_3220:
        /*0004*/ 	.word	0x00000082


	//----- nvinfo : EIATTR_SW2861232_WAR
	.align		4
.L_3221:
        /*0008*/ 	.byte	0x01, 0x35
	.zero		2


	//----- nvinfo : EIATTR_PARAM_CBANK
	.align		4
        /*000c*/ 	.byte	0x04, 0x0a
        /*000e*/ 	.short	(.L_3223 - .L_3222)
	.align		4
.L_3222:
        /*0010*/ 	.word	index@(.nv.constant0._Z25selective_scan_fwd_kernelI32Selective_Scan_fwd_kernel_traitsILi32ELi8ELi1ELb1ELb0ELb1ELb0EffEEv13SSMParamsBase)
        /*0014*/ 	.short	0x0160
        /*0016*/ 	.short	0x0118


	//----- nvinfo : EIATTR_CBANK_PARAM_SIZE
	.align		4
.L_3223:
        /*0018*/ 	.byte	0x03, 0x19
        /*001a*/ 	.short	0x0118


	//----- nvinfo : EIATTR_KPARAM_INFO
	.align		4
        /*001c*/ 	.byte	0x04, 0x17
        /*001e*/ 	.short	(.L_3225 - .L_3224)
.L_3224:
        /*0020*/ 	.word	0x00000000
        /*0024*/ 	.short	0x0000
        /*0026*/ 	.short	0x0000
        /*0028*/ 	.byte	0x00, 0xf0, 0x61, 0x04


	//----- nvinfo : EIATTR_MAXREG_COUNT
	.align		4
.L_3225:
        /*002c*/ 	.byte	0x03, 0x1b
        /*002e*/ 	.short	0x00ff


	//----- nvinfo : EIATTR_NUM_BARRIERS
	.align		4
        /*0030*/ 	.byte	0x02, 0x4c
        /*0032*/ 	.byte	0x01
	.zero		1


	//----- nvinfo : EIATTR_MERCURY_ISA_VERSION
	.align		4
        /*0034*/ 	.byte	0x03, 0x5f
        /*0036*/ 	.short	0x0000


	//----- nvinfo : EIATTR_COOP_GROUP_MASK_REGIDS
	.align		4
        /*0038*/ 	.byte	0x04, 0x29
        /*003a*/ 	.short	(.L_3227 - .L_3226)


	//   ....[0]....
.L_3226:
        /*003c*/ 	.word	0xffffffff


	//   ....[1]....
        /*0040*/ 	.word	0xffffffff


	//   ....[2]....
        /*0044*/ 	.word	0xffffffff


	//   ....[3]....
        /*0048*/ 	.word	0xffffffff


	//   ....[4]....
        /*004c*/ 	.word	0xffffffff


	//   ....[5]....
        /*0050*/ 	.word	0xffffffff


	//   ....[6]....
        /*0054*/ 	.word	0xffffffff


	//   ....[7]....
        /*0058*/ 	.word	0xffffffff


	//   ....[8]....
        /*005c*/ 	.word	0xffffffff


	//   ....[9]....
        /*0060*/ 	.word	0xffffffff


	//   ....[10]....
        /*0064*/ 	.word	0xffffffff


	//   ....[11]....
        /*0068*/ 	.word	0xffffffff


	//   ....[12]....
        /*006c*/ 	.word	0xffffffff


	//   ....[13]....
        /*0070*/ 	.word	0xffffffff


	//   ....[14]....
        /*0074*/ 	.word	0xffffffff


	//   ....[15]....
        /*0078*/ 	.word	0xffffffff


	//----- nvinfo : EIATTR_COOP_GROUP_INSTR_OFFSETS
	.align		4
.L_3227:
        /*007c*/ 	.byte	0x04, 0x28
        /*007e*/ 	.short	(.L_3229 - .L_3228)


	//   ....[0]....
.L_3228:
        /*0080*/ 	.word	0x000006c0


	//   ....[1]....
        /*0084*/ 	.word	0x00000760


	//   ....[2]....
        /*0088*/ 	.word	0x00001dd0


	//   ....[3]....
        /*008c*/ 	.word	0x00001fe0


	//   ....[4]....
        /*0090*/ 	.word	0x00001ff0


	//   ....[5]....
        /*0094*/ 	.word	0x00002020


	//   ....[6]....
        /*0098*/ 	.word	0x00002030


	//   ....[7]....
        /*009c*/ 	.word	0x00002070


	//   ....[8]....
        /*00a0*/ 	.word	0x00002080


	//   ....[9]....
        /*00a4*/ 	.word	0x000020c0


	//   ....[10]....
        /*00a8*/ 	.word	0x000020d0


	//   ....[11]....
        /*00ac*/ 	.word	0x00002110


	//   ....[12]....
        /*00b0*/ 	.word	0x00002120


	//   ....[13]....
        /*00b4*/ 	.word	0x000021c0


	//   ....[14]....
        /*00b8*/ 	.word	0x000021d0


	//   ....[15]....
        /*00bc*/ 	.word	0x000025e0


	//----- nvinfo : EIATTR_EXIT_INSTR_OFFSETS
	.align		4
.L_3229:
        /*00c0*/ 	.byte	0x04, 0x1c
        /*00c2*/ 	.short	(.L_3231 - .L_3230)


	//   ....[0]....
.L_3230:
        /*00c4*/ 	.word	0x00000370


	//   ....[1]....
        /*00c8*/ 	.word	0x000026c0


	//----- nvinfo : EIATTR_MAX_THREADS
	.align		4
.L_3231:
        /*00cc*/ 	.byte	0x04, 0x05
        /*00ce*/ 	.short	(.L_3233 - .L_3232)
.L_3232:
        /*00d0*/ 	.word	0x00000020
        /*00d4*/ 	.word	0x00000001
        /*00d8*/ 	.word	0x00000001


	//----- nvinfo : EIATTR_CRS_STACK_SIZE
	.align		4
.L_3233:
        /*00dc*/ 	.byte	0x04, 0x1e
        /*00de*/ 	.short	(.L_3235 - .L_3234)
.L_3234:
        /*00e0*/ 	.word	0x00000000
.L_3235:


//--------------------- .nv.info._Z25selective_scan_fwd_kernelI32Selective_Scan_fwd_kernel_traitsILi32ELi8ELi1ELb1ELb0ELb1ELb1EffEEv13SSMParamsBase --------------------------
	.section	.nv.info._Z25selective_scan_fwd_kernelI32Selective_Scan_fwd_kernel_traitsILi32ELi8ELi1ELb1ELb0ELb1ELb1EffEEv13SSMParamsBase,"",@"SHT_CUDA_INFO"
	.sectionflags	@""
	.align	4


	//----- nvinfo : EIATTR_CUDA_API_VERSION
	.align		4
        /*0000*/ 	.byte	0x04, 0x37
        /*0002*/ 	.short	(.L_3237 - .L_3236)
.L_3236:
        /*0004*/ 	.word	0x00000082


	//----- nvinfo : EIATTR_SW2861232_WAR
	.align		4
.L_3237:
        /*0008*/ 	.byte	0x01, 0x35
	.zero		2


	//----- nvinfo : EIATTR_PARAM_CBANK
	.align		4
        /*000c*/ 	.byte	0x04, 0x0a
        /*000e*/ 	.short	(.L_3239 - .L_3238)
	.align		4
.L_3238:
        /*0010*/ 	.word	index@(.nv.constant0._Z25selective_scan_fwd_kernelI32Selective_Scan_fwd_kernel_traitsILi32ELi8ELi1ELb1ELb0ELb1ELb1EffEEv13SSMParamsBase)
        /*0014*/ 	.short	0x0160
        /*0016*/ 	.short	0x0118


	//----- nvinfo : EIATTR_CBANK_PARAM_SIZE
	.align		4
.L_3239:
        /*0018*/ 	.byte	0x03, 0x19
        /*001a*/ 	.short	0x0118


	//----- nvinfo : EIATTR_KPARAM_INFO
	.align		4
        /*001c*/ 	.byte	0x04, 0x17
        /*001e*/ 	.short	(.L_3241 - .L_3240)
.L_3240:
        /*0020*/ 	.word	0x00000000
        /*0024*/ 	.short	0x0000
        /*0026*/ 	.short	0x0000
        /*0028*/ 	.byte	0x00, 0xf0, 0x61, 0x04


	//----- nvinfo : EIATTR_MAXREG_COUNT
	.align		4
.L_3241:
        /*002c*/ 	.byte	0x03, 0x1b
        /*002e*/ 	.short	0x00ff


	//----- nvinfo : EIATTR_NUM_BARRIERS
	.align		4
        /*0030*/ 	.byte	0x02, 0x4c
        /*0032*/ 	.byte	0x01
	.zero		1


	//----- nvinfo : EIATTR_MERCURY_ISA_VERSION
	.align		4
        /*0034*/ 	.byte	0x03, 0x5f
        /*0036*/ 	.short	0x0000


	//----- nvinfo : EIATTR_COOP_GROUP_MASK_REGIDS
	.align		4
        /*0038*/ 	.byte	0x04, 0x29
        /*003a*/ 	.short	(.L_3243 - .L_3242)


	//   ....[0]....
.L_3242:
        /*003c*/ 	.word	0xffffffff


	//   ....[1]....
        /*0040*/ 	.word	0xffffffff


	//   ....[2]....
        /*0044*/ 	.word	0xffffffff


	//   ....[3]....
        /*0048*/ 	.word	0xffffffff


	//   ....[4]....
        /*004c*/ 	.word	0xffffffff


	//   ....[5]....
        /*0050*/ 	.word	0xffffffff


	//   ....[6]....
        /*0054*/ 	.word	0xffffffff


	//   ....[7]....
        /*0058*/ 	.word	0xffffffff


	//   ....[8]....
        /*005c*/ 	.word	0xffffffff


	//   ....[9]....
        /*0060*/ 	.word	0xffffffff


	//   ....[10]....
        /*0064*/ 	.word	0xffffffff


	//   ....[11]....
        /*0068*/ 	.word	0xffffffff


	//   ....[12]....
        /*006c*/ 	.word	0xffffffff


	//   ....[13]....
        /*0070*/ 	.word	0xffffffff


	//   ....[14]....
        /*0074*/ 	.word	0xffffffff


	//   ....[15]....
        /*0078*/ 	.word	0xffffffff


	//   ....[16]....
        /*007c*/ 	.word	0xffffffff


	//   ....[17]....
        /*0080*/ 	.word	0xffffffff


	//----- nvinfo : EIATTR_COOP_GROUP_INSTR_OFFSETS
	.align		4
.L_3243:
        /*0084*/ 	.byte	0x04, 0x28
        /*0086*/ 	.short	(.L_3245 - .L_3244)


	//   ....[0]....
.L_3244:
        /*0088*/ 	.word	0x000006c0


	//   ....[1]....
        /*008c*/ 	.word	0x00000760


	//   ....[2]....
        /*0090*/ 	.word	0x00001dd0


	//   ....[3]....
        /*0094*/ 	.word	0x00001fe0


	//   ....[4]....
        /*0098*/ 	.word	0x00001ff0


	//   ....[5]....
        /*009c*/ 	.word	0x00002020


	//   ....[6]....
        /*00a0*/ 	.word	0x00002030


	//   ....[7]....
        /*00a4*/ 	.word	0x00002070


	//   ....[8]....
        /*00a8*/ 	.word	0x00002080


	//   ....[9]....
        /*00ac*/ 	.word	0x000020c0


	//   ....[10]....
        /*00b0*/ 	.word	0x000020d0


	//   ....[11]....
        /*00b4*/ 	.word	0x00002110


	//   ....[12]....
        /*00b8*/ 	.word	0x00002120


	//   ....[13]....
        /*00bc*/ 	.word	0x000021c0


	//   ....[14]....
        /*00c0*/ 	.word	0x000021d0


	//   ....[15]....
        /*00c4*/ 	.word	0x000025f0


	//   ....[16]....
        /*00c8*/ 	.word	0x000027c0


	//   ....[17]....
        /*00cc*/ 	.word	0x00002b60


	//----- nvinfo : EIATTR_EXIT_INSTR_OFFSETS
	.align		4
.L_3245:
        /*00d0*/ 	.byte	0x04, 0x1c
        /*00d2*/ 	.short	(.L_3247 - .L_3246)


	//   ....[0]....
.L_3246:
        /*00d4*/ 	.word	0x00000370


	//   ....[1]....
        /*00d8*/ 	.word	0x00002c50


	//----- nvinfo : EIATTR_MAX_THREADS
	.align		4
.L_3247:
        /*00dc*/ 	.byte	0x04, 0x05
        /*00de*/ 	.short	(.L_3249 - .L_3248)
.L_3248:
        /*00e0*/ 	.word	0x00000020
        /*00e4*/ 	.word	0x00000001
        /*00e8*/ 	.word	0x00000001


	//----- nvinfo : EIATTR_CRS_STACK_SIZE
	.align		4
.L_3249:
        /*00ec*/ 	.byte	0x04, 0x1e
        /*00ee*/ 	.short	(.L_3251 - .L_3250)
.L_3250:
        /*00f0*/ 	.word	0x00000000
.L_3251:


//--------------------- .nv.info._Z25selective_scan_fwd_kernelI32Selective_Scan_fwd_kernel_traitsILi32ELi8ELi1ELb1ELb1ELb0ELb0EffEEv13SSMParamsBase --------------------------
	.section	.nv.info._Z25selective_scan_fwd_kernelI32Selective_Scan_fwd_kernel_traitsILi32ELi8ELi1ELb1ELb1ELb0ELb0EffEEv13SSMParamsBase,"",@"SHT_CUDA_INFO"
	.sectionflags	@""
	.align	4


	//----- nvinfo : EIATTR_CUDA_API_VERSION
	.align		4
        /*0000*/ 	.byte	0x04, 0x37
        /*0002*/ 	.short	(.L_3253 - .L_3252)
.L_3252:
        /*0004*/ 	.word	0x00000082


	//----- nvinfo : EIATTR_SW2861232_WAR
	.align		4
.L_3253:
        /*0008*/ 	.byte	0x01, 0x35
	.zero		2


	//----- nvinfo : EIATTR_PARAM_CBANK
	.align		4
        /*000c*/ 	.byte	0x04, 0x0a
        /*000e*/ 	.short	(.L_3255 - .L_3254)
	.align		4
.L_3254:
        /*0010*/ 	.word	index@(.nv.constant0._Z25selective_scan_fwd_kernelI32Selective_Scan_fwd_kernel_traitsILi32ELi8ELi1ELb1ELb1ELb0ELb0EffEEv13SSMParamsBase)
        /*0014*/ 	.short	0x0160
        /*0016*/ 	.short	0x0118


	//----- nvinfo : EIATTR_CBANK_PARAM_SIZE
	.align		4
.L_3255:
        /*0018*/ 	.byte	0x03, 0x19
        /*001a*/ 	.short	0x0118


	//----- nvinfo : EIATTR_KPARAM_INFO
	.align		4
        /*001c*/ 	.byte	0x04, 0x17
        /*001e*/ 	.short	(.L_3257 - .L_3256)
.L_3256:
        /*0020*/ 	.word	0x00000000
        /*0024*/ 	.short	0x0000
        /*0026*/ 	.short	0x0000
        /*0028*/ 	.byte	0x00, 0xf0, 0x61, 0x04


	//----- nvinfo : EIATTR_MAXREG_COUNT
	.align		4
.L_3257:
        /*002c*/ 	.byte	0x03, 0x1b
        /*002e*/ 	.short	0x00ff


	//----- nvinfo : EIATTR_NUM_BARRIERS
	.align		4
        /*0030*/ 	.byte	0x02, 0x4c
        /*0032*/ 	.byte	0x01
	.zero		1


	//----- nvinfo : EIATTR_MERCURY_ISA_VERSION
	.align		4
        /*0034*/ 	.byte	0x03, 0x5f
        /*0036*/ 	.short	0x0000


	//----- nvinfo : EIATTR_COOP_GROUP_MASK_REGIDS
	.align		4
        /*0038*/ 	.byte	0x04, 0x29
        /*003a*/ 	.short	(.L_3259 - .L_3258)


	//   ....[0]....
.L_3258:
        /*003c*/ 	.word	0xffffffff


	//   ....[1]....
        /*0040*/ 	.word	0xffffffff


	//   ....[2]....
        /*0044*/ 	.word	0xffffffff


	//   ....[3]....
        /*0048*/ 	.word	0xffffffff


	//   ....[4]....
        /*004c*/ 	.word	0xffffffff


	//   ....[5]....
        /*0050*/ 	.word	0xffffffff


	//   ....[6]....
        /*0054*/ 	.word	0xffffffff


	//   ....[7]....
        /*0058*/ 	.word	0xffffffff


	//   ....[8]....
        /*005c*/ 	.word	0xffffffff


	//   ....[9]....
        /*0060*/ 	.word	0xffffffff


	//   ....[10]....
        /*0064*/ 	.word	0xffffffff


	//   ....[11]....
        /*0068*/ 	.word	0xffffffff


	//   ....[12]....
        /*006c*/ 	.word	0xffffffff


	//   ....[13]....
        /*0070*/ 	.word	0xffffffff


	//   ....[14]....
        /*0074*/ 	.word	0xffffffff


	//   ....[15]....
        /*0078*/ 	.word	0xffffffff


	//----- nvinfo : EIATTR_COOP_GROUP_INSTR_OFFSETS
	.align		4
.L_3259:
        /*007c*/ 	.byte	0x04, 0x28
        /*007e*/ 	.short	(.L_3261 - .L_3260)


	//   ....[0]....
.L_3260:
        /*0080*/ 	.word	0x000006c0


	//   ....[1]....
        /*0084*/ 	.word	0x00000760


	//   ....[2]....
        /*0088*/ 	.word	0x00001d80


	//   ....[3]....
        /*008c*/ 	.word	0x00002030


	//   ....[4]....
        /*0090*/ 	.word	0x00002040


	//   ....[5]....
        /*0094*/ 	.word	0x00002070


	//   ....[6]....
        /*0098*/ 	.word	0x00002080


	//   ....[7]....
        /*009c*/ 	.word	0x000020c0


	//   ....[8]....
        /*00a0*/ 	.word	0x000020d0


	//   ....[9]....
        /*00a4*/ 	.word	0x00002110


	//   ....[10]....
        /*00a8*/ 	.word	0x00002120


	//   ....[11]....
        /*00ac*/ 	.word	0x00002190


	//   ....[12]....
        /*00b0*/ 	.word	0x000021a0


	//   ....[13]....
        /*00b4*/ 	.word	0x00002240


	//   ....[14]....
        /*00b8*/ 	.word	0x00002260


	//   ....[15]....
        /*00bc*/ 	.word	0x000025e0


	//----- nvinfo : EIATTR_EXIT_INSTR_OFFSETS
	.align		4
.L_3261:
        /*00c0*/ 	.byte	0x04, 0x1c
        /*00c2*/ 	.short	(.L_3263 - .L_3262)


	//   ....[0]....
.L_3262:
        /*00c4*/ 	.word	0x00000370


	//   ....[1]....
        /*00c8*/ 	.word	0x000026c0


	//----- nvinfo : EIATTR_MAX_THREADS
	.align		4
.L_3263:
        /*00cc*/ 	.byte	0x04, 0x05
        /*00ce*/ 	.short	(.L_3265 - .L_3264)
.L_3264:
        /*00d0*/ 	.word	0x00000020
        /*00d4*/ 	.word	0x00000001
        /*00d8*/ 	.word	0x00000001


	//----- nvinfo : EIATTR_CRS_STACK_SIZE
	.align		4
.L_3265:
        /*00dc*/ 	.byte	0x04, 0x1e
        /*00de*/ 	.short	(.L_3267 - .L_3266)
.L_3266:
        /*00e0*/ 	.word	0x00000000
.L_3267:


//--------------------- .nv.info._Z25selective_scan_fwd_kernelI32Selective_Scan_fwd_kernel_traitsILi32ELi8ELi1ELb1ELb1ELb0ELb1EffEEv13SSMParamsBase --------------------------
	.section	.nv.info._Z25selective_scan_fwd_kernelI32Selective_Scan_fwd_kernel_traitsILi32ELi8ELi1ELb1ELb1ELb0ELb1EffEEv13SSMParamsBase,"",@"SHT_CUDA_INFO"
	.sectionflags	@""
	.align	4


	//----- nvinfo : EIATTR_CUDA_API_VERSION
	.align		4
        /*0000*/ 	.byte	0x04, 0x37
        /*0002*/ 	.short	(.L_3269 - .L_3268)
.L_3268:
        /*0004*/ 	.word	0x00000082


	//----- nvinfo : EIATTR_SW2861232_WAR
	.align		4
.L_3269:
        /*0008*/ 	.byte	0x01, 0x35
	.zero		2


	//----- nvinfo : EIATTR_PARAM_CBANK
	.align		4
        /*000c*/ 	.byte	0x04, 0x0a
        /*000e*/ 	.short	(.L_3271 - .L_3270)
	.align		4
.L_3270:
        /*0010*/ 	.word	index@(.nv.constant0._Z25selective_scan_fwd_kernelI32Selective_Scan_fwd_kernel_traitsILi32ELi8ELi1ELb1ELb1ELb0ELb1EffEEv13SSMParamsBase)
        /*0014*/ 	.short	0x0160
        /*0016*/ 	.short	0x0118


	//----- nvinfo : EIATTR_CBANK_PARAM_SIZE
	.align		4
.L_3271:
        /*0018*/ 	.byte	0x03, 0x19
        /*001a*/ 	.short	0x0118


	//----- nvinfo : EIATTR_KPARAM_INFO
	.align		4
        /*001c*/ 	.byte	0x04, 0x17
        /*001e*/ 	.short	(.L_3273 - .L_3272)
.L_3272:
        /*0020*/ 	.word	0x00000000
        /*0024*/ 	.short	0x0000
        /*0026*/ 	.short	0x0000
        /*0028*/ 	.byte	0x00, 0xf0, 0x61, 0x04


	//----- nvinfo : EIATTR_MAXREG_COUNT
	.align		4
.L_3273:
        /*002c*/ 	.byte	0x03, 0x1b
        /*002e*/ 	.short	0x00ff


	//----- nvinfo : EIATTR_NUM_BARRIERS
	.align		4
        /*0030*/ 	.byte	0x02, 0x4c
        /*0032*/ 	.byte	0x01
	.zero		1


	//----- nvinfo : EIATTR_MERCURY_ISA_VERSION
	.align		4
        /*0034*/ 	.byte	0x03, 0x5f
        /*0036*/ 	.short	0x0000


	//----- nvinfo : EIATTR_COOP_GROUP_MASK_REGIDS
	.align		4
        /*0038*/ 	.byte	0x04, 0x29
        /*003a*/ 	.short	(.L_3275 - .L_3274)


	//   ....[0]....
.L_3274:
        /*003c*/ 	.word	0xffffffff


	//   ....[1]....
        /*0040*/ 	.word	0xffffffff


	//   ....[2]....
        /*0044*/ 	.word	0xffffffff


	//   ....[3]....
        /*0048*/ 	.word	0xffffffff


	//   ....[4]....
        /*004c*/ 	.word	0xffffffff


	//   ....[5]....
        /*0050*/ 	.word	0xffffffff


	//   ....[6]....
        /*0054*/ 	.word	0xffffffff


	//   ....[7]....
        /*0058*/ 	.word	0xffffffff


	//   ....[8]....
        /*005c*/ 	.word	0xffffffff


	//   ....[9]....
        /*0060*/ 	.word	0xffffffff


	//   ....[10]....
        /*0064*/ 	.word	0xffffffff


	//   ....[11]....
        /*0068*/ 	.word	0xffffffff


	//   ....[12]....
        /*006c*/ 	.word	0xffffffff


	//   ....[13]....
        /*0070*/ 	.word	0xffffffff


	//   ....[14]....
        /*0074*/ 	.word	0xffffffff


	//   ....[15]....
        /*0078*/ 	.word	0xffffffff


	//   ....[16]....
        /*007c*/ 	.word	0xffffffff


	//   ....[17]....
        /*0080*/ 	.word	0xffffffff


	//----- nvinfo : EIATTR_COOP_GROUP_INSTR_OFFSETS
	.align		4
.L_3275:
        /*0084*/ 	.byte	0x04, 0x28
        /*0086*/ 	.short	(.L_3277 - .L_3276)


	//   ....[0]....
.L_3276:
        /*0088*/ 	.word	0x000006d0


	//   ....[1]....
        /*008c*/ 	.word	0x00000770


	//   ....[2]....
        /*0090*/ 	.word	0x00001d90


	//   ....[3]....
        /*0094*/ 	.word	0x00002040


	//   ....[4]....
        /*0098*/ 	.word	0x00002050


	//   ....[5]....
        /*009c*/ 	.word	0x00002080


	//   ....[6]....
        /*00a0*/ 	.word	0x00002090


	//   ....[7]....
        /*00a4*/ 	.word	0x000020d0


	//   ....[8]....
        /*00a8*/ 	.word	0x000020e0


	//   ....[9]....
        /*00ac*/ 	.word	0x00002120


	//   ....[10]....
        /*00b0*/ 	.word	0x00002130


	//   ....[11]....
        /*00b4*/ 	.word	0x000021a0


	//   ....[12]....
        /*00b8*/ 	.word	0x000021b0


	//   ....[13]....
        /*00bc*/ 	.word	0x00002250


	//   ....[14]....
        /*00c0*/ 	.word	0x00002270


	//   ....[15]....
        /*00c4*/ 	.word	0x00002600


	//   ....[16]....
        /*00c8*/ 	.word	0x000027c0


	//   ....[17]....
        /*00cc*/ 	.word	0x00002b60


	//----- nvinfo : EIATTR_EXIT_INSTR_OFFSETS
	.align		4
.L_3277:
        /*00d0*/ 	.byte	0x04, 0x1c
        /*00d2*/ 	.short	(.L_3279 - .L_3278)


	//   ....[0]....
.L_3278:
        /*00d4*/ 	.word	0x00000380


	//   ....[1]....
        /*00d8*/ 	.word	0x00002c50


	//----- nvinfo : EIATTR_MAX_THREADS
	.align		4
.L_3279:
        /*00dc*/ 	.byte	0x04, 0x05
        /*00de*/ 	.short	(.L_3281 - .L_3280)
.L_3280:
        /*00e0*/ 	.word	0x00000020
        /*00e4*/ 	.word	0x00000001
        /*00e8*/ 	.word	0x00000001


	//----- nvinfo : EIATTR_CRS_STACK_SIZE
	.align		4
.L_3281:
        /*00ec*/ 	.byte	0x04, 0x1e
        /*00ee*/ 	.short	(.L_3283 - .L_3282)
.L_3282:
        /*00f0*/ 	.word	0x00000000
.L_3283:


//--------------------- .nv.info._Z25selective_scan_fwd_kernelI32Selective_Scan_fwd_kernel_traitsILi32ELi8ELi1ELb1ELb1ELb1ELb0EffEEv13SSMParamsBase --------------------------
	.section	.nv.info._Z25selective_scan_fwd_kernelI32Selective_Scan_fwd_kernel_traitsILi32ELi8ELi1ELb1ELb1ELb1ELb0EffEEv13SSMParamsBase,"",@"SHT_CUDA_INFO"
	.sectionflags	@""
	.align	4


	//----- nvinfo : EIATTR_CUDA_API_VERSION
	.align		4
        /*0000*/ 	.byte	0x04, 0x37
        /*0002*/ 	.short	(.L_3285 - .L_3284)
.L_3284:
        /*0004*/ 	.word	0x00000082


	//----- nvinfo : EIATTR_SW2861232_WAR
	.align		4
.L_3285:
        /*0008*/ 	.byte	0x01, 0x35
	.zero		2


	//----- nvinfo : EIATTR_PARAM_CBANK
	.align		4
        /*000c*/ 	.byte	0x04, 0x0a
        /*000e*/ 	.short	(.L_3287 - .L_3286)
	.align		4
.L_3286:
        /*0010*/ 	.word	index@(.nv.constant0._Z25selective_scan_fwd_kernelI32Selective_Scan_fwd_kernel_traitsILi32ELi8ELi1ELb1ELb1ELb1ELb0EffEEv13SSMParamsBase)
        /*0014*/ 	.short	0x0160
        /*0016*/ 	.short	0x0118


	//----- nvinfo : EIATTR_CBANK_PARAM_SIZE
	.align		4
.L_3287:
        /*0018*/ 	.byte	0x03, 0x19
        /*001a*/ 	.short	0x0118


	//----- nvinfo : EIATTR_KPARAM_INFO
	.align		4
        /*001c*/ 	.byte	0x04, 0x17
        /*001e*/ 	.short	(.L_3289 - .L_3288)
.L_3288:
        /*0020*/ 	.word	0x00000000
        /*0024*/ 	.short	0x0000
        /*0026*/ 	.short	0x0000
        /*0028*/ 	.byte	0x00, 0xf0, 0x61, 0x04


	//----- nvinfo : EIATTR_MAXREG_COUNT
	.align		4
.L_3289:
        /*002c*/ 	.byte	0x03, 0x1b
        /*002e*/ 	.short	0x00ff


	//----- nvinfo : EIATTR_NUM_BARRIERS
	.align		4
        /*0030*/ 	.byte	0x02, 0x4c
        /*0032*/ 	.byte	0x01
	.zero		1


	//----- nvinfo : EIATTR_MERCURY_ISA_VERSION
	.align		4
        /*0034*/ 	.byte	0x03, 0x5f
        /*0036*/ 	.short	0x0000


	//----- nvinfo : EIATTR_COOP_GROUP_MASK_REGIDS
	.align		4
        /*0038*/ 	.byte	0x04, 0x29
        /*003a*/ 	.short	(.L_3291 - .L_3290)


	//   ....[0]....
.L_3290:
        /*003c*/ 	.word	0xffffffff


	//   ....[1]....
        /*0040*/ 	.word	0xffffffff


	//   ....[2]....
        /*0044*/ 	.word	0xffffffff


	//   ....[3]....
        /*0048*/ 	.word	0xffffffff


	//   ....[4]....
        /*004c*/ 	.word	0xffffffff


	//   ....[5]....
        /*0050*/ 	.word	0xffffffff


	//   ....[6]....
        /*0054*/ 	.word	0xffffffff


	//   ....[7]....
        /*0058*/ 	.word	0xffffffff


	//   ....[8]....
        /*005c*/ 	.word	0xffffffff


	//   ....[9]....
        /*0060*/ 	.word	0xffffffff


	//   ....[10]....
        /*0064*/ 	.word	0xffffffff


	//   ....[11]....
        /*0068*/ 	.word	0xffffffff


	//   ....[12]....
        /*006c*/ 	.word	0xffffffff


	//   ....[13]....
        /*0070*/ 	.word	0xffffffff


	//   ....[14]....
        /*0074*/ 	.word	0xffffffff


	//   ....[15]....
        /*0078*/ 	.word	0xffffffff


	//   ....[16]....
        /*007c*/ 	.word	0xffffffff


	//----- nvinfo : EIATTR_COOP_GROUP_INSTR_OFFSETS
	.align		4
.L_3291:
        /*0080*/ 	.byte	0x04, 0x28
        /*0082*/ 	.short	(.L_3293 - .L_3292)


	//   ....[0]....
.L_3292:
        /*0084*/ 	.word	0x00000740


	//   ....[1]....
        /*0088*/ 	.word	0x000007e0


	//   ....[2]....
        /*008c*/ 	.word	0x00001de0


	//   ....[3]....
        /*0090*/ 	.word	0x000020e0


	//   ....[4]....
        /*0094*/ 	.word	0x000020f0


	//   ....[5]....
        /*0098*/ 	.word	0x00002120


	//   ....[6]....
        /*009c*/ 	.word	0x00002140


	//   ....[7]....
        /*00a0*/ 	.word	0x00002170


	//   ....[8]....
        /*00a4*/ 	.word	0x00002190


	//   ....[9]....
        /*00a8*/ 	.word	0x000021d0


	//   ....[10]....
        /*00ac*/ 	.word	0x00002200


	//   ....[11]....
        /*00b0*/ 	.word	0x00002230


	//   ....[12]....
        /*00b4*/ 	.word	0x00002250


	//   ....[13]....
        /*00b8*/ 	.word	0x00002280


	//   ....[14]....
        /*00bc*/ 	.word	0x000022a0


	//   ....[15]....
        /*00c0*/ 	.word	0x000022d0


	//   ....[16]....
        /*00c4*/ 	.word	0x000026e0


	//----- nvinfo : EIATTR_EXIT_INSTR_OFFSETS
	.align		4
.L_3293:
        /*00c8*/ 	.byte	0x04, 0x1c
        /*00ca*/ 	.short	(.L_3295 - .L_3294)


	//   ....[0]....
.L_3294:
        /*00cc*/ 	.word	0x000003d0


	//   ....[1]....
        /*00d0*/ 	.word	0x000027c0


	//----- nvinfo : EIATTR_MAX_THREADS
	.align		4
.L_3295:
        /*00d4*/ 	.byte	0x04, 0x05
        /*00d6*/ 	.short	(.L_3297 - .L_3296)
.L_3296:
        /*00d8*/ 	.word	0x00000020
        /*00dc*/ 	.word	0x00000001
        /*00e0*/ 	.word	0x00000001


	//----- nvinfo : EIATTR_CRS_STACK_SIZE
	.align		4
.L_3297:
        /*00e4*/ 	.byte	0x04, 0x1e
        /*00e6*/ 	.short	(.L_3299 - .L_3298)
.L_3298:
        /*00e8*/ 	.word	0x00000000
.L_3299:


//--------------------- .nv.info._Z25selective_scan_fwd_kernelI32Selective_Scan_fwd_kernel_traitsILi32ELi8ELi1ELb1ELb1ELb1ELb1EffEEv13SSMParamsBase --------------------------
	.section	.nv.info._Z25selective_scan_fwd_kernelI32Selective_Scan_fwd_kernel_traitsILi32ELi8ELi1ELb1ELb1ELb1ELb1EffEEv13SSMParamsBase,"",@"SHT_CUDA_INFO"
	.sectionflags	@""
	.align	4


	//----- nvinfo : EIATTR_CUDA_API_VERSION
	.align		4
        /*0000*/ 	.byte	0x04, 0x37
        /*0002*/ 	.short	(.L_3301 - .L_3300)
.L_3300:
        /*0004*/ 	.word	0x00000082


	//----- nvinfo : EIATTR_SW2861232_WAR
	.align		4
.L_3301:
        /*0008*/ 	.byte	0x01, 0x35
	.zero		2


	//----- nvinfo : EIATTR_PARAM_CBANK
	.align		4
        /*000c*/ 	.byte	0x04, 0x0a
        /*000e*/ 	.short	(.L_3303 - .L_3302)
	.align		4
.L_3302:
        /*0010*/ 	.word	index@(.nv.constant0._Z25selective_scan_fwd_kernelI32Selective_Scan_fwd_kernel_traitsILi32ELi8ELi1ELb1ELb1ELb1ELb1EffEEv13SSMParamsBase)
        /*0014*/ 	.short	0x0160
        /*0016*/ 	.short	0x0118


	//----- nvinfo : EIATTR_CBANK_PARAM_SIZE
	.align		4
.L_3303:
        /*0018*/ 	.byte	0x03, 0x19
        /*001a*/ 	.short	0x0118


	//----- nvinfo : EIATTR_KPARAM_INFO
	.align		4
        /*001c*/ 	.byte	0x04, 0x17
        /*001e*/ 	.short	(.L_3305 - .L_3304)
.L_3304:
        /*0020*/ 	.word	0x00000000
        /*0024*/ 	.short	0x0000
        /*0026*/ 	.short	0x0000
        /*0028*/ 	.byte	0x00, 0xf0, 0x61, 0x04


	//----- nvinfo : EIATTR_MAXREG_COUNT
	.align		4
.L_3305:
        /*002c*/ 	.byte	0x03, 0x1b
        /*002e*/ 	.short	0x00ff


	//----- nvinfo : EIATTR_NUM_BARRIERS
	.align		4
        /*0030*/ 	.byte	0x02, 0x4c
        /*0032*/ 	.byte	0x01
	.zero		1


	//----- nvinfo : EIATTR_MERCURY_ISA_VERSION
	.align		4
        /*0034*/ 	.byte	0x03, 0x5f
        /*0036*/ 	.short	0x0000


	//----- nvinfo : EIATTR_COOP_GROUP_MASK_REGIDS
	.align		4
        /*0038*/ 	.byte	0x04, 0x29
        /*003a*/ 	.short	(.L_3307 - .L_3306)


	//   ....[0]....
.L_3306:
        /*003c*/ 	.word	0xffffffff


	//   ....[1]....
        /*0040*/ 	.word	0xffffffff


	//   ....[2]....
        /*0044*/ 	.word	0xffffffff


	//   ....[3]....
        /*0048*/ 	.word	0xffffffff


	//   ....[4]....
        /*004c*/ 	.word	0xffffffff


	//   ....[5]....
        /*0050*/ 	.word	0xffffffff


	//   ....[6]....
        /*0054*/ 	.word	0xffffffff


	//   ....[7]....
        /*0058*/ 	.word	0xffffffff


	//   ....[8]....
        /*005c*/ 	.word	0xffffffff


	//   ....[9]....
        /*0060*/ 	.word	0xffffffff


	//   ....[10]....
        /*0064*/ 	.word	0xffffffff


	//   ....[11]....
        /*0068*/ 	.word	0xffffffff


	//   ....[12]....
        /*006c*/ 	.word	0xffffffff


	//   ....[13]....
        /*0070*/ 	.word	0xffffffff


	//   ....[14]....
        /*0074*/ 	.word	0xffffffff


	//   ....[15]....
        /*0078*/ 	.word	0xffffffff


	//   ....[16]....
        /*007c*/ 	.word	0xffffffff


	//   ....[17]....
        /*0080*/ 	.word	0xffffffff


	//   ....[18]....
        /*0084*/ 	.word	0xffffffff


	//----- nvinfo : EIATTR_COOP_GROUP_INSTR_OFFSETS
	.align		4
.L_3307:
        /*0088*/ 	.byte	0x04, 0x28
        /*008a*/ 	.short	(.L_3309 - .L_3308)


	//   ....[0]....
.L_3308:
        /*008c*/ 	.word	0x00000740


	//   ....[1]....
        /*0090*/ 	.word	0x000007e0


	//   ....[2]....
        /*0094*/ 	.word	0x00001de0


	//   ....[3]....
        /*0098*/ 	.word	0x000020e0


	//   ....[4]....
        /*009c*/ 	.word	0x000020f0


	//   ....[5]....
        /*00a0*/ 	.word	0x00002120


	//   ....[6]....
        /*00a4*/ 	.word	0x00002140


	//   ....[7]....
        /*00a8*/ 	.word	0x00002170


	//   ....[8]....
        /*00ac*/ 	.word	0x00002190


	//   ....[9]....
        /*00b0*/ 	.word	0x000021d0


	//   ....[10]....
        /*00b4*/ 	.word	0x00002200


	//   ....[11]....
        /*00b8*/ 	.word	0x00002230


	//   ....[12]....
        /*00bc*/ 	.word	0x00002250


	//   ....[13]....
        /*00c0*/ 	.word	0x00002280


	//   ....[14]....
        /*00c4*/ 	.word	0x000022a0


	//   ....[15]....
        /*00c8*/ 	.word	0x000022d0


	//   ....[16]....
        /*00cc*/ 	.word	0x000026c0


	//   ....[17]....
        /*00d0*/ 	.word	0x000028b0


	//   ....[18]....
        /*00d4*/ 	.word	0x00002c50


	//----- nvinfo : EIATTR_EXIT_INSTR_OFFSETS
	.align		4
.L_3309:
        /*00d8*/ 	.byte	0x04, 0x1c
        /*00da*/ 	.short	(.L_3311 - .L_3310)


	//   ....[0]....
.L_3310:
        /*00dc*/ 	.word	0x000003d0


	//   ....[1]....
        /*00e0*/ 	.word	0x00002d40


	//----- nvinfo : EIATTR_MAX_THREADS
	.align		4
.L_3311:
        /*00e4*/ 	.byte	0x04, 0x05
        /*00e6*/ 	.short	(.L_3313 - .L_3312)
.L_3312:
        /*00e8*/ 	.word	0x00000020
        /*00ec*/ 	.word	0x00000001
        /*00f0*/ 	.word	0x00000001


	//----- nvinfo : EIATTR_CRS_STACK_SIZE
	.align		4
.L_3313:
        /*00f4*/ 	.byte	0x04, 0x1e
        /*00f6*/ 	.short	(.L_3315 - .L_3314)
.L_3314:
        /*00f8*/ 	.word	0x00000000
.L_3315:


//--------------------- .nv.info._Z25selective_scan_fwd_kernelI32Selective_Scan_fwd_kernel_traitsILi32ELi4ELi1ELb0ELb0ELb0ELb0EffEEv13SSMParamsBase --------------------------
	.section	.nv.info._Z25selective_scan_fwd_kernelI32Selective_Scan_fwd_kernel_traitsILi32ELi4ELi1ELb0ELb0ELb0ELb0EffEEv13SSMParamsBase,"",@"SHT_CUDA_INFO"
	.sectionflags	@""
	.align	4


	//----- nvinfo : EIATTR_CUDA_API_VERSION
	.align		4
        /*0000*/ 	.byte	0x04, 0x37
        /*0002*/ 	.short	(.L_3317 - .L_3316)
.L_3316:
        /*0004*/ 	.word	0x00000082


	//----- nvinfo : EIATTR_SW2861232_WAR
	.align		4
.L_3317:
        /*0008*/ 	.byte	0x01, 0x35
	.zero		2


	//----- nvinfo : EIATTR_PARAM_CBANK
	.align		4
        /*000c*/ 	.byte	0x04, 0x0a
        /*000e*/ 	.short	(.L_3319 - .L_3318)
	.align		4
.L_3318:
        /*0010*/ 	.word	index@(.nv.constant0._Z25selective_scan_fwd_kernelI32Selective_Scan_fwd_kernel_traitsILi32ELi4ELi1ELb0ELb0ELb0ELb0EffEEv13SSMParamsBase)
        /*0014*/ 	.short	0x0160
        /*0016*/ 	.short	0x0118


	//----- nvinfo : EIATTR_CBANK_PARAM_SIZE
	.align		4
.L_3319:
        /*0018*/ 	.byte	0x03, 0x19
        /*001a*/ 	.short	0x0118


	//----- nvinfo : EIATTR_KPARAM_INFO
	.align		4
        /*001c*/ 	.byte	0x04, 0x17
        /*001e*/ 	.short	(.L_3321 - .L_3320)
.L_3320:
        /*0020*/ 	.word	0x00000000
        /*0024*/ 	.short	0x0000
        /*0026*/ 	.short	0x0000
        /*0028*/ 	.byte	0x00, 0xf0, 0x61, 0x04


	//----- nvinfo : EIATTR_MAXREG_COUNT
	.align		4
.L_3321:
        /*002c*/ 	.byte	0x03, 0x1b
        /*002e*/ 	.short	0x00ff


	//----- nvinfo : EIATTR_NUM_BARRIERS
	.align		4
        /*0030*/ 	.byte	0x02, 0x4c
        /*0032*/ 	.byte	0x01
	.zero		1


	//----- nvinfo : EIATTR_MERCURY_ISA_VERSION
	.align		4
        /*0034*/ 	.byte	0x03, 0x5f
        /*0036*/ 	.short	0x0000


	//----- nvinfo : EIATTR_COOP_GROUP_MASK_REGIDS
	.align		4
        /*0038*/ 	.byte	0x04, 0x29
        /*003a*/ 	.short	(.L_3323 - .L_3322)


	//   ....[0]....
.L_3322:
        /*003c*/ 	.word	0xffffffff


	//   ....[1]....
        /*0040*/ 	.word	0xffffffff


	//   ....[2]....
        /*0044*/ 	.word	0xffffffff


	//   ....[3]....
        /*0048*/ 	.word	0xffffffff


	//   ....[4]....
        /*004c*/ 	.word	0xffffffff


	//   ....[5]....
        /*0050*/ 	.word	0xffffffff


	//   ....[6]....
        /*0054*/ 	.word	0xffffffff


	//   ....[7]....
        /*0058*/ 	.word	0xffffffff


	//   ....[8]....
        /*005c*/ 	.word	0xffffffff


	//   ....[9]....
        /*0060*/ 	.word	0xffffffff


	//   ....[10]....
        /*0064*/ 	.word	0xffffffff


	//   ....[11]....
        /*0068*/ 	.word	0xffffffff


	//   ....[12]....
        /*006c*/ 	.word	0xffffffff


	//   ....[13]....
        /*0070*/ 	.word	0xffffffff


	//   ....[14]....
        /*0074*/ 	.word	0xffffffff


	//----- nvinfo : EIATTR_COOP_GROUP_INSTR_OFFSETS
	.align		4
.L_3323:
        /*0078*/ 	.byte	0x04, 0x28
        /*007a*/ 	.short	(.L_3325 - .L_3324)


	//   ....[0]....
.L_3324:
        /*007c*/ 	.word	0x00000530


	//   ....[1]....
        /*0080*/ 	.word	0x00000650


	//   ....[2]....
        /*0084*/ 	.word	0x00001480


	//   ....[3]....
        /*0088*/ 	.word	0x00001490


	//   ....[4]....
        /*008c*/ 	.word	0x000014d0


	//   ....[5]....
        /*0090*/ 	.word	0x000014e0


	//   ....[6]....
        /*0094*/ 	.word	0x00001520


	//   ....[7]....
        /*0098*/ 	.word	0x00001530


	//   ....[8]....
        /*009c*/ 	.word	0x00001580


	//   ....[9]....
        /*00a0*/ 	.word	0x00001590


	//   ....[10]....
        /*00a4*/ 	.word	0x00001610


	//   ....[11]....
        /*00a8*/ 	.word	0x00001620


	//   ....[12]....
        /*00ac*/ 	.word	0x000016d0


	//   ....[13]....
        /*00b0*/ 	.word	0x000016e0


	//   ....[14]....
        /*00b4*/ 	.word	0x000019c0


	//----- nvinfo : EIATTR_EXIT_INSTR_OFFSETS
	.align		4
.L_3325:
        /*00b8*/ 	.byte	0x04, 0x1c
        /*00ba*/ 	.short	(.L_3327 - .L_3326)


	//   ....[0]....
.L_3326:
        /*00bc*/ 	.word	0x00000130


	//   ....[1]....
        /*00c0*/ 	.word	0x00001d20


	//----- nvinfo : EIATTR_MAX_THREADS
	.align		4
.L_3327:
        /*00c4*/ 	.byte	0x04, 0x05
        /*00c6*/ 	.short	(.L_3329 - .L_3328)
.L_3328:
        /*00c8*/ 	.word	0x00000020
        /*00cc*/ 	.word	0x00000001
        /*00d0*/ 	.word	0x00000001


	//----- nvinfo : EIATTR_CRS_STACK_SIZE
	.align		4
.L_3329:
        /*00d4*/ 	.byte	0x04, 0x1e
        /*00d6*/ 	.short	(.L_3331 - .L_3330)
.L_3330:
        /*00d8*/ 	.word	0x00000000
.L_3331:


//--------------------- .nv.info._Z25selective_scan_fwd_kernelI32Selective_Scan_fwd_kernel_traitsILi32ELi4ELi1ELb0ELb0ELb0ELb1EffEEv13SSMParamsBase --------------------------
	.section	.nv.info._Z25selective_scan_fwd_kernelI32Selective_Scan_fwd_kernel_traitsILi32ELi4ELi1ELb0ELb0ELb0ELb1EffEEv13SSMParamsBase,"",@"SHT_CUDA_INFO"
	.sectionflags	@""
	.align	4


	//----- nvinfo : EIATTR_CUDA_API_VERSION
	.align		4
        /*0000*/ 	.byte	0x04, 0x37
        /*0002*/ 	.short	(.L_3333 - .L_3332)
.L_3332:
        /*0004*/ 	.word	0x00000082


	//----- nvinfo : EIATTR_SW2861232_WAR
	.align		4
.L_3333:
        /*0008*/ 	.byte	0x01, 0x35
	.zero		2


	//----- nvinfo : EIATTR_PARAM_CBANK
	.align		4
        /*000c*/ 	.byte	0x04, 0x0a
        /*000e*/ 	.short	(.L_3335 - .L_3334)
	.align		4
.L_3334:
        /*0010*/ 	.word	index@(.nv.constant0._Z25selective_scan_fwd_kernelI32Selective_Scan_fwd_kernel_traitsILi32ELi4ELi1ELb0ELb0ELb0ELb1EffEEv13SSMParamsBase)
        /*0014*/ 	.short	0x0160
        /*0016*/ 	.short	0x0118


	//----- nvinfo : EIATTR_CBANK_PARAM_SIZE
	.align		4
.L_3335:
        /*0018*/ 	.byte	0x03, 0x19
        /*001a*/ 	.short	0x0118


	//----- nvinfo : EIATTR_KPARAM_INFO
	.align		4
        /*001c*/ 	.byte	0x04, 0x17
        /*001e*/ 	.short	(.L_3337 - .L_3336)
.L_3336:
        /*0020*/ 	.word	0x00000000
        /*0024*/ 	.short	0x0000
        /*0026*/ 	.short	0x0000
        /*0028*/ 	.byte	0x00, 0xf0, 0x61, 0x04


	//----- nvinfo : EIATTR_MAXREG_COUNT
	.align		4
.L_3337:
        /*002c*/ 	.byte	0x03, 0x1b
        /*002e*/ 	.short	0x00ff


	//----- nvinfo : EIATTR_NUM_BARRIERS
	.align		4
        /*0030*/ 	.byte	0x02, 0x4c
        /*0032*/ 	.byte	0x01
	.zero		1


	//----- nvinfo : EIATTR_MERCURY_ISA_VERSION
	.align		4
        /*0034*/ 	.byte	0x03, 0x5f
        /*0036*/ 	.short	0x0000


	//----- nvinfo : EIATTR_COOP_GROUP_MASK_REGIDS
	.align		4
        /*0038*/ 	.byte	0x04, 0x29
        /*003a*/ 	.short	(.L_3339 - .L_3338)


	//   ....[0]....
.L_3338:
        /*003c*/ 	.word	0xffffffff


	//   ....[1]....
        /*0040*/ 	.word	0xffffffff


	//   ....[2]....
        /*0044*/ 	.word	0xffffffff


	//   ....[3]....
        /*0048*/ 	.word	0xffffffff


	//   ....[4]....
        /*004c*/ 	.word	0xffffffff


	//   ....[5]....
        /*0050*/ 	.word	0xffffffff


	//   ....[6]....
        /*0054*/ 	.word	0xffffffff


	//   ....[7]....
        /*0058*/ 	.word	0xffffffff


	//   ....[8]....
        /*005c*/ 	.word	0xffffffff


	//   ....[9]....
        /*0060*/ 	.word	0xffffffff


	//   ....[10]....
        /*0064*/ 	.word	0xffffffff


	//   ....[11]....
        /*0068*/ 	.word	0xffffffff


	//   ....[12]....
        /*006c*/ 	.word	0xffffffff


	//   ....[13]....
        /*0070*/ 	.word	0xffffffff


	//   ....[14]....
        /*0074*/ 	.word	0xffffffff


	//   ....[15]....
        /*0078*/ 	.word	0xffffffff


	//   ....[16]....
        /*007c*/ 	.word	0xffffffff


	//----- nvinfo : EIATTR_COOP_GROUP_INSTR_OFFSETS
	.align		4
.L_3339:
        /*0080*/ 	.byte	0x04, 0x28
        /*0082*/ 	.short	(.L_3341 - .L_3340)


	//   ....[0]....
.L_3340:
        /*0084*/ 	.word	0x00000530


	//   ....[1]....
        /*0088*/ 	.word	0x00000630


	//   ....[2]....
        /*008c*/ 	.word	0x00001460


	//   ....[3]....
        /*0090*/ 	.word	0x00001470


	//   ....[4]....
        /*0094*/ 	.word	0x000014b0


	//   ....[5]....
        /*0098*/ 	.word	0x000014c0


	//   ....[6]....
        /*009c*/ 	.word	0x00001500


	//   ....[7]....
        /*00a0*/ 	.word	0x00001510


	//   ....[8]....
        /*00a4*/ 	.word	0x00001560


	//   ....[9]....
        /*00a8*/ 	.word	0x00001570


	//   ....[10]....
        /*00ac*/ 	.word	0x000015f0


	//   ....[11]....
        /*00b0*/ 	.word	0x00001600


	//   ....[12]....
        /*00b4*/ 	.word	0x000016b0


	//   ....[13]....
        /*00b8*/ 	.word	0x000016c0


	//   ....[14]....
        /*00bc*/ 	.word	0x00001a50


	//   ....[15]....
        /*00c0*/ 	.word	0x00001f00


	//   ....[16]....
        /*00c4*/ 	.word	0x000020c0


	//----- nvinfo : EIATTR_EXIT_INSTR_OFFSETS
	.align		4
.L_3341:
        /*00c8*/ 	.byte	0x04, 0x1c
        /*00ca*/ 	.short	(.L_3343 - .L_3342)


	//   ....[0]....
.L_3342:
        /*00cc*/ 	.word	0x00000120


	//   ....[1]....
        /*00d0*/ 	.word	0x000023e0


	//----- nvinfo : EIATTR_MAX_THREADS
	.align		4
.L_3343:
        /*00d4*/ 	.byte	0x04, 0x05
        /*00d6*/ 	.short	(.L_3345 - .L_3344)
.L_3344:
        /*00d8*/ 	.word	0x00000020
        /*00dc*/ 	.word	0x00000001
        /*00e0*/ 	.word	0x00000001


	//----- nvinfo : EIATTR_CRS_STACK_SIZE
	.align		4
.L_3345:
        /*00e4*/ 	.byte	0x04, 0x1e
        /*00e6*/ 	.short	(.L_3347 - .L_3346)
.L_3346:
        /*00e8*/ 	.word	0x00000000
.L_3347:


//--------------------- .nv.info._Z25selective_scan_fwd_kernelI32Selective_Scan_fwd_kernel_traitsILi32ELi4ELi1ELb0ELb0ELb1ELb0EffEEv13SSMParamsBase --------------------------
	.section	.nv.info._Z25selective_scan_fwd_kernelI32Selective_Scan_fwd_kernel_traitsILi32ELi4ELi1ELb0ELb0ELb1ELb0EffEEv13SSMParamsBase,"",@"SHT_CUDA_INFO"
	.sectionflags	@""
	.align	4


	//----- nvinfo : EIATTR_CUDA_API_VERSION
	.align		4
        /*0000*/ 	.byte	0x04, 0x37
        /*0002*/ 	.short	(.L_3349 - .L_3348)
.L_3348:
        /*0004*/ 	.word	0x00000082


	//----- nvinfo : EIATTR_SW2861232_WAR
	.align		4
.L_3349:
        /*0008*/ 	.byte	0x01, 0x35
	.zero		2


	//----- nvinfo : EIATTR_PARAM_CBANK
	.align		4
        /*000c*/ 	.byte	0x04, 0x0a
        /*000e*/ 	.short	(.L_3351 - .L_3350)
	.align		4
.L_3350:
        /*0010*/ 	.word	index@(.nv.constant0._Z25selective_scan_fwd_kernelI32Selective_Scan_fwd_kernel_traitsILi32ELi4ELi1ELb0ELb0ELb1ELb0EffEEv13SSMParamsBase)
        /*0014*/ 	.short	0x0160
        /*0016*/ 	.short	0x0118


	//----- nvinfo : EIATTR_CBANK_PARAM_SIZE
	.align		4
.L_3351:
        /*0018*/ 	.byte	0x03, 0x19
        /*001a*/ 	.short	0x0118


	//----- nvinfo : EIATTR_KPARAM_INFO
	.align		4
        /*001c*/ 	.byte	0x04, 0x17
        /*001e*/ 	.short	(.L_3353 - .L_3352)
.L_3352:
        /*0020*/ 	.word	0x00000000
        /*0024*/ 	.short	0x0000
        /*0026*/ 	.short	0x0000
        /*0028*/ 	.byte	0x00, 0xf0, 0x61, 0x04


	//----- nvinfo : EIATTR_MAXREG_COUNT
	.align		4
.L_3353:
        /*002c*/ 	.byte	0x03, 0x1b
        /*002e*/ 	.short	0x00ff


	//----- nvinfo : EIATTR_NUM_BARRIERS
	.align		4
        /*0030*/ 	.byte	0x02, 0x4c
        /*0032*/ 	.byte	0x01
	.zero		1


	//----- nvinfo : EIATTR_MERCURY_ISA_VERSION
	.align		4
        /*0034*/ 	.byte	0x03, 0x5f
        /*0036*/ 	.short	0x0000


	//----- nvinfo : EIATTR_COOP_GROUP_MASK_REGIDS
	.align		4
        /*0038*/ 	.byte	0x04, 0x29
        /*003a*/ 	.short	(.L_3355 - .L_3354)


	//   ....[0]....
.L_3354:
        /*003c*/ 	.word	0xffffffff


	//   ....[1]....
        /*0040*/ 	.word	0xffffffff


	//   ....[2]....
        /*0044*/ 	.word	0xffffffff


	//   ....[3]....
        /*0048*/ 	.word	0xffffffff


	//   ....[4]....
        /*004c*/ 	.word	0xffffffff


	//   ....[5]....
        /*0050*/ 	.word	0xffffffff


	//   ....[6]....
        /*0054*/ 	.word	0xffffffff


	//   ....[7]....
        /*0058*/ 	.word	0xffffffff


	//   ....[8]....
        /*005c*/ 	.word	0xffffffff


	//   ....[9]....
        /*0060*/ 	.word	0xffffffff


	//   ....[10]....
        /*0064*/ 	.word	0xffffffff


	//   ....[11]....
        /*0068*/ 	.word	0xffffffff


	//   ....[12]....
        /*006c*/ 	.word	0xffffffff


	//   ....[13]....
        /*0070*/ 	.word	0xffffffff


	//   ....[14]....
        /*0074*/ 	.word	0xffffffff


	//   ....[15]....
        /*0078*/ 	.word	0xffffffff


	//----- nvinfo : EIATTR_COOP_GROUP_INSTR_OFFSETS
	.align		4
.L_3355:
        /*007c*/ 	.byte	0x04, 0x28
        /*007e*/ 	.short	(.L_3357 - .L_3356)


	//   ....[0]....
.L_3356:
        /*0080*/ 	.word	0x00000820


	//   ....[1]....
        /*0084*/ 	.word	0x000008f0


	//   ....[2]....
        /*0088*/ 	.word	0x00001650


	//   ....[3]....
        /*008c*/ 	.word	0x00001850


	//   ....[4]....
        /*0090*/ 	.word	0x00001860


	//   ....[5]....
        /*0094*/ 	.word	0x00001890


	//   ....[6]....
        /*0098*/ 	.word	0x000018b0


	//   ....[7]....
        /*009c*/ 	.word	0x000018e0


	//   ....[8]....
        /*00a0*/ 	.word	0x00001900


	//   ....[9]....
        /*00a4*/ 	.word	0x00001930


	//   ....[10]....
        /*00a8*/ 	.word	0x00001950


	//   ....[11]....
        /*00ac*/ 	.word	0x00001980


	//   ....[12]....
        /*00b0*/ 	.word	0x000019a0


	//   ....[13]....
        /*00b4*/ 	.word	0x000019d0


	//   ....[14]....
        /*00b8*/ 	.word	0x00001a20


	//   ....[15]....
        /*00bc*/ 	.word	0x00001cc0


	//----- nvinfo : EIATTR_EXIT_INSTR_OFFSETS
	.align		4
.L_3357:
        /*00c0*/ 	.byte	0x04, 0x1c
        /*00c2*/ 	.short	(.L_3359 - .L_3358)


	//   ....[0]....
.L_3358:
        /*00c4*/ 	.word	0x00000230


	//   ....[1]....
        /*00c8*/ 	.word	0x00002010


	//----- nvinfo : EIATTR_MAX_THREADS
	.align		4
.L_3359:
        /*00cc*/ 	.byte	0x04, 0x05
        /*00ce*/ 	.short	(.L_3361 - .L_3360)
.L_3360:
        /*00d0*/ 	.word	0x00000020
        /*00d4*/ 	.word	0x00000001
        /*00d8*/ 	.word	0x00000001


	//----- nvinfo : EIATTR_CRS_STACK_SIZE
	.align		4
.L_3361:
        /*00dc*/ 	.byte	0x04, 0x1e
        /*00de*/ 	.short	(.L_3363 - .L_3362)
.L_3362:
        /*00e0*/ 	.word	0x00000000
.L_3363:


//--------------------- .nv.info._Z25selective_scan_fwd_kernelI32Selective_Scan_fwd_kernel_traitsILi32ELi4ELi1ELb0ELb0ELb1ELb1EffEEv13SSMParamsBase --------------------------
	.section	.nv.info._Z25selective_scan_fwd_kernelI32Selective_Scan_fwd_kernel_traitsILi32ELi4ELi1ELb0ELb0ELb1ELb1EffEEv13SSMParamsBase,"",@"SHT_CUDA_INFO"
	.sectionflags	@""
	.align	4


	//----- nvinfo : EIATTR_CUDA_API_VERSION
	.align		4
        /*0000*/ 	.byte	0x04, 0x37
        /*0002*/ 	.short	(.L_3365 - .L_3364)
.L_3364:
        /*0004*/ 	.word	0x00000082


	//----- nvinfo : EIATTR_SW2861232_WAR
	.align		4
.L_3365:
        /*0008*/ 	.byte	0x01, 0x35
	.zero		2


	//----- nvinfo : EIATTR_PARAM_CBANK
	.align		4
        /*000c*/ 	.byte	0x04, 0x0a
        /*000e*/ 	.short	(.L_3367 - .L_3366)
	.align		4
.L_3366:
        /*0010*/ 	.word	index@(.nv.constant0._Z25selective_scan_fwd_kernelI32Selective_Scan_fwd_kernel_traitsILi32ELi4ELi1ELb0ELb0ELb1ELb1EffEEv13SSMParamsBase)
        /*0014*/ 	.short	0x0160
        /*0016*/ 	.short	0x0118


	//----- nvinfo : EIATTR_CBANK_PARAM_SIZE
	.align		4
.L_3367:
        /*0018*/ 	.byte	0x03, 0x19
        /*001a*/ 	.short	0x0118


	//----- nvinfo : EIATTR_KPARAM_INFO
	.align		4
        /*001c*/ 	.byte	0x04, 0x17
        /*001e*/ 	.short	(.L_3369 - .L_3368)
.L_3368:
        /*0020*/ 	.word	0x00000000
        /*0024*/ 	.short	0x0000
        /*0026*/ 	.short	0x0000
        /*0028*/ 	.byte	0x00, 0xf0, 0x61, 0x04


	//----- nvinfo : EIATTR_MAXREG_COUNT
	.align		4
.L_3369:
        /*002c*/ 	.byte	0x03, 0x1b
        /*002e*/ 	.short	0x00ff


	//----- nvinfo : EIATTR_NUM_BARRIERS
	.align		4
        /*0030*/ 	.byte	0x02, 0x4c
        /*0032*/ 	.byte	0x01
	.zero		1


	//----- nvinfo : EIATTR_MERCURY_ISA_VERSION
	.align		4
        /*0034*/ 	.byte	0x03, 0x5f
        /*0036*/ 	.short	0x0000


	//----- nvinfo : EIATTR_COOP_GROUP_MASK_REGIDS
	.align		4
        /*0038*/ 	.byte	0x04, 0x29
        /*003a*/ 	.short	(.L_3371 - .L_3370)


	//   ....[0]....
.L_3370:
        /*003c*/ 	.word	0xffffffff


	//   ....[1]....
        /*0040*/ 	.word	0xffffffff


	//   ....[2]....
        /*0044*/ 	.word	0xffffffff


	//   ....[3]....
        /*0048*/ 	.word	0xffffffff


	//   ....[4]....
        /*004c*/ 	.word	0xffffffff


	//   ....[5]....
        /*0050*/ 	.word	0xffffffff


	//   ....[6]....
        /*0054*/ 	.word	0xffffffff


	//   ....[7]....
        /*0058*/ 	.word	0xffffffff


	//   ....[8]....
        /*005c*/ 	.word	0xffffffff


	//   ....[9]....
        /*0060*/ 	.word	0xffffffff


	//   ....[10]....
        /*0064*/ 	.word	0xffffffff


	//   ....[11]....
        /*0068*/ 	.word	0xffffffff


	//   ....[12]....
        /*006c*/ 	.word	0xffffffff


	//   ....[13]....
        /*0070*/ 	.word	0xffffffff


	//   ....[14]....
        /*0074*/ 	.word	0xffffffff


	//   ....[15]....
        /*0078*/ 	.word	0xffffffff


	//   ....[16]....
        /*007c*/ 	.word	0xffffffff


	//   ....[17]....
        /*0080*/ 	.word	0xffffffff


	//----- nvinfo : EIATTR_COOP_GROUP_INSTR_OFFSETS
	.align		4
.L_3371:
        /*0084*/ 	.byte	0x04, 0x28
        /*0086*/ 	.short	(.L_3373 - .L_3372)


	//   ....[0]....
.L_3372:
        /*0088*/ 	.word	0x00000810


	//   ....[1]....
        /*008c*/ 	.word	0x000008e0


	//   ....[2]....
        /*0090*/ 	.word	0x00001660


	//   ....[3]....
        /*0094*/ 	.word	0x00001830


	//   ....[4]....
        /*0098*/ 	.word	0x00001840


	//   ....[5]....
        /*009c*/ 	.word	0x00001870


	//   ....[6]....
        /*00a0*/ 	.word	0x00001890


	//   ....[7]....
        /*00a4*/ 	.word	0x000018c0


	//   ....[8]....
        /*00a8*/ 	.word	0x000018e0


	//   ....[9]....
        /*00ac*/ 	.word	0x00001910


	//   ....[10]....
        /*00b0*/ 	.word	0x00001930


	//   ....[11]....
        /*00b4*/ 	.word	0x00001960


	//   ....[12]....
        /*00b8*/ 	.word	0x00001980


	//   ....[13]....
        /*00bc*/ 	.word	0x000019b0


	//   ....[14]....
        /*00c0*/ 	.word	0x00001a00


	//   ....[15]....
        /*00c4*/ 	.word	0x00001d60


	//   ....[16]....
        /*00c8*/ 	.word	0x000021c0


	//   ....[17]....
        /*00cc*/ 	.word	0x000023a0


	//----- nvinfo : EIATTR_EXIT_INSTR_OFFSETS
	.align		4
.L_3373:
        /*00d0*/ 	.byte	0x04, 0x1c
        /*00d2*/ 	.short	(.L_3375 - .L_3374)


	//   ....[0]....
.L_3374:
        /*00d4*/ 	.word	0x00000230


	//   ....[1]....
        /*00d8*/ 	.word	0x000026a0


	//----- nvinfo : EIATTR_MAX_THREADS
	.align		4
.L_3375:
        /*00dc*/ 	.byte	0x04, 0x05
        /*00de*/ 	.short	(.L_3377 - .L_3376)
.L_3376:
        /*00e0*/ 	.word	0x00000020
        /*00e4*/ 	.word	0x00000001
        /*00e8*/ 	.word	0x00000001


	//----- nvinfo : EIATTR_CRS_STACK_SIZE
	.align		4
.L_3377:
        /*00ec*/ 	.byte	0x04, 0x1e
        /*00ee*/ 	.short	(.L_3379 - .L_3378)
.L_3378:
        /*00f0*/ 	.word	0x00000000
.L_3379:


//--------------------- .nv.info._Z25selective_scan_fwd_kernelI32Selective_Scan_fwd_kernel_traitsILi32ELi4ELi1ELb0ELb1ELb0ELb0EffEEv13SSMParamsBase --------------------------
	.section	.nv.info._Z25selective_scan_fwd_kernelI32Selective_Scan_fwd_kernel_traitsILi32ELi4ELi1ELb0ELb1ELb0ELb0EffEEv13SSMParamsBase,"",@"SHT_CUDA_INFO"
	.sectionflags	@""
	.align	4


	//----- nvinfo : EIATTR_CUDA_API_VERSION
	.align		4
        /*0000*/ 	.byte	0x04, 0x37
        /*0002*/ 	.short	(.L_3381 - .L_3380)
.L_3380:
        /*0004*/ 	.word	0x00000082


	//----- nvinfo : EIATTR_SW2861232_WAR
	.align		4
.L_3381:
        /*0008*/ 	.byte	0x01, 0x35
	.zero		2


	//----- nvinfo : EIATTR_PARAM_CBANK
	.align		4
        /*000c*/ 	.byte	0x04, 0x0a
        /*000e*/ 	.short	(.L_3383 - .L_3382)
	.align		4
.L_3382:
        /*0010*/ 	.word	index@(.nv.constant0._Z25selective_scan_fwd_kernelI32Selective_Scan_fwd_kernel_traitsILi32ELi4ELi1ELb0ELb1ELb0ELb0EffEEv13SSMParamsBase)
        /*0014*/ 	.short	0x0160
        /*0016*/ 	.short	0x0118


	//----- nvinfo : EIATTR_CBANK_PARAM_SIZE
	.align		4
.L_3383:
        /*0018*/ 	.byte	0x03, 0x19
        /*001a*/ 	.short	0x0118


	//----- nvinfo : EIATTR_KPARAM_INFO
	.align		4
        /*001c*/ 	.byte	0x04, 0x17
        /*001e*/ 	.short	(.L_3385 - .L_3384)
.L_3384:
        /*0020*/ 	.word	0x00000000
        /*0024*/ 	.short	0x0000
        /*0026*/ 	.short	0x0000
        /*0028*/ 	.byte	0x00, 0xf0, 0x61, 0x04


	//----- nvinfo : EIATTR_MAXREG_COUNT
	.align		4
.L_3385:
        /*002c*/ 	.byte	0x03, 0x1b
        /*002e*/ 	.short	0x00ff


	//----- nvinfo : EIATTR_NUM_BARRIERS
	.align		4
        /*0030*/ 	.byte	0x02, 0x4c
        /*0032*/ 	.byte	0x01
	.zero		1


	//----- nvinfo : EIATTR_MERCURY_ISA_VERSION
	.align		4
        /*0034*/ 	.byte	0x03, 0x5f
        /*0036*/ 	.short	0x0000


	//----- nvinfo : EIATTR_COOP_GROUP_MASK_REGIDS
	.align		4
        /*0038*/ 	.byte	0x04, 0x29
        /*003a*/ 	.short	(.L_3387 - .L_3386)


	//   ....[0]....
.L_3386:
        /*003c*/ 	.word	0xffffffff


	//   ....[1]....
        /*0040*/ 	.word	0xffffffff


	//   ....[2]....
        /*0044*/ 	.word	0xffffffff


	//   ....[3]....
        /*0048*/ 	.word	0xffffffff


	//   ....[4]....
        /*004c*/ 	.word	0xffffffff


	//   ....[5]....
        /*0050*/ 	.word	0xffffffff


	//   ....[6]....
        /*0054*/ 	.word	0xffffffff


	//   ....[7]....
        /*0058*/ 	.word	0xffffffff


	//   ....[8]....
        /*005c*/ 	.word	0xffffffff


	//   ....[9]....
        /*0060*/ 	.word	0xffffffff


	//   ....[10]....
        /*0064*/ 	.word	0xffffffff


	//   ....[11]....
        /*0068*/ 	.word	0xffffffff


	//   ....[12]....
        /*006c*/ 	.word	0xffffffff


	//   ....[13]....
        /*0070*/ 	.word	0xffffffff


	//   ....[14]....
        /*0074*/ 	.word	0xffffffff


	//   ....[15]....
        /*0078*/ 	.word	0xffffffff


	//----- nvinfo : EIATTR_COOP_GROUP_INSTR_OFFSETS
	.align		4
.L_3387:
        /*007c*/ 	.byte	0x04, 0x28
        /*007e*/ 	.short	(.L_3389 - .L_3388)


	//   ....[0]....
.L_3388:
        /*0080*/ 	.word	0x00000820


	//   ....[1]....
        /*0084*/ 	.word	0x000008f0


	//   ....[2]....
        /*0088*/ 	.word	0x00001620


	//   ....[3]....
        /*008c*/ 	.word	0x00001870


	//   ....[4]....
        /*0090*/ 	.word	0x00001880


	//   ....[5]....
        /*0094*/ 	.word	0x000018b0


	//   ....[6]....
        /*0098*/ 	.word	0x000018d0


	//   ....[7]....
        /*009c*/ 	.word	0x00001900


	//   ....[8]....
        /*00a0*/ 	.word	0x00001920


	//   ....[9]....
        /*00a4*/ 	.word	0x00001960


	//   ....[10]....
        /*00a8*/ 	.word	0x00001990


	//   ....[11]....
        /*00ac*/ 	.word	0x000019d0


	//   ....[12]....
        /*00b0*/ 	.word	0x000019f0


	//   ....[13]....
        /*00b4*/ 	.word	0x00001a20


	//   ....[14]....
        /*00b8*/ 	.word	0x00001a60


	//   ....[15]....
        /*00bc*/ 	.word	0x00001cc0


	//----- nvinfo : EIATTR_EXIT_INSTR_OFFSETS
	.align		4
.L_3389:
        /*00c0*/ 	.byte	0x04, 0x1c
        /*00c2*/ 	.short	(.L_3391 - .L_3390)


	//   ....[0]....
.L_3390:
        /*00c4*/ 	.word	0x00000230


	//   ....[1]....
        /*00c8*/ 	.word	0x00002010


	//----- nvinfo : EIATTR_MAX_THREADS
	.align		4
.L_3391:
        /*00cc*/ 	.byte	0x04, 0x05
        /*00ce*/ 	.short	(.L_3393 - .L_3392)
.L_3392:
        /*00d0*/ 	.word	0x00000020
        /*00d4*/ 	.word	0x00000001
        /*00d8*/ 	.word	0x00000001


	//----- nvinfo : EIATTR_CRS_STACK_SIZE
	.align		4
.L_3393:
        /*00dc*/ 	.byte	0x04, 0x1e
        /*00de*/ 	.short	(.L_3395 - .L_3394)
.L_3394:
        /*00e0*/ 	.word	0x00000000
.L_3395:


//--------------------- .nv.info._Z25selective_scan_fwd_kernelI32Selective_Scan_fwd_kernel_traitsILi32ELi4ELi1ELb0ELb1ELb0ELb1EffEEv13SSMParamsBase --------------------------
	.section	.nv.info._Z25selective_scan_fwd_kernelI32Selective_Scan_fwd_kernel_traitsILi32ELi4ELi1ELb0ELb1ELb0ELb1EffEEv13SSMParamsBase,"",@"SHT_CUDA_INFO"
	.sectionflags	@""
	.align	4


	//----- nvinfo : EIATTR_CUDA_API_VERSION
	.align		4
        /*0000*/ 	.byte	0x04, 0x37
        /*0002*/ 	.short	(.L_3397 - .L_3396)
.L_3396:
        /*0004*/ 	.word	0x00000082


	//----- nvinfo : EIATTR_SW2861232_WAR
	.align		4
.L_3397:
        /*0008*/ 	.byte	0x01, 0x35
	.zero		2


	//----- nvinfo : EIATTR_PARAM_CBANK
	.align		4
        /*000c*/ 	.byte	0x04, 0x0a
        /*000e*/ 	.short	(.L_3399 - .L_3398)
	.align		4
.L_3398:
        /*0010*/ 	.word	index@(.nv.constant0._Z25selective_scan_fwd_kernelI32Selective_Scan_fwd_kernel_traitsILi32ELi4ELi1ELb0ELb1ELb0ELb1EffEEv13SSMParamsBase)
        /*0014*/ 	.short	0x0160
        /*0016*/ 	.short	0x0118


	//----- nvinfo : EIATTR_CBANK_PARAM_SIZE
	.align		4
.L_3399:
        /*0018*/ 	.byte	0x03, 0x19
        /*001a*/ 	.short	0x0118


	//----- nvinfo : EIATTR_KPARAM_INFO
	.align		4
        /*001c*/ 	.byte	0x04, 0x17
        /*001e*/ 	.short	(.L_3401 - .L_3400)
.L_3400:
        /*0020*/ 	.word	0x00000000
        /*0024*/ 	.short	0x0000
        /*0026*/ 	.short	0x0000
        /*0028*/ 	.byte	0x00, 0xf0, 0x61, 0x04


	//----- nvinfo : EIATTR_MAXREG_COUNT
	.align		4
.L_3401:
        /*002c*/ 	.byte	0x03, 0x1b
        /*002e*/ 	.short	0x00ff


	//----- nvinfo : EIATTR_NUM_BARRIERS
	.align		4
        /*0030*/ 	.byte	0x02, 0x4c
        /*0032*/ 	.byte	0x01
	.zero		1


	//----- nvinfo : EIATTR_MERCURY_ISA_VERSION
	.align		4
        /*0034*/ 	.byte	0x03, 0x5f
        /*0036*/ 	.short	0x0000


	//----- nvinfo : EIATTR_COOP_GROUP_MASK_REGIDS
	.align		4
        /*0038*/ 	.byte	0x04, 0x29
        /*003a*/ 	.short	(.L_3403 - .L_3402)


	//   ....[0]....
.L_3402:
        /*003c*/ 	.word	0xffffffff


	//   ....[1]....
        /*0040*/ 	.word	0xffffffff


	//   ....[2]....
        /*0044*/ 	.word	0xffffffff


	//   ....[3]....
        /*0048*/ 	.word	0xffffffff


	//   ....[4]....
        /*004c*/ 	.word	0xffffffff


	//   ....[5]....
        /*0050*/ 	.word	0xffffffff


	//   ....[6]....
        /*0054*/ 	.word	0xffffffff


	//   ....[7]....
        /*0058*/ 	.word	0xffffffff


	//   ....[8]....
        /*005c*/ 	.word	0xffffffff


	//   ....[9]....
        /*0060*/ 	.word	0xffffffff


	//   ....[10]....
        /*0064*/ 	.word	0xffffffff


	//   ....[11]....
        /*0068*/ 	.word	0xffffffff


	//   ....[12]....
        /*006c*/ 	.word	0xffffffff


	//   ....[13]....
        /*0070*/ 	.word	0xffffffff


	//   ....[14]....
        /*0074*/ 	.word	0xffffffff


	//   ....[15]....
        /*0078*/ 	.word	0xffffffff


	//   ....[16]....
        /*007c*/ 	.word	0xffffffff


	//   ....[17]....
        /*0080*/ 	.word	0xffffffff


	//----- nvinfo : EIATTR_COOP_GROUP_INSTR_OFFSETS
	.align		4
.L_3403:
        /*0084*/ 	.byte	0x04, 0x28
        /*0086*/ 	.short	(.L_3405 - .L_3404)


	//   ....[0]....
.L_3404:
        /*0088*/ 	.word	0x00000810


	//   ....[1]....
        /*008c*/ 	.word	0x000008e0


	//   ....[2]....
        /*0090*/ 	.word	0x000015e0


	//   ....[3]....
        /*0094*/ 	.word	0x00001840


	//   ....[4]....
        /*0098*/ 	.word	0x00001850


	//   ....[5]....
        /*009c*/ 	.word	0x00001880


	//   ....[6]....
        /*00a0*/ 	.word	0x000018a0


	//   ....[7]....
        /*00a4*/ 	.word	0x000018d0


	//   ....[8]....
        /*00a8*/ 	.word	0x000018f0


	//   ....[9]....
        /*00ac*/ 	.word	0x00001930


	//   ....[10]....
        /*00b0*/ 	.word	0x00001960


	//   ....[11]....
        /*00b4*/ 	.word	0x000019a0


	//   ....[12]....
        /*00b8*/ 	.word	0x000019c0


	//   ....[13]....
        /*00bc*/ 	.word	0x000019f0


	//   ....[14]....
        /*00c0*/ 	.word	0x00001a30


	//   ....[15]....
        /*00c4*/ 	.word	0x00001d40


	//   ....[16]....
        /*00c8*/ 	.word	0x000021b0


	//   ....[17]....
        /*00cc*/ 	.word	0x000023a0


	//----- nvinfo : EIATTR_EXIT_INSTR_OFFSETS
	.align		4
.L_3405:
        /*00d0*/ 	.byte	0x04, 0x1c
        /*00d2*/ 	.short	(.L_3407 - .L_3406)


	//   ....[0]....
.L_3406:
        /*00d4*/ 	.word	0x00000230


	//   ....[1]....
        /*00d8*/ 	.word	0x00002690


	//----- nvinfo : EIATTR_MAX_THREADS
	.align		4
.L_3407:
        /*00dc*/ 	.byte	0x04, 0x05
        /*00de*/ 	.short	(.L_3409 - .L_3408)
.L_3408:
        /*00e0*/ 	.word	0x00000020
        /*00e4*/ 	.word	0x00000001
        /*00e8*/ 	.word	0x00000001


	//----- nvinfo : EIATTR_CRS_STACK_SIZE
	.align		4
.L_3409:
        /*00ec*/ 	.byte	0x04, 0x1e
        /*00ee*/ 	.short	(.L_3411 - .L_3410)
.L_3410:
        /*00f0*/ 	.word	0x00000000
.L_3411:


//--------------------- .nv.info._Z25selective_scan_fwd_kernelI32Selective_Scan_fwd_kernel_traitsILi32ELi4ELi1ELb0ELb1ELb1ELb0EffEEv13SSMParamsBase --------------------------
	.section	.nv.info._Z25selective_scan_fwd_kernelI32Selective_Scan_fwd_kernel_traitsILi32ELi4ELi1ELb0ELb1ELb1ELb0EffEEv13SSMParamsBase,"",@"SHT_CUDA_INFO"
	.sectionflags	@""
	.align	4


	//----- nvinfo : EIATTR_CUDA_API_VERSION
	.align		4
        /*0000*/ 	.byte	0x04, 0x37
        /*0002*/ 	.short	(.L_3413 - .L_3412)
.L_3412:
        /*0004*/ 	.word	0x00000082


	//----- nvinfo : EIATTR_SW2861232_WAR
	.align		4
.L_3413:
        /*0008*/ 	.byte	0x01, 0x35
	.zero		2


	//----- nvinfo : EIATTR_PARAM_CBANK
	.align		4
        /*000c*/ 	.byte	0x04, 0x0a
        /*000e*/ 	.short	(.L_3415 - .L_3414)
	.align		4
.L_3414:
        /*0010*/ 	.word	index@(.nv.constant0._Z25selective_scan_fwd_kernelI32Selective_Scan_fwd_kernel_traitsILi32ELi4ELi1ELb0ELb1ELb1ELb0EffEEv13SSMParamsBase)
        /*0014*/ 	.short	0x0160
        /*0016*/ 	.short	0x0118


	//----- nvinfo : EIATTR_CBANK_PARAM_SIZE
	.align		4
.L_3415:
        /*0018*/ 	.byte	0x03, 0x19
        /*001a*/ 	.short	0x0118


	//----- nvinfo : EIATTR_KPARAM_INFO
	.align		4
        /*001c*/ 	.byte	0x04, 0x17
        /*001e*/ 	.short	(.L_3417 - .L_3416)
.L_3416:
        /*0020*/ 	.word	0x00000000
        /*0024*/ 	.short	0x0000
        /*0026*/ 	.short	0x0000
        /*0028*/ 	.byte	0x00, 0xf0, 0x61, 0x04


	//----- nvinfo : EIATTR_MAXREG_COUNT
	.align		4
.L_3417:
        /*002c*/ 	.byte	0x03, 0x1b
        /*002e*/ 	.short	0x00ff


	//----- nvinfo : EIATTR_NUM_BARRIERS
	.align		4
        /*0030*/ 	.byte	0x02, 0x4c
        /*0032*/ 	.byte	0x01
	.zero		1


	//----- nvinfo : EIATTR_MERCURY_ISA_VERSION
	.align		4
        /*0034*/ 	.byte	0x03, 0x5f
        /*0036*/ 	.short	0x0000


	//----- nvinfo : EIATTR_COOP_GROUP_MASK_REGIDS
	.align		4
        /*0038*/ 	.byte	0x04, 0x29
        /*003a*/ 	.short	(.L_3419 - .L_3418)


	//   ....[0]....
.L_3418:
        /*003c*/ 	.word	0xffffffff


	//   ....[1]....
        /*0040*/ 	.word	0xffffffff


	//   ....[2]....
        /*0044*/ 	.word	0xffffffff


	//   ....[3]....
        /*0048*/ 	.word	0xffffffff


	//   ....[4]....
        /*004c*/ 	.word	0xffffffff


	//   ....[5]....
        /*0050*/ 	.word	0xffffffff


	//   ....[6]....
        /*0054*/ 	.word	0xffffffff


	//   ....[7]....
        /*0058*/ 	.word	0xffffffff


	//   ....[8]....
        /*005c*/ 	.word	0xffffffff


	//   ....[9]....
        /*0060*/ 	.word	0xffffffff


	//   ....[10]....
        /*0064*/ 	.word	0xffffffff


	//   ....[11]....
        /*0068*/ 	.word	0xffffffff


	//   ....[12]....
        /*006c*/ 	.word	0xffffffff


	//   ....[13]....
        /*0070*/ 	.word	0xffffffff


	//   ....[14]....
        /*0074*/ 	.word	0xffffffff


	//   ....[15]....
        /*0078*/ 	.word	0xffffffff


	//   ....[16]....
        /*007c*/ 	.word	0xffffffff


	//----- nvinfo : EIATTR_COOP_GROUP_INSTR_OFFSETS
	.align		4
.L_3419:
        /*0080*/ 	.byte	0x04, 0x28
        /*0082*/ 	.short	(.L_3421 - .L_3420)


	//   ....[0]....
.L_3420:
        /*0084*/ 	.word	0x000008a0


	//   ....[1]....
        /*0088*/ 	.word	0x00000970


	//   ....[2]....
        /*008c*/ 	.word	0x000016d0


	//   ....[3]....
        /*0090*/ 	.word	0x000019a0


	//   ....[4]....
        /*0094*/ 	.word	0x000019b0


	//   ....[5]....
        /*0098*/ 	.word	0x000019e0


	//   ....[6]....
        /*009c*/ 	.word	0x00001a00


	//   ....[7]....
        /*00a0*/ 	.word	0x00001a30


	//   ....[8]....
        /*00a4*/ 	.word	0x00001a50


	//   ....[9]....
        /*00a8*/ 	.word	0x00001a80


	//   ....[10]....
        /*00ac*/ 	.word	0x00001aa0


	//   ....[11]....
        /*00b0*/ 	.word	0x00001ad0


	//   ....[12]....
        /*00b4*/ 	.word	0x00001af0


	//   ....[13]....
        /*00b8*/ 	.word	0x00001b70


	//   ....[14]....
        /*00bc*/ 	.word	0x00001bc0


	//   ....[15]....
        /*00c0*/ 	.word	0x00001bd0


	//   ....[16]....
        /*00c4*/ 	.word	0x00001e30


	//----- nvinfo : EIATTR_EXIT_INSTR_OFFSETS
	.align		4
.L_3421:
        /*00c8*/ 	.byte	0x04, 0x1c
        /*00ca*/ 	.short	(.L_3423 - .L_3422)


	//   ....[0]....
.L_3422:
        /*00cc*/ 	.word	0x00000250


	//   ....[1]....
        /*00d0*/ 	.word	0x000021b0


	//----- nvinfo : EIATTR_MAX_THREADS
	.align		4
.L_3423:
        /*00d4*/ 	.byte	0x04, 0x05
        /*00d6*/ 	.short	(.L_3425 - .L_3424)
.L_3424:
        /*00d8*/ 	.word	0x00000020
        /*00dc*/ 	.word	0x00000001
        /*00e0*/ 	.word	0x00000001


	//----- nvinfo : EIATTR_CRS_STACK_SIZE
	.align		4
.L_3425:
        /*00e4*/ 	.byte	0x04, 0x1e
        /*00e6*/ 	.short	(.L_3427 - .L_3426)
.L_3426:
        /*00e8*/ 	.word	0x00000000
.L_3427:


//--------------------- .nv.info._Z25selective_scan_fwd_kernelI32Selective_Scan_fwd_kernel_traitsILi32ELi4ELi1ELb0ELb1ELb1ELb1EffEEv13SSMParamsBase --------------------------
	.section	.nv.info._Z25selective_scan_fwd_kernelI32Selective_Scan_fwd_kernel_traitsILi32ELi4ELi1ELb0ELb1ELb1ELb1EffEEv13SSMParamsBase,"",@"SHT_CUDA_INFO"
	.sectionflags	@""
	.align	4


	//----- nvinfo : EIATTR_CUDA_API_VERSION
	.align		4
        /*0000*/ 	.byte	0x04, 0x37
        /*0002*/ 	.short	(.L_3429 - .L_3428)
.L_3428:
        /*0004*/ 	.word	0x00000082


	//----- nvinfo : EIATTR_SW2861232_WAR
	.align		4
.L_3429:
        /*0008*/ 	.byte	0x01, 0x35
	.zero		2


	//----- nvinfo : EIATTR_PARAM_CBANK
	.align		4
        /*000c*/ 	.byte	0x04, 0x0a
        /*000e*/ 	.short	(.L_3431 - .L_3430)
	.align		4
.L_3430:
        /*0010*/ 	.word	index@(.nv.constant0._Z25selective_scan_fwd_kernelI32Selective_Scan_fwd_kernel_traitsILi32ELi4ELi1ELb0ELb1ELb1ELb1EffEEv13SSMParamsBase)
        /*0014*/ 	.short	0x0160
        /*0016*/ 	.short	0x0118


	//----- nvinfo : EIATTR_CBANK_PARAM_SIZE
	.align		4
.L_3431:
        /*0018*/ 	.byte	0x03, 0x19
        /*001a*/ 	.short	0x0118


	//----- nvinfo : EIATTR_KPARAM_INFO
	.align		4
        /*001c*/ 	.byte	0x04, 0x17
        /*001e*/ 	.short	(.L_3433 - .L_3432)
.L_3432:
        /*0020*/ 	.word	0x00000000
        /*0024*/ 	.short	0x0000
        /*0026*/ 	.short	0x0000
        /*0028*/ 	.byte	0x00, 0xf0, 0x61, 0x04


	//----- nvinfo : EIATTR_MAXREG_COUNT
	.align		4
.L_3433:
        /*002c*/ 	.byte	0x03, 0x1b
        /*002e*/ 	.short	0x00ff


	//----- nvinfo : EIATTR_NUM_BARRIERS
	.align		4
        /*0030*/ 	.byte	0x02, 0x4c
        /*0032*/ 	.byte	0x01
	.zero		1


	//----- nvinfo : EIATTR_MERCURY_ISA_VERSION
	.align		4
        /*0034*/ 	.byte	0x03, 0x5f
        /*0036*/ 	.short	0x0000


	//----- nvinfo : EIATTR_COOP_GROUP_MASK_REGIDS
	.align		4
        /*0038*/ 	.byte	0x04, 0x29
        /*003a*/ 	.short	(.L_3435 - .L_3434)


	//   ....[0]....
.L_3434:
        /*003c*/ 	.word	0xffffffff


	//   ....[1]....
        /*0040*/ 	.word	0xffffffff


	//   ....[2]....
        /*0044*/ 	.word	0xffffffff


	//   ....[3]....
        /*0048*/ 	.word	0xffffffff


	//   ....[4]....
        /*004c*/ 	.word	0xffffffff


	//   ....[5]....
        /*0050*/ 	.word	0xffffffff


	//   ....[6]....
        /*0054*/ 	.word	0xffffffff


	//   ....[7]....
        /*0058*/ 	.word	0xffffffff


	//   ....[8]....
        /*005c*/ 	.word	0xffffffff


	//   ....[9]....
        /*0060*/ 	.word	0xffffffff


	//   ....[10]....
        /*0064*/ 	.word	0xffffffff


	//   ....[11]....
        /*0068*/ 	.word	0xffffffff


	//   ....[12]....
        /*006c*/ 	.word	0xffffffff


	//   ....[13]....
        /*0070*/ 	.word	0xffffffff


	//   ....[14]....
        /*0074*/ 	.word	0xffffffff


	//   ....[15]....
        /*0078*/ 	.word	0xffffffff


	//   ....[16]....
        /*007c*/ 	.word	0xffffffff


	//   ....[17]....
        /*0080*/ 	.word	0xffffffff


	//   ....[18]....
        /*0084*/ 	.word	0xffffffff


	//----- nvinfo : EIATTR_COOP_GROUP_INSTR_OFFSETS
	.align		4
.L_3435:
        /*0088*/ 	.byte	0x04, 0x28
        /*008a*/ 	.short	(.L_3437 - .L_3436)


	//   ....[0]....
.L_3436:
        /*008c*/ 	.word	0x00000880


	//   ....[1]....
        /*0090*/ 	.word	0x00000950


	//   ....[2]....
        /*0094*/ 	.word	0x000016a0


	//   ....[3]....
        /*0098*/ 	.word	0x00001970


	//   ....[4]....
        /*009c*/ 	.word	0x00001980


	//   ....[5]....
        /*00a0*/ 	.word	0x000019b0


	//   ....[6]....
        /*00a4*/ 	.word	0x000019d0


	//   ....[7]....
        /*00a8*/ 	.word	0x00001a00


	//   ....[8]....
        /*00ac*/ 	.word	0x00001a20


	//   ....[9]....
        /*00b0*/ 	.word	0x00001a50


	//   ....[10]....
        /*00b4*/ 	.word	0x00001a70


	//   ....[11]....
        /*00b8*/ 	.word	0x00001aa0


	//   ....[12]....
        /*00bc*/ 	.word	0x00001ac0


	//   ....[13]....
        /*00c0*/ 	.word	0x00001b40


	//   ....[14]....
        /*00c4*/ 	.word	0x00001b90


	//   ....[15]....
        /*00c8*/ 	.word	0x00001ba0


	//   ....[16]....
        /*00cc*/ 	.word	0x00001ed0


	//   ....[17]....
        /*00d0*/ 	.word	0x00002320


	//   ....[18]....
        /*00d4*/ 	.word	0x00002500


	//----- nvinfo : EIATTR_EXIT_INSTR_OFFSETS
	.align		4
.L_3437:
        /*00d8*/ 	.byte	0x04, 0x1c
        /*00da*/ 	.short	(.L_3439 - .L_3438)


	//   ....[0]....
.L_3438:
        /*00dc*/ 	.word	0x00000260


	//   ....[1]....
        /*00e0*/ 	.word	0x00002830


	//----- nvinfo : EIATTR_MAX_THREADS
	.align		4
.L_3439:
        /*00e4*/ 	.byte	0x04, 0x05
        /*00e6*/ 	.short	(.L_3441 - .L_3440)
.L_3440:
        /*00e8*/ 	.word	0x00000020
        /*00ec*/ 	.word	0x00000001
        /*00f0*/ 	.word	0x00000001


	//----- nvinfo : EIATTR_CRS_STACK_SIZE
	.align		4
.L_3441:
        /*00f4*/ 	.byte	0x04, 0x1e
        /*00f6*/ 	.short	(.L_3443 - .L_3442)
.L_3442:
        /*00f8*/ 	.word	0x00000000
.L_3443:


//--------------------- .nv.info._Z25selective_scan_fwd_kernelI32Selective_Scan_fwd_kernel_traitsILi32ELi4ELi1ELb1ELb0ELb0ELb0EffEEv13SSMParamsBase --------------------------
	.section	.nv.info._Z25selective_scan_fwd_kernelI32Selective_Scan_fwd_kernel_traitsILi32ELi4ELi1ELb1ELb0ELb0ELb0EffEEv13SSMParamsBase,"",@"SHT_CUDA_INFO"
	.sectionflags	@""
	.align	4


	//----- nvinfo : EIATTR_CUDA_API_VERSION
	.align		4
        /*0000*/ 	.byte	0x04, 0x37
        /*0002*/ 	.short	(.L_3445 - .L_3444)
.L_3444:
        /*0004*/ 	.word	0x00000082


	//----- nvinfo : EIATTR_SW2861232_WAR
	.align		4
.L_3445:
        /*0008*/ 	.byte	0x01, 0x35
	.zero		2


	//----- nvinfo : EIATTR_PARAM_CBANK
	.align		4
        /*000c*/ 	.byte	0x04, 0x0a
        /*000e*/ 	.short	(.L_3447 - .L_3446)
	.align		4
.L_3446:
        /*0010*/ 	.word	index@(.nv.constant0._Z25selective_scan_fwd_kernelI32Selective_Scan_fwd_kernel_traitsILi32ELi4ELi1ELb1ELb0ELb0ELb0EffEEv13SSMParamsBase)
        /*0014*/ 	.short	0x0160
        /*0016*/ 	.short	0x0118


	//----- nvinfo : EIATTR_CBANK_PARAM_SIZE
	.align		4
.L_3447:
        /*0018*/ 	.byte	0x03, 0x19
        /*001a*/ 	.short	0x0118


	//----- nvinfo : EIATTR_KPARAM_INFO
	.align		4
        /*001c*/ 	.byte	0x04, 0x17
        /*001e*/ 	.short	(.L_3449 - .L_3448)
.L_3448:
        /*0020*/ 	.word	0x00000000
        /*0024*/ 	.short	0x0000
        /*0026*/ 	.short	0x0000
        /*0028*/ 	.byte	0x00, 0xf0, 0x61, 0x04


	//----- nvinfo : EIATTR_MAXREG_COUNT
	.align		4
.L_3449:
        /*002c*/ 	.byte	0x03, 0x1b
        /*002e*/ 	.short	0x00ff


	//----- nvinfo : EIATTR_NUM_BARRIERS
	.align		4
        /*0030*/ 	.byte	0x02, 0x4c
        /*0032*/ 	.byte	0x01
	.zero		1


	//----- nvinfo : EIATTR_MERCURY_ISA_VERSION
	.align		4
        /*0034*/ 	.byte	0x03, 0x5f
        /*0036*/ 	.short	0x0000


	//----- nvinfo : EIATTR_COOP_GROUP_MASK_REGIDS
	.align		4
        /*0038*/ 	.byte	0x04, 0x29
        /*003a*/ 	.short	(.L_3451 - .L_3450)


	//   ....[0]....
.L_3450:
        /*003c*/ 	.word	0xffffffff


	//   ....[1]....
        /*0040*/ 	.word	0xffffffff


	//   ....[2]....
        /*0044*/ 	.word	0xffffffff


	//   ....[3]....
        /*0048*/ 	.word	0xffffffff


	//   ....[4]....
        /*004c*/ 	.word	0xffffffff


	//   ....[5]....
        /*0050*/ 	.word	0xffffffff


	//   ....[6]....
        /*0054*/ 	.word	0xffffffff


	//   ....[7]....
        /*0058*/ 	.word	0xffffffff


	//   ....[8]....
        /*005c*/ 	.word	0xffffffff


	//   ....[9]....
        /*0060*/ 	.word	0xffffffff


	//   ....[10]....
        /*0064*/ 	.word	0xffffffff


	//   ....[11]....
        /*0068*/ 	.word	0xffffffff


	//----- nvinfo : EIATTR_COOP_GROUP_INSTR_OFFSETS
	.align		4
.L_3451:
        /*006c*/ 	.byte	0x04, 0x28
        /*006e*/ 	.short	(.L_3453 - .L_3452)


	//   ....[0]....
.L_3452:
        /*0070*/ 	.word	0x00001120


	//   ....[1]....
        /*0074*/ 	.word	0x00001130


	//   ....[2]....
        /*0078*/ 	.word	0x00001160


	//   ....[3]....
        /*007c*/ 	.word	0x00001170


	//   ....[4]....
        /*0080*/ 	.word	0x000011b0


	//   ....[5]....
        /*0084*/ 	.word	0x000011c0


	//   ....[6]....
        /*0088*/ 	.word	0x00001210


	//   ....[7]....
        /*008c*/ 	.word	0x00001220


	//   ....[8]....
        /*0090*/ 	.word	0x000012a0


	//   ....[9]....
        /*0094*/ 	.word	0x000012b0


	//   ....[10]....
        /*0098*/ 	.word	0x00001360


	//   ....[11]....
        /*009c*/ 	.word	0x00001370


	//----- nvinfo : EIATTR_EXIT_INSTR_OFFSETS
	.align		4
.L_3453:
        /*00a0*/ 	.byte	0x04, 0x1c
        /*00a2*/ 	.short	(.L_3455 - .L_3454)


	//   ....[0]....
.L_3454:
        /*00a4*/ 	.word	0x000001b0


	//   ....[1]....
        /*00a8*/ 	.word	0x00001750


	//----- nvinfo : EIATTR_MAX_THREADS
	.align		4
.L_3455:
        /*00ac*/ 	.byte	0x04, 0x05
        /*00ae*/ 	.short	(.L_3457 - .L_3456)
.L_3456:
        /*00b0*/ 	.word	0x00000020
        /*00b4*/ 	.word	0x00000001
        /*00b8*/ 	.word	0x00000001


	//----- nvinfo : EIATTR_CRS_STACK_SIZE
	.align		4
.L_3457:
        /*00bc*/ 	.byte	0x04, 0x1e
        /*00be*/ 	.short	(.L_3459 - .L_3458)
.L_3458:
        /*00c0*/ 	.word	0x00000000
.L_3459:


//--------------------- .nv.info._Z25selective_scan_fwd_kernelI32Selective_Scan_fwd_kernel_traitsILi32ELi4ELi1ELb1ELb0ELb0ELb1EffEEv13SSMParamsBase --------------------------
	.section	.nv.info._Z25selective_scan_fwd_kernelI32Selective_Scan_fwd_kernel_traitsILi32ELi4ELi1ELb1ELb0ELb0ELb1EffEEv13SSMParamsBase,"",@"SHT_CUDA_INFO"
	.sectionflags	@""
	.align	4


	//----- nvinfo : EIATTR_CUDA_API_VERSION
	.align		4
        /*0000*/ 	.byte	0x04, 0x37
        /*0002*/ 	.short	(.L_3461 - .L_3460)
.L_3460:
        /*0004*/ 	.word	0x00000082


	//----- nvinfo : EIATTR_SW2861232_WAR
	.align		4
.L_3461:
        /*0008*/ 	.byte	0x01, 0x35
	.zero		2


	//----- nvinfo : EIATTR_PARAM_CBANK
	.align		4
        /*000c*/ 	.byte	0x04, 0x0a
        /*000e*/ 	.short	(.L_3463 - .L_3462)
	.align		4
.L_3462:
        /*0010*/ 	.word	index@(.nv.constant0._Z25selective_scan_fwd_kernelI32Selective_Scan_fwd_kernel_traitsILi32ELi4ELi1ELb1ELb0ELb0ELb1EffEEv13SSMParamsBase)
        /*0014*/ 	.short	0x0160
        /*0016*/ 	.short	0x0118


	//----- nvinfo : EIATTR_CBANK_PARAM_SIZE
	.align		4
.L_3463:
        /*0018*/ 	.byte	0x03, 0x19
        /*001a*/ 	.short	0x0118


	//----- nvinfo : EIATTR_KPARAM_INFO
	.align		4
        /*001c*/ 	.byte	0x04, 0x17
        /*001e*/ 	.short	(.L_3465 - .L_3464)
.L_3464:
        /*0020*/ 	.word	0x00000000
        /*0024*/ 	.short	0x0000
        /*0026*/ 	.short	0x0000
        /*0028*/ 	.byte	0x00, 0xf0, 0x61, 0x04


	//----- nvinfo : EIATTR_MAXREG_COUNT
	.align		4
.L_3465:
        /*002c*/ 	.byte	0x03, 0x1b
        /*002e*/ 	.short	0x00ff


	//----- nvinfo : EIATTR_NUM_BARRIERS
	.align		4
        /*0030*/ 	.byte	0x02, 0x4c
        /*0032*/ 	.byte	0x01
	.zero		1


	//----- nvinfo : EIATTR_MERCURY_ISA_VERSION
	.align		4
        /*0034*/ 	.byte	0x03, 0x5f
        /*0036*/ 	.short	0x0000


	//----- nvinfo : EIATTR_COOP_GROUP_MASK_REGIDS
	.align		4
        /*0038*/ 	.byte	0x04, 0x29
        /*003a*/ 	.short	(.L_3467 - .L_3466)


	//   ....[0]....
.L_3466:
        /*003c*/ 	.word	0xffffffff


	//   ....[1]....
        /*0040*/ 	.word	0xffffffff


	//   ....[2]....
        /*0044*/ 	.word	0xffffffff


	//   ....[3]....
        /*0048*/ 	.word	0xffffffff


	//   ....[4]....
        /*004c*/ 	.word	0xffffffff


	//   ....[5]....
        /*0050*/ 	.word	0xffffffff


	//   ....[6]....
        /*0054*/ 	.word	0xffffffff


	//   ....[7]....
        /*0058*/ 	.word	0xffffffff


	//   ....[8]....
        /*005c*/ 	.word	0xffffffff


	//   ....[9]....
        /*0060*/ 	.word	0xffffffff


	//   ....[10]....
        /*0064*/ 	.word	0xffffffff


	//   ....[11]....
        /*0068*/ 	.word	0xffffffff


	//----- nvinfo : EIATTR_COOP_GROUP_INSTR_OFFSETS
	.align		4
.L_3467:
        /*006c*/ 	.byte	0x04, 0x28
        /*006e*/ 	.short	(.L_3469 - .L_3468)


	//   ....[0]....
.L_3468:
        /*0070*/ 	.word	0x00001120


	//   ....[1]....
        /*0074*/ 	.word	0x00001130


	//   ....[2]....
        /*0078*/ 	.word	0x00001160


	//   ....[3]....
        /*007c*/ 	.word	0x00001170


	//   ....[4]....
        /*0080*/ 	.word	0x000011b0


	//   ....[5]....
        /*0084*/ 	.word	0x000011c0


	//   ....[6]....
        /*0088*/ 	.word	0x00001210


	//   ....[7]....
        /*008c*/ 	.word	0x00001220


	//   ....[8]....
        /*0090*/ 	.word	0x000012a0


	//   ....[9]....
        /*0094*/ 	.word	0x000012b0


	//   ....[10]....
        /*0098*/ 	.word	0x00001360


	//   ....[11]....
        /*009c*/ 	.word	0x00001370


	//----- nvinfo : EIATTR_EXIT_INSTR_OFFSETS
	.align		4
.L_3469:
        /*00a0*/ 	.byte	0x04, 0x1c
        /*00a2*/ 	.short	(.L_3471 - .L_3470)


	//   ....[0]....
.L_3470:
        /*00a4*/ 	.word	0x000001b0


	//   ....[1]....
        /*00a8*/ 	.word	0x00001ab0


	//----- nvinfo : EIATTR_MAX_THREADS
	.align		4
.L_3471:
        /*00ac*/ 	.byte	0x04, 0x05
        /*00ae*/ 	.short	(.L_3473 - .L_3472)
.L_3472:
        /*00b0*/ 	.word	0x00000020
        /*00b4*/ 	.word	0x00000001
        /*00b8*/ 	.word	0x00000001


	//----- nvinfo : EIATTR_CRS_STACK_SIZE
	.align		4
.L_3473:
        /*00bc*/ 	.byte	0x04, 0x1e
        /*00be*/ 	.short	(.L_3475 - .L_3474)
.L_3474:
        /*00c0*/ 	.word	0x00000000
.L_3475:


//--------------------- .nv.info._Z25selective_scan_fwd_kernelI32Selective_Scan_fwd_kernel_traitsILi32ELi4ELi1ELb1ELb0ELb1ELb0EffEEv13SSMParamsBase --------------------------
	.section	.nv.info._Z25selective_scan_fwd_kernelI32Selective_Scan_fwd_kernel_traitsILi32ELi4ELi1ELb1ELb0ELb1ELb0EffEEv13SSMParamsBase,"",@"SHT_CUDA_INFO"
	.sectionflags	@""
	.align	4


	//----- nvinfo : EIATTR_CUDA_API_VERSION
	.align		4
        /*0000*/ 	.byte	0x04, 0x37
        /*0002*/ 	.short	(.L_3477 - .L_3476)
.L_3476:
        /*0004*/ 	.word	0x00000082


	//----- nvinfo : EIATTR_SW2861232_WAR
	.align		4
.L_3477:
        /*0008*/ 	.byte	0x01, 0x35
	.zero		2


	//----- nvinfo : EIATTR_PARAM_CBANK
	.align		4
        /*000c*/ 	.byte	0x04, 0x0a
        /*000e*/ 	.short	(.L_3479 - .L_3478)
	.align		4
.L_3478:
        /*0010*/ 	.word	index@(.nv.constant0._Z25selective_scan_fwd_kernelI32Selective_Scan_fwd_kernel_traitsILi32ELi4ELi1ELb1ELb0ELb1ELb0EffEEv13SSMParamsBase)
        /*0014*/ 	.short	0x0160
        /*0016*/ 	.short	0x0118


	//----- nvinfo : EIATTR_CBANK_PARAM_SIZE
	.align		4
.L_3479:
        /*0018*/ 	.byte	0x03, 0x19
        /*001a*/ 	.short	0x0118


	//----- nvinfo : EIATTR_KPARAM_INFO
	.align		4
        /*001c*/ 	.byte	0x04, 0x17
        /*001e*/ 	.short	(.L_3481 - .L_3480)
.L_3480:
        /*0020*/ 	.word	0x00000000
        /*0024*/ 	.short	0x0000
        /*0026*/ 	.short	0x0000
        /*0028*/ 	.byte	0x00, 0xf0, 0x61, 0x04


	//----- nvinfo : EIATTR_MAXREG_COUNT
	.align		4
.L_3481:
        /*002c*/ 	.byte	0x03, 0x1b
        /*002e*/ 	.short	0x00ff


	//----- nvinfo : EIATTR_NUM_BARRIERS
	.align		4
        /*0030*/ 	.byte	0x02, 0x4c
        /*0032*/ 	.byte	0x01
	.zero		1


	//----- nvinfo : EIATTR_MERCURY_ISA_VERSION
	.align		4
        /*0034*/ 	.byte	0x03, 0x5f
        /*0036*/ 	.short	0x0000


	//----- nvinfo : EIATTR_COOP_GROUP_MASK_REGIDS
	.align		4
        /*0038*/ 	.byte	0x04, 0x29
        /*003a*/ 	.short	(.L_3483 - .L_3482)


	//   ....[0]....
.L_3482:
        /*003c*/ 	.word	0xffffffff


	//   ....[1]....
        /*0040*/ 	.word	0xffffffff


	//   ....[2]....
        /*0044*/ 	.word	0xffffffff


	//   ....[3]....
        /*0048*/ 	.word	0xffffffff


	//   ....[4]....
        /*004c*/ 	.word	0xffffffff


	//   ....[5]....
        /*0050*/ 	.word	0xffffffff


	//   ....[6]....
        /*0054*/ 	.word	0xffffffff


	//   ....[7]....
        /*0058*/ 	.word	0xffffffff


	//   ....[8]....
        /*005c*/ 	.word	0xffffffff


	//   ....[9]....
        /*0060*/ 	.word	0xffffffff


	//   ....[10]....
        /*0064*/ 	.word	0xffffffff


	//   ....[11]....
        /*0068*/ 	.word	0xffffffff


	//----- nvinfo : EIATTR_COOP_GROUP_INSTR_OFFSETS
	.align		4
.L_3483:
        /*006c*/ 	.byte	0x04, 0x28
        /*006e*/ 	.short	(.L_3485 - .L_3484)


	//   ....[0]....
.L_3484:
        /*0070*/ 	.word	0x000013c0


	//   ....[1]....
        /*0074*/ 	.word	0x000013d0


	//   ....[2]....
        /*0078*/ 	.word	0x00001400


	//   ....[3]....
        /*007c*/ 	.word	0x00001420


	//   ....[4]....
        /*0080*/ 	.word	0x00001450


	//   ....[5]....
        /*0084*/ 	.word	0x00001470


	//   ....[6]....
        /*0088*/ 	.word	0x000014b0


	//   ....[7]....
        /*008c*/ 	.word	0x000014e0


	//   ....[8]....
        /*0090*/ 	.word	0x00001520


	//   ....[9]....
        /*0094*/ 	.word	0x00001540


	//   ....[10]....
        /*0098*/ 	.word	0x000015a0


	//   ....[11]....
        /*009c*/ 	.word	0x000015b0


	//----- nvinfo : EIATTR_EXIT_INSTR_OFFSETS
	.align		4
.L_3485:
        /*00a0*/ 	.byte	0x04, 0x1c
        /*00a2*/ 	.short	(.L_3487 - .L_3486)


	//   ....[0]....
.L_3486:
        /*00a4*/ 	.word	0x000003c0


	//   ....[1]....
        /*00a8*/ 	.word	0x00001990


	//----- nvinfo : EIATTR_MAX_THREADS
	.align		4
.L_3487:
        /*00ac*/ 	.byte	0x04, 0x05
        /*00ae*/ 	.short	(.L_3489 - .L_3488)
.L_3488:
        /*00b0*/ 	.word	0x00000020
        /*00b4*/ 	.word	0x00000001
        /*00b8*/ 	.word	0x00000001


	//----- nvinfo : EIATTR_CRS_STACK_SIZE
	.align		4
.L_3489:
        /*00bc*/ 	.byte	0x04, 0x1e
        /*00be*/ 	.short	(.L_3491 - .L_3490)
.L_3490:
        /*00c0*/ 	.word	0x00000000
.L_3491:


//--------------------- .nv.info._Z25selective_scan_fwd_kernelI32Selective_Scan_fwd_kernel_traitsILi32ELi4ELi1ELb1ELb0ELb1ELb1EffEEv13SSMParamsBase --------------------------
	.section	.nv.info._Z25selective_scan_fwd_kernelI32Selective_Scan_fwd_kernel_traitsILi32ELi4ELi1ELb1ELb0ELb1ELb1EffEEv13SSMParamsBase,"",@"SHT_CUDA_INFO"
	.sectionflags	@""
	.align	4


	//----- nvinfo : EIATTR_CUDA_API_VERSION
	.align		4
        /*0000*/ 	.byte	0x04, 0x37
        /*0002*/ 	.short	(.L_3493 - .L_3492)
.L_3492:
        /*0004*/ 	.word	0x00000082


	//----- nvinfo : EIATTR_SW2861232_WAR
	.align		4
.L_3493:
        /*0008*/ 	.byte	0x01, 0x35
	.zero		2


	//----- nvinfo : EIATTR_PARAM_CBANK
	.align		4
        /*000c*/ 	.byte	0x04, 0x0a
        /*000e*/ 	.short	(.L_3495 - .L_3494)
	.align		4
.L_3494:
        /*0010*/ 	.word	index@(.nv.constant0._Z25selective_scan_fwd_kernelI32Selective_Scan_fwd_kernel_traitsILi32ELi4ELi1ELb1ELb0ELb1ELb1EffEEv13SSMParamsBase)
        /*0014*/ 	.short	0x0160
        /*0016*/ 	.short	0x0118


	//----- nvinfo : EIATTR_CBANK_PARAM_SIZE
	.align		4
.L_3495:
        /*0018*/ 	.byte	0x03, 0x19
        /*001a*/ 	.short	0x0118


	//----- nvinfo : EIATTR_KPARAM_INFO
	.align		4
        /*001c*/ 	.byte	0x04, 0x17
        /*001e*/ 	.short	(.L_3497 - .L_3496)
.L_3496:
        /*0020*/ 	.word	0x00000000
        /*0024*/ 	.short	0x0000
        /*0026*/ 	.short	0x0000
        /*0028*/ 	.byte	0x00, 0xf0, 0x61, 0x04


	//----- nvinfo : EIATTR_MAXREG_COUNT
	.align		4
.L_3497:
        /*002c*/ 	.byte	0x03, 0x1b
        /*002e*/ 	.short	0x00ff


	//----- nvinfo : EIATTR_NUM_BARRIERS
	.align		4
        /*0030*/ 	.byte	0x02, 0x4c
        /*0032*/ 	.byte	0x01
	.zero		1


	//----- nvinfo : EIATTR_MERCURY_ISA_VERSION
	.align		4
        /*0034*/ 	.byte	0x03, 0x5f
        /*0036*/ 	.short	0x0000


	//----- nvinfo : EIATTR_COOP_GROUP_MASK_REGIDS
	.align		4
        /*0038*/ 	.byte	0x04, 0x29
        /*003a*/ 	.short	(.L_3499 - .L_3498)


	//   ....[0]....
.L_3498:
        /*003c*/ 	.word	0xffffffff


	//   ....[1]....
        /*0040*/ 	.word	0xffffffff


	//   ....[2]....
        /*0044*/ 	.word	0xffffffff


	//   ....[3]....
        /*0048*/ 	.word	0xffffffff


	//   ....[4]....
        /*004c*/ 	.word	0xffffffff


	//   ....[5]....
        /*0050*/ 	.word	0xffffffff


	//   ....[6]....
        /*0054*/ 	.word	0xffffffff


	//   ....[7]....
        /*0058*/ 	.word	0xffffffff


	//   ....[8]....
        /*005c*/ 	.word	0xffffffff


	//   ....[9]....
        /*0060*/ 	.word	0xffffffff


	//   ....[10]....
        /*0064*/ 	.word	0xffffffff


	//   ....[11]....
        /*0068*/ 	.word	0xffffffff


	//----- nvinfo : EIATTR_COOP_GROUP_INSTR_OFFSETS
	.align		4
.L_3499:
        /*006c*/ 	.byte	0x04, 0x28
        /*006e*/ 	.short	(.L_3501 - .L_3500)


	//   ....[0]....
.L_3500:
        /*0070*/ 	.word	0x000013c0


	//   ....[1]....
        /*0074*/ 	.word	0x000013d0


	//   ....[2]....
        /*0078*/ 	.word	0x00001400


	//   ....[3]....
        /*007c*/ 	.word	0x00001420


	//   ....[4]....
        /*0080*/ 	.word	0x00001450


	//   ....[5]....
        /*0084*/ 	.word	0x00001470


	//   ....[6]....
        /*0088*/ 	.word	0x000014b0


	//   ....[7]....
        /*008c*/ 	.word	0x000014e0


	//   ....[8]....
        /*0090*/ 	.word	0x00001520


	//   ....[9]....
        /*0094*/ 	.word	0x00001540


	//   ....[10]....
        /*0098*/ 	.word	0x000015a0


	//   ....[11]....
        /*009c*/ 	.word	0x000015b0


	//----- nvinfo : EIATTR_EXIT_INSTR_OFFSETS
	.align		4
.L_3501:
        /*00a0*/ 	.byte	0x04, 0x1c
        /*00a2*/ 	.short	(.L_3503 - .L_3502)


	//   ....[0]....
.L_3502:
        /*00a4*/ 	.word	0x000003c0


	//   ....[1]....
        /*00a8*/ 	.word	0x00001cd0


	//----- nvinfo : EIATTR_MAX_THREADS
	.align		4
.L_3503:
        /*00ac*/ 	.byte	0x04, 0x05
        /*00ae*/ 	.short	(.L_3505 - .L_3504)
.L_3504:
        /*00b0*/ 	.word	0x00000020
        /*00b4*/ 	.word	0x00000001
        /*00b8*/ 	.word	0x00000001


	//----- nvinfo : EIATTR_CRS_STACK_SIZE
	.align		4
.L_3505:
        /*00bc*/ 	.byte	0x04, 0x1e
        /*00be*/ 	.short	(.L_3507 - .L_3506)
.L_3506:
        /*00c0*/ 	.word	0x00000000
.L_3507:


//--------------------- .nv.info._Z25selective_scan_fwd_kernelI32Selective_Scan_fwd_kernel_traitsILi32ELi4ELi1ELb1ELb1ELb0ELb0EffEEv13SSMParamsBase --------------------------
	.section	.nv.info._Z25selective_scan_fwd_kernelI32Selective_Scan_fwd_kernel_traitsILi32ELi4ELi1ELb1ELb1ELb0ELb0EffEEv13SSMParamsBase,"",@"SHT_CUDA_INFO"
	.sectionflags	@""
	.align	4


	//----- nvinfo : EIATTR_CUDA_API_VERSION
	.align		4
        /*0000*/ 	.byte	0x04, 0x37
        /*0002*/ 	.short	(.L_3509 - .L_3508)
.L_3508:
        /*0004*/ 	.word	0x00000082


	//----- nvinfo : EIATTR_SW2861232_WAR
	.align		4
.L_3509:
        /*0008*/ 	.byte	0x01, 0x35
	.zero		2


	//----- nvinfo : EIATTR_PARAM_CBANK
	.align		4
        /*000c*/ 	.byte	0x04, 0x0a
        /*000e*/ 	.short	(.L_3511 - .L_3510)
	.align		4
.L_3510:
        /*0010*/ 	.word	index@(.nv.constant0._Z25selective_scan_fwd_kernelI32Selective_Scan_fwd_kernel_traitsILi32ELi4ELi1ELb1ELb1ELb0ELb0EffEEv13SSMParamsBase)
        /*0014*/ 	.short	0x0160
        /*0016*/ 	.short	0x0118


	//----- nvinfo : EIATTR_CBANK_PARAM_SIZE
	.align		4
.L_3511:
        /*0018*/ 	.byte	0x03, 0x19
        /*001a*/ 	.short	0x0118


	//----- nvinfo : EIATTR_KPARAM_INFO
	.align		4
        /*001c*/ 	.byte	0x04, 0x17
        /*001e*/ 	.short	(.L_3513 - .L_3512)
.L_3512:
        /*0020*/ 	.word	0x00000000
        /*0024*/ 	.short	0x0000
        /*0026*/ 	.short	0x0000
        /*0028*/ 	.byte	0x00, 0xf0, 0x61, 0x04


	//----- nvinfo : EIATTR_MAXREG_COUNT
	.align		4
.L_3513:
        /*002c*/ 	.byte	0x03, 0x1b
        /*002e*/ 	.short	0x00ff


	//----- nvinfo : EIATTR_NUM_BARRIERS
	.align		4
        /*0030*/ 	.byte	0x02, 0x4c
        /*0032*/ 	.byte	0x01
	.zero		1


	//----- nvinfo : EIATTR_MERCURY_ISA_VERSION
	.align		4
        /*0034*/ 	.byte	0x03, 0x5f
        /*0036*/ 	.short	0x0000


	//----- nvinfo : EIATTR_COOP_GROUP_MASK_REGIDS
	.align		4
        /*0038*/ 	.byte	0x04, 0x29
        /*003a*/ 	.short	(.L_3515 - .L_3514)


	//   ....[0]....
.L_3514:
        /*003c*/ 	.word	0xffffffff


	//   ....[1]....
        /*0040*/ 	.word	0xffffffff


	//   ....[2]....
        /*0044*/ 	.word	0xffffffff


	//   ....[3]....
        /*0048*/ 	.word	0xffffffff


	//   ....[4]....
        /*004c*/ 	.word	0xffffffff


	//   ....[5]....
        /*0050*/ 	.word	0xffffffff


	//   ....[6]....
        /*0054*/ 	.word	0xffffffff


	//   ....[7]....
        /*0058*/ 	.word	0xffffffff


	//   ....[8]....
        /*005c*/ 	.word	0xffffffff


	//   ....[9]....
        /*0060*/ 	.word	0xffffffff


	//   ....[10]....
        /*0064*/ 	.word	0xffffffff


	//   ....[11]....
        /*0068*/ 	.word	0xffffffff


	//----- nvinfo : EIATTR_COOP_GROUP_INSTR_OFFSETS
	.align		4
.L_3515:
        /*006c*/ 	.byte	0x04, 0x28
        /*006e*/ 	.short	(.L_3517 - .L_3516)


	//   ....[0]....
.L_3516:
        /*0070*/ 	.word	0x000013b0


	//   ....[1]....
        /*0074*/ 	.word	0x000013c0


	//   ....[2]....
        /*0078*/ 	.word	0x000013f0


	//   ....[3]....
        /*007c*/ 	.word	0x00001410


	//   ....[4]....
        /*0080*/ 	.word	0x00001440


	//   ....[5]....
        /*0084*/ 	.word	0x00001460


	//   ....[6]....
        /*0088*/ 	.word	0x000014a0


	//   ....[7]....
        /*008c*/ 	.word	0x000014d0


	//   ....[8]....
        /*0090*/ 	.word	0x00001510


	//   ....[9]....
        /*0094*/ 	.word	0x00001530


	//   ....[10]....
        /*0098*/ 	.word	0x00001560


	//   ....[11]....
        /*009c*/ 	.word	0x000015a0


	//----- nvinfo : EIATTR_EXIT_INSTR_OFFSETS
	.align		4
.L_3517:
        /*00a0*/ 	.byte	0x04, 0x1c
        /*00a2*/ 	.short	(.L_3519 - .L_3518)


	//   ....[0]....
.L_3518:
        /*00a4*/ 	.word	0x00000340


	//   ....[1]....
        /*00a8*/ 	.word	0x00001940


	//----- nvinfo : EIATTR_MAX_THREADS
	.align		4
.L_3519:
        /*00ac*/ 	.byte	0x04, 0x05
        /*00ae*/ 	.short	(.L_3521 - .L_3520)
.L_3520:
        /*00b0*/ 	.word	0x00000020
        /*00b4*/ 	.word	0x00000001
        /*00b8*/ 	.word	0x00000001


	//----- nvinfo : EIATTR_CRS_STACK_SIZE
	.align		4
.L_3521:
        /*00bc*/ 	.byte	0x04, 0x1e
        /*00be*/ 	.short	(.L_3523 - .L_3522)
.L_3522:
        /*00c0*/ 	.word	0x00000000
.L_3523:


//--------------------- .nv.info._Z25selective_scan_fwd_kernelI32Selective_Scan_fwd_kernel_traitsILi32ELi4ELi1ELb1ELb1ELb0ELb1EffEEv13SSMParamsBase --------------------------
	.section	.nv.info._Z25selective_scan_fwd_kernelI32Selective_Scan_fwd_kernel_traitsILi32ELi4ELi1ELb1ELb1ELb0ELb1EffEEv13SSMParamsBase,"",@"SHT_CUDA_INFO"
	.sectionflags	@""
	.align	4


	//----- nvinfo : EIATTR_CUDA_API_VERSION
	.align		4
        /*0000*/ 	.byte	0x04, 0x37
        /*0002*/ 	.short	(.L_3525 - .L_3524)
.L_3524:
        /*0004*/ 	.word	0x00000082


	//----- nvinfo : EIATTR_SW2861232_WAR
	.align		4
.L_3525:
        /*0008*/ 	.byte	0x01, 0x35
	.zero		2


	//----- nvinfo : EIATTR_PARAM_CBANK
	.align		4
        /*000c*/ 	.byte	0x04, 0x0a
        /*000e*/ 	.short	(.L_3527 - .L_3526)
	.align		4
.L_3526:
        /*0010*/ 	.word	index@(.nv.constant0._Z25selective_scan_fwd_kernelI32Selective_Scan_fwd_kernel_traitsILi32ELi4ELi1ELb1ELb1ELb0ELb1EffEEv13SSMParamsBase)
        /*0014*/ 	.short	0x0160
        /*0016*/ 	.short	0x0118


	//----- nvinfo : EIATTR_CBANK_PARAM_SIZE
	.align		4
.L_3527:
        /*0018*/ 	.byte	0x03, 0x19
        /*001a*/ 	.short	0x0118


	//----- nvinfo : EIATTR_KPARAM_INFO
	.align		4
        /*001c*/ 	.byte	0x04, 0x17
        /*001e*/ 	.short	(.L_3529 - .L_3528)
.L_3528:
        /*0020*/ 	.word	0x00000000
        /*0024*/ 	.short	0x0000
        /*0026*/ 	.short	0x0000
        /*0028*/ 	.byte	0x00, 0xf0, 0x61, 0x04


	//----- nvinfo : EIATTR_MAXREG_COUNT
	.align		4
.L_3529:
        /*002c*/ 	.byte	0x03, 0x1b
        /*002e*/ 	.short	0x00ff


	//----- nvinfo : EIATTR_NUM_BARRIERS
	.align		4
        /*0030*/ 	.byte	0x02, 0x4c
        /*0032*/ 	.byte	0x01
	.zero		1


	//----- nvinfo : EIATTR_MERCURY_ISA_VERSION
	.align		4
        /*0034*/ 	.byte	0x03, 0x5f
        /*0036*/ 	.short	0x0000


	//----- nvinfo : EIATTR_COOP_GROUP_MASK_REGIDS
	.align		4
        /*0038*/ 	.byte	0x04, 0x29
        /*003a*/ 	.short	(.L_3531 - .L_3530)


	//   ....[0]....
.L_3530:
        /*003c*/ 	.word	0xffffffff


	//   ....[1]....
        /*0040*/ 	.word	0xffffffff


	//   ....[2]....
        /*0044*/ 	.word	0xffffffff


	//   ....[3]....
        /*0048*/ 	.word	0xffffffff


	//   ....[4]....
        /*004c*/ 	.word	0xffffffff


	//   ....[5]....
        /*0050*/ 	.word	0xffffffff


	//   ....[6]....
        /*0054*/ 	.word	0xffffffff


	//   ....[7]....
        /*0058*/ 	.word	0xffffffff


	//   ....[8]....
        /*005c*/ 	.word	0xffffffff


	//   ....[9]....
        /*0060*/ 	.word	0xffffffff


	//   ....[10]....
        /*0064*/ 	.word	0xffffffff


	//   ....[11]....
        /*0068*/ 	.word	0xffffffff


	//----- nvinfo : EIATTR_COOP_GROUP_INSTR_OFFSETS
	.align		4
.L_3531:
        /*006c*/ 	.byte	0x04, 0x28
        /*006e*/ 	.short	(.L_3533 - .L_3532)


	//   ....[0]....
.L_3532:
        /*0070*/ 	.word	0x000013b0


	//   ....[1]....
        /*0074*/ 	.word	0x000013c0


	//   ....[2]....
        /*0078*/ 	.word	0x000013f0


	//   ....[3]....
        /*007c*/ 	.word	0x00001410


	//   ....[4]....
        /*0080*/ 	.word	0x00001440


	//   ....[5]....
        /*0084*/ 	.word	0x00001460


	//   ....[6]....
        /*0088*/ 	.word	0x000014a0


	//   ....[7]....
        /*008c*/ 	.word	0x000014d0


	//   ....[8]....
        /*0090*/ 	.word	0x00001510


	//   ....[9]....
        /*0094*/ 	.word	0x00001530


	//   ....[10]....
        /*0098*/ 	.word	0x00001560


	//   ....[11]....
        /*009c*/ 	.word	0x000015a0


	//----- nvinfo : EIATTR_EXIT_INSTR_OFFSETS
	.align		4
.L_3533:
        /*00a0*/ 	.byte	0x04, 0x1c
        /*00a2*/ 	.short	(.L_3535 - .L_3534)


	//   ....[0]....
.L_3534:
        /*00a4*/ 	.word	0x00000340


	//   ....[1]....
        /*00a8*/ 	.word	0x00001c80


	//----- nvinfo : EIATTR_MAX_THREADS
	.align		4
.L_3535:
        /*00ac*/ 	.byte	0x04, 0x05
        /*00ae*/ 	.short	(.L_3537 - .L_3536)
.L_3536:
        /*00b0*/ 	.word	0x00000020
        /*00b4*/ 	.word	0x00000001
        /*00b8*/ 	.word	0x00000001


	//----- nvinfo : EIATTR_CRS_STACK_SIZE
	.align		4
.L_3537:
        /*00bc*/ 	.byte	0x04, 0x1e
        /*00be*/ 	.short	(.L_3539 - .L_3538)
.L_3538:
        /*00c0*/ 	.word	0x00000000
.L_3539:


//--------------------- .nv.info._Z25selective_scan_fwd_kernelI32Selective_Scan_fwd_kernel_traitsILi32ELi4ELi1ELb1ELb1ELb1ELb0EffEEv13SSMParamsBase --------------------------
	.section	.nv.info._Z25selective_scan_fwd_kernelI32Selective_Scan_fwd_kernel_traitsILi32ELi4ELi1ELb1ELb1ELb1ELb0EffEEv13SSMParamsBase,"",@"SHT_CUDA_INFO"
	.sectionflags	@""
	.align	4


	//----- nvinfo : EIATTR_CUDA_API_VERSION
	.align		4
        /*0000*/ 	.byte	0x04, 0x37
        /*0002*/ 	.short	(.L_3541 - .L_3540)
.L_3540:
        /*0004*/ 	.word	0x00000082


	//----- nvinfo : EIATTR_SW2861232_WAR
	.align		4
.L_3541:
        /*0008*/ 	.byte	0x01, 0x35
	.zero		2


	//----- nvinfo : EIATTR_PARAM_CBANK
	.align		4
        /*000c*/ 	.byte	0x04, 0x0a
        /*000e*/ 	.short	(.L_3543 - .L_3542)
	.align		4
.L_3542:
        /*0010*/ 	.word	index@(.nv.constant0._Z25selective_scan_fwd_kernelI32Selective_Scan_fwd_kernel_traitsILi32ELi4ELi1ELb1ELb1ELb1ELb0EffEEv13SSMParamsBase)
        /*0014*/ 	.short	0x0160
        /*0016*/ 	.short	0x0118


	//----- nvinfo : EIATTR_CBANK_PARAM_SIZE
	.align		4
.L_3543:
        /*0018*/ 	.byte	0x03, 0x19
        /*001a*/ 	.short	0x0118


	//----- nvinfo : EIATTR_KPARAM_INFO
	.align		4
        /*001c*/ 	.byte	0x04, 0x17
        /*001e*/ 	.short	(.L_3545 - .L_3544)
.L_3544:
        /*0020*/ 	.word	0x00000000
        /*0024*/ 	.short	0x0000
        /*0026*/ 	.short	0x0000
        /*0028*/ 	.byte	0x00, 0xf0, 0x61, 0x04


	//----- nvinfo : EIATTR_MAXREG_COUNT
	.align		4
.L_3545:
        /*002c*/ 	.byte	0x03, 0x1b
        /*002e*/ 	.short	0x00ff


	//----- nvinfo : EIATTR_NUM_BARRIERS
	.align		4
        /*0030*/ 	.byte	0x02, 0x4c
        /*0032*/ 	.byte	0x01
	.zero		1


	//----- nvinfo : EIATTR_MERCURY_ISA_VERSION
	.align		4
        /*0034*/ 	.byte	0x03, 0x5f
        /*0036*/ 	.short	0x0000


	//----- nvinfo : EIATTR_COOP_GROUP_MASK_REGIDS
	.align		4
        /*0038*/ 	.byte	0x04, 0x29
        /*003a*/ 	.short	(.L_3547 - .L_3546)


	//   ....[0]....
.L_3546:
        /*003c*/ 	.word	0xffffffff


	//   ....[1]....
        /*0040*/ 	.word	0xffffffff


	//   ....[2]....
        /*0044*/ 	.word	0xffffffff


	//   ....[3]....
        /*0048*/ 	.word	0xffffffff


	//   ....[4]....
        /*004c*/ 	.word	0xffffffff


	//   ....[5]....
        /*0050*/ 	.word	0xffffffff


	//   ....[6]....
        /*0054*/ 	.word	0xffffffff


	//   ....[7]....
        /*0058*/ 	.word	0xffffffff


	//   ....[8]....
        /*005c*/ 	.word	0xffffffff


	//   ....[9]....
        /*0060*/ 	.word	0xffffffff


	//   ....[10]....
        /*0064*/ 	.word	0xffffffff


	//   ....[11]....
        /*0068*/ 	.word	0xffffffff


	//----- nvinfo : EIATTR_COOP_GROUP_INSTR_OFFSETS
	.align		4
.L_3547:
        /*006c*/ 	.byte	0x04, 0x28
        /*006e*/ 	.short	(.L_3549 - .L_3548)


	//   ....[0]....
.L_3548:
        /*0070*/ 	.word	0x00001470


	//   ....[1]....
        /*0074*/ 	.word	0x00001480


	//   ....[2]....
        /*0078*/ 	.word	0x000014b0


	//   ....[3]....
        /*007c*/ 	.word	0x000014d0


	//   ....[4]....
        /*0080*/ 	.word	0x00001500


	//   ....[5]....
        /*0084*/ 	.word	0x00001520


	//   ....[6]....
        /*0088*/ 	.word	0x00001560


	//   ....[7]....
        /*008c*/ 	.word	0x00001590


	//   ....[8]....
        /*0090*/ 	.word	0x000015d0


	//   ....[9]....
        /*0094*/ 	.word	0x000015f0


	//   ....[10]....
        /*0098*/ 	.word	0x00001620


	//   ....[11]....
        /*009c*/ 	.word	0x00001660


	//----- nvinfo : EIATTR_EXIT_INSTR_OFFSETS
	.align		4
.L_3549:
        /*00a0*/ 	.byte	0x04, 0x1c
        /*00a2*/ 	.short	(.L_3551 - .L_3550)


	//   ....[0]....
.L_3550:
        /*00a4*/ 	.word	0x00000400


	//   ....[1]....
        /*00a8*/ 	.word	0x00001a20


	//----- nvinfo : EIATTR_MAX_THREADS
	.align		4
.L_3551:
        /*00ac*/ 	.byte	0x04, 0x05
        /*00ae*/ 	.short	(.L_3553 - .L_3552)
.L_3552:
        /*00b0*/ 	.word	0x00000020
        /*00b4*/ 	.word	0x00000001
        /*00b8*/ 	.word	0x00000001


	//----- nvinfo : EIATTR_CRS_STACK_SIZE
	.align		4
.L_3553:
        /*00bc*/ 	.byte	0x04, 0x1e
        /*00be*/ 	.short	(.L_3555 - .L_3554)
.L_3554:
        /*00c0*/ 	.word	0x00000000
.L_3555:


//--------------------- .nv.info._Z25selective_scan_fwd_kernelI32Selective_Scan_fwd_kernel_traitsILi32ELi4ELi1ELb1ELb1ELb1ELb1EffEEv13SSMParamsBase --------------------------
	.section	.nv.info._Z25selective_scan_fwd_kernelI32Selective_Scan_fwd_kernel_traitsILi32ELi4ELi1ELb1ELb1ELb1ELb1EffEEv13SSMParamsBase,"",@"SHT_CUDA_INFO"
	.sectionflags	@""
	.align	4


	//----- nvinfo : EIATTR_CUDA_API_VERSION
	.align		4
        /*0000*/ 	.byte	0x04, 0x37
        /*0002*/ 	.short	(.L_3557 - .L_3556)
.L_3556:
        /*0004*/ 	.word	0x00000082


	//----- nvinfo : EIATTR_SW2861232_WAR
	.align		4
.L_3557:
        /*0008*/ 	.byte	0x01, 0x35
	.zero		2


	//----- nvinfo : EIATTR_PARAM_CBANK
	.align		4
        /*000c*/ 	.byte	0x04, 0x0a
        /*000e*/ 	.short	(.L_3559 - .L_3558)
	.align		4
.L_3558:
        /*0010*/ 	.word	index@(.nv.constant0._Z25selective_scan_fwd_kernelI32Selective_Scan_fwd_kernel_traitsILi32ELi4ELi1ELb1ELb1ELb1ELb1EffEEv13SSMParamsBase)
        /*0014*/ 	.short	0x0160
        /*0016*/ 	.short	0x0118


	//----- nvinfo : EIATTR_CBANK_PARAM_SIZE
	.align		4
.L_3559:
        /*0018*/ 	.byte	0x03, 0x19
        /*001a*/ 	.short	0x0118


	//----- nvinfo : EIATTR_KPARAM_INFO
	.align		4
        /*001c*/ 	.byte	0x04, 0x17
        /*001e*/ 	.short	(.L_3561 - .L_3560)
.L_3560:
        /*0020*/ 	.word	0x00000000
        /*0024*/ 	.short	0x0000
        /*0026*/ 	.short	0x0000
        /*0028*/ 	.byte	0x00, 0xf0, 0x61, 0x04


	//----- nvinfo : EIATTR_MAXREG_COUNT
	.align		4
.L_3561:
        /*002c*/ 	.byte	0x03, 0x1b
        /*002e*/ 	.short	0x00ff


	//----- nvinfo : EIATTR_NUM_BARRIERS
	.align		4
        /*0030*/ 	.byte	0x02, 0x4c
        /*0032*/ 	.byte	0x01
	.zero		1


	//----- nvinfo : EIATTR_MERCURY_ISA_VERSION
	.align		4
        /*0034*/ 	.byte	0x03, 0x5f
        /*0036*/ 	.short	0x0000


	//----- nvinfo : EIATTR_COOP_GROUP_MASK_REGIDS
	.align		4
        /*0038*/ 	.byte	0x04, 0x29
        /*003a*/ 	.short	(.L_3563 - .L_3562)


	//   ....[0]....
.L_3562:
        /*003c*/ 	.word	0xffffffff


	//   ....[1]....
        /*0040*/ 	.word	0xffffffff


	//   ....[2]....
        /*0044*/ 	.word	0xffffffff


	//   ....[3]....
        /*0048*/ 	.word	0xffffffff


	//   ....[4]....
        /*004c*/ 	.word	0xffffffff


	//   ....[5]....
        /*0050*/ 	.word	0xffffffff


	//   ....[6]....
        /*0054*/ 	.word	0xffffffff


	//   ....[7]....
        /*0058*/ 	.word	0xffffffff


	//   ....[8]....
        /*005c*/ 	.word	0xffffffff


	//   ....[9]....
        /*0060*/ 	.word	0xffffffff


	//   ....[10]....
        /*0064*/ 	.word	0xffffffff


	//   ....[11]....
        /*0068*/ 	.word	0xffffffff


	//----- nvinfo : EIATTR_COOP_GROUP_INSTR_OFFSETS
	.align		4
.L_3563:
        /*006c*/ 	.byte	0x04, 0x28
        /*006e*/ 	.short	(.L_3565 - .L_3564)


	//   ....[0]....
.L_3564:
        /*0070*/ 	.word	0x00001410


	//   ....[1]....
        /*0074*/ 	.word	0x00001420


	//   ....[2]....
        /*0078*/ 	.word	0x00001450


	//   ....[3]....
        /*007c*/ 	.word	0x00001470


	//   ....[4]....
        /*0080*/ 	.word	0x000014a0


	//   ....[5]....
        /*0084*/ 	.word	0x000014c0


	//   ....[6]....
        /*0088*/ 	.word	0x00001500


	//   ....[7]....
        /*008c*/ 	.word	0x00001530


	//   ....[8]....
        /*0090*/ 	.word	0x00001570


	//   ....[9]....
        /*0094*/ 	.word	0x00001590


	//   ....[10]....
        /*0098*/ 	.word	0x000015c0


	//   ....[11]....
        /*009c*/ 	.word	0x00001600


	//----- nvinfo : EIATTR_EXIT_INSTR_OFFSETS
	.align		4
.L_3565:
        /*00a0*/ 	.byte	0x04, 0x1c
        /*00a2*/ 	.short	(.L_3567 - .L_3566)


	//   ....[0]....
.L_3566:
        /*00a4*/ 	.word	0x00000400


	//   ....[1]....
        /*00a8*/ 	.word	0x00001d00


	//----- nvinfo : EIATTR_MAX_THREADS
	.align		4
.L_3567:
        /*00ac*/ 	.byte	0x04, 0x05
        /*00ae*/ 	.short	(.L_3569 - .L_3568)
.L_3568:
        /*00b0*/ 	.word	0x00000020
        /*00b4*/ 	.word	0x00000001
        /*00b8*/ 	.word	0x00000001


	//----- nvinfo : EIATTR_CRS_STACK_SIZE
	.align		4
.L_3569:
        /*00bc*/ 	.byte	0x04, 0x1e
        /*00be*/ 	.short	(.L_3571 - .L_3570)
.L_3570:
        /*00c0*/ 	.word	0x00000000
.L_3571:


//--------------------- .nv.callgraph             --------------------------
	.section	.nv.callgraph,"",@"SHT_CUDA_CALLGRAPH"
	.align	4
	.sectionentsize	8
	.align		4
        /*0000*/ 	.word	0x00000000
	.align		4
        /*0004*/ 	.word	0xffffffff
	.align		4
        /*0008*/ 	.word	0x00000000
	.align		4
        /*000c*/ 	.word	0xfffffffe
	.align		4
        /*0010*/ 	.word	0x00000000
	.align		4
        /*0014*/ 	.word	0xfffffffd
	.align		4
        /*0018*/ 	.word	0x00000000
	.align		4
        /*001c*/ 	.word	0xfffffffc


//--------------------- .nv.rel.action            --------------------------
	.section	.nv.rel.action,"",@"SHT_CUDA_RELOCINFO"
	.align	8
	.sectionentsize	8
        /*0000*/ 	.byte	0x73, 0x00, 0x00, 0x00, 0x00, 0x00, 0x00, 0x00, 0x00, 0x00, 0x00, 0x11, 0x25, 0x00, 0x05, 0x36


//--------------------- .nv.constant4             --------------------------
	.section	.nv.constant4,"a",@progbits
	.align	8
	.align		8
.nv.constant4:
        /*0000*/ 	.dword	_ZN62_INTERNAL_d4f700d2_26_selective_scan_fwd_fp32_cu_c4313e8d_30594cuda3std3__45__cpo5beginE
	.align		8
        /*0008*/ 	.dword	_ZN62_INTERNAL_d4f700d2_26_selective_scan_fwd_fp32_cu_c4313e8d_30594cuda3std3__45__cpo3endE
	.align		8
        /*0010*/ 	.dword	_ZN62_INTERNAL_d4f700d2_26_selective_scan_fwd_fp32_cu_c4313e8d_30594cuda3std3__45__cpo6cbeginE
	.align		8
        /*0018*/ 	.dword	_ZN62_INTERNAL_d4f700d2_26_selective_scan_fwd_fp32_cu_c4313e8d_30594cuda3std3__45__cpo4cendE
	.align		8
        /*0020*/ 	.dword	_ZN62_INTERNAL_d4f700d2_26_selective_scan_fwd_fp32_cu_c4313e8d_30594cuda3std3__45__cpo6rbeginE
	.align		8
        /*0028*/ 	.dword	_ZN62_INTERNAL_d4f700d2_26_selective_scan_fwd_fp32_cu_c4313e8d_30594cuda3std3__45__cpo4rendE
	.align		8
        /*0030*/ 	.dword	_ZN62_INTERNAL_d4f700d2_26_selective_scan_fwd_fp32_cu_c4313e8d_30594cuda3std3__45__cpo7crbeginE
	.align		8
        /*0038*/ 	.dword	_ZN62_INTERNAL_d4f700d2_26_selective_scan_fwd_fp32_cu_c4313e8d_30594cuda3std3__45__cpo5crendE
	.align		8
        /*0040*/ 	.dword	_ZN62_INTERNAL_d4f700d2_26_selective_scan_fwd_fp32_cu_c4313e8d_30594cuda3std3__464_GLOBAL__N__d4f700d2_26_selective_scan_fwd_fp32_cu_c4313e8d_30596ignoreE
	.align		8
        /*0048*/ 	.dword	_ZN62_INTERNAL_d4f700d2_26_selective_scan_fwd_fp32_cu_c4313e8d_30594cuda3std3__419piecewise_constructE
	.align		8
        /*0050*/ 	.dword	_ZN62_INTERNAL_d4f700d2_26_selective_scan_fwd_fp32_cu_c4313e8d_30594cuda3std3__48in_placeE
	.align		8
        /*0058*/ 	.dword	_ZN62_INTERNAL_d4f700d2_26_selective_scan_fwd_fp32_cu_c4313e8d_30594cuda3std3__420unreachable_sentinelE
	.align		8
        /*0060*/ 	.dword	_ZN62_INTERNAL_d4f700d2_26_selective_scan_fwd_fp32_cu_c4313e8d_30594cuda3std6ranges3__45__cpo4swapE
	.align		8
        /*0068*/ 	.dword	_ZN62_INTERNAL_d4f700d2_26_selective_scan_fwd_fp32_cu_c4313e8d_30594cuda3std6ranges3__45__cpo9iter_moveE
	.align		8
        /*0070*/ 	.dword	_ZN62_INTERNAL_d4f700d2_26_selective_scan_fwd_fp32_cu_c4313e8d_30594cuda3std6ranges3__45__cpo5beginE
	.align		8
        /*0078*/ 	.dword	_ZN62_INTERNAL_d4f700d2_26_selective_scan_fwd_fp32_cu_c4313e8d_30594cuda3std6ranges3__45__cpo3endE
	.align		8
        /*0080*/ 	.dword	_ZN62_INTERNAL_d4f700d2_26_selective_scan_fwd_fp32_cu_c4313e8d_30594cuda3std6ranges3__45__cpo6cbeginE
	.align		8
        /*0088*/ 	.dword	_ZN62_INTERNAL_d4f700d2_26_selective_scan_fwd_fp32_cu_c4313e8d_30594cuda3std6ranges3__45__cpo4cendE
	.align		8
        /*0090*/ 	.dword	_ZN62_INTERNAL_d4f700d2_26_selective_scan_fwd_fp32_cu_c4313e8d_30594cuda3std6ranges3__45__cpo7advanceE
	.align		8
        /*0098*/ 	.dword	_ZN62_INTERNAL_d4f700d2_26_selective_scan_fwd_fp32_cu_c4313e8d_30594cuda3std6ranges3__45__cpo9iter_swapE
	.align		8
        /*00a0*/ 	.dword	_ZN62_INTERNAL_d4f700d2_26_selective_scan_fwd_fp32_cu_c4313e8d_30594cuda3std6ranges3__45__cpo4nextE
	.align		8
        /*00a8*/ 	.dword	_ZN62_INTERNAL_d4f700d2_26_selective_scan_fwd_fp32_cu_c4313e8d_30594cuda3std6ranges3__45__cpo4prevE
	.align		8
        /*00b0*/ 	.dword	_ZN62_INTERNAL_d4f700d2_26_selective_scan_fwd_fp32_cu_c4313e8d_30594cuda3std6ranges3__45__cpo4dataE
	.align		8
        /*00b8*/ 	.dword	_ZN62_INTERNAL_d4f700d2_26_selective_scan_fwd_fp32_cu_c4313e8d_30594cuda3std6ranges3__45__cpo5cdataE
	.align		8
        /*00c0*/ 	.dword	_ZN62_INTERNAL_d4f700d2_26_selective_scan_fwd_fp32_cu_c4313e8d_30594cuda3std6ranges3__45__cpo4sizeE
	.align		8
        /*00c8*/ 	.dword	_ZN62_INTERNAL_d4f700d2_26_selective_scan_fwd_fp32_cu_c4313e8d_30594cuda3std6ranges3__45__cpo5ssizeE
	.align		8
        /*00d0*/ 	.dword	_ZN62_INTERNAL_d4f700d2_26_selective_scan_fwd_fp32_cu_c4313e8d_30594cuda3std6ranges3__45__cpo8distanceE
	.align		8
        /*00d8*/ 	.dword	_ZN62_INTERNAL_d4f700d2_26_selective_scan_fwd_fp32_cu_c4313e8d_30596thrust23THRUST_300001_SM_800_NS6system6detail10sequential3seqE


//--------------------- .nv.constant0._Z25selective_scan_fwd_kernelI32Selective_Scan_fwd_kernel_traitsILi128ELi16ELi1ELb0ELb0ELb0ELb0EfN3c107complexIfEEEEv13SSMParamsBase --------------------------
	.section	.nv.constant0._Z25selective_scan_fwd_kernelI32Selective_Scan_fwd_kernel_traitsILi128ELi16ELi1ELb0ELb0ELb0ELb0EfN3c107complexIfEEEEv13SSMParamsBase,"a",@progbits
	.sectionflags	@""
	.align	4
.nv.constant0._Z25selective_scan_fwd_kernelI32Selective_Scan_fwd_kernel_traitsILi128ELi16ELi1ELb0ELb0ELb0ELb0EfN3c107complexIfEEEEv13SSMParamsBase:
	.zero		632


//--------------------- .nv.constant0._Z25selective_scan_fwd_kernelI32Selective_Scan_fwd_kernel_traitsILi128ELi16ELi1ELb0ELb0ELb0ELb1EfN3c107complexIfEEEEv13SSMParamsBase --------------------------
	.section	.nv.constant0._Z25selective_scan_fwd_kernelI32Selective_Scan_fwd_kernel_traitsILi128ELi16ELi1ELb0ELb0ELb0ELb1EfN3c107complexIfEEEEv13SSMParamsBase,"a",@progbits
	.sectionflags	@""
	.align	4
.nv.constant0._Z25selective_scan_fwd_kernelI32Selective_Scan_fwd_kernel_traitsILi128ELi16ELi1ELb0ELb0ELb0ELb1EfN3c107complexIfEEEEv13SSMParamsBase:
	.zero		632


//--------------------- .nv.constant0._Z25selective_scan_fwd_kernelI32Selective_Scan_fwd_kernel_traitsILi128ELi16ELi1ELb0ELb0ELb1ELb0EfN3c107complexIfEEEEv13SSMParamsBase --------------------------
	.section	.nv.constant0._Z25selective_scan_fwd_kernelI32Selective_Scan_fwd_kernel_traitsILi128ELi16ELi1ELb0ELb0ELb1ELb0EfN3c107complexIfEEEEv13SSMParamsBase,"a",@progbits
	.sectionflags	@""
	.align	4
.nv.constant0._Z25selective_scan_fwd_kernelI32Selective_Scan_fwd_kernel_traitsILi128ELi16ELi1ELb0ELb0ELb1ELb0EfN3c107complexIfEEEEv13SSMParamsBase:
	.zero		632


//--------------------- .nv.constant0._Z25selective_scan_fwd_kernelI32Selective_Scan_fwd_kernel_traitsILi128ELi16ELi1ELb0ELb0ELb1ELb1EfN3c107complexIfEEEEv13SSMParamsBase --------------------------
	.section	.nv.constant0._Z25selective_scan_fwd_kernelI32Selective_Scan_fwd_kernel_traitsILi128ELi16ELi1ELb0ELb0ELb1ELb1EfN3c107complexIfEEEEv13SSMParamsBase,"a",@progbits
	.sectionflags	@""
	.align	4
.nv.constant0._Z25selective_scan_fwd_kernelI32Selective_Scan_fwd_kernel_traitsILi128ELi16ELi1ELb0ELb0ELb1ELb1EfN3c107complexIfEEEEv13SSMParamsBase:
	.zero		632


//--------------------- .nv.constant0._Z25selective_scan_fwd_kernelI32Selective_Scan_fwd_kernel_traitsILi128ELi16ELi1ELb0ELb1ELb0ELb0EfN3c107complexIfEEEEv13SSMParamsBase --------------------------
	.section	.nv.constant0._Z25selective_scan_fwd_kernelI32Selective_Scan_fwd_kernel_traitsILi128ELi16ELi1ELb0ELb1ELb0ELb0EfN3c107complexIfEEEEv13SSMParamsBase,"a",@progbits
	.sectionflags	@""
	.align	4
.nv.constant0._Z25selective_scan_fwd_kernelI32Selective_Scan_fwd_kernel_traitsILi128ELi16ELi1ELb0ELb1ELb0ELb0EfN3c107complexIfEEEEv13SSMParamsBase:
	.zero		632


//--------------------- .nv.constant0._Z25selective_scan_fwd_kernelI32Selective_Scan_fwd_kernel_traitsILi128ELi16ELi1ELb0ELb1ELb0ELb1EfN3c107complexIfEEEEv13SSMParamsBase --------------------------
	.section	.nv.constant0._Z25selective_scan_fwd_kernelI32Selective_Scan_fwd_kernel_traitsILi128ELi16ELi1ELb0ELb1ELb0ELb1EfN3c107complexIfEEEEv13SSMParamsBase,"a",@progbits
	.sectionflags	@""
	.align	4
.nv.constant0._Z25selective_scan_fwd_kernelI32Selective_Scan_fwd_kernel_traitsILi128ELi16ELi1ELb0ELb1ELb0ELb1EfN3c107complexIfEEEEv13SSMParamsBase:
	.zero		632


//--------------------- .nv.constant0._Z25selective_scan_fwd_kernelI32Selective_Scan_fwd_kernel_traitsILi128ELi16ELi1ELb0ELb1ELb1ELb0EfN3c107complexIfEEEEv13SSMParamsBase --------------------------
	.section	.nv.constant0._Z25selective_scan_fwd_kernelI32Selective_Scan_fwd_kernel_traitsILi128ELi16ELi1ELb0ELb1ELb1ELb0EfN3c107complexIfEEEEv13SSMParamsBase,"a",@progbits
	.sectionflags	@""
	.align	4
.nv.constant0._Z25selective_scan_fwd_kernelI32Selective_Scan_fwd_kernel_traitsILi128ELi16ELi1ELb0ELb1ELb1ELb0EfN3c107complexIfEEEEv13SSMParamsBase:
	.zero		632


//--------------------- .nv.constant0._Z25selective_scan_fwd_kernelI32Selective_Scan_fwd_kernel_traitsILi128ELi16ELi1ELb0ELb1ELb1ELb1EfN3c107complexIfEEEEv13SSMParamsBase --------------------------
	.section	.nv.constant0._Z25selective_scan_fwd_kernelI32Selective_Scan_fwd_kernel_traitsILi128ELi16ELi1ELb0ELb1ELb1ELb1EfN3c107complexIfEEEEv13SSMParamsBase,"a",@progbits
	.sectionflags	@""
	.align	4
.nv.constant0._Z25selective_scan_fwd_kernelI32Selective_Scan_fwd_kernel_traitsILi128ELi16ELi1ELb0ELb1ELb1ELb1EfN3c107complexIfEEEEv13SSMParamsBase:
	.zero		632


//--------------------- .nv.constant0._Z25selective_scan_fwd_kernelI32Selective_Scan_fwd_kernel_traitsILi128ELi16ELi1ELb1ELb0ELb0ELb0EfN3c107complexIfEEEEv13SSMParamsBase --------------------------
	.section	.nv.constant0._Z25selective_scan_fwd_kernelI32Selective_Scan_fwd_kernel_traitsILi128ELi16ELi1ELb1ELb0ELb0ELb0EfN3c107complexIfEEEEv13SSMParamsBase,"a",@progbits
	.sectionflags	@""
	.align	4
.nv.constant0._Z25selective_scan_fwd_kernelI32Selective_Scan_fwd_kernel_traitsILi128ELi16ELi1ELb1ELb0ELb0ELb0EfN3c107complexIfEEEEv13SSMParamsBase:
	.zero		632


//--------------------- .nv.constant0._Z25selective_scan_fwd_kernelI32Selective_Scan_fwd_kernel_traitsILi128ELi16ELi1ELb1ELb0ELb0ELb1EfN3c107complexIfEEEEv13SSMParamsBase --------------------------
	.section	.nv.constant0._Z25selective_scan_fwd_kernelI32Selective_Scan_fwd_kernel_traitsILi128ELi16ELi1ELb1ELb0ELb0ELb1EfN3c107complexIfEEEEv13SSMParamsBase,"a",@progbits
	.sectionflags	@""
	.align	4
.nv.constant0._Z25selective_scan_fwd_kernelI32Selective_Scan_fwd_kernel_traitsILi128ELi16ELi1ELb1ELb0ELb0ELb1EfN3c107complexIfEEEEv13SSMParamsBase:
	.zero		632


//--------------------- .nv.constant0._Z25selective_scan_fwd_kernelI32Selective_Scan_fwd_kernel_traitsILi128ELi16ELi1ELb1ELb0ELb1ELb0EfN3c107complexIfEEEEv13SSMParamsBase --------------------------
	.section	.nv.constant0._Z25selective_scan_fwd_kernelI32Selective_Scan_fwd_kernel_traitsILi128ELi16ELi1ELb1ELb0ELb1ELb0EfN3c107complexIfEEEEv13SSMParamsBase,"a",@progbits
	.sectionflags	@""
	.align	4
.nv.constant0._Z25selective_scan_fwd_kernelI32Selective_Scan_fwd_kernel_traitsILi128ELi16ELi1ELb1ELb0ELb1ELb0EfN3c107complexIfEEEEv13SSMParamsBase:
	.zero		632


//--------------------- .nv.constant0._Z25selective_scan_fwd_kernelI32Selective_Scan_fwd_kernel_traitsILi128ELi16ELi1ELb1ELb0ELb1ELb1EfN3c107complexIfEEEEv13SSMParamsBase --------------------------
	.section	.nv.constant0._Z25selective_scan_fwd_kernelI32Selective_Scan_fwd_kernel_traitsILi128ELi16ELi1ELb1ELb0ELb1ELb1EfN3c107complexIfEEEEv13SSMParamsBase,"a",@progbits
	.sectionflags	@""
	.align	4
.nv.constant0._Z25selective_scan_fwd_kernelI32Selective_Scan_fwd_kernel_traitsILi128ELi16ELi1ELb1ELb0ELb1ELb1EfN3c107complexIfEEEEv13SSMParamsBase:
	.zero		632


//--------------------- .nv.constant0._Z25selective_scan_fwd_kernelI32Selective_Scan_fwd_kernel_traitsILi128ELi16ELi1ELb1ELb1ELb0ELb0EfN3c107complexIfEEEEv13SSMParamsBase --------------------------
	.section	.nv.constant0._Z25selective_scan_fwd_kernelI32Selective_Scan_fwd_kernel_traitsILi128ELi16ELi1ELb1ELb1ELb0ELb0EfN3c107complexIfEEEEv13SSMParamsBase,"a",@progbits
	.sectionflags	@""
	.align	4
.nv.constant0._Z25selective_scan_fwd_kernelI32Selective_Scan_fwd_kernel_traitsILi128ELi16ELi1ELb1ELb1ELb0ELb0EfN3c107complexIfEEEEv13SSMParamsBase:
	.zero		632


//--------------------- .nv.constant0._Z25selective_scan_fwd_kernelI32Selective_Scan_fwd_kernel_traitsILi128ELi16ELi1ELb1ELb1ELb0ELb1EfN3c107complexIfEEEEv13SSMParamsBase --------------------------
	.section	.nv.constant0._Z25selective_scan_fwd_kernelI32Selective_Scan_fwd_kernel_traitsILi128ELi16ELi1ELb1ELb1ELb0ELb1EfN3c107complexIfEEEEv13SSMParamsBase,"a",@progbits
	.sectionflags	@""
	.align	4
.nv.constant0._Z25selective_scan_fwd_kernelI32Selective_Scan_fwd_kernel_traitsILi128ELi16ELi1ELb1ELb1ELb0ELb1EfN3c107complexIfEEEEv13SSMParamsBase:
	.zero		632


//--------------------- .nv.constant0._Z25selective_scan_fwd_kernelI32Selective_Scan_fwd_kernel_traitsILi128ELi16ELi1ELb1ELb1ELb1ELb0EfN3c107complexIfEEEEv13SSMParamsBase --------------------------
	.section	.nv.constant0._Z25selective_scan_fwd_kernelI32Selective_Scan_fwd_kernel_traitsILi128ELi16ELi1ELb1ELb1ELb1ELb0EfN3c107complexIfEEEEv13SSMParamsBase,"a",@progbits
	.sectionflags	@""
	.align	4
.nv.constant0._Z25selective_scan_fwd_kernelI32Selective_Scan_fwd_kernel_traitsILi128ELi16ELi1ELb1ELb1ELb1ELb0EfN3c107complexIfEEEEv13SSMParamsBase:
	.zero		632


//--------------------- .nv.constant0._Z25selective_scan_fwd_kernelI32Selective_Scan_fwd_kernel_traitsILi128ELi16ELi1ELb1ELb1ELb1ELb1EfN3c107complexIfEEEEv13SSMParamsBase --------------------------
	.section	.nv.constant0._Z25selective_scan_fwd_kernelI32Selective_Scan_fwd_kernel_traitsILi128ELi16ELi1ELb1ELb1ELb1ELb1EfN3c107complexIfEEEEv13SSMParamsBase,"a",@progbits
	.sectionflags	@""
	.align	4
.nv.constant0._Z25selective_scan_fwd_kernelI32Selective_Scan_fwd_kernel_traitsILi128ELi16ELi1ELb1ELb1ELb1ELb1EfN3c107complexIfEEEEv13SSMParamsBase:
	.zero		632


//--------------------- .nv.constant0._Z25selective_scan_fwd_kernelI32Selective_Scan_fwd_kernel_traitsILi64ELi16ELi1ELb0ELb0ELb0ELb0EfN3c107complexIfEEEEv13SSMParamsBase --------------------------
	.section	.nv.constant0._Z25selective_scan_fwd_kernelI32Selective_Scan_fwd_kernel_traitsILi64ELi16ELi1ELb0ELb0ELb0ELb0EfN3c107complexIfEEEEv13SSMParamsBase,"a",@progbits
	.sectionflags	@""
	.align	4
.nv.constant0._Z25selective_scan_fwd_kernelI32Selective_Scan_fwd_kernel_traitsILi64ELi16ELi1ELb0ELb0ELb0ELb0EfN3c107complexIfEEEEv13SSMParamsBase:
	.zero		632


//--------------------- .nv.constant0._Z25selective_scan_fwd_kernelI32Selective_Scan_fwd_kernel_traitsILi64ELi16ELi1ELb0ELb0ELb0ELb1EfN3c107complexIfEEEEv13SSMParamsBase --------------------------
	.section	.nv.constant0._Z25selective_scan_fwd_kernelI32Selective_Scan_fwd_kernel_traitsILi64ELi16ELi1ELb0ELb0ELb0ELb1EfN3c107complexIfEEEEv13SSMParamsBase,"a",@progbits
	.sectionflags	@""
	.align	4
.nv.constant0._Z25selective_scan_fwd_kernelI32Selective_Scan_fwd_kernel_traitsILi64ELi16ELi1ELb0ELb0ELb0ELb1EfN3c107complexIfEEEEv13SSMParamsBase:
	.zero		632


//--------------------- .nv.constant0._Z25selective_scan_fwd_kernelI32Selective_Scan_fwd_kernel_traitsILi64ELi16ELi1ELb0ELb0ELb1ELb0EfN3c107complexIfEEEEv13SSMParamsBase --------------------------
	.section	.nv.constant0._Z25selective_scan_fwd_kernelI32Selective_Scan_fwd_kernel_traitsILi64ELi16ELi1ELb0ELb0ELb1ELb0EfN3c107complexIfEEEEv13SSMParamsBase,"a",@progbits
	.sectionflags	@""
	.align	4
.nv.constant0._Z25selective_scan_fwd_kernelI32Selective_Scan_fwd_kernel_traitsILi64ELi16ELi1ELb0ELb0ELb1ELb0EfN3c107complexIfEEEEv13SSMParamsBase:
	.zero		632


//--------------------- .nv.constant0._Z25selective_scan_fwd_kernelI32Selective_Scan_fwd_kernel_traitsILi64ELi16ELi1ELb0ELb0ELb1ELb1EfN3c107complexIfEEEEv13SSMParamsBase --------------------------
	.section	.nv.constant0._Z25selective_scan_fwd_kernelI32Selective_Scan_fwd_kernel_traitsILi64ELi16ELi1ELb0ELb0ELb1ELb1EfN3c107complexIfEEEEv13SSMParamsBase,"a",@progbits
	.sectionflags	@""
	.align	4
.nv.constant0._Z25selective_scan_fwd_kernelI32Selective_Scan_fwd_kernel_traitsILi64ELi16ELi1ELb0ELb0ELb1ELb1EfN3c107complexIfEEEEv13SSMParamsBase:
	.zero		632


//--------------------- .nv.constant0._Z25selective_scan_fwd_kernelI32Selective_Scan_fwd_kernel_traitsILi64ELi16ELi1ELb0ELb1ELb0ELb0EfN3c107complexIfEEEEv13SSMParamsBase --------------------------
	.section	.nv.constant0._Z25selective_scan_fwd_kernelI32Selective_Scan_fwd_kernel_traitsILi64ELi16ELi1ELb0ELb1ELb0ELb0EfN3c107complexIfEEEEv13SSMParamsBase,"a",@progbits
	.sectionflags	@""
	.align	4
.nv.constant0._Z25selective_scan_fwd_kernelI32Selective_Scan_fwd_kernel_traitsILi64ELi16ELi1ELb0ELb1ELb0ELb0EfN3c107complexIfEEEEv13SSMParamsBase:
	.zero		632


//--------------------- .nv.constant0._Z25selective_scan_fwd_kernelI32Selective_Scan_fwd_kernel_traitsILi64ELi16ELi1ELb0ELb1ELb0ELb1EfN3c107complexIfEEEEv13SSMParamsBase --------------------------
	.section	.nv.constant0._Z25selective_scan_fwd_kernelI32Selective_Scan_fwd_kernel_traitsILi64ELi16ELi1ELb0ELb1ELb0ELb1EfN3c107complexIfEEEEv13SSMParamsBase,"a",@progbits
	.sectionflags	@""
	.align	4
.nv.constant0._Z25selective_scan_fwd_kernelI32Selective_Scan_fwd_kernel_traitsILi64ELi16ELi1ELb0ELb1ELb0ELb1EfN3c107complexIfEEEEv13SSMParamsBase:
	.zero		632


//--------------------- .nv.constant0._Z25selective_scan_fwd_kernelI32Selective_Scan_fwd_kernel_traitsILi64ELi16ELi1ELb0ELb1ELb1ELb0EfN3c107complexIfEEEEv13SSMParamsBase --------------------------
	.section	.nv.constant0._Z25selective_scan_fwd_kernelI32Selective_Scan_fwd_kernel_traitsILi64ELi16ELi1ELb0ELb1ELb1ELb0EfN3c107complexIfEEEEv13SSMParamsBase,"a",@progbits
	.sectionflags	@""
	.align	4
.nv.constant0._Z25selective_scan_fwd_kernelI32Selective_Scan_fwd_kernel_traitsILi64ELi16ELi1ELb0ELb1ELb1ELb0EfN3c107complexIfEEEEv13SSMParamsBase:
	.zero		632


//--------------------- .nv.constant0._Z25selective_scan_fwd_kernelI32Selective_Scan_fwd_kernel_traitsILi64ELi16ELi1ELb0ELb1ELb1ELb1EfN3c107complexIfEEEEv13SSMParamsBase --------------------------
	.section	.nv.constant0._Z25selective_scan_fwd_kernelI32Selective_Scan_fwd_kernel_traitsILi64ELi16ELi1ELb0ELb1ELb1ELb1EfN3c107complexIfEEEEv13SSMParamsBase,"a",@progbits
	.sectionflags	@""
	.align	4
.nv.constant0._Z25selective_scan_fwd_kernelI32Selective_Scan_fwd_kernel_traitsILi64ELi16ELi1ELb0ELb1ELb1ELb1EfN3c107complexIfEEEEv13SSMParamsBase:
	.zero		632


//--------------------- .nv.constant0._Z25selective_scan_fwd_kernelI32Selective_Scan_fwd_kernel_traitsILi64ELi16ELi1ELb1ELb0ELb0ELb0EfN3c107complexIfEEEEv13SSMParamsBase --------------------------
	.section	.nv.constant0._Z25selective_scan_fwd_kernelI32Selective_Scan_fwd_kernel_traitsILi64ELi16ELi1ELb1ELb0ELb0ELb0EfN3c107complexIfEEEEv13SSMParamsBase,"a",@progbits
	.sectionflags	@""
	.align	4
.nv.constant0._Z25selective_scan_fwd_kernelI32Selective_Scan_fwd_kernel_traitsILi64ELi16ELi1ELb1ELb0ELb0ELb0EfN3c107complexIfEEEEv13SSMParamsBase:
	.zero		632


//--------------------- .nv.constant0._Z25selective_scan_fwd_kernelI32Selective_Scan_fwd_kernel_traitsILi64ELi16ELi1ELb1ELb0ELb0ELb1EfN3c107complexIfEEEEv13SSMParamsBase --------------------------
	.section	.nv.constant0._Z25selective_scan_fwd_kernelI32Selective_Scan_fwd_kernel_traitsILi64ELi16ELi1ELb1ELb0ELb0ELb1EfN3c107complexIfEEEEv13SSMParamsBase,"a",@progbits
	.sectionflags	@""
	.align	4
.nv.constant0._Z25selective_scan_fwd_kernelI32Selective_Scan_fwd_kernel_traitsILi64ELi16ELi1ELb1ELb0ELb0ELb1EfN3c107complexIfEEEEv13SSMParamsBase:
	.zero		632


//--------------------- .nv.constant0._Z25selective_scan_fwd_kernelI32Selective_Scan_fwd_kernel_traitsILi64ELi16ELi1ELb1ELb0ELb1ELb0EfN3c107complexIfEEEEv13SSMParamsBase --------------------------
	.section	.nv.constant0._Z25selective_scan_fwd_kernelI32Selective_Scan_fwd_kernel_traitsILi64ELi16ELi1ELb1ELb0ELb1ELb0EfN3c107complexIfEEEEv13SSMParamsBase,"a",@progbits
	.sectionflags	@""
	.align	4
.nv.constant0._Z25selective_scan_fwd_kernelI32Selective_Scan_fwd_kernel_traitsILi64ELi16ELi1ELb1ELb0ELb1ELb0EfN3c107complexIfEEEEv13SSMParamsBase:
	.zero		632


//--------------------- .nv.constant0._Z25selective_scan_fwd_kernelI32Selective_Scan_fwd_kernel_traitsILi64ELi16ELi1ELb1ELb0ELb1ELb1EfN3c107complexIfEEEEv13SSMParamsBase --------------------------
	.section	.nv.constant0._Z25selective_scan_fwd_kernelI32Selective_Scan_fwd_kernel_traitsILi64ELi16ELi1ELb1ELb0ELb1ELb1EfN3c107complexIfEEEEv13SSMParamsBase,"a",@progbits
	.sectionflags	@""
	.align	4
.nv.constant0._Z25selective_scan_fwd_kernelI32Selective_Scan_fwd_kernel_traitsILi64ELi16ELi1ELb1ELb0ELb1ELb1EfN3c107complexIfEEEEv13SSMParamsBase:
	.zero		632


//--------------------- .nv.constant0._Z25selective_scan_fwd_kernelI32Selective_Scan_fwd_kernel_traitsILi64ELi16ELi1ELb1ELb1ELb0ELb0EfN3c107complexIfEEEEv13SSMParamsBase --------------------------
	.section	.nv.constant0._Z25selective_scan_fwd_kernelI32Selective_Scan_fwd_kernel_traitsILi64ELi16ELi1ELb1ELb1ELb0ELb0EfN3c107complexIfEEEEv13SSMParamsBase,"a",@progbits
	.sectionflags	@""
	.align	4
.nv.constant0._Z25selective_scan_fwd_kernelI32Selective_Scan_fwd_kernel_traitsILi64ELi16ELi1ELb1ELb1ELb0ELb0EfN3c107complexIfEEEEv13SSMParamsBase:
	.zero		632


//--------------------- .nv.constant0._Z25selective_scan_fwd_kernelI32Selective_Scan_fwd_kernel_traitsILi64ELi16ELi1ELb1ELb1ELb0ELb1EfN3c107complexIfEEEEv13SSMParamsBase --------------------------
	.section	.nv.constant0._Z25selective_scan_fwd_kernelI32Selective_Scan_fwd_kernel_traitsILi64ELi16ELi1ELb1ELb1ELb0ELb1EfN3c107complexIfEEEEv13SSMParamsBase,"a",@progbits
	.sectionflags	@""
	.align	4
.nv.constant0._Z25selective_scan_fwd_kernelI32Selective_Scan_fwd_kernel_traitsILi64ELi16ELi1ELb1ELb1ELb0ELb1EfN3c107complexIfEEEEv13SSMParamsBase:
	.zero		632


//--------------------- .nv.constant0._Z25selective_scan_fwd_kernelI32Selective_Scan_fwd_kernel_traitsILi64ELi16ELi1ELb1ELb1ELb1ELb0EfN3c107complexIfEEEEv13SSMParamsBase --------------------------
	.section	.nv.constant0._Z25selective_scan_fwd_kernelI32Selective_Scan_fwd_kernel_traitsILi64ELi16ELi1ELb1ELb1ELb1ELb0EfN3c107complexIfEEEEv13SSMParamsBase,"a",@progbits
	.sectionflags	@""
	.align	4
.nv.constant0._Z25selective_scan_fwd_kernelI32Selective_Scan_fwd_kernel_traitsILi64ELi16ELi1ELb1ELb1ELb1ELb0EfN3c107complexIfEEEEv13SSMParamsBase:
	.zero		632


//--------------------- .nv.constant0._Z25selective_scan_fwd_kernelI32Selective_Scan_fwd_kernel_traitsILi64ELi16ELi1ELb1ELb1ELb1ELb1EfN3c107complexIfEEEEv13SSMParamsBase --------------------------
	.section	.nv.constant0._Z25selective_scan_fwd_kernelI32Selective_Scan_fwd_kernel_traitsILi64ELi16ELi1ELb1ELb1ELb1ELb1EfN3c107complexIfEEEEv13SSMParamsBase,"a",@progbits
	.sectionflags	@""
	.align	4
.nv.constant0._Z25selective_scan_fwd_kernelI32Selective_Scan_fwd_kernel_traitsILi64ELi16ELi1ELb1ELb1ELb1ELb1EfN3c107complexIfEEEEv13SSMParamsBase:
	.zero		632


//--------------------- .nv.constant0._Z25selective_scan_fwd_kernelI32Selective_Scan_fwd_kernel_traitsILi32ELi16ELi1ELb0ELb0ELb0ELb0EfN3c107complexIfEEEEv13SSMParamsBase --------------------------
	.section	.nv.constant0._Z25selective_scan_fwd_kernelI32Selective_Scan_fwd_kernel_traitsILi32ELi16ELi1ELb0ELb0ELb0ELb0EfN3c107complexIfEEEEv13SSMParamsBase,"a",@progbits
	.sectionflags	@""
	.align	4
.nv.constant0._Z25selective_scan_fwd_kernelI32Selective_Scan_fwd_kernel_traitsILi32ELi16ELi1ELb0ELb0ELb0ELb0EfN3c107complexIfEEEEv13SSMParamsBase:
	.zero		632


//--------------------- .nv.constant0._Z25selective_scan_fwd_kernelI32Selective_Scan_fwd_kernel_traitsILi32ELi16ELi1ELb0ELb0ELb0ELb1EfN3c107complexIfEEEEv13SSMParamsBase --------------------------
	.section	.nv.constant0._Z25selective_scan_fwd_kernelI32Selective_Scan_fwd_kernel_traitsILi32ELi16ELi1ELb0ELb0ELb0ELb1EfN3c107complexIfEEEEv13SSMParamsBase,"a",@progbits
	.sectionflags	@""
	.align	4
.nv.constant0._Z25selective_scan_fwd_kernelI32Selective_Scan_fwd_kernel_traitsILi32ELi16ELi1ELb0ELb0ELb0ELb1EfN3c107complexIfEEEEv13SSMParamsBase:
	.zero		632


//--------------------- .nv.constant0._Z25selective_scan_fwd_kernelI32Selective_Scan_fwd_kernel_traitsILi32ELi16ELi1ELb0ELb0ELb1ELb0EfN3c107complexIfEEEEv13SSMParamsBase --------------------------
	.section	.nv.constant0._Z25selective_scan_fwd_kernelI32Selective_Scan_fwd_kernel_traitsILi32ELi16ELi1ELb0ELb0ELb1ELb0EfN3c107complexIfEEEEv13SSMParamsBase,"a",@progbits
	.sectionflags	@""
	.align	4
.nv.constant0._Z25selective_scan_fwd_kernelI32Selective_Scan_fwd_kernel_traitsILi32ELi16ELi1ELb0ELb0ELb1ELb0EfN3c107complexIfEEEEv13SSMParamsBase:
	.zero		632


//--------------------- .nv.constant0._Z25selective_scan_fwd_kernelI32Selective_Scan_fwd_kernel_traitsILi32ELi16ELi1ELb0ELb0ELb1ELb1EfN3c107complexIfEEEEv13SSMParamsBase --------------------------
	.section	.nv.constant0._Z25selective_scan_fwd_kernelI32Selective_Scan_fwd_kernel_traitsILi32ELi16ELi1ELb0ELb0ELb1ELb1EfN3c107complexIfEEEEv13SSMParamsBase,"a",@progbits
	.sectionflags	@""
	.align	4
.nv.constant0._Z25selective_scan_fwd_kernelI32Selective_Scan_fwd_kernel_traitsILi32ELi16ELi1ELb0ELb0ELb1ELb1EfN3c107complexIfEEEEv13SSMParamsBase:
	.zero		632


//--------------------- .nv.constant0._Z25selective_scan_fwd_kernelI32Selective_Scan_fwd_kernel_traitsILi32ELi16ELi1ELb0ELb1ELb0ELb0EfN3c107complexIfEEEEv13SSMParamsBase --------------------------
	.section	.nv.constant0._Z25selective_scan_fwd_kernelI32Selective_Scan_fwd_kernel_traitsILi32ELi16ELi1ELb0ELb1ELb0ELb0EfN3c107complexIfEEEEv13SSMParamsBase,"a",@progbits
	.sectionflags	@""
	.align	4
.nv.constant0._Z25selective_scan_fwd_kernelI32Selective_Scan_fwd_kernel_traitsILi32ELi16ELi1ELb0ELb1ELb0ELb0EfN3c107complexIfEEEEv13SSMParamsBase:
	.zero		632


//--------------------- .nv.constant0._Z25selective_scan_fwd_kernelI32Selective_Scan_fwd_kernel_traitsILi32ELi16ELi1ELb0ELb1ELb0ELb1EfN3c107complexIfEEEEv13SSMParamsBase --------------------------
	.section	.nv.constant0._Z25selective_scan_fwd_kernelI32Selective_Scan_fwd_kernel_traitsILi32ELi16ELi1ELb0ELb1ELb0ELb1EfN3c107complexIfEEEEv13SSMParamsBase,"a",@progbits
	.sectionflags	@""
	.align	4
.nv.constant0._Z25selective_scan_fwd_kernelI32Selective_Scan_fwd_kernel_traitsILi32ELi16ELi1ELb0ELb1ELb0ELb1EfN3c107complexIfEEEEv13SSMParamsBase:
	.zero		632


//--------------------- .nv.constant0._Z25selective_scan_fwd_kernelI32Selective_Scan_fwd_kernel_traitsILi32ELi16ELi1ELb0ELb1ELb1ELb0EfN3c107complexIfEEEEv13SSMParamsBase --------------------------
	.section	.nv.constant0._Z25selective_scan_fwd_kernelI32Selective_Scan_fwd_kernel_traitsILi32ELi16ELi1ELb0ELb1ELb1ELb0EfN3c107complexIfEEEEv13SSMParamsBase,"a",@progbits
	.sectionflags	@""
	.align	4
.nv.constant0._Z25selective_scan_fwd_kernelI32Selective_Scan_fwd_kernel_traitsILi32ELi16ELi1ELb0ELb1ELb1ELb0EfN3c107complexIfEEEEv13SSMParamsBase:
	.zero		632


//--------------------- .nv.constant0._Z25selective_scan_fwd_kernelI32Selective_Scan_fwd_kernel_traitsILi32ELi16ELi1ELb0ELb1ELb1ELb1EfN3c107complexIfEEEEv13SSMParamsBase --------------------------
	.section	.nv.constant0._Z25selective_scan_fwd_kernelI32Selective_Scan_fwd_kernel_traitsILi32ELi16ELi1ELb0ELb1ELb1ELb1EfN3c107complexIfEEEEv13SSMParamsBase,"a",@progbits
	.sectionflags	@""
	.align	4
.nv.constant0._Z25selective_scan_fwd_kernelI32Selective_Scan_fwd_kernel_traitsILi32ELi16ELi1ELb0ELb1ELb1ELb1EfN3c107complexIfEEEEv13SSMParamsBase:
	.zero		632


//--------------------- .nv.constant0._Z25selective_scan_fwd_kernelI32Selective_Scan_fwd_kernel_traitsILi32ELi16ELi1ELb1ELb0ELb0ELb0EfN3c107complexIfEEEEv13SSMParamsBase --------------------------
	.section	.nv.constant0._Z25selective_scan_fwd_kernelI32Selective_Scan_fwd_kernel_traitsILi32ELi16ELi1ELb1ELb0ELb0ELb0EfN3c107complexIfEEEEv13SSMParamsBase,"a",@progbits
	.sectionflags	@""
	.align	4
.nv.constant0._Z25selective_scan_fwd_kernelI32Selective_Scan_fwd_kernel_traitsILi32ELi16ELi1ELb1ELb0ELb0ELb0EfN3c107complexIfEEEEv13SSMParamsBase:
	.zero		632


//--------------------- .nv.constant0._Z25selective_scan_fwd_kernelI32Selective_Scan_fwd_kernel_traitsILi32ELi16ELi1ELb1ELb0ELb0ELb1EfN3c107complexIfEEEEv13SSMParamsBase --------------------------
	.section	.nv.constant0._Z25selective_scan_fwd_kernelI32Selective_Scan_fwd_kernel_traitsILi32ELi16ELi1ELb1ELb0ELb0ELb1EfN3c107complexIfEEEEv13SSMParamsBase,"a",@progbits
	.sectionflags	@""
	.align	4
.nv.constant0._Z25selective_scan_fwd_kernelI32Selective_Scan_fwd_kernel_traitsILi32ELi16ELi1ELb1ELb0ELb0ELb1EfN3c107complexIfEEEEv13SSMParamsBase:
	.zero		632


//--------------------- .nv.constant0._Z25selective_scan_fwd_kernelI32Selective_Scan_fwd_kernel_traitsILi32ELi16ELi1ELb1ELb0ELb1ELb0EfN3c107complexIfEEEEv13SSMParamsBase --------------------------
	.section	.nv.constant0._Z25selective_scan_fwd_kernelI32Selective_Scan_fwd_kernel_traitsILi32ELi16ELi1ELb1ELb0ELb1ELb0EfN3c107complexIfEEEEv13SSMParamsBase,"a",@progbits
	.sectionflags	@""
	.align	4
.nv.constant0._Z25selective_scan_fwd_kernelI32Selective_Scan_fwd_kernel_traitsILi32ELi16ELi1ELb1ELb0ELb1ELb0EfN3c107complexIfEEEEv13SSMParamsBase:
	.zero		632


//--------------------- .nv.constant0._Z25selective_scan_fwd_kernelI32Selective_Scan_fwd_kernel_traitsILi32ELi16ELi1ELb1ELb0ELb1ELb1EfN3c107complexIfEEEEv13SSMParamsBase --------------------------
	.section	.nv.constant0._Z25selective_scan_fwd_kernelI32Selective_Scan_fwd_kernel_traitsILi32ELi16ELi1ELb1ELb0ELb1ELb1EfN3c107complexIfEEEEv13SSMParamsBase,"a",@progbits
	.sectionflags	@""
	.align	4
.nv.constant0._Z25selective_scan_fwd_kernelI32Selective_Scan_fwd_kernel_traitsILi32ELi16ELi1ELb1ELb0ELb1ELb1EfN3c107complexIfEEEEv13SSMParamsBase:
	.zero		632


//--------------------- .nv.constant0._Z25selective_scan_fwd_kernelI32Selective_Scan_fwd_kernel_traitsILi32ELi16ELi1ELb1ELb1ELb0ELb0EfN3c107complexIfEEEEv13SSMParamsBase --------------------------
	.section	.nv.constant0._Z25selective_scan_fwd_kernelI32Selective_Scan_fwd_kernel_traitsILi32ELi16ELi1ELb1ELb1ELb0ELb0EfN3c107complexIfEEEEv13SSMParamsBase,"a",@progbits
	.sectionflags	@""
	.align	4
.nv.constant0._Z25selective_scan_fwd_kernelI32Selective_Scan_fwd_kernel_traitsILi32ELi16ELi1ELb1ELb1ELb0ELb0EfN3c107complexIfEEEEv13SSMParamsBase:
	.zero		632


//--------------------- .nv.constant0._Z25selective_scan_fwd_kernelI32Selective_Scan_fwd_kernel_traitsILi32ELi16ELi1ELb1ELb1ELb0ELb1EfN3c107complexIfEEEEv13SSMParamsBase --------------------------
	.section	.nv.constant0._Z25selective_scan_fwd_kernelI32Selective_Scan_fwd_kernel_traitsILi32ELi16ELi1ELb1ELb1ELb0ELb1EfN3c107complexIfEEEEv13SSMParamsBase,"a",@progbits
	.sectionflags	@""
	.align	4
.nv.constant0._Z25selective_scan_fwd_kernelI32Selective_Scan_fwd_kernel_traitsILi32ELi16ELi1ELb1ELb1ELb0ELb1EfN3c107complexIfEEEEv13SSMParamsBase:
	.zero		632


//--------------------- .nv.constant0._Z25selective_scan_fwd_kernelI32Selective_Scan_fwd_kernel_traitsILi32ELi16ELi1ELb1ELb1ELb1ELb0EfN3c107complexIfEEEEv13SSMParamsBase --------------------------
	.section	.nv.constant0._Z25selective_scan_fwd_kernelI32Selective_Scan_fwd_kernel_traitsILi32ELi16ELi1ELb1ELb1ELb1ELb0EfN3c107complexIfEEEEv13SSMParamsBase,"a",@progbits
	.sectionflags	@""
	.align	4
.nv.constant0._Z25selective_scan_fwd_kernelI32Selective_Scan_fwd_kernel_traitsILi32ELi16ELi1ELb1ELb1ELb1ELb0EfN3c107complexIfEEEEv13SSMParamsBase:
	.zero		632


//--------------------- .nv.constant0._Z25selective_scan_fwd_kernelI32Selective_Scan_fwd_kernel_traitsILi32ELi16ELi1ELb1ELb1ELb1ELb1EfN3c107complexIfEEEEv13SSMParamsBase --------------------------
	.section	.nv.constant0._Z25selective_scan_fwd_kernelI32Selective_Scan_fwd_kernel_traitsILi32ELi16ELi1ELb1ELb1ELb1ELb1EfN3c107complexIfEEEEv13SSMParamsBase,"a",@progbits
	.sectionflags	@""
	.align	4
.nv.constant0._Z25selective_scan_fwd_kernelI32Selective_Scan_fwd_kernel_traitsILi32ELi16ELi1ELb1ELb1ELb1ELb1EfN3c107complexIfEEEEv13SSMParamsBase:
	.zero		632


//--------------------- .nv.constant0._Z25selective_scan_fwd_kernelI32Selective_Scan_fwd_kernel_traitsILi32ELi8ELi1ELb0ELb0ELb0ELb0EfN3c107complexIfEEEEv13SSMParamsBase --------------------------
	.section	.nv.constant0._Z25selective_scan_fwd_kernelI32Selective_Scan_fwd_kernel_traitsILi32ELi8ELi1ELb0ELb0ELb0ELb0EfN3c107complexIfEEEEv13SSMParamsBase,"a",@progbits
	.sectionflags	@""
	.align	4
.nv.constant0._Z25selective_scan_fwd_kernelI32Selective_Scan_fwd_kernel_traitsILi32ELi8ELi1ELb0ELb0ELb0ELb0EfN3c107complexIfEEEEv13SSMParamsBase:
	.zero		632


//--------------------- .nv.constant0._Z25selective_scan_fwd_kernelI32Selective_Scan_fwd_kernel_traitsILi32ELi8ELi1ELb0ELb0ELb0ELb1EfN3c107complexIfEEEEv13SSMParamsBase --------------------------
	.section	.nv.constant0._Z25selective_scan_fwd_kernelI32Selective_Scan_fwd_kernel_traitsILi32ELi8ELi1ELb0ELb0ELb0ELb1EfN3c107complexIfEEEEv13SSMParamsBase,"a",@progbits
	.sectionflags	@""
	.align	4
.nv.constant0._Z25selective_scan_fwd_kernelI32Selective_Scan_fwd_kernel_traitsILi32ELi8ELi1ELb0ELb0ELb0ELb1EfN3c107complexIfEEEEv13SSMParamsBase:
	.zero		632


//--------------------- .nv.constant0._Z25selective_scan_fwd_kernelI32Selective_Scan_fwd_kernel_traitsILi32ELi8ELi1ELb0ELb0ELb1ELb0EfN3c107complexIfEEEEv13SSMParamsBase --------------------------
	.section	.nv.constant0._Z25selective_scan_fwd_kernelI32Selective_Scan_fwd_kernel_traitsILi32ELi8ELi1ELb0ELb0ELb1ELb0EfN3c107complexIfEEEEv13SSMParamsBase,"a",@progbits
	.sectionflags	@""
	.align	4
.nv.constant0._Z25selective_scan_fwd_kernelI32Selective_Scan_fwd_kernel_traitsILi32ELi8ELi1ELb0ELb0ELb1ELb0EfN3c107complexIfEEEEv13SSMParamsBase:
	.zero		632


//--------------------- .nv.constant0._Z25selective_scan_fwd_kernelI32Selective_Scan_fwd_kernel_traitsILi32ELi8ELi1ELb0ELb0ELb1ELb1EfN3c107complexIfEEEEv13SSMParamsBase --------------------------
	.section	.nv.constant0._Z25selective_scan_fwd_kernelI32Selective_Scan_fwd_kernel_traitsILi32ELi8ELi1ELb0ELb0ELb1ELb1EfN3c107complexIfEEEEv13SSMParamsBase,"a",@progbits
	.sectionflags	@""
	.align	4
.nv.constant0._Z25selective_scan_fwd_kernelI32Selective_Scan_fwd_kernel_traitsILi32ELi8ELi1ELb0ELb0ELb1ELb1EfN3c107complexIfEEEEv13SSMParamsBase:
	.zero		632


//--------------------- .nv.constant0._Z25selective_scan_fwd_kernelI32Selective_Scan_fwd_kernel_traitsILi32ELi8ELi1ELb0ELb1ELb0ELb0EfN3c107complexIfEEEEv13SSMParamsBase --------------------------
	.section	.nv.constant0._Z25selective_scan_fwd_kernelI32Selective_Scan_fwd_kernel_traitsILi32ELi8ELi1ELb0ELb1ELb0ELb0EfN3c107complexIfEEEEv13SSMParamsBase,"a",@progbits
	.sectionflags	@""
	.align	4
.nv.constant0._Z25selective_scan_fwd_kernelI32Selective_Scan_fwd_kernel_traitsILi32ELi8ELi1ELb0ELb1ELb0ELb0EfN3c107complexIfEEEEv13SSMParamsBase:
	.zero		632


//--------------------- .nv.constant0._Z25selective_scan_fwd_kernelI32Selective_Scan_fwd_kernel_traitsILi32ELi8ELi1ELb0ELb1ELb0ELb1EfN3c107complexIfEEEEv13SSMParamsBase --------------------------
	.section	.nv.constant0._Z25selective_scan_fwd_kernelI32Selective_Scan_fwd_kernel_traitsILi32ELi8ELi1ELb0ELb1ELb0ELb1EfN3c107complexIfEEEEv13SSMParamsBase,"a",@progbits
	.sectionflags	@""
	.align	4
.nv.constant0._Z25selective_scan_fwd_kernelI32Selective_Scan_fwd_kernel_traitsILi32ELi8ELi1ELb0ELb1ELb0ELb1EfN3c107complexIfEEEEv13SSMParamsBase:
	.zero		632


//--------------------- .nv.constant0._Z25selective_scan_fwd_kernelI32Selective_Scan_fwd_kernel_traitsILi32ELi8ELi1ELb0ELb1ELb1ELb0EfN3c107complexIfEEEEv13SSMParamsBase --------------------------
	.section	.nv.constant0._Z25selective_scan_fwd_kernelI32Selective_Scan_fwd_kernel_traitsILi32ELi8ELi1ELb0ELb1ELb1ELb0EfN3c107complexIfEEEEv13SSMParamsBase,"a",@progbits
	.sectionflags	@""
	.align	4
.nv.constant0._Z25selective_scan_fwd_kernelI32Selective_Scan_fwd_kernel_traitsILi32ELi8ELi1ELb0ELb1ELb1ELb0EfN3c107complexIfEEEEv13SSMParamsBase:
	.zero		632


//--------------------- .nv.constant0._Z25selective_scan_fwd_kernelI32Selective_Scan_fwd_kernel_traitsILi32ELi8ELi1ELb0ELb1ELb1ELb1EfN3c107complexIfEEEEv13SSMParamsBase --------------------------
	.section	.nv.constant0._Z25selective_scan_fwd_kernelI32Selective_Scan_fwd_kernel_traitsILi32ELi8ELi1ELb0ELb1ELb1ELb1EfN3c107complexIfEEEEv13SSMParamsBase,"a",@progbits
	.sectionflags	@""
	.align	4
.nv.constant0._Z25selective_scan_fwd_kernelI32Selective_Scan_fwd_kernel_traitsILi32ELi8ELi1ELb0ELb1ELb1ELb1EfN3c107complexIfEEEEv13SSMParamsBase:
	.zero		632


//--------------------- .nv.constant0._Z25selective_scan_fwd_kernelI32Selective_Scan_fwd_kernel_traitsILi32ELi8ELi1ELb1ELb0ELb0ELb0EfN3c107complexIfEEEEv13SSMParamsBase --------------------------
	.section	.nv.constant0._Z25selective_scan_fwd_kernelI32Selective_Scan_fwd_kernel_traitsILi32ELi8ELi1ELb1ELb0ELb0ELb0EfN3c107complexIfEEEEv13SSMParamsBase,"a",@progbits
	.sectionflags	@""
	.align	4
.nv.constant0._Z25selective_scan_fwd_kernelI32Selective_Scan_fwd_kernel_traitsILi32ELi8ELi1ELb1ELb0ELb0ELb0EfN3c107complexIfEEEEv13SSMParamsBase:
	.zero		632


//--------------------- .nv.constant0._Z25selective_scan_fwd_kernelI32Selective_Scan_fwd_kernel_traitsILi32ELi8ELi1ELb1ELb0ELb0ELb1EfN3c107complexIfEEEEv13SSMParamsBase --------------------------
	.section	.nv.constant0._Z25selective_scan_fwd_kernelI32Selective_Scan_fwd_kernel_traitsILi32ELi8ELi1ELb1ELb0ELb0ELb1EfN3c107complexIfEEEEv13SSMParamsBase,"a",@progbits
	.sectionflags	@""
	.align	4
.nv.constant0._Z25selective_scan_fwd_kernelI32Selective_Scan_fwd_kernel_traitsILi32ELi8ELi1ELb1ELb0ELb0ELb1EfN3c107complexIfEEEEv13SSMParamsBase:
	.zero		632


//--------------------- .nv.constant0._Z25selective_scan_fwd_kernelI32Selective_Scan_fwd_kernel_traitsILi32ELi8ELi1ELb1ELb0ELb1ELb0EfN3c107complexIfEEEEv13SSMParamsBase --------------------------
	.section	.nv.constant0._Z25selective_scan_fwd_kernelI32Selective_Scan_fwd_kernel_traitsILi32ELi8ELi1ELb1ELb0ELb1ELb0EfN3c107complexIfEEEEv13SSMParamsBase,"a",@progbits
	.sectionflags	@""
	.align	4
.nv.constant0._Z25selective_scan_fwd_kernelI32Selective_Scan_fwd_kernel_traitsILi32ELi8ELi1ELb1ELb0ELb1ELb0EfN3c107complexIfEEEEv13SSMParamsBase:
	.zero		632


//--------------------- .nv.constant0._Z25selective_scan_fwd_kernelI32Selective_Scan_fwd_kernel_traitsILi32ELi8ELi1ELb1ELb0ELb1ELb1EfN3c107complexIfEEEEv13SSMParamsBase --------------------------
	.section	.nv.constant0._Z25selective_scan_fwd_kernelI32Selective_Scan_fwd_kernel_traitsILi32ELi8ELi1ELb1ELb0ELb1ELb1EfN3c107complexIfEEEEv13SSMParamsBase,"a",@progbits
	.sectionflags	@""
	.align	4
.nv.constant0._Z25selective_scan_fwd_kernelI32Selective_Scan_fwd_kernel_traitsILi32ELi8ELi1ELb1ELb0ELb1ELb1EfN3c107complexIfEEEEv13SSMParamsBase:
	.zero		632


//--------------------- .nv.constant0._Z25selective_scan_fwd_kernelI32Selective_Scan_fwd_kernel_traitsILi32ELi8ELi1ELb1ELb1ELb0ELb0EfN3c107complexIfEEEEv13SSMParamsBase --------------------------
	.section	.nv.constant0._Z25selective_scan_fwd_kernelI32Selective_Scan_fwd_kernel_traitsILi32ELi8ELi1ELb1ELb1ELb0ELb0EfN3c107complexIfEEEEv13SSMParamsBase,"a",@progbits
	.sectionflags	@""
	.align	4
.nv.constant0._Z25selective_scan_fwd_kernelI32Selective_Scan_fwd_kernel_traitsILi32ELi8ELi1ELb1ELb1ELb0ELb0EfN3c107complexIfEEEEv13SSMParamsBase:
	.zero		632


//--------------------- .nv.constant0._Z25selective_scan_fwd_kernelI32Selective_Scan_fwd_kernel_traitsILi32ELi8ELi1ELb1ELb1ELb0ELb1EfN3c107complexIfEEEEv13SSMParamsBase --------------------------
	.section	.nv.constant0._Z25selective_scan_fwd_kernelI32Selective_Scan_fwd_kernel_traitsILi32ELi8ELi1ELb1ELb1ELb0ELb1EfN3c107complexIfEEEEv13SSMParamsBase,"a",@progbits
	.sectionflags	@""
	.align	4
.nv.constant0._Z25selective_scan_fwd_kernelI32Selective_Scan_fwd_kernel_traitsILi32ELi8ELi1ELb1ELb1ELb0ELb1EfN3c107complexIfEEEEv13SSMParamsBase:
	.zero		632


//--------------------- .nv.constant0._Z25selective_scan_fwd_kernelI32Selective_Scan_fwd_kernel_traitsILi32ELi8ELi1ELb1ELb1ELb1ELb0EfN3c107complexIfEEEEv13SSMParamsBase --------------------------
	.section	.nv.constant0._Z25selective_scan_fwd_kernelI32Selective_Scan_fwd_kernel_traitsILi32ELi8ELi1ELb1ELb1ELb1ELb0EfN3c107complexIfEEEEv13SSMParamsBase,"a",@progbits
	.sectionflags	@""
	.align	4
.nv.constant0._Z25selective_scan_fwd_kernelI32Selective_Scan_fwd_kernel_traitsILi32ELi8ELi1ELb1ELb1ELb1ELb0EfN3c107complexIfEEEEv13SSMParamsBase:
	.zero		632


//--------------------- .nv.constant0._Z25selective_scan_fwd_kernelI32Selective_Scan_fwd_kernel_traitsILi32ELi8ELi1ELb1ELb1ELb1ELb1EfN3c107complexIfEEEEv13SSMParamsBase --------------------------
	.section	.nv.constant0._Z25selective_scan_fwd_kernelI32Selective_Scan_fwd_kernel_traitsILi32ELi8ELi1ELb1ELb1ELb1ELb1EfN3c107complexIfEEEEv13SSMParamsBase,"a",@progbits
	.sectionflags	@""
	.align	4
.nv.constant0._Z25selective_scan_fwd_kernelI32Selective_Scan_fwd_kernel_traitsILi32ELi8ELi1ELb1ELb1ELb1ELb1EfN3c107complexIfEEEEv13SSMParamsBase:
	.zero		632


//--------------------- .nv.constant0._Z25selective_scan_fwd_kernelI32Selective_Scan_fwd_kernel_traitsILi32ELi4ELi1ELb0ELb0ELb0ELb0EfN3c107complexIfEEEEv13SSMParamsBase --------------------------
	.section	.nv.constant0._Z25selective_scan_fwd_kernelI32Selective_Scan_fwd_kernel_traitsILi32ELi4ELi1ELb0ELb0ELb0ELb0EfN3c107complexIfEEEEv13SSMParamsBase,"a",@progbits
	.sectionflags	@""
	.align	4
.nv.constant0._Z25selective_scan_fwd_kernelI32Selective_Scan_fwd_kernel_traitsILi32ELi4ELi1ELb0ELb0ELb0ELb0EfN3c107complexIfEEEEv13SSMParamsBase:
	.zero		632


//--------------------- .nv.constant0._Z25selective_scan_fwd_kernelI32Selective_Scan_fwd_kernel_traitsILi32ELi4ELi1ELb0ELb0ELb0ELb1EfN3c107complexIfEEEEv13SSMParamsBase --------------------------
	.section	.nv.constant0._Z25selective_scan_fwd_kernelI32Selective_Scan_fwd_kernel_traitsILi32ELi4ELi1ELb0ELb0ELb0ELb1EfN3c107complexIfEEEEv13SSMParamsBase,"a",@progbits
	.sectionflags	@""
	.align	4
.nv.constant0._Z25selective_scan_fwd_kernelI32Selective_Scan_fwd_kernel_traitsILi32ELi4ELi1ELb0ELb0ELb0ELb1EfN3c107complexIfEEEEv13SSMParamsBase:
	.zero		632


//--------------------- .nv.constant0._Z25selective_scan_fwd_kernelI32Selective_Scan_fwd_kernel_traitsILi32ELi4ELi1ELb0ELb0ELb1ELb0EfN3c107complexIfEEEEv13SSMParamsBase --------------------------
	.section	.nv.constant0._Z25selective_scan_fwd_kernelI32Selective_Scan_fwd_kernel_traitsILi32ELi4ELi1ELb0ELb0ELb1ELb0EfN3c107complexIfEEEEv13SSMParamsBase,"a",@progbits
	.sectionflags	@""
	.align	4
.nv.constant0._Z25selective_scan_fwd_kernelI32Selective_Scan_fwd_kernel_traitsILi32ELi4ELi1ELb0ELb0ELb1ELb0EfN3c107complexIfEEEEv13SSMParamsBase:
	.zero		632


//--------------------- .nv.constant0._Z25selective_scan_fwd_kernelI32Selective_Scan_fwd_kernel_traitsILi32ELi4ELi1ELb0ELb0ELb1ELb1EfN3c107complexIfEEEEv13SSMParamsBase --------------------------
	.section	.nv.constant0._Z25selective_scan_fwd_kernelI32Selective_Scan_fwd_kernel_traitsILi32ELi4ELi1ELb0ELb0ELb1ELb1EfN3c107complexIfEEEEv13SSMParamsBase,"a",@progbits
	.sectionflags	@""
	.align	4
.nv.constant0._Z25selective_scan_fwd_kernelI32Selective_Scan_fwd_kernel_traitsILi32ELi4ELi1ELb0ELb0ELb1ELb1EfN3c107complexIfEEEEv13SSMParamsBase:
	.zero		632


//--------------------- .nv.constant0._Z25selective_scan_fwd_kernelI32Selective_Scan_fwd_kernel_traitsILi32ELi4ELi1ELb0ELb1ELb0ELb0EfN3c107complexIfEEEEv13SSMParamsBase --------------------------
	.section	.nv.constant0._Z25selective_scan_fwd_kernelI32Selective_Scan_fwd_kernel_traitsILi32ELi4ELi1ELb0ELb1ELb0ELb0EfN3c107complexIfEEEEv13SSMParamsBase,"a",@progbits
	.sectionflags	@""
	.align	4
.nv.constant0._Z25selective_scan_fwd_kernelI32Selective_Scan_fwd_kernel_traitsILi32ELi4ELi1ELb0ELb1ELb0ELb0EfN3c107complexIfEEEEv13SSMParamsBase:
	.zero		632


//--------------------- .nv.constant0._Z25selective_scan_fwd_kernelI32Selective_Scan_fwd_kernel_traitsILi32ELi4ELi1ELb0ELb1ELb0ELb1EfN3c107complexIfEEEEv13SSMParamsBase --------------------------
	.section	.nv.constant0._Z25selective_scan_fwd_kernelI32Selective_Scan_fwd_kernel_traitsILi32ELi4ELi1ELb0ELb1ELb0ELb1EfN3c107complexIfEEEEv13SSMParamsBase,"a",@progbits
	.sectionflags	@""
	.align	4
.nv.constant0._Z25selective_scan_fwd_kernelI32Selective_Scan_fwd_kernel_traitsILi32ELi4ELi1ELb0ELb1ELb0ELb1EfN3c107complexIfEEEEv13SSMParamsBase:
	.zero		632


//--------------------- .nv.constant0._Z25selective_scan_fwd_kernelI32Selective_Scan_fwd_kernel_traitsILi32ELi4ELi1ELb0ELb1ELb1ELb0EfN3c107complexIfEEEEv13SSMParamsBase --------------------------
	.section	.nv.constant0._Z25selective_scan_fwd_kernelI32Selective_Scan_fwd_kernel_traitsILi32ELi4ELi1ELb0ELb1ELb1ELb0EfN3c107complexIfEEEEv13SSMParamsBase,"a",@progbits
	.sectionflags	@""
	.align	4
.nv.constant0._Z25selective_scan_fwd_kernelI32Selective_Scan_fwd_kernel_traitsILi32ELi4ELi1ELb0ELb1ELb1ELb0EfN3c107complexIfEEEEv13SSMParamsBase:
	.zero		632


//--------------------- .nv.constant0._Z25selective_scan_fwd_kernelI32Selective_Scan_fwd_kernel_traitsILi32ELi4ELi1ELb0ELb1ELb1ELb1EfN3c107complexIfEEEEv13SSMParamsBase --------------------------
	.section	.nv.constant0._Z25selective_scan_fwd_kernelI32Selective_Scan_fwd_kernel_traitsILi32ELi4ELi1ELb0ELb1ELb1ELb1EfN3c107complexIfEEEEv13SSMParamsBase,"a",@progbits
	.sectionflags	@""
	.align	4
.nv.constant0._Z25selective_scan_fwd_kernelI32Selective_Scan_fwd_kernel_traitsILi32ELi4ELi1ELb0ELb1ELb1ELb1EfN3c107complexIfEEEEv13SSMParamsBase:
	.zero		632


//--------------------- .nv.constant0._Z25selective_scan_fwd_kernelI32Selective_Scan_fwd_kernel_traitsILi32ELi4ELi1ELb1ELb0ELb0ELb0EfN3c107complexIfEEEEv13SSMParamsBase --------------------------
	.section	.nv.constant0._Z25selective_scan_fwd_kernelI32Selective_Scan_fwd_kernel_traitsILi32ELi4ELi1ELb1ELb0ELb0ELb0EfN3c107complexIfEEEEv13SSMParamsBase,"a",@progbits
	.sectionflags	@""
	.align	4
.nv.constant0._Z25selective_scan_fwd_kernelI32Selective_Scan_fwd_kernel_traitsILi32ELi4ELi1ELb1ELb0ELb0ELb0EfN3c107complexIfEEEEv13SSMParamsBase:
	.zero		632


//--------------------- .nv.constant0._Z25selective_scan_fwd_kernelI32Selective_Scan_fwd_kernel_traitsILi32ELi4ELi1ELb1ELb0ELb0ELb1EfN3c107complexIfEEEEv13SSMParamsBase --------------------------
	.section	.nv.constant0._Z25selective_scan_fwd_kernelI32Selective_Scan_fwd_kernel_traitsILi32ELi4ELi1ELb1ELb0ELb0ELb1EfN3c107complexIfEEEEv13SSMParamsBase,"a",@progbits
	.sectionflags	@""
	.align	4
.nv.constant0._Z25selective_scan_fwd_kernelI32Selective_Scan_fwd_kernel_traitsILi32ELi4ELi1ELb1ELb0ELb0ELb1EfN3c107complexIfEEEEv13SSMParamsBase:
	.zero		632


//--------------------- .nv.constant0._Z25selective_scan_fwd_kernelI32Selective_Scan_fwd_kernel_traitsILi32ELi4ELi1ELb1ELb0ELb1ELb0EfN3c107complexIfEEEEv13SSMParamsBase --------------------------
	.section	.nv.constant0._Z25selective_scan_fwd_kernelI32Selective_Scan_fwd_kernel_traitsILi32ELi4ELi1ELb1ELb0ELb1ELb0EfN3c107complexIfEEEEv13SSMParamsBase,"a",@progbits
	.sectionflags	@""
	.align	4
.nv.constant0._Z25selective_scan_fwd_kernelI32Selective_Scan_fwd_kernel_traitsILi32ELi4ELi1ELb1ELb0ELb1ELb0EfN3c107complexIfEEEEv13SSMParamsBase:
	.zero		632


//--------------------- .nv.constant0._Z25selective_scan_fwd_kernelI32Selective_Scan_fwd_kernel_traitsILi32ELi4ELi1ELb1ELb0ELb1ELb1EfN3c107complexIfEEEEv13SSMParamsBase --------------------------
	.section	.nv.constant0._Z25selective_scan_fwd_kernelI32Selective_Scan_fwd_kernel_traitsILi32ELi4ELi1ELb1ELb0ELb1ELb1EfN3c107complexIfEEEEv13SSMParamsBase,"a",@progbits
	.sectionflags	@""
	.align	4
.nv.constant0._Z25selective_scan_fwd_kernelI32Selective_Scan_fwd_kernel_traitsILi32ELi4ELi1ELb1ELb0ELb1ELb1EfN3c107complexIfEEEEv13SSMParamsBase:
	.zero		632


//--------------------- .nv.constant0._Z25selective_scan_fwd_kernelI32Selective_Scan_fwd_kernel_traitsILi32ELi4ELi1ELb1ELb1ELb0ELb0EfN3c107complexIfEEEEv13SSMParamsBase --------------------------
	.section	.nv.constant0._Z25selective_scan_fwd_kernelI32Selective_Scan_fwd_kernel_traitsILi32ELi4ELi1ELb1ELb1ELb0ELb0EfN3c107complexIfEEEEv13SSMParamsBase,"a",@progbits
	.sectionflags	@""
	.align	4
.nv.constant0._Z25selective_scan_fwd_kernelI32Selective_Scan_fwd_kernel_traitsILi32ELi4ELi1ELb1ELb1ELb0ELb0EfN3c107complexIfEEEEv13SSMParamsBase:
	.zero		632


//--------------------- .nv.constant0._Z25selective_scan_fwd_kernelI32Selective_Scan_fwd_kernel_traitsILi32ELi4ELi1ELb1ELb1ELb0ELb1EfN3c107complexIfEEEEv13SSMParamsBase --------------------------
	.section	.nv.constant0._Z25selective_scan_fwd_kernelI32Selective_Scan_fwd_kernel_traitsILi32ELi4ELi1ELb1ELb1ELb0ELb1EfN3c107complexIfEEEEv13SSMParamsBase,"a",@progbits
	.sectionflags	@""
	.align	4
.nv.constant0._Z25selective_scan_fwd_kernelI32Selective_Scan_fwd_kernel_traitsILi32ELi4ELi1ELb1ELb1ELb0ELb1EfN3c107complexIfEEEEv13SSMParamsBase:
	.zero		632


//--------------------- .nv.constant0._Z25selective_scan_fwd_kernelI32Selective_Scan_fwd_kernel_traitsILi32ELi4ELi1ELb1ELb1ELb1ELb0EfN3c107complexIfEEEEv13SSMParamsBase --------------------------
	.section	.nv.constant0._Z25selective_scan_fwd_kernelI32Selective_Scan_fwd_kernel_traitsILi32ELi4ELi1ELb1ELb1ELb1ELb0EfN3c107complexIfEEEEv13SSMParamsBase,"a",@progbits
	.sectionflags	@""
	.align	4
.nv.constant0._Z25selective_scan_fwd_kernelI32Selective_Scan_fwd_kernel_traitsILi32ELi4ELi1ELb1ELb1ELb1ELb0EfN3c107complexIfEEEEv13SSMParamsBase:
	.zero		632


//--------------------- .nv.constant0._Z25selective_scan_fwd_kernelI32Selective_Scan_fwd_kernel_traitsILi32ELi4ELi1ELb1ELb1ELb1ELb1EfN3c107complexIfEEEEv13SSMParamsBase --------------------------
	.section	.nv.constant0._Z25selective_scan_fwd_kernelI32Selective_Scan_fwd_kernel_traitsILi32ELi4ELi1ELb1ELb1ELb1ELb1EfN3c107complexIfEEEEv13SSMParamsBase,"a",@progbits
	.sectionflags	@""
	.align	4
.nv.constant0._Z25selective_scan_fwd_kernelI32Selective_Scan_fwd_kernel_traitsILi32ELi4ELi1ELb1ELb1ELb1ELb1EfN3c107complexIfEEEEv13SSMParamsBase:
	.zero		632


//--------------------- .nv.constant0._Z25selective_scan_fwd_kernelI32Selective_Scan_fwd_kernel_traitsILi128ELi16ELi1ELb0ELb0ELb0ELb0EffEEv13SSMParamsBase --------------------------
	.section	.nv.constant0._Z25selective_scan_fwd_kernelI32Selective_Scan_fwd_kernel_traitsILi128ELi16ELi1ELb0ELb0ELb0ELb0EffEEv13SSMParamsBase,"a",@progbits
	.sectionflags	@""
	.align	4
.nv.constant0._Z25selective_scan_fwd_kernelI32Selective_Scan_fwd_kernel_traitsILi128ELi16ELi1ELb0ELb0ELb0ELb0EffEEv13SSMParamsBase:
	.zero		632


//--------------------- .nv.constant0._Z25selective_scan_fwd_kernelI32Selective_Scan_fwd_kernel_traitsILi128ELi16ELi1ELb0ELb0ELb0ELb1EffEEv13SSMParamsBase --------------------------
	.section	.nv.constant0._Z25selective_scan_fwd_kernelI32Selective_Scan_fwd_kernel_traitsILi128ELi16ELi1ELb0ELb0ELb0ELb1EffEEv13SSMParamsBase,"a",@progbits
	.sectionflags	@""
	.align	4
.nv.constant0._Z25selective_scan_fwd_kernelI32Selective_Scan_fwd_kernel_traitsILi128ELi16ELi1ELb0ELb0ELb0ELb1EffEEv13SSMParamsBase:
	.zero		632


//--------------------- .nv.constant0._Z25selective_scan_fwd_kernelI32Selective_Scan_fwd_kernel_traitsILi128ELi16ELi1ELb0ELb0ELb1ELb0EffEEv13SSMParamsBase --------------------------
	.section	.nv.constant0._Z25selective_scan_fwd_kernelI32Selective_Scan_fwd_kernel_traitsILi128ELi16ELi1ELb0ELb0ELb1ELb0EffEEv13SSMParamsBase,"a",@progbits
	.sectionflags	@""
	.align	4
.nv.constant0._Z25selective_scan_fwd_kernelI32Selective_Scan_fwd_kernel_traitsILi128ELi16ELi1ELb0ELb0ELb1ELb0EffEEv13SSMParamsBase:
	.zero		632


//--------------------- .nv.constant0._Z25selective_scan_fwd_kernelI32Selective_Scan_fwd_kernel_traitsILi128ELi16ELi1ELb0ELb0ELb1ELb1EffEEv13SSMParamsBase --------------------------
	.section	.nv.constant0._Z25selective_scan_fwd_kernelI32Selective_Scan_fwd_kernel_traitsILi128ELi16ELi1ELb0ELb0ELb1ELb1EffEEv13SSMParamsBase,"a",@progbits
	.sectionflags	@""
	.align	4
.nv.constant0._Z25selective_scan_fwd_kernelI32Selective_Scan_fwd_kernel_traitsILi128ELi16ELi1ELb0ELb0ELb1ELb1EffEEv13SSMParamsBase:
	.zero		632


//--------------------- .nv.constant0._Z25selective_scan_fwd_kernelI32Selective_Scan_fwd_kernel_traitsILi128ELi16ELi1ELb0ELb1ELb0ELb0EffEEv13SSMParamsBase --------------------------
	.section	.nv.constant0._Z25selective_scan_fwd_kernelI32Selective_Scan_fwd_kernel_traitsILi128ELi16ELi1ELb0ELb1ELb0ELb0EffEEv13SSMParamsBase,"a",@progbits
	.sectionflags	@""
	.align	4
.nv.constant0._Z25selective_scan_fwd_kernelI32Selective_Scan_fwd_kernel_traitsILi128ELi16ELi1ELb0ELb1ELb0ELb0EffEEv13SSMParamsBase:
	.zero		632


//--------------------- .nv.constant0._Z25selective_scan_fwd_kernelI32Selective_Scan_fwd_kernel_traitsILi128ELi16ELi1ELb0ELb1ELb0ELb1EffEEv13SSMParamsBase --------------------------
	.section	.nv.constant0._Z25selective_scan_fwd_kernelI32Selective_Scan_fwd_kernel_traitsILi128ELi16ELi1ELb0ELb1ELb0ELb1EffEEv13SSMParamsBase,"a",@progbits
	.sectionflags	@""
	.align	4
.nv.constant0._Z25selective_scan_fwd_kernelI32Selective_Scan_fwd_kernel_traitsILi128ELi16ELi1ELb0ELb1ELb0ELb1EffEEv13SSMParamsBase:
	.zero		632


//--------------------- .nv.constant0._Z25selective_scan_fwd_kernelI32Selective_Scan_fwd_kernel_traitsILi128ELi16ELi1ELb0ELb1ELb1ELb0EffEEv13SSMParamsBase --------------------------
	.section	.nv.constant0._Z25selective_scan_fwd_kernelI32Selective_Scan_fwd_kernel_traitsILi128ELi16ELi1ELb0ELb1ELb1ELb0EffEEv13SSMParamsBase,"a",@progbits
	.sectionflags	@""
	.align	4
.nv.constant0._Z25selective_scan_fwd_kernelI32Selective_Scan_fwd_kernel_traitsILi128ELi16ELi1ELb0ELb1ELb1ELb0EffEEv13SSMParamsBase:
	.zero		632


//--------------------- .nv.constant0._Z25selective_scan_fwd_kernelI32Selective_Scan_fwd_kernel_traitsILi128ELi16ELi1ELb0ELb1ELb1ELb1EffEEv13SSMParamsBase --------------------------
	.section	.nv.constant0._Z25selective_scan_fwd_kernelI32Selective_Scan_fwd_kernel_traitsILi128ELi16ELi1ELb0ELb1ELb1ELb1EffEEv13SSMParamsBase,"a",@progbits
	.sectionflags	@""
	.align	4
.nv.constant0._Z25selective_scan_fwd_kernelI32Selective_Scan_fwd_kernel_traitsILi128ELi16ELi1ELb0ELb1ELb1ELb1EffEEv13SSMParamsBase:
	.zero		632


//--------------------- .nv.constant0._Z25selective_scan_fwd_kernelI32Selective_Scan_fwd_kernel_traitsILi128ELi16ELi1ELb1ELb0ELb0ELb0EffEEv13SSMParamsBase --------------------------
	.section	.nv.constant0._Z25selective_scan_fwd_kernelI32Selective_Scan_fwd_kernel_traitsILi128ELi16ELi1ELb1ELb0ELb0ELb0EffEEv13SSMParamsBase,"a",@progbits
	.sectionflags	@""
	.align	4
.nv.constant0._Z25selective_scan_fwd_kernelI32Selective_Scan_fwd_kernel_traitsILi128ELi16ELi1ELb1ELb0ELb0ELb0EffEEv13SSMParamsBase:
	.zero		632


//--------------------- .nv.constant0._Z25selective_scan_fwd_kernelI32Selective_Scan_fwd_kernel_traitsILi128ELi16ELi1ELb1ELb0ELb0ELb1EffEEv13SSMParamsBase --------------------------
	.section	.nv.constant0._Z25selective_scan_fwd_kernelI32Selective_Scan_fwd_kernel_traitsILi128ELi16ELi1ELb1ELb0ELb0ELb1EffEEv13SSMParamsBase,"a",@progbits
	.sectionflags	@""
	.align	4
.nv.constant0._Z25selective_scan_fwd_kernelI32Selective_Scan_fwd_kernel_traitsILi128ELi16ELi1ELb1ELb0ELb0ELb1EffEEv13SSMParamsBase:
	.zero		632


//--------------------- .nv.constant0._Z25selective_scan_fwd_kernelI32Selective_Scan_fwd_kernel_traitsILi128ELi16ELi1ELb1ELb0ELb1ELb0EffEEv13SSMParamsBase --------------------------
	.section	.nv.constant0._Z25selective_scan_fwd_kernelI32Selective_Scan_fwd_kernel_traitsILi128ELi16ELi1ELb1ELb0ELb1ELb0EffEEv13SSMParamsBase,"a",@progbits
	.sectionflags	@""
	.align	4
.nv.constant0._Z25selective_scan_fwd_kernelI32Selective_Scan_fwd_kernel_traitsILi128ELi16ELi1ELb1ELb0ELb1ELb0EffEEv13SSMParamsBase:
	.zero		632


//--------------------- .nv.constant0._Z25selective_scan_fwd_kernelI32Selective_Scan_fwd_kernel_traitsILi128ELi16ELi1ELb1ELb0ELb1ELb1EffEEv13SSMParamsBase --------------------------
	.section	.nv.constant0._Z25selective_scan_fwd_kernelI32Selective_Scan_fwd_kernel_traitsILi128ELi16ELi1ELb1ELb0ELb1ELb1EffEEv13SSMParamsBase,"a",@progbits
	.sectionflags	@""
	.align	4
.nv.constant0._Z25selective_scan_fwd_kernelI32Selective_Scan_fwd_kernel_traitsILi128ELi16ELi1ELb1ELb0ELb1ELb1EffEEv13SSMParamsBase:
	.zero		632


//--------------------- .nv.constant0._Z25selective_scan_fwd_kernelI32Selective_Scan_fwd_kernel_traitsILi128ELi16ELi1ELb1ELb1ELb0ELb0EffEEv13SSMParamsBase --------------------------
	.section	.nv.constant0._Z25selective_scan_fwd_kernelI32Selective_Scan_fwd_kernel_traitsILi128ELi16ELi1ELb1ELb1ELb0ELb0EffEEv13SSMParamsBase,"a",@progbits
	.sectionflags	@""
	.align	4
.nv.constant0._Z25selective_scan_fwd_kernelI32Selective_Scan_fwd_kernel_traitsILi128ELi16ELi1ELb1ELb1ELb0ELb0EffEEv13SSMParamsBase:
	.zero		632


//--------------------- .nv.constant0._Z25selective_scan_fwd_kernelI32Selective_Scan_fwd_kernel_traitsILi128ELi16ELi1ELb1ELb1ELb0ELb1EffEEv13SSMParamsBase --------------------------
	.section	.nv.constant0._Z25selective_scan_fwd_kernelI32Selective_Scan_fwd_kernel_traitsILi128ELi16ELi1ELb1ELb1ELb0ELb1EffEEv13SSMParamsBase,"a",@progbits
	.sectionflags	@""
	.align	4
.nv.constant0._Z25selective_scan_fwd_kernelI32Selective_Scan_fwd_kernel_traitsILi128ELi16ELi1ELb1ELb1ELb0ELb1EffEEv13SSMParamsBase:
	.zero		632


//--------------------- .nv.constant0._Z25selective_scan_fwd_kernelI32Selective_Scan_fwd_kernel_traitsILi128ELi16ELi1ELb1ELb1ELb1ELb0EffEEv13SSMParamsBase --------------------------
	.section	.nv.constant0._Z25selective_scan_fwd_kernelI32Selective_Scan_fwd_kernel_traitsILi128ELi16ELi1ELb1ELb1ELb1ELb0EffEEv13SSMParamsBase,"a",@progbits
	.sectionflags	@""
	.align	4
.nv.constant0._Z25selective_scan_fwd_kernelI32Selective_Scan_fwd_kernel_traitsILi128ELi16ELi1ELb1ELb1ELb1ELb0EffEEv13SSMParamsBase:
	.zero		632


//--------------------- .nv.constant0._Z25selective_scan_fwd_kernelI32Selective_Scan_fwd_kernel_traitsILi128ELi16ELi1ELb1ELb1ELb1ELb1EffEEv13SSMParamsBase --------------------------
	.section	.nv.constant0._Z25selective_scan_fwd_kernelI32Selective_Scan_fwd_kernel_traitsILi128ELi16ELi1ELb1ELb1ELb1ELb1EffEEv13SSMParamsBase,"a",@progbits
	.sectionflags	@""
	.align	4
.nv.constant0._Z25selective_scan_fwd_kernelI32Selective_Scan_fwd_kernel_traitsILi128ELi16ELi1ELb1ELb1ELb1ELb1EffEEv13SSMParamsBase:
	.zero		632


//--------------------- .nv.constant0._Z25selective_scan_fwd_kernelI32Selective_Scan_fwd_kernel_traitsILi64ELi16ELi1ELb0ELb0ELb0ELb0EffEEv13SSMParamsBase --------------------------
	.section	.nv.constant0._Z25selective_scan_fwd_kernelI32Selective_Scan_fwd_kernel_traitsILi64ELi16ELi1ELb0ELb0ELb0ELb0EffEEv13SSMParamsBase,"a",@progbits
	.sectionflags	@""
	.align	4
.nv.constant0._Z25selective_scan_fwd_kernelI32Selective_Scan_fwd_kernel_traitsILi64ELi16ELi1ELb0ELb0ELb0ELb0EffEEv13SSMParamsBase:
	.zero		632


//--------------------- .nv.constant0._Z25selective_scan_fwd_kernelI32Selective_Scan_fwd_kernel_traitsILi64ELi16ELi1ELb0ELb0ELb0ELb1EffEEv13SSMParamsBase --------------------------
	.section	.nv.constant0._Z25selective_scan_fwd_kernelI32Selective_Scan_fwd_kernel_traitsILi64ELi16ELi1ELb0ELb0ELb0ELb1EffEEv13SSMParamsBase,"a",@progbits
	.sectionflags	@""
	.align	4
.nv.constant0._Z25selective_scan_fwd_kernelI32Selective_Scan_fwd_kernel_traitsILi64ELi16ELi1ELb0ELb0ELb0ELb1EffEEv13SSMParamsBase:
	.zero		632


//--------------------- .nv.constant0._Z25selective_scan_fwd_kernelI32Selective_Scan_fwd_kernel_traitsILi64ELi16ELi1ELb0ELb0ELb1ELb0EffEEv13SSMParamsBase --------------------------
	.section	.nv.constant0._Z25selective_scan_fwd_kernelI32Selective_Scan_fwd_kernel_traitsILi64ELi16ELi1ELb0ELb0ELb1ELb0EffEEv13SSMParamsBase,"a",@progbits
	.sectionflags	@""
	.align	4
.nv.constant0._Z25selective_scan_fwd_kernelI32Selective_Scan_fwd_kernel_traitsILi64ELi16ELi1ELb0ELb0ELb1ELb0EffEEv13SSMParamsBase:
	.zero		632


//--------------------- .nv.constant0._Z25selective_scan_fwd_kernelI32Selective_Scan_fwd_kernel_traitsILi64ELi16ELi1ELb0ELb0ELb1ELb1EffEEv13SSMParamsBase --------------------------
	.section	.nv.constant0._Z25selective_scan_fwd_kernelI32Selective_Scan_fwd_kernel_traitsILi64ELi16ELi1ELb0ELb0ELb1ELb1EffEEv13SSMParamsBase,"a",@progbits
	.sectionflags	@""
	.align	4
.nv.constant0._Z25selective_scan_fwd_kernelI32Selective_Scan_fwd_kernel_traitsILi64ELi16ELi1ELb0ELb0ELb1ELb1EffEEv13SSMParamsBase:
	.zero		632


//--------------------- .nv.constant0._Z25selective_scan_fwd_kernelI32Selective_Scan_fwd_kernel_traitsILi64ELi16ELi1ELb0ELb1ELb0ELb0EffEEv13SSMParamsBase --------------------------
	.section	.nv.constant0._Z25selective_scan_fwd_kernelI32Selective_Scan_fwd_kernel_traitsILi64ELi16ELi1ELb0ELb1ELb0ELb0EffEEv13SSMParamsBase,"a",@progbits
	.sectionflags	@""
	.align	4
.nv.constant0._Z25selective_scan_fwd_kernelI32Selective_Scan_fwd_kernel_traitsILi64ELi16ELi1ELb0ELb1ELb0ELb0EffEEv13SSMParamsBase:
	.zero		632


//--------------------- .nv.constant0._Z25selective_scan_fwd_kernelI32Selective_Scan_fwd_kernel_traitsILi64ELi16ELi1ELb0ELb1ELb0ELb1EffEEv13SSMParamsBase --------------------------
	.section	.nv.constant0._Z25selective_scan_fwd_kernelI32Selective_Scan_fwd_kernel_traitsILi64ELi16ELi1ELb0ELb1ELb0ELb1EffEEv13SSMParamsBase,"a",@progbits
	.sectionflags	@""
	.align	4
.nv.constant0._Z25selective_scan_fwd_kernelI32Selective_Scan_fwd_kernel_traitsILi64ELi16ELi1ELb0ELb1ELb0ELb1EffEEv13SSMParamsBase:
	.zero		632


//--------------------- .nv.constant0._Z25selective_scan_fwd_kernelI32Selective_Scan_fwd_kernel_traitsILi64ELi16ELi1ELb0ELb1ELb1ELb0EffEEv13SSMParamsBase --------------------------
	.section	.nv.constant0._Z25selective_scan_fwd_kernelI32Selective_Scan_fwd_kernel_traitsILi64ELi16ELi1ELb0ELb1ELb1ELb0EffEEv13SSMParamsBase,"a",@progbits
	.sectionflags	@""
	.align	4
.nv.constant0._Z25selective_scan_fwd_kernelI32Selective_Scan_fwd_kernel_traitsILi64ELi16ELi1ELb0ELb1ELb1ELb0EffEEv13SSMParamsBase:
	.zero		632


//--------------------- .nv.constant0._Z25selective_scan_fwd_kernelI32Selective_Scan_fwd_kernel_traitsILi64ELi16ELi1ELb0ELb1ELb1ELb1EffEEv13SSMParamsBase --------------------------
	.section	.nv.constant0._Z25selective_scan_fwd_kernelI32Selective_Scan_fwd_kernel_traitsILi64ELi16ELi1ELb0ELb1ELb1ELb1EffEEv13SSMParamsBase,"a",@progbits
	.sectionflags	@""
	.align	4
.nv.constant0._Z25selective_scan_fwd_kernelI32Selective_Scan_fwd_kernel_traitsILi64ELi16ELi1ELb0ELb1ELb1ELb1EffEEv13SSMParamsBase:
	.zero		632


//--------------------- .nv.constant0._Z25selective_scan_fwd_kernelI32Selective_Scan_fwd_kernel_traitsILi64ELi16ELi1ELb1ELb0ELb0ELb0EffEEv13SSMParamsBase --------------------------
	.section	.nv.constant0._Z25selective_scan_fwd_kernelI32Selective_Scan_fwd_kernel_traitsILi64ELi16ELi1ELb1ELb0ELb0ELb0EffEEv13SSMParamsBase,"a",@progbits
	.sectionflags	@""
	.align	4
.nv.constant0._Z25selective_scan_fwd_kernelI32Selective_Scan_fwd_kernel_traitsILi64ELi16ELi1ELb1ELb0ELb0ELb0EffEEv13SSMParamsBase:
	.zero		632


//--------------------- .nv.constant0._Z25selective_scan_fwd_kernelI32Selective_Scan_fwd_kernel_traitsILi64ELi16ELi1ELb1ELb0ELb0ELb1EffEEv13SSMParamsBase --------------------------
	.section	.nv.constant0._Z25selective_scan_fwd_kernelI32Selective_Scan_fwd_kernel_traitsILi64ELi16ELi1ELb1ELb0ELb0ELb1EffEEv13SSMParamsBase,"a",@progbits
	.sectionflags	@""
	.align	4
.nv.constant0._Z25selective_scan_fwd_kernelI32Selective_Scan_fwd_kernel_traitsILi64ELi16ELi1ELb1ELb0ELb0ELb1EffEEv13SSMParamsBase:
	.zero		632


//--------------------- .nv.constant0._Z25selective_scan_fwd_kernelI32Selective_Scan_fwd_kernel_traitsILi64ELi16ELi1ELb1ELb0ELb1ELb0EffEEv13SSMParamsBase --------------------------
	.section	.nv.constant0._Z25selective_scan_fwd_kernelI32Selective_Scan_fwd_kernel_traitsILi64ELi16ELi1ELb1ELb0ELb1ELb0EffEEv13SSMParamsBase,"a",@progbits
	.sectionflags	@""
	.align	4
.nv.constant0._Z25selective_scan_fwd_kernelI32Selective_Scan_fwd_kernel_traitsILi64ELi16ELi1ELb1ELb0ELb1ELb0EffEEv13SSMParamsBase:
	.zero		632


//--------------------- .nv.constant0._Z25selective_scan_fwd_kernelI32Selective_Scan_fwd_kernel_traitsILi64ELi16ELi1ELb1ELb0ELb1ELb1EffEEv13SSMParamsBase --------------------------
	.section	.nv.constant0._Z25selective_scan_fwd_kernelI32Selective_Scan_fwd_kernel_traitsILi64ELi16ELi1ELb1ELb0ELb1ELb1EffEEv13SSMParamsBase,"a",@progbits
	.sectionflags	@""
	.align	4
.nv.constant0._Z25selective_scan_fwd_kernelI32Selective_Scan_fwd_kernel_traitsILi64ELi16ELi1ELb1ELb0ELb1ELb1EffEEv13SSMParamsBase:
	.zero		632


//--------------------- .nv.constant0._Z25selective_scan_fwd_kernelI32Selective_Scan_fwd_kernel_traitsILi64ELi16ELi1ELb1ELb1ELb0ELb0EffEEv13SSMParamsBase --------------------------
	.section	.nv.constant0._Z25selective_scan_fwd_kernelI32Selective_Scan_fwd_kernel_traitsILi64ELi16ELi1ELb1ELb1ELb0ELb0EffEEv13SSMParamsBase,"a",@progbits
	.sectionflags	@""
	.align	4
.nv.constant0._Z25selective_scan_fwd_kernelI32Selective_Scan_fwd_kernel_traitsILi64ELi16ELi1ELb1ELb1ELb0ELb0EffEEv13SSMParamsBase:
	.zero		632


//--------------------- .nv.constant0._Z25selective_scan_fwd_kernelI32Selective_Scan_fwd_kernel_traitsILi64ELi16ELi1ELb1ELb1ELb0ELb1EffEEv13SSMParamsBase --------------------------
	.section	.nv.constant0._Z25selective_scan_fwd_kernelI32Selective_Scan_fwd_kernel_traitsILi64ELi16ELi1ELb1ELb1ELb0ELb1EffEEv13SSMParamsBase,"a",@progbits
	.sectionflags	@""
	.align	4
.nv.constant0._Z25selective_scan_fwd_kernelI32Selective_Scan_fwd_kernel_traitsILi64ELi16ELi1ELb1ELb1ELb0ELb1EffEEv13SSMParamsBase:
	.zero		632


//--------------------- .nv.constant0._Z25selective_scan_fwd_kernelI32Selective_Scan_fwd_kernel_traitsILi64ELi16ELi1ELb1ELb1ELb1ELb0EffEEv13SSMParamsBase --------------------------
	.section	.nv.constant0._Z25selective_scan_fwd_kernelI32Selective_Scan_fwd_kernel_traitsILi64ELi16ELi1ELb1ELb1ELb1ELb0EffEEv13SSMParamsBase,"a",@progbits
	.sectionflags	@""
	.align	4
.nv.constant0._Z25selective_scan_fwd_kernelI32Selective_Scan_fwd_kernel_traitsILi64ELi16ELi1ELb1ELb1ELb1ELb0EffEEv13SSMParamsBase:
	.zero		632


//--------------------- .nv.constant0._Z25selective_scan_fwd_kernelI32Selective_Scan_fwd_kernel_traitsILi64ELi16ELi1ELb1ELb1ELb1ELb1EffEEv13SSMParamsBase --------------------------
	.section	.nv.constant0._Z25selective_scan_fwd_kernelI32Selective_Scan_fwd_kernel_traitsILi64ELi16ELi1ELb1ELb1ELb1ELb1EffEEv13SSMParamsBase,"a",@progbits
	.sectionflags	@""
	.align	4
.nv.constant0._Z25selective_scan_fwd_kernelI32Selective_Scan_fwd_kernel_traitsILi64ELi16ELi1ELb1ELb1ELb1ELb1EffEEv13SSMParamsBase:
	.zero		632


//--------------------- .nv.constant0._Z25selective_scan_fwd_kernelI32Selective_Scan_fwd_kernel_traitsILi32ELi16ELi1ELb0ELb0ELb0ELb0EffEEv13SSMParamsBase --------------------------
	.section	.nv.constant0._Z25selective_scan_fwd_kernelI32Selective_Scan_fwd_kernel_traitsILi32ELi16ELi1ELb0ELb0ELb0ELb0EffEEv13SSMParamsBase,"a",@progbits
	.sectionflags	@""
	.align	4
.nv.constant0._Z25selective_scan_fwd_kernelI32Selective_Scan_fwd_kernel_traitsILi32ELi16ELi1ELb0ELb0ELb0ELb0EffEEv13SSMParamsBase:
	.zero		632


//--------------------- .nv.constant0._Z25selective_scan_fwd_kernelI32Selective_Scan_fwd_kernel_traitsILi32ELi16ELi1ELb0ELb0ELb0ELb1EffEEv13SSMParamsBase --------------------------
	.section	.nv.constant0._Z25selective_scan_fwd_kernelI32Selective_Scan_fwd_kernel_traitsILi32ELi16ELi1ELb0ELb0ELb0ELb1EffEEv13SSMParamsBase,"a",@progbits
	.sectionflags	@""
	.align	4
.nv.constant0._Z25selective_scan_fwd_kernelI32Selective_Scan_fwd_kernel_traitsILi32ELi16ELi1ELb0ELb0ELb0ELb1EffEEv13SSMParamsBase:
	.zero		632


//--------------------- .nv.constant0._Z25selective_scan_fwd_kernelI32Selective_Scan_fwd_kernel_traitsILi32ELi16ELi1ELb0ELb0ELb1ELb0EffEEv13SSMParamsBase --------------------------
	.section	.nv.constant0._Z25selective_scan_fwd_kernelI32Selective_Scan_fwd_kernel_traitsILi32ELi16ELi1ELb0ELb0ELb1ELb0EffEEv13SSMParamsBase,"a",@progbits
	.sectionflags	@""
	.align	4
.nv.constant0._Z25selective_scan_fwd_kernelI32Selective_Scan_fwd_kernel_traitsILi32ELi16ELi1ELb0ELb0ELb1ELb0EffEEv13SSMParamsBase:
	.zero		632


//--------------------- .nv.constant0._Z25selective_scan_fwd_kernelI32Selective_Scan_fwd_kernel_traitsILi32ELi16ELi1ELb0ELb0ELb1ELb1EffEEv13SSMParamsBase --------------------------
	.section	.nv.constant0._Z25selective_scan_fwd_kernelI32Selective_Scan_fwd_kernel_traitsILi32ELi16ELi1ELb0ELb0ELb1ELb1EffEEv13SSMParamsBase,"a",@progbits
	.sectionflags	@""
	.align	4
.nv.constant0._Z25selective_scan_fwd_kernelI32Selective_Scan_fwd_kernel_traitsILi32ELi16ELi1ELb0ELb0ELb1ELb1EffEEv13SSMParamsBase:
	.zero		632


//--------------------- .nv.constant0._Z25selective_scan_fwd_kernelI32Selective_Scan_fwd_kernel_traitsILi32ELi16ELi1ELb0ELb1ELb0ELb0EffEEv13SSMParamsBase --------------------------
	.section	.nv.constant0._Z25selective_scan_fwd_kernelI32Selective_Scan_fwd_kernel_traitsILi32ELi16ELi1ELb0ELb1ELb0ELb0EffEEv13SSMParamsBase,"a",@progbits
	.sectionflags	@""
	.align	4
.nv.constant0._Z25selective_scan_fwd_kernelI32Selective_Scan_fwd_kernel_traitsILi32ELi16ELi1ELb0ELb1ELb0ELb0EffEEv13SSMParamsBase:
	.zero		632


//--------------------- .nv.constant0._Z25selective_scan_fwd_kernelI32Selective_Scan_fwd_kernel_traitsILi32ELi16ELi1ELb0ELb1ELb0ELb1EffEEv13SSMParamsBase --------------------------
	.section	.nv.constant0._Z25selective_scan_fwd_kernelI32Selective_Scan_fwd_kernel_traitsILi32ELi16ELi1ELb0ELb1ELb0ELb1EffEEv13SSMParamsBase,"a",@progbits
	.sectionflags	@""
	.align	4
.nv.constant0._Z25selective_scan_fwd_kernelI32Selective_Scan_fwd_kernel_traitsILi32ELi16ELi1ELb0ELb1ELb0ELb1EffEEv13SSMParamsBase:
	.zero		632


//--------------------- .nv.constant0._Z25selective_scan_fwd_kernelI32Selective_Scan_fwd_kernel_traitsILi32ELi16ELi1ELb0ELb1ELb1ELb0EffEEv13SSMParamsBase --------------------------
	.section	.nv.constant0._Z25selective_scan_fwd_kernelI32Selective_Scan_fwd_kernel_traitsILi32ELi16ELi1ELb0ELb1ELb1ELb0EffEEv13SSMParamsBase,"a",@progbits
	.sectionflags	@""
	.align	4
.nv.constant0._Z25selective_scan_fwd_kernelI32Selective_Scan_fwd_kernel_traitsILi32ELi16ELi1ELb0ELb1ELb1ELb0EffEEv13SSMParamsBase:
	.zero		632


//--------------------- .nv.constant0._Z25selective_scan_fwd_kernelI32Selective_Scan_fwd_kernel_traitsILi32ELi16ELi1ELb0ELb1ELb1ELb1EffEEv13SSMParamsBase --------------------------
	.section	.nv.constant0._Z25selective_scan_fwd_kernelI32Selective_Scan_fwd_kernel_traitsILi32ELi16ELi1ELb0ELb1ELb1ELb1EffEEv13SSMParamsBase,"a",@progbits
	.sectionflags	@""
	.align	4
.nv.constant0._Z25selective_scan_fwd_kernelI32Selective_Scan_fwd_kernel_traitsILi32ELi16ELi1ELb0ELb1ELb1ELb1EffEEv13SSMParamsBase:
	.zero		632


//--------------------- .nv.constant0._Z25selective_scan_fwd_kernelI32Selective_Scan_fwd_kernel_traitsILi32ELi16ELi1ELb1ELb0ELb0ELb0EffEEv13SSMParamsBase --------------------------
	.section	.nv.constant0._Z25selective_scan_fwd_kernelI32Selective_Scan_fwd_kernel_traitsILi32ELi16ELi1ELb1ELb0ELb0ELb0EffEEv13SSMParamsBase,"a",@progbits
	.sectionflags	@""
	.align	4
.nv.constant0._Z25selective_scan_fwd_kernelI32Selective_Scan_fwd_kernel_traitsILi32ELi16ELi1ELb1ELb0ELb0ELb0EffEEv13SSMParamsBase:
	.zero		632


//--------------------- .nv.constant0._Z25selective_scan_fwd_kernelI32Selective_Scan_fwd_kernel_traitsILi32ELi16ELi1ELb1ELb0ELb0ELb1EffEEv13SSMParamsBase --------------------------
	.section	.nv.constant0._Z25selective_scan_fwd_kernelI32Selective_Scan_fwd_kernel_traitsILi32ELi16ELi1ELb1ELb0ELb0ELb1EffEEv13SSMParamsBase,"a",@progbits
	.sectionflags	@""
	.align	4
.nv.constant0._Z25selective_scan_fwd_kernelI32Selective_Scan_fwd_kernel_traitsILi32ELi16ELi1ELb1ELb0ELb0ELb1EffEEv13SSMParamsBase:
	.zero		632


//--------------------- .nv.constant0._Z25selective_scan_fwd_kernelI32Selective_Scan_fwd_kernel_traitsILi32ELi16ELi1ELb1ELb0ELb1ELb0EffEEv13SSMParamsBase --------------------------
	.section	.nv.constant0._Z25selective_scan_fwd_kernelI32Selective_Scan_fwd_kernel_traitsILi32ELi16ELi1ELb1ELb0ELb1ELb0EffEEv13SSMParamsBase,"a",@progbits
	.sectionflags	@""
	.align	4
.nv.constant0._Z25selective_scan_fwd_kernelI32Selective_Scan_fwd_kernel_traitsILi32ELi16ELi1ELb1ELb0ELb1ELb0EffEEv13SSMParamsBase:
	.zero		632


//--------------------- .nv.constant0._Z25selective_scan_fwd_kernelI32Selective_Scan_fwd_kernel_traitsILi32ELi16ELi1ELb1ELb0ELb1ELb1EffEEv13SSMParamsBase --------------------------
	.section	.nv.constant0._Z25selective_scan_fwd_kernelI32Selective_Scan_fwd_kernel_traitsILi32ELi16ELi1ELb1ELb0ELb1ELb1EffEEv13SSMParamsBase,"a",@progbits
	.sectionflags	@""
	.align	4
.nv.constant0._Z25selective_scan_fwd_kernelI32Selective_Scan_fwd_kernel_traitsILi32ELi16ELi1ELb1ELb0ELb1ELb1EffEEv13SSMParamsBase:
	.zero		632


//--------------------- .nv.constant0._Z25selective_scan_fwd_kernelI32Selective_Scan_fwd_kernel_traitsILi32ELi16ELi1ELb1ELb1ELb0ELb0EffEEv13SSMParamsBase --------------------------
	.section	.nv.constant0._Z25selective_scan_fwd_kernelI32Selective_Scan_fwd_kernel_traitsILi32ELi16ELi1ELb1ELb1ELb0ELb0EffEEv13SSMParamsBase,"a",@progbits
	.sectionflags	@""
	.align	4
.nv.constant0._Z25selective_scan_fwd_kernelI32Selective_Scan_fwd_kernel_traitsILi32ELi16ELi1ELb1ELb1ELb0ELb0EffEEv13SSMParamsBase:
	.zero		632


//--------------------- .nv.constant0._Z25selective_scan_fwd_kernelI32Selective_Scan_fwd_kernel_traitsILi32ELi16ELi1ELb1ELb1ELb0ELb1EffEEv13SSMParamsBase --------------------------
	.section	.nv.constant0._Z25selective_scan_fwd_kernelI32Selective_Scan_fwd_kernel_traitsILi32ELi16ELi1ELb1ELb1ELb0ELb1EffEEv13SSMParamsBase,"a",@progbits
	.sectionflags	@""
	.align	4
.nv.constant0._Z25selective_scan_fwd_kernelI32Selective_Scan_fwd_kernel_traitsILi32ELi16ELi1ELb1ELb1ELb0ELb1EffEEv13SSMParamsBase:
	.zero		632


//--------------------- .nv.constant0._Z25selective_scan_fwd_kernelI32Selective_Scan_fwd_kernel_traitsILi32ELi16ELi1ELb1ELb1ELb1ELb0EffEEv13SSMParamsBase --------------------------
	.section	.nv.constant0._Z25selective_scan_fwd_kernelI32Selective_Scan_fwd_kernel_traitsILi32ELi16ELi1ELb1ELb1ELb1ELb0EffEEv13SSMParamsBase,"a",@progbits
	.sectionflags	@""
	.align	4
.nv.constant0._Z25selective_scan_fwd_kernelI32Selective_Scan_fwd_kernel_traitsILi32ELi16ELi1ELb1ELb1ELb1ELb0EffEEv13SSMParamsBase:
	.zero		632


//--------------------- .nv.constant0._Z25selective_scan_fwd_kernelI32Selective_Scan_fwd_kernel_traitsILi32ELi16ELi1ELb1ELb1ELb1ELb1EffEEv13SSMParamsBase --------------------------
	.section	.nv.constant0._Z25selective_scan_fwd_kernelI32Selective_Scan_fwd_kernel_traitsILi32ELi16ELi1ELb1ELb1ELb1ELb1EffEEv13SSMParamsBase,"a",@progbits
	.sectionflags	@""
	.align	4
.nv.constant0._Z25selective_scan_fwd_kernelI32Selective_Scan_fwd_kernel_traitsILi32ELi16ELi1ELb1ELb1ELb1ELb1EffEEv13SSMParamsBase:
	.zero		632


//--------------------- .nv.constant0._Z25selective_scan_fwd_kernelI32Selective_Scan_fwd_kernel_traitsILi32ELi8ELi1ELb0ELb0ELb0ELb0EffEEv13SSMParamsBase --------------------------
	.section	.nv.constant0._Z25selective_scan_fwd_kernelI32Selective_Scan_fwd_kernel_traitsILi32ELi8ELi1ELb0ELb0ELb0ELb0EffEEv13SSMParamsBase,"a",@progbits
	.sectionflags	@""
	.align	4
.nv.constant0._Z25selective_scan_fwd_kernelI32Selective_Scan_fwd_kernel_traitsILi32ELi8ELi1ELb0ELb0ELb0ELb0EffEEv13SSMParamsBase:
	.zero		632


//--------------------- .nv.constant0._Z25selective_scan_fwd_kernelI32Selective_Scan_fwd_kernel_traitsILi32ELi8ELi1ELb0ELb0ELb0ELb1EffEEv13SSMParamsBase --------------------------
	.section	.nv.constant0._Z25selective_scan_fwd_kernelI32Selective_Scan_fwd_kernel_traitsILi32ELi8ELi1ELb0ELb0ELb0ELb1EffEEv13SSMParamsBase,"a",@progbits
	.sectionflags	@""
	.align	4
.nv.constant0._Z25selective_scan_fwd_kernelI32Selective_Scan_fwd_kernel_traitsILi32ELi8ELi1ELb0ELb0ELb0ELb1EffEEv13SSMParamsBase:
	.zero		632


//--------------------- .nv.constant0._Z25selective_scan_fwd_kernelI32Selective_Scan_fwd_kernel_traitsILi32ELi8ELi1ELb0ELb0ELb1ELb0EffEEv13SSMParamsBase --------------------------
	.section	.nv.constant0._Z25selective_scan_fwd_kernelI32Selective_Scan_fwd_kernel_traitsILi32ELi8ELi1ELb0ELb0ELb1ELb0EffEEv13SSMParamsBase,"a",@progbits
	.sectionflags	@""
	.align	4
.nv.constant0._Z25selective_scan_fwd_kernelI32Selective_Scan_fwd_kernel_traitsILi32ELi8ELi1ELb0ELb0ELb1ELb0EffEEv13SSMParamsBase:
	.zero		632


//--------------------- .nv.constant0._Z25selective_scan_fwd_kernelI32Selective_Scan_fwd_kernel_traitsILi32ELi8ELi1ELb0ELb0ELb1ELb1EffEEv13SSMParamsBase --------------------------
	.section	.nv.constant0._Z25selective_scan_fwd_kernelI32Selective_Scan_fwd_kernel_traitsILi32ELi8ELi1ELb0ELb0ELb1ELb1EffEEv13SSMParamsBase,"a",@progbits
	.sectionflags	@""
	.align	4
.nv.constant0._Z25selective_scan_fwd_kernelI32Selective_Scan_fwd_kernel_traitsILi32ELi8ELi1ELb0ELb0ELb1ELb1EffEEv13SSMParamsBase:
	.zero		632


//--------------------- .nv.constant0._Z25selective_scan_fwd_kernelI32Selective_Scan_fwd_kernel_traitsILi32ELi8ELi1ELb0ELb1ELb0ELb0EffEEv13SSMParamsBase --------------------------
	.section	.nv.constant0._Z25selective_scan_fwd_kernelI32Selective_Scan_fwd_kernel_traitsILi32ELi8ELi1ELb0ELb1ELb0ELb0EffEEv13SSMParamsBase,"a",@progbits
	.sectionflags	@""
	.align	4
.nv.constant0._Z25selective_scan_fwd_kernelI32Selective_Scan_fwd_kernel_traitsILi32ELi8ELi1ELb0ELb1ELb0ELb0EffEEv13SSMParamsBase:
	.zero		632


//--------------------- .nv.constant0._Z25selective_scan_fwd_kernelI32Selective_Scan_fwd_kernel_traitsILi32ELi8ELi1ELb0ELb1ELb0ELb1EffEEv13SSMParamsBase --------------------------
	.section	.nv.constant0._Z25selective_scan_fwd_kernelI32Selective_Scan_fwd_kernel_traitsILi32ELi8ELi1ELb0ELb1ELb0ELb1EffEEv13SSMParamsBase,"a",@progbits
	.sectionflags	@""
	.align	4
.nv.constant0._Z25selective_scan_fwd_kernelI32Selective_Scan_fwd_kernel_traitsILi32ELi8ELi1ELb0ELb1ELb0ELb1EffEEv13SSMParamsBase:
	.zero		632


//--------------------- .nv.constant0._Z25selective_scan_fwd_kernelI32Selective_Scan_fwd_kernel_traitsILi32ELi8ELi1ELb0ELb1ELb1ELb0EffEEv13SSMParamsBase --------------------------
	.section	.nv.constant0._Z25selective_scan_fwd_kernelI32Selective_Scan_fwd_kernel_traitsILi32ELi8ELi1ELb0ELb1ELb1ELb0EffEEv13SSMParamsBase,"a",@progbits
	.sectionflags	@""
	.align	4
.nv.constant0._Z25selective_scan_fwd_kernelI32Selective_Scan_fwd_kernel_traitsILi32ELi8ELi1ELb0ELb1ELb1ELb0EffEEv13SSMParamsBase:
	.zero		632


//--------------------- .nv.constant0._Z25selective_scan_fwd_kernelI32Selective_Scan_fwd_kernel_traitsILi32ELi8ELi1ELb0ELb1ELb1ELb1EffEEv13SSMParamsBase --------------------------
	.section	.nv.constant0._Z25selective_scan_fwd_kernelI32Selective_Scan_fwd_kernel_traitsILi32ELi8ELi1ELb0ELb1ELb1ELb1EffEEv13SSMParamsBase,"a",@progbits
	.sectionflags	@""
	.align	4
.nv.constant0._Z25selective_scan_fwd_kernelI32Selective_Scan_fwd_kernel_traitsILi32ELi8ELi1ELb0ELb1ELb1ELb1EffEEv13SSMParamsBase:
	.zero		632


//--------------------- .nv.constant0._Z25selective_scan_fwd_kernelI32Selective_Scan_fwd_kernel_traitsILi32ELi8ELi1ELb1ELb0ELb0ELb0EffEEv13SSMParamsBase --------------------------
	.section	.nv.constant0._Z25selective_scan_fwd_kernelI32Selective_Scan_fwd_kernel_traitsILi32ELi8ELi1ELb1ELb0ELb0ELb0EffEEv13SSMParamsBase,"a",@progbits
	.sectionflags	@""
	.align	4
.nv.constant0._Z25selective_scan_fwd_kernelI32Selective_Scan_fwd_kernel_traitsILi32ELi8ELi1ELb1ELb0ELb0ELb0EffEEv13SSMParamsBase:
	.zero		632


//--------------------- .nv.constant0._Z25selective_scan_fwd_kernelI32Selective_Scan_fwd_kernel_traitsILi32ELi8ELi1ELb1ELb0ELb0ELb1EffEEv13SSMParamsBase --------------------------
	.section	.nv.constant0._Z25selective_scan_fwd_kernelI32Selective_Scan_fwd_kernel_traitsILi32ELi8ELi1ELb1ELb0ELb0ELb1EffEEv13SSMParamsBase,"a",@progbits
	.sectionflags	@""
	.align	4
.nv.constant0._Z25selective_scan_fwd_kernelI32Selective_Scan_fwd_kernel_traitsILi32ELi8ELi1ELb1ELb0ELb0ELb1EffEEv13SSMParamsBase:
	.zero		632


//--------------------- .nv.constant0._Z25selective_scan_fwd_kernelI32Selective_Scan_fwd_kernel_traitsILi32ELi8ELi1ELb1ELb0ELb1ELb0EffEEv13SSMParamsBase --------------------------
	.section	.nv.constant0._Z25selective_scan_fwd_kernelI32Selective_Scan_fwd_kernel_traitsILi32ELi8ELi1ELb1ELb0ELb1ELb0EffEEv13SSMParamsBase,"a",@progbits
	.sectionflags	@""
	.align	4
.nv.constant0._Z25selective_scan_fwd_kernelI32Selective_Scan_fwd_kernel_traitsILi32ELi8ELi1ELb1ELb0ELb1ELb0EffEEv13SSMParamsBase:
	.zero		632


//--------------------- .nv.constant0._Z25selective_scan_fwd_kernelI32Selective_Scan_fwd_kernel_traitsILi32ELi8ELi1ELb1ELb0ELb1ELb1EffEEv13SSMParamsBase --------------------------
	.section	.nv.constant0._Z25selective_scan_fwd_kernelI32Selective_Scan_fwd_kernel_traitsILi32ELi8ELi1ELb1ELb0ELb1ELb1EffEEv13SSMParamsBase,"a",@progbits
	.sectionflags	@""
	.align	4
.nv.constant0._Z25selective_scan_fwd_kernelI32Selective_Scan_fwd_kernel_traitsILi32ELi8ELi1ELb1ELb0ELb1ELb1EffEEv13SSMParamsBase:
	.zero		632


//--------------------- .nv.constant0._Z25selective_scan_fwd_kernelI32Selective_Scan_fwd_kernel_traitsILi32ELi8ELi1ELb1ELb1ELb0ELb0EffEEv13SSMParamsBase --------------------------
	.section	.nv.constant0._Z25selective_scan_fwd_kernelI32Selective_Scan_fwd_kernel_traitsILi32ELi8ELi1ELb1ELb1ELb0ELb0EffEEv13SSMParamsBase,"a",@progbits
	.sectionflags	@""
	.align	4
.nv.constant0._Z25selective_scan_fwd_kernelI32Selective_Scan_fwd_kernel_traitsILi32ELi8ELi1ELb1ELb1ELb0ELb0EffEEv13SSMParamsBase:
	.zero		632


//--------------------- .nv.constant0._Z25selective_scan_fwd_kernelI32Selective_Scan_fwd_kernel_traitsILi32ELi8ELi1ELb1ELb1ELb0ELb1EffEEv13SSMParamsBase --------------------------
	.section	.nv.constant0._Z25selective_scan_fwd_kernelI32Selective_Scan_fwd_kernel_traitsILi32ELi8ELi1ELb1ELb1ELb0ELb1EffEEv13SSMParamsBase,"a",@progbits
	.sectionflags	@""
	.align	4
.nv.constant0._Z25selective_scan_fwd_kernelI32Selective_Scan_fwd_kernel_traitsILi32ELi8ELi1ELb1ELb1ELb0ELb1EffEEv13SSMParamsBase:
	.zero		632


//--------------------- .nv.constant0._Z25selective_scan_fwd_kernelI32Selective_Scan_fwd_kernel_traitsILi32ELi8ELi1ELb1ELb1ELb1ELb0EffEEv13SSMParamsBase --------------------------
	.section	.nv.constant0._Z25selective_scan_fwd_kernelI32Selective_Scan_fwd_kernel_traitsILi32ELi8ELi1ELb1ELb1ELb1ELb0EffEEv13SSMParamsBase,"a",@progbits
	.sectionflags	@""
	.align	4
.nv.constant0._Z25selective_scan_fwd_kernelI32Selective_Scan_fwd_kernel_traitsILi32ELi8ELi1ELb1ELb1ELb1ELb0EffEEv13SSMParamsBase:
	.zero		632


//--------------------- .nv.constant0._Z25selective_scan_fwd_kernelI32Selective_Scan_fwd_kernel_traitsILi32ELi8ELi1ELb1ELb1ELb1ELb1EffEEv13SSMParamsBase --------------------------
	.section	.nv.constant0._Z25selective_scan_fwd_kernelI32Selective_Scan_fwd_kernel_traitsILi32ELi8ELi1ELb1ELb1ELb1ELb1EffEEv13SSMParamsBase,"a",@progbits
	.sectionflags	@""
	.align	4
.nv.constant0._Z25selective_scan_fwd_kernelI32Selective_Scan_fwd_kernel_traitsILi32ELi8ELi1ELb1ELb1ELb1ELb1EffEEv13SSMParamsBase:
	.zero		632


//--------------------- .nv.constant0._Z25selective_scan_fwd_kernelI32Selective_Scan_fwd_kernel_traitsILi32ELi4ELi1ELb0ELb0ELb0ELb0EffEEv13SSMParamsBase --------------------------
	.section	.nv.constant0._Z25selective_scan_fwd_kernelI32Selective_Scan_fwd_kernel_traitsILi32ELi4ELi1ELb0ELb0ELb0ELb0EffEEv13SSMParamsBase,"a",@progbits
	.sectionflags	@""
	.align	4
.nv.constant0._Z25selective_scan_fwd_kernelI32Selective_Scan_fwd_kernel_traitsILi32ELi4ELi1ELb0ELb0ELb0ELb0EffEEv13SSMParamsBase:
	.zero		632


//--------------------- .nv.constant0._Z25selective_scan_fwd_kernelI32Selective_Scan_fwd_kernel_traitsILi32ELi4ELi1ELb0ELb0ELb0ELb1EffEEv13SSMParamsBase --------------------------
	.section	.nv.constant0._Z25selective_scan_fwd_kernelI32Selective_Scan_fwd_kernel_traitsILi32ELi4ELi1ELb0ELb0ELb0ELb1EffEEv13SSMParamsBase,"a",@progbits
	.sectionflags	@""
	.align	4
.nv.constant0._Z25selective_scan_fwd_kernelI32Selective_Scan_fwd_kernel_traitsILi32ELi4ELi1ELb0ELb0ELb0ELb1EffEEv13SSMParamsBase:
	.zero		632


//--------------------- .nv.constant0._Z25selective_scan_fwd_kernelI32Selective_Scan_fwd_kernel_traitsILi32ELi4ELi1ELb0ELb0ELb1ELb0EffEEv13SSMParamsBase --------------------------
	.section	.nv.constant0._Z25selective_scan_fwd_kernelI32Selective_Scan_fwd_kernel_traitsILi32ELi4ELi1ELb0ELb0ELb1ELb0EffEEv13SSMParamsBase,"a",@progbits
	.sectionflags	@""
	.align	4
.nv.constant0._Z25selective_scan_fwd_kernelI32Selective_Scan_fwd_kernel_traitsILi32ELi4ELi1ELb0ELb0ELb1ELb0EffEEv13SSMParamsBase:
	.zero		632


//--------------------- .nv.constant0._Z25selective_scan_fwd_kernelI32Selective_Scan_fwd_kernel_traitsILi32ELi4ELi1ELb0ELb0ELb1ELb1EffEEv13SSMParamsBase --------------------------
	.section	.nv.constant0._Z25selective_scan_fwd_kernelI32Selective_Scan_fwd_kernel_traitsILi32ELi4ELi1ELb0ELb0ELb1ELb1EffEEv13SSMParamsBase,"a",@progbits
	.sectionflags	@""
	.align	4
.nv.constant0._Z25selective_scan_fwd_kernelI32Selective_Scan_fwd_kernel_traitsILi32ELi4ELi1ELb0ELb0ELb1ELb1EffEEv13SSMParamsBase:
	.zero		632


//--------------------- .nv.constant0._Z25selective_scan_fwd_kernelI32Selective_Scan_fwd_kernel_traitsILi32ELi4ELi1ELb0ELb1ELb0ELb0EffEEv13SSMParamsBase --------------------------
	.section	.nv.constant0._Z25selective_scan_fwd_kernelI32Selective_Scan_fwd_kernel_traitsILi32ELi4ELi1ELb0ELb1ELb0ELb0EffEEv13SSMParamsBase,"a",@progbits
	.sectionflags	@""
	.align	4
.nv.constant0._Z25selective_scan_fwd_kernelI32Selective_Scan_fwd_kernel_traitsILi32ELi4ELi1ELb0ELb1ELb0ELb0EffEEv13SSMParamsBase:
	.zero		632


//--------------------- .nv.constant0._Z25selective_scan_fwd_kernelI32Selective_Scan_fwd_kernel_traitsILi32ELi4ELi1ELb0ELb1ELb0ELb1EffEEv13SSMParamsBase --------------------------
	.section	.nv.constant0._Z25selective_scan_fwd_kernelI32Selective_Scan_fwd_kernel_traitsILi32ELi4ELi1ELb0ELb1ELb0ELb1EffEEv13SSMParamsBase,"a",@progbits
	.sectionflags	@""
	.align	4
.nv.constant0._Z25selective_scan_fwd_kernelI32Selective_Scan_fwd_kernel_traitsILi32ELi4ELi1ELb0ELb1ELb0ELb1EffEEv13SSMParamsBase:
	.zero		632


//--------------------- .nv.constant0._Z25selective_scan_fwd_kernelI32Selective_Scan_fwd_kernel_traitsILi32ELi4ELi1ELb0ELb1ELb1ELb0EffEEv13SSMParamsBase --------------------------
	.section	.nv.constant0._Z25selective_scan_fwd_kernelI32Selective_Scan_fwd_kernel_traitsILi32ELi4ELi1ELb0ELb1ELb1ELb0EffEEv13SSMParamsBase,"a",@progbits
	.sectionflags	@""
	.align	4
.nv.constant0._Z25selective_scan_fwd_kernelI32Selective_Scan_fwd_kernel_traitsILi32ELi4ELi1ELb0ELb1ELb1ELb0EffEEv13SSMParamsBase:
	.zero		632


//--------------------- .nv.constant0._Z25selective_scan_fwd_kernelI32Selective_Scan_fwd_kernel_traitsILi32ELi4ELi1ELb0ELb1ELb1ELb1EffEEv13SSMParamsBase --------------------------
	.section	.nv.constant0._Z25selective_scan_fwd_kernelI32Selective_Scan_fwd_kernel_traitsILi32ELi4ELi1ELb0ELb1ELb1ELb1EffEEv13SSMParamsBase,"a",@progbits
	.sectionflags	@""
	.align	4
.nv.constant0._Z25selective_scan_fwd_kernelI32Selective_Scan_fwd_kernel_traitsILi32ELi4ELi1ELb0ELb1ELb1ELb1EffEEv13SSMParamsBase:
	.zero		632


//--------------------- .nv.constant0._Z25selective_scan_fwd_kernelI32Selective_Scan_fwd_kernel_traitsILi32ELi4ELi1ELb1ELb0ELb0ELb0EffEEv13SSMParamsBase --------------------------
	.section	.nv.constant0._Z25selective_scan_fwd_kernelI32Selective_Scan_fwd_kernel_traitsILi32ELi4ELi1ELb1ELb0ELb0ELb0EffEEv13SSMParamsBase,"a",@progbits
	.sectionflags	@""
	.align	4
.nv.constant0._Z25selective_scan_fwd_kernelI32Selective_Scan_fwd_kernel_traitsILi32ELi4ELi1ELb1ELb0ELb0ELb0EffEEv13SSMParamsBase:
	.zero		632


//--------------------- .nv.constant0._Z25selective_scan_fwd_kernelI32Selective_Scan_fwd_kernel_traitsILi32ELi4ELi1ELb1ELb0ELb0ELb1EffEEv13SSMParamsBase --------------------------
	.section	.nv.constant0._Z25selective_scan_fwd_kernelI32Selective_Scan_fwd_kernel_traitsILi32ELi4ELi1ELb1ELb0ELb0ELb1EffEEv13SSMParamsBase,"a",@progbits
	.sectionflags	@""
	.align	4
.nv.constant0._Z25selective_scan_fwd_kernelI32Selective_Scan_fwd_kernel_traitsILi32ELi4ELi1ELb1ELb0ELb0ELb1EffEEv13SSMParamsBase:
	.zero		632


//--------------------- .nv.constant0._Z25selective_scan_fwd_kernelI32Selective_Scan_fwd_kernel_traitsILi32ELi4ELi1ELb1ELb0ELb1ELb0EffEEv13SSMParamsBase --------------------------
	.section	.nv.constant0._Z25selective_scan_fwd_kernelI32Selective_Scan_fwd_kernel_traitsILi32ELi4ELi1ELb1ELb0ELb1ELb0EffEEv13SSMParamsBase,"a",@progbits
	.sectionflags	@""
	.align	4
.nv.constant0._Z25selective_scan_fwd_kernelI32Selective_Scan_fwd_kernel_traitsILi32ELi4ELi1ELb1ELb0ELb1ELb0EffEEv13SSMParamsBase:
	.zero		632


//--------------------- .nv.constant0._Z25selective_scan_fwd_kernelI32Selective_Scan_fwd_kernel_traitsILi32ELi4ELi1ELb1ELb0ELb1ELb1EffEEv13SSMParamsBase --------------------------
	.section	.nv.constant0._Z25selective_scan_fwd_kernelI32Selective_Scan_fwd_kernel_traitsILi32ELi4ELi1ELb1ELb0ELb1ELb1EffEEv13SSMParamsBase,"a",@progbits
	.sectionflags	@""
	.align	4
.nv.constant0._Z25selective_scan_fwd_kernelI32Selective_Scan_fwd_kernel_traitsILi32ELi4ELi1ELb1ELb0ELb1ELb1EffEEv13SSMParamsBase:
	.zero		632


//--------------------- .nv.constant0._Z25selective_scan_fwd_kernelI32Selective_Scan_fwd_kernel_traitsILi32ELi4ELi1ELb1ELb1ELb0ELb0EffEEv13SSMParamsBase --------------------------
	.section	.nv.constant0._Z25selective_scan_fwd_kernelI32Selective_Scan_fwd_kernel_traitsILi32ELi4ELi1ELb1ELb1ELb0ELb0EffEEv13SSMParamsBase,"a",@progbits
	.sectionflags	@""
	.align	4
.nv.constant0._Z25selective_scan_fwd_kernelI32Selective_Scan_fwd_kernel_traitsILi32ELi4ELi1ELb1ELb1ELb0ELb0EffEEv13SSMParamsBase:
	.zero		632


//--------------------- .nv.constant0._Z25selective_scan_fwd_kernelI32Selective_Scan_fwd_kernel_traitsILi32ELi4ELi1ELb1ELb1ELb0ELb1EffEEv13SSMParamsBase --------------------------
	.section	.nv.constant0._Z25selective_scan_fwd_kernelI32Selective_Scan_fwd_kernel_traitsILi32ELi4ELi1ELb1ELb1ELb0ELb1EffEEv13SSMParamsBase,"a",@progbits
	.sectionflags	@""
	.align	4
.nv.constant0._Z25selective_scan_fwd_kernelI32Selective_Scan_fwd_kernel_traitsILi32ELi4ELi1ELb1ELb1ELb0ELb1EffEEv13SSMParamsBase:
	.zero		632


//--------------------- .nv.constant0._Z25selective_scan_fwd_kernelI32Selective_Scan_fwd_kernel_traitsILi32ELi4ELi1ELb1ELb1ELb1ELb0EffEEv13SSMParamsBase --------------------------
	.section	.nv.constant0._Z25selective_scan_fwd_kernelI32Selective_Scan_fwd_kernel_traitsILi32ELi4ELi1ELb1ELb1ELb1ELb0EffEEv13SSMParamsBase,"a",@progbits
	.sectionflags	@""
	.align	4
.nv.constant0._Z25selective_scan_fwd_kernelI32Selective_Scan_fwd_kernel_traitsILi32ELi4ELi1ELb1ELb1ELb1ELb0EffEEv13SSMParamsBase:
	.zero		632


//--------------------- .nv.constant0._Z25selective_scan_fwd_kernelI32Selective_Scan_fwd_kernel_traitsILi32ELi4ELi1ELb1ELb1ELb1ELb1EffEEv13SSMParamsBase --------------------------
	.section	.nv.constant0._Z25selective_scan_fwd_kernelI32Selective_Scan_fwd_kernel_traitsILi32ELi4ELi1ELb1ELb1ELb1ELb1EffEEv13SSMParamsBase,"a",@progbits
	.sectionflags	@""
	.align	4
.nv.constant0._Z25selective_scan_fwd_kernelI32Selective_Scan_fwd_kernel_traitsILi32ELi4ELi1ELb1ELb1ELb1ELb1EffEEv13SSMParamsBase:
	.zero		632


//--------------------- .text._Z25selective_scan_fwd_kernelI32Selective_Scan_fwd_kernel_traitsILi128ELi16ELi1ELb0ELb0ELb0ELb0EfN3c107complexIfEEEEv13SSMParamsBase --------------------------
	.section	.text._Z25selective_scan_fwd_kernelI32Selective_Scan_fwd_kernel_traitsILi128ELi16ELi1ELb0ELb0ELb0ELb0EfN3c107complexIfEEEEv13SSMParamsBase,"ax",@progbits
	.sectioninfo	@"SHI_REGISTERS=164"
	.align	128
        .global         _Z25selective_scan_fwd_kernelI32Selective_Scan_fwd_kernel_traitsILi128ELi16ELi1ELb0ELb0ELb0ELb0EfN3c107complexIfEEEEv13SSMParamsBase
        .type           _Z25selective_scan_fwd_kernelI32Selective_Scan_fwd_kernel_traitsILi128ELi16ELi1ELb0ELb0ELb0ELb0EfN3c107complexIfEEEEv13SSMParamsBase,@function
        .size           _Z25selective_scan_fwd_kernelI32Selective_Scan_fwd_kernel_traitsILi128ELi16ELi1ELb0ELb0ELb0ELb0EfN3c107complexIfEEEEv13SSMParamsBase,(.L_x_5320 - _Z25selective_scan_fwd_kernelI32Selective_Scan_fwd_kernel_traitsILi128ELi16ELi1ELb0ELb0ELb0ELb0EfN3c107complexIfEEEEv13SSMParamsBase)
        .other          _Z25selective_scan_fwd_kernelI32Selective_Scan_fwd_kernel_traitsILi128ELi16ELi1ELb0ELb0ELb0ELb0EfN3c107complexIfEEEEv13SSMParamsBase,@"STO_CUDA_ENTRY STV_DEFAULT"
_Z25selective_scan_fwd_kernelI32Selective_Scan_fwd_kernel_traitsILi128ELi16ELi1ELb0ELb0ELb0ELb0EfN3c107complexIfEEEEv13SSMParamsBase:
.text._Z25selective_scan_fwd_kernelI32Selective_Scan_fwd_kernel_traitsILi128ELi16ELi1ELb0ELb0ELb0ELb0EfN3c107complexIfEEEEv13SSMParamsBase:
[----:B------:R-:W-:Y:S02]  /*0000*/  MOV R1, c[0x0][0x28] ;  /* 0x00000a0000017a02 */ /* 0x000fe40000000f00 */
[----:B------:R-:W0:Y:S01]  /*0010*/  S2UR UR4, SR_CTAID.Y ;  /* 0x00000000000479c3 */ /* 0x000e220000002600 */
[----:B------:R-:W-:Y:S01]  /*0020*/  ISETP.NE.U32.AND P1, PT, RZ, c[0x0][0x250], PT ;  /* 0x00009400ff007a0c */ /* 0x000fe20003f25070 */
[----:B------:R-:W-:Y:S01]  /*0030*/  CS2R R102, SRZ ;  /* 0x0000000000667805 */ /* 0x000fe2000001ff00 */
[----:B------:R-:W-:Y:S02]  /*0040*/  ISETP.NE.U32.AND P0, PT, RZ, c[0x0][0x238], PT ;  /* 0x00008e00ff007a0c */ /* 0x000fe40003f05070 */
[----:B------:R-:W-:Y:S02]  /*0050*/  ISETP.NE.AND.EX P1, PT, RZ, c[0x0][0x254], PT, P1 ;  /* 0x00009500ff007a0c */ /* 0x000fe40003f25310 */
[----:B------:R-:W-:Y:S02]  /*0060*/  ISETP.NE.AND.EX P0, PT, RZ, c[0x0][0x23c], PT, P0 ;  /* 0x00008f00ff007a0c */ /* 0x000fe40003f05300 */
[----:B0-----:R-:W-:Y:S01]  /*0070*/  MOV R105, UR4 ;  /* 0x0000000400697c02 */ /* 0x001fe20008000f00 */
[----:B------:R-:W-:-:S03]  /*0080*/  ULDC.64 UR4, c[0x0][0x118] ;  /* 0x0000460000047ab9 */ /* 0x000fc60000000a00 */
[----:B------:R-:W-:-:S05]  /*0090*/  SHF.R.S32.HI R104, RZ, 0x1f, R105 ;  /* 0x0000001fff687819 */ /* 0x000fca0000011469 */
[C---:B------:R-:W-:Y:S01]  /*00a0*/  @P1 LEA R4, P3, R105.reuse, c[0x0][0x250], 0x2 ;  /* 0x0000940069041a11 */ /* 0x040fe200078610ff */
[----:B------:R-:W0:Y:S01]  /*00b0*/  S2UR UR6, SR_CTAID.X ;  /* 0x00000000000679c3 */ /* 0x000e220000002500 */
[C---:B------:R-:W-:Y:S02]  /*00c0*/  @P0 LEA R2, P2, R105.reuse, c[0x0][0x238], 0x2 ;  /* 0x00008e0069020a11 */ /* 0x040fe400078410ff */
[C-C-:B------:R-:W-:Y:S02]  /*00d0*/  @P1 LEA.HI.X R5, R105.reuse, c[0x0][0x254], R104.reuse, 0x2, P3 ;  /* 0x0000950069051a11 */ /* 0x140fe400018f1468 */
[----:B------:R-:W-:-:S03]  /*00e0*/  @P0 LEA.HI.X R3, R105, c[0x0][0x23c], R104, 0x2, P2 ;  /* 0x00008f0069030a11 */ /* 0x000fc600010f1468 */
[----:B------:R1:W5:Y:S01]  /*00f0*/  @P1 LDG.E R102, [R4.64] ;  /* 0x0000000404661981 */ /* 0x000362000c1e1900 */
[----:B------:R-:W-:-:S03]  /*0100*/  MOV R0, c[0x0][0x174] ;  /* 0x00005d0000007a02 */ /* 0x000fc60000000f00 */
[----:B------:R1:W5:Y:S01]  /*0110*/  @P0 LDG.E R103, [R2.64] ;  /* 0x0000000402670981 */ /* 0x000362000c1e1900 */
[----:B------:R-:W-:Y:S02]  /*0120*/  ISETP.GE.AND P0, PT, R0, 0x1, PT ;  /* 0x000000010000780c */ /* 0x000fe40003f06270 */
[----:B0-----:R-:W-:-:S04]  /*0130*/  MOV R100, UR6 ;  /* 0x0000000600647c02 */ /* 0x001fc80008000f00 */
[----:B------:R-:W-:-:S07]  /*0140*/  SHF.R.S32.HI R98, RZ, 0x1f, R100 ;  /* 0x0000001fff627819 */ /* 0x000fce0000011464 */
[----:B------:R-:W-:Y:S05]  /*0150*/  @!P0 EXIT ;  /* 0x000000000000894d */ /* 0x000fea0003800000 */
[----:B-1----:R-:W0:Y:S01]  /*0160*/  S2R R107, SR_TID.X ;  /* 0x00000000006b7919 */ /* 0x002e220000002100 */
[C---:B------:R-:W-:Y:S01]  /*0170*/  IMAD R7, R98.reuse, c[0x0][0x1d0], RZ ;  /* 0x0000740062077a24 */ /* 0x040fe200078e02ff */
[----:B------:R-:W-:Y:S01]  /*0180*/  HFMA2.MMA R97, -RZ, RZ, 0, 0 ;  /* 0x00000000ff617435 */ /* 0x000fe200000001ff */
[----:B------:R-:W-:Y:S01]  /*0190*/  IMAD R9, R98, c[0x0][0x1e0], RZ ;  /* 0x0000780062097a24 */ /* 0x000fe200078e02ff */
[----:B------:R-:W1:Y:S01]  /*01a0*/  S2R R101, SR_LANEID ;  /* 0x0000000000657919 */ /* 0x000e620000000000 */
[----:B------:R-:W-:-:S04]  /*01b0*/  IMAD.WIDE.U32 R2, R100, c[0x0][0x1d0], RZ ;  /* 0x0000740064027a25 */ /* 0x000fc800078e00ff */
[----:B------:R-:W-:-:S04]  /*01c0*/  IMAD.WIDE.U32 R4, R100, c[0x0][0x1e0], RZ ;  /* 0x0000780064047a25 */ /* 0x000fc800078e00ff */
[C---:B------:R-:W-:Y:S02]  /*01d0*/  IMAD R7, R100.reuse, c[0x0][0x1d4], R7 ;  /* 0x0000750064077a24 */ /* 0x040fe400078e0207 */
[----:B------:R-:W-:Y:S02]  /*01e0*/  IMAD R9, R100, c[0x0][0x1e4], R9 ;  /* 0x0000790064097a24 */ /* 0x000fe400078e0209 */
[C---:B------:R-:W-:Y:S01]  /*01f0*/  IMAD R0, R104.reuse, c[0x0][0x1d8], RZ ;  /* 0x0000760068007a24 */ /* 0x040fe200078e02ff */
[----:B------:R-:W-:Y:S01]  /*0200*/  IADD3 R3, R3, R7, RZ ;  /* 0x0000000703037210 */ /* 0x000fe20007ffe0ff */
[----:B------:R-:W-:Y:S01]  /*0210*/  IMAD R6, R104, c[0x0][0x1e8], RZ ;  /* 0x00007a0068067a24 */ /* 0x000fe200078e02ff */
[----:B------:R-:W-:Y:S01]  /*0220*/  IADD3 R5, R5, R9, RZ ;  /* 0x0000000905057210 */ /* 0x000fe20007ffe0ff */
[C---:B------:R-:W-:Y:S02]  /*0230*/  IMAD R93, R105.reuse, c[0x0][0x1dc], R0 ;  /* 0x00007700695d7a24 */ /* 0x040fe400078e0200 */
[----:B------:R-:W-:Y:S01]  /*0240*/  IMAD R91, R105, c[0x0][0x1ec], R6 ;  /* 0x00007b00695b7a24 */ /* 0x000fe200078e0206 */
[----:B0-----:R-:W-:Y:S01]  /*0250*/  SHF.L.U32 R96, R107, 0x4, RZ ;  /* 0x000000046b607819 */ /* 0x001fe200000006ff */
[----:B------:R-:W-:Y:S01]  /*0260*/  IMAD.WIDE.U32 R2, R105, c[0x0][0x1d8], R2 ;  /* 0x0000760069027a25 */ /* 0x000fe200078e0002 */
[----:B------:R-:W-:-:S02]  /*0270*/  LOP3.LUT R99, R107, 0x1f, RZ, 0xc0, !PT ;  /* 0x0000001f6b637812 */ /* 0x000fc400078ec0ff */
[----:B------:R-:W-:Y:S01]  /*0280*/  LOP3.LUT R96, R96, 0xfffffe00, RZ, 0xc0, !PT ;  /* 0xfffffe0060607812 */ /* 0x000fe200078ec0ff */
[----:B------:R-:W-:Y:S01]  /*0290*/  IMAD.WIDE.U32 R4, R105, c[0x0][0x1e8], R4 ;  /* 0x00007a0069047a25 */ /* 0x000fe200078e0004 */
[----:B------:R-:W-:Y:S02]  /*02a0*/  IADD3 R93, R3, R93, RZ ;  /* 0x0000005d035d7210 */ /* 0x000fe40007ffe0ff */
[----:B------:R-:W-:Y:S02]  /*02b0*/  LEA R94, P0, R2, c[0x0][0x240], 0x2 ;  /* 0x00009000025e7a11 */ /* 0x000fe400078010ff */
[----:B------:R-:W-:Y:S02]  /*02c0*/  IADD3 R91, R5, R91, RZ ;  /* 0x0000005b055b7210 */ /* 0x000fe40007ffe0ff */
[----:B------:R-:W-:Y:S02]  /*02d0*/  LEA R92, P1, R4, c[0x0][0x248], 0x2 ;  /* 0x00009200045c7a11 */ /* 0x000fe400078210ff */
[----:B------:R-:W-:-:S02]  /*02e0*/  LEA.HI.X R93, R2, c[0x0][0x244], R93, 0x2, P0 ;  /* 0x00009100025d7a11 */ /* 0x000fc400000f145d */
[----:B------:R-:W-:Y:S02]  /*02f0*/  LEA.HI.X R91, R4, c[0x0][0x24c], R91, 0x2, P1 ;  /* 0x00009300045b7a11 */ /* 0x000fe400008f145b */
[----:B-1----:R-:W-:Y:S02]  /*0300*/  LOP3.LUT R95, R96, R99, RZ, 0xfc, !PT ;  /* 0x00000063605f7212 */ /* 0x002fe400078efcff */
.L_x_42:
[----:B------:R-:W-:Y:S01]  /*0310*/  BAR.SYNC.DEFER_BLOCKING 0x0 ;  /* 0x0000000000007b1d */ /* 0x000fe20000010000 */
[----:B------:R-:W-:Y:S01]  /*0320*/  MOV R106, 0xfffff800 ;  /* 0xfffff800006a7802 */ /* 0x000fe20000000f00 */
[----:B------:R-:W-:Y:S01]  /*0330*/  CS2R R4, SRZ ;  /* 0x0000000000047805 */ /* 0x000fe2000001ff00 */
[C-C-:B------:R-:W-:Y:S01]  /*0340*/  LOP3.LUT R7, R96.reuse, 0x20, R99.reuse, 0xfe, !PT ;  /* 0x0000002060077812 */ /* 0x140fe200078efe63 */
[----:B------:R-:W-:Y:S01]  /*0350*/  CS2R R10, SRZ ;  /* 0x00000000000a7805 */ /* 0x000fe2000001ff00 */
[----:B0-----:R-:W-:Y:S01]  /*0360*/  MOV R2, R94 ;  /* 0x0000005e00027202 */ /* 0x001fe20000000f00 */
[----:B------:R-:W-:Y:S01]  /*0370*/  IMAD R106, R97, R106, c[0x0][0x168] ;  /* 0x00005a00616a7624 */ /* 0x000fe200078e026a */
[----:B------:R-:W-:Y:S01]  /*0380*/  MOV R3, R93 ;  /* 0x0000005d00037202 */ /* 0x000fe20000000f00 */
[----:B------:R-:W-:Y:S01]  /*0390*/  CS2R R16, SRZ ;  /* 0x0000000000107805 */ /* 0x000fe2000001ff00 */
[----:B------:R-:W-:-:S02]  /*03a0*/  LOP3.LUT R9, R96, 0x40, R99, 0xfe, !PT ;  /* 0x0000004060097812 */ /* 0x000fc400078efe63 */
[CC--:B------:R-:W-:Y:S01]  /*03b0*/  ISETP.GE.AND P2, PT, R95.reuse, R106.reuse, PT ;  /* 0x0000006a5f00720c */ /* 0x0c0fe20003f46270 */
[----:B------:R-:W-:Y:S01]  /*03c0*/  IMAD.WIDE R2, R95, 0x4, R2 ;  /* 0x000000045f027825 */ /* 0x000fe200078e0202 */
[----:B------:R-:W-:Y:S02]  /*03d0*/  ISETP.GE.AND P1, PT, R7, R106, PT ;  /* 0x0000006a0700720c */ /* 0x000fe40003f26270 */
[C-C-:B------:R-:W-:Y:S02]  /*03e0*/  LOP3.LUT R13, R96.reuse, 0x60, R99.reuse, 0xfe, !PT ;  /* 0x00000060600d7812 */ /* 0x140fe400078efe63 */
[C-C-:B------:R-:W-:Y:S02]  /*03f0*/  LOP3.LUT R15, R96.reuse, 0x80, R99.reuse, 0xfe, !PT ;  /* 0x00000080600f7812 */ /* 0x140fe400078efe63 */
[----:B------:R-:W-:Y:S02]  /*0400*/  MOV R0, RZ ;  /* 0x000000ff00007202 */ /* 0x000fe40000000f00 */
[----:B------:R-:W-:-:S02]  /*0410*/  LOP3.LUT R19, R96, 0xa0, R99, 0xfe, !PT ;  /* 0x000000a060137812 */ /* 0x000fc400078efe63 */
[C-C-:B------:R-:W-:Y:S01]  /*0420*/  LOP3.LUT R21, R96.reuse, 0xc0, R99.reuse, 0xfe, !PT ;  /* 0x000000c060157812 */ /* 0x140fe200078efe63 */
[----:B------:R0:W2:Y:S01]  /*0430*/  @!P2 LDG.E R5, [R2.64] ;  /* 0x000000040205a981 */ /* 0x0000a2000c1e1900 */
[-C--:B------:R-:W-:Y:S02]  /*0440*/  ISETP.GE.AND P0, PT, R9, R106.reuse, PT ;  /* 0x0000006a0900720c */ /* 0x080fe40003f06270 */
[C-C-:B------:R-:W-:Y:S01]  /*0450*/  LOP3.LUT R25, R96.reuse, 0xe0, R99.reuse, 0xfe, !PT ;  /* 0x000000e060197812 */ /* 0x140fe200078efe63 */
[----:B------:R0:W3:Y:S01]  /*0460*/  @!P1 LDG.E R0, [R2.64+0x80] ;  /* 0x0000800402009981 */ /* 0x0000e2000c1e1900 */
[-C--:B------:R-:W-:Y:S02]  /*0470*/  ISETP.GE.AND P4, PT, R13, R106.reuse, PT ;  /* 0x0000006a0d00720c */ /* 0x080fe40003f86270 */
[----:B------:R-:W-:Y:S02]  /*0480*/  LOP3.LUT R27, R96, 0x100, R99, 0xfe, !PT ;  /* 0x00000100601b7812 */ /* 0x000fe400078efe63 */
[----:B------:R-:W-:-:S02]  /*0490*/  ISETP.GE.AND P6, PT, R15, R106, PT ;  /* 0x0000006a0f00720c */ /* 0x000fc40003fc6270 */
[-C--:B------:R-:W-:Y:S02]  /*04a0*/  ISETP.GE.AND P5, PT, R19, R106.reuse, PT ;  /* 0x0000006a1300720c */ /* 0x080fe40003fa6270 */
[-C--:B------:R-:W-:Y:S01]  /*04b0*/  ISETP.GE.AND P3, PT, R21, R106.reuse, PT ;  /* 0x0000006a1500720c */ /* 0x080fe20003f66270 */
[----:B------:R0:W4:Y:S01]  /*04c0*/  @!P0 LDG.E R11, [R2.64+0x100] ;  /* 0x00010004020b8981 */ /* 0x000122000c1e1900 */
[-C--:B------:R-:W-:Y:S02]  /*04d0*/  ISETP.GE.AND P2, PT, R25, R106.reuse, PT ;  /* 0x0000006a1900720c */ /* 0x080fe40003f46270 */
[----:B------:R-:W-:Y:S01]  /*04e0*/  ISETP.GE.AND P1, PT, R27, R106, PT ;  /* 0x0000006a1b00720c */ /* 0x000fe20003f26270 */
[----:B------:R0:W4:Y:S01]  /*04f0*/  @!P4 LDG.E R4, [R2.64+0x180] ;  /* 0x000180040204c981 */ /* 0x000122000c1e1900 */
[----:B------:R-:W-:Y:S02]  /*0500*/  MOV R6, RZ ;  /* 0x000000ff00067202 */ /* 0x000fe40000000f00 */
[----:B------:R-:W-:Y:S01]  /*0510*/  LOP3.LUT R31, R96, 0x120, R99, 0xfe, !PT ;  /* 0x00000120601f7812 */ /* 0x000fe200078efe63 */
[----:B------:R0:W4:Y:S01]  /*0520*/  @!P6 LDG.E R17, [R2.64+0x200] ;  /* 0x000200040211e981 */ /* 0x000122000c1e1900 */
[----:B------:R-:W-:-:S02]  /*0530*/  MOV R23, RZ ;  /* 0x000000ff00177202 */ /* 0x000fc40000000f00 */
[C-C-:B------:R-:W-:Y:S01]  /*0540*/  LOP3.LUT R33, R96.reuse, 0x140, R99.reuse, 0xfe, !PT ;  /* 0x0000014060217812 */ /* 0x140fe200078efe63 */
[----:B------:R0:W4:Y:S01]  /*0550*/  @!P5 LDG.E R6, [R2.64+0x280] ;  /* 0x000280040206d981 */ /* 0x000122000c1e1900 */
[----:B------:R-:W-:Y:S02]  /*0560*/  MOV R8, RZ ;  /* 0x000000ff00087202 */ /* 0x000fe40000000f00 */
[C-C-:B------:R-:W-:Y:S01]  /*0570*/  LOP3.LUT R37, R96.reuse, 0x160, R99.reuse, 0xfe, !PT ;  /* 0x0000016060257812 */ /* 0x140fe200078efe63 */
[----:B------:R0:W4:Y:S01]  /*0580*/  @!P3 LDG.E R23, [R2.64+0x300] ;  /* 0x000300040217b981 */ /* 0x000122000c1e1900 */
[----:B------:R-:W-:Y:S02]  /*0590*/  MOV R29, RZ ;  /* 0x000000ff001d7202 */ /* 0x000fe40000000f00 */
[C-C-:B------:R-:W-:Y:S01]  /*05a0*/  LOP3.LUT R39, R96.reuse, 0x180, R99.reuse, 0xfe, !PT ;  /* 0x0000018060277812 */ /* 0x140fe200078efe63 */
[----:B------:R0:W4:Y:S01]  /*05b0*/  @!P2 LDG.E R8, [R2.64+0x380] ;  /* 0x000380040208a981 */ /* 0x000122000c1e1900 */
[----:B------:R-:W-:-:S02]  /*05c0*/  LOP3.LUT R43, R96, 0x1a0, R99, 0xfe, !PT ;  /* 0x000001a0602b7812 */ /* 0x000fc400078efe63 */
[-C--:B------:R-:W-:Y:S01]  /*05d0*/  ISETP.GE.AND P0, PT, R31, R106.reuse, PT ;  /* 0x0000006a1f00720c */ /* 0x080fe20003f06270 */
[----:B------:R0:W4:Y:S01]  /*05e0*/  @!P1 LDG.E R29, [R2.64+0x400] ;  /* 0x00040004021d9981 */ /* 0x000122000c1e1900 */
[C-C-:B------:R-:W-:Y:S02]  /*05f0*/  LOP3.LUT R45, R96.reuse, 0x1c0, R99.reuse, 0xfe, !PT ;  /* 0x000001c0602d7812 */ /* 0x140fe400078efe63 */
[-C--:B------:R-:W-:Y:S02]  /*0600*/  ISETP.GE.AND P4, PT, R33, R106.reuse, PT ;  /* 0x0000006a2100720c */ /* 0x080fe40003f86270 */
[----:B------:R-:W-:Y:S02]  /*0610*/  LOP3.LUT R49, R96, 0x1e0, R99, 0xfe, !PT ;  /* 0x000001e060317812 */ /* 0x000fe400078efe63 */
[-C--:B------:R-:W-:Y:S02]  /*0620*/  ISETP.GE.AND P6, PT, R37, R106.reuse, PT ;  /* 0x0000006a2500720c */ /* 0x080fe40003fc6270 */
[----:B------:R-:W-:-:S02]  /*0630*/  ISETP.GE.AND P5, PT, R39, R106, PT ;  /* 0x0000006a2700720c */ /* 0x000fc40003fa6270 */
[-C--:B------:R-:W-:Y:S01]  /*0640*/  ISETP.GE.AND P3, PT, R43, R106.reuse, PT ;  /* 0x0000006a2b00720c */ /* 0x080fe20003f66270 */
[----:B------:R0:W4:Y:S01]  /*0650*/  @!P0 LDG.E R10, [R2.64+0x480] ;  /* 0x00048004020a8981 */ /* 0x000122000c1e1900 */
[-C--:B------:R-:W-:Y:S02]  /*0660*/  ISETP.GE.AND P2, PT, R45, R106.reuse, PT ;  /* 0x0000006a2d00720c */ /* 0x080fe40003f46270 */
[----:B------:R-:W-:Y:S02]  /*0670*/  ISETP.GE.AND P1, PT, R49, R106, PT ;  /* 0x0000006a3100720c */ /* 0x000fe40003f26270 */
[----:B------:R-:W-:Y:S02]  /*0680*/  MOV R35, RZ ;  /* 0x000000ff00237202 */ /* 0x000fe40000000f00 */
[----:B------:R-:W-:Y:S02]  /*0690*/  MOV R12, RZ ;  /* 0x000000ff000c7202 */ /* 0x000fe40000000f00 */
[----:B------:R-:W-:-:S02]  /*06a0*/  MOV R41, RZ ;  /* 0x000000ff00297202 */ /* 0x000fc40000000f00 */
[----:B------:R-:W-:Y:S01]  /*06b0*/  MOV R14, RZ ;  /* 0x000000ff000e7202 */ /* 0x000fe20000000f00 */
[----:B------:R0:W4:Y:S01]  /*06c0*/  @!P4 LDG.E R35, [R2.64+0x500] ;  /* 0x000500040223c981 */ /* 0x000122000c1e1900 */
[----:B------:R-:W-:-:S03]  /*06d0*/  MOV R47, RZ ;  /* 0x000000ff002f7202 */ /* 0x000fc60000000f00 */
[----:B------:R0:W4:Y:S04]  /*06e0*/  @!P6 LDG.E R12, [R2.64+0x580] ;  /* 0x00058004020ce981 */ /* 0x000128000c1e1900 */
[----:B------:R0:W4:Y:S04]  /*06f0*/  @!P5 LDG.E R41, [R2.64+0x600] ;  /* 0x000600040229d981 */ /* 0x000128000c1e1900 */
[----:B------:R0:W4:Y:S04]  /*0700*/  @!P3 LDG.E R14, [R2.64+0x680] ;  /* 0x00068004020eb981 */ /* 0x000128000c1e1900 */
[----:B------:R0:W4:Y:S04]  /*0710*/  @!P2 LDG.E R47, [R2.64+0x700] ;  /* 0x00070004022fa981 */ /* 0x000128000c1e1900 */
[----:B------:R0:W4:Y:S01]  /*0720*/  @!P1 LDG.E R16, [R2.64+0x780] ;  /* 0x0007800402109981 */ /* 0x000122000c1e1900 */
[----:B------:R-:W-:-:S04]  /*0730*/  IADD3 R75, R96, R101, RZ ;  /* 0x00000065604b7210 */ /* 0x000fc80007ffe0ff */
[C---:B------:R-:W-:Y:S02]  /*0740*/  IADD3 R18, R75.reuse, 0x20, RZ ;  /* 0x000000204b127810 */ /* 0x040fe40007ffe0ff */
[C---:B------:R-:W-:Y:S02]  /*0750*/  IADD3 R88, R75.reuse, 0x40, RZ ;  /* 0x000000404b587810 */ /* 0x040fe40007ffe0ff */
[C---:B------:R-:W-:Y:S02]  /*0760*/  LEA.HI.SX32 R90, R75.reuse, R75, 0x1b ;  /* 0x0000004b4b5a7211 */ /* 0x040fe400078fdaff */
[C---:B0-----:R-:W-:Y:S02]  /*0770*/  IADD3 R2, R75.reuse, 0x60, RZ ;  /* 0x000000604b027810 */ /* 0x041fe40007ffe0ff */
[C---:B------:R-:W-:Y:S02]  /*0780*/  IADD3 R86, R75.reuse, 0x80, RZ ;  /* 0x000000804b567810 */ /* 0x040fe40007ffe0ff */
[----:B------:R-:W-:-:S02]  /*0790*/  IADD3 R20, R75, 0xa0, RZ ;  /* 0x000000a04b147810 */ /* 0x000fc40007ffe0ff */
[-C--:B------:R-:W-:Y:S02]  /*07a0*/  LEA.HI.SX32 R89, R18, R75.reuse, 0x1b ;  /* 0x0000004b12597211 */ /* 0x080fe400078fdaff */
[C---:B------:R-:W-:Y:S02]  /*07b0*/  IADD3 R84, R75.reuse, 0xc0, RZ ;  /* 0x000000c04b547810 */ /* 0x040fe40007ffe0ff */
[-C--:B------:R-:W-:Y:S02]  /*07c0*/  LEA.HI.SX32 R88, R88, R75.reuse, 0x1b ;  /* 0x0000004b58587211 */ /* 0x080fe400078fdaff */
[C---:B------:R-:W-:Y:S02]  /*07d0*/  IADD3 R22, R75.reuse, 0xe0, RZ ;  /* 0x000000e04b167810 */ /* 0x040fe40007ffe0ff */
[----:B------:R-:W-:Y:S02]  /*07e0*/  LEA.HI.SX32 R87, R2, R75, 0x1b ;  /* 0x0000004b02577211 */ /* 0x000fe400078fdaff */
        /* <DEDUP_REMOVED lines=14> */
[----:B------:R-:W-:Y:S02]  /*08d0*/  IADD3 R30, R75, 0x1e0, RZ ;  /* 0x000001e04b1e7810 */ /* 0x000fe40007ffe0ff */
[-C--:B------:R-:W-:Y:S02]  /*08e0*/  LEA.HI.SX32 R79, R26, R75.reuse, 0x1b ;  /* 0x0000004b1a4f7211 */ /* 0x080fe400078fdaff */
[-C--:B------:R-:W-:Y:S02]  /*08f0*/  LEA.HI.SX32 R78, R78, R75.reuse, 0x1b ;  /* 0x0000004b4e4e7211 */ /* 0x080fe400078fdaff */
[----:B------:R-:W-:Y:S02]  /*0900*/  LEA.HI.SX32 R77, R28, R75, 0x1b ;  /* 0x0000004b1c4d7211 */ /* 0x000fe400078fdaff */
[----:B------:R-:W-:-:S02]  /*0910*/  LEA R74, R101, R96, 0x4 ;  /* 0x00000060654a7211 */ /* 0x000fc400078e20ff */
[-C--:B------:R-:W-:Y:S02]  /*0920*/  LEA.HI.SX32 R76, R76, R75.reuse, 0x1b ;  /* 0x0000004b4c4c7211 */ /* 0x080fe400078fdaff */
[----:B------:R-:W-:Y:S02]  /*0930*/  LEA.HI.SX32 R75, R30, R75, 0x1b ;  /* 0x0000004b1e4b7211 */ /* 0x000fe400078fdaff */
[----:B------:R-:W-:Y:S02]  /*0940*/  LEA.HI.SX32 R74, R74, R74, 0x1b ;  /* 0x0000004a4a4a7211 */ /* 0x000fe400078fdaff */
[-C--:B------:R-:W-:Y:S02]  /*0950*/  ISETP.GE.AND P3, PT, R7, R106.reuse, PT ;  /* 0x0000006a0700720c */ /* 0x080fe40003f66270 */
[----:B------:R-:W-:Y:S02]  /*0960*/  ISETP.GE.AND P1, PT, R13, R106, PT ;  /* 0x0000006a0d00720c */ /* 0x000fe40003f26270 */
[----:B------:R-:W-:-:S02]  /*0970*/  MOV R2, R92 ;  /* 0x0000005c00027202 */ /* 0x000fc40000000f00 */
[----:B------:R-:W-:Y:S02]  /*0980*/  MOV R3, R91 ;  /* 0x0000005b00037202 */ /* 0x000fe40000000f00 */
[----:B------:R-:W-:-:S03]  /*0990*/  ISETP.GE.AND P0, PT, R95, R106, PT ;  /* 0x0000006a5f00720c */ /* 0x000fc60003f06270 */
[----:B------:R-:W-:Y:S01]  /*09a0*/  IMAD.WIDE R2, R95, 0x4, R2 ;  /* 0x000000045f027825 */ /* 0x000fe200078e0202 */
[-C--:B------:R-:W-:Y:S02]  /*09b0*/  ISETP.GE.AND P4, PT, R9, R106.reuse, PT ;  /* 0x0000006a0900720c */ /* 0x080fe40003f86270 */
[-C--:B------:R-:W-:Y:S02]  /*09c0*/  ISETP.GE.AND P6, PT, R19, R106.reuse, PT ;  /* 0x0000006a1300720c */ /* 0x080fe40003fc6270 */
[-C--:B------:R-:W-:Y:S02]  /*09d0*/  ISETP.GE.AND P5, PT, R15, R106.reuse, PT ;  /* 0x0000006a0f00720c */ /* 0x080fe40003fa6270 */
[----:B------:R-:W-:Y:S02]  /*09e0*/  ISETP.GE.AND P2, PT, R21, R106, PT ;  /* 0x0000006a1500720c */ /* 0x000fe40003f46270 */
[----:B------:R-:W-:Y:S02]  /*09f0*/  MOV R7, RZ ;  /* 0x000000ff00077202 */ /* 0x000fe40000000f00 */
[----:B------:R-:W-:-:S02]  /*0a00*/  MOV R9, RZ ;  /* 0x000000ff00097202 */ /* 0x000fc40000000f00 */
[----:B------:R-:W-:Y:S02]  /*0a10*/  MOV R13, RZ ;  /* 0x000000ff000d7202 */ /* 0x000fe40000000f00 */
[----:B------:R-:W-:Y:S02]  /*0a20*/  MOV R15, RZ ;  /* 0x000000ff000f7202 */ /* 0x000fe40000000f00 */
[----:B------:R-:W-:Y:S01]  /*0a30*/  MOV R19, RZ ;  /* 0x000000ff00137202 */ /* 0x000fe20000000f00 */
[----:B--2---:R-:W-:Y:S04]  /*0a40*/  STS [R90.X4], R5 ;  /* 0x000000055a007388 */ /* 0x004fe80000004800 */
[----:B---3--:R0:W-:Y:S04]  /*0a50*/  STS [R89.X4+0x80], R0 ;  /* 0x0000800059007388 */ /* 0x0081e80000004800 */
[----:B----4-:R-:W-:Y:S04]  /*0a60*/  STS [R88.X4+0x100], R11 ;  /* 0x0001000b58007388 */ /* 0x010fe80000004800 */
[----:B------:R1:W-:Y:S04]  /*0a70*/  STS [R87.X4+0x180], R4 ;  /* 0x0001800457007388 */ /* 0x0003e80000004800 */
[----:B------:R-:W-:Y:S04]  /*0a80*/  STS [R86.X4+0x200], R17 ;  /* 0x0002001156007388 */ /* 0x000fe80000004800 */
[----:B------:R2:W-:Y:S04]  /*0a90*/  STS [R85.X4+0x280], R6 ;  /* 0x0002800655007388 */ /* 0x0005e80000004800 */
[----:B------:R-:W-:Y:S04]  /*0aa0*/  STS [R84.X4+0x300], R23 ;  /* 0x0003001754007388 */ /* 0x000fe80000004800 */
[----:B------:R-:W-:Y:S04]  /*0ab0*/  STS [R83.X4+0x380], R8 ;  /* 0x0003800853007388 */ /* 0x000fe80000004800 */
[----:B------:R-:W-:Y:S04]  /*0ac0*/  STS [R82.X4+0x400], R29 ;  /* 0x0004001d52007388 */ /* 0x000fe80000004800 */
[----:B------:R3:W-:Y:S04]  /*0ad0*/  STS [R81.X4+0x480], R10 ;  /* 0x0004800a51007388 */ /* 0x0007e80000004800 */
[----:B------:R-:W-:Y:S04]  /*0ae0*/  STS [R80.X4+0x500], R35 ;  /* 0x0005002350007388 */ /* 0x000fe80000004800 */
[----:B------:R-:W-:Y:S04]  /*0af0*/  STS [R79.X4+0x580], R12 ;  /* 0x0005800c4f007388 */ /* 0x000fe80000004800 */
[----:B------:R-:W-:Y:S04]  /*0b00*/  STS [R78.X4+0x600], R41 ;  /* 0x000600294e007388 */ /* 0x000fe80000004800 */
[----:B------:R-:W-:Y:S04]  /*0b10*/  STS [R77.X4+0x680], R14 ;  /* 0x0006800e4d007388 */ /* 0x000fe80000004800 */
[----:B------:R-:W-:Y:S04]  /*0b20*/  STS [R76.X4+0x700], R47 ;  /* 0x0007002f4c007388 */ /* 0x000fe80000004800 */
[----:B------:R4:W-:Y:S01]  /*0b30*/  STS [R75.X4+0x780], R16 ;  /* 0x000780104b007388 */ /* 0x0009e20000004800 */
[----:B------:R-:W-:-:S06]  /*0b40*/  NOP ;  /* 0x0000000000007918 */ /* 0x000fcc0000000000 */
[----:B------:R-:W-:Y:S04]  /*0b50*/  LDS R72, [R74.X4] ;  /* 0x000000004a487984 */ /* 0x000fe80000004800 */
[----:B------:R-:W-:Y:S04]  /*0b60*/  LDS R73, [R74.X4+0x4] ;  /* 0x000004004a497984 */ /* 0x000fe80000004800 */
        /* <DEDUP_REMOVED lines=14> */
[----:B------:R-:W-:Y:S01]  /*0c50*/  BAR.SYNC.DEFER_BLOCKING 0x0 ;  /* 0x0000000000007b1d */ /* 0x000fe20000010000 */
[----:B0-----:R-:W-:Y:S01]  /*0c60*/  MOV R0, RZ ;  /* 0x000000ff00007202 */ /* 0x001fe20000000f00 */
[----:B-1----:R-:W-:Y:S01]  /*0c70*/  CS2R R4, SRZ ;  /* 0x0000000000047805 */ /* 0x002fe2000001ff00 */
[----:B--2---:R-:W-:Y:S01]  /*0c80*/  MOV R6, RZ ;  /* 0x000000ff00067202 */ /* 0x004fe20000000f00 */
[----:B---3--:R-:W-:Y:S01]  /*0c90*/  CS2R R10, SRZ ;  /* 0x00000000000a7805 */ /* 0x008fe2000001ff00 */
[----:B------:R-:W-:-:S02]  /*0ca0*/  MOV R8, RZ ;  /* 0x000000ff00087202 */ /* 0x000fc40000000f00 */
[----:B------:R-:W2:Y:S01]  /*0cb0*/  @!P3 LDG.E R0, [R2.64+0x80] ;  /* 0x000080040200b981 */ /* 0x000ea2000c1e1900 */
[----:B------:R-:W-:-:S03]  /*0cc0*/  ISETP.GE.AND P3, PT, R25, R106, PT ;  /* 0x0000006a1900720c */ /* 0x000fc60003f66270 */
[----:B------:R-:W3:Y:S01]  /*0cd0*/  @!P1 LDG.E R4, [R2.64+0x180] ;  /* 0x0001800402049981 */ /* 0x000ee2000c1e1900 */
[----:B------:R-:W-:-:S03]  /*0ce0*/  ISETP.GE.AND P1, PT, R31, R106, PT ;  /* 0x0000006a1f00720c */ /* 0x000fc60003f26270 */
[----:B------:R-:W2:Y:S01]  /*0cf0*/  @!P0 LDG.E R5, [R2.64] ;  /* 0x0000000402058981 */ /* 0x000ea2000c1e1900 */
[----:B------:R-:W-:-:S03]  /*0d00*/  ISETP.GE.AND P0, PT, R27, R106, PT ;  /* 0x0000006a1b00720c */ /* 0x000fc60003f06270 */
[----:B------:R-:W3:Y:S01]  /*0d10*/  @!P4 LDG.E R7, [R2.64+0x100] ;  /* 0x000100040207c981 */ /* 0x000ee2000c1e1900 */
        /* <DEDUP_REMOVED lines=10> */
[----:B------:R-:W-:Y:S01]  /*0dc0*/  ISETP.GE.AND P1, PT, R49, R106, PT ;  /* 0x0000006a3100720c */ /* 0x000fe20003f26270 */
[----:B----4-:R-:W-:Y:S01]  /*0dd0*/  CS2R R16, SRZ ;  /* 0x0000000000107805 */ /* 0x010fe2000001ff00 */
[----:B------:R-:W-:Y:S01]  /*0de0*/  MOV R12, RZ ;  /* 0x000000ff000c7202 */ /* 0x000fe20000000f00 */
[----:B------:R-:W4:Y:S01]  /*0df0*/  @!P0 LDG.E R13, [R2.64+0x400] ;  /* 0x00040004020d8981 */ /* 0x000f22000c1e1900 */
[----:B------:R-:W-:-:S03]  /*0e00*/  MOV R14, RZ ;  /* 0x000000ff000e7202 */ /* 0x000fc60000000f00 */
[----:B------:R-:W4:Y:S04]  /*0e10*/  @!P4 LDG.E R15, [R2.64+0x500] ;  /* 0x00050004020fc981 */ /* 0x000f28000c1e1900 */
[----:B------:R-:W4:Y:S04]  /*0e20*/  @!P6 LDG.E R12, [R2.64+0x580] ;  /* 0x00058004020ce981 */ /* 0x000f28000c1e1900 */
[----:B------:R-:W4:Y:S04]  /*0e30*/  @!P5 LDG.E R17, [R2.64+0x600] ;  /* 0x000600040211d981 */ /* 0x000f28000c1e1900 */
[----:B------:R-:W4:Y:S04]  /*0e40*/  @!P3 LDG.E R14, [R2.64+0x680] ;  /* 0x00068004020eb981 */ /* 0x000f28000c1e1900 */
[----:B------:R-:W4:Y:S04]  /*0e50*/  @!P2 LDG.E R19, [R2.64+0x700] ;  /* 0x000700040213a981 */ /* 0x000f28000c1e1900 */
[----:B------:R-:W4:Y:S01]  /*0e60*/  @!P1 LDG.E R16, [R2.64+0x780] ;  /* 0x0007800402109981 */ /* 0x000f22000c1e1900 */
[----:B------:R-:W-:Y:S01]  /*0e70*/  ULDC.U8 UR6, c[0x0][0x17e] ;  /* 0x00005f8000067ab9 */ /* 0x000fe20000000000 */
[----:B------:R-:W-:Y:S02]  /*0e80*/  BSSY B0, `(.L_x_0) ;  /* 0x0000052000007945 */ /* 0x000fe40003800000 */
[----:B--2---:R-:W-:Y:S04]  /*0e90*/  STS [R90.X4], R5 ;  /* 0x000000055a007388 */ /* 0x004fe80000004800 */
[----:B------:R-:W-:Y:S04]  /*0ea0*/  STS [R89.X4+0x80], R0 ;  /* 0x0000800059007388 */ /* 0x000fe80000004800 */
[----:B---3--:R-:W-:Y:S04]  /*0eb0*/  STS [R88.X4+0x100], R7 ;  /* 0x0001000758007388 */ /* 0x008fe80000004800 */
[----:B------:R-:W-:Y:S04]  /*0ec0*/  STS [R87.X4+0x180], R4 ;  /* 0x0001800457007388 */ /* 0x000fe80000004800 */
[----:B------:R-:W-:Y:S04]  /*0ed0*/  STS [R86.X4+0x200], R9 ;  /* 0x0002000956007388 */ /* 0x000fe80000004800 */
[----:B------:R-:W-:Y:S04]  /*0ee0*/  STS [R85.X4+0x280], R6 ;  /* 0x0002800655007388 */ /* 0x000fe80000004800 */
[----:B------:R-:W-:Y:S04]  /*0ef0*/  STS [R84.X4+0x300], R11 ;  /* 0x0003000b54007388 */ /* 0x000fe80000004800 */
[----:B------:R-:W-:Y:S04]  /*0f00*/  STS [R83.X4+0x380], R8 ;  /* 0x0003800853007388 */ /* 0x000fe80000004800 */
[----:B----4-:R-:W-:Y:S04]  /*0f10*/  STS [R82.X4+0x400], R13 ;  /* 0x0004000d52007388 */ /* 0x010fe80000004800 */
[----:B------:R-:W-:Y:S04]  /*0f20*/  STS [R81.X4+0x480], R10 ;  /* 0x0004800a51007388 */ /* 0x000fe80000004800 */
[----:B------:R-:W-:Y:S04]  /*0f30*/  STS [R80.X4+0x500], R15 ;  /* 0x0005000f50007388 */ /* 0x000fe80000004800 */
[----:B------:R-:W-:Y:S04]  /*0f40*/  STS [R79.X4+0x580], R12 ;  /* 0x0005800c4f007388 */ /* 0x000fe80000004800 */
[----:B------:R-:W-:Y:S04]  /*0f50*/  STS [R78.X4+0x600], R17 ;  /* 0x000600114e007388 */ /* 0x000fe80000004800 */
[----:B------:R-:W-:Y:S04]  /*0f60*/  STS [R77.X4+0x680], R14 ;  /* 0x0006800e4d007388 */ /* 0x000fe80000004800 */
[----:B------:R-:W-:Y:S04]  /*0f70*/  STS [R76.X4+0x700], R19 ;  /* 0x000700134c007388 */ /* 0x000fe80000004800 */
[----:B------:R-:W-:Y:S01]  /*0f80*/  STS [R75.X4+0x780], R16 ;  /* 0x000780104b007388 */ /* 0x000fe20000004800 */
[----:B------:R-:W-:-:S06]  /*0f90*/  NOP ;  /* 0x0000000000007918 */ /* 0x000fcc0000000000 */
[----:B------:R-:W0:Y:S04]  /*0fa0*/  LDS R33, [R74.X4] ;  /* 0x000000004a217984 */ /* 0x000e280000004800 */
[----:B------:R-:W1:Y:S04]  /*0fb0*/  LDS R9, [R74.X4+0x4] ;  /* 0x000004004a097984 */ /* 0x000e680000004800 */
[----:B------:R-:W2:Y:S04]  /*0fc0*/  LDS R31, [R74.X4+0x8] ;  /* 0x000008004a1f7984 */ /* 0x000ea80000004800 */
[----:B------:R-:W3:Y:S04]  /*0fd0*/  LDS R11, [R74.X4+0xc] ;  /* 0x00000c004a0b7984 */ /* 0x000ee80000004800 */
[----:B------:R-:W4:Y:S04]  /*0fe0*/  LDS R29, [R74.X4+0x10] ;  /* 0x000010004a1d7984 */ /* 0x000f280000004800 */
[----:B------:R-:W0:Y:S04]  /*0ff0*/  LDS R13, [R74.X4+0x14] ;  /* 0x000014004a0d7984 */ /* 0x000e280000004800 */
[----:B------:R-:W1:Y:S04]  /*1000*/  LDS R27, [R74.X4+0x18] ;  /* 0x000018004a1b7984 */ /* 0x000e680000004800 */
[----:B------:R-:W1:Y:S04]  /*1010*/  LDS R15, [R74.X4+0x1c] ;  /* 0x00001c004a0f7984 */ /* 0x000e680000004800 */
[----:B------:R0:W2:Y:S04]  /*1020*/  LDS R25, [R74.X4+0x20] ;  /* 0x000020004a197984 */ /* 0x0000a80000004800 */
[----:B------:R0:W4:Y:S04]  /*1030*/  LDS R17, [R74.X4+0x24] ;  /* 0x000024004a117984 */ /* 0x0001280000004800 */
[----:B------:R0:W4:Y:S04]  /*1040*/  LDS R23, [R74.X4+0x28] ;  /* 0x000028004a177984 */ /* 0x0001280000004800 */
[----:B------:R0:W4:Y:S04]  /*1050*/  LDS R7, [R74.X4+0x2c] ;  /* 0x00002c004a077984 */ /* 0x0001280000004800 */
[----:B------:R0:W4:Y:S04]  /*1060*/  LDS R21, [R74.X4+0x30] ;  /* 0x000030004a157984 */ /* 0x0001280000004800 */
[----:B------:R0:W4:Y:S04]  /*1070*/  LDS R5, [R74.X4+0x34] ;  /* 0x000034004a057984 */ /* 0x0001280000004800 */
[----:B------:R1:W4:Y:S04]  /*1080*/  LDS R19, [R74.X4+0x38] ;  /* 0x000038004a137984 */ /* 0x0003280000004800 */
[----:B------:R1:W4:Y:S01]  /*1090*/  LDS R3, [R74.X4+0x3c] ;  /* 0x00003c004a037984 */ /* 0x0003220000004800 */
[----:B0----5:R-:W-:-:S05]  /*10a0*/  FADD.FTZ R33, R33, R102 ;  /* 0x0000006621217221 */ /* 0x021fca0000010000 */
[----:B------:R-:W-:-:S04]  /*10b0*/  FSETP.GTU.FTZ.AND P5, PT, R33, 20, PT ;  /* 0x41a000002100780b */ /* 0x000fc80003fbc000 */
[----:B------:R-:W-:Y:S01]  /*10c0*/  ISETP.EQ.OR P5, PT, RZ, UR6, P5 ;  /* 0x00000006ff007c0c */ /* 0x000fe2000afa2670 */
[--C-:B-1----:R-:W-:Y:S02]  /*10d0*/  FADD.FTZ R32, R9, R102.reuse ;  /* 0x0000006609207221 */ /* 0x102fe40000010000 */
[--C-:B--2---:R-:W-:Y:S02]  /*10e0*/  FADD.FTZ R31, R31, R102.reuse ;  /* 0x000000661f1f7221 */ /* 0x104fe40000010000 */
[--C-:B---3--:R-:W-:Y:S02]  /*10f0*/  FADD.FTZ R30, R11, R102.reuse ;  /* 0x000000660b1e7221 */ /* 0x108fe40000010000 */
[--C-:B----4-:R-:W-:Y:S02]  /*1100*/  FADD.FTZ R29, R29, R102.reuse ;  /* 0x000000661d1d7221 */ /* 0x110fe40000010000 */
[--C-:B------:R-:W-:Y:S02]  /*1110*/  FADD.FTZ R28, R13, R102.reuse ;  /* 0x000000660d1c7221 */ /* 0x100fe40000010000 */
[--C-:B------:R-:W-:Y:S01]  /*1120*/  FADD.FTZ R27, R27, R102.reuse ;  /* 0x000000661b1b7221 */ /* 0x100fe20000010000 */
[----:B------:R-:W-:Y:S01]  /*1130*/  FSETP.GTU.FTZ.AND P4, PT, R32, 20, PT ;  /* 0x41a000002000780b */ /* 0x000fe20003f9c000 */
[----:B------:R-:W-:Y:S01]  /*1140*/  FADD.FTZ R26, R15, R102 ;  /* 0x000000660f1a7221 */ /* 0x000fe20000010000 */
[----:B------:R-:W-:-:S02]  /*1150*/  FSETP.GTU.FTZ.AND P3, PT, R31, 20, PT ;  /* 0x41a000001f00780b */ /* 0x000fc40003f7c000 */
[----:B------:R-:W-:Y:S02]  /*1160*/  FSETP.GTU.FTZ.AND P2, PT, R30, 20, PT ;  /* 0x41a000001e00780b */ /* 0x000fe40003f5c000 */
[----:B------:R-:W-:Y:S02]  /*1170*/  FSETP.GTU.FTZ.AND P1, PT, R29, 20, PT ;  /* 0x41a000001d00780b */ /* 0x000fe40003f3c000 */
[----:B------:R-:W-:Y:S02]  /*1180*/  FSETP.GTU.FTZ.AND P0, PT, R28, 20, PT ;  /* 0x41a000001c00780b */ /* 0x000fe40003f1c000 */
[----:B------:R-:W-:Y:S01]  /*1190*/  FSETP.GTU.FTZ.AND P6, PT, R27, 20, PT ;  /* 0x41a000001b00780b */ /* 0x000fe20003fdc000 */
[----:B------:R-:W-:Y:S07]  /*11a0*/  @P5 BRA `(.L_x_1) ;  /* 0x000001f000005947 */ /* 0x000fee0003800000 */
[----:B------:R-:W-:Y:S01]  /*11b0*/  FMUL.FTZ R33, R33, 1.4426950216293334961 ;  /* 0x3fb8aa3b21217820 */ /* 0x000fe20000410000 */
[----:B------:R-:W-:Y:S01]  /*11c0*/  MOV R9, 0x3e800000 ;  /* 0x3e80000000097802 */ /* 0x000fe20000000f00 */
[----:B------:R-:W-:Y:S02]  /*11d0*/  HFMA2.MMA R11, -RZ, RZ, 1.3056640625, -1.8671875 ;  /* 0x3d39bf78ff0b7435 */ /* 0x000fe400000001ff */
[----:B------:R-:W0:Y:S02]  /*11e0*/  MUFU.EX2 R13, R33 ;  /* 0x00000021000d7308 */ /* 0x000e240000000800 */
[C---:B0-----:R-:W-:Y:S01]  /*11f0*/  FADD.FTZ.RZ R0, R13.reuse, 1 ;  /* 0x3f8000000d007421 */ /* 0x041fe2000001c000 */
[----:B------:R-:W-:-:S04]  /*1200*/  ISETP.GE.U32.AND P5, PT, R13, 0x7f800000, PT ;  /* 0x7f8000000d00780c */ /* 0x000fc80003fa6070 */
[----:B------:R-:W-:-:S04]  /*1210*/  IADD3 R0, R0, -0x3f400000, RZ ;  /* 0xc0c0000000007810 */ /* 0x000fc80007ffe0ff */
[----:B------:R-:W-:-:S04]  /*1220*/  LOP3.LUT R0, R0, 0xff800000, RZ, 0xc0, !PT ;  /* 0xff80000000007812 */ /* 0x000fc800078ec0ff */
[----:B------:R-:W-:Y:S02]  /*1230*/  IADD3 R4, -R0, 0x40800000, RZ ;  /* 0x4080000000047810 */ /* 0x000fe40007ffe1ff */
[----:B------:R-:W-:Y:S02]  /*1240*/  IADD3 R2, R13, -R0, RZ ;  /* 0x800000000d027210 */ /* 0x000fe40007ffe0ff */
[----:B------:R-:W0:Y:S01]  /*1250*/  I2F R0, R0 ;  /* 0x0000000000007306 */ /* 0x000e220000201400 */
[----:B------:R-:W-:-:S04]  /*1260*/  FFMA.FTZ R9, R4, R9, -1 ;  /* 0xbf80000004097423 */ /* 0x000fc80000010009 */
[----:B------:R-:W-:-:S04]  /*1270*/  FADD.FTZ R2, R2, R9 ;  /* 0x0000000902027221 */ /* 0x000fc80000010000 */
[----:B------:R-:W-:-:S04]  /*1280*/  FFMA.FTZ R9, R2, -R11, 0.10546888411045074463 ;  /* 0x3dd8001202097423 */ /* 0x000fc8000001080b */
[----:B------:R-:W-:Y:S02]  /*1290*/  FFMA.FTZ R9, R2, R9, -0.13229703903198242188 ;  /* 0xbe0778e002097423 */ /* 0x000fe40000010009 */
[----:B0-----:R-:W-:Y:S02]  /*12a0*/  FMUL.FTZ R33, R0, 1.1920928955078125e-07 ;  /* 0x3400000000217820 */ /* 0x001fe40000410000 */
[----:B------:R-:W-:-:S04]  /*12b0*/  FFMA.FTZ R9, R2, R9, 0.14491446316242218018 ;  /* 0x3e14647502097423 */ /* 0x000fc80000010009 */
[----:B------:R-:W-:-:S04]  /*12c0*/  FFMA.FTZ R9, R2, R9, -0.16641564667224884033 ;  /* 0xbe2a68dd02097423 */ /* 0x000fc80000010009 */
[----:B------:R-:W-:-:S04]  /*12d0*/  FFMA.FTZ R9, R2, R9, 0.19988867640495300293 ;  /* 0x3e4caf9e02097423 */ /* 0x000fc80000010009 */
[----:B------:R-:W-:-:S04]  /*12e0*/  FFMA.FTZ R9, R2, R9, -0.25000196695327758789 ;  /* 0xbe80004202097423 */ /* 0x000fc80000010009 */
[----:B------:R-:W-:-:S04]  /*12f0*/  FFMA.FTZ R9, R2, R9, 0.33333510160446166992 ;  /* 0x3eaaaae602097423 */ /* 0x000fc80000010009 */
[----:B------:R-:W-:-:S04]  /*1300*/  FFMA.FTZ R9, R2, R9, -0.5 ;  /* 0xbf00000002097423 */ /* 0x000fc80000010009 */
[----:B------:R-:W-:-:S04]  /*1310*/  FMUL.FTZ R9, R2, R9 ;  /* 0x0000000902097220 */ /* 0x000fc80000410000 */
[----:B------:R-:W-:-:S04]  /*1320*/  FFMA.FTZ R2, R2, R9, R2 ;  /* 0x0000000902027223 */ /* 0x000fc80000010002 */
[----:B------:R-:W-:Y:S01]  /*1330*/  FFMA.FTZ R33, R33, 0.69314718246459960938, R2 ;  /* 0x3f31721821217823 */ /* 0x000fe20000010002 */
[----:B------:R-:W-:Y:S05]  /*1340*/  @!P5 BRA `(.L_x_1) ;  /* 0x000000500000d947 */ /* 0x000fea0003800000 */
[----:B------:R-:W-:-:S13]  /*1350*/  ISETP.GE.AND P5, PT, R13, -0x407fffff, PT ;  /* 0xbf8000010d00780c */ /* 0x000fda0003fa6270 */
[----:B------:R-:W-:-:S05]  /*1360*/  @P5 MOV R0, 0x7f800000 ;  /* 0x7f80000000005802 */ /* 0x000fca0000000f00 */
[C---:B------:R-:W-:Y:S01]  /*1370*/  @P5 FFMA.FTZ R33, R13.reuse, R0, +INF ;  /* 0x7f8000000d215423 */ /* 0x040fe20000010000 */
[----:B------:R-:W-:-:S04]  /*1380*/  FSETP.NEU.FTZ.AND P5, PT, R13, RZ, PT ;  /* 0x000000ff0d00720b */ /* 0x000fc80003fbd000 */
[----:B------:R-:W-:-:S04]  /*1390*/  FSEL R33, R33, -RZ, P5 ;  /* 0x800000ff21217208 */ /* 0x000fc80002800000 */
.L_x_1:
[----:B------:R-:W-:Y:S05]  /*13a0*/  BSYNC B0 ;  /* 0x0000000000007941 */ /* 0x000fea0003800000 */
.L_x_0:
[----:B------:R-:W-:Y:S01]  /*13b0*/  ISETP.EQ.OR P4, PT, RZ, UR6, P4 ;  /* 0x00000006ff007c0c */ /* 0x000fe2000a782670 */
[----:B------:R-:W-:Y:S01]  /*13c0*/  BSSY B0, `(.L_x_2) ;  /* 0x0000024000007945 */ /* 0x000fe20003800000 */
[----:B------:R-:W-:Y:S01]  /*13d0*/  FSETP.GTU.FTZ.AND P5, PT, R26, 20, PT ;  /* 0x41a000001a00780b */ /* 0x000fe20003fbc000 */
[----:B------:R-:W-:Y:S01]  /*13e0*/  FADD.FTZ R25, R25, R102 ;  /* 0x0000006619197221 */ /* 0x000fe20000010000 */
[----:B------:R-:W-:-:S09]  /*13f0*/  ISETP.EQ.OR P3, PT, RZ, UR6, P3 ;  /* 0x00000006ff007c0c */ /* 0x000fd20009f62670 */
[----:B------:R-:W-:Y:S05]  /*1400*/  @P4 BRA `(.L_x_3) ;  /* 0x000001f000004947 */ /* 0x000fea0003800000 */
        /* <DEDUP_REMOVED lines=31> */
.L_x_3:
[----:B------:R-:W-:Y:S05]  /*1600*/  BSYNC B0 ;  /* 0x0000000000007941 */ /* 0x000fea0003800000 */
.L_x_2:
[----:B------:R-:W-:Y:S01]  /*1610*/  BSSY B0, `(.L_x_4) ;  /* 0x0000023000007945 */ /* 0x000fe20003800000 */
[----:B------:R-:W-:Y:S01]  /*1620*/  FSETP.GTU.FTZ.AND P4, PT, R25, 20, PT ;  /* 0x41a000001900780b */ /* 0x000fe20003f9c000 */
[----:B------:R-:W-:Y:S01]  /*1630*/  FADD.FTZ R24, R17, R102 ;  /* 0x0000006611187221 */ /* 0x000fe20000010000 */
[----:B------:R-:W-:Y:S06]  /*1640*/  @P3 BRA `(.L_x_5) ;  /* 0x000001f000003947 */ /* 0x000fec0003800000 */
        /* <DEDUP_REMOVED lines=31> */
.L_x_5:
[----:B------:R-:W-:Y:S05]  /*1840*/  BSYNC B0 ;  /* 0x0000000000007941 */ /* 0x000fea0003800000 */
.L_x_4:
        /* <DEDUP_REMOVED lines=37> */
.L_x_7:
[----:B------:R-:W-:Y:S05]  /*1aa0*/  BSYNC B0 ;  /* 0x0000000000007941 */ /* 0x000fea0003800000 */
.L_x_6:
        /* <DEDUP_REMOVED lines=35> */
.L_x_9:
[----:B------:R-:W-:Y:S05]  /*1ce0*/  BSYNC B0 ;  /* 0x0000000000007941 */ /* 0x000fea0003800000 */
.L_x_8:
        /* <DEDUP_REMOVED lines=37> */
.L_x_11:
[----:B------:R-:W-:Y:S05]  /*1f40*/  BSYNC B0 ;  /* 0x0000000000007941 */ /* 0x000fea0003800000 */
.L_x_10:
        /* <DEDUP_REMOVED lines=35> */
.L_x_13:
[----:B------:R-:W-:Y:S05]  /*2180*/  BSYNC B0 ;  /* 0x0000000000007941 */ /* 0x000fea0003800000 */
.L_x_12:
        /* <DEDUP_REMOVED lines=37> */
.L_x_15:
[----:B------:R-:W-:Y:S05]  /*23e0*/  BSYNC B0 ;  /* 0x0000000000007941 */ /* 0x000fea0003800000 */
.L_x_14:
        /* <DEDUP_REMOVED lines=35> */
.L_x_17:
[----:B------:R-:W-:Y:S05]  /*2620*/  BSYNC B0 ;  /* 0x0000000000007941 */ /* 0x000fea0003800000 */
.L_x_16:
[----:B------:R-:W-:Y:S01]  /*2630*/  ISETP.EQ.OR P3, PT, RZ, UR6, P3 ;  /* 0x00000006ff007c0c */ /* 0x000fe20009f62670 */
[----:B------:R-:W-:Y:S01]  /*2640*/  BSSY B0, `(.L_x_18) ;  /* 0x0000029000007945 */ /* 0x000fe20003800000 */
[----:B------:R-:W-:Y:S02]  /*2650*/  FSETP.GTU.FTZ.AND P4, PT, R18, 20, PT ;  /* 0x41a000001200780b */ /* 0x000fe40003f9c000 */
[----:B------:R-:W-:Y:S02]  /*2660*/  ISETP.EQ.OR P2, PT, RZ, UR6, P2 ;  /* 0x00000006ff007c0c */ /* 0x000fe40009742670 */
[----:B------:R-:W-:Y:S02]  /*2670*/  ISETP.EQ.OR P1, PT, RZ, UR6, P1 ;  /* 0x00000006ff007c0c */ /* 0x000fe40008f22670 */
[----:B------:R-:W-:Y:S02]  /*2680*/  ISETP.EQ.OR P0, PT, RZ, UR6, P0 ;  /* 0x00000006ff007c0c */ /* 0x000fe40008702670 */
[----:B------:R-:W-:-:S02]  /*2690*/  ISETP.EQ.OR P6, PT, RZ, UR6, P6 ;  /* 0x00000006ff007c0c */ /* 0x000fc4000b7c2670 */
[----:B------:R-:W-:Y:S02]  /*26a0*/  ISETP.EQ.OR P5, PT, RZ, UR6, P5 ;  /* 0x00000006ff007c0c */ /* 0x000fe4000afa2670 */
[----:B------:R-:W-:Y:S02]  /*26b0*/  ISETP.EQ.OR P4, PT, RZ, UR6, P4 ;  /* 0x00000006ff007c0c */ /* 0x000fe4000a782670 */
[----:B------:R-:W-:Y:S01]  /*26c0*/  MOV R4, c[0x0][0x16c] ;  /* 0x00005b0000047a02 */ /* 0x000fe20000000f00 */
[----:B------:R-:W-:Y:S05]  /*26d0*/  @P3 BRA `(.L_x_19) ;  /* 0x000001f000003947 */ /* 0x000fea0003800000 */
[----:B------:R-:W-:Y:S01]  /*26e0*/  FMUL.FTZ R24, R24, 1.4426950216293334961 ;  /* 0x3fb8aa3b18187820 */ /* 0x000fe20000410000 */
[----:B------:R-:W-:Y:S01]  /*26f0*/  HFMA2.MMA R6, -RZ, RZ, 1.625, 0 ;  /* 0x3e800000ff067435 */ /* 0x000fe200000001ff */
[----:B------:R-:W-:Y:S02]  /*2700*/  MOV R7, 0x3d39bf78 ;  /* 0x3d39bf7800077802 */ /* 0x000fe40000000f00 */
        /* <DEDUP_REMOVED lines=28> */
.L_x_19:
[----:B------:R-:W-:Y:S05]  /*28d0*/  BSYNC B0 ;  /* 0x0000000000007941 */ /* 0x000fea0003800000 */
.L_x_18:
[----:B------:R-:W-:Y:S01]  /*28e0*/  BSSY B0, `(.L_x_20) ;  /* 0x0000021000007945 */ /* 0x000fe20003800000 */
        /* <DEDUP_REMOVED lines=27> */
[C---:B------:R-:W-:Y:S02]  /*2aa0*/  ISETP.GE.AND P2, PT, R5.reuse, -0x407fffff, PT ;  /* 0xbf8000010500780c */ /* 0x040fe40003f46270 */
[----:B------:R-:W-:-:S11]  /*2ab0*/  FSETP.NEU.FTZ.AND P3, PT, R5, RZ, PT ;  /* 0x000000ff0500720b */ /* 0x000fd60003f7d000 */
[----:B------:R-:W-:-:S05]  /*2ac0*/  @P2 MOV R0, 0x7f800000 ;  /* 0x7f80000000002802 */ /* 0x000fca0000000f00 */
[----:B------:R-:W-:-:S05]  /*2ad0*/  @P2 FFMA.FTZ R23, R5, R0, +INF ;  /* 0x7f80000005172423 */ /* 0x000fca0000010000 */
[----:B------:R-:W-:Y:S02]  /*2ae0*/  FSEL R23, R23, -RZ, P3 ;  /* 0x800000ff17177208 */ /* 0x000fe40001800000 */
.L_x_21:
[----:B------:R-:W-:Y:S05]  /*2af0*/  BSYNC B0 ;  /* 0x0000000000007941 */ /* 0x000fea0003800000 */
.L_x_20:
        /* <DEDUP_REMOVED lines=33> */
.L_x_23:
[----:B------:R-:W-:Y:S05]  /*2d10*/  BSYNC B0 ;  /* 0x0000000000007941 */ /* 0x000fea0003800000 */
.L_x_22:
        /* <DEDUP_REMOVED lines=33> */
.L_x_25:
[----:B------:R-:W-:Y:S05]  /*2f30*/  BSYNC B0 ;  /* 0x0000000000007941 */ /* 0x000fea0003800000 */
.L_x_24:
        /* <DEDUP_REMOVED lines=33> */
.L_x_27:
[----:B------:R-:W-:Y:S05]  /*3150*/  BSYNC B0 ;  /* 0x0000000000007941 */ /* 0x000fea0003800000 */
.L_x_26:
        /* <DEDUP_REMOVED lines=33> */
.L_x_29:
[----:B------:R-:W-:Y:S05]  /*3370*/  BSYNC B0 ;  /* 0x0000000000007941 */ /* 0x000fea0003800000 */
.L_x_28:
        /* <DEDUP_REMOVED lines=33> */
.L_x_31:
[----:B------:R-:W-:Y:S05]  /*3590*/  BSYNC B0 ;  /* 0x0000000000007941 */ /* 0x000fea0003800000 */
.L_x_30:
[----:B------:R-:W-:Y:S01]  /*35a0*/  ISETP.GE.AND P0, PT, R4, 0x1, PT ;  /* 0x000000010400780c */ /* 0x000fe20003f06270 */
[----:B------:R-:W-:Y:S01]  /*35b0*/  BAR.SYNC.DEFER_BLOCKING 0x0 ;  /* 0x0000000000007b1d */ /* 0x000fe20000010000 */
[-C--:B------:R-:W-:Y:S02]  /*35c0*/  FMUL.FTZ R17, R72, R103.reuse ;  /* 0x0000006748117220 */ /* 0x080fe40000410000 */
[-C--:B------:R-:W-:Y:S02]  /*35d0*/  FMUL.FTZ R16, R73, R103.reuse ;  /* 0x0000006749107220 */ /* 0x080fe40000410000 */
[-C--:B------:R-:W-:Y:S02]  /*35e0*/  FMUL.FTZ R15, R70, R103.reuse ;  /* 0x00000067460f7220 */ /* 0x080fe40000410000 */
[-C--:B------:R-:W-:Y:S02]  /*35f0*/  FMUL.FTZ R14, R71, R103.reuse ;  /* 0x00000067470e7220 */ /* 0x080fe40000410000 */
[----:B------:R-:W-:-:S02]  /*3600*/  FMUL.FTZ R13, R68, R103 ;  /* 0x00000067440d7220 */ /* 0x000fc40000410000 */
[-C--:B------:R-:W-:Y:S02]  /*3610*/  FMUL.FTZ R12, R69, R103.reuse ;  /* 0x00000067450c7220 */ /* 0x080fe40000410000 */
        /* <DEDUP_REMOVED lines=9> */
[----:B------:R-:W-:Y:S01]  /*36b0*/  FMUL.FTZ R2, R35, R103 ;  /* 0x0000006723027220 */ /* 0x000fe20000410000 */
[----:B------:R-:W-:Y:S05]  /*36c0*/  @!P0 BRA `(.L_x_32) ;  /* 0x0000301000008947 */ /* 0x000fea0003800000 */
[----:B------:R-:W-:-:S09]  /*36d0*/  HFMA2.MMA R0, -RZ, RZ, 0, 0 ;  /* 0x00000000ff007435 */ /* 0x000fd200000001ff */
.L_x_38:
[----:B------:R-:W-:Y:S01]  /*36e0*/  IMAD R38, R104, c[0x0][0x180], RZ ;  /* 0x0000600068267a24 */ /* 0x000fe200078e02ff */
[----:B------:R-:W-:Y:S01]  /*36f0*/  SHF.R.S32.HI R50, RZ, 0x1f, R0 ;  /* 0x0000001fff327819 */ /* 0x000fe20000011400 */
[----:B------:R-:W-:-:S04]  /*3700*/  IMAD.WIDE.U32 R36, R105, c[0x0][0x180], RZ ;  /* 0x0000600069247a25 */ /* 0x000fc800078e00ff */
[----:B------:R-:W-:Y:S02]  /*3710*/  IMAD R39, R105, c[0x0][0x184], R38 ;  /* 0x0000610069277a24 */ /* 0x000fe400078e0226 */
[----:B------:R-:W-:-:S03]  /*3720*/  IMAD R41, R50, c[0x0][0x188], RZ ;  /* 0x0000620032297a24 */ /* 0x000fc600078e02ff */
[----:B------:R-:W-:Y:S01]  /*3730*/  IADD3 R37, R37, R39, RZ ;  /* 0x0000002725257210 */ /* 0x000fe20007ffe0ff */
[----:B------:R-:W-:-:S04]  /*3740*/  IMAD R41, R0, c[0x0][0x18c], R41 ;  /* 0x0000630000297a24 */ /* 0x000fc800078e0229 */
[----:B------:R-:W-:-:S05]  /*3750*/  IMAD.WIDE.U32 R38, R0, c[0x0][0x188], R36 ;  /* 0x0000620000267a25 */ /* 0x000fca00078e0024 */
[----:B------:R-:W-:Y:S02]  /*3760*/  IADD3 R37, R39, R41, RZ ;  /* 0x0000002927257210 */ /* 0x000fe40007ffe0ff */
[----:B------:R-:W-:-:S04]  /*3770*/  LEA R36, P0, R38, c[0x0][0x220], 0x3 ;  /* 0x0000880026247a11 */ /* 0x000fc800078018ff */
[----:B------:R-:W-:-:S06]  /*3780*/  LEA.HI.X R37, R38, c[0x0][0x224], R37, 0x3, P0 ;  /* 0x0000890026257a11 */ /* 0x000fcc00000f1c25 */
[----:B------:R-:W2:Y:S01]  /*3790*/  LDG.E.64 R36, [R36.64] ;  /* 0x0000000424247981 */ /* 0x000ea2000c1e1b00 */
[----:B------:R-:W-:Y:S01]  /*37a0*/  MOV R106, 0xfffff800 ;  /* 0xfffff800006a7802 */ /* 0x000fe20000000f00 */
[----:B------:R-:W-:Y:S02]  /*37b0*/  IMAD R44, R104, c[0x0][0x198], RZ ;  /* 0x00006600682c7a24 */ /* 0x000fe400078e02ff */
[----:B------:R-:W0:Y:S01]  /*37c0*/  S2R R107, SR_TID.X ;  /* 0x00000000006b7919 */ /* 0x000e220000002100 */
[----:B------:R-:W-:Y:S02]  /*37d0*/  FMUL.FTZ R132, R64, R25 ;  /* 0x0000001940847220 */ /* 0x000fe40000410000 */
[----:B------:R-:W-:Y:S02]  /*37e0*/  IMAD R106, R97, R106, c[0x0][0x168] ;  /* 0x00005a00616a7624 */ /* 0x000fe400078e026a */
[----:B------:R-:W-:Y:S02]  /*37f0*/  IMAD R41, R105, c[0x0][0x19c], R44 ;  /* 0x0000670069297a24 */ /* 0x000fe400078e022c */
[----:B------:R-:W-:-:S02]  /*3800*/  IMAD R44, R104, c[0x0][0x1b8], RZ ;  /* 0x00006e00682c7a24 */ /* 0x000fc400078e02ff */
[----:B------:R-:W-:Y:S02]  /*3810*/  FMUL.FTZ R153, R63, R22 ;  /* 0x000000163f997220 */ /* 0x000fe40000410000 */
[----:B------:R-:W-:Y:S01]  /*3820*/  IMAD R43, R105, c[0x0][0x1bc], R44 ;  /* 0x00006f00692b7a24 */ /* 0x000fe200078e022c */
[----:B0-----:R-:W-:-:S04]  /*3830*/  SHF.L.U32 R49, R107, 0x4, RZ ;  /* 0x000000046b317819 */ /* 0x001fc800000006ff */
[C---:B------:R-:W-:Y:S02]  /*3840*/  IADD3 R57, R49.reuse, 0xf, RZ ;  /* 0x0000000f31397810 */ /* 0x040fe40007ffe0ff */
[----:B------:R-:W-:Y:S02]  /*3850*/  IADD3 R59, R49, 0xe, RZ ;  /* 0x0000000e313b7810 */ /* 0x000fe40007ffe0ff */
[-C--:B------:R-:W-:Y:S02]  /*3860*/  ISETP.GE.U32.AND P0, PT, R57, R106.reuse, PT ;  /* 0x0000006a3900720c */ /* 0x080fe40003f06070 */
[----:B------:R-:W-:Y:S02]  /*3870*/  IADD3 R57, R49, 0xd, RZ ;  /* 0x0000000d31397810 */ /* 0x000fe40007ffe0ff */
[----:B------:R-:W-:Y:S02]  /*3880*/  ISETP.GE.U32.AND P1, PT, R59, R106, PT ;  /* 0x0000006a3b00720c */ /* 0x000fe40003f26070 */
[----:B------:R-:W-:-:S02]  /*3890*/  IADD3 R59, R49, 0xc, RZ ;  /* 0x0000000c313b7810 */ /* 0x000fc40007ffe0ff */
[-C--:B------:R-:W-:Y:S01]  /*38a0*/  ISETP.GE.U32.AND P2, PT, R57, R106.reuse, PT ;  /* 0x0000006a3900720c */ /* 0x080fe20003f46070 */
[C---:B------:R-:W-:Y:S01]  /*38b0*/  IMAD R57, R50.reuse, c[0x0][0x1a0], RZ ;  /* 0x0000680032397a24 */ /* 0x040fe200078e02ff */
[-C--:B------:R-:W-:Y:S01]  /*38c0*/  ISETP.GE.U32.AND P3, PT, R59, R106.reuse, PT ;  /* 0x0000006a3b00720c */ /* 0x080fe20003f66070 */
[----:B------:R-:W-:Y:S01]  /*38d0*/  IMAD R59, R50, c[0x0][0x1c0], RZ ;  /* 0x00007000323b7a24 */ /* 0x000fe200078e02ff */
[C---:B------:R-:W-:Y:S01]  /*38e0*/  IADD3 R125, R49.reuse, 0xb, RZ ;  /* 0x0000000b317d7810 */ /* 0x040fe20007ffe0ff */
[C---:B------:R-:W-:Y:S02]  /*38f0*/  IMAD R57, R0.reuse, c[0x0][0x1a4], R57 ;  /* 0x0000690000397a24 */ /* 0x040fe400078e0239 */
[----:B------:R-:W-:Y:S01]  /*3900*/  IMAD R131, R0, c[0x0][0x1c4], R59 ;  /* 0x0000710000837a24 */ /* 0x000fe200078e023b */
[----:B------:R-:W-:Y:S02]  /*3910*/  IADD3 R59, R49, 0x8, RZ ;  /* 0x00000008313b7810 */ /* 0x000fe40007ffe0ff */
[----:B------:R-:W-:-:S04]  /*3920*/  ISETP.GE.U32.AND P4, PT, R125, R106, PT ;  /* 0x0000006a7d00720c */ /* 0x000fc80003f86070 */
[----:B------:R-:W-:Y:S01]  /*3930*/  FSEL R153, R153, RZ, !P4 ;  /* 0x000000ff99997208 */ /* 0x000fe20006000000 */
[----:B------:R-:W-:Y:S02]  /*3940*/  FMUL.FTZ R150, R60, R21 ;  /* 0x000000153c967220 */ /* 0x000fe40000410000 */
[----:B--2---:R-:W-:Y:S02]  /*3950*/  FMUL.FTZ R48, R36, 1.4426950216293334961 ;  /* 0x3fb8aa3b24307820 */ /* 0x004fe40000410000 */
[C---:B------:R-:W-:Y:S02]  /*3960*/  FMUL.FTZ R38, R37.reuse, R33 ;  /* 0x0000002125267220 */ /* 0x040fe40000410000 */
[----:B------:R-:W-:Y:S02]  /*3970*/  FMUL.FTZ R36, R37, R31 ;  /* 0x0000001f25247220 */ /* 0x000fe40000410000 */
[----:B------:R-:W-:Y:S02]  /*3980*/  FMUL.RZ R39, R38, 0.15915493667125701904 ;  /* 0x3e22f98326277820 */ /* 0x000fe4000040c000 */
[----:B------:R-:W-:-:S02]  /*3990*/  FMUL.RZ R40, R36, 0.15915493667125701904 ;  /* 0x3e22f98324287820 */ /* 0x000fc4000040c000 */
[C---:B------:R-:W-:Y:S01]  /*39a0*/  FMUL.FTZ R38, R37.reuse, R32 ;  /* 0x0000002025267220 */ /* 0x040fe20000410000 */
[----:B------:R-:W-:Y:S01]  /*39b0*/  MUFU.SIN R51, R39 ;  /* 0x0000002700337308 */ /* 0x000fe20000000400 */
[----:B------:R-:W-:Y:S02]  /*39c0*/  FMUL.FTZ R36, R37, R30 ;  /* 0x0000001e25247220 */ /* 0x000fe40000410000 */
[----:B------:R-:W-:Y:S02]  /*39d0*/  FMUL.RZ R38, R38, 0.15915493667125701904 ;  /* 0x3e22f98326267820 */ /* 0x000fe4000040c000 */
[C---:B------:R-:W-:Y:S02]  /*39e0*/  FMUL.FTZ R42, R48.reuse, R25 ;  /* 0x00000019302a7220 */ /* 0x040fe40000410000 */
[C---:B------:R-:W-:Y:S01]  /*39f0*/  FMUL.FTZ R123, R48.reuse, R26 ;  /* 0x0000001a307b7220 */ /* 0x040fe20000410000 */
[----:B------:R0:W-:Y:S01]  /*3a00*/  MUFU.COS R55, R39 ;  /* 0x0000002700377308 */ /* 0x0001e20000000000 */
[----:B------:R-:W-:-:S02]  /*3a10*/  FMUL.FTZ R119, R48, R27 ;  /* 0x0000001b30777220 */ /* 0x000fc40000410000 */
[C---:B------:R-:W-:Y:S02]  /*3a20*/  FMUL.FTZ R116, R48.reuse, R28 ;  /* 0x0000001c30747220 */ /* 0x040fe40000410000 */
[CC--:B------:R-:W-:Y:S02]  /*3a30*/  FMUL.FTZ R111, R48.reuse, R29.reuse ;  /* 0x0000001d306f7220 */ /* 0x0c0fe40000410000 */
[----:B------:R-:W-:Y:S01]  /*3a40*/  FMUL.FTZ R113, R48, R30 ;  /* 0x0000001e30717220 */ /* 0x000fe20000410000 */
[----:B------:R-:W-:Y:S01]  /*3a50*/  MUFU.SIN R47, R38 ;  /* 0x00000026002f7308 */ /* 0x000fe20000000400 */
[----:B0-----:R-:W-:Y:S02]  /*3a60*/  FMUL.RZ R39, R36, 0.15915493667125701904 ;  /* 0x3e22f98324277820 */ /* 0x001fe4000040c000 */
[C---:B------:R-:W-:Y:S02]  /*3a70*/  FMUL.FTZ R36, R37.reuse, R29 ;  /* 0x0000001d25247220 */ /* 0x040fe40000410000 */
[----:B------:R-:W-:-:S02]  /*3a80*/  FMUL.FTZ R126, R37, R22 ;  /* 0x00000016257e7220 */ /* 0x000fc40000410000 */
[----:B------:R-:W-:Y:S01]  /*3a90*/  FMUL.FTZ R53, R48, R31 ;  /* 0x0000001f30357220 */ /* 0x000fe20000410000 */
[----:B------:R0:W-:Y:S01]  /*3aa0*/  MUFU.COS R45, R38 ;  /* 0x00000026002d7308 */ /* 0x0001e20000000000 */
[----:B------:R-:W-:Y:S02]  /*3ab0*/  FMUL.RZ R126, R126, 0.15915493667125701904 ;  /* 0x3e22f9837e7e7820 */ /* 0x000fe4000040c000 */
[C---:B------:R-:W-:Y:S02]  /*3ac0*/  FMUL.FTZ R108, R48.reuse, R33 ;  /* 0x00000021306c7220 */ /* 0x040fe40000410000 */
[C---:B------:R-:W-:Y:S02]  /*3ad0*/  FMUL.FTZ R125, R48.reuse, R23 ;  /* 0x00000017307d7220 */ /* 0x040fe40000410000 */
[----:B------:R-:W-:Y:S01]  /*3ae0*/  FMUL.FTZ R46, R48, R32 ;  /* 0x00000020302e7220 */ /* 0x000fe20000410000 */
[----:B------:R-:W-:Y:S01]  /*3af0*/  MUFU.SIN R54, R40 ;  /* 0x0000002800367308 */ /* 0x000fe20000000400 */
[----:B0-----:R-:W-:-:S02]  /*3b00*/  FMUL.RZ R38, R36, 0.15915493667125701904 ;  /* 0x3e22f98324267820 */ /* 0x001fc4000040c000 */
[----:B------:R-:W-:Y:S02]  /*3b10*/  FMUL.FTZ R36, R37, R28 ;  /* 0x0000001c25247220 */ /* 0x000fe40000410000 */
[----:B------:R-:W-:-:S03]  /*3b20*/  FMUL.FTZ R137, R48, R21 ;  /* 0x0000001530897220 */ /* 0x000fc60000410000 */
[----:B------:R0:W-:Y:S08]  /*3b30*/  MUFU.COS R52, R40 ;  /* 0x0000002800347308 */ /* 0x0001f00000000000 */
[----:B------:R-:W-:Y:S01]  /*3b40*/  MUFU.SIN R109, R39 ;  /* 0x00000027006d7308 */ /* 0x000fe20000000400 */
[----:B0-----:R-:W-:Y:S02]  /*3b50*/  FMUL.RZ R40, R36, 0.15915493667125701904 ;  /* 0x3e22f98324287820 */ /* 0x001fe4000040c000 */
[----:B------:R-:W-:-:S05]  /*3b60*/  FMUL.FTZ R36, R37, R27 ;  /* 0x0000001b25247220 */ /* 0x000fca0000410000 */
        /* <DEDUP_REMOVED lines=8> */
[----:B------:R-:W-:Y:S08]  /*3bf0*/  MUFU.COS R118, R39 ;  /* 0x0000002700767308 */ /* 0x000ff00000000000 */
[----:B------:R-:W-:Y:S08]  /*3c00*/  MUFU.SIN R121, R38 ;  /* 0x0000002600797308 */ /* 0x000ff00000000400 */
[----:B------:R0:W-:Y:S08]  /*3c10*/  MUFU.COS R122, R38 ;  /* 0x00000026007a7308 */ /* 0x0001f00000000000 */
[----:B------:R-:W-:Y:S01]  /*3c20*/  MUFU.SIN R115, R40 ;  /* 0x0000002800737308 */ /* 0x000fe20000000400 */
[----:B0-----:R-:W-:-:S05]  /*3c30*/  IMAD.WIDE.U32 R38, R105, c[0x0][0x198], RZ ;  /* 0x0000660069267a25 */ /* 0x001fca00078e00ff */
[----:B------:R-:W-:Y:S02]  /*3c40*/  IADD3 R39, R39, R41, RZ ;  /* 0x0000002927277210 */ /* 0x000fe40007ffe0ff */
[----:B------:R0:W-:Y:S03]  /*3c50*/  MUFU.COS R117, R40 ;  /* 0x0000002800757308 */ /* 0x0001e60000000000 */
[----:B------:R-:W-:-:S05]  /*3c60*/  IMAD.WIDE.U32 R38, R0, c[0x0][0x1a0], R38 ;  /* 0x0000680000267a25 */ /* 0x000fca00078e0026 */
[----:B------:R1:W-:Y:S01]  /*3c70*/  MUFU.EX2 R124, R42 ;  /* 0x0000002a007c7308 */ /* 0x0003e20000000800 */
[----:B0-----:R-:W-:Y:S01]  /*3c80*/  FMUL.RZ R40, R36, 0.15915493667125701904 ;  /* 0x3e22f98324287820 */ /* 0x001fe2000040c000 */
[----:B------:R-:W-:Y:S01]  /*3c90*/  IADD3 R57, R39, R57, RZ ;  /* 0x0000003927397210 */ /* 0x000fe20007ffe0ff */
[----:B------:R-:W-:-:S04]  /*3ca0*/  FMUL.FTZ R36, R37, R24 ;  /* 0x0000001825247220 */ /* 0x000fc80000410000 */
[----:B------:R-:W-:Y:S01]  /*3cb0*/  FMUL.RZ R56, R36, 0.15915493667125701904 ;  /* 0x3e22f98324387820 */ /* 0x000fe2000040c000 */
[----:B------:R-:W0:Y:S01]  /*3cc0*/  MUFU.SIN R127, R40 ;  /* 0x00000028007f7308 */ /* 0x000e220000000400 */
[----:B-1----:R-:W-:-:S04]  /*3cd0*/  FMUL.FTZ R42, R37, R23 ;  /* 0x00000017252a7220 */ /* 0x002fc80000410000 */
[----:B------:R-:W-:-:S03]  /*3ce0*/  FMUL.RZ R128, R42, 0.15915493667125701904 ;  /* 0x3e22f9832a807820 */ /* 0x000fc6000040c000 */
[----:B------:R1:W2:Y:S08]  /*3cf0*/  MUFU.COS R129, R40 ;  /* 0x0000002800817308 */ /* 0x0002b00000000000 */
[----:B------:R-:W3:Y:S01]  /*3d00*/  MUFU.EX2 R123, R123 ;  /* 0x0000007b007b7308 */ /* 0x000ee20000000800 */
[----:B-1----:R-:W-:-:S04]  /*3d10*/  IMAD.WIDE.U32 R40, R105, c[0x0][0x1b8], RZ ;  /* 0x00006e0069287a25 */ /* 0x002fc800078e00ff */
[----:B0-----:R-:W-:Y:S01]  /*3d20*/  FMUL.FTZ R127, R124, R127 ;  /* 0x0000007f7c7f7220 */ /* 0x001fe20000410000 */
[----:B------:R-:W-:Y:S01]  /*3d30*/  IADD3 R41, R41, R43, RZ ;  /* 0x0000002b29297210 */ /* 0x000fe20007ffe0ff */
[----:B------:R-:W-:Y:S01]  /*3d40*/  FMUL.FTZ R43, R48, R24 ;  /* 0x00000018302b7220 */ /* 0x000fe20000410000 */
[----:B------:R-:W0:Y:S01]  /*3d50*/  MUFU.EX2 R119, R119 ;  /* 0x0000007700777308 */ /* 0x000e220000000800 */
[----:B--2---:R-:W-:Y:S02]  /*3d60*/  FMUL.FTZ R129, R124, R129 ;  /* 0x000000817c817220 */ /* 0x004fe40000410000 */
[----:B------:R-:W-:-:S05]  /*3d70*/  IMAD.WIDE.U32 R40, R0, c[0x0][0x1c0], R40 ;  /* 0x0000700000287a25 */ /* 0x000fca00078e0028 */
[----:B------:R-:W-:Y:S01]  /*3d80*/  MUFU.SIN R36, R56 ;  /* 0x0000003800247308 */ /* 0x000fe20000000400 */
[----:B------:R-:W-:Y:S01]  /*3d90*/  IADD3 R41, R41, R131, RZ ;  /* 0x0000008329297210 */ /* 0x000fe20007ffe0ff */
[C---:B---3--:R-:W-:Y:S01]  /*3da0*/  FMUL.FTZ R122, R123.reuse, R122 ;  /* 0x0000007a7b7a7220 */ /* 0x048fe20000410000 */
[----:B------:R-:W-:Y:S01]  /*3db0*/  LEA R58, P6, R40, c[0x0][0x230], 0x3 ;  /* 0x00008c00283a7a11 */ /* 0x000fe200078c18ff */
[----:B------:R-:W-:Y:S01]  /*3dc0*/  FMUL.FTZ R131, R123, R121 ;  /* 0x000000797b837220 */ /* 0x000fe20000410000 */
[----:B------:R-:W-:Y:S01]  /*3dd0*/  IADD3 R121, R49, 0x5, RZ ;  /* 0x0000000531797810 */ /* 0x000fe20007ffe0ff */
[----:B------:R-:W-:Y:S02]  /*3de0*/  FMUL.FTZ R123, R37, R21 ;  /* 0x00000015257b7220 */ /* 0x000fe40000410000 */
[----:B------:R1:W-:Y:S01]  /*3df0*/  MUFU.COS R44, R56 ;  /* 0x00000038002c7308 */ /* 0x0003e20000000000 */
[C---:B0-----:R-:W-:Y:S02]  /*3e00*/  FMUL.FTZ R120, R119.reuse, R120 ;  /* 0x0000007877787220 */ /* 0x041fe40000410000 */
[----:B------:R-:W-:Y:S01]  /*3e10*/  FMUL.FTZ R118, R119, R118 ;  /* 0x0000007677767220 */ /* 0x000fe20000410000 */
[----:B------:R-:W-:-:S04]  /*3e20*/  IADD3 R119, R49, 0x4, RZ ;  /* 0x0000000431777810 */ /* 0x000fc80007ffe0ff */
[----:B------:R-:W0:Y:S01]  /*3e30*/  MUFU.EX2 R116, R116 ;  /* 0x0000007400747308 */ /* 0x000e220000000800 */
[----:B-1----:R-:W-:-:S04]  /*3e40*/  LEA R56, P5, R38, c[0x0][0x228], 0x3 ;  /* 0x00008a0026387a11 */ /* 0x002fc800078a18ff */
[----:B------:R-:W-:Y:S02]  /*3e50*/  LEA.HI.X R57, R38, c[0x0][0x22c], R57, 0x3, P5 ;  /* 0x00008b0026397a11 */ /* 0x000fe400028f1c39 */
[----:B------:R-:W-:Y:S01]  /*3e60*/  ISETP.GE.U32.AND P5, PT, R59, R106, PT ;  /* 0x0000006a3b00720c */ /* 0x000fe20003fa6070 */
[----:B------:R-:W1:Y:S01]  /*3e70*/  MUFU.EX2 R111, R111 ;  /* 0x0000006f006f7308 */ /* 0x000e620000000800 */
[----:B------:R-:W-:Y:S02]  /*3e80*/  LEA.HI.X R59, R40, c[0x0][0x234], R41, 0x3, P6 ;  /* 0x00008d00283b7a11 */ /* 0x000fe400030f1c29 */
[----:B------:R-:W-:Y:S01]  /*3e90*/  IADD3 R41, R49, 0x7, RZ ;  /* 0x0000000731297810 */ /* 0x000fe20007ffe0ff */
[----:B------:R-:W2:Y:S01]  /*3ea0*/  LDG.E.64 R56, [R56.64] ;  /* 0x0000000438387981 */ /* 0x000ea2000c1e1b00 */
[----:B------:R-:W-:Y:S01]  /*3eb0*/  FSEL R133, R129, 1, !P5 ;  /* 0x3f80000081857808 */ /* 0x000fe20006800000 */
[----:B------:R-:W-:Y:S01]  /*3ec0*/  FMUL.FTZ R129, R67, R26 ;  /* 0x0000001a43817220 */ /* 0x000fe20000410000 */
[----:B------:R-:W-:Y:S01]  /*3ed0*/  ISETP.GE.U32.AND P6, PT, R41, R106, PT ;  /* 0x0000006a2900720c */ /* 0x000fe20003fc6070 */
[----:B------:R-:W3:Y:S01]  /*3ee0*/  MUFU.EX2 R113, R113 ;  /* 0x0000007100717308 */ /* 0x000ee20000000800 */
[----:B------:R-:W-:Y:S01]  /*3ef0*/  IADD3 R41, R49, 0x6, RZ ;  /* 0x0000000631297810 */ /* 0x000fe20007ffe0ff */
[----:B0-----:R-:W-:Y:S01]  /*3f00*/  FMUL.FTZ R117, R116, R117 ;  /* 0x0000007574757220 */ /* 0x001fe20000410000 */
[----:B------:R-:W-:Y:S01]  /*3f10*/  FSEL R134, R127, RZ, !P5 ;  /* 0x000000ff7f867208 */ /* 0x000fe20006800000 */
[----:B------:R-:W2:Y:S01]  /*3f20*/  LDG.E.64 R58, [R58.64] ;  /* 0x000000043a3a7981 */ /* 0x000ea2000c1e1b00 */
[----:B------:R-:W-:-:S02]  /*3f30*/  FSEL R132, R132, RZ, !P5 ;  /* 0x000000ff84847208 */ /* 0x000fc40006800000 */
[----:B------:R-:W-:Y:S01]  /*3f40*/  ISETP.GE.U32.AND P5, PT, R41, R106, PT ;  /* 0x0000006a2900720c */ /* 0x000fe20003fa6070 */
[----:B------:R-:W-:Y:S01]  /*3f50*/  MUFU.SIN R38, R126 ;  /* 0x0000007e00267308 */ /* 0x000fe20000000400 */
[----:B------:R-:W-:Y:S01]  /*3f60*/  FSEL R131, R131, RZ, !P6 ;  /* 0x000000ff83837208 */ /* 0x000fe20007000000 */
[C---:B-1----:R-:W-:Y:S01]  /*3f70*/  FMUL.FTZ R114, R111.reuse, R114 ;  /* 0x000000726f727220 */ /* 0x042fe20000410000 */
[----:B------:R-:W-:Y:S01]  /*3f80*/  FSEL R130, R122, 1, !P6 ;  /* 0x3f8000007a827808 */ /* 0x000fe20007000000 */
[----:B------:R-:W-:Y:S01]  /*3f90*/  FMUL.FTZ R110, R111, R110 ;  /* 0x0000006e6f6e7220 */ /* 0x000fe20000410000 */
[----:B------:R-:W-:Y:S01]  /*3fa0*/  FSEL R129, R129, RZ, !P6 ;  /* 0x000000ff81817208 */ /* 0x000fe20007000000 */
[----:B------:R-:W-:Y:S01]  /*3fb0*/  FMUL.FTZ R41, R48, R22 ;  /* 0x0000001630297220 */ /* 0x000fe20000410000 */
[----:B------:R-:W-:Y:S01]  /*3fc0*/  ISETP.GE.U32.AND P6, PT, R121, R106, PT ;  /* 0x0000006a7900720c */ /* 0x000fe20003fc6070 */
[----:B------:R0:W-:Y:S01]  /*3fd0*/  MUFU.COS R40, R126 ;  /* 0x0000007e00287308 */ /* 0x0001e20000000000 */
[----:B------:R-:W-:Y:S01]  /*3fe0*/  FMUL.RZ R121, R123, 0.15915493667125701904 ;  /* 0x3e22f9837b797820 */ /* 0x000fe2000040c000 */
[----:B------:R-:W-:Y:S01]  /*3ff0*/  FSEL R127, R118, 1, !P5 ;  /* 0x3f800000767f7808 */ /* 0x000fe20006800000 */
[----:B------:R-:W-:Y:S01]  /*4000*/  FMUL.FTZ R123, R69, R28 ;  /* 0x0000001c457b7220 */ /* 0x000fe20000410000 */
[----:B------:R-:W-:Y:S01]  /*4010*/  FSEL R124, R117, 1, !P6 ;  /* 0x3f800000757c7808 */ /* 0x000fe20007000000 */
[----:B---3--:R-:W-:-:S02]  /*4020*/  FMUL.FTZ R112, R113, R112 ;  /* 0x0000007071707220 */ /* 0x008fc40000410000 */
[----:B------:R-:W-:Y:S01]  /*4030*/  FMUL.FTZ R117, R71, R30 ;  /* 0x0000001e47757220 */ /* 0x000fe20000410000 */
[----:B------:R-:W1:Y:S01]  /*4040*/  MUFU.EX2 R53, R53 ;  /* 0x0000003500357308 */ /* 0x000e620000000800 */
[----:B0-----:R-:W-:Y:S01]  /*4050*/  FMUL.FTZ R126, R66, R27 ;  /* 0x0000001b427e7220 */ /* 0x001fe20000410000 */
[----:B------:R-:W-:-:S04]  /*4060*/  FSEL R123, R123, RZ, !P6 ;  /* 0x000000ff7b7b7208 */ /* 0x000fc80007000000 */
[----:B------:R-:W-:Y:S02]  /*4070*/  FSEL R126, R126, RZ, !P5 ;  /* 0x000000ff7e7e7208 */ /* 0x000fe40006800000 */
[----:B------:R-:W-:Y:S08]  /*4080*/  MUFU.SIN R42, R128 ;  /* 0x00000080002a7308 */ /* 0x000ff00000000400 */
[----:B------:R0:W-:Y:S01]  /*4090*/  MUFU.COS R50, R128 ;  /* 0x0000008000327308 */ /* 0x0001e20000000000 */
[----:B-1----:R-:W-:-:S02]  /*40a0*/  FMUL.FTZ R52, R53, R52 ;  /* 0x0000003435347220 */ /* 0x002fc40000410000 */
[----:B------:R-:W-:Y:S01]  /*40b0*/  FMUL.FTZ R54, R53, R54 ;  /* 0x0000003635367220 */ /* 0x000fe20000410000 */
[----:B------:R-:W-:-:S04]  /*40c0*/  IADD3 R53, R49, 0x1, RZ ;  /* 0x0000000131357810 */ /* 0x000fc80007ffe0ff */
[----:B------:R1:W3:Y:S01]  /*40d0*/  MUFU.EX2 R39, R125 ;  /* 0x0000007d00277308 */ /* 0x0002e20000000800 */
[----:B0-----:R-:W-:Y:S01]  /*40e0*/  FSEL R128, R120, RZ, !P5 ;  /* 0x000000ff78807208 */ /* 0x001fe20006800000 */
[----:B------:R-:W-:Y:S01]  /*40f0*/  FMUL.FTZ R120, R68, R29 ;  /* 0x0000001d44787220 */ /* 0x000fe20000410000 */
[----:B------:R-:W-:Y:S01]  /*4100*/  ISETP.GE.U32.AND P5, PT, R119, R106, PT ;  /* 0x0000006a7700720c */ /* 0x000fe20003fa6070 */
[----:B------:R-:W-:Y:S01]  /*4110*/  FMUL.FTZ R119, R113, R109 ;  /* 0x0000006d71777220 */ /* 0x000fe20000410000 */
[C---:B------:R-:W-:Y:S02]  /*4120*/  IADD3 R109, R49.reuse, 0xa, RZ ;  /* 0x0000000a316d7810 */ /* 0x040fe40007ffe0ff */
[----:B------:R-:W-:Y:S01]  /*4130*/  FSEL R122, R110, RZ, !P5 ;  /* 0x000000ff6e7a7208 */ /* 0x000fe20006800000 */
[----:B------:R-:W0:Y:S01]  /*4140*/  MUFU.EX2 R108, R108 ;  /* 0x0000006c006c7308 */ /* 0x000e220000000800 */
[----:B-1----:R-:W-:Y:S01]  /*4150*/  FMUL.FTZ R125, R116, R115 ;  /* 0x00000073747d7220 */ /* 0x002fe20000410000 */
[----:B------:R-:W-:-:S02]  /*4160*/  IADD3 R115, R49, 0x3, RZ ;  /* 0x0000000331737810 */ /* 0x000fc40007ffe0ff */
[----:B------:R-:W-:Y:S02]  /*4170*/  FSEL R120, R120, RZ, !P5 ;  /* 0x000000ff78787208 */ /* 0x000fe40006800000 */
[----:B------:R-:W-:Y:S02]  /*4180*/  FSEL R125, R125, RZ, !P6 ;  /* 0x000000ff7d7d7208 */ /* 0x000fe40007000000 */
[----:B------:R-:W1:Y:S01]  /*4190*/  MUFU.EX2 R46, R46 ;  /* 0x0000002e002e7308 */ /* 0x000e620000000800 */
[----:B------:R-:W-:Y:S01]  /*41a0*/  ISETP.GE.U32.AND P6, PT, R115, R106, PT ;  /* 0x0000006a7300720c */ /* 0x000fe20003fc6070 */
[----:B------:R-:W-:Y:S02]  /*41b0*/  FMUL.FTZ R115, R37, R20 ;  /* 0x0000001425737220 */ /* 0x000fe40000410000 */
[----:B---3--:R-:W-:Y:S01]  /*41c0*/  FMUL.FTZ R50, R39, R50 ;  /* 0x0000003227327220 */ /* 0x008fe20000410000 */
[----:B------:R-:W-:Y:S01]  /*41d0*/  FSEL R119, R119, RZ, !P6 ;  /* 0x000000ff77777208 */ /* 0x000fe20007000000 */
[----:B------:R-:W-:Y:S01]  /*41e0*/  FMUL.RZ R111, R115, 0.15915493667125701904 ;  /* 0x3e22f983736f7820 */ /* 0x000fe2000040c000 */
[----:B------:R-:W-:Y:S01]  /*41f0*/  FSEL R118, R112, 1, !P6 ;  /* 0x3f80000070767808 */ /* 0x000fe20007000000 */
[----:B------:R-:W-:Y:S01]  /*4200*/  MUFU.SIN R135, R121 ;  /* 0x0000007900877308 */ /* 0x000fe20000000400 */
[----:B------:R-:W-:Y:S01]  /*4210*/  FSEL R117, R117, RZ, !P6 ;  /* 0x000000ff75757208 */ /* 0x000fe20007000000 */
[----:B0-----:R-:W-:-:S02]  /*4220*/  FMUL.FTZ R55, R108, R55 ;  /* 0x000000376c377220 */ /* 0x001fc40000410000 */
[----:B------:R-:W-:Y:S02]  /*4230*/  FMUL.FTZ R113, R108, R51 ;  /* 0x000000336c717220 */ /* 0x000fe40000410000 */
[----:B------:R-:W-:Y:S02]  /*4240*/  FMUL.FTZ R108, R73, R32 ;  /* 0x00000020496c7220 */ /* 0x000fe40000410000 */
[----:B------:R0:W-:Y:S01]  /*4250*/  MUFU.COS R136, R121 ;  /* 0x0000007900887308 */ /* 0x0001e20000000000 */
[C---:B-1----:R-:W-:Y:S02]  /*4260*/  FMUL.FTZ R110, R46.reuse, R47 ;  /* 0x0000002f2e6e7220 */ /* 0x042fe40000410000 */
[----:B------:R-:W-:Y:S02]  /*4270*/  FMUL.FTZ R45, R46, R45 ;  /* 0x0000002d2e2d7220 */ /* 0x000fe40000410000 */
[----:B------:R-:W-:-:S03]  /*4280*/  FMUL.FTZ R42, R39, R42 ;  /* 0x0000002a272a7220 */ /* 0x000fc60000410000 */
[----:B------:R-:W-:Y:S01]  /*4290*/  MUFU.SIN R138, R111 ;  /* 0x0000006f008a7308 */ /* 0x000fe20000000400 */
[----:B0-----:R-:W-:Y:S01]  /*42a0*/  FSEL R121, R114, 1, !P5 ;  /* 0x3f80000072797808 */ /* 0x001fe20006800000 */
[----:B------:R-:W-:Y:S01]  /*42b0*/  FMUL.FTZ R114, R70, R31 ;  /* 0x0000001f46727220 */ /* 0x000fe20000410000 */
[----:B------:R-:W-:Y:S02]  /*42c0*/  ISETP.GE.U32.AND P5, PT, R109, R106, PT ;  /* 0x0000006a6d00720c */ /* 0x000fe40003fa6070 */
[----:B------:R-:W-:-:S03]  /*42d0*/  IADD3 R109, R49, 0x2, RZ ;  /* 0x00000002316d7810 */ /* 0x000fc60007ffe0ff */
[----:B------:R0:W-:Y:S01]  /*42e0*/  MUFU.COS R139, R111 ;  /* 0x0000006f008b7308 */ /* 0x0001e20000000000 */
[----:B------:R-:W-:Y:S01]  /*42f0*/  ISETP.GE.U32.AND P6, PT, R109, R106, PT ;  /* 0x0000006a6d00720c */ /* 0x000fe20003fc6070 */
[----:B------:R-:W-:-:S03]  /*4300*/  FMUL.FTZ R109, R48, R20 ;  /* 0x00000014306d7220 */ /* 0x000fc60000410000 */
[----:B------:R-:W-:Y:S01]  /*4310*/  FSEL R116, R54, RZ, !P6 ;  /* 0x000000ff36747208 */ /* 0x000fe20007000000 */
[----:B------:R-:W-:Y:S01]  /*4320*/  FMUL.FTZ R54, R48, R18 ;  /* 0x0000001230367220 */ /* 0x000fe20000410000 */
[----:B------:R-:W-:Y:S01]  /*4330*/  FSEL R115, R52, 1, !P6 ;  /* 0x3f80000034737808 */ /* 0x000fe20007000000 */
[----:B------:R-:W-:Y:S01]  /*4340*/  FMUL.FTZ R52, R48, R19 ;  /* 0x0000001330347220 */ /* 0x000fe20000410000 */
[----:B------:R-:W-:Y:S01]  /*4350*/  FSEL R114, R114, RZ, !P6 ;  /* 0x000000ff72727208 */ /* 0x000fe20007000000 */
[----:B0-----:R-:W-:Y:S01]  /*4360*/  FMUL.FTZ R111, R72, R33 ;  /* 0x00000021486f7220 */ /* 0x001fe20000410000 */
[----:B------:R-:W-:Y:S01]  /*4370*/  ISETP.GE.U32.AND P6, PT, R49, R106, PT ;  /* 0x0000006a3100720c */ /* 0x000fe20003fc6070 */
[----:B------:R-:W-:Y:S01]  /*4380*/  FMUL.FTZ R48, R37, R19 ;  /* 0x0000001325307220 */ /* 0x000fe20000410000 */
[----:B------:R0:W-:Y:S01]  /*4390*/  MUFU.EX2 R51, R109 ;  /* 0x0000006d00337308 */ /* 0x0001e20000000800 */
[----:B------:R-:W-:Y:S01]  /*43a0*/  IADD3 R49, R49, 0x9, RZ ;  /* 0x0000000931317810 */ /* 0x000fe20007ffe0ff */
[----:B------:R-:W-:Y:S01]  /*43b0*/  FMUL.FTZ R37, R37, R18 ;  /* 0x0000001225257220 */ /* 0x000fe20000410000 */
[----:B------:R-:W-:-:S02]  /*43c0*/  FSEL R113, R113, RZ, !P6 ;  /* 0x000000ff71717208 */ /* 0x000fc40007000000 */
[----:B------:R-:W-:Y:S02]  /*43d0*/  FSEL R112, R55, 1, !P6 ;  /* 0x3f80000037707808 */ /* 0x000fe40007000000 */
[----:B------:R-:W-:Y:S01]  /*43e0*/  FSEL R111, R111, RZ, !P6 ;  /* 0x000000ff6f6f7208 */ /* 0x000fe20007000000 */
[----:B------:R-:W1:Y:S01]  /*43f0*/  MUFU.EX2 R41, R41 ;  /* 0x0000002900297308 */ /* 0x000e620000000800 */
[----:B------:R-:W-:Y:S01]  /*4400*/  ISETP.GE.U32.AND P6, PT, R53, R106, PT ;  /* 0x0000006a3500720c */ /* 0x000fe20003fc6070 */
[----:B------:R-:W-:-:S03]  /*4410*/  FMUL.RZ R53, R48, 0.15915493667125701904 ;  /* 0x3e22f98330357820 */ /* 0x000fc6000040c000 */
[----:B------:R-:W-:Y:S02]  /*4420*/  FSEL R110, R110, RZ, !P6 ;  /* 0x000000ff6e6e7208 */ /* 0x000fe40007000000 */
[----:B0-----:R-:W-:Y:S01]  /*4430*/  FSEL R109, R45, 1, !P6 ;  /* 0x3f8000002d6d7808 */ /* 0x001fe20007000000 */
[----:B------:R0:W-:Y:S01]  /*4440*/  MUFU.EX2 R47, R54 ;  /* 0x00000036002f7308 */ /* 0x0001e20000000800 */
[----:B------:R-:W-:Y:S01]  /*4450*/  FSEL R108, R108, RZ, !P6 ;  /* 0x000000ff6c6c7208 */ /* 0x000fe20007000000 */
[----:B------:R-:W-:Y:S01]  /*4460*/  FMUL.FTZ R48, R110, R111 ;  /* 0x0000006f6e307220 */ /* 0x000fe20000410000 */
[----:B------:R-:W-:Y:S01]  /*4470*/  ISETP.GE.U32.AND P6, PT, R49, R106, PT ;  /* 0x0000006a3100720c */ /* 0x000fe20003fc6070 */
[----:B------:R-:W-:Y:S02]  /*4480*/  FMUL.FTZ R46, RZ, R110 ;  /* 0x0000006eff2e7220 */ /* 0x000fe40000410000 */
[----:B------:R-:W-:Y:S02]  /*4490*/  FFMA.FTZ R48, RZ, R109, R48 ;  /* 0x0000006dff307223 */ /* 0x000fe40000010030 */
[----:B------:R-:W-:Y:S01]  /*44a0*/  FFMA.FTZ R49, R109, R111, -R46 ;  /* 0x0000006f6d317223 */ /* 0x000fe2000001082e */
[----:B------:R-:W-:Y:S01]  /*44b0*/  MUFU.EX2 R52, R52 ;  /* 0x0000003400347308 */ /* 0x000fe20000000800 */
[----:B------:R-:W-:-:S02]  /*44c0*/  FADD.FTZ R48, RZ, R48 ;  /* 0x00000030ff307221 */ /* 0x000fc40000010000 */
[----:B------:R-:W-:Y:S02]  /*44d0*/  FADD.FTZ R49, R49, R108 ;  /* 0x0000006c31317221 */ /* 0x000fe40000010000 */
[CC--:B------:R-:W-:Y:S02]  /*44e0*/  FMUL.FTZ R46, R116.reuse, R48.reuse ;  /* 0x00000030742e7220 */ /* 0x0c0fe40000410000 */
[----:B0-----:R-:W-:Y:S01]  /*44f0*/  FMUL.RZ R54, R37, 0.15915493667125701904 ;  /* 0x3e22f98325367820 */ /* 0x001fe2000040c000 */
[----:B------:R-:W-:Y:S01]  /*4500*/  MUFU.SIN R45, R53 ;  /* 0x00000035002d7308 */ /* 0x000fe20000000400 */
[-C--:B------:R-:W-:Y:S02]  /*4510*/  FMUL.FTZ R37, R116, R49.reuse ;  /* 0x0000003174257220 */ /* 0x080fe40000410000 */
[C---:B------:R-:W-:Y:S02]  /*4520*/  FFMA.FTZ R49, R115.reuse, R49, -R46 ;  /* 0x0000003173317223 */ /* 0x040fe4000001082e */
[----:B------:R-:W-:-:S02]  /*4530*/  FFMA.FTZ R37, R115, R48, R37 ;  /* 0x0000003073257223 */ /* 0x000fc40000010025 */
[----:B------:R-:W-:Y:S01]  /*4540*/  FADD.FTZ R49, R49, R114 ;  /* 0x0000007231317221 */ /* 0x000fe20000010000 */
[----:B------:R-:W0:Y:S01]  /*4550*/  MUFU.COS R145, R53 ;  /* 0x0000003500917308 */ /* 0x000e220000000000 */
[----:B------:R-:W-:Y:S02]  /*4560*/  FADD.FTZ R37, RZ, R37 ;  /* 0x00000025ff257221 */ /* 0x000fe40000010000 */
[C---:B-1----:R-:W-:Y:S02]  /*4570*/  FMUL.FTZ R40, R41.reuse, R40 ;  /* 0x0000002829287220 */ /* 0x042fe40000410000 */
[----:B------:R-:W-:Y:S02]  /*4580*/  FMUL.FTZ R38, R41, R38 ;  /* 0x0000002629267220 */ /* 0x000fe40000410000 */
[C---:B------:R-:W-:Y:S01]  /*4590*/  FMUL.FTZ R41, R119.reuse, R49 ;  /* 0x0000003177297220 */ /* 0x040fe20000410000 */
[----:B------:R-:W1:Y:S01]  /*45a0*/  MUFU.SIN R46, R54 ;  /* 0x00000036002e7308 */ /* 0x000e620000000400 */
[----:B------:R-:W-:-:S02]  /*45b0*/  FMUL.FTZ R39, R119, R37 ;  /* 0x0000002577277220 */ /* 0x000fc40000410000 */
[C---:B------:R-:W-:Y:S02]  /*45c0*/  FFMA.FTZ R41, R118.reuse, R37, R41 ;  /* 0x0000002576297223 */ /* 0x040fe40000010029 */
[----:B------:R-:W-:Y:S02]  /*45d0*/  FFMA.FTZ R48, R118, R49, -R39 ;  /* 0x0000003176307223 */ /* 0x000fe40000010827 */
[----:B------:R-:W-:Y:S01]  /*45e0*/  FADD.FTZ R41, RZ, R41 ;  /* 0x00000029ff297221 */ /* 0x000fe20000010000 */
[----:B------:R-:W3:Y:S01]  /*45f0*/  MUFU.EX2 R43, R43 ;  /* 0x0000002b002b7308 */ /* 0x000ee20000000800 */
[----:B------:R-:W-:Y:S02]  /*4600*/  FADD.FTZ R48, R48, R117 ;  /* 0x0000007530307221 */ /* 0x000fe40000010000 */
[----:B------:R-:W-:Y:S02]  /*4610*/  FMUL.FTZ R37, R122, R41 ;  /* 0x000000297a257220 */ /* 0x000fe40000410000 */
[----:B0-----:R-:W-:-:S02]  /*4620*/  FMUL.FTZ R145, R52, R145 ;  /* 0x0000009134917220 */ /* 0x001fc40000410000 */
[----:B------:R-:W-:Y:S01]  /*4630*/  FMUL.FTZ R146, R52, R45 ;  /* 0x0000002d34927220 */ /* 0x000fe20000410000 */
[----:B------:R-:W0:Y:S01]  /*4640*/  MUFU.COS R142, R54 ;  /* 0x00000036008e7308 */ /* 0x000e220000000000 */
[-C--:B------:R-:W-:Y:S02]  /*4650*/  FMUL.FTZ R52, R122, R48.reuse ;  /* 0x000000307a347220 */ /* 0x080fe40000410000 */
[C---:B------:R-:W-:Y:S02]  /*4660*/  FFMA.FTZ R39, R121.reuse, R48, -R37 ;  /* 0x0000003079277223 */ /* 0x040fe40000010825 */
[----:B------:R-:W-:Y:S02]  /*4670*/  FFMA.FTZ R52, R121, R41, R52 ;  /* 0x0000002979347223 */ /* 0x000fe40000010034 */
[----:B------:R-:W-:Y:S01]  /*4680*/  FADD.FTZ R41, R39, R120 ;  /* 0x0000007827297221 */ /* 0x000fe20000010000 */
[----:B------:R-:W4:Y:S01]  /*4690*/  MUFU.EX2 R137, R137 ;  /* 0x0000008900897308 */ /* 0x000f220000000800 */
[----:B------:R-:W-:-:S02]  /*46a0*/  FMUL.FTZ R37, R113, R110 ;  /* 0x0000006e71257220 */ /* 0x000fc40000410000 */
[----:B-1----:R-:W-:Y:S02]  /*46b0*/  FMUL.FTZ R143, R47, R46 ;  /* 0x0000002e2f8f7220 */ /* 0x002fe40000410000 */
[----:B------:R-:W-:Y:S02]  /*46c0*/  FADD.FTZ R52, RZ, R52 ;  /* 0x00000034ff347221 */ /* 0x000fe40000010000 */
[----:B------:R-:W-:Y:S02]  /*46d0*/  FMUL.FTZ R46, R112, R110 ;  /* 0x0000006e702e7220 */ /* 0x000fe40000410000 */
[----:B------:R-:W-:Y:S02]  /*46e0*/  FMUL.FTZ R45, R125, R41 ;  /* 0x000000297d2d7220 */ /* 0x000fe40000410000 */
[C---:B---3--:R-:W-:Y:S02]  /*46f0*/  FMUL.FTZ R44, R43.reuse, R44 ;  /* 0x0000002c2b2c7220 */ /* 0x048fe40000410000 */
[----:B------:R-:W-:-:S02]  /*4700*/  FMUL.FTZ R36, R43, R36 ;  /* 0x000000242b247220 */ /* 0x000fc40000410000 */
[-C--:B------:R-:W-:Y:S02]  /*4710*/  FFMA.FTZ R37, R112, R109.reuse, -R37 ;  /* 0x0000006d70257223 */ /* 0x080fe40000010825 */
[-C--:B------:R-:W-:Y:S01]  /*4720*/  FMUL.FTZ R43, R125, R52.reuse ;  /* 0x000000347d2b7220 */ /* 0x080fe20000410000 */
[----:B------:R-:W-:Y:S01]  /*4730*/  FSEL R140, R36, RZ, !P6 ;  /* 0x000000ff248c7208 */ /* 0x000fe20007000000 */
[----:B------:R-:W-:Y:S02]  /*4740*/  FFMA.FTZ R46, R113, R109, R46 ;  /* 0x0000006d712e7223 */ /* 0x000fe4000001002e */
[----:B------:R-:W-:Y:S02]  /*4750*/  FFMA.FTZ R45, R124, R52, R45 ;  /* 0x000000347c2d7223 */ /* 0x000fe4000001002d */
[----:B------:R-:W-:Y:S02]  /*4760*/  FMUL.FTZ R39, R116, R37 ;  /* 0x0000002574277220 */ /* 0x000fe40000410000 */
[----:B------:R-:W-:-:S02]  /*4770*/  FFMA.FTZ R52, R124, R41, -R43 ;  /* 0x000000297c347223 */ /* 0x000fc4000001082b */
[-C--:B------:R-:W-:Y:S02]  /*4780*/  FMUL.FTZ R48, R116, R46.reuse ;  /* 0x0000002e74307220 */ /* 0x080fe40000410000 */
[----:B------:R-:W-:Y:S02]  /*4790*/  FADD.FTZ R45, RZ, R45 ;  /* 0x0000002dff2d7221 */ /* 0x000fe40000010000 */
[C---:B------:R-:W-:Y:S02]  /*47a0*/  FFMA.FTZ R39, R115.reuse, R46, R39 ;  /* 0x0000002e73277223 */ /* 0x040fe40000010027 */
[----:B------:R-:W-:Y:S02]  /*47b0*/  FADD.FTZ R52, R52, R123 ;  /* 0x0000007b34347221 */ /* 0x000fe40000010000 */
[----:B------:R-:W-:Y:S02]  /*47c0*/  FFMA.FTZ R48, R115, R37, -R48 ;  /* 0x0000002573307223 */ /* 0x000fe40000010830 */
[----:B------:R-:W-:-:S02]  /*47d0*/  FMUL.FTZ R43, R128, R45 ;  /* 0x0000002d802b7220 */ /* 0x000fc40000410000 */
[C---:B------:R-:W-:Y:S02]  /*47e0*/  FMUL.FTZ R37, R119.reuse, R39 ;  /* 0x0000002777257220 */ /* 0x040fe40000410000 */
[----:B------:R-:W-:Y:S02]  /*47f0*/  FMUL.FTZ R46, R128, R52 ;  /* 0x00000034802e7220 */ /* 0x000fe40000410000 */
[----:B------:R-:W-:Y:S02]  /*4800*/  FMUL.FTZ R41, R119, R48 ;  /* 0x0000003077297220 */ /* 0x000fe40000410000 */
[C---:B------:R-:W-:Y:S02]  /*4810*/  FFMA.FTZ R43, R127.reuse, R52, -R43 ;  /* 0x000000347f2b7223 */ /* 0x040fe4000001082b */
[----:B------:R-:W-:Y:S02]  /*4820*/  FFMA.FTZ R37, R118, R48, -R37 ;  /* 0x0000003076257223 */ /* 0x000fe40000010825 */
[----:B------:R-:W-:-:S02]  /*4830*/  FFMA.FTZ R45, R127, R45, R46 ;  /* 0x0000002d7f2d7223 */ /* 0x000fc4000001002e */
[----:B------:R-:W-:Y:S02]  /*4840*/  FFMA.FTZ R41, R118, R39, R41 ;  /* 0x0000002776297223 */ /* 0x000fe40000010029 */
[----:B------:R-:W-:Y:S02]  /*4850*/  FADD.FTZ R43, R43, R126 ;  /* 0x0000007e2b2b7221 */ /* 0x000fe40000010000 */
[C---:B------:R-:W-:Y:S02]  /*4860*/  FMUL.FTZ R48, R122.reuse, R37 ;  /* 0x000000257a307220 */ /* 0x040fe40000410000 */
[----:B------:R-:W-:Y:S02]  /*4870*/  FADD.FTZ R45, RZ, R45 ;  /* 0x0000002dff2d7221 */ /* 0x000fe40000010000 */
[----:B0-----:R-:W-:Y:S02]  /*4880*/  FMUL.FTZ R142, R47, R142 ;  /* 0x0000008e2f8e7220 */ /* 0x001fe40000410000 */
[----:B------:R-:W-:-:S02]  /*4890*/  FMUL.FTZ R46, R122, R41 ;  /* 0x000000297a2e7220 */ /* 0x000fc40000410000 */
[----:B------:R-:W-:Y:S02]  /*48a0*/  FMUL.FTZ R47, R131, R43 ;  /* 0x0000002b832f7220 */ /* 0x000fe40000410000 */
[----:B------:R-:W-:Y:S02]  /*48b0*/  FFMA.FTZ R48, R121, R41, R48 ;  /* 0x0000002979307223 */ /* 0x000fe40000010030 */
[----:B------:R-:W-:Y:S02]  /*48c0*/  FMUL.FTZ R41, R131, R45 ;  /* 0x0000002d83297220 */ /* 0x000fe40000410000 */
[----:B------:R-:W-:Y:S02]  /*48d0*/  FFMA.FTZ R46, R121, R37, -R46 ;  /* 0x00000025792e7223 */ /* 0x000fe4000001082e */
[C---:B------:R-:W-:Y:S02]  /*48e0*/  FFMA.FTZ R47, R130.reuse, R45, R47 ;  /* 0x0000002d822f7223 */ /* 0x040fe4000001002f */
[----:B------:R-:W-:-:S02]  /*48f0*/  FFMA.FTZ R52, R130, R43, -R41 ;  /* 0x0000002b82347223 */ /* 0x000fc40000010829 */
[C---:B------:R-:W-:Y:S02]  /*4900*/  FMUL.FTZ R39, R125.reuse, R46 ;  /* 0x0000002e7d277220 */ /* 0x040fe40000410000 */
[----:B------:R-:W-:Y:S02]  /*4910*/  FADD.FTZ R47, RZ, R47 ;  /* 0x0000002fff2f7221 */ /* 0x000fe40000010000 */
[-C--:B------:R-:W-:Y:S02]  /*4920*/  FMUL.FTZ R37, R125, R48.reuse ;  /* 0x000000307d257220 */ /* 0x080fe40000410000 */
[----:B------:R-:W-:Y:S02]  /*4930*/  FADD.FTZ R52, R52, R129 ;  /* 0x0000008134347221 */ /* 0x000fe40000010000 */
[----:B------:R-:W-:Y:S02]  /*4940*/  FFMA.FTZ R39, R124, R48, R39 ;  /* 0x000000307c277223 */ /* 0x000fe40000010027 */
[----:B------:R-:W-:-:S02]  /*4950*/  FMUL.FTZ R41, R134, R47 ;  /* 0x0000002f86297220 */ /* 0x000fc40000410000 */
[----:B------:R-:W-:Y:S02]  /*4960*/  FFMA.FTZ R37, R124, R46, -R37 ;  /* 0x0000002e7c257223 */ /* 0x000fe40000010825 */
[-C--:B------:R-:W-:Y:S02]  /*4970*/  FMUL.FTZ R54, R134, R52.reuse ;  /* 0x0000003486367220 */ /* 0x080fe40000410000 */
[C---:B------:R-:W-:Y:S02]  /*4980*/  FMUL.FTZ R46, R128.reuse, R39 ;  /* 0x00000027802e7220 */ /* 0x040fe40000410000 */
[C---:B------:R-:W-:Y:S02]  /*4990*/  FFMA.FTZ R41, R133.reuse, R52, -R41 ;  /* 0x0000003485297223 */ /* 0x040fe40000010829 */
[----:B------:R-:W-:Y:S02]  /*49a0*/  FMUL.FTZ R48, R128, R37 ;  /* 0x0000002580307220 */ /* 0x000fe40000410000 */
[----:B------:R-:W-:-:S02]  /*49b0*/  FFMA.FTZ R54, R133, R47, R54 ;  /* 0x0000002f85367223 */ /* 0x000fc40000010036 */
[----:B------:R-:W-:Y:S02]  /*49c0*/  FFMA.FTZ R46, R127, R37, -R46 ;  /* 0x000000257f2e7223 */ /* 0x000fe4000001082e */
[----:B------:R-:W-:Y:S02]  /*49d0*/  FADD.FTZ R41, R41, R132 ;  /* 0x0000008429297221 */ /* 0x000fe40000010000 */
[----:B------:R-:W-:Y:S01]  /*49e0*/  FMUL.FTZ R148, R51, R139 ;  /* 0x0000008b33947220 */ /* 0x000fe20000410000 */
[----:B------:R-:W-:Y:S01]  /*49f0*/  FSEL R139, R44, 1, !P6 ;  /* 0x3f8000002c8b7808 */ /* 0x000fe20007000000 */
[----:B------:R-:W-:Y:S02]  /*4a00*/  FFMA.FTZ R48, R127, R39, R48 ;  /* 0x000000277f307223 */ /* 0x000fe40000010030 */
[----:B------:R-:W-:Y:S02]  /*4a10*/  FADD.FTZ R54, RZ, R54 ;  /* 0x00000036ff367221 */ /* 0x000fe40000010000 */
[----:B------:R-:W-:-:S02]  /*4a20*/  FMUL.FTZ R39, R131, R46 ;  /* 0x0000002e83277220 */ /* 0x000fc40000410000 */
[----:B------:R-:W-:Y:S02]  /*4a30*/  FMUL.FTZ R149, R51, R138 ;  /* 0x0000008a33957220 */ /* 0x000fe40000410000 */
[C---:B------:R-:W-:Y:S02]  /*4a40*/  FMUL.FTZ R43, R140.reuse, R41 ;  /* 0x000000298c2b7220 */ /* 0x040fe40000410000 */
[----:B------:R-:W-:Y:S02]  /*4a50*/  FMUL.FTZ R138, R65, R24 ;  /* 0x00000018418a7220 */ /* 0x000fe40000410000 */
[----:B------:R-:W-:Y:S02]  /*4a60*/  FMUL.FTZ R36, R140, R54 ;  /* 0x000000368c247220 */ /* 0x000fe40000410000 */
[-C--:B------:R-:W-:Y:S01]  /*4a70*/  FMUL.FTZ R37, R131, R48.reuse ;  /* 0x0000003083257220 */ /* 0x080fe20000410000 */
[----:B------:R-:W-:Y:S01]  /*4a80*/  FSEL R138, R138, RZ, !P6 ;  /* 0x000000ff8a8a7208 */ /* 0x000fe20007000000 */
[----:B------:R-:W-:-:S02]  /*4a90*/  FFMA.FTZ R39, R130, R48, R39 ;  /* 0x0000003082277223 */ /* 0x000fc40000010027 */
[----:B------:R-:W-:Y:S02]  /*4aa0*/  FFMA.FTZ R43, R139, R54, R43 ;  /* 0x000000368b2b7223 */ /* 0x000fe4000001002b */
[C---:B----4-:R-:W-:Y:S01]  /*4ab0*/  FMUL.FTZ R151, R137.reuse, R136 ;  /* 0x0000008889977220 */ /* 0x050fe20000410000 */
[----:B------:R-:W-:Y:S01]  /*4ac0*/  FSEL R136, R50, 1, !P5 ;  /* 0x3f80000032887808 */ /* 0x000fe20006800000 */
[----:B------:R-:W-:Y:S01]  /*4ad0*/  FMUL.FTZ R152, R137, R135 ;  /* 0x0000008789987220 */ /* 0x000fe20000410000 */
[----:B------:R-:W-:Y:S01]  /*4ae0*/  FSEL R137, R42, RZ, !P5 ;  /* 0x000000ff2a897208 */ /* 0x000fe20006800000 */
[----:B------:R-:W-:Y:S02]  /*4af0*/  FFMA.FTZ R41, R139, R41, -R36 ;  /* 0x000000298b297223 */ /* 0x000fe40000010824 */
[----:B------:R-:W-:Y:S02]  /*4b00*/  FFMA.FTZ R37, R130, R46, -R37 ;  /* 0x0000002e82257223 */ /* 0x000fe40000010825 */
[----:B------:R-:W-:-:S02]  /*4b10*/  FMUL.FTZ R36, R134, R39 ;  /* 0x0000002786247220 */ /* 0x000fc40000410000 */
[----:B------:R-:W-:Y:S02]  /*4b20*/  FADD.FTZ R43, RZ, R43 ;  /* 0x0000002bff2b7221 */ /* 0x000fe40000010000 */
[----:B------:R-:W-:Y:S02]  /*4b30*/  FMUL.FTZ R135, R62, R23 ;  /* 0x000000173e877220 */ /* 0x000fe40000410000 */
[----:B------:R-:W-:Y:S02]  /*4b40*/  FADD.FTZ R41, R41, R138 ;  /* 0x0000008a29297221 */ /* 0x000fe40000010000 */
[-C--:B------:R-:W-:Y:S01]  /*4b50*/  FFMA.FTZ R36, R133, R37.reuse, -R36 ;  /* 0x0000002585247223 */ /* 0x080fe20000010824 */
[----:B------:R-:W-:Y:S01]  /*4b60*/  FSEL R135, R135, RZ, !P5 ;  /* 0x000000ff87877208 */ /* 0x000fe20006800000 */
[----:B------:R-:W-:Y:S02]  /*4b70*/  FMUL.FTZ R42, R134, R37 ;  /* 0x00000025862a7220 */ /* 0x000fe40000410000 */
[----:B------:R-:W-:-:S02]  /*4b80*/  FMUL.FTZ R37, R137, R43 ;  /* 0x0000002b89257220 */ /* 0x000fc40000410000 */
[-C--:B------:R-:W-:Y:S02]  /*4b90*/  FMUL.FTZ R45, R137, R41.reuse ;  /* 0x00000029892d7220 */ /* 0x080fe40000410000 */
[----:B------:R-:W-:Y:S01]  /*4ba0*/  FFMA.FTZ R44, R136, R41, -R37 ;  /* 0x00000029882c7223 */ /* 0x000fe20000010825 */
[----:B------:R-:W-:Y:S01]  /*4bb0*/  FSEL R155, R38, RZ, !P4 ;  /* 0x000000ff269b7208 */ /* 0x000fe20006000000 */
[----:B------:R-:W-:Y:S02]  /*4bc0*/  FFMA.FTZ R45, R136, R43, R45 ;  /* 0x0000002b882d7223 */ /* 0x000fe4000001002d */
[----:B------:R-:W-:Y:S01]  /*4bd0*/  FADD.FTZ R44, R44, R135 ;  /* 0x000000872c2c7221 */ /* 0x000fe20000010000 */
[----:B------:R-:W-:Y:S01]  /*4be0*/  FSEL R154, R40, 1, !P4 ;  /* 0x3f800000289a7808 */ /* 0x000fe20006000000 */
[----:B------:R-:W-:Y:S02]  /*4bf0*/  FADD.FTZ R45, RZ, R45 ;  /* 0x0000002dff2d7221 */ /* 0x000fe40000010000 */
[----:B------:R-:W-:-:S02]  /*4c00*/  FMUL.FTZ R40, R155, R44 ;  /* 0x0000002c9b287220 */ /* 0x000fc40000410000 */
[----:B------:R-:W-:Y:S02]  /*4c10*/  FFMA.FTZ R42, R133, R39, R42 ;  /* 0x00000027852a7223 */ /* 0x000fe4000001002a */
[-C--:B------:R-:W-:Y:S02]  /*4c20*/  FMUL.FTZ R39, R155, R45.reuse ;  /* 0x0000002d9b277220 */ /* 0x080fe40000410000 */
[----:B------:R-:W-:Y:S01]  /*4c30*/  FFMA.FTZ R40, R154, R45, R40 ;  /* 0x0000002d9a287223 */ /* 0x000fe20000010028 */
[----:B------:R-:W-:Y:S01]  /*4c40*/  FSEL R152, R152, RZ, !P3 ;  /* 0x000000ff98987208 */ /* 0x000fe20005800000 */
[----:B------:R-:W-:Y:S02]  /*4c50*/  FMUL.FTZ R37, R140, R42 ;  /* 0x0000002a8c257220 */ /* 0x000fe40000410000 */
[----:B------:R-:W-:Y:S02]  /*4c60*/  FFMA.FTZ R44, R154, R44, -R39 ;  /* 0x0000002c9a2c7223 */ /* 0x000fe40000010827 */
[----:B------:R-:W-:Y:S01]  /*4c70*/  FADD.FTZ R40, RZ, R40 ;  /* 0x00000028ff287221 */ /* 0x000fe20000010000 */
[----:B------:R-:W-:Y:S01]  /*4c80*/  FSEL R151, R151, 1, !P3 ;  /* 0x3f80000097977808 */ /* 0x000fe20005800000 */
[----:B------:R-:W-:-:S02]  /*4c90*/  FMUL.FTZ R38, R140, R36 ;  /* 0x000000248c267220 */ /* 0x000fc40000410000 */
[C---:B------:R-:W-:Y:S02]  /*4ca0*/  FFMA.FTZ R37, R139.reuse, R36, -R37 ;  /* 0x000000248b257223 */ /* 0x040fe40000010825 */
[----:B------:R-:W-:Y:S02]  /*4cb0*/  FADD.FTZ R44, R44, R153 ;  /* 0x000000992c2c7221 */ /* 0x000fe40000010000 */
[----:B------:R-:W-:Y:S01]  /*4cc0*/  FMUL.FTZ R41, R152, R40 ;  /* 0x0000002898297220 */ /* 0x000fe20000410000 */
[----:B------:R-:W-:Y:S01]  /*4cd0*/  FSEL R150, R150, RZ, !P3 ;  /* 0x000000ff96967208 */ /* 0x000fe20005800000 */
[----:B------:R-:W-:Y:S02]  /*4ce0*/  FFMA.FTZ R38, R139, R42, R38 ;  /* 0x0000002a8b267223 */ /* 0x000fe40000010026 */
[----:B------:R-:W-:Y:S02]  /*4cf0*/  FMUL.FTZ R39, R137, R37 ;  /* 0x0000002589277220 */ /* 0x000fe40000410000 */
[----:B------:R-:W-:-:S02]  /*4d00*/  FMUL.FTZ R42, R152, R44 ;  /* 0x0000002c982a7220 */ /* 0x000fc40000410000 */
[----:B------:R-:W-:Y:S01]  /*4d10*/  FFMA.FTZ R41, R151, R44, -R41 ;  /* 0x0000002c97297223 */ /* 0x000fe20000010829 */
[----:B------:R-:W-:Y:S01]  /*4d20*/  FSEL R149, R149, RZ, !P2 ;  /* 0x000000ff95957208 */ /* 0x000fe20005000000 */
[-C--:B------:R-:W-:Y:S02]  /*4d30*/  FMUL.FTZ R36, R137, R38.reuse ;  /* 0x0000002689247220 */ /* 0x080fe40000410000 */
[----:B------:R-:W-:Y:S02]  /*4d40*/  FFMA.FTZ R39, R136, R38, R39 ;  /* 0x0000002688277223 */ /* 0x000fe40000010027 */
[----:B------:R-:W-:Y:S02]  /*4d50*/  FFMA.FTZ R42, R151, R40, R42 ;  /* 0x00000028972a7223 */ /* 0x000fe4000001002a */
[----:B------:R-:W-:Y:S01]  /*4d60*/  FADD.FTZ R41, R41, R150 ;  /* 0x0000009629297221 */ /* 0x000fe20000010000 */
[----:B------:R-:W-:Y:S01]  /*4d70*/  FSEL R148, R148, 1, !P2 ;  /* 0x3f80000094947808 */ /* 0x000fe20005000000 */
[----:B------:R-:W-:-:S02]  /*4d80*/  FFMA.FTZ R36, R136, R37, -R36 ;  /* 0x0000002588247223 */ /* 0x000fc40000010824 */
[----:B------:R-:W-:Y:S02]  /*4d90*/  FMUL.FTZ R37, R155, R39 ;  /* 0x000000279b257220 */ /* 0x000fe40000410000 */
[----:B------:R-:W-:Y:S02]  /*4da0*/  FADD.FTZ R42, RZ, R42 ;  /* 0x0000002aff2a7221 */ /* 0x000fe40000010000 */
[----:B------:R-:W-:Y:S02]  /*4db0*/  FMUL.FTZ R43, R149, R41 ;  /* 0x00000029952b7220 */ /* 0x000fe40000410000 */
[----:B------:R-:W-:Y:S02]  /*4dc0*/  FMUL.FTZ R147, R61, R20 ;  /* 0x000000143d937220 */ /* 0x000fe40000410000 */
[----:B------:R-:W-:Y:S02]  /*4dd0*/  FFMA.FTZ R37, R154, R36, -R37 ;  /* 0x000000249a257223 */ /* 0x000fe40000010825 */
[----:B------:R-:W-:-:S02]  /*4de0*/  FMUL.FTZ R38, R149, R42 ;  /* 0x0000002a95267220 */ /* 0x000fc40000410000 */
[----:B------:R-:W-:Y:S02]  /*4df0*/  FMUL.FTZ R36, R155, R36 ;  /* 0x000000249b247220 */ /* 0x000fe40000410000 */
[C---:B------:R-:W-:Y:S01]  /*4e00*/  FFMA.FTZ R43, R148.reuse, R42, R43 ;  /* 0x0000002a942b7223 */ /* 0x040fe2000001002b */
[----:B------:R-:W-:Y:S01]  /*4e10*/  FSEL R147, R147, RZ, !P2 ;  /* 0x000000ff93937208 */ /* 0x000fe20005000000 */
[----:B------:R-:W-:Y:S01]  /*4e20*/  FFMA.FTZ R40, R148, R41, -R38 ;  /* 0x0000002994287223 */ /* 0x000fe20000010826 */
[----:B------:R-:W-:Y:S01]  /*4e30*/  FSEL R146, R146, RZ, !P1 ;  /* 0x000000ff92927208 */ /* 0x000fe20004800000 */
[----:B------:R-:W-:Y:S02]  /*4e40*/  FFMA.FTZ R36, R154, R39, R36 ;  /* 0x000000279a247223 */ /* 0x000fe40000010024 */
[----:B------:R-:W-:Y:S02]  /*4e50*/  FADD.FTZ R43, RZ, R43 ;  /* 0x0000002bff2b7221 */ /* 0x000fe40000010000 */
[----:B------:R-:W-:Y:S01]  /*4e60*/  FMUL.FTZ R39, R152, R37 ;  /* 0x0000002598277220 */ /* 0x000fe20000410000 */
[----:B------:R-:W-:Y:S01]  /*4e70*/  FSEL R145, R145, 1, !P1 ;  /* 0x3f80000091917808 */ /* 0x000fe20004800000 */
[----:B------:R-:W-:-:S02]  /*4e80*/  FMUL.FTZ R144, R34, R19 ;  /* 0x0000001322907220 */ /* 0x000fc40000410000 */
[----:B------:R-:W-:Y:S02]  /*4e90*/  FADD.FTZ R40, R40, R147 ;  /* 0x0000009328287221 */ /* 0x000fe40000010000 */
[-C--:B------:R-:W-:Y:S02]  /*4ea0*/  FMUL.FTZ R38, R152, R36.reuse ;  /* 0x0000002498267220 */ /* 0x080fe40000410000 */
[----:B------:R-:W-:Y:S02]  /*4eb0*/  FMUL.FTZ R41, R146, R43 ;  /* 0x0000002b92297220 */ /* 0x000fe40000410000 */
[C---:B------:R-:W-:Y:S01]  /*4ec0*/  FFMA.FTZ R39, R151.reuse, R36, R39 ;  /* 0x0000002497277223 */ /* 0x040fe20000010027 */
[----:B------:R-:W-:Y:S01]  /*4ed0*/  FSEL R144, R144, RZ, !P1 ;  /* 0x000000ff90907208 */ /* 0x000fe20004800000 */
[----:B------:R-:W-:Y:S02]  /*4ee0*/  FMUL.FTZ R36, R146, R40 ;  /* 0x0000002892247220 */ /* 0x000fe40000410000 */
[----:B------:R-:W-:-:S02]  /*4ef0*/  FFMA.FTZ R38, R151, R37, -R38 ;  /* 0x0000002597267223 */ /* 0x000fc40000010826 */
[----:B------:R-:W-:Y:S02]  /*4f00*/  FFMA.FTZ R41, R145, R40, -R41 ;  /* 0x0000002891297223 */ /* 0x000fe40000010829 */
[----:B------:R-:W-:Y:S01]  /*4f10*/  FMUL.FTZ R37, R149, R39 ;  /* 0x0000002795257220 */ /* 0x000fe20000410000 */
[----:B------:R-:W-:Y:S01]  /*4f20*/  FSEL R143, R143, RZ, !P0 ;  /* 0x000000ff8f8f7208 */ /* 0x000fe20004000000 */
[----:B------:R-:W-:Y:S02]  /*4f30*/  FFMA.FTZ R36, R145, R43, R36 ;  /* 0x0000002b91247223 */ /* 0x000fe40000010024 */
[----:B------:R-:W-:Y:S02]  /*4f40*/  FADD.FTZ R41, R41, R144 ;  /* 0x0000009029297221 */ /* 0x000fe40000010000 */
[-C--:B------:R-:W-:Y:S01]  /*4f50*/  FFMA.FTZ R37, R148, R38.reuse, -R37 ;  /* 0x0000002694257223 */ /* 0x080fe20000010825 */
[----:B------:R-:W-:Y:S01]  /*4f60*/  FSEL R142, R142, 1, !P0 ;  /* 0x3f8000008e8e7808 */ /* 0x000fe20004000000 */
[----:B------:R-:W-:-:S02]  /*4f70*/  FMUL.FTZ R38, R149, R38 ;  /* 0x0000002695267220 */ /* 0x000fc40000410000 */
[----:B------:R-:W-:Y:S02]  /*4f80*/  FADD.FTZ R40, RZ, R36 ;  /* 0x00000024ff287221 */ /* 0x000fe40000010000 */
[----:B------:R-:W-:Y:S02]  /*4f90*/  FMUL.FTZ R43, R143, R41 ;  /* 0x000000298f2b7220 */ /* 0x000fe40000410000 */
[----:B------:R-:W-:Y:S02]  /*4fa0*/  FMUL.FTZ R141, R35, R18 ;  /* 0x00000012238d7220 */ /* 0x000fe40000410000 */
[----:B------:R-:W-:Y:S02]  /*4fb0*/  FFMA.FTZ R38, R148, R39, R38 ;  /* 0x0000002794267223 */ /* 0x000fe40000010026 */
[----:B------:R-:W-:Y:S02]  /*4fc0*/  FMUL.FTZ R39, R143, R40 ;  /* 0x000000288f277220 */ /* 0x000fe40000410000 */
[----:B------:R-:W-:-:S02]  /*4fd0*/  FMUL.FTZ R36, R146, R37 ;  /* 0x0000002592247220 */ /* 0x000fc40000410000 */
[C---:B------:R-:W-:Y:S01]  /*4fe0*/  FFMA.FTZ R43, R142.reuse, R40, R43 ;  /* 0x000000288e2b7223 */ /* 0x040fe2000001002b */
[----:B------:R-:W-:Y:S01]  /*4ff0*/  FSEL R141, R141, RZ, !P0 ;  /* 0x000000ff8d8d7208 */ /* 0x000fe20004000000 */
[----:B------:R-:W-:Y:S02]  /*5000*/  FFMA.FTZ R42, R142, R41, -R39 ;  /* 0x000000298e2a7223 */ /* 0x000fe40000010827 */
[-C--:B------:R-:W-:Y:S02]  /*5010*/  FFMA.FTZ R36, R145, R38.reuse, R36 ;  /* 0x0000002691247223 */ /* 0x080fe40000010024 */
[----:B------:R-:W-:Y:S02]  /*5020*/  FMUL.FTZ R38, R146, R38 ;  /* 0x0000002692267220 */ /* 0x000fe40000410000 */
[----:B------:R-:W-:Y:S02]  /*5030*/  FADD.FTZ R43, RZ, R43 ;  /* 0x0000002bff2b7221 */ /* 0x000fe40000010000 */
[----:B------:R-:W-:-:S02]  /*5040*/  FADD.FTZ R42, R42, R141 ;  /* 0x0000008d2a2a7221 */ /* 0x000fc40000010000 */
[----:B------:R-:W-:Y:S01]  /*5050*/  FFMA.FTZ R38, R145, R37, -R38 ;  /* 0x0000002591267223 */ /* 0x000fe20000010826 */
[----:B------:R-:W0:Y:S01]  /*5060*/  SHFL.UP PT, R44, R43, 0x1, RZ ;  /* 0x042000002b2c7989 */ /* 0x000e2200000e00ff */
[C---:B------:R-:W-:Y:S02]  /*5070*/  FMUL.FTZ R37, R143.reuse, R36 ;  /* 0x000000248f257220 */ /* 0x040fe40000410000 */
[-C--:B------:R-:W-:Y:S01]  /*5080*/  FMUL.FTZ R39, R143, R38.reuse ;  /* 0x000000268f277220 */ /* 0x080fe20000410000 */
[----:B------:R-:W1:Y:S01]  /*5090*/  SHFL.UP PT, R41, R42, 0x1, RZ ;  /* 0x042000002a297989 */ /* 0x000e6200000e00ff */
[C---:B------:R-:W-:Y:S02]  /*50a0*/  FFMA.FTZ R40, R142.reuse, R38, -R37 ;  /* 0x000000268e287223 */ /* 0x040fe40000010825 */
[----:B------:R-:W-:-:S03]  /*50b0*/  FFMA.FTZ R39, R142, R36, R39 ;  /* 0x000000248e277223 */ /* 0x000fc60000010027 */
[----:B------:R-:W3:Y:S04]  /*50c0*/  SHFL.UP PT, R36, R40, 0x1, RZ ;  /* 0x0420000028247989 */ /* 0x000ee800000e00ff */
[----:B------:R-:W4:Y:S01]  /*50d0*/  SHFL.UP PT, R37, R39, 0x1, RZ ;  /* 0x0420000027257989 */ /* 0x000f2200000e00ff */
[----:B------:R-:W-:Y:S01]  /*50e0*/  ISETP.GE.AND P0, PT, R101, 0x1, PT ;  /* 0x000000016500780c */ /* 0x000fe20003f06270 */
[C---:B0-----:R-:W-:Y:S02]  /*50f0*/  FMUL.FTZ R38, R39.reuse, R44 ;  /* 0x0000002c27267220 */ /* 0x041fe40000410000 */
[-C--:B-1----:R-:W-:Y:S02]  /*5100*/  FMUL.FTZ R45, R39, R41.reuse ;  /* 0x00000029272d7220 */ /* 0x082fe40000410000 */
[----:B------:R-:W-:-:S02]  /*5110*/  FFMA.FTZ R41, R40, R41, -R38 ;  /* 0x0000002928297223 */ /* 0x000fc40000010826 */
[----:B------:R-:W-:-:S06]  /*5120*/  FFMA.FTZ R44, R40, R44, R45 ;  /* 0x0000002c282c7223 */ /* 0x000fcc000001002d */
[----:B------:R-:W-:Y:S02]  /*5130*/  @P0 FADD.FTZ R42, R42, R41 ;  /* 0x000000292a2a0221 */ /* 0x000fe40000010000 */
[----:B------:R-:W-:Y:S02]  /*5140*/  @P0 FADD.FTZ R43, R43, R44 ;  /* 0x0000002c2b2b0221 */ /* 0x000fe40000010000 */
[CC--:B---3--:R-:W-:Y:S01]  /*5150*/  FMUL.FTZ R38, R39.reuse, R36.reuse ;  /* 0x0000002427267220 */ /* 0x0c8fe20000410000 */
[----:B------:R-:W0:Y:S01]  /*5160*/  SHFL.UP PT, R45, R42, 0x2, RZ ;  /* 0x044000002a2d7989 */ /* 0x000e2200000e00ff */
[-C--:B----4-:R-:W-:Y:S02]  /*5170*/  FMUL.FTZ R41, R39, R37.reuse ;  /* 0x0000002527297220 */ /* 0x090fe40000410000 */
[C---:B------:R-:W-:Y:S01]  /*5180*/  FFMA.FTZ R38, R40.reuse, R37, R38 ;  /* 0x0000002528267223 */ /* 0x040fe20000010026 */
[----:B------:R-:W1:Y:S01]  /*5190*/  SHFL.UP PT, R47, R43, 0x2, RZ ;  /* 0x044000002b2f7989 */ /* 0x000e6200000e00ff */
[----:B------:R-:W-:-:S03]  /*51a0*/  @P0 FFMA.FTZ R40, R40, R36, -R41 ;  /* 0x0000002428280223 */ /* 0x000fc60000010829 */
[----:B------:R-:W-:Y:S02]  /*51b0*/  FSEL R38, R39, R38, !P0 ;  /* 0x0000002627267208 */ /* 0x000fe40004000000 */
[----:B------:R-:W3:Y:S04]  /*51c0*/  SHFL.UP PT, R37, R40, 0x2, RZ ;  /* 0x0440000028257989 */ /* 0x000ee800000e00ff */
[----:B------:R-:W4:Y:S01]  /*51d0*/  SHFL.UP PT, R39, R38, 0x2, RZ ;  /* 0x0440000026277989 */ /* 0x000f2200000e00ff */
[----:B------:R-:W-:Y:S01]  /*51e0*/  ISETP.GE.AND P0, PT, R101, 0x2, PT ;  /* 0x000000026500780c */ /* 0x000fe20003f06270 */
[C---:B0-----:R-:W-:Y:S02]  /*51f0*/  FMUL.FTZ R41, R38.reuse, R45 ;  /* 0x0000002d26297220 */ /* 0x041fe40000410000 */
[----:B-1----:R-:W-:-:S02]  /*5200*/  FMUL.FTZ R36, R38, R47 ;  /* 0x0000002f26247220 */ /* 0x002fc40000410000 */
[C---:B------:R-:W-:Y:S02]  /*5210*/  FFMA.FTZ R44, R40.reuse, R47, R41 ;  /* 0x0000002f282c7223 */ /* 0x040fe40000010029 */
[----:B------:R-:W-:-:S06]  /*5220*/  FFMA.FTZ R45, R40, R45, -R36 ;  /* 0x0000002d282d7223 */ /* 0x000fcc0000010824 */
[----:B------:R-:W-:Y:S02]  /*5230*/  @P0 FADD.FTZ R43, R43, R44 ;  /* 0x0000002c2b2b0221 */ /* 0x000fe40000010000 */
[----:B---3--:R-:W-:Y:S02]  /*5240*/  FMUL.FTZ R41, R38, R37 ;  /* 0x0000002526297220 */ /* 0x008fe40000410000 */
[----:B------:R-:W-:Y:S01]  /*5250*/  @P0 FADD.FTZ R42, R42, R45 ;  /* 0x0000002d2a2a0221 */ /* 0x000fe20000010000 */
[----:B------:R-:W0:Y:S01]  /*5260*/  SHFL.UP PT, R44, R43, 0x4, RZ ;  /* 0x048000002b2c7989 */ /* 0x000e2200000e00ff */
[-C--:B----4-:R-:W-:Y:S02]  /*5270*/  FMUL.FTZ R36, R38, R39.reuse ;  /* 0x0000002726247220 */ /* 0x090fe40000410000 */
[C---:B------:R-:W-:Y:S02]  /*5280*/  FFMA.FTZ R41, R40.reuse, R39, R41 ;  /* 0x0000002728297223 */ /* 0x040fe40000010029 */
[----:B------:R-:W-:Y:S01]  /*5290*/  @P0 FFMA.FTZ R40, R40, R37, -R36 ;  /* 0x0000002528280223 */ /* 0x000fe20000010824 */
[----:B------:R-:W1:Y:S02]  /*52a0*/  SHFL.UP PT, R39, R42, 0x4, RZ ;  /* 0x048000002a277989 */ /* 0x000e6400000e00ff */
[----:B------:R-:W-:-:S02]  /*52b0*/  FSEL R41, R38, R41, !P0 ;  /* 0x0000002926297208 */ /* 0x000fc40004000000 */
[----:B------:R-:W3:Y:S04]  /*52c0*/  SHFL.UP PT, R36, R40, 0x4, RZ ;  /* 0x0480000028247989 */ /* 0x000ee800000e00ff */
[----:B------:R-:W4:Y:S01]  /*52d0*/  SHFL.UP PT, R37, R41, 0x4, RZ ;  /* 0x0480000029257989 */ /* 0x000f2200000e00ff */
[----:B------:R-:W-:Y:S01]  /*52e0*/  ISETP.GE.AND P0, PT, R101, 0x4, PT ;  /* 0x000000046500780c */ /* 0x000fe20003f06270 */
[C---:B0-----:R-:W-:Y:S02]  /*52f0*/  FMUL.FTZ R38, R41.reuse, R44 ;  /* 0x0000002c29267220 */ /* 0x041fe40000410000 */
[-C--:B-1----:R-:W-:Y:S02]  /*5300*/  FMUL.FTZ R45, R41, R39.reuse ;  /* 0x00000027292d7220 */ /* 0x082fe40000410000 */
[----:B------:R-:W-:-:S02]  /*5310*/  FFMA.FTZ R39, R40, R39, -R38 ;  /* 0x0000002728277223 */ /* 0x000fc40000010826 */
[----:B------:R-:W-:Y:S02]  /*5320*/  FFMA.FTZ R44, R40, R44, R45 ;  /* 0x0000002c282c7223 */ /* 0x000fe4000001002d */
[----:B---3--:R-:W-:-:S04]  /*5330*/  FMUL.FTZ R38, R41, R36 ;  /* 0x0000002429267220 */ /* 0x008fc80000410000 */
[----:B------:R-:W-:Y:S02]  /*5340*/  @P0 FADD.FTZ R42, R42, R39 ;  /* 0x000000272a2a0221 */ /* 0x000fe40000010000 */
[-C--:B----4-:R-:W-:Y:S02]  /*5350*/  FMUL.FTZ R39, R41, R37.reuse ;  /* 0x0000002529277220 */ /* 0x090fe40000410000 */
[C---:B------:R-:W-:Y:S01]  /*5360*/  FFMA.FTZ R38, R40.reuse, R37, R38 ;  /* 0x0000002528267223 */ /* 0x040fe20000010026 */
[----:B------:R-:W0:Y:S01]  /*5370*/  SHFL.UP PT, R45, R42, 0x8, RZ ;  /* 0x050000002a2d7989 */ /* 0x000e2200000e00ff */
[----:B------:R-:W-:Y:S02]  /*5380*/  @P0 FADD.FTZ R43, R43, R44 ;  /* 0x0000002c2b2b0221 */ /* 0x000fe40000010000 */
[----:B------:R-:W-:Y:S01]  /*5390*/  @P0 FFMA.FTZ R40, R40, R36, -R39 ;  /* 0x0000002428280223 */ /* 0x000fe20000010827 */
[----:B------:R-:W-:Y:S02]  /*53a0*/  FSEL R38, R41, R38, !P0 ;  /* 0x0000002629267208 */ /* 0x000fe40004000000 */
[----:B------:R-:W1:Y:S04]  /*53b0*/  SHFL.UP PT, R47, R43, 0x8, RZ ;  /* 0x050000002b2f7989 */ /* 0x000e6800000e00ff */
[----:B------:R-:W3:Y:S04]  /*53c0*/  SHFL.UP PT, R37, R40, 0x8, RZ ;  /* 0x0500000028257989 */ /* 0x000ee800000e00ff */
[----:B------:R-:W4:Y:S01]  /*53d0*/  SHFL.UP PT, R39, R38, 0x8, RZ ;  /* 0x0500000026277989 */ /* 0x000f2200000e00ff */
[----:B------:R-:W-:Y:S01]  /*53e0*/  ISETP.GE.AND P0, PT, R101, 0x8, PT ;  /* 0x000000086500780c */ /* 0x000fe20003f06270 */
[----:B0-----:R-:W-:-:S02]  /*53f0*/  FMUL.FTZ R36, R38, R45 ;  /* 0x0000002d26247220 */ /* 0x001fc40000410000 */
[-C--:B-1----:R-:W-:Y:S02]  /*5400*/  FMUL.FTZ R41, R38, R47.reuse ;  /* 0x0000002f26297220 */ /* 0x082fe40000410000 */
[----:B------:R-:W-:Y:S02]  /*5410*/  FFMA.FTZ R44, R40, R47, R36 ;  /* 0x0000002f282c7223 */ /* 0x000fe40000010024 */
[----:B---3--:R-:W-:Y:S02]  /*5420*/  FMUL.FTZ R36, R38, R37 ;  /* 0x0000002526247220 */ /* 0x008fe40000410000 */
[----:B------:R-:W-:-:S04]  /*5430*/  FFMA.FTZ R41, R40, R45, -R41 ;  /* 0x0000002d28297223 */ /* 0x000fc80000010829 */
[----:B------:R-:W-:Y:S02]  /*5440*/  @P0 FADD.FTZ R43, R43, R44 ;  /* 0x0000002c2b2b0221 */ /* 0x000fe40000010000 */
[-C--:B----4-:R-:W-:Y:S02]  /*5450*/  FFMA.FTZ R45, R40, R39.reuse, R36 ;  /* 0x00000027282d7223 */ /* 0x090fe40000010024 */
[----:B------:R-:W-:Y:S02]  /*5460*/  FMUL.FTZ R39, R38, R39 ;  /* 0x0000002726277220 */ /* 0x000fe40000410000 */
[----:B------:R-:W-:Y:S02]  /*5470*/  @P0 FADD.FTZ R42, R42, R41 ;  /* 0x000000292a2a0221 */ /* 0x000fe40000010000 */
[----:B------:R-:W0:Y:S01]  /*5480*/  SHFL.UP PT, R41, R43, 0x10, RZ ;  /* 0x060000002b297989 */ /* 0x000e2200000e00ff */
[----:B------:R-:W-:Y:S01]  /*5490*/  @P0 FFMA.FTZ R40, R40, R37, -R39 ;  /* 0x0000002528280223 */ /* 0x000fe20000010827 */
[----:B------:R-:W-:-:S02]  /*54a0*/  FSEL R45, R38, R45, !P0 ;  /* 0x0000002d262d7208 */ /* 0x000fc40004000000 */
[----:B------:R-:W1:Y:S04]  /*54b0*/  SHFL.UP PT, R38, R42, 0x10, RZ ;  /* 0x060000002a267989 */ /* 0x000e6800000e00ff */
[----:B------:R-:W3:Y:S04]  /*54c0*/  SHFL.UP PT, R36, R40, 0x10, RZ ;  /* 0x0600000028247989 */ /* 0x000ee800000e00ff */
[----:B------:R-:W4:Y:S01]  /*54d0*/  SHFL.UP PT, R37, R45, 0x10, RZ ;  /* 0x060000002d257989 */ /* 0x000f2200000e00ff */
[C---:B------:R-:W-:Y:S02]  /*54e0*/  ISETP.GE.AND P1, PT, R101.reuse, 0x10, PT ;  /* 0x000000106500780c */ /* 0x040fe40003f26270 */
[----:B------:R-:W-:-:S02]  /*54f0*/  ISETP.NE.AND P2, PT, R101, 0x1f, PT ;  /* 0x0000001f6500780c */ /* 0x000fc40003f45270 */
[----:B------:R-:W-:Y:S01]  /*5500*/  ISETP.NE.AND P0, PT, R99, RZ, PT ;  /* 0x000000ff6300720c */ /* 0x000fe20003f05270 */
[----:B0-----:R-:W-:-:S04]  /*5510*/  FMUL.FTZ R39, R45, R41 ;  /* 0x000000292d277220 */ /* 0x001fc80000410000 */
[CC--:B-1----:R-:W-:Y:S02]  /*5520*/  FFMA.FTZ R47, R40.reuse, R38.reuse, -R39 ;  /* 0x00000026282f7223 */ /* 0x0c2fe40000010827 */
[C---:B------:R-:W-:Y:S02]  /*5530*/  FMUL.FTZ R44, R45.reuse, R38 ;  /* 0x000000262d2c7220 */ /* 0x040fe40000410000 */
[----:B---3--:R-:W-:Y:S01]  /*5540*/  FMUL.FTZ R38, R45, R36 ;  /* 0x000000242d267220 */ /* 0x008fe20000410000 */
[----:B------:R-:W-:Y:S01]  /*5550*/  ISETP.EQ.OR P0, PT, R97, RZ, P0 ;  /* 0x000000ff6100720c */ /* 0x000fe20000702670 */
[C---:B------:R-:W-:Y:S02]  /*5560*/  FFMA.FTZ R44, R40.reuse, R41, R44 ;  /* 0x00000029282c7223 */ /* 0x040fe4000001002c */
[-C--:B----4-:R-:W-:Y:S02]  /*5570*/  FFMA.FTZ R38, R40, R37.reuse, R38 ;  /* 0x0000002528267223 */ /* 0x090fe40000010026 */
[----:B------:R-:W-:-:S02]  /*5580*/  FMUL.FTZ R39, R45, R37 ;  /* 0x000000252d277220 */ /* 0x000fc40000410000 */
[----:B------:R-:W-:Y:S01]  /*5590*/  @P1 FADD.FTZ R43, R43, R44 ;  /* 0x0000002c2b2b1221 */ /* 0x000fe20000010000 */
[----:B------:R-:W-:Y:S01]  /*55a0*/  @!P2 SHF.R.U32.HI R44, RZ, 0x1, R107 ;  /* 0x00000001ff2ca819 */ /* 0x000fe2000001166b */
[----:B------:R-:W-:Y:S01]  /*55b0*/  @P1 FFMA.FTZ R40, R40, R36, -R39 ;  /* 0x0000002428281223 */ /* 0x000fe20000010827 */
[----:B------:R-:W-:Y:S02]  /*55c0*/  FSEL R41, R45, R38, !P1 ;  /* 0x000000262d297208 */ /* 0x000fe40004800000 */
[----:B------:R-:W-:Y:S01]  /*55d0*/  MOV R37, RZ ;  /* 0x000000ff00257202 */ /* 0x000fe20000000f00 */
[----:B------:R-:W-:Y:S01]  /*55e0*/  CS2R R38, SRZ ;  /* 0x0000000000267805 */ /* 0x000fe2000001ff00 */
[----:B------:R-:W-:Y:S01]  /*55f0*/  MOV R36, 0x3f800000 ;  /* 0x3f80000000247802 */ /* 0x000fe20000000f00 */
[----:B------:R-:W-:Y:S01]  /*5600*/  @P1 FADD.FTZ R42, R42, R47 ;  /* 0x0000002f2a2a1221 */ /* 0x000fe20000010000 */
[----:B------:R-:W-:-:S04]  /*5610*/  @!P2 LOP3.LUT R158, R44, 0x7ffffff0, RZ, 0xc0, !PT ;  /* 0x7ffffff02c9ea812 */ /* 0x000fc800078ec0ff */
[----:B------:R-:W-:Y:S04]  /*5620*/  @!P0 LDS.128 R36, [R0.X16+0x2170] ;  /* 0x0021700000248984 */ /* 0x000fe8000000cc00 */
[----:B------:R-:W-:Y:S04]  /*5630*/  @!P2 STS.128 [R158+0x2110], R40 ;  /* 0x002110289e00a388 */ /* 0x000fe80000000c00 */
[----:B------:R-:W-:Y:S01]  /*5640*/  BAR.SYNC.DEFER_BLOCKING 0x0 ;  /* 0x0000000000007b1d */ /* 0x000fe20000010000 */
[-C--:B--2---:R-:W-:Y:S02]  /*5650*/  FMUL.FTZ R157, R57, R59.reuse ;  /* 0x0000003b399d7220 */ /* 0x084fe40000410000 */
[----:B------:R-:W-:-:S02]  /*5660*/  FMUL.FTZ R59, R56, R59 ;  /* 0x0000003b383b7220 */ /* 0x000fc40000410000 */
[-C--:B------:R-:W-:Y:S01]  /*5670*/  FFMA.FTZ R156, R56, R58.reuse, -R157 ;  /* 0x0000003a389c7223 */ /* 0x080fe2000001089d */
[----:B------:R-:W-:Y:S04]  /*5680*/  LDS.128 R44, [0x2110] ;  /* 0x00211000ff2c7984 */ /* 0x000fe80000000c00 */
[----:B------:R-:W0:Y:S04]  /*5690*/  LDS.128 R48, [0x2120] ;  /* 0x00212000ff307984 */ /* 0x000e280000000c00 */
[----:B------:R-:W1:Y:S01]  /*56a0*/  LDS.128 R52, [0x2130] ;  /* 0x00213000ff347984 */ /* 0x000e620000000c00 */
[----:B------:R-:W-:Y:S01]  /*56b0*/  SHF.R.U32.HI R56, RZ, 0x5, R107 ;  /* 0x00000005ff387819 */ /* 0x000fe2000001166b */
[----:B------:R-:W-:-:S03]  /*56c0*/  FFMA.FTZ R157, R57, R58, R59 ;  /* 0x0000003a399d7223 */ /* 0x000fc6000001003b */
[C---:B------:R-:W-:Y:S02]  /*56d0*/  ISETP.NE.AND P2, PT, R56.reuse, RZ, PT ;  /* 0x000000ff3800720c */ /* 0x040fe40003f45270 */
[C---:B------:R-:W-:Y:S02]  /*56e0*/  ISETP.NE.AND P0, PT, R56.reuse, 0x3, PT ;  /* 0x000000033800780c */ /* 0x040fe40003f05270 */
[----:B------:R-:W-:Y:S02]  /*56f0*/  ISETP.NE.AND P1, PT, R56, 0x2, PT ;  /* 0x000000023800780c */ /* 0x000fe40003f25270 */
[----:B------:R-:W2:Y:S01]  /*5700*/  LDS.128 R56, [0x2140] ;  /* 0x00214000ff387984 */ /* 0x000ea20000000c00 */
[-C--:B0-----:R-:W-:Y:S02]  /*5710*/  FMUL.FTZ R161, R47, R49.reuse ;  /* 0x000000312fa17220 */ /* 0x081fe40000410000 */
[-C--:B------:R-:W-:Y:S02]  /*5720*/  FMUL.FTZ R159, R45, R49.reuse ;  /* 0x000000312d9f7220 */ /* 0x080fe40000410000 */
[----:B------:R-:W-:-:S02]  /*5730*/  FMUL.FTZ R160, R46, R49 ;  /* 0x000000312ea07220 */ /* 0x000fc40000410000 */
[----:B------:R-:W-:Y:S02]  /*5740*/  FMUL.FTZ R158, R44, R49 ;  /* 0x000000312c9e7220 */ /* 0x000fe40000410000 */
[-C--:B------:R-:W-:Y:S02]  /*5750*/  FFMA.FTZ R161, R46, R48.reuse, -R161 ;  /* 0x000000302ea17223 */ /* 0x080fe400000108a1 */
[-C--:B------:R-:W-:Y:S02]  /*5760*/  FFMA.FTZ R49, R44, R48.reuse, -R159 ;  /* 0x000000302c317223 */ /* 0x080fe4000001089f */
[-C--:B------:R-:W-:Y:S02]  /*5770*/  FFMA.FTZ R160, R47, R48.reuse, R160 ;  /* 0x000000302fa07223 */ /* 0x080fe400000100a0 */
[----:B------:R-:W-:Y:S02]  /*5780*/  FFMA.FTZ R48, R45, R48, R158 ;  /* 0x000000302d307223 */ /* 0x000fe4000001009e */
[----:B------:R-:W-:-:S02]  /*5790*/  FADD.FTZ R159, R50, R161 ;  /* 0x000000a1329f7221 */ /* 0x000fc40000010000 */
[----:B------:R-:W-:Y:S02]  /*57a0*/  FADD.FTZ R50, R51, R160 ;  /* 0x000000a033327221 */ /* 0x000fe40000010000 */
[-C--:B-1----:R-:W-:Y:S01]  /*57b0*/  FMUL.FTZ R51, R48, R53.reuse ;  /* 0x0000003530337220 */ /* 0x082fe20000410000 */
[C---:B------:R-:W-:Y:S01]  /*57c0*/  FSEL R44, R49.reuse, R44, !P1 ;  /* 0x0000002c312c7208 */ /* 0x040fe20004800000 */
[CC--:B------:R-:W-:Y:S02]  /*57d0*/  FMUL.FTZ R161, R49.reuse, R53.reuse ;  /* 0x0000003531a17220 */ /* 0x0c0fe40000410000 */
[-C--:B------:R-:W-:Y:S02]  /*57e0*/  FFMA.FTZ R49, R49, R52.reuse, -R51 ;  /* 0x0000003431317223 */ /* 0x080fe40000010833 */
[-C--:B------:R-:W-:Y:S02]  /*57f0*/  FMUL.FTZ R51, R50, R53.reuse ;  /* 0x0000003532337220 */ /* 0x080fe40000410000 */
[----:B------:R-:W-:Y:S01]  /*5800*/  FMUL.FTZ R53, R159, R53 ;  /* 0x000000359f357220 */ /* 0x000fe20000410000 */
[C---:B------:R-:W-:Y:S01]  /*5810*/  FSEL R45, R48.reuse, R45, !P1 ;  /* 0x0000002d302d7208 */ /* 0x040fe20004800000 */
[----:B------:R-:W-:-:S02]  /*5820*/  FFMA.FTZ R48, R48, R52, R161 ;  /* 0x0000003430307223 */ /* 0x000fc400000100a1 */
[CC--:B------:R-:W-:Y:S02]  /*5830*/  FFMA.FTZ R51, R159.reuse, R52.reuse, -R51 ;  /* 0x000000349f337223 */ /* 0x0c0fe40000010833 */
[----:B------:R-:W-:Y:S01]  /*5840*/  FFMA.FTZ R52, R50, R52, R53 ;  /* 0x0000003432347223 */ /* 0x000fe20000010035 */
[----:B------:R-:W-:-:S03]  /*5850*/  FSEL R46, R159, R46, !P1 ;  /* 0x0000002e9f2e7208 */ /* 0x000fc60004800000 */
[----:B------:R-:W-:Y:S02]  /*5860*/  FADD.FTZ R55, R55, R52 ;  /* 0x0000003437377221 */ /* 0x000fe40000010000 */
[-C--:B--2---:R-:W-:Y:S01]  /*5870*/  FMUL.FTZ R52, R48, R57.reuse ;  /* 0x0000003930347220 */ /* 0x084fe20000410000 */
[C---:B------:R-:W-:Y:S01]  /*5880*/  FSEL R44, R49.reuse, R44, !P0 ;  /* 0x0000002c312c7208 */ /* 0x040fe20004000000 */
[----:B------:R-:W-:Y:S02]  /*5890*/  FADD.FTZ R53, R54, R51 ;  /* 0x0000003336357221 */ /* 0x000fe40000010000 */
[C---:B------:R-:W-:Y:S02]  /*58a0*/  FMUL.FTZ R159, R49.reuse, R57 ;  /* 0x00000039319f7220 */ /* 0x040fe40000410000 */
[----:B------:R-:W-:Y:S01]  /*58b0*/  FFMA.FTZ R49, R49, R56, -R52 ;  /* 0x0000003831317223 */ /* 0x000fe20000010834 */
[----:B------:R-:W-:Y:S01]  /*58c0*/  FSEL R52, R48, R45, !P0 ;  /* 0x0000002d30347208 */ /* 0x000fe20004000000 */
[----:B------:R-:W-:-:S02]  /*58d0*/  FMUL.FTZ R45, R55, R57 ;  /* 0x00000039372d7220 */ /* 0x000fc40000410000 */
[C---:B------:R-:W-:Y:S01]  /*58e0*/  FMUL.FTZ R57, R53.reuse, R57 ;  /* 0x0000003935397220 */ /* 0x040fe20000410000 */
[----:B------:R-:W-:Y:S01]  /*58f0*/  FSEL R50, R50, R47, !P1 ;  /* 0x0000002f32327208 */ /* 0x000fe20004800000 */
[-C--:B------:R-:W-:Y:S02]  /*5900*/  FFMA.FTZ R159, R48, R56.reuse, R159 ;  /* 0x00000038309f7223 */ /* 0x080fe4000001009f */
[-C--:B------:R-:W-:Y:S01]  /*5910*/  FFMA.FTZ R45, R53, R56.reuse, -R45 ;  /* 0x00000038352d7223 */ /* 0x080fe2000001082d */
[----:B------:R-:W0:Y:S01]  /*5920*/  SHFL.UP PT, R42, R42, 0x1, RZ ;  /* 0x042000002a2a7989 */ /* 0x000e2200000e00ff */
[----:B------:R-:W-:Y:S01]  /*5930*/  FFMA.FTZ R56, R55, R56, R57 ;  /* 0x0000003837387223 */ /* 0x000fe20000010039 */
[----:B------:R-:W-:Y:S02]  /*5940*/  BSSY B0, `(.L_x_33) ;  /* 0x0000029000007945 */ /* 0x000fe40003800000 */
[----:B------:R-:W1:Y:S01]  /*5950*/  SHFL.UP PT, R43, R43, 0x1, RZ ;  /* 0x042000002b2b7989 */ /* 0x000e6200000e00ff */
[----:B------:R-:W-:-:S03]  /*5960*/  FSEL R46, R53, R46, !P0 ;  /* 0x0000002e352e7208 */ /* 0x000fc60004000000 */
[----:B------:R2:W3:Y:S01]  /*5970*/  SHFL.UP PT, R47, R40, 0x1, RZ ;  /* 0x04200000282f7989 */ /* 0x0004e200000e00ff */
[----:B------:R-:W-:-:S03]  /*5980*/  FSEL R50, R55, R50, !P0 ;  /* 0x0000003237327208 */ /* 0x000fc60004000000 */
[----:B------:R2:W4:Y:S01]  /*5990*/  SHFL.UP PT, R51, R41, 0x1, RZ ;  /* 0x0420000029337989 */ /* 0x00052200000e00ff */
[----:B------:R-:W-:Y:S02]  /*59a0*/  FADD.FTZ R45, R58, R45 ;  /* 0x0000002d3a2d7221 */ /* 0x000fe40000010000 */
[----:B------:R-:W-:Y:S01]  /*59b0*/  FADD.FTZ R56, R59, R56 ;  /* 0x000000383b387221 */ /* 0x000fe20000010000 */
[----:B------:R-:W-:Y:S05]  /*59c0*/  @!P2 BRA `(.L_x_34) ;  /* 0x000001000000a947 */ /* 0x000fea0003800000 */
[----:B------:R-:W-:Y:S01]  /*59d0*/  ISETP.NE.AND P0, PT, R101, RZ, PT ;  /* 0x000000ff6500720c */ /* 0x000fe20003f05270 */
[C---:B----4-:R-:W-:Y:S02]  /*59e0*/  FMUL.FTZ R45, R51.reuse, R50 ;  /* 0x00000032332d7220 */ /* 0x050fe40000410000 */
[C---:B------:R-:W-:Y:S02]  /*59f0*/  FMUL.FTZ R48, R51.reuse, R46 ;  /* 0x0000002e33307220 */ /* 0x040fe40000410000 */
[C---:B--2---:R-:W-:Y:S02]  /*5a00*/  FMUL.FTZ R40, R51.reuse, R52 ;  /* 0x0000003433287220 */ /* 0x044fe40000410000 */
[----:B------:R-:W-:-:S02]  /*5a10*/  FMUL.FTZ R41, R51, R44 ;  /* 0x0000002c33297220 */ /* 0x000fc40000410000 */
[C---:B---3--:R-:W-:Y:S02]  /*5a20*/  FFMA.FTZ R45, R47.reuse, R46, -R45 ;  /* 0x0000002e2f2d7223 */ /* 0x048fe4000001082d */
[C---:B------:R-:W-:Y:S02]  /*5a30*/  FFMA.FTZ R48, R47.reuse, R50, R48 ;  /* 0x000000322f307223 */ /* 0x040fe40000010030 */
[C---:B------:R-:W-:Y:S02]  /*5a40*/  @P0 FFMA.FTZ R44, R47.reuse, R44, -R40 ;  /* 0x0000002c2f2c0223 */ /* 0x040fe40000010828 */
[----:B------:R-:W-:Y:S02]  /*5a50*/  @P0 FFMA.FTZ R52, R47, R52, R41 ;  /* 0x000000342f340223 */ /* 0x000fe40000010029 */
[----:B0-----:R-:W-:Y:S01]  /*5a60*/  @P0 FADD.FTZ R46, R42, R45 ;  /* 0x0000002d2a2e0221 */ /* 0x001fe20000010000 */
[----:B------:R-:W-:Y:S01]  /*5a70*/  MOV R47, R44 ;  /* 0x0000002c002f7202 */ /* 0x000fe20000000f00 */
[----:B-1----:R-:W-:Y:S01]  /*5a80*/  @P0 FADD.FTZ R50, R43, R48 ;  /* 0x000000302b320221 */ /* 0x002fe20000010000 */
[----:B------:R-:W-:-:S02]  /*5a90*/  MOV R51, R52 ;  /* 0x0000003400337202 */ /* 0x000fc40000000f00 */
[----:B------:R-:W-:Y:S02]  /*5aa0*/  MOV R42, R46 ;  /* 0x0000002e002a7202 */ /* 0x000fe40000000f00 */
[----:B------:R-:W-:Y:S01]  /*5ab0*/  MOV R43, R50 ;  /* 0x00000032002b7202 */ /* 0x000fe20000000f00 */
[----:B------:R-:W-:Y:S05]  /*5ac0*/  BRA `(.L_x_35) ;  /* 0x0000010000007947 */ /* 0x000fea0003800000 */
.L_x_34:
[----:B------:R-:W-:Y:S01]  /*5ad0*/  ISETP.NE.AND P0, PT, R101, RZ, PT ;  /* 0x000000ff6500720c */ /* 0x000fe20003f05270 */
[C---:B--2---:R-:W-:Y:S02]  /*5ae0*/  FMUL.FTZ R41, R159.reuse, R39 ;  /* 0x000000279f297220 */ /* 0x044fe40000410000 */
[-C--:B------:R-:W-:Y:S02]  /*5af0*/  FMUL.FTZ R48, R159, R38.reuse ;  /* 0x000000269f307220 */ /* 0x080fe40000410000 */
[----:B------:R-:W-:Y:S02]  /*5b00*/  FFMA.FTZ R46, R49, R38, -R41 ;  /* 0x00000026312e7223 */ /* 0x000fe40000010829 */
[----:B------:R-:W-:-:S02]  /*5b10*/  FMUL.FTZ R40, R159, R37 ;  /* 0x000000259f287220 */ /* 0x000fc40000410000 */
[----:B------:R-:W-:Y:S02]  /*5b20*/  FMUL.FTZ R44, R159, R36 ;  /* 0x000000249f2c7220 */ /* 0x000fe40000410000 */
[C---:B------:R-:W-:Y:S02]  /*5b30*/  FFMA.FTZ R41, R49.reuse, R39, R48 ;  /* 0x0000002731297223 */ /* 0x040fe40000010030 */
[----:B------:R2:W-:Y:S01]  /*5b40*/  @!P0 STS.128 [0x2160], R36 ;  /* 0x00216024ff008388 */ /* 0x0005e20000000c00 */
[----:B0-----:R-:W-:Y:S02]  /*5b50*/  @!P0 MOV R42, R38 ;  /* 0x00000026002a8202 */ /* 0x001fe40000000f00 */
[-C--:B---3--:R-:W-:Y:S02]  /*5b60*/  @!P0 MOV R47, R36.reuse ;  /* 0x00000024002f8202 */ /* 0x088fe40000000f00 */
[----:B----4-:R-:W-:Y:S02]  /*5b70*/  @!P0 MOV R51, R37 ;  /* 0x0000002500338202 */ /* 0x010fe40000000f00 */
[----:B-1----:R-:W-:Y:S01]  /*5b80*/  @!P0 MOV R43, R39 ;  /* 0x00000027002b8202 */ /* 0x002fe20000000f00 */
[----:B--2---:R-:W-:-:S02]  /*5b90*/  FFMA.FTZ R36, R49, R36, -R40 ;  /* 0x0000002431247223 */ /* 0x004fc40000010828 */
[----:B------:R-:W-:Y:S02]  /*5ba0*/  FFMA.FTZ R37, R49, R37, R44 ;  /* 0x0000002531257223 */ /* 0x000fe4000001002c */
[----:B------:R-:W-:Y:S02]  /*5bb0*/  FADD.FTZ R38, R45, R46 ;  /* 0x0000002e2d267221 */ /* 0x000fe40000010000 */
[----:B------:R-:W-:Y:S02]  /*5bc0*/  FADD.FTZ R39, R56, R41 ;  /* 0x0000002938277221 */ /* 0x000fe40000010000 */
.L_x_35:
[----:B------:R-:W-:Y:S05]  /*5bd0*/  BSYNC B0 ;  /* 0x0000000000007941 */ /* 0x000fea0003800000 */
.L_x_33:
[----:B------:R-:W-:Y:S01]  /*5be0*/  BAR.SYNC.DEFER_BLOCKING 0x0 ;  /* 0x0000000000007b1d */ /* 0x000fe20000010000 */
[----:B------:R-:W-:-:S05]  /*5bf0*/  ISETP.NE.AND P0, PT, R107, RZ, PT ;  /* 0x000000ff6b00720c */ /* 0x000fca0003f05270 */
[----:B------:R-:W-:Y:S08]  /*5c00*/  BSSY B0, `(.L_x_36) ;  /* 0x0000078000007945 */ /* 0x000ff00003800000 */
[----:B------:R-:W0:Y:S02]  /*5c10*/  @P0 LDS.64 R40, [0x2168] ;  /* 0x00216800ff280984 */ /* 0x000e240000000a00 */
[----:B0-----:R-:W-:-:S02]  /*5c20*/  @P0 FMUL.FTZ R44, R41, R51 ;  /* 0x00000033292c0220 */ /* 0x001fc40000410000 */
[C---:B------:R-:W-:Y:S02]  /*5c30*/  @P0 FMUL.FTZ R46, R40.reuse, R51 ;  /* 0x00000033282e0220 */ /* 0x040fe40000410000 */
[-C--:B------:R-:W-:Y:S02]  /*5c40*/  @P0 FFMA.FTZ R45, R40, R47.reuse, -R44 ;  /* 0x0000002f282d0223 */ /* 0x080fe4000001082c */
[----:B------:R-:W-:Y:S02]  /*5c50*/  @P0 FFMA.FTZ R46, R41, R47, R46 ;  /* 0x0000002f292e0223 */ /* 0x000fe4000001002e */
[----:B------:R-:W-:Y:S02]  /*5c60*/  @P0 FADD.FTZ R42, R42, R45 ;  /* 0x0000002d2a2a0221 */ /* 0x000fe40000010000 */
[----:B------:R-:W-:Y:S01]  /*5c70*/  @P0 FADD.FTZ R43, R43, R46 ;  /* 0x0000002e2b2b0221 */ /* 0x000fe20000010000 */
[----:B------:R-:W-:Y:S01]  /*5c80*/  ISETP.NE.AND P0, PT, R107, RZ, PT ;  /* 0x000000ff6b00720c */ /* 0x000fe20003f05270 */
[----:B------:R-:W-:-:S02]  /*5c90*/  FMUL.FTZ R40, R113, R42 ;  /* 0x0000002a71287220 */ /* 0x000fc40000410000 */
[-C--:B------:R-:W-:Y:S02]  /*5ca0*/  FMUL.FTZ R113, R113, R43.reuse ;  /* 0x0000002b71717220 */ /* 0x080fe40000410000 */
[C---:B------:R-:W-:Y:S02]  /*5cb0*/  FFMA.FTZ R40, R112.reuse, R43, R40 ;  /* 0x0000002b70287223 */ /* 0x040fe40000010028 */
[----:B------:R-:W-:Y:S02]  /*5cc0*/  FFMA.FTZ R112, R112, R42, -R113 ;  /* 0x0000002a70707223 */ /* 0x000fe40000010871 */
[----:B------:R-:W-:Y:S02]  /*5cd0*/  FADD.FTZ R42, RZ, R40 ;  /* 0x00000028ff2a7221 */ /* 0x000fe40000010000 */
[----:B------:R-:W-:Y:S02]  /*5ce0*/  FADD.FTZ R111, R111, R112 ;  /* 0x000000706f6f7221 */ /* 0x000fe40000010000 */
[----:B------:R-:W-:-:S02]  /*5cf0*/  FMUL.FTZ R40, R110, R42 ;  /* 0x0000002a6e287220 */ /* 0x000fc40000410000 */
[-C--:B------:R-:W-:Y:S02]  /*5d00*/  FMUL.FTZ R110, R110, R111.reuse ;  /* 0x0000006f6e6e7220 */ /* 0x080fe40000410000 */
[C---:B------:R-:W-:Y:S02]  /*5d10*/  FFMA.FTZ R43, R109.reuse, R111, -R40 ;  /* 0x0000006f6d2b7223 */ /* 0x040fe40000010828 */
[----:B------:R-:W-:Y:S02]  /*5d20*/  FFMA.FTZ R44, R109, R42, R110 ;  /* 0x0000002a6d2c7223 */ /* 0x000fe4000001006e */
[----:B------:R-:W-:Y:S02]  /*5d30*/  FADD.FTZ R43, R108, R43 ;  /* 0x0000002b6c2b7221 */ /* 0x000fe40000010000 */
[----:B------:R-:W-:Y:S02]  /*5d40*/  FADD.FTZ R44, RZ, R44 ;  /* 0x0000002cff2c7221 */ /* 0x000fe40000010000 */
        /* <DEDUP_REMOVED lines=82> */
[----:B------:R-:W-:Y:S01]  /*6270*/  FADD.FTZ R141, R141, R40 ;  /* 0x000000288d8d7221 */ /* 0x000fe20000010000 */
[----:B------:R-:W-:Y:S05]  /*6280*/  @P0 BRA `(.L_x_37) ;  /* 0x000000f000000947 */ /* 0x000fea0003800000 */
[----:B------:R-:W0:Y:S01]  /*6290*/  S2UR UR6, SR_CTAID.Y ;  /* 0x00000000000679c3 */ /* 0x000e220000002600 */
[----:B------:R1:W-:Y:S07]  /*62a0*/  STS.128 [R0.X16+0x2170], R36 ;  /* 0x0021702400007388 */ /* 0x0003ee000000cc00 */
[----:B------:R-:W2:Y:S01]  /*62b0*/  S2UR UR7, SR_CTAID.X ;  /* 0x00000000000779c3 */ /* 0x000ea20000002500 */
[----:B0-----:R-:W-:-:S02]  /*62c0*/  MOV R105, UR6 ;  /* 0x0000000600697c02 */ /* 0x001fc40008000f00 */
[----:B--2---:R-:W-:-:S05]  /*62d0*/  MOV R100, UR7 ;  /* 0x0000000700647c02 */ /* 0x004fca0008000f00 */
[----:B------:R-:W-:-:S04]  /*62e0*/  IMAD R40, R100, c[0x0][0x164], R105 ;  /* 0x0000590064287a24 */ /* 0x000fc800078e0269 */
[----:B------:R-:W-:-:S04]  /*62f0*/  IMAD R40, R40, c[0x0][0x174], RZ ;  /* 0x00005d0028287a24 */ /* 0x000fc800078e02ff */
[----:B------:R-:W-:Y:S02]  /*6300*/  IMAD R41, R40, c[0x0][0x16c], RZ ;  /* 0x00005b0028297a24 */ /* 0x000fe400078e02ff */
[----:B------:R-:W-:-:S03]  /*6310*/  IMAD R40, R97, c[0x0][0x16c], R0 ;  /* 0x00005b0061287a24 */ /* 0x000fc600078e0200 */
[----:B------:R-:W-:Y:S02]  /*6320*/  SHF.R.S32.HI R59, RZ, 0x1f, R41 ;  /* 0x0000001fff3b7819 */ /* 0x000fe40000011429 */
[----:B------:R-:W-:-:S04]  /*6330*/  IADD3 R41, P0, R40, R41, RZ ;  /* 0x0000002928297210 */ /* 0x000fc80007f1e0ff */
[----:B------:R-:W-:Y:S02]  /*6340*/  LEA.HI.X.SX32 R118, R40, R59, 0x1, P0 ;  /* 0x0000003b28767211 */ /* 0x000fe400000f0eff */
[----:B------:R-:W-:-:S04]  /*6350*/  LEA R40, P0, R41, c[0x0][0x260], 0x4 ;  /* 0x0000980029287a11 */ /* 0x000fc800078020ff */
[----:B------:R-:W-:-:S05]  /*6360*/  LEA.HI.X R41, R41, c[0x0][0x264], R118, 0x4, P0 ;  /* 0x0000990029297a11 */ /* 0x000fca00000f2476 */
[----:B------:R1:W-:Y:S04]  /*6370*/  STG.E.128 [R40.64], R36 ;  /* 0x0000002428007986 */ /* 0x0003e8000c101d04 */
.L_x_37:
[----:B------:R-:W-:Y:S05]  /*6380*/  BSYNC B0 ;  /* 0x0000000000007941 */ /* 0x000fea0003800000 */
.L_x_36:
[----:B-1----:R-:W-:Y:S01]  /*6390*/  IADD3 R0, R0, 0x1, RZ ;  /* 0x0000000100007810 */ /* 0x002fe20007ffe0ff */
[----:B------:R-:W-:Y:S02]  /*63a0*/  FADD.FTZ R38, RZ, R143 ;  /* 0x0000008fff267221 */ /* 0x000fe40000010000 */
[C---:B------:R-:W-:Y:S01]  /*63b0*/  FMUL.FTZ R42, R157.reuse, R42 ;  /* 0x0000002a9d2a7220 */ /* 0x040fe20000410000 */
[----:B------:R-:W-:Y:S01]  /*63c0*/  ISETP.GE.AND P0, PT, R0, c[0x0][0x16c], PT ;  /* 0x00005b0000007a0c */ /* 0x000fe20003f06270 */
[C---:B------:R-:W-:Y:S02]  /*63d0*/  FMUL.FTZ R44, R157.reuse, R44 ;  /* 0x0000002c9d2c7220 */ /* 0x040fe40000410000 */
[C---:B------:R-:W-:Y:S02]  /*63e0*/  FMUL.FTZ R46, R157.reuse, R46 ;  /* 0x0000002e9d2e7220 */ /* 0x040fe40000410000 */
[C---:B------:R-:W-:Y:S02]  /*63f0*/  FMUL.FTZ R48, R157.reuse, R48 ;  /* 0x000000309d307220 */ /* 0x040fe40000410000 */
[----:B------:R-:W-:-:S02]  /*6400*/  FMUL.FTZ R50, R157, R50 ;  /* 0x000000329d327220 */ /* 0x000fc40000410000 */
[C---:B------:R-:W-:Y:S02]  /*6410*/  FMUL.FTZ R52, R157.reuse, R52 ;  /* 0x000000349d347220 */ /* 0x040fe40000410000 */
[C---:B------:R-:W-:Y:S02]  /*6420*/  FMUL.FTZ R54, R157.reuse, R54 ;  /* 0x000000369d367220 */ /* 0x040fe40000410000 */
        /* <DEDUP_REMOVED lines=8> */
[----:B------:R-:W-:Y:S02]  /*64b0*/  FMUL.FTZ R157, R157, R38 ;  /* 0x000000269d9d7220 */ /* 0x000fe40000410000 */
[----:B------:R-:W-:-:S02]  /*64c0*/  FFMA.FTZ R42, R156, R111, -R42 ;  /* 0x0000006f9c2a7223 */ /* 0x000fc4000001082a */
[C---:B------:R-:W-:Y:S02]  /*64d0*/  FFMA.FTZ R43, R156.reuse, R43, -R44 ;  /* 0x0000002b9c2b7223 */ /* 0x040fe4000001082c */
[C---:B------:R-:W-:Y:S02]  /*64e0*/  FFMA.FTZ R46, R156.reuse, R45, -R46 ;  /* 0x0000002d9c2e7223 */ /* 0x040fe4000001082e */
[C---:B------:R-:W-:Y:S02]  /*64f0*/  FFMA.FTZ R117, R156.reuse, R117, -R48 ;  /* 0x000000759c757223 */ /* 0x040fe40000010830 */
[C---:B------:R-:W-:Y:S02]  /*6500*/  FFMA.FTZ R50, R156.reuse, R47, -R50 ;  /* 0x0000002f9c327223 */ /* 0x040fe40000010832 */
[C---:B------:R-:W-:Y:S02]  /*6510*/  FFMA.FTZ R123, R156.reuse, R123, -R52 ;  /* 0x0000007b9c7b7223 */ /* 0x040fe40000010834 */
        /* <DEDUP_REMOVED lines=9> */
[----:B------:R-:W-:Y:S02]  /*65b0*/  FFMA.FTZ R157, R156, R141, -R157 ;  /* 0x0000008d9c9d7223 */ /* 0x000fe4000001089d */
[----:B------:R-:W-:Y:S02]  /*65c0*/  FFMA.FTZ R17, R42, 2, R17 ;  /* 0x400000002a117823 */ /* 0x000fe40000010011 */
[----:B------:R-:W-:Y:S02]  /*65d0*/  FFMA.FTZ R16, R43, 2, R16 ;  /* 0x400000002b107823 */ /* 0x000fe40000010010 */
[----:B------:R-:W-:-:S02]  /*65e0*/  FFMA.FTZ R15, R46, 2, R15 ;  /* 0x400000002e0f7823 */ /* 0x000fc4000001000f */
[----:B------:R-:W-:Y:S02]  /*65f0*/  FFMA.FTZ R14, R117, 2, R14 ;  /* 0x40000000750e7823 */ /* 0x000fe4000001000e */
[----:B------:R-:W-:Y:S02]  /*6600*/  FFMA.FTZ R13, R50, 2, R13 ;  /* 0x40000000320d7823 */ /* 0x000fe4000001000d */
[----:B------:R-:W-:Y:S02]  /*6610*/  FFMA.FTZ R12, R123, 2, R12 ;  /* 0x400000007b0c7823 */ /* 0x000fe4000001000c */
        /* <DEDUP_REMOVED lines=9> */
[----:B------:R-:W-:Y:S01]  /*66b0*/  FFMA.FTZ R2, R157, 2, R2 ;  /* 0x400000009d027823 */ /* 0x000fe20000010002 */
[----:B------:R-:W-:Y:S01]  /*66c0*/  @P0 CALL.REL.NOINC `(.L_x_32) ;  /* 0x0000001000000944 */ /* 0x000fe20003c00000 */
[----:B------:R-:W-:Y:S05]  /*66d0*/  BRA `(.L_x_38) ;  /* 0xffffd00000007947 */ /* 0x000fea000383ffff */
.L_x_32:
[----:B------:R-:W-:Y:S01]  /*66e0*/  BAR.SYNC.DEFER_BLOCKING 0x0 ;  /* 0x0000000000007b1d */ /* 0x000fe20000010000 */
[----:B------:R-:W-:-:S05]  /*66f0*/  ISETP.NE.AND P0, PT, R107, RZ, PT ;  /* 0x000000ff6b00720c */ /* 0x000fca0003f05270 */
[----:B------:R-:W-:Y:S01]  /*6700*/  BSSY B0, `(.L_x_39) ;  /* 0x0000038000007945 */ /* 0x000fe20003800000 */
[----:B------:R-:W-:Y:S04]  /*6710*/  STS [R74.X4], R17 ;  /* 0x000000114a007388 */ /* 0x000fe80000004800 */
[----:B------:R-:W-:Y:S04]  /*6720*/  STS [R74.X4+0x4], R16 ;  /* 0x000004104a007388 */ /* 0x000fe80000004800 */
[----:B------:R-:W-:Y:S04]  /*6730*/  STS [R74.X4+0x8], R15 ;  /* 0x0000080f4a007388 */ /* 0x000fe80000004800 */
[----:B------:R-:W-:Y:S04]  /*6740*/  STS [R74.X4+0xc], R14 ;  /* 0x00000c0e4a007388 */ /* 0x000fe80000004800 */
[----:B------:R-:W-:Y:S04]  /*6750*/  STS [R74.X4+0x10], R13 ;  /* 0x0000100d4a007388 */ /* 0x000fe80000004800 */
[----:B------:R-:W-:Y:S04]  /*6760*/  STS [R74.X4+0x14], R12 ;  /* 0x0000140c4a007388 */ /* 0x000fe80000004800 */
[----:B------:R-:W-:Y:S04]  /*6770*/  STS [R74.X4+0x18], R11 ;  /* 0x0000180b4a007388 */ /* 0x000fe80000004800 */
[----:B------:R-:W-:Y:S04]  /*6780*/  STS [R74.X4+0x1c], R10 ;  /* 0x00001c0a4a007388 */ /* 0x000fe80000004800 */
[----:B------:R-:W-:Y:S04]  /*6790*/  STS [R74.X4+0x20], R9 ;  /* 0x000020094a007388 */ /* 0x000fe80000004800 */
[----:B------:R0:W-:Y:S04]  /*67a0*/  STS [R74.X4+0x24], R8 ;  /* 0x000024084a007388 */ /* 0x0001e80000004800 */
[----:B------:R-:W-:Y:S04]  /*67b0*/  STS [R74.X4+0x28], R7 ;  /* 0x000028074a007388 */ /* 0x000fe80000004800 */
[----:B------:R-:W-:Y:S01]  /*67c0*/  STS [R74.X4+0x2c], R6 ;  /* 0x00002c064a007388 */ /* 0x000fe20000004800 */
[----:B0-----:R-:W-:-:S03]  /*67d0*/  SHF.R.S32.HI R8, RZ, 0x1f, R95 ;  /* 0x0000001fff087819 */ /* 0x001fc6000001145f */
[----:B------:R0:W-:Y:S04]  /*67e0*/  STS [R74.X4+0x30], R5 ;  /* 0x000030054a007388 */ /* 0x0001e80000004800 */
[----:B------:R-:W-:Y:S04]  /*67f0*/  STS [R74.X4+0x34], R4 ;  /* 0x000034044a007388 */ /* 0x000fe80000004800 */
[----:B------:R-:W-:Y:S01]  /*6800*/  STS [R74.X4+0x38], R3 ;  /* 0x000038034a007388 */ /* 0x000fe20000004800 */
[----:B0-----:R-:W-:-:S03]  /*6810*/  IMAD R5, R98, c[0x0][0x200], RZ ;  /* 0x0000800062057a24 */ /* 0x001fc600078e02ff */
[----:B------:R0:W-:Y:S01]  /*6820*/  STS [R74.X4+0x3c], R2 ;  /* 0x00003c024a007388 */ /* 0x0001e20000004800 */
[----:B------:R-:W-:-:S06]  /*6830*/  NOP ;  /* 0x0000000000007918 */ /* 0x000fcc0000000000 */
[----:B------:R-:W-:Y:S01]  /*6840*/  LDS R11, [R90.X4] ;  /* 0x000000005a0b7984 */ /* 0x000fe20000004800 */
[C---:B------:R-:W-:Y:S02]  /*6850*/  IMAD R7, R100.reuse, c[0x0][0x204], R5 ;  /* 0x0000810064077a24 */ /* 0x040fe400078e0205 */
[----:B0-----:R-:W-:Y:S01]  /*6860*/  IMAD.WIDE.U32 R2, R100, c[0x0][0x200], RZ ;  /* 0x0000800064027a25 */ /* 0x001fe200078e00ff */
[----:B------:R-:W-:Y:S04]  /*6870*/  LDS R89, [R89.X4+0x80] ;  /* 0x0000800059597984 */ /* 0x000fe80000004800 */
[----:B------:R-:W-:Y:S01]  /*6880*/  LDS R9, [R88.X4+0x100] ;  /* 0x0001000058097984 */ /* 0x000fe20000004800 */
[----:B------:R-:W-:-:S03]  /*6890*/  IADD3 R25, R3, R7, RZ ;  /* 0x0000000703197210 */ /* 0x000fc60007ffe0ff */
        /* <DEDUP_REMOVED lines=13> */
[----:B------:R-:W-:Y:S04]  /*6970*/  @!P0 STS [0x2100], R106 ;  /* 0x0021006aff008388 */ /* 0x000fe80000000800 */
[----:B------:R-:W-:Y:S06]  /*6980*/  BAR.SYNC.DEFER_BLOCKING 0x0 ;  /* 0x0000000000007b1d */ /* 0x000fec0000010000 */
[----:B------:R-:W0:Y:S02]  /*6990*/  LDS R0, [0x2100] ;  /* 0x00210000ff007984 */ /* 0x000e240000000800 */
[----:B0-----:R-:W-:-:S13]  /*69a0*/  ISETP.GE.AND P0, PT, R95, R0, PT ;  /* 0x000000005f00720c */ /* 0x001fda0003f06270 */
[----:B------:R-:W-:Y:S05]  /*69b0*/  @P0 BRA `(.L_x_40) ;  /* 0x000000c000000947 */ /* 0x000fea0003800000 */
[----:B------:R-:W-:-:S04]  /*69c0*/  SHF.L.U32 R6, R97, 0xb, RZ ;  /* 0x0000000b61067819 */ /* 0x000fc800000006ff */
[----:B------:R-:W-:-:S04]  /*69d0*/  IADD3 R4, P0, R95, R6, RZ ;  /* 0x000000065f047210 */ /* 0x000fc80007f1e0ff */
[----:B------:R-:W-:Y:S01]  /*69e0*/  LEA.HI.X.SX32 R5, R6, R8, 0x1, P0 ;  /* 0x0000000806057211 */ /* 0x000fe200000f0eff */
[----:B------:R-:W-:-:S04]  /*69f0*/  IMAD R6, R104, c[0x0][0x208], RZ ;  /* 0x0000820068067a24 */ /* 0x000fc800078e02ff */
[----:B------:R-:W-:-:S05]  /*6a00*/  IMAD.WIDE.U32 R4, R100, c[0x0][0x200], R4 ;  /* 0x0000800064047a25 */ /* 0x000fca00078e0004 */
[----:B------:R-:W-:Y:S01]  /*6a10*/  IADD3 R5, R7, R5, RZ ;  /* 0x0000000507057210 */ /* 0x000fe20007ffe0ff */
[----:B------:R-:W-:-:S04]  /*6a20*/  IMAD R7, R105, c[0x0][0x20c], R6 ;  /* 0x0000830069077a24 */ /* 0x000fc800078e0206 */
[----:B------:R-:W-:-:S05]  /*6a30*/  IMAD.WIDE.U32 R4, R105, c[0x0][0x208], R4 ;  /* 0x0000820069047a25 */ /* 0x000fca00078e0004 */
[----:B------:R-:W-:Y:S02]  /*6a40*/  IADD3 R5, R5, R7, RZ ;  /* 0x0000000705057210 */ /* 0x000fe40007ffe0ff */
[----:B------:R-:W-:-:S04]  /*6a50*/  LEA R6, P0, R4, c[0x0][0x258], 0x2 ;  /* 0x0000960004067a11 */ /* 0x000fc800078010ff */
[----:B------:R-:W-:-:S05]  /*6a60*/  LEA.HI.X R7, R4, c[0x0][0x25c], R5, 0x2, P0 ;  /* 0x0000970004077a11 */ /* 0x000fca00000f1405 */
[----:B------:R0:W-:Y:S04]  /*6a70*/  STG.E [R6.64], R11 ;  /* 0x0000000b06007986 */ /* 0x0001e8000c101904 */
.L_x_40:
[----:B------:R-:W-:Y:S05]  /*6a80*/  BSYNC B0 ;  /* 0x0000000000007941 */ /* 0x000fea0003800000 */
.L_x_39:
[----:B------:R-:W-:Y:S01]  /*6a90*/  MOV R3, R25 ;  /* 0x0000001900037202 */ /* 0x000fe20000000f00 */
[----:B------:R-:W-:Y:S01]  /*6aa0*/  IMAD R4, R104, c[0x0][0x208], RZ ;  /* 0x0000820068047a24 */ /* 0x000fe200078e02ff */
[C-C-:B------:R-:W-:Y:S02]  /*6ab0*/  LOP3.LUT R5, R96.reuse, 0x20, R99.reuse, 0xfe, !PT ;  /* 0x0000002060057812 */ /* 0x140fe400078efe63 */
[----:B0-----:R-:W-:Y:S01]  /*6ac0*/  LOP3.LUT R7, R96, 0x40, R99, 0xfe, !PT ;  /* 0x0000004060077812 */ /* 0x001fe200078efe63 */
[----:B------:R-:W-:Y:S01]  /*6ad0*/  IMAD.WIDE.U32 R2, R105, c[0x0][0x208], R2 ;  /* 0x0000820069027a25 */ /* 0x000fe200078e0002 */
[-C--:B------:R-:W-:Y:S02]  /*6ae0*/  ISETP.GE.AND P3, PT, R5, R0.reuse, PT ;  /* 0x000000000500720c */ /* 0x080fe40003f66270 */
[----:B------:R-:W-:Y:S01]  /*6af0*/  SHF.L.U32 R5, R97, 0xb, RZ ;  /* 0x0000000b61057819 */ /* 0x000fe200000006ff */
[----:B------:R-:W-:Y:S01]  /*6b00*/  IMAD R6, R105, c[0x0][0x20c], R4 ;  /* 0x0000830069067a24 */ /* 0x000fe200078e0204 */
[----:B------:R-:W-:-:S02]  /*6b10*/  ISETP.GE.AND P4, PT, R7, R0, PT ;  /* 0x000000000700720c */ /* 0x000fc40003f86270 */
[----:B------:R-:W-:Y:S02]  /*6b20*/  SHF.R.S32.HI R7, RZ, 0x1f, R5 ;  /* 0x0000001fff077819 */ /* 0x000fe40000011405 */
[----:B------:R-:W-:Y:S02]  /*6b30*/  IADD3 R4, P1, R5, R2, RZ ;  /* 0x0000000205047210 */ /* 0x000fe40007f3e0ff */
[C---:B------:R-:W-:Y:S02]  /*6b40*/  LEA R5, P0, R95.reuse, c[0x0][0x258], 0x2 ;  /* 0x000096005f057a11 */ /* 0x040fe400078010ff */
[----:B------:R-:W-:Y:S02]  /*6b50*/  LOP3.LUT R25, R96, 0x80, R99, 0xfe, !PT ;  /* 0x0000008060197812 */ /* 0x000fe400078efe63 */
[----:B------:R-:W-:Y:S02]  /*6b60*/  LEA.HI.X R8, R95, c[0x0][0x25c], R8, 0x2, P0 ;  /* 0x000097005f087a11 */ /* 0x000fe400000f1408 */
[----:B------:R-:W-:-:S02]  /*6b70*/  IADD3.X R3, R7, R6, R3, P1, !PT ;  /* 0x0000000607037210 */ /* 0x000fc40000ffe403 */
[----:B------:R-:W-:Y:S02]  /*6b80*/  LEA R2, P0, R4, R5, 0x2 ;  /* 0x0000000504027211 */ /* 0x000fe400078010ff */
[----:B------:R-:W-:Y:S02]  /*6b90*/  ISETP.GE.AND P6, PT, R25, R0, PT ;  /* 0x000000001900720c */ /* 0x000fe40003fc6270 */
[C-C-:B------:R-:W-:Y:S02]  /*6ba0*/  LOP3.LUT R7, R96.reuse, 0xc0, R99.reuse, 0xfe, !PT ;  /* 0x000000c060077812 */ /* 0x140fe400078efe63 */
[----:B------:R-:W-:Y:S02]  /*6bb0*/  LOP3.LUT R5, R96, 0xa0, R99, 0xfe, !PT ;  /* 0x000000a060057812 */ /* 0x000fe400078efe63 */
[----:B------:R-:W-:Y:S02]  /*6bc0*/  LEA.HI.X R3, R4, R8, R3, 0x2, P0 ;  /* 0x0000000804037211 */ /* 0x000fe400000f1403 */
[----:B------:R-:W-:-:S02]  /*6bd0*/  ISETP.GE.AND P1, PT, R7, R0, PT ;  /* 0x000000000700720c */ /* 0x000fc40003f26270 */
[C-C-:B------:R-:W-:Y:S01]  /*6be0*/  LOP3.LUT R11, R96.reuse, 0x60, R99.reuse, 0xfe, !PT ;  /* 0x00000060600b7812 */ /* 0x140fe200078efe63 */
[----:B------:R0:W-:Y:S01]  /*6bf0*/  @!P4 STG.E [R2.64+0x100], R9 ;  /* 0x000100090200c986 */ /* 0x0001e2000c101904 */
[-C--:B------:R-:W-:Y:S02]  /*6c00*/  ISETP.GE.AND P0, PT, R5, R0.reuse, PT ;  /* 0x000000000500720c */ /* 0x080fe40003f06270 */
[C-C-:B------:R-:W-:Y:S01]  /*6c10*/  LOP3.LUT R7, R96.reuse, 0x120, R99.reuse, 0xfe, !PT ;  /* 0x0000012060077812 */ /* 0x140fe200078efe63 */
[----:B------:R0:W-:Y:S01]  /*6c20*/  @!P3 STG.E [R2.64+0x80], R89 ;  /* 0x000080590200b986 */ /* 0x0001e2000c101904 */
[----:B------:R-:W-:Y:S02]  /*6c30*/  LOP3.LUT R5, R96, 0x100, R99, 0xfe, !PT ;  /* 0x0000010060057812 */ /* 0x000fe400078efe63 */
[-C--:B------:R-:W-:Y:S01]  /*6c40*/  ISETP.GE.AND P5, PT, R11, R0.reuse, PT ;  /* 0x000000000b00720c */ /* 0x080fe20003fa6270 */
[----:B------:R0:W-:Y:S01]  /*6c50*/  @!P6 STG.E [R2.64+0x200], R13 ;  /* 0x0002000d0200e986 */ /* 0x0001e2000c101904 */
[----:B------:R-:W-:-:S02]  /*6c60*/  ISETP.GE.AND P4, PT, R7, R0, PT ;  /* 0x000000000700720c */ /* 0x000fc40003f86270 */
[-C--:B------:R-:W-:Y:S01]  /*6c70*/  ISETP.GE.AND P3, PT, R5, R0.reuse, PT ;  /* 0x000000000500720c */ /* 0x080fe20003f66270 */
[----:B------:R0:W-:Y:S01]  /*6c80*/  @!P1 STG.E [R2.64+0x300], R15 ;  /* 0x0003000f02009986 */ /* 0x0001e2000c101904 */
[C-C-:B------:R-:W-:Y:S02]  /*6c90*/  LOP3.LUT R7, R96.reuse, 0x160, R99.reuse, 0xfe, !PT ;  /* 0x0000016060077812 */ /* 0x140fe400078efe63 */
[C-C-:B------:R-:W-:Y:S01]  /*6ca0*/  LOP3.LUT R5, R96.reuse, 0x140, R99.reuse, 0xfe, !PT ;  /* 0x0000014060057812 */ /* 0x140fe200078efe63 */
[----:B------:R0:W-:Y:S01]  /*6cb0*/  @!P0 STG.E [R2.64+0x280], R85 ;  /* 0x0002805502008986 */ /* 0x0001e2000c101904 */
[----:B------:R-:W-:Y:S02]  /*6cc0*/  ISETP.GE.AND P6, PT, R7, R0, PT ;  /* 0x000000000700720c */ /* 0x000fe40003fc6270 */
[C-C-:B------:R-:W-:Y:S01]  /*6cd0*/  LOP3.LUT R7, R96.reuse, 0x1a0, R99.reuse, 0xfe, !PT ;  /* 0x000001a060077812 */ /* 0x140fe200078efe63 */
[----:B------:R0:W-:Y:S01]  /*6ce0*/  @!P5 STG.E [R2.64+0x180], R87 ;  /* 0x000180570200d986 */ /* 0x0001e2000c101904 */
[----:B------:R-:W-:-:S02]  /*6cf0*/  LOP3.LUT R11, R96, 0xe0, R99, 0xfe, !PT ;  /* 0x000000e0600b7812 */ /* 0x000fc400078efe63 */
[-C--:B------:R-:W-:Y:S01]  /*6d00*/  ISETP.GE.AND P1, PT, R7, R0.reuse, PT ;  /* 0x000000000700720c */ /* 0x080fe20003f26270 */
[----:B------:R0:W-:Y:S01]  /*6d10*/  @!P3 STG.E [R2.64+0x400], R17 ;  /* 0x000400110200b986 */ /* 0x0001e2000c101904 */
[C-C-:B------:R-:W-:Y:S02]  /*6d20*/  LOP3.LUT R7, R96.reuse, 0x1e0, R99.reuse, 0xfe, !PT ;  /* 0x000001e060077812 */ /* 0x140fe400078efe63 */
[-C--:B------:R-:W-:Y:S01]  /*6d30*/  ISETP.GE.AND P5, PT, R5, R0.reuse, PT ;  /* 0x000000000500720c */ /* 0x080fe20003fa6270 */
[----:B------:R0:W-:Y:S01]  /*6d40*/  @!P4 STG.E [R2.64+0x480], R81 ;  /* 0x000480510200c986 */ /* 0x0001e2000c101904 */
[----:B------:R-:W-:Y:S02]  /*6d50*/  LOP3.LUT R5, R96, 0x180, R99, 0xfe, !PT ;  /* 0x0000018060057812 */ /* 0x000fe400078efe63 */
[-C--:B------:R-:W-:Y:S01]  /*6d60*/  ISETP.GE.AND P3, PT, R7, R0.reuse, PT ;  /* 0x000000000700720c */ /* 0x080fe20003f66270 */
[----:B------:R0:W-:Y:S01]  /*6d70*/  @!P6 STG.E [R2.64+0x580], R79 ;  /* 0x0005804f0200e986 */ /* 0x0001e2000c101904 */
[----:B------:R-:W-:-:S02]  /*6d80*/  ISETP.GE.AND P2, PT, R11, R0, PT ;  /* 0x000000000b00720c */ /* 0x000fc40003f46270 */
[----:B------:R-:W-:Y:S01]  /*6d90*/  ISETP.GE.AND P0, PT, R5, R0, PT ;  /* 0x000000000500720c */ /* 0x000fe20003f06270 */
[----:B------:R0:W-:Y:S01]  /*6da0*/  @!P1 STG.E [R2.64+0x680], R77 ;  /* 0x0006804d02009986 */ /* 0x0001e2000c101904 */
[----:B------:R-:W-:Y:S02]  /*6db0*/  LOP3.LUT R5, R96, 0x1c0, R99, 0xfe, !PT ;  /* 0x000001c060057812 */ /* 0x000fe400078efe63 */
[----:B------:R-:W-:Y:S01]  /*6dc0*/  IADD3 R97, R97, 0x1, RZ ;  /* 0x0000000161617810 */ /* 0x000fe20007ffe0ff */
[----:B------:R0:W-:Y:S01]  /*6dd0*/  @!P5 STG.E [R2.64+0x500], R19 ;  /* 0x000500130200d986 */ /* 0x0001e2000c101904 */
[----:B------:R-:W-:-:S03]  /*6de0*/  IADD3 R92, P1, R92, 0x2000, RZ ;  /* 0x000020005c5c7810 */ /* 0x000fc60007f3e0ff */
[----:B------:R0:W-:Y:S01]  /*6df0*/  @!P3 STG.E [R2.64+0x780], R75 ;  /* 0x0007804b0200b986 */ /* 0x0001e2000c101904 */
[----:B------:R-:W-:-:S03]  /*6e00*/  IADD3.X R91, RZ, R91, RZ, P1, !PT ;  /* 0x0000005bff5b7210 */ /* 0x000fc60000ffe4ff */
[----:B------:R0:W-:Y:S01]  /*6e10*/  @!P2 STG.E [R2.64+0x380], R83 ;  /* 0x000380530200a986 */ /* 0x0001e2000c101904 */
[----:B------:R-:W-:-:S03]  /*6e20*/  ISETP.GE.AND P2, PT, R5, R0, PT ;  /* 0x000000000500720c */ /* 0x000fc60003f46270 */
[----:B------:R0:W-:Y:S01]  /*6e30*/  @!P0 STG.E [R2.64+0x600], R21 ;  /* 0x0006001502008986 */ /* 0x0001e2000c101904 */
[----:B------:R-:W-:-:S09]  /*6e40*/  ISETP.GE.AND P0, PT, R97, c[0x0][0x174], PT ;  /* 0x00005d0061007a0c */ /* 0x000fd20003f06270 */
[----:B------:R0:W-:Y:S01]  /*6e50*/  @!P2 STG.E [R2.64+0x700], R23 ;  /* 0x000700170200a986 */ /* 0x0001e2000c101904 */
[----:B------:R-:W-:-:S04]  /*6e60*/  IADD3 R94, P2, R94, 0x2000, RZ ;  /* 0x000020005e5e7810 */ /* 0x000fc80007f5e0ff */
[----:B------:R-:W-:Y:S01]  /*6e70*/  IADD3.X R93, RZ, R93, RZ, P2, !PT ;  /* 0x0000005dff5d7210 */ /* 0x000fe200017fe4ff */
[----:B------:R-:W-:Y:S01]  /*6e80*/  @P0 CALL.REL.NOINC `(.L_x_41) ;  /* 0x0000001000000944 */ /* 0x000fe20003c00000 */
[----:B------:R-:W-:Y:S05]  /*6e90*/  BRA `(.L_x_42) ;  /* 0xffff947000007947 */ /* 0x000fea000383ffff */
.L_x_41:
[----:B------:R-:W-:Y:S05]  /*6ea0*/  EXIT ;  /* 0x000000000000794d */ /* 0x000fea0003800000 */
.L_x_43:
[----:B------:R-:W-:-:S00]  /*6eb0*/  BRA `(.L_x_43) ;  /* 0xfffffff000007947 */ /* 0x000fc0000383ffff */
[----:B------:R-:W-:-:S00]  /*6ec0*/  NOP ;  /* 0x0000000000007918 */ /* 0x000fc00000000000 */
        /* <DEDUP_REMOVED lines=11> */
.L_x_5320:


//--------------------- .text._Z25selective_scan_fwd_kernelI32Selective_Scan_fwd_kernel_traitsILi128ELi16ELi1ELb0ELb0ELb0ELb1EfN3c107complexIfEEEEv13SSMParamsBase --------------------------
	.section	.text._Z25selective_scan_fwd_kernelI32Selective_Scan_fwd_kernel_traitsILi128ELi16ELi1ELb0ELb0ELb0ELb1EfN3c107complexIfEEEEv13SSMParamsBase,"ax",@progbits
	.sectioninfo	@"SHI_REGISTERS=164"
	.align	128
        .global         _Z25selective_scan_fwd_kernelI32Selective_Scan_fwd_kernel_traitsILi128ELi16ELi1ELb0ELb0ELb0ELb1EfN3c107complexIfEEEEv13SSMParamsBase
        .type           _Z25selective_scan_fwd_kernelI32Selective_Scan_fwd_kernel_traitsILi128ELi16ELi1ELb0ELb0ELb0ELb1EfN3c107complexIfEEEEv13SSMParamsBase,@function
        .size           _Z25selective_scan_fwd_kernelI32Selective_Scan_fwd_kernel_traitsILi128ELi16ELi1ELb0ELb0ELb0ELb1EfN3c107complexIfEEEEv13SSMParamsBase,(.L_x_5321 - _Z25selective_scan_fwd_kernelI32Selective_Scan_fwd_kernel_traitsILi128ELi16ELi1ELb0ELb0ELb0ELb1EfN3c107complexIfEEEEv13SSMParamsBase)
        .other          _Z25selective_scan_fwd_kernelI32Selective_Scan_fwd_kernel_traitsILi128ELi16ELi1ELb0ELb0ELb0ELb1EfN3c107complexIfEEEEv13SSMParamsBase,@"STO_CUDA_ENTRY STV_DEFAULT"
_Z25selective_scan_fwd_kernelI32Selective_Scan_fwd_kernel_traitsILi128ELi16ELi1ELb0ELb0ELb0ELb1EfN3c107complexIfEEEEv13SSMParamsBase:
.text._Z25selective_scan_fwd_kernelI32Selective_Scan_fwd_kernel_traitsILi128ELi16ELi1ELb0ELb0ELb0ELb1EfN3c107complexIfEEEEv13SSMParamsBase:
[----:B------:R-:W-:Y:S02]  /*0000*/  MOV R1, c[0x0][0x28] ;  /* 0x00000a0000017a02 */ /* 0x000fe40000000f00 */
[----:B------:R-:W0:Y:S01]  /*0010*/  S2UR UR4, SR_CTAID.Y ;  /* 0x00000000000479c3 */ /* 0x000e220000002600 */
[----:B------:R-:W-:Y:S01]  /*0020*/  ISETP.NE.U32.AND P1, PT, RZ, c[0x0][0x250], PT ;  /* 0x00009400ff007a0c */ /* 0x000fe20003f25070 */
[----:B------:R-:W-:Y:S01]  /*0030*/  HFMA2.MMA R102, -RZ, RZ, 0, 0 ;  /* 0x00000000ff667435 */ /* 0x000fe200000001ff */
[----:B------:R-:W-:Y:S02]  /*0040*/  MOV R101, RZ ;  /* 0x000000ff00657202 */ /* 0x000fe40000000f00 */
[----:B------:R-:W-:Y:S02]  /*0050*/  ISETP.NE.AND.EX P1, PT, RZ, c[0x0][0x254], PT, P1 ;  /* 0x00009500ff007a0c */ /* 0x000fe40003f25310 */
[----:B------:R-:W-:Y:S01]  /*0060*/  ISETP.NE.U32.AND P0, PT, RZ, c[0x0][0x238], PT ;  /* 0x00008e00ff007a0c */ /* 0x000fe20003f05070 */
[----:B------:R-:W1:Y:S03]  /*0070*/  S2UR UR6, SR_CTAID.X ;  /* 0x00000000000679c3 */ /* 0x000e660000002500 */
[----:B------:R-:W-:-:S02]  /*0080*/  ISETP.NE.AND.EX P0, PT, RZ, c[0x0][0x23c], PT, P0 ;  /* 0x00008f00ff007a0c */ /* 0x000fc40003f05300 */
[----:B0-----:R-:W-:Y:S01]  /*0090*/  MOV R104, UR4 ;  /* 0x0000000400687c02 */ /* 0x001fe20008000f00 */
[----:B------:R-:W-:-:S03]  /*00a0*/  ULDC.64 UR4, c[0x0][0x118] ;  /* 0x0000460000047ab9 */ /* 0x000fc60000000a00 */
[----:B------:R-:W-:Y:S02]  /*00b0*/  SHF.R.S32.HI R103, RZ, 0x1f, R104 ;  /* 0x0000001fff677819 */ /* 0x000fe40000011468 */
[----:B------:R-:W-:-:S05]  /*00c0*/  @P1 LEA R8, P3, R104, c[0x0][0x250], 0x2 ;  /* 0x0000940068081a11 */ /* 0x000fca00078610ff */
[C---:B------:R-:W-:Y:S02]  /*00d0*/  @P0 LEA R6, P2, R104.reuse, c[0x0][0x238], 0x2 ;  /* 0x00008e0068060a11 */ /* 0x040fe400078410ff */
[C-C-:B------:R-:W-:Y:S02]  /*00e0*/  @P1 LEA.HI.X R9, R104.reuse, c[0x0][0x254], R103.reuse, 0x2, P3 ;  /* 0x0000950068091a11 */ /* 0x140fe400018f1467 */
[----:B------:R-:W-:-:S03]  /*00f0*/  @P0 LEA.HI.X R7, R104, c[0x0][0x23c], R103, 0x2, P2 ;  /* 0x00008f0068070a11 */ /* 0x000fc600010f1467 */
[----:B------:R0:W5:Y:S01]  /*0100*/  @P1 LDG.E R101, [R8.64] ;  /* 0x0000000408651981 */ /* 0x000162000c1e1900 */
[----:B------:R-:W-:-:S03]  /*0110*/  MOV R0, c[0x0][0x174] ;  /* 0x00005d0000007a02 */ /* 0x000fc60000000f00 */
[----:B------:R0:W5:Y:S01]  /*0120*/  @P0 LDG.E R102, [R6.64] ;  /* 0x0000000406660981 */ /* 0x000162000c1e1900 */
[----:B------:R-:W-:Y:S02]  /*0130*/  ISETP.GE.AND P0, PT, R0, 0x1, PT ;  /* 0x000000010000780c */ /* 0x000fe40003f06270 */
[----:B-1----:R-:W-:-:S04]  /*0140*/  MOV R100, UR6 ;  /* 0x0000000600647c02 */ /* 0x002fc80008000f00 */
[----:B------:R-:W-:Y:S01]  /*0150*/  SHF.R.S32.HI R99, RZ, 0x1f, R100 ;  /* 0x0000001fff637819 */ /* 0x000fe20000011464 */
[----:B------:R-:W-:-:S04]  /*0160*/  IMAD.WIDE.U32 R2, R100, c[0x0][0x1d0], RZ ;  /* 0x0000740064027a25 */ /* 0x000fc800078e00ff */
[----:B------:R-:W-:Y:S02]  /*0170*/  IMAD R11, R99, c[0x0][0x1d0], RZ ;  /* 0x00007400630b7a24 */ /* 0x000fe400078e02ff */
[----:B------:R-:W-:-:S04]  /*0180*/  IMAD.WIDE.U32 R4, R100, c[0x0][0x1e0], RZ ;  /* 0x0000780064047a25 */ /* 0x000fc800078e00ff */
[----:B------:R-:W-:Y:S02]  /*0190*/  IMAD R13, R99, c[0x0][0x1e0], RZ ;  /* 0x00007800630d7a24 */ /* 0x000fe400078e02ff */
[----:B------:R-:W-:Y:S01]  /*01a0*/  IMAD R11, R100, c[0x0][0x1d4], R11 ;  /* 0x00007500640b7a24 */ /* 0x000fe200078e020b */
[----:B------:R-:W-:Y:S06]  /*01b0*/  @!P0 EXIT ;  /* 0x000000000000894d */ /* 0x000fec0003800000 */
[----:B0-----:R-:W0:Y:S01]  /*01c0*/  S2R R107, SR_TID.X ;  /* 0x00000000006b7919 */ /* 0x001e220000002100 */
[----:B------:R-:W-:Y:S01]  /*01d0*/  IMAD R13, R100, c[0x0][0x1e4], R13 ;  /* 0x00007900640d7a24 */ /* 0x000fe200078e020d */
[----:B------:R-:W-:Y:S01]  /*01e0*/  IADD3 R3, R3, R11, RZ ;  /* 0x0000000b03037210 */ /* 0x000fe20007ffe0ff */
[C---:B------:R-:W-:Y:S01]  /*01f0*/  IMAD R7, R103.reuse, c[0x0][0x1d8], RZ ;  /* 0x0000760067077a24 */ /* 0x040fe200078e02ff */
[----:B------:R-:W1:Y:S01]  /*0200*/  S2R R98, SR_LANEID ;  /* 0x0000000000627919 */ /* 0x000e620000000000 */
[----:B------:R-:W-:Y:S01]  /*0210*/  IMAD R9, R103, c[0x0][0x1e8], RZ ;  /* 0x00007a0067097a24 */ /* 0x000fe200078e02ff */
[----:B------:R-:W-:Y:S01]  /*0220*/  IADD3 R5, R5, R13, RZ ;  /* 0x0000000d05057210 */ /* 0x000fe20007ffe0ff */
[C---:B------:R-:W-:Y:S01]  /*0230*/  IMAD R7, R104.reuse, c[0x0][0x1dc], R7 ;  /* 0x0000770068077a24 */ /* 0x040fe200078e0207 */
[----:B------:R-:W-:Y:S01]  /*0240*/  MOV R97, RZ ;  /* 0x000000ff00617202 */ /* 0x000fe20000000f00 */
[----:B------:R-:W-:-:S02]  /*0250*/  IMAD R9, R104, c[0x0][0x1ec], R9 ;  /* 0x00007b0068097a24 */ /* 0x000fc400078e0209 */
[----:B------:R-:W-:-:S04]  /*0260*/  IMAD.WIDE.U32 R2, R104, c[0x0][0x1d8], R2 ;  /* 0x0000760068027a25 */ /* 0x000fc800078e0002 */
[----:B------:R-:W-:Y:S01]  /*0270*/  IMAD.WIDE.U32 R4, R104, c[0x0][0x1e8], R4 ;  /* 0x00007a0068047a25 */ /* 0x000fe200078e0004 */
[----:B------:R-:W-:Y:S02]  /*0280*/  IADD3 R93, R3, R7, RZ ;  /* 0x00000007035d7210 */ /* 0x000fe40007ffe0ff */
[----:B------:R-:W-:Y:S02]  /*0290*/  LEA R94, P0, R2, c[0x0][0x240], 0x2 ;  /* 0x00009000025e7a11 */ /* 0x000fe400078010ff */
[----:B------:R-:W-:Y:S02]  /*02a0*/  IADD3 R91, R5, R9, RZ ;  /* 0x00000009055b7210 */ /* 0x000fe40007ffe0ff */
[----:B------:R-:W-:Y:S02]  /*02b0*/  LEA R92, P1, R4, c[0x0][0x248], 0x2 ;  /* 0x00009200045c7a11 */ /* 0x000fe400078210ff */
[C---:B0-----:R-:W-:Y:S02]  /*02c0*/  SHF.L.U32 R95, R107.reuse, 0x4, RZ ;  /* 0x000000046b5f7819 */ /* 0x041fe400000006ff */
[----:B------:R-:W-:-:S02]  /*02d0*/  LOP3.LUT R96, R107, 0x1f, RZ, 0xc0, !PT ;  /* 0x0000001f6b607812 */ /* 0x000fc400078ec0ff */
[----:B------:R-:W-:Y:S02]  /*02e0*/  LEA.HI.X R93, R2, c[0x0][0x244], R93, 0x2, P0 ;  /* 0x00009100025d7a11 */ /* 0x000fe400000f145d */
[----:B------:R-:W-:Y:S02]  /*02f0*/  LEA.HI.X R91, R4, c[0x0][0x24c], R91, 0x2, P1 ;  /* 0x00009300045b7a11 */ /* 0x000fe400008f145b */
[----:B-1----:R-:W-:Y:S02]  /*0300*/  LOP3.LUT R95, R96, 0xfffffe00, R95, 0xf8, !PT ;  /* 0xfffffe00605f7812 */ /* 0x002fe400078ef85f */
.L_x_88:
[----:B------:R-:W-:Y:S01]  /*0310*/  BAR.SYNC.DEFER_BLOCKING 0x0 ;  /* 0x0000000000007b1d */ /* 0x000fe20000010000 */
[----:B------:R-:W-:Y:S01]  /*0320*/  MOV R106, 0xfffff800 ;  /* 0xfffff800006a7802 */ /* 0x000fe20000000f00 */
[----:B------:R-:W-:Y:S01]  /*0330*/  HFMA2.MMA R0, -RZ, RZ, 0, 0 ;  /* 0x00000000ff007435 */ /* 0x000fe200000001ff */
[----:B------:R-:W-:Y:S01]  /*0340*/  LOP3.LUT R7, R95, 0x20, RZ, 0xfc, !PT ;  /* 0x000000205f077812 */ /* 0x000fe200078efcff */
[----:B------:R-:W-:Y:S01]  /*0350*/  CS2R R4, SRZ ;  /* 0x0000000000047805 */ /* 0x000fe2000001ff00 */
[----:B0-----:R-:W-:Y:S01]  /*0360*/  MOV R2, R94 ;  /* 0x0000005e00027202 */ /* 0x001fe20000000f00 */
[----:B------:R-:W-:Y:S01]  /*0370*/  IMAD R106, R97, R106, c[0x0][0x168] ;  /* 0x00005a00616a7624 */ /* 0x000fe200078e026a */
[----:B------:R-:W-:Y:S01]  /*0380*/  MOV R3, R93 ;  /* 0x0000005d00037202 */ /* 0x000fe20000000f00 */
[----:B------:R-:W-:Y:S01]  /*0390*/  CS2R R10, SRZ ;  /* 0x00000000000a7805 */ /* 0x000fe2000001ff00 */
[C---:B------:R-:W-:Y:S01]  /*03a0*/  LOP3.LUT R9, R95.reuse, 0x40, RZ, 0xfc, !PT ;  /* 0x000000405f097812 */ /* 0x040fe200078efcff */
[----:B------:R-:W-:Y:S01]  /*03b0*/  HFMA2.MMA R23, -RZ, RZ, 0, 0 ;  /* 0x00000000ff177435 */ /* 0x000fe200000001ff */
[CC--:B------:R-:W-:Y:S01]  /*03c0*/  ISETP.GE.AND P2, PT, R95.reuse, R106.reuse, PT ;  /* 0x0000006a5f00720c */ /* 0x0c0fe20003f46270 */
[----:B------:R-:W-:Y:S01]  /*03d0*/  IMAD.WIDE R2, R95, 0x4, R2 ;  /* 0x000000045f027825 */ /* 0x000fe200078e0202 */
[----:B------:R-:W-:Y:S01]  /*03e0*/  ISETP.GE.AND P1, PT, R7, R106, PT ;  /* 0x0000006a0700720c */ /* 0x000fe20003f26270 */
[----:B------:R-:W-:Y:S01]  /*03f0*/  CS2R R16, SRZ ;  /* 0x0000000000107805 */ /* 0x000fe2000001ff00 */
[C---:B------:R-:W-:Y:S01]  /*0400*/  LOP3.LUT R13, R95.reuse, 0x60, RZ, 0xfc, !PT ;  /* 0x000000605f0d7812 */ /* 0x040fe200078efcff */
[----:B------:R-:W-:Y:S01]  /*0410*/  HFMA2.MMA R29, -RZ, RZ, 0, 0 ;  /* 0x00000000ff1d7435 */ /* 0x000fe200000001ff */
[----:B------:R-:W-:-:S02]  /*0420*/  LOP3.LUT R15, R95, 0x80, RZ, 0xfc, !PT ;  /* 0x000000805f0f7812 */ /* 0x000fc400078efcff */
[C---:B------:R-:W-:Y:S02]  /*0430*/  LOP3.LUT R19, R95.reuse, 0xa0, RZ, 0xfc, !PT ;  /* 0x000000a05f137812 */ /* 0x040fe400078efcff */
[----:B------:R-:W-:Y:S02]  /*0440*/  LOP3.LUT R21, R95, 0xc0, RZ, 0xfc, !PT ;  /* 0x000000c05f157812 */ /* 0x000fe400078efcff */
[-C--:B------:R-:W-:Y:S01]  /*0450*/  ISETP.GE.AND P0, PT, R9, R106.reuse, PT ;  /* 0x0000006a0900720c */ /* 0x080fe20003f06270 */
[----:B------:R0:W2:Y:S01]  /*0460*/  @!P2 LDG.E R5, [R2.64] ;  /* 0x000000040205a981 */ /* 0x0000a2000c1e1900 */
[----:B------:R-:W-:Y:S02]  /*0470*/  LOP3.LUT R25, R95, 0xe0, RZ, 0xfc, !PT ;  /* 0x000000e05f197812 */ /* 0x000fe400078efcff */
[----:B------:R-:W-:Y:S01]  /*0480*/  ISETP.GE.AND P4, PT, R13, R106, PT ;  /* 0x0000006a0d00720c */ /* 0x000fe20003f86270 */
[----:B------:R0:W3:Y:S01]  /*0490*/  @!P1 LDG.E R0, [R2.64+0x80] ;  /* 0x0000800402009981 */ /* 0x0000e2000c1e1900 */
[----:B------:R-:W-:-:S02]  /*04a0*/  LOP3.LUT R27, R95, 0x100, RZ, 0xfc, !PT ;  /* 0x000001005f1b7812 */ /* 0x000fc400078efcff */
[-C--:B------:R-:W-:Y:S02]  /*04b0*/  ISETP.GE.AND P6, PT, R15, R106.reuse, PT ;  /* 0x0000006a0f00720c */ /* 0x080fe40003fc6270 */
[-C--:B------:R-:W-:Y:S02]  /*04c0*/  ISETP.GE.AND P5, PT, R19, R106.reuse, PT ;  /* 0x0000006a1300720c */ /* 0x080fe40003fa6270 */
[-C--:B------:R-:W-:Y:S01]  /*04d0*/  ISETP.GE.AND P3, PT, R21, R106.reuse, PT ;  /* 0x0000006a1500720c */ /* 0x080fe20003f66270 */
[----:B------:R0:W4:Y:S01]  /*04e0*/  @!P0 LDG.E R11, [R2.64+0x100] ;  /* 0x00010004020b8981 */ /* 0x000122000c1e1900 */
[-C--:B------:R-:W-:Y:S02]  /*04f0*/  ISETP.GE.AND P2, PT, R25, R106.reuse, PT ;  /* 0x0000006a1900720c */ /* 0x080fe40003f46270 */
[----:B------:R-:W-:Y:S01]  /*0500*/  ISETP.GE.AND P1, PT, R27, R106, PT ;  /* 0x0000006a1b00720c */ /* 0x000fe20003f26270 */
[----:B------:R0:W4:Y:S01]  /*0510*/  @!P4 LDG.E R4, [R2.64+0x180] ;  /* 0x000180040204c981 */ /* 0x000122000c1e1900 */
[----:B------:R-:W-:-:S02]  /*0520*/  MOV R6, RZ ;  /* 0x000000ff00067202 */ /* 0x000fc40000000f00 */
[C---:B------:R-:W-:Y:S01]  /*0530*/  LOP3.LUT R31, R95.reuse, 0x120, RZ, 0xfc, !PT ;  /* 0x000001205f1f7812 */ /* 0x040fe200078efcff */
[----:B------:R0:W4:Y:S01]  /*0540*/  @!P6 LDG.E R17, [R2.64+0x200] ;  /* 0x000200040211e981 */ /* 0x000122000c1e1900 */
[C---:B------:R-:W-:Y:S02]  /*0550*/  LOP3.LUT R33, R95.reuse, 0x140, RZ, 0xfc, !PT ;  /* 0x000001405f217812 */ /* 0x040fe400078efcff */
[----:B------:R-:W-:Y:S01]  /*0560*/  MOV R8, RZ ;  /* 0x000000ff00087202 */ /* 0x000fe20000000f00 */
[----:B------:R0:W4:Y:S01]  /*0570*/  @!P5 LDG.E R6, [R2.64+0x280] ;  /* 0x000280040206d981 */ /* 0x000122000c1e1900 */
[C---:B------:R-:W-:Y:S02]  /*0580*/  LOP3.LUT R37, R95.reuse, 0x160, RZ, 0xfc, !PT ;  /* 0x000001605f257812 */ /* 0x040fe400078efcff */
[C---:B------:R-:W-:Y:S01]  /*0590*/  LOP3.LUT R39, R95.reuse, 0x180, RZ, 0xfc, !PT ;  /* 0x000001805f277812 */ /* 0x040fe200078efcff */
[----:B------:R0:W4:Y:S01]  /*05a0*/  @!P3 LDG.E R23, [R2.64+0x300] ;  /* 0x000300040217b981 */ /* 0x000122000c1e1900 */
[----:B------:R-:W-:-:S02]  /*05b0*/  LOP3.LUT R43, R95, 0x1a0, RZ, 0xfc, !PT ;  /* 0x000001a05f2b7812 */ /* 0x000fc400078efcff */
[-C--:B------:R-:W-:Y:S01]  /*05c0*/  ISETP.GE.AND P0, PT, R31, R106.reuse, PT ;  /* 0x0000006a1f00720c */ /* 0x080fe20003f06270 */
[----:B------:R0:W4:Y:S01]  /*05d0*/  @!P2 LDG.E R8, [R2.64+0x380] ;  /* 0x000380040208a981 */ /* 0x000122000c1e1900 */
[----:B------:R-:W-:Y:S02]  /*05e0*/  LOP3.LUT R45, R95, 0x1c0, RZ, 0xfc, !PT ;  /* 0x000001c05f2d7812 */ /* 0x000fe400078efcff */
[-C--:B------:R-:W-:Y:S02]  /*05f0*/  ISETP.GE.AND P4, PT, R33, R106.reuse, PT ;  /* 0x0000006a2100720c */ /* 0x080fe40003f86270 */
[----:B------:R-:W-:Y:S01]  /*0600*/  LOP3.LUT R49, R95, 0x1e0, RZ, 0xfc, !PT ;  /* 0x000001e05f317812 */ /* 0x000fe200078efcff */
[----:B------:R-:W-:Y:S01]  /*0610*/  HFMA2.MMA R35, -RZ, RZ, 0, 0 ;  /* 0x00000000ff237435 */ /* 0x000fe200000001ff */
[-C--:B------:R-:W-:Y:S01]  /*0620*/  ISETP.GE.AND P6, PT, R37, R106.reuse, PT ;  /* 0x0000006a2500720c */ /* 0x080fe20003fc6270 */
[----:B------:R0:W4:Y:S01]  /*0630*/  @!P1 LDG.E R29, [R2.64+0x400] ;  /* 0x00040004021d9981 */ /* 0x000122000c1e1900 */
[----:B------:R-:W-:-:S02]  /*0640*/  ISETP.GE.AND P5, PT, R39, R106, PT ;  /* 0x0000006a2700720c */ /* 0x000fc40003fa6270 */
[-C--:B------:R-:W-:Y:S01]  /*0650*/  ISETP.GE.AND P3, PT, R43, R106.reuse, PT ;  /* 0x0000006a2b00720c */ /* 0x080fe20003f66270 */
[----:B------:R-:W-:Y:S01]  /*0660*/  HFMA2.MMA R41, -RZ, RZ, 0, 0 ;  /* 0x00000000ff297435 */ /* 0x000fe200000001ff */
[-C--:B------:R-:W-:Y:S01]  /*0670*/  ISETP.GE.AND P2, PT, R45, R106.reuse, PT ;  /* 0x0000006a2d00720c */ /* 0x080fe20003f46270 */
[----:B------:R-:W-:Y:S01]  /*0680*/  HFMA2.MMA R47, -RZ, RZ, 0, 0 ;  /* 0x00000000ff2f7435 */ /* 0x000fe200000001ff */
[----:B------:R-:W-:Y:S01]  /*0690*/  ISETP.GE.AND P1, PT, R49, R106, PT ;  /* 0x0000006a3100720c */ /* 0x000fe20003f26270 */
[----:B------:R0:W4:Y:S01]  /*06a0*/  @!P0 LDG.E R10, [R2.64+0x480] ;  /* 0x00048004020a8981 */ /* 0x000122000c1e1900 */
[----:B------:R-:W-:Y:S02]  /*06b0*/  MOV R12, RZ ;  /* 0x000000ff000c7202 */ /* 0x000fe40000000f00 */
[----:B------:R-:W-:Y:S01]  /*06c0*/  MOV R14, RZ ;  /* 0x000000ff000e7202 */ /* 0x000fe20000000f00 */
[----:B------:R0:W4:Y:S04]  /*06d0*/  @!P4 LDG.E R35, [R2.64+0x500] ;  /* 0x000500040223c981 */ /* 0x000128000c1e1900 */
[----:B------:R0:W4:Y:S04]  /*06e0*/  @!P6 LDG.E R12, [R2.64+0x580] ;  /* 0x00058004020ce981 */ /* 0x000128000c1e1900 */
[----:B------:R0:W4:Y:S04]  /*06f0*/  @!P5 LDG.E R41, [R2.64+0x600] ;  /* 0x000600040229d981 */ /* 0x000128000c1e1900 */
[----:B------:R0:W4:Y:S04]  /*0700*/  @!P3 LDG.E R14, [R2.64+0x680] ;  /* 0x00068004020eb981 */ /* 0x000128000c1e1900 */
[----:B------:R0:W4:Y:S04]  /*0710*/  @!P2 LDG.E R47, [R2.64+0x700] ;  /* 0x00070004022fa981 */ /* 0x000128000c1e1900 */
[----:B------:R0:W4:Y:S01]  /*0720*/  @!P1 LDG.E R16, [R2.64+0x780] ;  /* 0x0007800402109981 */ /* 0x000122000c1e1900 */
[----:B------:R-:W-:-:S04]  /*0730*/  SHF.L.U32 R105, R107, 0x4, RZ ;  /* 0x000000046b697819 */ /* 0x000fc800000006ff */
[----:B------:R-:W-:-:S04]  /*0740*/  LOP3.LUT R51, R105, 0xfffffe00, RZ, 0xc0, !PT ;  /* 0xfffffe0069337812 */ /* 0x000fc800078ec0ff */
[----:B------:R-:W-:-:S04]  /*0750*/  IADD3 R75, R51, R98, RZ ;  /* 0x00000062334b7210 */ /* 0x000fc80007ffe0ff */
[C---:B0-----:R-:W-:Y:S02]  /*0760*/  IADD3 R2, R75.reuse, 0x20, RZ ;  /* 0x000000204b027810 */ /* 0x041fe40007ffe0ff */
[C---:B------:R-:W-:Y:S02]  /*0770*/  IADD3 R88, R75.reuse, 0x40, RZ ;  /* 0x000000404b587810 */ /* 0x040fe40007ffe0ff */
[C---:B------:R-:W-:Y:S02]  /*0780*/  IADD3 R18, R75.reuse, 0x60, RZ ;  /* 0x000000604b127810 */ /* 0x040fe40007ffe0ff */
[C---:B------:R-:W-:Y:S02]  /*0790*/  LEA.HI.SX32 R90, R75.reuse, R75, 0x1b ;  /* 0x0000004b4b5a7211 */ /* 0x040fe400078fdaff */
        /* <DEDUP_REMOVED lines=36> */
[-C--:B------:R-:W-:Y:S01]  /*09e0*/  ISETP.GE.AND P6, PT, R19, R106.reuse, PT ;  /* 0x0000006a1300720c */ /* 0x080fe20003fc6270 */
[----:B------:R-:W-:Y:S01]  /*09f0*/  HFMA2.MMA R7, -RZ, RZ, 0, 0 ;  /* 0x00000000ff077435 */ /* 0x000fe200000001ff */
[-C--:B------:R-:W-:Y:S01]  /*0a00*/  ISETP.GE.AND P5, PT, R15, R106.reuse, PT ;  /* 0x0000006a0f00720c */ /* 0x080fe20003fa6270 */
[----:B------:R-:W-:Y:S01]  /*0a10*/  HFMA2.MMA R9, -RZ, RZ, 0, 0 ;  /* 0x00000000ff097435 */ /* 0x000fe200000001ff */
[----:B------:R-:W-:Y:S01]  /*0a20*/  ISETP.GE.AND P2, PT, R21, R106, PT ;  /* 0x0000006a1500720c */ /* 0x000fe20003f46270 */
[----:B------:R-:W-:Y:S02]  /*0a30*/  HFMA2.MMA R13, -RZ, RZ, 0, 0 ;  /* 0x00000000ff0d7435 */ /* 0x000fe400000001ff */
[----:B------:R-:W-:-:S02]  /*0a40*/  HFMA2.MMA R15, -RZ, RZ, 0, 0 ;  /* 0x00000000ff0f7435 */ /* 0x000fc400000001ff */
[----:B------:R-:W-:Y:S01]  /*0a50*/  HFMA2.MMA R19, -RZ, RZ, 0, 0 ;  /* 0x00000000ff137435 */ /* 0x000fe200000001ff */
        /* <DEDUP_REMOVED lines=120> */
[----:B------:R-:W-:Y:S02]  /*11e0*/  MOV R6, 0x3e800000 ;  /* 0x3e80000000067802 */ /* 0x000fe40000000f00 */
[----:B------:R-:W-:Y:S01]  /*11f0*/  MOV R7, 0x3d39bf78 ;  /* 0x3d39bf7800077802 */ /* 0x000fe20000000f00 */
        /* <DEDUP_REMOVED lines=11> */
[C---:B------:R-:W-:Y:S02]  /*12b0*/  FFMA.FTZ R5, R4.reuse, R5, -0.13229703903198242188 ;  /* 0xbe0778e004057423 */ /* 0x040fe40000010005 */
        /* <DEDUP_REMOVED lines=16> */
.L_x_45:
[----:B------:R-:W-:Y:S05]  /*13c0*/  BSYNC B0 ;  /* 0x0000000000007941 */ /* 0x000fea0003800000 */
.L_x_44:
[----:B------:R-:W-:Y:S01]  /*13d0*/  ISETP.EQ.OR P4, PT, RZ, UR6, P4 ;  /* 0x00000006ff007c0c */ /* 0x000fe2000a782670 */
[----:B------:R-:W-:Y:S01]  /*13e0*/  BSSY B0, `(.L_x_46) ;  /* 0x0000024000007945 */ /* 0x000fe20003800000 */
[----:B------:R-:W-:Y:S01]  /*13f0*/  FSETP.GTU.FTZ.AND P5, PT, R26, 20, PT ;  /* 0x41a000001a00780b */ /* 0x000fe20003fbc000 */
[----:B------:R-:W-:Y:S01]  /*1400*/  FADD.FTZ R25, R10, R101 ;  /* 0x000000650a197221 */ /* 0x000fe20000010000 */
[----:B------:R-:W-:-:S09]  /*1410*/  ISETP.EQ.OR P3, PT, RZ, UR6, P3 ;  /* 0x00000006ff007c0c */ /* 0x000fd20009f62670 */
        /* <DEDUP_REMOVED lines=32> */
.L_x_47:
[----:B------:R-:W-:Y:S05]  /*1620*/  BSYNC B0 ;  /* 0x0000000000007941 */ /* 0x000fea0003800000 */
.L_x_46:
[----:B------:R-:W-:Y:S01]  /*1630*/  BSSY B0, `(.L_x_48) ;  /* 0x0000023000007945 */ /* 0x000fe20003800000 */
[----:B------:R-:W-:Y:S01]  /*1640*/  FSETP.GTU.FTZ.AND P4, PT, R25, 20, PT ;  /* 0x41a000001900780b */ /* 0x000fe20003f9c000 */
[----:B------:R-:W-:Y:S01]  /*1650*/  FADD.FTZ R24, R24, R101 ;  /* 0x0000006518187221 */ /* 0x000fe20000010000 */
[----:B------:R-:W-:Y:S06]  /*1660*/  @P3 BRA `(.L_x_49) ;  /* 0x000001f000003947 */ /* 0x000fec0003800000 */
        /* <DEDUP_REMOVED lines=31> */
.L_x_49:
[----:B------:R-:W-:Y:S05]  /*1860*/  BSYNC B0 ;  /* 0x0000000000007941 */ /* 0x000fea0003800000 */
.L_x_48:
        /* <DEDUP_REMOVED lines=37> */
.L_x_51:
[----:B------:R-:W-:Y:S05]  /*1ac0*/  BSYNC B0 ;  /* 0x0000000000007941 */ /* 0x000fea0003800000 */
.L_x_50:
        /* <DEDUP_REMOVED lines=35> */
.L_x_53:
[----:B------:R-:W-:Y:S05]  /*1d00*/  BSYNC B0 ;  /* 0x0000000000007941 */ /* 0x000fea0003800000 */
.L_x_52:
        /* <DEDUP_REMOVED lines=37> */
.L_x_55:
[----:B------:R-:W-:Y:S05]  /*1f60*/  BSYNC B0 ;  /* 0x0000000000007941 */ /* 0x000fea0003800000 */
.L_x_54:
        /* <DEDUP_REMOVED lines=35> */
.L_x_57:
[----:B------:R-:W-:Y:S05]  /*21a0*/  BSYNC B0 ;  /* 0x0000000000007941 */ /* 0x000fea0003800000 */
.L_x_56:
        /* <DEDUP_REMOVED lines=37> */
.L_x_59:
[----:B------:R-:W-:Y:S05]  /*2400*/  BSYNC B0 ;  /* 0x0000000000007941 */ /* 0x000fea0003800000 */
.L_x_58:
        /* <DEDUP_REMOVED lines=35> */
.L_x_61:
[----:B------:R-:W-:Y:S05]  /*2640*/  BSYNC B0 ;  /* 0x0000000000007941 */ /* 0x000fea0003800000 */
.L_x_60:
        /* <DEDUP_REMOVED lines=42> */
.L_x_63:
[----:B------:R-:W-:Y:S05]  /*28f0*/  BSYNC B0 ;  /* 0x0000000000007941 */ /* 0x000fea0003800000 */
.L_x_62:
        /* <DEDUP_REMOVED lines=33> */
.L_x_65:
[----:B------:R-:W-:Y:S05]  /*2b10*/  BSYNC B0 ;  /* 0x0000000000007941 */ /* 0x000fea0003800000 */
.L_x_64:
        /* <DEDUP_REMOVED lines=33> */
.L_x_67:
[----:B------:R-:W-:Y:S05]  /*2d30*/  BSYNC B0 ;  /* 0x0000000000007941 */ /* 0x000fea0003800000 */
.L_x_66:
        /* <DEDUP_REMOVED lines=33> */
.L_x_69:
[----:B------:R-:W-:Y:S05]  /*2f50*/  BSYNC B0 ;  /* 0x0000000000007941 */ /* 0x000fea0003800000 */
.L_x_68:
        /* <DEDUP_REMOVED lines=33> */
.L_x_71:
[----:B------:R-:W-:Y:S05]  /*3170*/  BSYNC B0 ;  /* 0x0000000000007941 */ /* 0x000fea0003800000 */
.L_x_70:
        /* <DEDUP_REMOVED lines=33> */
.L_x_73:
[----:B------:R-:W-:Y:S05]  /*3390*/  BSYNC B0 ;  /* 0x0000000000007941 */ /* 0x000fea0003800000 */
.L_x_72:
        /* <DEDUP_REMOVED lines=33> */
.L_x_75:
[----:B------:R-:W-:Y:S05]  /*35b0*/  BSYNC B0 ;  /* 0x0000000000007941 */ /* 0x000fea0003800000 */
.L_x_74:
        /* <DEDUP_REMOVED lines=20> */
.L_x_82:
        /* <DEDUP_REMOVED lines=10> */
[----:B------:R-:W-:-:S05]  /*37a0*/  LEA.HI.X R39, R36, c[0x0][0x224], R37, 0x3, P0 ;  /* 0x0000890024277a11 */ /* 0x000fca00000f1c25 */
[----:B------:R-:W2:Y:S01]  /*37b0*/  LDG.E.64 R36, [R38.64] ;  /* 0x0000000426247981 */ /* 0x000ea2000c1e1b00 */
[C---:B------:R-:W-:Y:S01]  /*37c0*/  IMAD R57, R103.reuse, c[0x0][0x1b8], RZ ;  /* 0x00006e0067397a24 */ /* 0x040fe200078e02ff */
[----:B------:R-:W-:Y:S01]  /*37d0*/  MOV R106, 0xfffff800 ;  /* 0xfffff800006a7802 */ /* 0x000fe20000000f00 */
[----:B------:R-:W-:Y:S01]  /*37e0*/  IMAD R43, R103, c[0x0][0x198], RZ ;  /* 0x00006600672b7a24 */ /* 0x000fe200078e02ff */
[----:B------:R-:W0:Y:S01]  /*37f0*/  S2R R107, SR_TID.X ;  /* 0x00000000006b7919 */ /* 0x000e220000002100 */
[C---:B------:R-:W-:Y:S02]  /*3800*/  IMAD R57, R104.reuse, c[0x0][0x1bc], R57 ;  /* 0x00006f0068397a24 */ /* 0x040fe400078e0239 */
[----:B------:R-:W-:Y:S02]  /*3810*/  IMAD R106, R97, R106, c[0x0][0x168] ;  /* 0x00005a00616a7624 */ /* 0x000fe400078e026a */
[----:B------:R-:W-:Y:S02]  /*3820*/  IMAD R43, R104, c[0x0][0x19c], R43 ;  /* 0x00006700682b7a24 */ /* 0x000fe400078e022b */
[----:B------:R-:W-:-:S02]  /*3830*/  FMUL.FTZ R132, R64, R25 ;  /* 0x0000001940847220 */ /* 0x000fc40000410000 */
[----:B------:R-:W-:Y:S01]  /*3840*/  FMUL.FTZ R153, R63, R22 ;  /* 0x000000163f997220 */ /* 0x000fe20000410000 */
[----:B0-----:R-:W-:-:S04]  /*3850*/  SHF.L.U32 R105, R107, 0x4, RZ ;  /* 0x000000046b697819 */ /* 0x001fc800000006ff */
[C---:B------:R-:W-:Y:S02]  /*3860*/  IADD3 R59, R105.reuse, 0x1, RZ ;  /* 0x00000001693b7810 */ /* 0x040fe40007ffe0ff */
[----:B------:R-:W-:Y:S02]  /*3870*/  IADD3 R123, R105, 0x3, RZ ;  /* 0x00000003697b7810 */ /* 0x000fe40007ffe0ff */
[-C--:B------:R-:W-:Y:S02]  /*3880*/  ISETP.GE.U32.AND P1, PT, R59, R106.reuse, PT ;  /* 0x0000006a3b00720c */ /* 0x080fe40003f26070 */
[----:B------:R-:W-:Y:S02]  /*3890*/  IADD3 R59, R105, 0x4, RZ ;  /* 0x00000004693b7810 */ /* 0x000fe40007ffe0ff */
[-C--:B------:R-:W-:Y:S01]  /*38a0*/  ISETP.GE.U32.AND P3, PT, R123, R106.reuse, PT ;  /* 0x0000006a7b00720c */ /* 0x080fe20003f66070 */
[----:B------:R-:W-:Y:S01]  /*38b0*/  IMAD R123, R49, c[0x0][0x1a0], RZ ;  /* 0x00006800317b7a24 */ /* 0x000fe200078e02ff */
[----:B------:R-:W-:Y:S01]  /*38c0*/  ISETP.GE.U32.AND P5, PT, R59, R106, PT ;  /* 0x0000006a3b00720c */ /* 0x000fe20003fa6070 */
[----:B------:R-:W-:-:S04]  /*38d0*/  IMAD R59, R49, c[0x0][0x1c0], RZ ;  /* 0x00007000313b7a24 */ /* 0x000fc800078e02ff */
[----:B------:R-:W-:Y:S01]  /*38e0*/  IMAD R129, R0, c[0x0][0x1c4], R59 ;  /* 0x0000710000817a24 */ /* 0x000fe200078e023b */
[----:B------:R-:W-:Y:S01]  /*38f0*/  IADD3 R59, R105, 0x8, RZ ;  /* 0x00000008693b7810 */ /* 0x000fe20007ffe0ff */
[----:B------:R-:W-:Y:S02]  /*3900*/  FMUL.FTZ R150, R60, R21 ;  /* 0x000000153c967220 */ /* 0x000fe40000410000 */
[----:B--2---:R-:W-:Y:S02]  /*3910*/  FMUL.FTZ R48, R36, 1.4426950216293334961 ;  /* 0x3fb8aa3b24307820 */ /* 0x004fe40000410000 */
[C---:B------:R-:W-:Y:S02]  /*3920*/  FMUL.FTZ R36, R37.reuse, R32 ;  /* 0x0000002025247220 */ /* 0x040fe40000410000 */
[----:B------:R-:W-:Y:S02]  /*3930*/  FMUL.FTZ R40, R37, R33 ;  /* 0x0000002125287220 */ /* 0x000fe40000410000 */
[----:B------:R-:W-:-:S02]  /*3940*/  FMUL.RZ R41, R36, 0.15915493667125701904 ;  /* 0x3e22f98324297820 */ /* 0x000fc4000040c000 */
[C---:B------:R-:W-:Y:S02]  /*3950*/  FMUL.FTZ R36, R37.reuse, R31 ;  /* 0x0000001f25247220 */ /* 0x040fe40000410000 */
[----:B------:R-:W-:Y:S01]  /*3960*/  FMUL.RZ R40, R40, 0.15915493667125701904 ;  /* 0x3e22f98328287820 */ /* 0x000fe2000040c000 */
[----:B------:R-:W-:Y:S01]  /*3970*/  MUFU.SIN R47, R41 ;  /* 0x00000029002f7308 */ /* 0x000fe20000000400 */
[----:B------:R-:W-:Y:S02]  /*3980*/  FMUL.RZ R38, R36, 0.15915493667125701904 ;  /* 0x3e22f98324267820 */ /* 0x000fe4000040c000 */
[C---:B------:R-:W-:Y:S02]  /*3990*/  FMUL.FTZ R36, R37.reuse, R30 ;  /* 0x0000001e25247220 */ /* 0x040fe40000410000 */
[----:B------:R-:W-:Y:S02]  /*39a0*/  FMUL.FTZ R42, R48, R25 ;  /* 0x00000019302a7220 */ /* 0x000fe40000410000 */
[----:B------:R-:W-:Y:S01]  /*39b0*/  FMUL.RZ R39, R36, 0.15915493667125701904 ;  /* 0x3e22f98324277820 */ /* 0x000fe2000040c000 */
[----:B------:R-:W-:Y:S01]  /*39c0*/  MUFU.SIN R50, R40 ;  /* 0x0000002800327308 */ /* 0x000fe20000000400 */
[----:B------:R-:W-:-:S02]  /*39d0*/  FMUL.FTZ R36, R37, R29 ;  /* 0x0000001d25247220 */ /* 0x000fc40000410000 */
[C---:B------:R-:W-:Y:S02]  /*39e0*/  FMUL.FTZ R115, R48.reuse, R28 ;  /* 0x0000001c30737220 */ /* 0x040fe40000410000 */
[C---:B------:R-:W-:Y:S02]  /*39f0*/  FMUL.FTZ R122, R48.reuse, R26 ;  /* 0x0000001a307a7220 */ /* 0x040fe40000410000 */
[C---:B------:R-:W-:Y:S01]  /*3a00*/  FMUL.FTZ R118, R48.reuse, R27 ;  /* 0x0000001b30767220 */ /* 0x040fe20000410000 */
[----:B------:R0:W-:Y:S01]  /*3a10*/  MUFU.COS R54, R40 ;  /* 0x0000002800367308 */ /* 0x0001e20000000000 */
[C---:B------:R-:W-:Y:S02]  /*3a20*/  FMUL.FTZ R113, R48.reuse, R29 ;  /* 0x0000001d30717220 */ /* 0x040fe40000410000 */
[C---:B------:R-:W-:Y:S02]  /*3a30*/  FMUL.FTZ R112, R48.reuse, R30 ;  /* 0x0000001e30707220 */ /* 0x040fe40000410000 */
[----:B------:R-:W-:-:S02]  /*3a40*/  FMUL.FTZ R52, R48, R31 ;  /* 0x0000001f30347220 */ /* 0x000fc40000410000 */
[----:B------:R-:W-:Y:S01]  /*3a50*/  FMUL.FTZ R46, R48, R32 ;  /* 0x00000020302e7220 */ /* 0x000fe20000410000 */
[----:B------:R-:W-:Y:S01]  /*3a60*/  MUFU.SIN R53, R38 ;  /* 0x0000002600357308 */ /* 0x000fe20000000400 */
[----:B0-----:R-:W-:Y:S02]  /*3a70*/  FMUL.RZ R40, R36, 0.15915493667125701904 ;  /* 0x3e22f98324287820 */ /* 0x001fe4000040c000 */
[C---:B------:R-:W-:Y:S02]  /*3a80*/  FMUL.FTZ R36, R37.reuse, R28 ;  /* 0x0000001c25247220 */ /* 0x040fe40000410000 */
[C---:B------:R-:W-:Y:S02]  /*3a90*/  FMUL.FTZ R55, R48.reuse, R33 ;  /* 0x0000002130377220 */ /* 0x040fe40000410000 */
[----:B------:R-:W-:Y:S01]  /*3aa0*/  FMUL.FTZ R126, R37, R22 ;  /* 0x00000016257e7220 */ /* 0x000fe20000410000 */
[----:B------:R0:W-:Y:S01]  /*3ab0*/  MUFU.COS R51, R38 ;  /* 0x0000002600337308 */ /* 0x0001e20000000000 */
[----:B------:R-:W-:-:S02]  /*3ac0*/  FMUL.FTZ R137, R48, R21 ;  /* 0x0000001530897220 */ /* 0x000fc40000410000 */
[----:B------:R-:W-:-:S05]  /*3ad0*/  FMUL.RZ R126, R126, 0.15915493667125701904 ;  /* 0x3e22f9837e7e7820 */ /* 0x000fca000040c000 */
        /* <DEDUP_REMOVED lines=8> */
[----:B------:R1:W-:Y:S01]  /*3b60*/  MUFU.COS R45, R41 ;  /* 0x00000029002d7308 */ /* 0x0003e20000000000 */
[----:B0-----:R-:W-:Y:S02]  /*3b70*/  FMUL.RZ R40, R36, 0.15915493667125701904 ;  /* 0x3e22f98324287820 */ /* 0x001fe4000040c000 */
[----:B------:R-:W-:-:S05]  /*3b80*/  FMUL.FTZ R36, R37, R25 ;  /* 0x0000001925247220 */ /* 0x000fca0000410000 */
[----:B------:R-:W-:Y:S01]  /*3b90*/  MUFU.SIN R120, R40 ;  /* 0x0000002800787308 */ /* 0x000fe20000000400 */
[----:B-1----:R-:W-:Y:S02]  /*3ba0*/  FMUL.RZ R41, R36, 0.15915493667125701904 ;  /* 0x3e22f98324297820 */ /* 0x002fe4000040c000 */
[----:B------:R-:W-:-:S04]  /*3bb0*/  FMUL.FTZ R36, R37, R24 ;  /* 0x0000001825247220 */ /* 0x000fc80000410000 */
[----:B------:R-:W-:Y:S01]  /*3bc0*/  FMUL.RZ R56, R36, 0.15915493667125701904 ;  /* 0x3e22f98324387820 */ /* 0x000fe2000040c000 */
[----:B------:R-:W-:Y:S08]  /*3bd0*/  MUFU.COS R121, R40 ;  /* 0x0000002800797308 */ /* 0x000ff00000000000 */
[----:B------:R-:W-:Y:S08]  /*3be0*/  MUFU.SIN R125, R41 ;  /* 0x00000029007d7308 */ /* 0x000ff00000000400 */
[----:B------:R0:W-:Y:S08]  /*3bf0*/  MUFU.COS R127, R41 ;  /* 0x00000029007f7308 */ /* 0x0001f00000000000 */
[----:B------:R-:W-:Y:S01]  /*3c00*/  MUFU.SIN R114, R38 ;  /* 0x0000002600727308 */ /* 0x000fe20000000400 */
[----:B0-----:R-:W-:-:S05]  /*3c10*/  IMAD.WIDE.U32 R40, R104, c[0x0][0x1b8], RZ ;  /* 0x00006e0068287a25 */ /* 0x001fca00078e00ff */
[----:B------:R-:W-:Y:S02]  /*3c20*/  IADD3 R41, R41, R57, RZ ;  /* 0x0000003929297210 */ /* 0x000fe40007ffe0ff */
[----:B------:R-:W-:Y:S01]  /*3c30*/  MUFU.COS R116, R38 ;  /* 0x0000002600747308 */ /* 0x000fe20000000000 */
[----:B------:R-:W-:Y:S02]  /*3c40*/  IADD3 R57, R105, 0x2, RZ ;  /* 0x0000000269397810 */ /* 0x000fe40007ffe0ff */
[C---:B------:R-:W-:Y:S02]  /*3c50*/  IMAD.WIDE.U32 R40, R0.reuse, c[0x0][0x1c0], R40 ;  /* 0x0000700000287a25 */ /* 0x040fe400078e0028 */
[----:B------:R-:W-:Y:S02]  /*3c60*/  ISETP.GE.U32.AND P2, PT, R57, R106, PT ;  /* 0x0000006a3900720c */ /* 0x000fe40003f46070 */
[----:B------:R-:W-:Y:S01]  /*3c70*/  IADD3 R57, R105, 0x5, RZ ;  /* 0x0000000569397810 */ /* 0x000fe20007ffe0ff */
[----:B------:R-:W-:Y:S01]  /*3c80*/  MUFU.SIN R119, R39 ;  /* 0x0000002700777308 */ /* 0x000fe20000000400 */
[----:B------:R-:W-:Y:S01]  /*3c90*/  IADD3 R41, R41, R129, RZ ;  /* 0x0000008129297210 */ /* 0x000fe20007ffe0ff */
[----:B------:R-:W-:Y:S01]  /*3ca0*/  FMUL.FTZ R129, R67, R26 ;  /* 0x0000001a43817220 */ /* 0x000fe20000410000 */
[----:B------:R-:W-:Y:S01]  /*3cb0*/  ISETP.GE.U32.AND P6, PT, R57, R106, PT ;  /* 0x0000006a3900720c */ /* 0x000fe20003fc6070 */
[----:B------:R-:W-:Y:S01]  /*3cc0*/  IMAD R57, R0, c[0x0][0x1a4], R123 ;  /* 0x0000690000397a24 */ /* 0x000fe200078e027b */
[----:B------:R-:W-:Y:S01]  /*3cd0*/  LEA R58, P4, R40, c[0x0][0x230], 0x3 ;  /* 0x00008c00283a7a11 */ /* 0x000fe200078818ff */
[----:B------:R-:W-:-:S02]  /*3ce0*/  FMUL.FTZ R123, R48, R23 ;  /* 0x00000017307b7220 */ /* 0x000fc40000410000 */
[----:B------:R0:W-:Y:S08]  /*3cf0*/  MUFU.COS R117, R39 ;  /* 0x0000002700757308 */ /* 0x0001f00000000000 */
[----:B------:R1:W2:Y:S01]  /*3d00*/  MUFU.EX2 R124, R42 ;  /* 0x0000002a007c7308 */ /* 0x0002a20000000800 */
[----:B0-----:R-:W-:-:S05]  /*3d10*/  IMAD.WIDE.U32 R38, R104, c[0x0][0x198], RZ ;  /* 0x0000660068267a25 */ /* 0x001fca00078e00ff */
[----:B------:R-:W-:Y:S01]  /*3d20*/  IADD3 R39, R39, R43, RZ ;  /* 0x0000002b27277210 */ /* 0x000fe20007ffe0ff */
[----:B------:R-:W-:Y:S01]  /*3d30*/  FMUL.FTZ R43, R48, R24 ;  /* 0x00000018302b7220 */ /* 0x000fe20000410000 */
[----:B------:R-:W0:Y:S01]  /*3d40*/  MUFU.EX2 R115, R115 ;  /* 0x0000007300737308 */ /* 0x000e220000000800 */
[----:B-1----:R-:W-:Y:S02]  /*3d50*/  FMUL.FTZ R42, R37, R23 ;  /* 0x00000017252a7220 */ /* 0x002fe40000410000 */
[----:B------:R-:W-:-:S04]  /*3d60*/  IMAD.WIDE.U32 R38, R0, c[0x0][0x1a0], R38 ;  /* 0x0000680000267a25 */ /* 0x000fc800078e0026 */
[----:B------:R-:W-:Y:S01]  /*3d70*/  FMUL.RZ R128, R42, 0.15915493667125701904 ;  /* 0x3e22f9832a807820 */ /* 0x000fe2000040c000 */
[----:B------:R-:W1:Y:S01]  /*3d80*/  MUFU.EX2 R122, R122 ;  /* 0x0000007a007a7308 */ /* 0x000e620000000800 */
[----:B------:R-:W-:Y:S01]  /*3d90*/  IADD3 R57, R39, R57, RZ ;  /* 0x0000003927397210 */ /* 0x000fe20007ffe0ff */
[C---:B--2---:R-:W-:Y:S02]  /*3da0*/  FMUL.FTZ R125, R124.reuse, R125 ;  /* 0x0000007d7c7d7220 */ /* 0x044fe40000410000 */
[----:B------:R-:W-:-:S04]  /*3db0*/  FMUL.FTZ R127, R124, R127 ;  /* 0x0000007f7c7f7220 */ /* 0x000fc80000410000 */
[----:B------:R-:W-:Y:S01]  /*3dc0*/  MUFU.SIN R36, R56 ;  /* 0x0000003800247308 */ /* 0x000fe20000000400 */
[C---:B0-----:R-:W-:Y:S02]  /*3dd0*/  FMUL.FTZ R114, R115.reuse, R114 ;  /* 0x0000007273727220 */ /* 0x041fe40000410000 */
[----:B------:R-:W-:Y:S01]  /*3de0*/  FMUL.FTZ R116, R115, R116 ;  /* 0x0000007473747220 */ /* 0x000fe20000410000 */
[----:B------:R-:W-:-:S04]  /*3df0*/  IADD3 R115, R105, 0xb, RZ ;  /* 0x0000000b69737810 */ /* 0x000fc80007ffe0ff */
[----:B------:R0:W-:Y:S01]  /*3e00*/  MUFU.COS R44, R56 ;  /* 0x00000038002c7308 */ /* 0x0001e20000000000 */
[----:B-1----:R-:W-:Y:S01]  /*3e10*/  FMUL.FTZ R120, R122, R120 ;  /* 0x000000787a787220 */ /* 0x002fe20000410000 */
[----:B------:R-:W-:Y:S01]  /*3e20*/  FSEL R124, R116, 1, !P6 ;  /* 0x3f800000747c7808 */ /* 0x000fe20007000000 */
[----:B------:R-:W-:Y:S01]  /*3e30*/  FMUL.FTZ R130, R122, R121 ;  /* 0x000000797a827220 */ /* 0x000fe20000410000 */
[----:B------:R-:W-:Y:S01]  /*3e40*/  IADD3 R121, R105, 0x9, RZ ;  /* 0x0000000969797810 */ /* 0x000fe20007ffe0ff */
[----:B------:R-:W-:-:S03]  /*3e50*/  FMUL.FTZ R122, R37, R21 ;  /* 0x00000015257a7220 */ /* 0x000fc60000410000 */
[----:B------:R-:W1:Y:S01]  /*3e60*/  MUFU.EX2 R118, R118 ;  /* 0x0000007600767308 */ /* 0x000e620000000800 */
[----:B0-----:R-:W-:Y:S01]  /*3e70*/  LEA R56, P0, R38, c[0x0][0x228], 0x3 ;  /* 0x00008a0026387a11 */ /* 0x001fe200078018ff */
[----:B------:R-:W-:-:S03]  /*3e80*/  FMUL.RZ R122, R122, 0.15915493667125701904 ;  /* 0x3e22f9837a7a7820 */ /* 0x000fc6000040c000 */
[----:B------:R-:W-:Y:S02]  /*3e90*/  LEA.HI.X R57, R38, c[0x0][0x22c], R57, 0x3, P0 ;  /* 0x00008b0026397a11 */ /* 0x000fe400000f1c39 */
[-C--:B------:R-:W-:Y:S01]  /*3ea0*/  ISETP.GE.U32.AND P0, PT, R59, R106.reuse, PT ;  /* 0x0000006a3b00720c */ /* 0x080fe20003f06070 */
[----:B------:R-:W0:Y:S01]  /*3eb0*/  MUFU.EX2 R113, R113 ;  /* 0x0000007100717308 */ /* 0x000e220000000800 */
[----:B------:R-:W-:Y:S02]  /*3ec0*/  LEA.HI.X R59, R40, c[0x0][0x234], R41, 0x3, P4 ;  /* 0x00008d00283b7a11 */ /* 0x000fe400020f1c29 */
[----:B------:R-:W-:Y:S01]  /*3ed0*/  IADD3 R41, R105, 0x6, RZ ;  /* 0x0000000669297810 */ /* 0x000fe20007ffe0ff */
[----:B------:R-:W2:Y:S01]  /*3ee0*/  LDG.E.64 R56, [R56.64] ;  /* 0x0000000438387981 */ /* 0x000ea2000c1e1b00 */
[----:B------:R-:W-:Y:S02]  /*3ef0*/  FSEL R134, R125, RZ, !P0 ;  /* 0x000000ff7d867208 */ /* 0x000fe40004000000 */
[-C--:B------:R-:W-:Y:S01]  /*3f00*/  ISETP.GE.U32.AND P4, PT, R41, R106.reuse, PT ;  /* 0x0000006a2900720c */ /* 0x080fe20003f86070 */
[----:B------:R-:W3:Y:S01]  /*3f10*/  MUFU.EX2 R112, R112 ;  /* 0x0000007000707308 */ /* 0x000ee20000000800 */
[----:B------:R-:W-:Y:S01]  /*3f20*/  IADD3 R41, R105, 0x7, RZ ;  /* 0x0000000769297810 */ /* 0x000fe20007ffe0ff */
[C---:B-1----:R-:W-:Y:S01]  /*3f30*/  FMUL.FTZ R119, R118.reuse, R119 ;  /* 0x0000007776777220 */ /* 0x042fe20000410000 */
[----:B------:R-:W-:Y:S01]  /*3f40*/  FSEL R133, R127, 1, !P0 ;  /* 0x3f8000007f857808 */ /* 0x000fe20004000000 */
[----:B------:R-:W-:Y:S01]  /*3f50*/  FMUL.FTZ R127, R118, R117 ;  /* 0x00000075767f7220 */ /* 0x000fe20000410000 */
[----:B------:R-:W-:Y:S01]  /*3f60*/  FSEL R132, R132, RZ, !P0 ;  /* 0x000000ff84847208 */ /* 0x000fe20004000000 */
[----:B------:R-:W2:Y:S01]  /*3f70*/  LDG.E.64 R58, [R58.64] ;  /* 0x000000043a3a7981 */ /* 0x000ea2000c1e1b00 */
[----:B------:R-:W-:Y:S01]  /*3f80*/  ISETP.GE.U32.AND P0, PT, R41, R106, PT ;  /* 0x0000006a2900720c */ /* 0x000fe20003f06070 */
[----:B------:R-:W1:Y:S01]  /*3f90*/  MUFU.EX2 R52, R52 ;  /* 0x0000003400347308 */ /* 0x000e620000000800 */
[----:B------:R-:W-:Y:S01]  /*3fa0*/  FSEL R125, R114, RZ, !P6 ;  /* 0x000000ff727d7208 */ /* 0x000fe20007000000 */
[----:B------:R-:W-:Y:S01]  /*3fb0*/  FMUL.FTZ R114, R37, R20 ;  /* 0x0000001425727220 */ /* 0x000fe20000410000 */
[----:B------:R-:W-:Y:S01]  /*3fc0*/  FSEL R131, R120, RZ, !P0 ;  /* 0x000000ff78837208 */ /* 0x000fe20004000000 */
[----:B0-----:R-:W-:Y:S01]  /*3fd0*/  FMUL.FTZ R111, R113, R111 ;  /* 0x0000006f716f7220 */ /* 0x001fe20000410000 */
[----:B------:R-:W-:Y:S01]  /*3fe0*/  IADD3 R117, R105, 0xa, RZ ;  /* 0x0000000a69757810 */ /* 0x000fe20007ffe0ff */
[----:B------:R-:W-:Y:S01]  /*3ff0*/  FMUL.FTZ R108, R113, R108 ;  /* 0x0000006c716c7220 */ /* 0x000fe20000410000 */
[----:B------:R-:W-:Y:S01]  /*4000*/  FSEL R130, R130, 1, !P0 ;  /* 0x3f80000082827808 */ /* 0x000fe20004000000 */
[----:B------:R-:W0:Y:S01]  /*4010*/  MUFU.EX2 R46, R46 ;  /* 0x0000002e002e7308 */ /* 0x000e220000000800 */
[----:B------:R-:W-:Y:S01]  /*4020*/  FMUL.FTZ R120, R68, R29 ;  /* 0x0000001d44787220 */ /* 0x000fe20000410000 */
[----:B------:R-:W-:Y:S01]  /*4030*/  FSEL R129, R129, RZ, !P0 ;  /* 0x000000ff81817208 */ /* 0x000fe20004000000 */
[----:B---3--:R-:W-:Y:S01]  /*4040*/  FMUL.FTZ R110, R112, R110 ;  /* 0x0000006e706e7220 */ /* 0x008fe20000410000 */
[----:B------:R-:W-:Y:S01]  /*4050*/  FSEL R127, R127, 1, !P4 ;  /* 0x3f8000007f7f7808 */ /* 0x000fe20006000000 */
[----:B------:R-:W-:Y:S01]  /*4060*/  FMUL.FTZ R41, R48, R22 ;  /* 0x0000001630297220 */ /* 0x000fe20000410000 */
[----:B------:R-:W-:-:S02]  /*4070*/  ISETP.GE.U32.AND P0, PT, R121, R106, PT ;  /* 0x0000006a7900720c */ /* 0x000fc40003f06070 */
[----:B------:R-:W3:Y:S01]  /*4080*/  MUFU.EX2 R55, R55 ;  /* 0x0000003700377308 */ /* 0x000ee20000000800 */
[C---:B-1----:R-:W-:Y:S01]  /*4090*/  FMUL.FTZ R51, R52.reuse, R51 ;  /* 0x0000003334337220 */ /* 0x042fe20000410000 */
[----:B------:R-:W-:Y:S01]  /*40a0*/  FSEL R121, R111, 1, !P5 ;  /* 0x3f8000006f797808 */ /* 0x000fe20006800000 */
[----:B------:R-:W-:Y:S01]  /*40b0*/  FMUL.FTZ R53, R52, R53 ;  /* 0x0000003534357220 */ /* 0x000fe20000410000 */
[----:B------:R-:W-:Y:S01]  /*40c0*/  FSEL R120, R120, RZ, !P5 ;  /* 0x000000ff78787208 */ /* 0x000fe20006800000 */
[----:B------:R-:W-:Y:S01]  /*40d0*/  FMUL.FTZ R52, R48, R20 ;  /* 0x0000001430347220 */ /* 0x000fe20000410000 */
[----:B------:R-:W-:Y:S01]  /*40e0*/  FSEL R118, R110, 1, !P3 ;  /* 0x3f8000006e767808 */ /* 0x000fe20005800000 */
[----:B------:R-:W-:Y:S01]  /*40f0*/  FMUL.FTZ R111, R72, R33 ;  /* 0x00000021486f7220 */ /* 0x000fe20000410000 */
[----:B------:R-:W-:Y:S01]  /*4100*/  MUFU.SIN R38, R126 ;  /* 0x0000007e00267308 */ /* 0x000fe20000000400 */
[----:B------:R-:W-:Y:S01]  /*4110*/  FSEL R116, R53, RZ, !P2 ;  /* 0x000000ff35747208 */ /* 0x000fe20005000000 */
[----:B0-----:R-:W-:Y:S01]  /*4120*/  FMUL.FTZ R110, R46, R47 ;  /* 0x0000002f2e6e7220 */ /* 0x001fe20000410000 */
[----:B------:R-:W-:-:S04]  /*4130*/  IADD3 R53, R105, 0xe, RZ ;  /* 0x0000000e69357810 */ /* 0x000fc80007ffe0ff */
[----:B------:R-:W-:Y:S01]  /*4140*/  FSEL R110, R110, RZ, !P1 ;  /* 0x000000ff6e6e7208 */ /* 0x000fe20004800000 */
[----:B------:R0:W-:Y:S01]  /*4150*/  MUFU.COS R40, R126 ;  /* 0x0000007e00287308 */ /* 0x0001e20000000000 */
[C---:B---3--:R-:W-:Y:S02]  /*4160*/  FMUL.FTZ R54, R55.reuse, R54 ;  /* 0x0000003637367220 */ /* 0x048fe40000410000 */
[----:B------:R-:W-:-:S05]  /*4170*/  FMUL.FTZ R113, R55, R50 ;  /* 0x0000003237717220 */ /* 0x000fca0000410000 */
[----:B------:R-:W-:Y:S01]  /*4180*/  MUFU.SIN R42, R128 ;  /* 0x00000080002a7308 */ /* 0x000fe20000000400 */
[----:B0-----:R-:W-:-:S05]  /*4190*/  FMUL.FTZ R126, R66, R27 ;  /* 0x0000001b427e7220 */ /* 0x001fca0000410000 */
[----:B------:R-:W-:Y:S02]  /*41a0*/  FSEL R126, R126, RZ, !P4 ;  /* 0x000000ff7e7e7208 */ /* 0x000fe40006000000 */
[----:B------:R0:W-:Y:S08]  /*41b0*/  MUFU.COS R49, R128 ;  /* 0x0000008000317308 */ /* 0x0001f00000000000 */
[----:B------:R1:W3:Y:S01]  /*41c0*/  MUFU.EX2 R39, R123 ;  /* 0x0000007b00277308 */ /* 0x0002e20000000800 */
[----:B0-----:R-:W-:Y:S01]  /*41d0*/  FSEL R128, R119, RZ, !P4 ;  /* 0x000000ff77807208 */ /* 0x001fe20006000000 */
[----:B------:R-:W-:Y:S01]  /*41e0*/  FMUL.FTZ R119, R112, R109 ;  /* 0x0000006d70777220 */ /* 0x000fe20000410000 */
[----:B------:R-:W-:Y:S01]  /*41f0*/  IADD3 R109, R105, 0xc, RZ ;  /* 0x0000000c696d7810 */ /* 0x000fe20007ffe0ff */
[----:B------:R-:W-:Y:S01]  /*4200*/  FMUL.RZ R112, R114, 0.15915493667125701904 ;  /* 0x3e22f98372707820 */ /* 0x000fe2000040c000 */
[----:B------:R-:W-:Y:S01]  /*4210*/  ISETP.GE.U32.AND P4, PT, R117, R106, PT ;  /* 0x0000006a7500720c */ /* 0x000fe20003f86070 */
[----:B------:R-:W-:Y:S01]  /*4220*/  FMUL.FTZ R114, R70, R31 ;  /* 0x0000001f46727220 */ /* 0x000fe20000410000 */
[----:B------:R-:W-:Y:S01]  /*4230*/  FSEL R119, R119, RZ, !P3 ;  /* 0x000000ff77777208 */ /* 0x000fe20005800000 */
[----:B------:R-:W-:Y:S01]  /*4240*/  MUFU.SIN R135, R122 ;  /* 0x0000007a00877308 */ /* 0x000fe20000000400 */
[----:B-1----:R-:W-:-:S02]  /*4250*/  FMUL.FTZ R123, R69, R28 ;  /* 0x0000001c457b7220 */ /* 0x002fc40000410000 */
[----:B------:R-:W-:Y:S01]  /*4260*/  FMUL.FTZ R117, R71, R30 ;  /* 0x0000001e47757220 */ /* 0x000fe20000410000 */
[----:B------:R-:W-:Y:S02]  /*4270*/  FSEL R114, R114, RZ, !P2 ;  /* 0x000000ff72727208 */ /* 0x000fe40005000000 */
[----:B------:R-:W-:Y:S02]  /*4280*/  FSEL R123, R123, RZ, !P6 ;  /* 0x000000ff7b7b7208 */ /* 0x000fe40007000000 */
[----:B------:R0:W-:Y:S01]  /*4290*/  MUFU.COS R136, R122 ;  /* 0x0000007a00887308 */ /* 0x0001e20000000000 */
[-C--:B------:R-:W-:Y:S01]  /*42a0*/  ISETP.GE.U32.AND P6, PT, R115, R106.reuse, PT ;  /* 0x0000006a7300720c */ /* 0x080fe20003fc6070 */
[----:B---3--:R-:W-:Y:S01]  /*42b0*/  FMUL.FTZ R49, R39, R49 ;  /* 0x0000003127317220 */ /* 0x008fe20000410000 */
[----:B------:R-:W-:Y:S01]  /*42c0*/  FSEL R115, R51, 1, !P2 ;  /* 0x3f80000033737808 */ /* 0x000fe20005000000 */
[----:B------:R-:W-:Y:S01]  /*42d0*/  FMUL.FTZ R51, R48, R19 ;  /* 0x0000001330337220 */ /* 0x000fe20000410000 */
[----:B------:R-:W-:Y:S01]  /*42e0*/  ISETP.GE.U32.AND P2, PT, R105, R106, PT ;  /* 0x0000006a6900720c */ /* 0x000fe20003f46070 */
[----:B------:R-:W-:Y:S01]  /*42f0*/  FMUL.FTZ R42, R39, R42 ;  /* 0x0000002a272a7220 */ /* 0x000fe20000410000 */
[----:B------:R-:W-:Y:S01]  /*4300*/  FSEL R117, R117, RZ, !P3 ;  /* 0x000000ff75757208 */ /* 0x000fe20005800000 */
[----:B------:R1:W-:Y:S01]  /*4310*/  MUFU.EX2 R50, R52 ;  /* 0x0000003400327308 */ /* 0x0003e20000000800 */
[----:B0-----:R-:W-:Y:S01]  /*4320*/  FSEL R122, R108, RZ, !P5 ;  /* 0x000000ff6c7a7208 */ /* 0x001fe20006800000 */
[----:B------:R-:W-:Y:S01]  /*4330*/  FMUL.FTZ R108, R73, R32 ;  /* 0x00000020496c7220 */ /* 0x000fe20000410000 */
[----:B------:R-:W-:-:S02]  /*4340*/  ISETP.GE.U32.AND P5, PT, R109, R106, PT ;  /* 0x0000006a6d00720c */ /* 0x000fc40003fa6070 */
[----:B------:R-:W-:Y:S02]  /*4350*/  IADD3 R109, R105, 0xd, RZ ;  /* 0x0000000d696d7810 */ /* 0x000fe40007ffe0ff */
[----:B------:R-:W-:Y:S01]  /*4360*/  FSEL R111, R111, RZ, !P2 ;  /* 0x000000ff6f6f7208 */ /* 0x000fe20005000000 */
[----:B------:R-:W-:Y:S01]  /*4370*/  MUFU.SIN R138, R112 ;  /* 0x00000070008a7308 */ /* 0x000fe20000000400 */
[----:B------:R-:W-:Y:S01]  /*4380*/  ISETP.GE.U32.AND P3, PT, R109, R106, PT ;  /* 0x0000006a6d00720c */ /* 0x000fe20003f66070 */
[----:B-1----:R-:W-:Y:S01]  /*4390*/  FMUL.FTZ R52, R48, R18 ;  /* 0x0000001230347220 */ /* 0x002fe20000410000 */
[----:B------:R-:W-:Y:S01]  /*43a0*/  FSEL R113, R113, RZ, !P2 ;  /* 0x000000ff71717208 */ /* 0x000fe20005000000 */
[----:B------:R-:W-:Y:S01]  /*43b0*/  FMUL.FTZ R109, R46, R45 ;  /* 0x0000002d2e6d7220 */ /* 0x000fe20000410000 */
[----:B------:R-:W-:Y:S01]  /*43c0*/  IADD3 R45, R105, 0xf, RZ ;  /* 0x0000000f692d7810 */ /* 0x000fe20007ffe0ff */
[----:B------:R-:W-:Y:S01]  /*43d0*/  FMUL.FTZ R48, R37, R19 ;  /* 0x0000001325307220 */ /* 0x000fe20000410000 */
[----:B------:R-:W-:Y:S01]  /*43e0*/  FSEL R108, R108, RZ, !P1 ;  /* 0x000000ff6c6c7208 */ /* 0x000fe20004800000 */
[----:B------:R0:W-:Y:S01]  /*43f0*/  MUFU.COS R139, R112 ;  /* 0x00000070008b7308 */ /* 0x0001e20000000000 */
[----:B------:R-:W-:Y:S01]  /*4400*/  FSEL R109, R109, 1, !P1 ;  /* 0x3f8000006d6d7808 */ /* 0x000fe20004800000 */
[----:B------:R-:W-:Y:S01]  /*4410*/  FMUL.FTZ R46, RZ, R110 ;  /* 0x0000006eff2e7220 */ /* 0x000fe20000410000 */
[----:B------:R-:W-:Y:S01]  /*4420*/  ISETP.GE.U32.AND P1, PT, R45, R106, PT ;  /* 0x0000006a2d00720c */ /* 0x000fe20003f26070 */
[----:B------:R-:W-:-:S02]  /*4430*/  FMUL.FTZ R37, R37, R18 ;  /* 0x0000001225257220 */ /* 0x000fc40000410000 */
[-C--:B------:R-:W-:Y:S02]  /*4440*/  FFMA.FTZ R45, R109, R111.reuse, -R46 ;  /* 0x0000006f6d2d7223 */ /* 0x080fe4000001082e */
[----:B------:R-:W1:Y:S01]  /*4450*/  MUFU.EX2 R41, R41 ;  /* 0x0000002900297308 */ /* 0x000e620000000800 */
[----:B0-----:R-:W-:Y:S01]  /*4460*/  FSEL R112, R54, 1, !P2 ;  /* 0x3f80000036707808 */ /* 0x001fe20005000000 */
[----:B------:R-:W-:Y:S01]  /*4470*/  FADD.FTZ R45, R45, R108 ;  /* 0x0000006c2d2d7221 */ /* 0x000fe20000010000 */
[----:B------:R-:W-:Y:S01]  /*4480*/  ISETP.GE.U32.AND P2, PT, R53, R106, PT ;  /* 0x0000006a3500720c */ /* 0x000fe20003f46070 */
[----:B------:R-:W-:Y:S02]  /*4490*/  FMUL.RZ R53, R48, 0.15915493667125701904 ;  /* 0x3e22f98330357820 */ /* 0x000fe4000040c000 */
[----:B------:R-:W-:Y:S02]  /*44a0*/  FMUL.FTZ R48, R110, R111 ;  /* 0x0000006f6e307220 */ /* 0x000fe40000410000 */
[----:B------:R0:W-:Y:S01]  /*44b0*/  MUFU.EX2 R47, R52 ;  /* 0x00000034002f7308 */ /* 0x0001e20000000800 */
[----:B------:R-:W-:-:S02]  /*44c0*/  FMUL.RZ R54, R37, 0.15915493667125701904 ;  /* 0x3e22f98325367820 */ /* 0x000fc4000040c000 */
[----:B------:R-:W-:Y:S02]  /*44d0*/  FFMA.FTZ R48, RZ, R109, R48 ;  /* 0x0000006dff307223 */ /* 0x000fe40000010030 */
[C---:B------:R-:W-:Y:S02]  /*44e0*/  FMUL.FTZ R37, R116.reuse, R45 ;  /* 0x0000002d74257220 */ /* 0x040fe40000410000 */
[----:B------:R-:W-:Y:S01]  /*44f0*/  FADD.FTZ R48, RZ, R48 ;  /* 0x00000030ff307221 */ /* 0x000fe20000010000 */
[----:B------:R-:W-:Y:S01]  /*4500*/  MUFU.EX2 R51, R51 ;  /* 0x0000003300337308 */ /* 0x000fe20000000800 */
[----:B-1----:R-:W-:Y:S02]  /*4510*/  FMUL.FTZ R40, R41, R40 ;  /* 0x0000002829287220 */ /* 0x002fe40000410000 */
[-C--:B0-----:R-:W-:Y:S02]  /*4520*/  FMUL.FTZ R52, R116, R48.reuse ;  /* 0x0000003074347220 */ /* 0x081fe40000410000 */
[----:B------:R-:W-:-:S02]  /*4530*/  FFMA.FTZ R37, R115, R48, R37 ;  /* 0x0000003073257223 */ /* 0x000fc40000010025 */
[----:B------:R-:W-:Y:S01]  /*4540*/  FFMA.FTZ R45, R115, R45, -R52 ;  /* 0x0000002d732d7223 */ /* 0x000fe20000010834 */
[----:B------:R-:W0:Y:S01]  /*4550*/  MUFU.COS R46, R53 ;  /* 0x00000035002e7308 */ /* 0x000e220000000000 */
[----:B------:R-:W-:Y:S02]  /*4560*/  FADD.FTZ R37, RZ, R37 ;  /* 0x00000025ff257221 */ /* 0x000fe40000010000 */
[----:B------:R-:W-:Y:S02]  /*4570*/  FADD.FTZ R45, R45, R114 ;  /* 0x000000722d2d7221 */ /* 0x000fe40000010000 */
[----:B------:R-:W-:Y:S02]  /*4580*/  FMUL.FTZ R38, R41, R38 ;  /* 0x0000002629267220 */ /* 0x000fe40000410000 */
[C---:B------:R-:W-:Y:S01]  /*4590*/  FMUL.FTZ R41, R119.reuse, R45 ;  /* 0x0000002d77297220 */ /* 0x040fe20000410000 */
[----:B------:R-:W1:Y:S01]  /*45a0*/  MUFU.EX2 R43, R43 ;  /* 0x0000002b002b7308 */ /* 0x000e620000000800 */
[----:B------:R-:W-:-:S02]  /*45b0*/  FMUL.FTZ R39, R119, R37 ;  /* 0x0000002577277220 */ /* 0x000fc40000410000 */
[C---:B------:R-:W-:Y:S02]  /*45c0*/  FFMA.FTZ R41, R118.reuse, R37, R41 ;  /* 0x0000002576297223 */ /* 0x040fe40000010029 */
[----:B------:R-:W-:Y:S02]  /*45d0*/  FFMA.FTZ R52, R118, R45, -R39 ;  /* 0x0000002d76347223 */ /* 0x000fe40000010827 */
[----:B------:R-:W-:Y:S01]  /*45e0*/  FADD.FTZ R41, RZ, R41 ;  /* 0x00000029ff297221 */ /* 0x000fe20000010000 */
[----:B------:R-:W3:Y:S01]  /*45f0*/  MUFU.COS R142, R54 ;  /* 0x00000036008e7308 */ /* 0x000ee20000000000 */
[----:B------:R-:W-:Y:S02]  /*4600*/  FADD.FTZ R52, R52, R117 ;  /* 0x0000007534347221 */ /* 0x000fe40000010000 */
[----:B------:R-:W-:Y:S02]  /*4610*/  FMUL.FTZ R37, R122, R41 ;  /* 0x000000297a257220 */ /* 0x000fe40000410000 */
[----:B0-----:R-:W-:-:S02]  /*4620*/  FMUL.FTZ R145, R51, R46 ;  /* 0x0000002e33917220 */ /* 0x001fc40000410000 */
[-C--:B------:R-:W-:Y:S01]  /*4630*/  FMUL.FTZ R46, R122, R52.reuse ;  /* 0x000000347a2e7220 */ /* 0x080fe20000410000 */
[----:B------:R-:W0:Y:S01]  /*4640*/  MUFU.SIN R48, R54 ;  /* 0x0000003600307308 */ /* 0x000e220000000400 */
[C---:B------:R-:W-:Y:S02]  /*4650*/  FFMA.FTZ R39, R121.reuse, R52, -R37 ;  /* 0x0000003479277223 */ /* 0x040fe40000010825 */
[----:B------:R-:W-:Y:S02]  /*4660*/  FFMA.FTZ R41, R121, R41, R46 ;  /* 0x0000002979297223 */ /* 0x000fe4000001002e */
[C---:B-1----:R-:W-:Y:S02]  /*4670*/  FMUL.FTZ R44, R43.reuse, R44 ;  /* 0x0000002c2b2c7220 */ /* 0x042fe40000410000 */
[----:B------:R-:W-:Y:S01]  /*4680*/  FMUL.FTZ R36, R43, R36 ;  /* 0x000000242b247220 */ /* 0x000fe20000410000 */
[----:B------:R-:W1:Y:S01]  /*4690*/  MUFU.EX2 R137, R137 ;  /* 0x0000008900897308 */ /* 0x000e620000000800 */
[----:B------:R-:W-:-:S02]  /*46a0*/  FADD.FTZ R43, R39, R120 ;  /* 0x00000078272b7221 */ /* 0x000fc40000010000 */
[----:B------:R-:W-:Y:S01]  /*46b0*/  FMUL.FTZ R37, R113, R110 ;  /* 0x0000006e71257220 */ /* 0x000fe20000410000 */
[----:B------:R-:W-:Y:S01]  /*46c0*/  FSEL R140, R36, RZ, !P0 ;  /* 0x000000ff248c7208 */ /* 0x000fe20004000000 */
[----:B------:R-:W-:Y:S02]  /*46d0*/  FADD.FTZ R41, RZ, R41 ;  /* 0x00000029ff297221 */ /* 0x000fe40000010000 */
[----:B---3--:R-:W-:Y:S01]  /*46e0*/  FMUL.FTZ R142, R47, R142 ;  /* 0x0000008e2f8e7220 */ /* 0x008fe20000410000 */
[----:B------:R-:W-:Y:S01]  /*46f0*/  FSEL R153, R153, RZ, !P6 ;  /* 0x000000ff99997208 */ /* 0x000fe20007000000 */
[----:B0-----:R-:W-:Y:S01]  /*4700*/  FMUL.FTZ R143, R47, R48 ;  /* 0x000000302f8f7220 */ /* 0x001fe20000410000 */
[----:B------:R-:W0:Y:S01]  /*4710*/  MUFU.SIN R146, R53 ;  /* 0x0000003500927308 */ /* 0x000e220000000400 */
[----:B------:R-:W-:Y:S02]  /*4720*/  FMUL.FTZ R46, R112, R110 ;  /* 0x0000006e702e7220 */ /* 0x000fe40000410000 */
[----:B------:R-:W-:-:S02]  /*4730*/  FMUL.FTZ R47, R125, R43 ;  /* 0x0000002b7d2f7220 */ /* 0x000fc40000410000 */
[----:B------:R-:W-:Y:S02]  /*4740*/  FFMA.FTZ R37, R112, R109, -R37 ;  /* 0x0000006d70257223 */ /* 0x000fe40000010825 */
[----:B------:R-:W-:Y:S02]  /*4750*/  FMUL.FTZ R45, R125, R41 ;  /* 0x000000297d2d7220 */ /* 0x000fe40000410000 */
[----:B------:R-:W-:Y:S02]  /*4760*/  FFMA.FTZ R46, R113, R109, R46 ;  /* 0x0000006d712e7223 */ /* 0x000fe4000001002e */
[----:B------:R-:W-:Y:S02]  /*4770*/  FFMA.FTZ R47, R124, R41, R47 ;  /* 0x000000297c2f7223 */ /* 0x000fe4000001002f */
[----:B------:R-:W-:Y:S01]  /*4780*/  FMUL.FTZ R148, R50, R139 ;  /* 0x0000008b32947220 */ /* 0x000fe20000410000 */
[----:B------:R-:W-:Y:S01]  /*4790*/  FSEL R139, R44, 1, !P0 ;  /* 0x3f8000002c8b7808 */ /* 0x000fe20004000000 */
[----:B------:R-:W-:-:S02]  /*47a0*/  FMUL.FTZ R149, R50, R138 ;  /* 0x0000008a32957220 */ /* 0x000fc40000410000 */
[----:B------:R-:W-:Y:S02]  /*47b0*/  FMUL.FTZ R39, R116, R37 ;  /* 0x0000002574277220 */ /* 0x000fe40000410000 */
[----:B------:R-:W-:Y:S02]  /*47c0*/  FFMA.FTZ R50, R124, R43, -R45 ;  /* 0x0000002b7c327223 */ /* 0x000fe4000001082d */
[-C--:B------:R-:W-:Y:S02]  /*47d0*/  FMUL.FTZ R48, R116, R46.reuse ;  /* 0x0000002e74307220 */ /* 0x080fe40000410000 */
[----:B------:R-:W-:Y:S02]  /*47e0*/  FADD.FTZ R47, RZ, R47 ;  /* 0x0000002fff2f7221 */ /* 0x000fe40000010000 */
[----:B------:R-:W-:Y:S02]  /*47f0*/  FFMA.FTZ R39, R115, R46, R39 ;  /* 0x0000002e73277223 */ /* 0x000fe40000010027 */
[----:B------:R-:W-:-:S02]  /*4800*/  FADD.FTZ R50, R50, R123 ;  /* 0x0000007b32327221 */ /* 0x000fc40000010000 */
[----:B------:R-:W-:Y:S02]  /*4810*/  FFMA.FTZ R48, R115, R37, -R48 ;  /* 0x0000002573307223 */ /* 0x000fe40000010830 */
[C---:B------:R-:W-:Y:S02]  /*4820*/  FMUL.FTZ R43, R128.reuse, R47 ;  /* 0x0000002f802b7220 */ /* 0x040fe40000410000 */
[C---:B------:R-:W-:Y:S02]  /*4830*/  FMUL.FTZ R37, R119.reuse, R39 ;  /* 0x0000002777257220 */ /* 0x040fe40000410000 */
[----:B------:R-:W-:Y:S02]  /*4840*/  FMUL.FTZ R46, R128, R50 ;  /* 0x00000032802e7220 */ /* 0x000fe40000410000 */
[----:B------:R-:W-:Y:S02]  /*4850*/  FMUL.FTZ R41, R119, R48 ;  /* 0x0000003077297220 */ /* 0x000fe40000410000 */
[----:B------:R-:W-:-:S02]  /*4860*/  FFMA.FTZ R43, R127, R50, -R43 ;  /* 0x000000327f2b7223 */ /* 0x000fc4000001082b */
[C---:B------:R-:W-:Y:S02]  /*4870*/  FFMA.FTZ R37, R118.reuse, R48, -R37 ;  /* 0x0000003076257223 */ /* 0x040fe40000010825 */
[----:B------:R-:W-:Y:S02]  /*4880*/  FFMA.FTZ R47, R127, R47, R46 ;  /* 0x0000002f7f2f7223 */ /* 0x000fe4000001002e */
[----:B------:R-:W-:Y:S02]  /*4890*/  FFMA.FTZ R41, R118, R39, R41 ;  /* 0x0000002776297223 */ /* 0x000fe40000010029 */
[----:B------:R-:W-:Y:S02]  /*48a0*/  FADD.FTZ R43, R43, R126 ;  /* 0x0000007e2b2b7221 */ /* 0x000fe40000010000 */
[----:B------:R-:W-:Y:S02]  /*48b0*/  FMUL.FTZ R48, R122, R37 ;  /* 0x000000257a307220 */ /* 0x000fe40000410000 */
[----:B------:R-:W-:-:S02]  /*48c0*/  FADD.FTZ R47, RZ, R47 ;  /* 0x0000002fff2f7221 */ /* 0x000fc40000010000 */
[----:B------:R-:W-:Y:S02]  /*48d0*/  FMUL.FTZ R46, R122, R41 ;  /* 0x000000297a2e7220 */ /* 0x000fe40000410000 */
[----:B------:R-:W-:Y:S02]  /*48e0*/  FMUL.FTZ R45, R131, R43 ;  /* 0x0000002b832d7220 */ /* 0x000fe40000410000 */
[----:B------:R-:W-:Y:S02]  /*48f0*/  FFMA.FTZ R48, R121, R41, R48 ;  /* 0x0000002979307223 */ /* 0x000fe40000010030 */
[----:B------:R-:W-:Y:S02]  /*4900*/  FMUL.FTZ R41, R131, R47 ;  /* 0x0000002f83297220 */ /* 0x000fe40000410000 */
[----:B------:R-:W-:Y:S02]  /*4910*/  FFMA.FTZ R46, R121, R37, -R46 ;  /* 0x00000025792e7223 */ /* 0x000fe4000001082e */
[----:B------:R-:W-:-:S02]  /*4920*/  FFMA.FTZ R45, R130, R47, R45 ;  /* 0x0000002f822d7223 */ /* 0x000fc4000001002d */
[----:B------:R-:W-:Y:S02]  /*4930*/  FFMA.FTZ R50, R130, R43, -R41 ;  /* 0x0000002b82327223 */ /* 0x000fe40000010829 */
[C---:B------:R-:W-:Y:S02]  /*4940*/  FMUL.FTZ R39, R125.reuse, R46 ;  /* 0x0000002e7d277220 */ /* 0x040fe40000410000 */
[----:B------:R-:W-:Y:S02]  /*4950*/  FADD.FTZ R45, RZ, R45 ;  /* 0x0000002dff2d7221 */ /* 0x000fe40000010000 */
[-C--:B------:R-:W-:Y:S02]  /*4960*/  FMUL.FTZ R37, R125, R48.reuse ;  /* 0x000000307d257220 */ /* 0x080fe40000410000 */
[----:B------:R-:W-:Y:S02]  /*4970*/  FADD.FTZ R50, R50, R129 ;  /* 0x0000008132327221 */ /* 0x000fe40000010000 */
[----:B------:R-:W-:-:S02]  /*4980*/  FFMA.FTZ R39, R124, R48, R39 ;  /* 0x000000307c277223 */ /* 0x000fc40000010027 */
[----:B------:R-:W-:Y:S02]  /*4990*/  FMUL.FTZ R41, R134, R45 ;  /* 0x0000002d86297220 */ /* 0x000fe40000410000 */
[----:B------:R-:W-:Y:S02]  /*49a0*/  FFMA.FTZ R37, R124, R46, -R37 ;  /* 0x0000002e7c257223 */ /* 0x000fe40000010825 */
[-C--:B------:R-:W-:Y:S02]  /*49b0*/  FMUL.FTZ R52, R134, R50.reuse ;  /* 0x0000003286347220 */ /* 0x080fe40000410000 */
[C---:B------:R-:W-:Y:S02]  /*49c0*/  FMUL.FTZ R46, R128.reuse, R39 ;  /* 0x00000027802e7220 */ /* 0x040fe40000410000 */
[----:B------:R-:W-:Y:S02]  /*49d0*/  FFMA.FTZ R41, R133, R50, -R41 ;  /* 0x0000003285297223 */ /* 0x000fe40000010829 */
[----:B------:R-:W-:-:S02]  /*49e0*/  FMUL.FTZ R48, R128, R37 ;  /* 0x0000002580307220 */ /* 0x000fc40000410000 */
[----:B------:R-:W-:Y:S02]  /*49f0*/  FFMA.FTZ R52, R133, R45, R52 ;  /* 0x0000002d85347223 */ /* 0x000fe40000010034 */
[----:B------:R-:W-:Y:S02]  /*4a00*/  FFMA.FTZ R46, R127, R37, -R46 ;  /* 0x000000257f2e7223 */ /* 0x000fe4000001082e */
[----:B------:R-:W-:Y:S02]  /*4a10*/  FADD.FTZ R41, R41, R132 ;  /* 0x0000008429297221 */ /* 0x000fe40000010000 */
[----:B------:R-:W-:Y:S02]  /*4a20*/  FFMA.FTZ R48, R127, R39, R48 ;  /* 0x000000277f307223 */ /* 0x000fe40000010030 */
[----:B------:R-:W-:Y:S02]  /*4a30*/  FADD.FTZ R52, RZ, R52 ;  /* 0x00000034ff347221 */ /* 0x000fe40000010000 */
[----:B------:R-:W-:-:S02]  /*4a40*/  FMUL.FTZ R39, R131, R46 ;  /* 0x0000002e83277220 */ /* 0x000fc40000410000 */
[C---:B------:R-:W-:Y:S02]  /*4a50*/  FMUL.FTZ R43, R140.reuse, R41 ;  /* 0x000000298c2b7220 */ /* 0x040fe40000410000 */
[----:B------:R-:W-:Y:S02]  /*4a60*/  FMUL.FTZ R138, R65, R24 ;  /* 0x00000018418a7220 */ /* 0x000fe40000410000 */
[----:B------:R-:W-:Y:S02]  /*4a70*/  FMUL.FTZ R36, R140, R52 ;  /* 0x000000348c247220 */ /* 0x000fe40000410000 */
[-C--:B------:R-:W-:Y:S01]  /*4a80*/  FMUL.FTZ R37, R131, R48.reuse ;  /* 0x0000003083257220 */ /* 0x080fe20000410000 */
[----:B------:R-:W-:Y:S01]  /*4a90*/  FSEL R138, R138, RZ, !P0 ;  /* 0x000000ff8a8a7208 */ /* 0x000fe20004000000 */
[----:B------:R-:W-:Y:S02]  /*4aa0*/  FFMA.FTZ R39, R130, R48, R39 ;  /* 0x0000003082277223 */ /* 0x000fe40000010027 */
[----:B------:R-:W-:-:S02]  /*4ab0*/  FFMA.FTZ R43, R139, R52, R43 ;  /* 0x000000348b2b7223 */ /* 0x000fc4000001002b */
[----:B-1----:R-:W-:Y:S01]  /*4ac0*/  FMUL.FTZ R151, R137, R136 ;  /* 0x0000008889977220 */ /* 0x002fe20000410000 */
[----:B------:R-:W-:Y:S01]  /*4ad0*/  FSEL R136, R49, 1, !P4 ;  /* 0x3f80000031887808 */ /* 0x000fe20006000000 */
[----:B------:R-:W-:Y:S01]  /*4ae0*/  FMUL.FTZ R152, R137, R135 ;  /* 0x0000008789987220 */ /* 0x000fe20000410000 */
[----:B------:R-:W-:Y:S01]  /*4af0*/  FSEL R137, R42, RZ, !P4 ;  /* 0x000000ff2a897208 */ /* 0x000fe20006000000 */
[----:B------:R-:W-:Y:S02]  /*4b00*/  FFMA.FTZ R41, R139, R41, -R36 ;  /* 0x000000298b297223 */ /* 0x000fe40000010824 */
[----:B------:R-:W-:Y:S02]  /*4b10*/  FFMA.FTZ R37, R130, R46, -R37 ;  /* 0x0000002e82257223 */ /* 0x000fe40000010825 */
[----:B------:R-:W-:Y:S02]  /*4b20*/  FMUL.FTZ R36, R134, R39 ;  /* 0x0000002786247220 */ /* 0x000fe40000410000 */
[----:B------:R-:W-:-:S02]  /*4b30*/  FADD.FTZ R43, RZ, R43 ;  /* 0x0000002bff2b7221 */ /* 0x000fc40000010000 */
[----:B------:R-:W-:Y:S02]  /*4b40*/  FMUL.FTZ R135, R62, R23 ;  /* 0x000000173e877220 */ /* 0x000fe40000410000 */
[----:B------:R-:W-:Y:S02]  /*4b50*/  FADD.FTZ R41, R41, R138 ;  /* 0x0000008a29297221 */ /* 0x000fe40000010000 */
[-C--:B------:R-:W-:Y:S01]  /*4b60*/  FFMA.FTZ R36, R133, R37.reuse, -R36 ;  /* 0x0000002585247223 */ /* 0x080fe20000010824 */
[----:B------:R-:W-:Y:S01]  /*4b70*/  FSEL R135, R135, RZ, !P4 ;  /* 0x000000ff87877208 */ /* 0x000fe20006000000 */
[----:B------:R-:W-:Y:S02]  /*4b80*/  FMUL.FTZ R42, R134, R37 ;  /* 0x00000025862a7220 */ /* 0x000fe40000410000 */
[C---:B------:R-:W-:Y:S02]  /*4b90*/  FMUL.FTZ R37, R137.reuse, R43 ;  /* 0x0000002b89257220 */ /* 0x040fe40000410000 */
[----:B------:R-:W-:-:S02]  /*4ba0*/  FMUL.FTZ R45, R137, R41 ;  /* 0x00000029892d7220 */ /* 0x000fc40000410000 */
[----:B------:R-:W-:Y:S01]  /*4bb0*/  FFMA.FTZ R44, R136, R41, -R37 ;  /* 0x00000029882c7223 */ /* 0x000fe20000010825 */
[----:B------:R-:W-:Y:S01]  /*4bc0*/  FSEL R155, R38, RZ, !P6 ;  /* 0x000000ff269b7208 */ /* 0x000fe20007000000 */
[----:B------:R-:W-:Y:S02]  /*4bd0*/  FFMA.FTZ R45, R136, R43, R45 ;  /* 0x0000002b882d7223 */ /* 0x000fe4000001002d */
[----:B------:R-:W-:Y:S01]  /*4be0*/  FADD.FTZ R44, R44, R135 ;  /* 0x000000872c2c7221 */ /* 0x000fe20000010000 */
[----:B------:R-:W-:Y:S01]  /*4bf0*/  FSEL R154, R40, 1, !P6 ;  /* 0x3f800000289a7808 */ /* 0x000fe20007000000 */
[----:B------:R-:W-:Y:S02]  /*4c00*/  FADD.FTZ R45, RZ, R45 ;  /* 0x0000002dff2d7221 */ /* 0x000fe40000010000 */
[----:B------:R-:W-:Y:S02]  /*4c10*/  FMUL.FTZ R40, R155, R44 ;  /* 0x0000002c9b287220 */ /* 0x000fe40000410000 */
[----:B------:R-:W-:-:S02]  /*4c20*/  FFMA.FTZ R42, R133, R39, R42 ;  /* 0x00000027852a7223 */ /* 0x000fc4000001002a */
        /* <DEDUP_REMOVED lines=27> */
[----:B0-----:R-:W-:Y:S02]  /*4de0*/  FMUL.FTZ R146, R51, R146 ;  /* 0x0000009233927220 */ /* 0x001fe40000410000 */
[----:B------:R-:W-:-:S02]  /*4df0*/  FFMA.FTZ R37, R154, R36, -R37 ;  /* 0x000000249a257223 */ /* 0x000fc40000010825 */
[----:B------:R-:W-:Y:S02]  /*4e00*/  FMUL.FTZ R38, R149, R42 ;  /* 0x0000002a95267220 */ /* 0x000fe40000410000 */
[----:B------:R-:W-:Y:S02]  /*4e10*/  FMUL.FTZ R36, R155, R36 ;  /* 0x000000249b247220 */ /* 0x000fe40000410000 */
[C---:B------:R-:W-:Y:S01]  /*4e20*/  FFMA.FTZ R43, R148.reuse, R42, R43 ;  /* 0x0000002a942b7223 */ /* 0x040fe2000001002b */
[----:B------:R-:W-:Y:S01]  /*4e30*/  FSEL R147, R147, RZ, !P3 ;  /* 0x000000ff93937208 */ /* 0x000fe20005800000 */
[----:B------:R-:W-:Y:S01]  /*4e40*/  FFMA.FTZ R40, R148, R41, -R38 ;  /* 0x0000002994287223 */ /* 0x000fe20000010826 */
[----:B------:R-:W-:Y:S01]  /*4e50*/  FSEL R146, R146, RZ, !P2 ;  /* 0x000000ff92927208 */ /* 0x000fe20005000000 */
[----:B------:R-:W-:Y:S02]  /*4e60*/  FFMA.FTZ R36, R154, R39, R36 ;  /* 0x000000279a247223 */ /* 0x000fe40000010024 */
[----:B------:R-:W-:-:S02]  /*4e70*/  FADD.FTZ R43, RZ, R43 ;  /* 0x0000002bff2b7221 */ /* 0x000fc40000010000 */
[----:B------:R-:W-:Y:S01]  /*4e80*/  FMUL.FTZ R39, R152, R37 ;  /* 0x0000002598277220 */ /* 0x000fe20000410000 */
[----:B------:R-:W-:Y:S01]  /*4e90*/  FSEL R145, R145, 1, !P2 ;  /* 0x3f80000091917808 */ /* 0x000fe20005000000 */
[----:B------:R-:W-:Y:S02]  /*4ea0*/  FMUL.FTZ R144, R34, R19 ;  /* 0x0000001322907220 */ /* 0x000fe40000410000 */
[----:B------:R-:W-:Y:S02]  /*4eb0*/  FADD.FTZ R40, R40, R147 ;  /* 0x0000009328287221 */ /* 0x000fe40000010000 */
[-C--:B------:R-:W-:Y:S02]  /*4ec0*/  FMUL.FTZ R38, R152, R36.reuse ;  /* 0x0000002498267220 */ /* 0x080fe40000410000 */
[----:B------:R-:W-:Y:S02]  /*4ed0*/  FMUL.FTZ R41, R146, R43 ;  /* 0x0000002b92297220 */ /* 0x000fe40000410000 */
[----:B------:R-:W-:Y:S01]  /*4ee0*/  FFMA.FTZ R39, R151, R36, R39 ;  /* 0x0000002497277223 */ /* 0x000fe20000010027 */
[----:B------:R-:W-:Y:S01]  /*4ef0*/  FSEL R144, R144, RZ, !P2 ;  /* 0x000000ff90907208 */ /* 0x000fe20005000000 */
[----:B------:R-:W-:-:S02]  /*4f00*/  FMUL.FTZ R36, R146, R40 ;  /* 0x0000002892247220 */ /* 0x000fc40000410000 */
[----:B------:R-:W-:Y:S02]  /*4f10*/  FFMA.FTZ R38, R151, R37, -R38 ;  /* 0x0000002597267223 */ /* 0x000fe40000010826 */
        /* <DEDUP_REMOVED lines=189> */
.L_x_78:
        /* <DEDUP_REMOVED lines=16> */
.L_x_79:
[----:B------:R-:W-:Y:S05]  /*5bf0*/  BSYNC B0 ;  /* 0x0000000000007941 */ /* 0x000fea0003800000 */
.L_x_77:
        /* <DEDUP_REMOVED lines=122> */
.L_x_81:
[----:B------:R-:W-:Y:S05]  /*63a0*/  BSYNC B0 ;  /* 0x0000000000007941 */ /* 0x000fea0003800000 */
.L_x_80:
        /* <DEDUP_REMOVED lines=53> */
.L_x_76:
[----:B------:R-:W-:Y:S01]  /*6700*/  BAR.SYNC.DEFER_BLOCKING 0x0 ;  /* 0x0000000000007b1d */ /* 0x000fe20000010000 */
[----:B------:R-:W-:Y:S01]  /*6710*/  ISETP.NE.AND P0, PT, R107, RZ, PT ;  /* 0x000000ff6b00720c */ /* 0x000fe20003f05270 */
[----:B------:R-:W-:Y:S01]  /*6720*/  IMAD R21, R99, c[0x0][0x200], RZ ;  /* 0x0000800063157a24 */ /* 0x000fe200078e02ff */
[C---:B------:R-:W-:Y:S01]  /*6730*/  ISETP.GE.AND P1, PT, R95.reuse, R106, PT ;  /* 0x0000006a5f00720c */ /* 0x040fe20003f26270 */
[C---:B------:R-:W-:Y:S01]  /*6740*/  IMAD.WIDE.U32 R18, R100.reuse, c[0x0][0x200], RZ ;  /* 0x0000800064127a25 */ /* 0x040fe200078e00ff */
[----:B------:R-:W-:Y:S01]  /*6750*/  SHF.R.S32.HI R109, RZ, 0x1f, R95 ;  /* 0x0000001fff6d7819 */ /* 0x000fe2000001145f */
[----:B------:R-:W-:Y:S01]  /*6760*/  BSSY B0, `(.L_x_83) ;  /* 0x0000048000007945 */ /* 0x000fe20003800000 */
[----:B------:R-:W-:Y:S01]  /*6770*/  LOP3.LUT R27, R95, 0x20, RZ, 0xfc, !PT ;  /* 0x000000205f1b7812 */ /* 0x000fe200078efcff */
[----:B------:R-:W-:Y:S01]  /*6780*/  IMAD R33, R100, c[0x0][0x204], R21 ;  /* 0x0000810064217a24 */ /* 0x000fe200078e0215 */
[----:B------:R-:W-:Y:S01]  /*6790*/  MOV R20, R18 ;  /* 0x0000001200147202 */ /* 0x000fe20000000f00 */
[----:B------:R-:W-:Y:S01]  /*67a0*/  IMAD R23, R99, c[0x0][0x1f0], RZ ;  /* 0x00007c0063177a24 */ /* 0x000fe200078e02ff */
[----:B------:R-:W-:-:S02]  /*67b0*/  SHF.L.U32 R18, R97, 0xb, RZ ;  /* 0x0000000b61127819 */ /* 0x000fc400000006ff */
[----:B------:R-:W-:Y:S01]  /*67c0*/  IADD3 R21, R19, R33, RZ ;  /* 0x0000002113157210 */ /* 0x000fe20007ffe0ff */
[----:B------:R-:W-:Y:S01]  /*67d0*/  IMAD R19, R103, c[0x0][0x208], RZ ;  /* 0x0000820067137a24 */ /* 0x000fe200078e02ff */
[C---:B------:R-:W-:Y:S01]  /*67e0*/  LOP3.LUT R29, R95.reuse, 0x40, RZ, 0xfc, !PT ;  /* 0x000000405f1d7812 */ /* 0x040fe200078efcff */
[----:B------:R-:W-:Y:S01]  /*67f0*/  IMAD R111, R100, c[0x0][0x1f4], R23 ;  /* 0x00007d00646f7a24 */ /* 0x000fe200078e0217 */
[----:B------:R-:W-:Y:S01]  /*6800*/  LEA R23, P5, R95, c[0x0][0x258], 0x2 ;  /* 0x000096005f177a11 */ /* 0x000fe200078a10ff */
[----:B------:R-:W-:-:S03]  /*6810*/  IMAD.WIDE.U32 R20, R104, c[0x0][0x208], R20 ;  /* 0x0000820068147a25 */ /* 0x000fc600078e0014 */
[C---:B------:R-:W-:Y:S01]  /*6820*/  LEA.HI.X R26, R95.reuse, c[0x0][0x25c], R109, 0x2, P5 ;  /* 0x000097005f1a7a11 */ /* 0x040fe200028f146d */
[----:B------:R-:W-:Y:S01]  /*6830*/  IMAD R25, R104, c[0x0][0x20c], R19 ;  /* 0x0000830068197a24 */ /* 0x000fe200078e0213 */
[--C-:B------:R-:W-:Y:S01]  /*6840*/  SHF.R.S32.HI R19, RZ, 0x1f, R18.reuse ;  /* 0x0000001fff137819 */ /* 0x100fe20000011412 */
[----:B------:R-:W-:Y:S01]  /*6850*/  STS [R74.X4], R17 ;  /* 0x000000114a007388 */ /* 0x000fe20000004800 */
[----:B------:R-:W-:Y:S02]  /*6860*/  IADD3 R0, P2, R18, R20, RZ ;  /* 0x0000001412007210 */ /* 0x000fe40007f5e0ff */
[----:B------:R-:W-:Y:S01]  /*6870*/  IADD3 R20, P5, R95, R18, RZ ;  /* 0x000000125f147210 */ /* 0x000fe20007fbe0ff */
[----:B------:R-:W-:Y:S01]  /*6880*/  STS [R74.X4+0x4], R16 ;  /* 0x000004104a007388 */ /* 0x000fe20000004800 */
[----:B------:R-:W-:Y:S01]  /*6890*/  IADD3.X R21, R19, R25, R21, P2, !PT ;  /* 0x0000001913157210 */ /* 0x000fe200017fe415 */
[----:B------:R-:W-:Y:S01]  /*68a0*/  @!P1 IMAD.WIDE.U32 R24, R100, c[0x0][0x1f0], R18 ;  /* 0x00007c0064189a25 */ /* 0x000fe200078e0012 */
[C---:B------:R-:W-:Y:S01]  /*68b0*/  LEA R22, P6, R0.reuse, R23, 0x2 ;  /* 0x0000001700167211 */ /* 0x040fe200078c10ff */
[----:B------:R-:W-:Y:S03]  /*68c0*/  STS [R74.X4+0x8], R15 ;  /* 0x0000080f4a007388 */ /* 0x000fe60000004800 */
[----:B------:R-:W-:Y:S01]  /*68d0*/  LEA.HI.X R23, R0, R26, R21, 0x2, P6 ;  /* 0x0000001a00177211 */ /* 0x000fe200030f1415 */
[----:B------:R-:W-:Y:S01]  /*68e0*/  STS [R74.X4+0xc], R14 ;  /* 0x00000c0e4a007388 */ /* 0x000fe20000004800 */
[----:B------:R-:W-:-:S02]  /*68f0*/  @!P1 IADD3 R25, R111, R25, RZ ;  /* 0x000000196f199210 */ /* 0x000fc40007ffe0ff */
[----:B------:R-:W-:Y:S01]  /*6900*/  IADD3.X R21, R19, R109, RZ, P5, !PT ;  /* 0x0000006d13157210 */ /* 0x000fe20002ffe4ff */
        /* <DEDUP_REMOVED lines=32> */
[----:B0-----:R-:W-:-:S02]  /*6b10*/  ISETP.GE.AND P4, PT, R95, R28, PT ;  /* 0x0000001c5f00720c */ /* 0x001fc40003f86270 */
[-C--:B------:R-:W-:Y:S02]  /*6b20*/  ISETP.GE.AND P3, PT, R27, R28.reuse, PT ;  /* 0x0000001c1b00720c */ /* 0x080fe40003f66270 */
[----:B------:R-:W-:-:S09]  /*6b30*/  ISETP.GE.AND P2, PT, R29, R28, PT ;  /* 0x0000001c1d00720c */ /* 0x000fd20003f46270 */
[----:B------:R-:W-:Y:S05]  /*6b40*/  @P4 BRA `(.L_x_84) ;  /* 0x0000009000004947 */ /* 0x000fea0003800000 */
[----:B------:R-:W-:-:S04]  /*6b50*/  IMAD.WIDE.U32 R30, R100, c[0x0][0x200], R20 ;  /* 0x00008000641e7a25 */ /* 0x000fc800078e0014 */
[----:B------:R-:W-:Y:S01]  /*6b60*/  IMAD R37, R103, c[0x0][0x208], RZ ;  /* 0x0000820067257a24 */ /* 0x000fe200078e02ff */
[----:B------:R-:W-:-:S03]  /*6b70*/  IADD3 R31, R33, R31, RZ ;  /* 0x0000001f211f7210 */ /* 0x000fc60007ffe0ff */
[C---:B------:R-:W-:Y:S02]  /*6b80*/  IMAD R37, R104.reuse, c[0x0][0x20c], R37 ;  /* 0x0000830068257a24 */ /* 0x040fe400078e0225 */
[----:B------:R-:W-:-:S05]  /*6b90*/  IMAD.WIDE.U32 R30, R104, c[0x0][0x208], R30 ;  /* 0x00008200681e7a25 */ /* 0x000fca00078e001e */
[----:B------:R-:W-:Y:S02]  /*6ba0*/  IADD3 R31, R31, R37, RZ ;  /* 0x000000251f1f7210 */ /* 0x000fe40007ffe0ff */
[----:B------:R-:W-:-:S04]  /*6bb0*/  LEA R32, P4, R30, c[0x0][0x258], 0x2 ;  /* 0x000096001e207a11 */ /* 0x000fc800078810ff */
[----:B------:R-:W-:-:S05]  /*6bc0*/  LEA.HI.X R33, R30, c[0x0][0x25c], R31, 0x2, P4 ;  /* 0x000097001e217a11 */ /* 0x000fca00020f141f */
[----:B------:R0:W-:Y:S04]  /*6bd0*/  STG.E [R32.64], R35 ;  /* 0x0000002320007986 */ /* 0x0001e8000c101904 */
.L_x_84:
[----:B------:R-:W-:Y:S05]  /*6be0*/  BSYNC B0 ;  /* 0x0000000000007941 */ /* 0x000fea0003800000 */
.L_x_83:
[C---:B0-----:R-:W-:Y:S01]  /*6bf0*/  LOP3.LUT R33, R95.reuse, 0x60, RZ, 0xfc, !PT ;  /* 0x000000605f217812 */ /* 0x041fe200078efcff */
[----:B------:R0:W-:Y:S01]  /*6c00*/  @!P3 STG.E [R22.64+0x80], R45 ;  /* 0x0000802d1600b986 */ /* 0x0001e2000c101904 */
[----:B------:R-:W-:Y:S01]  /*6c10*/  LOP3.LUT R37, R95, 0xa0, RZ, 0xfc, !PT ;  /* 0x000000a05f257812 */ /* 0x000fe200078efcff */
[----:B------:R-:W-:Y:S01]  /*6c20*/  IMAD R113, R103, c[0x0][0x1f8], RZ ;  /* 0x00007e0067717a24 */ /* 0x000fe200078e02ff */
[-C--:B------:R-:W-:Y:S01]  /*6c30*/  ISETP.GE.AND P6, PT, R33, R28.reuse, PT ;  /* 0x0000001c2100720c */ /* 0x080fe20003fc6270 */
[----:B------:R1:W-:Y:S01]  /*6c40*/  @!P2 STG.E [R22.64+0x100], R47 ;  /* 0x0001002f1600a986 */ /* 0x0003e2000c101904 */
[----:B------:R-:W-:Y:S01]  /*6c50*/  ISETP.GE.AND P4, PT, R37, R28, PT ;  /* 0x0000001c2500720c */ /* 0x000fe20003f86270 */
[----:B------:R-:W-:Y:S01]  /*6c60*/  @!P1 IMAD.WIDE.U32 R42, R104, c[0x0][0x1f8], R24 ;  /* 0x00007e00682a9a25 */ /* 0x000fe200078e0018 */
[C---:B------:R-:W-:Y:S02]  /*6c70*/  LOP3.LUT R35, R95.reuse, 0x80, RZ, 0xfc, !PT ;  /* 0x000000805f237812 */ /* 0x040fe400078efcff */
[C---:B------:R-:W-:Y:S01]  /*6c80*/  LOP3.LUT R39, R95.reuse, 0xc0, RZ, 0xfc, !PT ;  /* 0x000000c05f277812 */ /* 0x040fe200078efcff */
[----:B------:R-:W-:Y:S01]  /*6c90*/  IMAD.WIDE.U32 R30, R100, c[0x0][0x1f0], RZ ;  /* 0x00007c00641e7a25 */ /* 0x000fe200078e00ff */
[----:B------:R-:W-:-:S02]  /*6ca0*/  LOP3.LUT R41, R95, 0xe0, RZ, 0xfc, !PT ;  /* 0x000000e05f297812 */ /* 0x000fc400078efcff */
[-C--:B------:R-:W-:Y:S01]  /*6cb0*/  ISETP.GE.AND P5, PT, R35, R28.reuse, PT ;  /* 0x0000001c2300720c */ /* 0x080fe20003fa6270 */
[----:B------:R-:W-:Y:S01]  /*6cc0*/  IMAD R113, R104, c[0x0][0x1fc], R113 ;  /* 0x00007f0068717a24 */ /* 0x000fe200078e0271 */
[-C--:B------:R-:W-:Y:S01]  /*6cd0*/  ISETP.GE.AND P3, PT, R39, R28.reuse, PT ;  /* 0x0000001c2700720c */ /* 0x080fe20003f66270 */
[----:B------:R2:W-:Y:S01]  /*6ce0*/  @!P6 STG.E [R22.64+0x180], R49 ;  /* 0x000180311600e986 */ /* 0x0005e2000c101904 */
[----:B------:R-:W-:Y:S02]  /*6cf0*/  ISETP.GE.AND P2, PT, R41, R28, PT ;  /* 0x0000001c2900720c */ /* 0x000fe40003f46270 */
[C---:B------:R-:W-:Y:S01]  /*6d00*/  @!P1 IADD3 R0, P6, R95.reuse, R42, RZ ;  /* 0x0000002a5f009210 */ /* 0x040fe20007fde0ff */
[----:B------:R-:W-:Y:S01]  /*6d10*/  @!P4 STG.E [R22.64+0x280], R53 ;  /* 0x000280351600c986 */ /* 0x000fe2000c101904 */
[----:B0-----:R-:W-:Y:S02]  /*6d20*/  LOP3.LUT R45, R95, 0x120, RZ, 0xfc, !PT ;  /* 0x000001205f2d7812 */ /* 0x001fe400078efcff */
[----:B------:R-:W-:-:S02]  /*6d30*/  IADD3 R25, R31, R111, RZ ;  /* 0x0000006f1f197210 */ /* 0x000fc40007ffe0ff */
[----:B------:R-:W-:Y:S01]  /*6d40*/  @!P1 IADD3.X R111, R109, R43, R113, P6, !PT ;  /* 0x0000002b6d6f9210 */ /* 0x000fe200037fe471 */
[----:B------:R0:W-:Y:S01]  /*6d50*/  @!P5 STG.E [R22.64+0x200], R51 ;  /* 0x000200331600d986 */ /* 0x0001e2000c101904 */
[-C--:B------:R-:W-:Y:S02]  /*6d60*/  ISETP.GE.AND P4, PT, R45, R28.reuse, PT ;  /* 0x0000001c2d00720c */ /* 0x080fe40003f86270 */
[C---:B------:R-:W-:Y:S01]  /*6d70*/  LOP3.LUT R43, R95.reuse, 0x100, RZ, 0xfc, !PT ;  /* 0x000001005f2b7812 */ /* 0x040fe200078efcff */
[----:B------:R3:W-:Y:S01]  /*6d80*/  @!P3 STG.E [R22.64+0x300], R55 ;  /* 0x000300371600b986 */ /* 0x0007e2000c101904 */
[C---:B-1----:R-:W-:Y:S02]  /*6d90*/  LOP3.LUT R47, R95.reuse, 0x140, RZ, 0xfc, !PT ;  /* 0x000001405f2f7812 */ /* 0x042fe400078efcff */
[----:B--2---:R-:W-:Y:S01]  /*6da0*/  LOP3.LUT R49, R95, 0x160, RZ, 0xfc, !PT ;  /* 0x000001605f317812 */ /* 0x004fe200078efcff */
[----:B------:R1:W-:Y:S01]  /*6db0*/  @!P2 STG.E [R22.64+0x380], R57 ;  /* 0x000380391600a986 */ /* 0x0003e2000c101904 */
[----:B------:R-:W-:-:S02]  /*6dc0*/  ISETP.GE.AND P5, PT, R43, R28, PT ;  /* 0x0000001c2b00720c */ /* 0x000fc40003fa6270 */
[-C--:B------:R-:W-:Y:S02]  /*6dd0*/  ISETP.GE.AND P2, PT, R47, R28.reuse, PT ;  /* 0x0000001c2f00720c */ /* 0x080fe40003f46270 */
[----:B------:R-:W-:Y:S01]  /*6de0*/  ISETP.GE.AND P3, PT, R49, R28, PT ;  /* 0x0000001c3100720c */ /* 0x000fe20003f66270 */
[----:B------:R-:W-:Y:S01]  /*6df0*/  @!P4 STG.E [R22.64+0x480], R61 ;  /* 0x0004803d1600c986 */ /* 0x000fe2000c101904 */
[C---:B------:R-:W-:Y:S02]  /*6e00*/  IADD3 R26, P4, R95.reuse, 0x20, RZ ;  /* 0x000000205f1a7810 */ /* 0x040fe40007f9e0ff */
[C---:B0-----:R-:W-:Y:S02]  /*6e10*/  LOP3.LUT R51, R95.reuse, 0x180, RZ, 0xfc, !PT ;  /* 0x000001805f337812 */ /* 0x041fe400078efcff */
[C---:B------:R-:W-:Y:S02]  /*6e20*/  LOP3.LUT R53, R95.reuse, 0x1a0, RZ, 0xfc, !PT ;  /* 0x000001a05f357812 */ /* 0x040fe400078efcff */
[C---:B---3--:R-:W-:Y:S01]  /*6e30*/  LOP3.LUT R55, R95.reuse, 0x1c0, RZ, 0xfc, !PT ;  /* 0x000001c05f377812 */ /* 0x048fe200078efcff */
[----:B------:R0:W-:Y:S01]  /*6e40*/  @!P5 STG.E [R22.64+0x400], R59 ;  /* 0x0004003b1600d986 */ /* 0x0001e2000c101904 */
[----:B-1----:R-:W-:-:S02]  /*6e50*/  LOP3.LUT R57, R95, 0x1e0, RZ, 0xfc, !PT ;  /* 0x000001e05f397812 */ /* 0x002fc400078efcff */
[----:B------:R-:W-:Y:S01]  /*6e60*/  IADD3.X R109, RZ, R109, RZ, P4, !PT ;  /* 0x0000006dff6d7210 */ /* 0x000fe200027fe4ff */
[----:B------:R1:W-:Y:S01]  /*6e70*/  @!P2 STG.E [R22.64+0x500], R63 ;  /* 0x0005003f1600a986 */ /* 0x0003e2000c101904 */
[-C--:B------:R-:W-:Y:S02]  /*6e80*/  ISETP.GE.AND P5, PT, R51, R28.reuse, PT ;  /* 0x0000001c3300720c */ /* 0x080fe40003fa6270 */
[-C--:B------:R-:W-:Y:S01]  /*6e90*/  ISETP.GE.AND P4, PT, R53, R28.reuse, PT ;  /* 0x0000001c3500720c */ /* 0x080fe20003f86270 */
[----:B------:R-:W-:Y:S01]  /*6ea0*/  @!P3 STG.E [R22.64+0x580], R65 ;  /* 0x000580411600b986 */ /* 0x000fe2000c101904 */
[-C--:B------:R-:W-:Y:S02]  /*6eb0*/  ISETP.GE.AND P3, PT, R55, R28.reuse, PT ;  /* 0x0000001c3700720c */ /* 0x080fe40003f66270 */
[----:B------:R-:W-:Y:S01]  /*6ec0*/  ISETP.GE.AND P2, PT, R57, R28, PT ;  /* 0x0000001c3900720c */ /* 0x000fe20003f46270 */
[----:B0-----:R-:W-:Y:S01]  /*6ed0*/  HFMA2.MMA R59, -RZ, RZ, 0, 0 ;  /* 0x00000000ff3b7435 */ /* 0x001fe200000001ff */
[----:B------:R-:W-:-:S05]  /*6ee0*/  MOV R24, R30 ;  /* 0x0000001e00187202 */ /* 0x000fca0000000f00 */
[----:B------:R-:W-:Y:S01]  /*6ef0*/  @!P5 STG.E [R22.64+0x600], R67 ;  /* 0x000600431600d986 */ /* 0x000fe2000c101904 */
[----:B------:R-:W-:Y:S01]  /*6f00*/  IMAD.WIDE.U32 R30, R104, c[0x0][0x1f8], R24 ;  /* 0x00007e00681e7a25 */ /* 0x000fe200078e0018 */
[C---:B------:R-:W-:Y:S02]  /*6f10*/  @!P1 LEA R24, P6, R0.reuse, c[0x0][0x268], 0x2 ;  /* 0x00009a0000189a11 */ /* 0x040fe400078c10ff */
[----:B------:R-:W-:Y:S02]  /*6f20*/  @!P4 STG.E [R22.64+0x680], R69 ;  /* 0x000680451600c986 */ /* 0x000fe4000c101904 */
[----:B------:R-:W-:Y:S02]  /*6f30*/  @!P1 LEA.HI.X R25, R0, c[0x0][0x26c], R111, 0x2, P6 ;  /* 0x00009b0000199a11 */ /* 0x000fe400030f146f */
[----:B------:R-:W-:Y:S01]  /*6f40*/  @!P3 STG.E [R22.64+0x700], R71 ;  /* 0x000700471600b986 */ /* 0x000fe2000c101904 */
[----:B------:R-:W-:Y:S02]  /*6f50*/  IADD3 R111, P6, R18, R30, RZ ;  /* 0x0000001e126f7210 */ /* 0x000fe40007fde0ff */
[C---:B------:R-:W-:Y:S01]  /*6f60*/  SHF.L.U64.HI R0, R26.reuse, 0x2, R109 ;  /* 0x000000021a007819 */ /* 0x040fe2000001026d */
[----:B------:R0:W-:Y:S01]  /*6f70*/  @!P2 STG.E [R22.64+0x780], R73 ;  /* 0x000780491600a986 */ /* 0x0001e2000c101904 */
[----:B------:R-:W-:-:S02]  /*6f80*/  SHF.L.U32 R26, R26, 0x2, RZ ;  /* 0x000000021a1a7819 */ /* 0x000fc400000006ff */
[----:B------:R-:W-:Y:S01]  /*6f90*/  IADD3.X R31, R19, R113, R31, P6, !PT ;  /* 0x00000071131f7210 */ /* 0x000fe200037fe41f */
[----:B------:R-:W-:Y:S01]  /*6fa0*/  BAR.SYNC.DEFER_BLOCKING 0x0 ;  /* 0x0000000000007b1d */ /* 0x000fe20000010000 */
[----:B------:R-:W-:Y:S02]  /*6fb0*/  IADD3 R30, P6, R26, c[0x0][0x268], RZ ;  /* 0x00009a001a1e7a10 */ /* 0x000fe40007fde0ff */
[-C--:B------:R-:W-:Y:S02]  /*6fc0*/  ISETP.GE.AND P4, PT, R27, R106.reuse, PT ;  /* 0x0000006a1b00720c */ /* 0x080fe40003f86270 */
[----:B------:R-:W-:Y:S02]  /*6fd0*/  IADD3.X R28, R0, c[0x0][0x26c], RZ, P6, !PT ;  /* 0x00009b00001c7a10 */ /* 0x000fe400037fe4ff */
[----:B------:R-:W-:Y:S02]  /*6fe0*/  ISETP.GE.AND P3, PT, R29, R106, PT ;  /* 0x0000006a1d00720c */ /* 0x000fe40003f66270 */
[----:B------:R-:W-:-:S02]  /*6ff0*/  LEA R30, P6, R111, R30, 0x2 ;  /* 0x0000001e6f1e7211 */ /* 0x000fc400078c10ff */
[----:B------:R-:W-:Y:S01]  /*7000*/  ISETP.GE.AND P2, PT, R33, R106, PT ;  /* 0x0000006a2100720c */ /* 0x000fe20003f46270 */
[----:B------:R-:W-:Y:S01]  /*7010*/  HFMA2.MMA R61, -RZ, RZ, 0, 0 ;  /* 0x00000000ff3d7435 */ /* 0x000fe200000001ff */
[----:B------:R-:W-:Y:S02]  /*7020*/  LEA.HI.X R31, R111, R28, R31, 0x2, P6 ;  /* 0x0000001c6f1f7211 */ /* 0x000fe400030f141f */
[----:B------:R-:W-:Y:S02]  /*7030*/  MOV R28, RZ ;  /* 0x000000ff001c7202 */ /* 0x000fe40000000f00 */
[----:B------:R-:W-:Y:S02]  /*7040*/  MOV R32, RZ ;  /* 0x000000ff00207202 */ /* 0x000fe40000000f00 */
[-C--:B------:R-:W-:Y:S01]  /*7050*/  ISETP.GE.AND P6, PT, R37, R106.reuse, PT ;  /* 0x0000006a2500720c */ /* 0x080fe20003fc6270 */
[----:B-1----:R-:W-:Y:S01]  /*7060*/  HFMA2.MMA R63, -RZ, RZ, 0, 0 ;  /* 0x00000000ff3f7435 */ /* 0x002fe200000001ff */
[-C--:B------:R-:W-:Y:S01]  /*7070*/  ISETP.GE.AND P5, PT, R39, R106.reuse, PT ;  /* 0x0000006a2700720c */ /* 0x080fe20003fa6270 */
[----:B------:R1:W2:Y:S01]  /*7080*/  @!P1 LDG.E R59, [R24.64] ;  /* 0x00000004183b9981 */ /* 0x0002a2000c1e1900 */
[-C--:B------:R-:W-:Y:S01]  /*7090*/  ISETP.GE.AND P1, PT, R35, R106.reuse, PT ;  /* 0x0000006a2300720c */ /* 0x080fe20003f26270 */
[----:B0-----:R-:W-:Y:S01]  /*70a0*/  CS2R R22, SRZ ;  /* 0x0000000000167805 */ /* 0x001fe2000001ff00 */
[----:B------:R-:W-:Y:S01]  /*70b0*/  MOV R34, RZ ;  /* 0x000000ff00227202 */ /* 0x000fe20000000f00 */
[----:B------:R0:W3:Y:S01]  /*70c0*/  @!P4 LDG.E R28, [R30.64] ;  /* 0x000000041e1cc981 */ /* 0x0000e2000c1e1900 */
[----:B------:R-:W-:-:S03]  /*70d0*/  ISETP.GE.AND P4, PT, R41, R106, PT ;  /* 0x0000006a2900720c */ /* 0x000fc60003f86270 */
[----:B------:R0:W4:Y:S01]  /*70e0*/  @!P3 LDG.E R61, [R30.64+0x80] ;  /* 0x000080041e3db981 */ /* 0x000122000c1e1900 */
[----:B------:R-:W-:-:S03]  /*70f0*/  ISETP.GE.AND P3, PT, R43, R106, PT ;  /* 0x0000006a2b00720c */ /* 0x000fc60003f66270 */
[----:B------:R0:W5:Y:S01]  /*7100*/  @!P2 LDG.E R32, [R30.64+0x100] ;  /* 0x000100041e20a981 */ /* 0x000162000c1e1900 */
[-C--:B------:R-:W-:Y:S01]  /*7110*/  ISETP.GE.AND P2, PT, R45, R106.reuse, PT ;  /* 0x0000006a2d00720c */ /* 0x080fe20003f46270 */
[----:B-1----:R-:W-:Y:S02]  /*7120*/  CS2R R24, SRZ ;  /* 0x0000000000187805 */ /* 0x002fe4000001ff00 */
[----:B------:R0:W5:Y:S01]  /*7130*/  @!P1 LDG.E R63, [R30.64+0x180] ;  /* 0x000180041e3f9981 */ /* 0x000162000c1e1900 */
[----:B------:R-:W-:-:S03]  /*7140*/  ISETP.GE.AND P1, PT, R47, R106, PT ;  /* 0x0000006a2f00720c */ /* 0x000fc60003f26270 */
[----:B------:R0:W5:Y:S01]  /*7150*/  @!P6 LDG.E R34, [R30.64+0x200] ;  /* 0x000200041e22e981 */ /* 0x000162000c1e1900 */
[-C--:B------:R-:W-:Y:S01]  /*7160*/  ISETP.GE.AND P6, PT, R49, R106.reuse, PT ;  /* 0x0000006a3100720c */ /* 0x080fe20003fc6270 */
[----:B------:R-:W-:Y:S02]  /*7170*/  HFMA2.MMA R65, -RZ, RZ, 0, 0 ;  /* 0x00000000ff417435 */ /* 0x000fe400000001ff */
        /* <DEDUP_REMOVED lines=8> */
[----:B------:R-:W-:Y:S01]  /*7200*/  ISETP.GE.AND P2, PT, R57, R106, PT ;  /* 0x0000006a3900720c */ /* 0x000fe20003f46270 */
[----:B------:R-:W-:Y:S01]  /*7210*/  HFMA2.MMA R71, -RZ, RZ, 0, 0 ;  /* 0x00000000ff477435 */ /* 0x000fe200000001ff */
[----:B------:R-:W-:Y:S01]  /*7220*/  MOV R36, RZ ;  /* 0x000000ff00247202 */ /* 0x000fe20000000f00 */
[----:B------:R0:W5:Y:S01]  /*7230*/  @!P1 LDG.E R65, [R30.64+0x480] ;  /* 0x000480041e419981 */ /* 0x000162000c1e1900 */
[----:B------:R-:W-:Y:S02]  /*7240*/  MOV R38, RZ ;  /* 0x000000ff00267202 */ /* 0x000fe40000000f00 */
[----:B------:R-:W-:Y:S01]  /*7250*/  MOV R40, RZ ;  /* 0x000000ff00287202 */ /* 0x000fe20000000f00 */
[----:B------:R0:W5:Y:S04]  /*7260*/  @!P5 LDG.E R69, [R30.64+0x580] ;  /* 0x000580041e45d981 */ /* 0x000168000c1e1900 */
[----:B------:R0:W5:Y:S04]  /*7270*/  @!P6 LDG.E R36, [R30.64+0x500] ;  /* 0x000500041e24e981 */ /* 0x000168000c1e1900 */
[----:B------:R0:W5:Y:S04]  /*7280*/  @!P4 LDG.E R38, [R30.64+0x600] ;  /* 0x000600041e26c981 */ /* 0x000168000c1e1900 */
[----:B------:R0:W5:Y:S04]  /*7290*/  @!P3 LDG.E R71, [R30.64+0x680] ;  /* 0x000680041e47b981 */ /* 0x000168000c1e1900 */
[----:B------:R0:W5:Y:S01]  /*72a0*/  @!P2 LDG.E R40, [R30.64+0x700] ;  /* 0x000700041e28a981 */ /* 0x000162000c1e1900 */
[----:B------:R-:W-:-:S04]  /*72b0*/  LOP3.LUT R105, R105, 0xfffffe00, RZ, 0xc0, !PT ;  /* 0xfffffe0069697812 */ /* 0x000fc800078ec0ff */
[----:B------:R-:W-:-:S04]  /*72c0*/  LEA R109, R98, R105, 0x4 ;  /* 0x00000069626d7211 */ /* 0x000fc800078e20ff */
[C---:B0-----:R-:W-:Y:S02]  /*72d0*/  IADD3 R31, R109.reuse, 0x7, RZ ;  /* 0x000000076d1f7810 */ /* 0x041fe40007ffe0ff */
[----:B------:R-:W-:Y:S02]  /*72e0*/  IADD3 R30, R109, 0x6, RZ ;  /* 0x000000066d1e7810 */ /* 0x000fe40007ffe0ff */
[-C--:B------:R-:W-:Y:S02]  /*72f0*/  LEA.HI.SX32 R31, R31, R109.reuse, 0x1b ;  /* 0x0000006d1f1f7211 */ /* 0x080fe400078fdaff */
[----:B------:R-:W-:Y:S02]  /*7300*/  LEA.HI.SX32 R30, R30, R109, 0x1b ;  /* 0x0000006d1e1e7211 */ /* 0x000fe400078fdaff */
[----:B------:R-:W-:-:S04]  /*7310*/  IADD3 R46, R109, 0xf, RZ ;  /* 0x0000000f6d2e7810 */ /* 0x000fc80007ffe0ff */
[----:B------:R-:W-:Y:S01]  /*7320*/  LEA.HI.SX32 R46, R46, R109, 0x1b ;  /* 0x0000006d2e2e7211 */ /* 0x000fe200078fdaff */
[----:B--2---:R-:W-:Y:S04]  /*7330*/  STS [R90.X4], R59 ;  /* 0x0000003b5a007388 */ /* 0x004fe80000004800 */
[----:B---3--:R0:W-:Y:S04]  /*7340*/  STS [R89.X4+0x80], R28 ;  /* 0x0000801c59007388 */ /* 0x0081e80000004800 */
[----:B----4-:R-:W-:Y:S04]  /*7350*/  STS [R88.X4+0x100], R61 ;  /* 0x0001003d58007388 */ /* 0x010fe80000004800 */
[----:B-----5:R-:W-:Y:S04]  /*7360*/  STS [R87.X4+0x180], R32 ;  /* 0x0001802057007388 */ /* 0x020fe80000004800 */
[----:B------:R-:W-:Y:S01]  /*7370*/  STS [R86.X4+0x200], R63 ;  /* 0x0002003f56007388 */ /* 0x000fe20000004800 */
[----:B0-----:R-:W-:-:S03]  /*7380*/  IADD3 R28, R109, 0x1, RZ ;  /* 0x000000016d1c7810 */ /* 0x001fc60007ffe0ff */
[----:B------:R-:W-:Y:S04]  /*7390*/  STS [R85.X4+0x280], R34 ;  /* 0x0002802255007388 */ /* 0x000fe80000004800 */
[----:B------:R0:W-:Y:S04]  /*73a0*/  STS [R84.X4+0x300], R23 ;  /* 0x0003001754007388 */ /* 0x0001e80000004800 */
[----:B------:R1:W-:Y:S04]  /*73b0*/  STS [R83.X4+0x380], R22 ;  /* 0x0003801653007388 */ /* 0x0003e80000004800 */
[----:B------:R-:W-:Y:S01]  /*73c0*/  STS [R82.X4+0x400], R25 ;  /* 0x0004001952007388 */ /* 0x000fe20000004800 */
[----:B0-----:R-:W-:-:S03]  /*73d0*/  IADD3 R23, R109, 0x2, RZ ;  /* 0x000000026d177810 */ /* 0x001fc60007ffe0ff */
[----:B------:R0:W-:Y:S01]  /*73e0*/  STS [R81.X4+0x480], R24 ;  /* 0x0004801851007388 */ /* 0x0001e20000004800 */
[----:B-1----:R-:W-:-:S03]  /*73f0*/  LEA.HI.SX32 R22, R28, R109, 0x1b ;  /* 0x0000006d1c167211 */ /* 0x002fc600078fdaff */
[----:B------:R-:W-:Y:S01]  /*7400*/  STS [R80.X4+0x500], R65 ;  /* 0x0005004150007388 */ /* 0x000fe20000004800 */
[----:B------:R-:W-:-:S03]  /*7410*/  LEA.HI.SX32 R23, R23, R109, 0x1b ;  /* 0x0000006d17177211 */ /* 0x000fc600078fdaff */
[----:B------:R1:W-:Y:S04]  /*7420*/  STS [R79.X4+0x580], R36 ;  /* 0x000580244f007388 */ /* 0x0003e80000004800 */
[----:B------:R-:W-:Y:S01]  /*7430*/  STS [R78.X4+0x600], R69 ;  /* 0x000600454e007388 */ /* 0x000fe20000004800 */
[----:B0-----:R-:W-:-:S03]  /*7440*/  IADD3 R24, R109, 0x3, RZ ;  /* 0x000000036d187810 */ /* 0x001fc60007ffe0ff */
[----:B------:R-:W-:Y:S04]  /*7450*/  STS [R77.X4+0x680], R38 ;  /* 0x000680264d007388 */ /* 0x000fe80000004800 */
[----:B------:R-:W-:Y:S01]  /*7460*/  STS [R76.X4+0x700], R71 ;  /* 0x000700474c007388 */ /* 0x000fe20000004800 */
[----:B------:R-:W-:-:S03]  /*7470*/  IADD3 R25, R109, 0x4, RZ ;  /* 0x000000046d197810 */ /* 0x000fc60007ffe0ff */
[----:B------:R0:W-:Y:S01]  /*7480*/  STS [R75.X4+0x780], R40 ;  /* 0x000780284b007388 */ /* 0x0001e20000004800 */
[----:B------:R-:W-:-:S06]  /*7490*/  NOP ;  /* 0x0000000000007918 */ /* 0x000fcc0000000000 */
[----:B------:R-:W2:Y:S01]  /*74a0*/  LDS R68, [R74.X4] ;  /* 0x000000004a447984 */ /* 0x000ea20000004800 */
[----:B------:R-:W-:-:S03]  /*74b0*/  LEA.HI.SX32 R24, R24, R109, 0x1b ;  /* 0x0000006d18187211 */ /* 0x000fc600078fdaff */
[----:B------:R-:W3:Y:S01]  /*74c0*/  LDS R67, [R22.X4+0x4] ;  /* 0x0000040016437984 */ /* 0x000ee20000004800 */
[----:B------:R-:W-:-:S03]  /*74d0*/  LEA.HI.SX32 R25, R25, R109, 0x1b ;  /* 0x0000006d19197211 */ /* 0x000fc600078fdaff */
[----:B------:R-:W4:Y:S04]  /*74e0*/  LDS R66, [R23.X4+0x8] ;  /* 0x0000080017427984 */ /* 0x000f280000004800 */
[----:B------:R-:W5:Y:S04]  /*74f0*/  LDS R65, [R24.X4+0xc] ;  /* 0x00000c0018417984 */ /* 0x000f680000004800 */
[----:B------:R-:W5:Y:S01]  /*7500*/  LDS R60, [R25.X4+0x10] ;  /* 0x00001000193c7984 */ /* 0x000f620000004800 */
[C---:B------:R-:W-:Y:S02]  /*7510*/  IADD3 R28, R109.reuse, 0x5, RZ ;  /* 0x000000056d1c7810 */ /* 0x040fe40007ffe0ff */
[----:B------:R-:W-:Y:S01]  /*7520*/  IADD3 R32, R109, 0x8, RZ ;  /* 0x000000086d207810 */ /* 0x000fe20007ffe0ff */
[----:B------:R-:W-:Y:S01]  /*7530*/  LDS R64, [R31.X4+0x1c] ;  /* 0x00001c001f407984 */ /* 0x000fe20000004800 */
[----:B------:R-:W-:-:S02]  /*7540*/  LEA.HI.SX32 R28, R28, R109, 0x1b ;  /* 0x0000006d1c1c7211 */ /* 0x000fc400078fdaff */
[C---:B------:R-:W-:Y:S01]  /*7550*/  IADD3 R34, R109.reuse, 0x9, RZ ;  /* 0x000000096d227810 */ /* 0x040fe20007ffe0ff */
[----:B------:R-:W-:Y:S01]  /*7560*/  LDS R62, [R30.X4+0x18] ;  /* 0x000018001e3e7984 */ /* 0x000fe20000004800 */
[C---:B-1----:R-:W-:Y:S02]  /*7570*/  IADD3 R36, R109.reuse, 0xa, RZ ;  /* 0x0000000a6d247810 */ /* 0x042fe40007ffe0ff */
[-C--:B------:R-:W-:Y:S01]  /*7580*/  LEA.HI.SX32 R32, R32, R109.reuse, 0x1b ;  /* 0x0000006d20207211 */ /* 0x080fe200078fdaff */
[----:B------:R-:W1:Y:S01]  /*7590*/  LDS R63, [R28.X4+0x14] ;  /* 0x000014001c3f7984 */ /* 0x000e620000004800 */
[----:B0-----:R-:W-:Y:S02]  /*75a0*/  IADD3 R40, R109, 0xc, RZ ;  /* 0x0000000c6d287810 */ /* 0x001fe40007ffe0ff */
[----:B------:R-:W-:Y:S01]  /*75b0*/  LEA.HI.SX32 R34, R34, R109, 0x1b ;  /* 0x0000006d22227211 */ /* 0x000fe200078fdaff */
[----:B------:R-:W0:Y:S01]  /*75c0*/  LDS R54, [R32.X4+0x20] ;  /* 0x0000200020367984 */ /* 0x000e220000004800 */
[----:B--2---:R-:W-:-:S02]  /*75d0*/  FMUL.FTZ R38, R68, -1.4426950216293334961 ;  /* 0xbfb8aa3b44267820 */ /* 0x004fc40000410000 */
[----:B---3--:R-:W-:Y:S02]  /*75e0*/  FMUL.FTZ R42, R67, -1.4426950216293334961 ;  /* 0xbfb8aa3b432a7820 */ /* 0x008fe40000410000 */
[----:B------:R2:W3:Y:S01]  /*75f0*/  MUFU.EX2 R69, R38 ;  /* 0x0000002600457308 */ /* 0x0004e20000000800 */
[----:B----4-:R-:W-:Y:S01]  /*7600*/  FMUL.FTZ R44, R66, -1.4426950216293334961 ;  /* 0xbfb8aa3b422c7820 */ /* 0x010fe20000410000 */
[-C--:B------:R-:W-:Y:S01]  /*7610*/  LEA.HI.SX32 R36, R36, R109.reuse, 0x1b ;  /* 0x0000006d24247211 */ /* 0x080fe200078fdaff */
[----:B------:R-:W4:Y:S05]  /*7620*/  LDS R59, [R34.X4+0x24] ;  /* 0x00002400223b7984 */ /* 0x000f2a0000004800 */
[----:B------:R3:W0:Y:S01]  /*7630*/  MUFU.EX2 R70, R42 ;  /* 0x0000002a00467308 */ /* 0x0006220000000800 */
[----:B--2---:R-:W-:Y:S01]  /*7640*/  IADD3 R38, R109, 0xb, RZ ;  /* 0x0000000b6d267810 */ /* 0x004fe20007ffe0ff */
[----:B-----5:R-:W-:Y:S01]  /*7650*/  FMUL.FTZ R48, R65, -1.4426950216293334961 ;  /* 0xbfb8aa3b41307820 */ /* 0x020fe20000410000 */
[-C--:B------:R-:W-:Y:S01]  /*7660*/  LEA.HI.SX32 R40, R40, R109.reuse, 0x1b ;  /* 0x0000006d28287211 */ /* 0x080fe200078fdaff */
[----:B------:R-:W-:Y:S01]  /*7670*/  FMUL.FTZ R56, R60, -1.4426950216293334961 ;  /* 0xbfb8aa3b3c387820 */ /* 0x000fe20000410000 */
[-C--:B------:R-:W-:Y:S01]  /*7680*/  LEA.HI.SX32 R38, R38, R109.reuse, 0x1b ;  /* 0x0000006d26267211 */ /* 0x080fe200078fdaff */
[----:B------:R-:W2:Y:S01]  /*7690*/  LDS R58, [R36.X4+0x28] ;  /* 0x00002800243a7984 */ /* 0x000ea20000004800 */
[----:B---3--:R-:W-:Y:S01]  /*76a0*/  IADD3 R42, R109, 0xd, RZ ;  /* 0x0000000d6d2a7810 */ /* 0x008fe20007ffe0ff */
[----:B------:R3:W5:Y:S02]  /*76b0*/  MUFU.EX2 R71, R44 ;  /* 0x0000002c00477308 */ /* 0x0007640000000800 */
[----:B------:R-:W5:Y:S01]  /*76c0*/  LDS R61, [R38.X4+0x2c] ;  /* 0x00002c00263d7984 */ /* 0x000f620000004800 */
[----:B------:R-:W-:-:S03]  /*76d0*/  LEA.HI.SX32 R42, R42, R109, 0x1b ;  /* 0x0000006d2a2a7211 */ /* 0x000fc600078fdaff */
[----:B------:R-:W5:Y:S01]  /*76e0*/  LDS R50, [R40.X4+0x30] ;  /* 0x0000300028327984 */ /* 0x000f620000004800 */
[----:B---3--:R-:W-:Y:S01]  /*76f0*/  IADD3 R44, R109, 0xe, RZ ;  /* 0x0000000e6d2c7810 */ /* 0x008fe20007ffe0ff */
[----:B------:R3:W0:Y:S03]  /*7700*/  MUFU.EX2 R72, R48 ;  /* 0x0000003000487308 */ /* 0x0006260000000800 */
[----:B------:R-:W-:-:S05]  /*7710*/  LEA.HI.SX32 R44, R44, R109, 0x1b ;  /* 0x0000006d2c2c7211 */ /* 0x000fca00078fdaff */
[----:B------:R0:W2:Y:S01]  /*7720*/  MUFU.EX2 R73, R56 ;  /* 0x0000003800497308 */ /* 0x0000a20000000800 */
[----:B---3--:R-:W3:Y:S04]  /*7730*/  LDS R48, [R42.X4+0x34] ;  /* 0x000034002a307984 */ /* 0x008ee80000004800 */
[----:B------:R-:W3:Y:S04]  /*7740*/  LDS R52, [R44.X4+0x38] ;  /* 0x000038002c347984 */ /* 0x000ee80000004800 */
[----:B0-----:R-:W0:Y:S01]  /*7750*/  LDS R56, [R46.X4+0x3c] ;  /* 0x00003c002e387984 */ /* 0x001e220000004800 */
[----:B-1----:R-:W-:-:S02]  /*7760*/  FMUL.FTZ R105, R63, -1.4426950216293334961 ;  /* 0xbfb8aa3b3f697820 */ /* 0x002fc40000410000 */
[----:B------:R-:W-:Y:S02]  /*7770*/  FMUL.FTZ R109, R64, -1.4426950216293334961 ;  /* 0xbfb8aa3b406d7820 */ /* 0x000fe40000410000 */
[----:B------:R-:W-:Y:S02]  /*7780*/  FMUL.FTZ R108, R62, -1.4426950216293334961 ;  /* 0xbfb8aa3b3e6c7820 */ /* 0x000fe40000410000 */
[----:B------:R-:W-:Y:S02]  /*7790*/  FMUL.FTZ R110, R54, -1.4426950216293334961 ;  /* 0xbfb8aa3b366e7820 */ /* 0x000fe40000410000 */
[----:B----4-:R-:W-:Y:S01]  /*77a0*/  FMUL.FTZ R111, R59, -1.4426950216293334961 ;  /* 0xbfb8aa3b3b6f7820 */ /* 0x010fe20000410000 */
[----:B------:R-:W1:Y:S01]  /*77b0*/  MUFU.EX2 R105, R105 ;  /* 0x0000006900697308 */ /* 0x000e620000000800 */
[----:B--2---:R-:W-:Y:S02]  /*77c0*/  FMUL.FTZ R112, R58, -1.4426950216293334961 ;  /* 0xbfb8aa3b3a707820 */ /* 0x004fe40000410000 */
[----:B-----5:R-:W-:-:S05]  /*77d0*/  FMUL.FTZ R113, R61, -1.4426950216293334961 ;  /* 0xbfb8aa3b3d717820 */ /* 0x020fca0000410000 */
[----:B------:R-:W2:Y:S01]  /*77e0*/  MUFU.EX2 R109, R109 ;  /* 0x0000006d006d7308 */ /* 0x000ea20000000800 */
[----:B------:R-:W-:Y:S02]  /*77f0*/  FMUL.FTZ R114, R50, -1.4426950216293334961 ;  /* 0xbfb8aa3b32727820 */ /* 0x000fe40000410000 */
[----:B------:R-:W-:-:S05]  /*7800*/  FADD.FTZ R69, R69, 1 ;  /* 0x3f80000045457421 */ /* 0x000fca0000010000 */
[----:B------:R-:W4:Y:S01]  /*7810*/  MUFU.EX2 R108, R108 ;  /* 0x0000006c006c7308 */ /* 0x000f220000000800 */
[----:B---3--:R-:W-:-:S07]  /*7820*/  FMUL.FTZ R115, R48, -1.4426950216293334961 ;  /* 0xbfb8aa3b30737820 */ /* 0x008fce0000410000 */
[----:B------:R-:W3:Y:S01]  /*7830*/  MUFU.EX2 R110, R110 ;  /* 0x0000006e006e7308 */ /* 0x000ee20000000800 */
[----:B------:R-:W-:Y:S02]  /*7840*/  FMUL.FTZ R116, R52, -1.4426950216293334961 ;  /* 0xbfb8aa3b34747820 */ /* 0x000fe40000410000 */
[----:B0-----:R-:W-:-:S05]  /*7850*/  FMUL.FTZ R117, R56, -1.4426950216293334961 ;  /* 0xbfb8aa3b38757820 */ /* 0x001fca0000410000 */
[----:B------:R-:W0:Y:S01]  /*7860*/  MUFU.EX2 R111, R111 ;  /* 0x0000006f006f7308 */ /* 0x000e220000000800 */
[----:B------:R-:W-:-:S07]  /*7870*/  FADD.FTZ R70, R70, 1 ;  /* 0x3f80000046467421 */ /* 0x000fce0000010000 */
[----:B------:R-:W5:Y:S01]  /*7880*/  MUFU.EX2 R112, R112 ;  /* 0x0000007000707308 */ /* 0x000f620000000800 */
[----:B------:R-:W-:-:S07]  /*7890*/  FADD.FTZ R71, R71, 1 ;  /* 0x3f80000047477421 */ /* 0x000fce0000010000 */
[----:B------:R-:W0:Y:S01]  /*78a0*/  MUFU.EX2 R113, R113 ;  /* 0x0000007100717308 */ /* 0x000e220000000800 */
[----:B------:R-:W-:-:S07]  /*78b0*/  FADD.FTZ R72, R72, 1 ;  /* 0x3f80000048487421 */ /* 0x000fce0000010000 */
[----:B------:R-:W0:Y:S01]  /*78c0*/  MUFU.EX2 R115, R115 ;  /* 0x0000007300737308 */ /* 0x000e220000000800 */
[----:B------:R-:W-:-:S07]  /*78d0*/  FADD.FTZ R73, R73, 1 ;  /* 0x3f80000049497421 */ /* 0x000fce0000010000 */
[----:B------:R-:W0:Y:S08]  /*78e0*/  MUFU.EX2 R114, R114 ;  /* 0x0000007200727308 */ /* 0x000e300000000800 */
[----:B------:R-:W0:Y:S01]  /*78f0*/  MUFU.EX2 R117, R117 ;  /* 0x0000007500757308 */ /* 0x000e220000000800 */
[----:B-1----:R-:W-:-:S07]  /*7900*/  FADD.FTZ R105, R105, 1 ;  /* 0x3f80000069697421 */ /* 0x002fce0000010000 */
[----:B------:R-:W1:Y:S01]  /*7910*/  MUFU.EX2 R116, R116 ;  /* 0x0000007400747308 */ /* 0x000e620000000800 */
[----:B--2---:R-:W-:Y:S02]  /*7920*/  FADD.FTZ R109, R109, 1 ;  /* 0x3f8000006d6d7421 */ /* 0x004fe40000010000 */
[----:B----4-:R-:W-:-:S05]  /*7930*/  FADD.FTZ R108, R108, 1 ;  /* 0x3f8000006c6c7421 */ /* 0x010fca0000010000 */
[----:B------:R-:W2:Y:S01]  /*7940*/  MUFU.RCP R69, R69 ;  /* 0x0000004500457308 */ /* 0x000ea20000001000 */
[----:B---3--:R-:W-:Y:S02]  /*7950*/  FADD.FTZ R110, R110, 1 ;  /* 0x3f8000006e6e7421 */ /* 0x008fe40000010000 */
[----:B0-----:R-:W-:-:S05]  /*7960*/  FADD.FTZ R111, R111, 1 ;  /* 0x3f8000006f6f7421 */ /* 0x001fca0000010000 */
[----:B------:R-:W0:Y:S01]  /*7970*/  MUFU.RCP R70, R70 ;  /* 0x0000004600467308 */ /* 0x000e220000001000 */
[----:B-----5:R-:W-:Y:S02]  /*7980*/  FADD.FTZ R112, R112, 1 ;  /* 0x3f80000070707421 */ /* 0x020fe40000010000 */
[----:B------:R-:W-:-:S05]  /*7990*/  FADD.FTZ R113, R113, 1 ;  /* 0x3f80000071717421 */ /* 0x000fca0000010000 */
[----:B------:R-:W3:Y:S01]  /*79a0*/  MUFU.RCP R71, R71 ;  /* 0x0000004700477308 */ /* 0x000ee20000001000 */
[----:B------:R-:W-:Y:S02]  /*79b0*/  FADD.FTZ R115, R115, 1 ;  /* 0x3f80000073737421 */ /* 0x000fe40000010000 */
[----:B------:R-:W-:-:S05]  /*79c0*/  FADD.FTZ R114, R114, 1 ;  /* 0x3f80000072727421 */ /* 0x000fca0000010000 */
[----:B------:R-:W4:Y:S01]  /*79d0*/  MUFU.RCP R72, R72 ;  /* 0x0000004800487308 */ /* 0x000f220000001000 */
[----:B------:R-:W-:-:S07]  /*79e0*/  FADD.FTZ R117, R117, 1 ;  /* 0x3f80000075757421 */ /* 0x000fce0000010000 */
[----:B------:R-:W5:Y:S01]  /*79f0*/  MUFU.RCP R73, R73 ;  /* 0x0000004900497308 */ /* 0x000f620000001000 */
[----:B-1----:R-:W-:-:S07]  /*7a00*/  FADD.FTZ R116, R116, 1 ;  /* 0x3f80000074747421 */ /* 0x002fce0000010000 */
[----:B------:R-:W1:Y:S01]  /*7a10*/  MUFU.RCP R118, R105 ;  /* 0x0000006900767308 */ /* 0x000e620000001000 */
[----:B--2---:R-:W-:-:S07]  /*7a20*/  FMUL.FTZ R68, R68, R69 ;  /* 0x0000004544447220 */ /* 0x004fce0000410000 */
[----:B------:R-:W2:Y:S08]  /*7a30*/  MUFU.RCP R119, R108 ;  /* 0x0000006c00777308 */ /* 0x000eb00000001000 */
[----:B------:R-:W0:Y:S08]  /*7a40*/  MUFU.RCP R109, R109 ;  /* 0x0000006d006d7308 */ /* 0x000e300000001000 */
[----:B------:R-:W1:Y:S08]  /*7a50*/  MUFU.RCP R121, R110 ;  /* 0x0000006e00797308 */ /* 0x000e700000001000 */
[----:B------:R-:W1:Y:S01]  /*7a60*/  MUFU.RCP R120, R111 ;  /* 0x0000006f00787308 */ /* 0x000e620000001000 */
[----:B0-----:R-:W-:-:S07]  /*7a70*/  FMUL.FTZ R67, R67, R70 ;  /* 0x0000004643437220 */ /* 0x001fce0000410000 */
[----:B------:R-:W0:Y:S01]  /*7a80*/  MUFU.RCP R123, R112 ;  /* 0x00000070007b7308 */ /* 0x000e220000001000 */
[----:B---3--:R-:W-:-:S07]  /*7a90*/  FMUL.FTZ R66, R66, R71 ;  /* 0x0000004742427220 */ /* 0x008fce0000410000 */
[----:B------:R-:W3:Y:S01]  /*7aa0*/  MUFU.RCP R122, R113 ;  /* 0x00000071007a7308 */ /* 0x000ee20000001000 */
[----:B----4-:R-:W-:-:S07]  /*7ab0*/  FMUL.FTZ R65, R65, R72 ;  /* 0x0000004841417220 */ /* 0x010fce0000410000 */
[----:B------:R-:W4:Y:S01]  /*7ac0*/  MUFU.RCP R105, R114 ;  /* 0x0000007200697308 */ /* 0x000f220000001000 */
[----:B------:R-:W-:Y:S01]  /*7ad0*/  FMUL.FTZ R17, R68, R17 ;  /* 0x0000001144117220 */ /* 0x000fe20000410000 */
[----:B------:R-:W-:Y:S06]  /*7ae0*/  BAR.SYNC.DEFER_BLOCKING 0x0 ;  /* 0x0000000000007b1d */ /* 0x000fec0000010000 */
[----:B------:R-:W0:Y:S01]  /*7af0*/  MUFU.RCP R115, R115 ;  /* 0x0000007300737308 */ /* 0x000e220000001000 */
[----:B-----5:R-:W-:-:S07]  /*7b00*/  FMUL.FTZ R60, R60, R73 ;  /* 0x000000493c3c7220 */ /* 0x020fce0000410000 */
[----:B------:R-:W5:Y:S01]  /*7b10*/  MUFU.RCP R69, R116 ;  /* 0x0000007400457308 */ /* 0x000f620000001000 */
[----:B------:R-:W-:-:S07]  /*7b20*/  FMUL.FTZ R67, R67, R16 ;  /* 0x0000001043437220 */ /* 0x000fce0000410000 */
[----:B------:R-:W0:Y:S01]  /*7b30*/  MUFU.RCP R117, R117 ;  /* 0x0000007500757308 */ /* 0x000e220000001000 */
[----:B-1----:R-:W-:Y:S02]  /*7b40*/  FMUL.FTZ R63, R63, R118 ;  /* 0x000000763f3f7220 */ /* 0x002fe40000410000 */
[----:B------:R-:W-:Y:S02]  /*7b50*/  FMUL.FTZ R66, R66, R15 ;  /* 0x0000000f42427220 */ /* 0x000fe40000410000 */
[----:B--2---:R-:W-:Y:S02]  /*7b60*/  FMUL.FTZ R62, R62, R119 ;  /* 0x000000773e3e7220 */ /* 0x004fe40000410000 */
[----:B------:R-:W-:Y:S02]  /*7b70*/  FMUL.FTZ R65, R65, R14 ;  /* 0x0000000e41417220 */ /* 0x000fe40000410000 */
[----:B------:R-:W-:Y:S01]  /*7b80*/  FMUL.FTZ R15, R64, R109 ;  /* 0x0000006d400f7220 */ /* 0x000fe20000410000 */
[----:B------:R-:W-:Y:S01]  /*7b90*/  STS [R74.X4], R17 ;  /* 0x000000114a007388 */ /* 0x000fe20000004800 */
[----:B------:R-:W-:-:S02]  /*7ba0*/  FMUL.FTZ R60, R60, R13 ;  /* 0x0000000d3c3c7220 */ /* 0x000fc40000410000 */
[----:B------:R-:W-:Y:S01]  /*7bb0*/  FMUL.FTZ R54, R54, R121 ;  /* 0x0000007936367220 */ /* 0x000fe20000410000 */
[----:B------:R-:W-:Y:S01]  /*7bc0*/  STS [R22.X4+0x4], R67 ;  /* 0x0000044316007388 */ /* 0x000fe20000004800 */
[----:B------:R-:W-:Y:S02]  /*7bd0*/  FMUL.FTZ R63, R63, R12 ;  /* 0x0000000c3f3f7220 */ /* 0x000fe40000410000 */
[----:B------:R-:W-:Y:S01]  /*7be0*/  FMUL.FTZ R59, R59, R120 ;  /* 0x000000783b3b7220 */ /* 0x000fe20000410000 */
[----:B------:R-:W-:Y:S01]  /*7bf0*/  STS [R23.X4+0x8], R66 ;  /* 0x0000084217007388 */ /* 0x000fe20000004800 */
[----:B------:R-:W-:Y:S02]  /*7c00*/  FMUL.FTZ R11, R62, R11 ;  /* 0x0000000b3e0b7220 */ /* 0x000fe40000410000 */
[----:B0-----:R-:W-:Y:S01]  /*7c10*/  FMUL.FTZ R58, R58, R123 ;  /* 0x0000007b3a3a7220 */ /* 0x001fe20000410000 */
[----:B------:R-:W-:Y:S01]  /*7c20*/  STS [R24.X4+0xc], R65 ;  /* 0x00000c4118007388 */ /* 0x000fe20000004800 */
[----:B------:R-:W-:-:S02]  /*7c30*/  FMUL.FTZ R10, R15, R10 ;  /* 0x0000000a0f0a7220 */ /* 0x000fc40000410000 */
[----:B---3--:R-:W-:Y:S01]  /*7c40*/  FMUL.FTZ R61, R61, R122 ;  /* 0x0000007a3d3d7220 */ /* 0x008fe20000410000 */
[----:B------:R-:W-:Y:S01]  /*7c50*/  STS [R25.X4+0x10], R60 ;  /* 0x0000103c19007388 */ /* 0x000fe20000004800 */
[----:B------:R-:W-:Y:S02]  /*7c60*/  FMUL.FTZ R9, R54, R9 ;  /* 0x0000000936097220 */ /* 0x000fe40000410000 */
[----:B----4-:R-:W-:Y:S01]  /*7c70*/  FMUL.FTZ R50, R50, R105 ;  /* 0x0000006932327220 */ /* 0x010fe20000410000 */
[----:B------:R-:W-:Y:S01]  /*7c80*/  STS [R28.X4+0x14], R63 ;  /* 0x0000143f1c007388 */ /* 0x000fe20000004800 */
[----:B------:R-:W-:Y:S02]  /*7c90*/  FMUL.FTZ R59, R59, R8 ;  /* 0x000000083b3b7220 */ /* 0x000fe40000410000 */
[----:B------:R-:W-:Y:S01]  /*7ca0*/  FMUL.FTZ R13, R48, R115 ;  /* 0x00000073300d7220 */ /* 0x000fe20000410000 */
[----:B------:R-:W-:Y:S01]  /*7cb0*/  STS [R30.X4+0x18], R11 ;  /* 0x0000180b1e007388 */ /* 0x000fe20000004800 */
[----:B------:R-:W-:-:S02]  /*7cc0*/  FMUL.FTZ R7, R58, R7 ;  /* 0x000000073a077220 */ /* 0x000fc40000410000 */
[----:B-----5:R-:W-:Y:S01]  /*7cd0*/  FMUL.FTZ R52, R52, R69 ;  /* 0x0000004534347220 */ /* 0x020fe20000410000 */
[----:B------:R-:W-:Y:S01]  /*7ce0*/  STS [R31.X4+0x1c], R10 ;  /* 0x00001c0a1f007388 */ /* 0x000fe20000004800 */
[----:B------:R-:W-:Y:S02]  /*7cf0*/  FMUL.FTZ R61, R61, R6 ;  /* 0x000000063d3d7220 */ /* 0x000fe40000410000 */
[----:B------:R-:W-:Y:S01]  /*7d00*/  FMUL.FTZ R15, R56, R117 ;  /* 0x00000075380f7220 */ /* 0x000fe20000410000 */
[----:B------:R-:W-:Y:S01]  /*7d10*/  STS [R32.X4+0x20], R9 ;  /* 0x0000200920007388 */ /* 0x000fe20000004800 */
[----:B------:R-:W-:Y:S02]  /*7d20*/  FMUL.FTZ R5, R50, R5 ;  /* 0x0000000532057220 */ /* 0x000fe40000410000 */
[----:B------:R-:W-:Y:S01]  /*7d30*/  FMUL.FTZ R13, R13, R4 ;  /* 0x000000040d0d7220 */ /* 0x000fe20000410000 */
[----:B------:R-:W-:Y:S01]  /*7d40*/  STS [R34.X4+0x24], R59 ;  /* 0x0000243b22007388 */ /* 0x000fe20000004800 */
[----:B------:R-:W-:-:S02]  /*7d50*/  FMUL.FTZ R3, R52, R3 ;  /* 0x0000000334037220 */ /* 0x000fc40000410000 */
[----:B------:R-:W-:Y:S01]  /*7d60*/  FMUL.FTZ R15, R15, R2 ;  /* 0x000000020f0f7220 */ /* 0x000fe20000410000 */
[----:B------:R-:W-:Y:S04]  /*7d70*/  STS [R36.X4+0x28], R7 ;  /* 0x0000280724007388 */ /* 0x000fe80000004800 */
[----:B------:R-:W-:Y:S04]  /*7d80*/  STS [R38.X4+0x2c], R61 ;  /* 0x00002c3d26007388 */ /* 0x000fe80000004800 */
[----:B------:R0:W-:Y:S04]  /*7d90*/  STS [R40.X4+0x30], R5 ;  /* 0x0000300528007388 */ /* 0x0001e80000004800 */
[----:B------:R-:W-:Y:S04]  /*7da0*/  STS [R42.X4+0x34], R13 ;  /* 0x0000340d2a007388 */ /* 0x000fe80000004800 */
[----:B------:R1:W-:Y:S04]  /*7db0*/  STS [R44.X4+0x38], R3 ;  /* 0x000038032c007388 */ /* 0x0003e80000004800 */
        /* <DEDUP_REMOVED lines=20> */
[----:B------:R-:W2:Y:S01]  /*7f00*/  LDS R8, [0x2100] ;  /* 0x00210000ff087984 */ /* 0x000ea20000000800 */
[----:B0-----:R-:W-:-:S02]  /*7f10*/  IMAD R5, R99, c[0x0][0x210], RZ ;  /* 0x0000840063057a24 */ /* 0x001fc400078e02ff */
[C---:B-1----:R-:W-:Y:S01]  /*7f20*/  IMAD.WIDE.U32 R2, R100.reuse, c[0x0][0x210], RZ ;  /* 0x0000840064027a25 */ /* 0x042fe200078e00ff */
[----:B------:R-:W-:Y:S03]  /*7f30*/  BSSY B0, `(.L_x_85) ;  /* 0x0000010000007945 */ /* 0x000fe60003800000 */
[----:B------:R-:W-:-:S05]  /*7f40*/  IMAD R7, R100, c[0x0][0x214], R5 ;  /* 0x0000850064077a24 */ /* 0x000fca00078e0205 */
[----:B------:R-:W-:Y:S02]  /*7f50*/  IADD3 R59, R3, R7, RZ ;  /* 0x00000007033b7210 */ /* 0x000fe40007ffe0ff */
[----:B--2---:R-:W-:-:S13]  /*7f60*/  ISETP.GE.AND P0, PT, R95, R8, PT ;  /* 0x000000085f00720c */ /* 0x004fda0003f06270 */
[----:B------:R-:W-:Y:S05]  /*7f70*/  @P0 BRA `(.L_x_86) ;  /* 0x000000b000000947 */ /* 0x000fea0003800000 */
[----:B------:R-:W-:Y:S02]  /*7f80*/  MOV R4, R20 ;  /* 0x0000001400047202 */ /* 0x000fe40000000f00 */
[----:B------:R-:W-:Y:S01]  /*7f90*/  MOV R5, R21 ;  /* 0x0000001500057202 */ /* 0x000fe20000000f00 */
[----:B------:R-:W-:-:S04]  /*7fa0*/  IMAD R21, R103, c[0x0][0x218], RZ ;  /* 0x0000860067157a24 */ /* 0x000fc800078e02ff */
[----:B------:R-:W-:-:S04]  /*7fb0*/  IMAD.WIDE.U32 R4, R100, c[0x0][0x210], R4 ;  /* 0x0000840064047a25 */ /* 0x000fc800078e0004 */
[----:B------:R-:W-:Y:S01]  /*7fc0*/  IMAD R21, R104, c[0x0][0x21c], R21 ;  /* 0x0000870068157a24 */ /* 0x000fe200078e0215 */
[----:B------:R-:W-:-:S05]  /*7fd0*/  IADD3 R5, R7, R5, RZ ;  /* 0x0000000507057210 */ /* 0x000fca0007ffe0ff */
[----:B------:R-:W-:-:S05]  /*7fe0*/  IMAD.WIDE.U32 R4, R104, c[0x0][0x218], R4 ;  /* 0x0000860068047a25 */ /* 0x000fca00078e0004 */
[----:B------:R-:W-:Y:S02]  /*7ff0*/  IADD3 R5, R5, R21, RZ ;  /* 0x0000001505057210 */ /* 0x000fe40007ffe0ff */
[----:B------:R-:W-:-:S04]  /*8000*/  LEA R6, P0, R4, c[0x0][0x270], 0x2 ;  /* 0x00009c0004067a11 */ /* 0x000fc800078010ff */
[----:B------:R-:W-:-:S05]  /*8010*/  LEA.HI.X R7, R4, c[0x0][0x274], R5, 0x2, P0 ;  /* 0x00009d0004077a11 */ /* 0x000fca00000f1405 */
[----:B------:R0:W-:Y:S04]  /*8020*/  STG.E [R6.64], R11 ;  /* 0x0000000b06007986 */ /* 0x0001e8000c101904 */
.L_x_86:
[----:B------:R-:W-:Y:S05]  /*8030*/  BSYNC B0 ;  /* 0x0000000000007941 */ /* 0x000fea0003800000 */
.L_x_85:
[----:B------:R-:W-:Y:S01]  /*8040*/  MOV R3, R59 ;  /* 0x0000003b00037202 */ /* 0x000fe20000000f00 */
[----:B------:R-:W-:Y:S01]  /*8050*/  IMAD R5, R103, c[0x0][0x218], RZ ;  /* 0x0000860067057a24 */ /* 0x000fe200078e02ff */
[-C--:B------:R-:W-:Y:S02]  /*8060*/  ISETP.GE.AND P3, PT, R27, R8.reuse, PT ;  /* 0x000000081b00720c */ /* 0x080fe40003f66270 */
[-C--:B------:R-:W-:Y:S01]  /*8070*/  ISETP.GE.AND P4, PT, R29, R8.reuse, PT ;  /* 0x000000081d00720c */ /* 0x080fe20003f86270 */
[C---:B------:R-:W-:Y:S01]  /*8080*/  IMAD.WIDE.U32 R2, R104.reuse, c[0x0][0x218], R2 ;  /* 0x0000860068027a25 */ /* 0x040fe200078e0002 */
[-C--:B------:R-:W-:Y:S02]  /*8090*/  ISETP.GE.AND P5, PT, R33, R8.reuse, PT ;  /* 0x000000082100720c */ /* 0x080fe40003fa6270 */
[----:B------:R-:W-:Y:S01]  /*80a0*/  ISETP.GE.AND P6, PT, R35, R8, PT ;  /* 0x000000082300720c */ /* 0x000fe20003fc6270 */
[----:B0-----:R-:W-:Y:S01]  /*80b0*/  IMAD R7, R104, c[0x0][0x21c], R5 ;  /* 0x0000870068077a24 */ /* 0x001fe200078e0205 */
[----:B------:R-:W-:-:S02]  /*80c0*/  IADD3 R5, P0, R18, R2, RZ ;  /* 0x0000000212057210 */ /* 0x000fc40007f1e0ff */
[----:B------:R-:W-:Y:S02]  /*80d0*/  IADD3 R2, P1, R26, c[0x0][0x270], RZ ;  /* 0x00009c001a027a10 */ /* 0x000fe40007f3e0ff */
[----:B------:R-:W-:Y:S02]  /*80e0*/  IADD3.X R3, R19, R7, R3, P0, !PT ;  /* 0x0000000713037210 */ /* 0x000fe400007fe403 */
[----:B------:R-:W-:Y:S02]  /*80f0*/  IADD3.X R0, R0, c[0x0][0x274], RZ, P1, !PT ;  /* 0x00009d0000007a10 */ /* 0x000fe40000ffe4ff */
[----:B------:R-:W-:Y:S02]  /*8100*/  LEA R2, P0, R5, R2, 0x2 ;  /* 0x0000000205027211 */ /* 0x000fe400078010ff */
[----:B------:R-:W-:Y:S02]  /*8110*/  ISETP.GE.AND P1, PT, R39, R8, PT ;  /* 0x000000082700720c */ /* 0x000fe40003f26270 */
[----:B------:R-:W-:-:S02]  /*8120*/  LEA.HI.X R3, R5, R0, R3, 0x2, P0 ;  /* 0x0000000005037211 */ /* 0x000fc400000f1403 */
[-C--:B------:R-:W-:Y:S02]  /*8130*/  ISETP.GE.AND P0, PT, R37, R8.reuse, PT ;  /* 0x000000082500720c */ /* 0x080fe40003f06270 */
[-C--:B------:R-:W-:Y:S01]  /*8140*/  ISETP.GE.AND P2, PT, R41, R8.reuse, PT ;  /* 0x000000082900720c */ /* 0x080fe20003f46270 */
[----:B------:R0:W-:Y:S01]  /*8150*/  @!P3 STG.E [R2.64], R89 ;  /* 0x000000590200b986 */ /* 0x0001e2000c101904 */
[-C--:B------:R-:W-:Y:S02]  /*8160*/  ISETP.GE.AND P3, PT, R43, R8.reuse, PT ;  /* 0x000000082b00720c */ /* 0x080fe40003f66270 */
[----:B------:R-:W-:Y:S01]  /*8170*/  IADD3 R97, R97, 0x1, RZ ;  /* 0x0000000161617810 */ /* 0x000fe20007ffe0ff */
[----:B------:R0:W-:Y:S01]  /*8180*/  @!P4 STG.E [R2.64+0x80], R9 ;  /* 0x000080090200c986 */ /* 0x0001e2000c101904 */
[----:B------:R-:W-:-:S03]  /*8190*/  ISETP.GE.AND P4, PT, R45, R8, PT ;  /* 0x000000082d00720c */ /* 0x000fc60003f86270 */
        /* <DEDUP_REMOVED lines=8> */
[----:B------:R0:W-:Y:S04]  /*8220*/  @!P4 STG.E [R2.64+0x400], R81 ;  /* 0x000400510200c986 */ /* 0x0001e8000c101904 */
[----:B------:R0:W-:Y:S04]  /*8230*/  @!P5 STG.E [R2.64+0x480], R15 ;  /* 0x0004800f0200d986 */ /* 0x0001e8000c101904 */
[----:B------:R0:W-:Y:S04]  /*8240*/  @!P6 STG.E [R2.64+0x500], R79 ;  /* 0x0005004f0200e986 */ /* 0x0001e8000c101904 */
[----:B------:R0:W-:Y:S04]  /*8250*/  @!P3 STG.E [R2.64+0x700], R75 ;  /* 0x0007004b0200b986 */ /* 0x0001e8000c101904 */
[----:B------:R0:W-:Y:S01]  /*8260*/  @!P1 STG.E [R2.64+0x280], R23 ;  /* 0x0002801702009986 */ /* 0x0001e2000c101904 */
[----:B------:R-:W-:-:S03]  /*8270*/  ISETP.GE.AND P1, PT, R53, R8, PT ;  /* 0x000000083500720c */ /* 0x000fc60003f26270 */
[----:B------:R0:W-:Y:S01]  /*8280*/  @!P2 STG.E [R2.64+0x300], R83 ;  /* 0x000300530200a986 */ /* 0x0001e2000c101904 */
[----:B------:R-:W-:-:S03]  /*8290*/  ISETP.GE.AND P2, PT, R55, R8, PT ;  /* 0x000000083700720c */ /* 0x000fc60003f46270 */
[----:B------:R0:W-:Y:S01]  /*82a0*/  @!P0 STG.E [R2.64+0x580], R25 ;  /* 0x0005801902008986 */ /* 0x0001e2000c101904 */
[----:B------:R-:W-:-:S05]  /*82b0*/  ISETP.GE.AND P0, PT, R97, c[0x0][0x174], PT ;  /* 0x00005d0061007a0c */ /* 0x000fca0003f06270 */
[----:B------:R0:W-:Y:S01]  /*82c0*/  @!P1 STG.E [R2.64+0x600], R77 ;  /* 0x0006004d02009986 */ /* 0x0001e2000c101904 */
[----:B------:R-:W-:-:S03]  /*82d0*/  IADD3 R94, P1, R94, 0x2000, RZ ;  /* 0x000020005e5e7810 */ /* 0x000fc60007f3e0ff */
[----:B------:R0:W-:Y:S01]  /*82e0*/  @!P2 STG.E [R2.64+0x680], R31 ;  /* 0x0006801f0200a986 */ /* 0x0001e2000c101904 */
[----:B------:R-:W-:Y:S02]  /*82f0*/  IADD3 R92, P2, R92, 0x2000, RZ ;  /* 0x000020005c5c7810 */ /* 0x000fe40007f5e0ff */
[----:B------:R-:W-:Y:S02]  /*8300*/  IADD3.X R93, RZ, R93, RZ, P1, !PT ;  /* 0x0000005dff5d7210 */ /* 0x000fe40000ffe4ff */
[----:B------:R-:W-:Y:S01]  /*8310*/  IADD3.X R91, RZ, R91, RZ, P2, !PT ;  /* 0x0000005bff5b7210 */ /* 0x000fe200017fe4ff */
[----:B------:R-:W-:Y:S01]  /*8320*/  @P0 CALL.REL.NOINC `(.L_x_87) ;  /* 0x0000001000000944 */ /* 0x000fe20003c00000 */
[----:B------:R-:W-:Y:S05]  /*8330*/  BRA `(.L_x_88) ;  /* 0xffff7fd000007947 */ /* 0x000fea000383ffff */
.L_x_87:
[----:B------:R-:W-:Y:S05]  /*8340*/  EXIT ;  /* 0x000000000000794d */ /* 0x000fea0003800000 */
.L_x_89:
        /* <DEDUP_REMOVED lines=11> */
.L_x_5321:


//--------------------- .text._Z25selective_scan_fwd_kernelI32Selective_Scan_fwd_kernel_traitsILi128ELi16ELi1ELb0ELb0ELb1ELb0EfN3c107complexIfEEEEv13SSMParamsBase --------------------------
	.section	.text._Z25selective_scan_fwd_kernelI32Selective_Scan_fwd_kernel_traitsILi128ELi16ELi1ELb0ELb0ELb1ELb0EfN3c107complexIfEEEEv13SSMParamsBase,"ax",@progbits
	.sectioninfo	@"SHI_REGISTERS=168"
	.align	128
        .global         _Z25selective_scan_fwd_kernelI32Selective_Scan_fwd_kernel_traitsILi128ELi16ELi1ELb0ELb0ELb1ELb0EfN3c107complexIfEEEEv13SSMParamsBase
        .type           _Z25selective_scan_fwd_kernelI32Selective_Scan_fwd_kernel_traitsILi128ELi16ELi1ELb0ELb0ELb1ELb0EfN3c107complexIfEEEEv13SSMParamsBase,@function
        .size           _Z25selective_scan_fwd_kernelI32Selective_Scan_fwd_kernel_traitsILi128ELi16ELi1ELb0ELb0ELb1ELb0EfN3c107complexIfEEEEv13SSMParamsBase,(.L_x_5322 - _Z25selective_scan_fwd_kernelI32Selective_Scan_fwd_kernel_traitsILi128ELi16ELi1ELb0ELb0ELb1ELb0EfN3c107complexIfEEEEv13SSMParamsBase)
        .other          _Z25selective_scan_fwd_kernelI32Selective_Scan_fwd_kernel_traitsILi128ELi16ELi1ELb0ELb0ELb1ELb0EfN3c107complexIfEEEEv13SSMParamsBase,@"STO_CUDA_ENTRY STV_DEFAULT"
_Z25selective_scan_fwd_kernelI32Selective_Scan_fwd_kernel_traitsILi128ELi16ELi1ELb0ELb0ELb1ELb0EfN3c107complexIfEEEEv13SSMParamsBase:
.text._Z25selective_scan_fwd_kernelI32Selective_Scan_fwd_kernel_traitsILi128ELi16ELi1ELb0ELb0ELb1ELb0EfN3c107complexIfEEEEv13SSMParamsBase:
[----:B------:R-:W-:Y:S02]  /*0000*/  MOV R1, c[0x0][0x28] ;  /* 0x00000a0000017a02 */ /* 0x000fe40000000f00 */
[----:B------:R-:W-:Y:S01]  /*0010*/  IABS R9, c[0x0][0x178] ;  /* 0x00005e0000097a13 */ /* 0x000fe20000000000 */
[----:B------:R-:W0:Y:S01]  /*0020*/  S2UR UR4, SR_CTAID.Y ;  /* 0x00000000000479c3 */ /* 0x000e220000002600 */
[----:B------:R-:W-:Y:S01]  /*0030*/  ISETP.NE.U32.AND P1, PT, RZ, c[0x0][0x250], PT ;  /* 0x00009400ff007a0c */ /* 0x000fe20003f25070 */
[----:B------:R-:W-:Y:S01]  /*0040*/  ULDC.64 UR22, c[0x0][0x118] ;  /* 0x0000460000167ab9 */ /* 0x000fe20000000a00 */
[----:B------:R-:W-:Y:S01]  /*0050*/  ISETP.NE.U32.AND P0, PT, RZ, c[0x0][0x238], PT ;  /* 0x00008e00ff007a0c */ /* 0x000fe20003f05070 */
[----:B------:R-:W-:Y:S01]  /*0060*/  ULDC.64 UR28, c[0x0][0x1c8] ;  /* 0x00007200001c7ab9 */ /* 0x000fe20000000a00 */
[----:B------:R-:W-:-:S03]  /*0070*/  ISETP.NE.AND.EX P1, PT, RZ, c[0x0][0x254], PT, P1 ;  /* 0x00009500ff007a0c */ /* 0x000fc60003f25310 */
[----:B------:R-:W1:Y:S01]  /*0080*/  S2UR UR9, SR_CTAID.X ;  /* 0x00000000000979c3 */ /* 0x000e620000002500 */
[----:B------:R-:W-:Y:S01]  /*0090*/  ISETP.NE.AND.EX P0, PT, RZ, c[0x0][0x23c], PT, P0 ;  /* 0x00008f00ff007a0c */ /* 0x000fe20003f05300 */
[----:B------:R-:W-:Y:S02]  /*00a0*/  ULDC UR25, c[0x0][0x1d0] ;  /* 0x0000740000197ab9 */ /* 0x000fe40000000800 */
[----:B------:R-:W-:Y:S02]  /*00b0*/  ULDC UR18, c[0x0][0x1d0] ;  /* 0x0000740000127ab9 */ /* 0x000fe40000000800 */
[----:B------:R-:W-:Y:S02]  /*00c0*/  ULDC UR30, c[0x0][0x1d4] ;  /* 0x00007500001e7ab9 */ /* 0x000fe40000000800 */
[----:B------:R-:W2:Y:S01]  /*00d0*/  R2UR UR8, R9 ;  /* 0x00000000090873c2 */ /* 0x000ea200000e0000 */
[----:B------:R-:W-:Y:S02]  /*00e0*/  ULDC UR26, c[0x0][0x1d8] ;  /* 0x00007600001a7ab9 */ /* 0x000fe40000000800 */
[----:B------:R-:W-:-:S02]  /*00f0*/  ULDC UR27, c[0x0][0x1e0] ;  /* 0x00007800001b7ab9 */ /* 0x000fc40000000800 */
[----:B------:R-:W-:Y:S02]  /*0100*/  ULDC UR17, c[0x0][0x1e0] ;  /* 0x0000780000117ab9 */ /* 0x000fe40000000800 */
[----:B------:R-:W-:Y:S01]  /*0110*/  ULDC UR31, c[0x0][0x1d8] ;  /* 0x00007600001f7ab9 */ /* 0x000fe20000000800 */
[----:B0-----:R-:W-:Y:S01]  /*0120*/  MOV R0, UR4 ;  /* 0x0000000400007c02 */ /* 0x001fe20008000f00 */
[----:B------:R-:W-:Y:S02]  /*0130*/  ULDC UR32, c[0x0][0x1dc] ;  /* 0x0000770000207ab9 */ /* 0x000fe40000000800 */
[----:B------:R-:W-:Y:S01]  /*0140*/  ULDC UR33, c[0x0][0x1e4] ;  /* 0x0000790000217ab9 */ /* 0x000fe20000000800 */
[----:B------:R-:W0:Y:S01]  /*0150*/  R2UR UR14, R0 ;  /* 0x00000000000e73c2 */ /* 0x000e2200000e0000 */
[C---:B------:R-:W-:Y:S01]  /*0160*/  @P1 LEA R4, P3, R0.reuse, c[0x0][0x250], 0x2 ;  /* 0x0000940000041a11 */ /* 0x040fe200078610ff */
[----:B------:R-:W-:Y:S01]  /*0170*/  ULDC UR34, c[0x0][0x1e8] ;  /* 0x00007a0000227ab9 */ /* 0x000fe20000000800 */
[----:B------:R-:W-:Y:S01]  /*0180*/  @P0 LEA R2, P2, R0, c[0x0][0x238], 0x2 ;  /* 0x00008e0000020a11 */ /* 0x000fe200078410ff */
[----:B------:R-:W-:-:S02]  /*0190*/  ULDC UR35, c[0x0][0x1ec] ;  /* 0x00007b0000237ab9 */ /* 0x000fc40000000800 */
[----:B------:R-:W-:Y:S02]  /*01a0*/  ULDC.64 UR12, c[0x0][0x240] ;  /* 0x00009000000c7ab9 */ /* 0x000fe40000000a00 */
[----:B------:R-:W-:Y:S01]  /*01b0*/  ULDC.64 UR10, c[0x0][0x248] ;  /* 0x00009200000a7ab9 */ /* 0x000fe20000000a00 */
[----:B--2---:R-:W2:Y:S01]  /*01c0*/  I2F.RP R6, UR8 ;  /* 0x0000000800067d06 */ /* 0x004ea20008209400 */
[----:B0-----:R-:W-:-:S07]  /*01d0*/  USHF.R.S32.HI UR21, URZ, 0x1f, UR14 ;  /* 0x0000001f3f157899 */ /* 0x001fce000801140e */
[----:B--2---:R-:W0:Y:S01]  /*01e0*/  MUFU.RCP R6, R6 ;  /* 0x0000000600067308 */ /* 0x004e220000001000 */
[----:B------:R-:W-:Y:S01]  /*01f0*/  MOV R5, UR21 ;  /* 0x0000001500057c02 */ /* 0x000fe20008000f00 */
[----:B------:R-:W-:Y:S01]  /*0200*/  UMOV UR4, URZ ;  /* 0x0000003f00047c82 */ /* 0x000fe20008000000 */
[----:B------:R-:W-:Y:S02]  /*0210*/  MOV R3, UR21 ;  /* 0x0000001500037c02 */ /* 0x000fe40008000f00 */
[C---:B------:R-:W-:Y:S02]  /*0220*/  @P1 LEA.HI.X R5, R0.reuse, c[0x0][0x254], R5, 0x2, P3 ;  /* 0x0000950000051a11 */ /* 0x040fe400018f1405 */
[----:B------:R-:W-:-:S03]  /*0230*/  @P0 LEA.HI.X R3, R0, c[0x0][0x23c], R3, 0x2, P2 ;  /* 0x00008f0000030a11 */ /* 0x000fc600010f1403 */
[----:B------:R2:W5:Y:S01]  /*0240*/  @P1 LDG.E R4, [R4.64] ;  /* 0x0000001604041981 */ /* 0x000562000c1e1900 */
[----:B------:R-:W3:Y:S03]  /*0250*/  R2UR UR15, R0 ;  /* 0x00000000000f73c2 */ /* 0x000ee600000e0000 */
[----:B------:R1:W5:Y:S01]  /*0260*/  @P0 LDG.E R8, [R2.64] ;  /* 0x0000001602080981 */ /* 0x000362000c1e1900 */
[----:B0-----:R-:W-:Y:S01]  /*0270*/  IADD3 R7, R6, 0xffffffe, RZ ;  /* 0x0ffffffe06077810 */ /* 0x001fe20007ffe0ff */
[----:B------:R-:W-:Y:S01]  /*0280*/  UIMAD UR26, UR21, UR26, URZ ;  /* 0x0000001a151a72a4 */ /* 0x000fe2000f8e023f */
[----:B--2---:R-:W-:-:S04]  /*0290*/  IABS R5, R0 ;  /* 0x0000000000057213 */ /* 0x004fc80000000000 */
[----:B------:R-:W0:Y:S01]  /*02a0*/  F2I.FTZ.U32.TRUNC.NTZ R7, R7 ;  /* 0x0000000700077305 */ /* 0x000e22000021f000 */
[----:B------:R-:W2:Y:S01]  /*02b0*/  R2UR UR7, R5 ;  /* 0x00000000050773c2 */ /* 0x000ea200000e0000 */
[----:B-1----:R-:W-:Y:S01]  /*02c0*/  MOV R2, UR9 ;  /* 0x0000000900027c02 */ /* 0x002fe20008000f00 */
[----:B------:R-:W-:Y:S01]  /*02d0*/  ULDC UR9, c[0x0][0x178] ;  /* 0x00005e0000097ab9 */ /* 0x000fe20000000800 */
[----:B------:R-:W-:Y:S01]  /*02e0*/  MOV R3, c[0x0][0x174] ;  /* 0x00005d0000037a02 */ /* 0x000fe20000000f00 */
[----:B------:R-:W-:-:S03]  /*02f0*/  UISETP.NE.AND UP1, UPT, URZ, UR9, UPT ;  /* 0x000000093f00728c */ /* 0x000fc6000bf25270 */
[----:B------:R-:W-:Y:S01]  /*0300*/  ISETP.GE.AND P2, PT, R3, 0x1, PT ;  /* 0x000000010300780c */ /* 0x000fe20003f46270 */
[----:B------:R-:W1:Y:S08]  /*0310*/  R2UR UR20, R2 ;  /* 0x00000000021473c2 */ /* 0x000e7000000e0000 */
[----:B0-----:R-:W0:Y:S08]  /*0320*/  R2UR UR5, R7 ;  /* 0x00000000070573c2 */ /* 0x001e3000000e0000 */
[----:B------:R-:W4:Y:S01]  /*0330*/  R2UR UR16, R2 ;  /* 0x00000000021073c2 */ /* 0x000f2200000e0000 */
[----:B-1----:R-:W-:-:S04]  /*0340*/  USHF.R.S32.HI UR24, URZ, 0x1f, UR20 ;  /* 0x0000001f3f187899 */ /* 0x002fc80008011414 */
[----:B------:R-:W-:Y:S02]  /*0350*/  UIMAD UR25, UR24, UR25, URZ ;  /* 0x00000019181972a4 */ /* 0x000fe4000f8e023f */
[----:B------:R-:W-:Y:S02]  /*0360*/  UIMAD UR27, UR24, UR27, URZ ;  /* 0x0000001b181b72a4 */ /* 0x000fe4000f8e023f */
[----:B0-----:R-:W-:Y:S02]  /*0370*/  UIADD3 UR6, URZ, -UR5, URZ ;  /* 0x800000053f067290 */ /* 0x001fe4000fffe03f */
[----:B------:R-:W-:Y:S02]  /*0380*/  UIMAD UR25, UR20, UR30, UR25 ;  /* 0x0000001e141972a4 */ /* 0x000fe4000f8e0219 */
[----:B------:R-:W-:-:S04]  /*0390*/  UIMAD UR6, UR6, UR8, URZ ;  /* 0x00000008060672a4 */ /* 0x000fc8000f8e023f */
[----:B------:R-:W-:Y:S02]  /*03a0*/  UIMAD.WIDE.U32 UR4, UR5, UR6, UR4 ;  /* 0x00000006050472a5 */ /* 0x000fe4000f8e0004 */
[----:B----4-:R-:W-:Y:S02]  /*03b0*/  UIMAD.WIDE.U32 UR18, UR16, UR18, URZ ;  /* 0x00000012101272a5 */ /* 0x010fe4000f8e003f */
[----:B--2---:R-:W-:Y:S02]  /*03c0*/  UIMAD.WIDE.U32 UR4, UR5, UR7, URZ ;  /* 0x00000007050472a5 */ /* 0x004fe4000f8e003f */
[----:B------:R-:W-:Y:S02]  /*03d0*/  ULDC UR6, c[0x0][0x1b0] ;  /* 0x00006c0000067ab9 */ /* 0x000fe40000000800 */
[----:B------:R-:W-:Y:S02]  /*03e0*/  UIADD3 UR4, -UR5, URZ, URZ ;  /* 0x0000003f05047290 */ /* 0x000fe4000fffe13f */
[----:B------:R-:W-:-:S02]  /*03f0*/  UIMAD UR6, UR24, UR6, URZ ;  /* 0x00000006180672a4 */ /* 0x000fc4000f8e023f */
[----:B------:R-:W-:-:S03]  /*0400*/  UIMAD UR4, UR8, UR4, UR7 ;  /* 0x00000004080472a4 */ /* 0x000fc6000f8e0207 */
[----:B------:R-:W-:Y:S02]  /*0410*/  ULDC UR7, c[0x0][0x178] ;  /* 0x00005e0000077ab9 */ /* 0x000fe40000000800 */
[----:B------:R-:W-:-:S11]  /*0420*/  UISETP.GT.U32.AND UP2, UPT, UR8, UR4, UPT ;  /* 0x000000040800728c */ /* 0x000fd6000bf44070 */
[----:B------:R-:W-:Y:S02]  /*0430*/  @!UP2 UIADD3 UR4, UR4, -UR8, URZ ;  /* 0x800000080404a290 */ /* 0x000fe4000fffe03f */
[----:B------:R-:W-:Y:S02]  /*0440*/  @!UP2 UIADD3 UR5, UR5, 0x1, URZ ;  /* 0x000000010505a890 */ /* 0x000fe4000fffe03f */
[----:B------:R-:W-:Y:S02]  /*0450*/  UISETP.GE.U32.AND UP0, UPT, UR4, UR8, UPT ;  /* 0x000000080400728c */ /* 0x000fe4000bf06070 */
[----:B---3--:R-:W-:-:S03]  /*0460*/  ULOP3.LUT UR4, UR15, UR7, URZ, 0x3c, !UPT ;  /* 0x000000070f047292 */ /* 0x008fc6000f8e3c3f */
[----:B------:R-:W-:Y:S02]  /*0470*/  ULDC UR7, c[0x0][0x1b4] ;  /* 0x00006d0000077ab9 */ /* 0x000fe40000000800 */
[----:B------:R-:W-:Y:S02]  /*0480*/  UISETP.GE.AND UP2, UPT, UR4, URZ, UPT ;  /* 0x0000003f0400728c */ /* 0x000fe4000bf46270 */
[----:B------:R-:W-:Y:S02]  /*0490*/  UIMAD UR6, UR20, UR7, UR6 ;  /* 0x00000007140672a4 */ /* 0x000fe4000f8e0206 */
[----:B------:R-:W-:Y:S02]  /*04a0*/  @UP0 UIADD3 UR5, UR5, 0x1, URZ ;  /* 0x0000000105050890 */ /* 0x000fe4000fffe03f */
[----:B------:R-:W-:-:S05]  /*04b0*/  ULDC UR4, c[0x0][0x1b0] ;  /* 0x00006c0000047ab9 */ /* 0x000fca0000000800 */
[----:B------:R-:W-:Y:S02]  /*04c0*/  UMOV UR8, UR5 ;  /* 0x0000000500087c82 */ /* 0x000fe40008000000 */
[----:B------:R-:W-:Y:S02]  /*04d0*/  @!UP2 UIADD3 UR8, -UR8, URZ, URZ ;  /* 0x0000003f0808a290 */ /* 0x000fe4000fffe13f */
[----:B------:R-:W-:Y:S02]  /*04e0*/  UIMAD.WIDE.U32 UR4, UR16, UR4, URZ ;  /* 0x00000004100472a5 */ /* 0x000fe4000f8e003f */
[----:B------:R-:W-:Y:S02]  /*04f0*/  @!UP1 ULOP3.LUT UR8, URZ, UR9, URZ, 0x33, !UPT ;  /* 0x000000093f089292 */ /* 0x000fe4000f8e333f */
[----:B------:R-:W-:Y:S02]  /*0500*/  UIADD3 UR5, UR5, UR6, URZ ;  /* 0x0000000605057290 */ /* 0x000fe4000fffe03f */
[----:B------:R-:W-:-:S02]  /*0510*/  USHF.R.S32.HI UR6, URZ, 0x1f, UR8 ;  /* 0x0000001f3f067899 */ /* 0x000fc40008011408 */
[----:B------:R-:W-:Y:S02]  /*0520*/  UIMAD.WIDE.U32 UR16, UR16, UR17, URZ ;  /* 0x00000011101072a5 */ /* 0x000fe4000f8e003f */
[----:B------:R-:W-:Y:S02]  /*0530*/  UIMAD UR9, UR6, UR28, URZ ;  /* 0x0000001c060972a4 */ /* 0x000fe4000f8e023f */
[----:B------:R-:W-:Y:S02]  /*0540*/  UIMAD.WIDE.U32 UR6, UR8, UR28, UR4 ;  /* 0x0000001c080672a5 */ /* 0x000fe4000f8e0004 */
[----:B------:R-:W-:Y:S02]  /*0550*/  UIMAD UR29, UR8, UR29, UR9 ;  /* 0x0000001d081d72a4 */ /* 0x000fe4000f8e0209 */
[----:B------:R-:W-:Y:S02]  /*0560*/  ULDC UR28, c[0x0][0x1e8] ;  /* 0x00007a00001c7ab9 */ /* 0x000fe40000000800 */
[----:B------:R-:W-:-:S02]  /*0570*/  UMOV UR4, URZ ;  /* 0x0000003f00047c82 */ /* 0x000fc40008000000 */
[----:B------:R-:W-:Y:S02]  /*0580*/  UMOV UR5, URZ ;  /* 0x0000003f00057c82 */ /* 0x000fe40008000000 */
[----:B------:R-:W-:Y:S02]  /*0590*/  ULDC.64 UR8, c[0x0][0x230] ;  /* 0x00008c0000087ab9 */ /* 0x000fe40000000a00 */
[----:B------:R-:W-:Y:S01]  /*05a0*/  UIMAD UR28, UR21, UR28, URZ ;  /* 0x0000001c151c72a4 */ /* 0x000fe2000f8e023f */
[----:B------:R-:W-:Y:S11]  /*05b0*/  @!P2 EXIT ;  /* 0x000000000000a94d */ /* 0x000ff60003800000 */
[----:B------:R-:W0:Y:S01]  /*05c0*/  S2R R152, SR_TID.X ;  /* 0x0000000000987919 */ /* 0x000e220000002100 */
[----:B-----5:R1:W2:Y:S01]  /*05d0*/  @P1 R2UR UR4, R4 ;  /* 0x00000000040413c2 */ /* 0x0202a200000e0000 */
[----:B------:R-:W-:Y:S02]  /*05e0*/  UIMAD UR27, UR20, UR33, UR27 ;  /* 0x00000021141b72a4 */ /* 0x000fe4000f8e021b */
[----:B------:R-:W3:Y:S01]  /*05f0*/  S2R R3, SR_LANEID ;  /* 0x0000000000037919 */ /* 0x000ee20000000000 */
[----:B------:R-:W-:-:S02]  /*0600*/  UIADD3 UR19, UR19, UR25, URZ ;  /* 0x0000001913137290 */ /* 0x000fc4000fffe03f */
[----:B------:R-:W-:Y:S02]  /*0610*/  UIADD3 UR17, UR17, UR27, URZ ;  /* 0x0000001b11117290 */ /* 0x000fe4000fffe03f */
[----:B------:R1:W4:Y:S01]  /*0620*/  @P0 R2UR UR5, R8 ;  /* 0x00000000080503c2 */ /* 0x00032200000e0000 */
[----:B------:R-:W-:Y:S02]  /*0630*/  UIMAD UR26, UR14, UR32, UR26 ;  /* 0x000000200e1a72a4 */ /* 0x000fe4000f8e021a */
[----:B------:R-:W-:Y:S02]  /*0640*/  UIMAD.WIDE.U32 UR18, UR15, UR31, UR18 ;  /* 0x0000001f0f1272a5 */ /* 0x000fe4000f8e0012 */
[----:B------:R-:W-:Y:S02]  /*0650*/  UIMAD UR28, UR14, UR35, UR28 ;  /* 0x000000230e1c72a4 */ /* 0x000fe4000f8e021c */
[----:B------:R-:W-:Y:S02]  /*0660*/  UIMAD.WIDE.U32 UR14, UR15, UR34, UR16 ;  /* 0x000000220f0e72a5 */ /* 0x000fe4000f8e0010 */
[----:B------:R-:W-:-:S02]  /*0670*/  UIADD3 UR17, UR19, UR26, URZ ;  /* 0x0000001a13117290 */ /* 0x000fc4000fffe03f */
[----:B------:R-:W-:Y:S02]  /*0680*/  ULEA UR16, UP0, UR18, UR12, 0x2 ;  /* 0x0000000c12107291 */ /* 0x000fe4000f80103f */
[----:B------:R-:W-:Y:S01]  /*0690*/  ULEA UR10, UP1, UR14, UR10, 0x2 ;  /* 0x0000000a0e0a7291 */ /* 0x000fe2000f82103f */
[----:B0-----:R-:W-:Y:S01]  /*06a0*/  SHF.L.U32 R151, R152, 0x4, RZ ;  /* 0x0000000498977819 */ /* 0x001fe200000006ff */
[----:B------:R-:W-:Y:S02]  /*06b0*/  ULEA.HI.X UR18, UR18, UR13, UR17, 0x2, UP0 ;  /* 0x0000000d12127291 */ /* 0x000fe400080f1411 */
[----:B------:R-:W-:Y:S01]  /*06c0*/  ULEA UR12, UP2, UR6, UR8, 0x2 ;  /* 0x00000008060c7291 */ /* 0x000fe2000f84103f */
[----:B------:R-:W-:Y:S01]  /*06d0*/  LOP3.LUT R151, R151, 0xfffffe00, RZ, 0xc0, !PT ;  /* 0xfffffe0097977812 */ /* 0x000fe200078ec0ff */
[----:B------:R-:W-:Y:S02]  /*06e0*/  UIADD3 UR7, UR7, UR29, URZ ;  /* 0x0000001d07077290 */ /* 0x000fe4000fffe03f */
[----:B------:R-:W-:Y:S01]  /*06f0*/  UIADD3 UR15, UR15, UR28, URZ ;  /* 0x0000001c0f0f7290 */ /* 0x000fe2000fffe03f */
[----:B------:R-:W-:Y:S01]  /*0700*/  LOP3.LUT R153, R151, 0x1f, R152, 0xf8, !PT ;  /* 0x0000001f97997812 */ /* 0x000fe200078ef898 */
[----:B------:R-:W-:-:S02]  /*0710*/  ULEA.HI.X UR13, UR6, UR9, UR7, 0x2, UP2 ;  /* 0x00000009060d7291 */ /* 0x000fc400090f1407 */
[----:B------:R-:W-:Y:S02]  /*0720*/  ULEA.HI.X UR11, UR14, UR11, UR15, 0x2, UP1 ;  /* 0x0000000b0e0b7291 */ /* 0x000fe400088f140f */
[----:B------:R-:W-:Y:S02]  /*0730*/  UMOV UR9, UR10 ;  /* 0x0000000a00097c82 */ /* 0x000fe40008000000 */
[----:B------:R-:W-:Y:S02]  /*0740*/  UMOV UR6, URZ ;  /* 0x0000003f00067c82 */ /* 0x000fe40008000000 */
[----:B------:R-:W-:Y:S02]  /*0750*/  UMOV UR8, UR16 ;  /* 0x0000001000087c82 */ /* 0x000fe40008000000 */
[----:B-1234-:R-:W-:Y:S02]  /*0760*/  UMOV UR10, UR18 ;  /* 0x00000012000a7c82 */ /* 0x01efe40008000000 */
.L_x_132:
[----:B------:R-:W-:Y:S01]  /*0770*/  BAR.SYNC.DEFER_BLOCKING 0x0 ;  /* 0x0000000000007b1d */ /* 0x000fe20000010000 */
[C---:B------:R-:W-:Y:S01]  /*0780*/  LOP3.LUT R20, R153.reuse, 0x20, RZ, 0xfc, !PT ;  /* 0x0000002099147812 */ /* 0x040fe200078efcff */
[----:B------:R-:W-:Y:S01]  /*0790*/  CS2R R6, SRZ ;  /* 0x0000000000067805 */ /* 0x000fe2000001ff00 */
[----:B------:R-:W-:Y:S01]  /*07a0*/  MOV R4, UR8 ;  /* 0x0000000800047c02 */ /* 0x000fe20008000f00 */
[----:B------:R-:W-:Y:S01]  /*07b0*/  CS2R R8, SRZ ;  /* 0x0000000000087805 */ /* 0x000fe2000001ff00 */
[----:B------:R-:W-:Y:S01]  /*07c0*/  MOV R5, UR10 ;  /* 0x0000000a00057c02 */ /* 0x000fe20008000f00 */
[----:B------:R-:W-:Y:S01]  /*07d0*/  UMOV UR7, 0xfffff800 ;  /* 0xfffff80000077882 */ /* 0x000fe20000000000 */
[C---:B------:R-:W-:Y:S01]  /*07e0*/  LOP3.LUT R21, R153.reuse, 0x40, RZ, 0xfc, !PT ;  /* 0x0000004099157812 */ /* 0x040fe200078efcff */
[----:B------:R-:W-:Y:S01]  /*07f0*/  ULDC UR17, c[0x0][0x168] ;  /* 0x00005a0000117ab9 */ /* 0x000fe20000000800 */
[C---:B------:R-:W-:Y:S01]  /*0800*/  LOP3.LUT R24, R153.reuse, 0x60, RZ, 0xfc, !PT ;  /* 0x0000006099187812 */ /* 0x040fe200078efcff */
[----:B------:R-:W-:Y:S01]  /*0810*/  UIMAD UR17, UR6, UR7, UR17 ;  /* 0x00000007061172a4 */ /* 0x000fe2000f8e0211 */
[C---:B------:R-:W-:Y:S01]  /*0820*/  LOP3.LUT R25, R153.reuse, 0x80, RZ, 0xfc, !PT ;  /* 0x0000008099197812 */ /* 0x040fe200078efcff */
[C---:B------:R-:W-:Y:S01]  /*0830*/  IMAD.WIDE R4, R153.reuse, 0x4, R4 ;  /* 0x0000000499047825 */ /* 0x040fe200078e0204 */
[C---:B------:R-:W-:Y:S01]  /*0840*/  LOP3.LUT R26, R153.reuse, 0xa0, RZ, 0xfc, !PT ;  /* 0x000000a0991a7812 */ /* 0x040fe200078efcff */
[----:B------:R-:W-:Y:S01]  /*0850*/  CS2R R10, SRZ ;  /* 0x00000000000a7805 */ /* 0x000fe2000001ff00 */
[C---:B------:R-:W-:Y:S01]  /*0860*/  LOP3.LUT R27, R153.reuse, 0xc0, RZ, 0xfc, !PT ;  /* 0x000000c0991b7812 */ /* 0x040fe200078efcff */
[----:B------:R-:W-:Y:S01]  /*0870*/  CS2R R12, SRZ ;  /* 0x00000000000c7805 */ /* 0x000fe2000001ff00 */
[----:B------:R-:W-:Y:S01]  /*0880*/  ISETP.GE.AND P2, PT, R153, UR17, PT ;  /* 0x0000001199007c0c */ /* 0x000fe2000bf46270 */
[----:B------:R-:W-:Y:S01]  /*0890*/  CS2R R14, SRZ ;  /* 0x00000000000e7805 */ /* 0x000fe2000001ff00 */
[----:B------:R-:W-:Y:S01]  /*08a0*/  ISETP.GE.AND P1, PT, R20, UR17, PT ;  /* 0x0000001114007c0c */ /* 0x000fe2000bf26270 */
[----:B------:R-:W-:Y:S01]  /*08b0*/  CS2R R16, SRZ ;  /* 0x0000000000107805 */ /* 0x000fe2000001ff00 */
[----:B------:R-:W-:-:S02]  /*08c0*/  ISETP.GE.AND P0, PT, R21, UR17, PT ;  /* 0x0000001115007c0c */ /* 0x000fc4000bf06270 */
[C---:B------:R-:W-:Y:S02]  /*08d0*/  LOP3.LUT R28, R153.reuse, 0xe0, RZ, 0xfc, !PT ;  /* 0x000000e0991c7812 */ /* 0x040fe400078efcff */
[----:B------:R-:W-:Y:S02]  /*08e0*/  ISETP.GE.AND P4, PT, R24, UR17, PT ;  /* 0x0000001118007c0c */ /* 0x000fe4000bf86270 */
[----:B------:R-:W-:Y:S02]  /*08f0*/  LOP3.LUT R30, R153, 0x100, RZ, 0xfc, !PT ;  /* 0x00000100991e7812 */ /* 0x000fe400078efcff */
[----:B------:R-:W-:Y:S01]  /*0900*/  ISETP.GE.AND P6, PT, R25, UR17, PT ;  /* 0x0000001119007c0c */ /* 0x000fe2000bfc6270 */
[----:B------:R0:W2:Y:S01]  /*0910*/  @!P2 LDG.E R7, [R4.64] ;  /* 0x000000160407a981 */ /* 0x0000a2000c1e1900 */
[----:B------:R-:W-:Y:S02]  /*0920*/  ISETP.GE.AND P5, PT, R26, UR17, PT ;  /* 0x000000111a007c0c */ /* 0x000fe4000bfa6270 */
[----:B------:R-:W-:Y:S01]  /*0930*/  ISETP.GE.AND P3, PT, R27, UR17, PT ;  /* 0x000000111b007c0c */ /* 0x000fe2000bf66270 */
[----:B------:R0:W3:Y:S01]  /*0940*/  @!P1 LDG.E R6, [R4.64+0x80] ;  /* 0x0000801604069981 */ /* 0x0000e2000c1e1900 */
[----:B------:R-:W-:-:S02]  /*0950*/  ISETP.GE.AND P2, PT, R28, UR17, PT ;  /* 0x000000111c007c0c */ /* 0x000fc4000bf46270 */
[----:B------:R-:W-:Y:S01]  /*0960*/  ISETP.GE.AND P1, PT, R30, UR17, PT ;  /* 0x000000111e007c0c */ /* 0x000fe2000bf26270 */
[----:B------:R0:W4:Y:S01]  /*0970*/  @!P0 LDG.E R9, [R4.64+0x100] ;  /* 0x0001001604098981 */ /* 0x000122000c1e1900 */
[C---:B------:R-:W-:Y:S02]  /*0980*/  LOP3.LUT R32, R153.reuse, 0x120, RZ, 0xfc, !PT ;  /* 0x0000012099207812 */ /* 0x040fe400078efcff */
[C---:B------:R-:W-:Y:S01]  /*0990*/  LOP3.LUT R34, R153.reuse, 0x140, RZ, 0xfc, !PT ;  /* 0x0000014099227812 */ /* 0x040fe200078efcff */
[----:B------:R0:W5:Y:S01]  /*09a0*/  @!P4 LDG.E R8, [R4.64+0x180] ;  /* 0x000180160408c981 */ /* 0x000162000c1e1900 */
[C---:B------:R-:W-:Y:S02]  /*09b0*/  LOP3.LUT R36, R153.reuse, 0x160, RZ, 0xfc, !PT ;  /* 0x0000016099247812 */ /* 0x040fe400078efcff */
[C---:B------:R-:W-:Y:S01]  /*09c0*/  LOP3.LUT R38, R153.reuse, 0x180, RZ, 0xfc, !PT ;  /* 0x0000018099267812 */ /* 0x040fe200078efcff */
[----:B------:R0:W5:Y:S01]  /*09d0*/  @!P6 LDG.E R11, [R4.64+0x200] ;  /* 0x00020016040be981 */ /* 0x000162000c1e1900 */
[----:B------:R-:W-:-:S02]  /*09e0*/  LOP3.LUT R40, R153, 0x1a0, RZ, 0xfc, !PT ;  /* 0x000001a099287812 */ /* 0x000fc400078efcff */
[----:B------:R-:W-:Y:S01]  /*09f0*/  ISETP.GE.AND P0, PT, R32, UR17, PT ;  /* 0x0000001120007c0c */ /* 0x000fe2000bf06270 */
[----:B------:R0:W5:Y:S01]  /*0a00*/  @!P5 LDG.E R10, [R4.64+0x280] ;  /* 0x00028016040ad981 */ /* 0x000162000c1e1900 */
[C---:B------:R-:W-:Y:S02]  /*0a10*/  LOP3.LUT R42, R153.reuse, 0x1c0, RZ, 0xfc, !PT ;  /* 0x000001c0992a7812 */ /* 0x040fe400078efcff */
[----:B------:R-:W-:Y:S01]  /*0a20*/  ISETP.GE.AND P4, PT, R34, UR17, PT ;  /* 0x0000001122007c0c */ /* 0x000fe2000bf86270 */
[----:B------:R0:W5:Y:S01]  /*0a30*/  @!P3 LDG.E R13, [R4.64+0x300] ;  /* 0x00030016040db981 */ /* 0x000162000c1e1900 */
[----:B------:R-:W-:Y:S02]  /*0a40*/  LOP3.LUT R44, R153, 0x1e0, RZ, 0xfc, !PT ;  /* 0x000001e0992c7812 */ /* 0x000fe400078efcff */
[----:B------:R-:W-:Y:S01]  /*0a50*/  ISETP.GE.AND P6, PT, R36, UR17, PT ;  /* 0x0000001124007c0c */ /* 0x000fe2000bfc6270 */
[----:B------:R0:W5:Y:S01]  /*0a60*/  @!P2 LDG.E R12, [R4.64+0x380] ;  /* 0x00038016040ca981 */ /* 0x000162000c1e1900 */
[----:B------:R-:W-:-:S02]  /*0a70*/  ISETP.GE.AND P5, PT, R38, UR17, PT ;  /* 0x0000001126007c0c */ /* 0x000fc4000bfa6270 */
[----:B------:R-:W-:Y:S01]  /*0a80*/  ISETP.GE.AND P3, PT, R40, UR17, PT ;  /* 0x0000001128007c0c */ /* 0x000fe2000bf66270 */
[----:B------:R0:W5:Y:S01]  /*0a90*/  @!P1 LDG.E R15, [R4.64+0x400] ;  /* 0x00040016040f9981 */ /* 0x000162000c1e1900 */
[----:B------:R-:W-:Y:S02]  /*0aa0*/  ISETP.GE.AND P2, PT, R42, UR17, PT ;  /* 0x000000112a007c0c */ /* 0x000fe4000bf46270 */
[----:B------:R-:W-:Y:S01]  /*0ab0*/  ISETP.GE.AND P1, PT, R44, UR17, PT ;  /* 0x000000112c007c0c */ /* 0x000fe2000bf26270 */
[----:B------:R-:W-:Y:S01]  /*0ac0*/  CS2R R18, SRZ ;  /* 0x0000000000127805 */ /* 0x000fe2000001ff00 */
[----:B------:R-:W-:Y:S01]  /*0ad0*/  CS2R R22, SRZ ;  /* 0x0000000000167805 */ /* 0x000fe2000001ff00 */
[----:B------:R0:W5:Y:S04]  /*0ae0*/  @!P0 LDG.E R14, [R4.64+0x480] ;  /* 0x00048016040e8981 */ /* 0x000168000c1e1900 */
[----:B------:R0:W5:Y:S04]  /*0af0*/  @!P4 LDG.E R17, [R4.64+0x500] ;  /* 0x000500160411c981 */ /* 0x000168000c1e1900 */
[----:B------:R0:W5:Y:S04]  /*0b00*/  @!P6 LDG.E R16, [R4.64+0x580] ;  /* 0x000580160410e981 */ /* 0x000168000c1e1900 */
[----:B------:R0:W5:Y:S04]  /*0b10*/  @!P5 LDG.E R18, [R4.64+0x600] ;  /* 0x000600160412d981 */ /* 0x000168000c1e1900 */
[----:B------:R0:W5:Y:S04]  /*0b20*/  @!P3 LDG.E R19, [R4.64+0x680] ;  /* 0x000680160413b981 */ /* 0x000168000c1e1900 */
[----:B------:R0:W5:Y:S04]  /*0b30*/  @!P2 LDG.E R22, [R4.64+0x700] ;  /* 0x000700160416a981 */ /* 0x000168000c1e1900 */
[----:B------:R0:W5:Y:S01]  /*0b40*/  @!P1 LDG.E R23, [R4.64+0x780] ;  /* 0x0007801604179981 */ /* 0x000162000c1e1900 */
[----:B------:R-:W-:-:S02]  /*0b50*/  IADD3 R154, R151, R3, RZ ;  /* 0x00000003979a7210 */ /* 0x000fc40007ffe0ff */
[----:B------:R-:W-:Y:S02]  /*0b60*/  ISETP.GE.AND P4, PT, R21, UR17, PT ;  /* 0x0000001115007c0c */ /* 0x000fe4000bf86270 */
[----:B------:R-:W-:Y:S02]  /*0b70*/  ISETP.GE.AND P5, PT, R25, UR17, PT ;  /* 0x0000001119007c0c */ /* 0x000fe4000bfa6270 */
[C---:B------:R-:W-:Y:S02]  /*0b80*/  IADD3 R21, R154.reuse, 0x20, RZ ;  /* 0x000000209a157810 */ /* 0x040fe40007ffe0ff */
[C---:B------:R-:W-:Y:S02]  /*0b90*/  IADD3 R25, R154.reuse, 0x40, RZ ;  /* 0x000000409a197810 */ /* 0x040fe40007ffe0ff */
[----:B------:R-:W-:Y:S02]  /*0ba0*/  ISETP.GE.AND P2, PT, R27, UR17, PT ;  /* 0x000000111b007c0c */ /* 0x000fe4000bf46270 */
[----:B0-----:R-:W-:-:S02]  /*0bb0*/  IADD3 R5, R154, 0x60, RZ ;  /* 0x000000609a057810 */ /* 0x001fc40007ffe0ff */
[CC--:B------:R-:W-:Y:S02]  /*0bc0*/  LEA.HI.SX32 R55, R154.reuse, R154.reuse, 0x1b ;  /* 0x0000009a9a377211 */ /* 0x0c0fe400078fdaff */
[C---:B------:R-:W-:Y:S02]  /*0bd0*/  IADD3 R27, R154.reuse, 0x80, RZ ;  /* 0x000000809a1b7810 */ /* 0x040fe40007ffe0ff */
[C---:B------:R-:W-:Y:S02]  /*0be0*/  IADD3 R29, R154.reuse, 0xa0, RZ ;  /* 0x000000a09a1d7810 */ /* 0x040fe40007ffe0ff */
[-C--:B------:R-:W-:Y:S02]  /*0bf0*/  LEA.HI.SX32 R54, R21, R154.reuse, 0x1b ;  /* 0x0000009a15367211 */ /* 0x080fe400078fdaff */
[----:B------:R-:W-:Y:S02]  /*0c00*/  IADD3 R31, R154, 0xc0, RZ ;  /* 0x000000c09a1f7810 */ /* 0x000fe40007ffe0ff */
[----:B------:R-:W-:-:S02]  /*0c10*/  LEA.HI.SX32 R53, R25, R154, 0x1b ;  /* 0x0000009a19357211 */ /* 0x000fc400078fdaff */
[C---:B------:R-:W-:Y:S02]  /*0c20*/  IADD3 R33, R154.reuse, 0xe0, RZ ;  /* 0x000000e09a217810 */ /* 0x040fe40007ffe0ff */
[-C--:B------:R-:W-:Y:S02]  /*0c30*/  LEA.HI.SX32 R52, R5, R154.reuse, 0x1b ;  /* 0x0000009a05347211 */ /* 0x080fe400078fdaff */
        /* <DEDUP_REMOVED lines=16> */
[-C--:B------:R-:W-:Y:S02]  /*0d40*/  LEA.HI.SX32 R163, R163, R154.reuse, 0x1b ;  /* 0x0000009aa3a37211 */ /* 0x080fe400078fdaff */
[-C--:B------:R-:W-:Y:S02]  /*0d50*/  LEA.HI.SX32 R156, R41, R154.reuse, 0x1b ;  /* 0x0000009a299c7211 */ /* 0x080fe400078fdaff */
[----:B------:R-:W-:Y:S02]  /*0d60*/  LEA R4, R3, R151, 0x4 ;  /* 0x0000009703047211 */ /* 0x000fe400078e20ff */
[-C--:B------:R-:W-:Y:S02]  /*0d70*/  LEA.HI.SX32 R155, R155, R154.reuse, 0x1b ;  /* 0x0000009a9b9b7211 */ /* 0x080fe400078fdaff */
[----:B------:R-:W-:Y:S02]  /*0d80*/  LEA.HI.SX32 R154, R43, R154, 0x1b ;  /* 0x0000009a2b9a7211 */ /* 0x000fe400078fdaff */
[----:B------:R-:W-:-:S02]  /*0d90*/  LEA.HI.SX32 R4, R4, R4, 0x1b ;  /* 0x0000000404047211 */ /* 0x000fc400078fdaff */
[----:B------:R-:W-:Y:S02]  /*0da0*/  ISETP.GE.AND P3, PT, R20, UR17, PT ;  /* 0x0000001114007c0c */ /* 0x000fe4000bf66270 */
[----:B------:R-:W-:Y:S02]  /*0db0*/  ISETP.GE.AND P1, PT, R24, UR17, PT ;  /* 0x0000001118007c0c */ /* 0x000fe4000bf26270 */
[----:B------:R-:W-:Y:S01]  /*0dc0*/  CS2R R24, SRZ ;  /* 0x0000000000187805 */ /* 0x000fe2000001ff00 */
[----:B------:R-:W-:Y:S02]  /*0dd0*/  ISETP.GE.AND P0, PT, R153, UR17, PT ;  /* 0x0000001199007c0c */ /* 0x000fe4000bf06270 */
[----:B------:R-:W-:Y:S02]  /*0de0*/  ISETP.GE.AND P6, PT, R26, UR17, PT ;  /* 0x000000111a007c0c */ /* 0x000fe4000bfc6270 */
[----:B------:R-:W-:Y:S01]  /*0df0*/  CS2R R26, SRZ ;  /* 0x00000000001a7805 */ /* 0x000fe2000001ff00 */
[----:B--2---:R-:W-:Y:S04]  /*0e00*/  STS [R55.X4], R7 ;  /* 0x0000000737007388 */ /* 0x004fe80000004800 */
[----:B---3--:R0:W-:Y:S04]  /*0e10*/  STS [R54.X4+0x80], R6 ;  /* 0x0000800636007388 */ /* 0x0081e80000004800 */
[----:B----4-:R-:W-:Y:S04]  /*0e20*/  STS [R53.X4+0x100], R9 ;  /* 0x0001000935007388 */ /* 0x010fe80000004800 */
[----:B-----5:R-:W-:Y:S04]  /*0e30*/  STS [R52.X4+0x180], R8 ;  /* 0x0001800834007388 */ /* 0x020fe80000004800 */
[----:B------:R-:W-:Y:S04]  /*0e40*/  STS [R51.X4+0x200], R11 ;  /* 0x0002000b33007388 */ /* 0x000fe80000004800 */
[----:B------:R-:W-:Y:S04]  /*0e50*/  STS [R50.X4+0x280], R10 ;  /* 0x0002800a32007388 */ /* 0x000fe80000004800 */
[----:B------:R-:W-:Y:S04]  /*0e60*/  STS [R49.X4+0x300], R13 ;  /* 0x0003000d31007388 */ /* 0x000fe80000004800 */
[----:B------:R-:W-:Y:S01]  /*0e70*/  STS [R48.X4+0x380], R12 ;  /* 0x0003800c30007388 */ /* 0x000fe20000004800 */
[----:B0-----:R-:W-:-:S03]  /*0e80*/  MOV R6, UR9 ;  /* 0x0000000900067c02 */ /* 0x001fc60008000f00 */
[----:B------:R-:W-:Y:S01]  /*0e90*/  STS [R47.X4+0x400], R15 ;  /* 0x0004000f2f007388 */ /* 0x000fe20000004800 */
[----:B------:R-:W-:-:S03]  /*0ea0*/  MOV R7, UR11 ;  /* 0x0000000b00077c02 */ /* 0x000fc60008000f00 */
[----:B------:R-:W-:Y:S04]  /*0eb0*/  STS [R46.X4+0x480], R14 ;  /* 0x0004800e2e007388 */ /* 0x000fe80000004800 */
[----:B------:R-:W-:Y:S04]  /*0ec0*/  STS [R45.X4+0x500], R17 ;  /* 0x000500112d007388 */ /* 0x000fe80000004800 */
[----:B------:R-:W-:Y:S04]  /*0ed0*/  STS [R165.X4+0x580], R16 ;  /* 0x00058010a5007388 */ /* 0x000fe80000004800 */
[----:B------:R-:W-:Y:S01]  /*0ee0*/  STS [R163.X4+0x600], R18 ;  /* 0x00060012a3007388 */ /* 0x000fe20000004800 */
[----:B------:R-:W-:-:S03]  /*0ef0*/  IMAD.WIDE R20, R153, 0x4, R6 ;  /* 0x0000000499147825 */ /* 0x000fc600078e0206 */
        /* <DEDUP_REMOVED lines=21> */
[----:B0-----:R-:W-:-:S05]  /*1050*/  CS2R R22, SRZ ;  /* 0x0000000000167805 */ /* 0x001fca000001ff00 */
[----:B------:R-:W2:Y:S01]  /*1060*/  @!P3 LDG.E R24, [R20.64+0x80] ;  /* 0x000080161418b981 */ /* 0x000ea2000c1e1900 */
[----:B------:R-:W-:-:S03]  /*1070*/  ISETP.GE.AND P3, PT, R28, UR17, PT ;  /* 0x000000111c007c0c */ /* 0x000fc6000bf66270 */
[----:B------:R-:W3:Y:S01]  /*1080*/  @!P1 LDG.E R22, [R20.64+0x180] ;  /* 0x0001801614169981 */ /* 0x000ee2000c1e1900 */
[----:B------:R-:W-:Y:S01]  /*1090*/  ISETP.GE.AND P1, PT, R32, UR17, PT ;  /* 0x0000001120007c0c */ /* 0x000fe2000bf26270 */
[----:B------:R-:W-:Y:S02]  /*10a0*/  CS2R R28, SRZ ;  /* 0x00000000001c7805 */ /* 0x000fe4000001ff00 */
[----:B------:R-:W4:Y:S01]  /*10b0*/  @!P0 LDG.E R25, [R20.64] ;  /* 0x0000001614198981 */ /* 0x000f22000c1e1900 */
[----:B------:R-:W-:Y:S02]  /*10c0*/  ISETP.GE.AND P0, PT, R30, UR17, PT ;  /* 0x000000111e007c0c */ /* 0x000fe4000bf06270 */
[----:B------:R-:W-:Y:S01]  /*10d0*/  CS2R R30, SRZ ;  /* 0x00000000001e7805 */ /* 0x000fe2000001ff00 */
[----:B------:R-:W5:Y:S01]  /*10e0*/  @!P4 LDG.E R23, [R20.64+0x100] ;  /* 0x000100161417c981 */ /* 0x000f62000c1e1900 */
[----:B------:R-:W-:-:S03]  /*10f0*/  ISETP.GE.AND P4, PT, R34, UR17, PT ;  /* 0x0000001122007c0c */ /* 0x000fc6000bf86270 */
[----:B------:R-:W3:Y:S01]  /*1100*/  @!P6 LDG.E R26, [R20.64+0x280] ;  /* 0x00028016141ae981 */ /* 0x000ee2000c1e1900 */
        /* <DEDUP_REMOVED lines=8> */
[----:B------:R-:W-:Y:S01]  /*1190*/  ISETP.GE.AND P1, PT, R44, UR17, PT ;  /* 0x000000112c007c0c */ /* 0x000fe2000bf26270 */
[----:B------:R-:W-:Y:S01]  /*11a0*/  CS2R R32, SRZ ;  /* 0x0000000000207805 */ /* 0x000fe2000001ff00 */
[----:B------:R-:W-:Y:S01]  /*11b0*/  CS2R R34, SRZ ;  /* 0x0000000000227805 */ /* 0x000fe2000001ff00 */
[----:B------:R-:W-:Y:S01]  /*11c0*/  CS2R R36, SRZ ;  /* 0x0000000000247805 */ /* 0x000fe2000001ff00 */
[----:B------:R-:W3:Y:S04]  /*11d0*/  @!P0 LDG.E R31, [R20.64+0x400] ;  /* 0x00040016141f8981 */ /* 0x000ee8000c1e1900 */
[----:B------:R-:W3:Y:S04]  /*11e0*/  @!P4 LDG.E R33, [R20.64+0x500] ;  /* 0x000500161421c981 */ /* 0x000ee8000c1e1900 */
[----:B------:R-:W3:Y:S04]  /*11f0*/  @!P6 LDG.E R32, [R20.64+0x580] ;  /* 0x000580161420e981 */ /* 0x000ee8000c1e1900 */
[----:B------:R-:W3:Y:S04]  /*1200*/  @!P5 LDG.E R34, [R20.64+0x600] ;  /* 0x000600161422d981 */ /* 0x000ee8000c1e1900 */
[----:B------:R-:W3:Y:S04]  /*1210*/  @!P3 LDG.E R35, [R20.64+0x680] ;  /* 0x000680161423b981 */ /* 0x000ee8000c1e1900 */
[----:B------:R-:W3:Y:S04]  /*1220*/  @!P2 LDG.E R36, [R20.64+0x700] ;  /* 0x000700161424a981 */ /* 0x000ee8000c1e1900 */
[----:B------:R-:W3:Y:S01]  /*1230*/  @!P1 LDG.E R37, [R20.64+0x780] ;  /* 0x0007801614259981 */ /* 0x000ee2000c1e1900 */
[----:B------:R-:W-:Y:S01]  /*1240*/  ULDC.U8 UR7, c[0x0][0x17e] ;  /* 0x00005f8000077ab9 */ /* 0x000fe20000000000 */
[----:B------:R-:W-:Y:S02]  /*1250*/  BSSY B0, `(.L_x_90) ;  /* 0x0000052000007945 */ /* 0x000fe40003800000 */
[----:B----4-:R-:W-:Y:S04]  /*1260*/  STS [R55.X4], R25 ;  /* 0x0000001937007388 */ /* 0x010fe80000004800 */
[----:B--2---:R-:W-:Y:S04]  /*1270*/  STS [R54.X4+0x80], R24 ;  /* 0x0000801836007388 */ /* 0x004fe80000004800 */
[----:B-----5:R-:W-:Y:S04]  /*1280*/  STS [R53.X4+0x100], R23 ;  /* 0x0001001735007388 */ /* 0x020fe80000004800 */
[----:B---3--:R-:W-:Y:S04]  /*1290*/  STS [R52.X4+0x180], R22 ;  /* 0x0001801634007388 */ /* 0x008fe80000004800 */
        /* <DEDUP_REMOVED lines=18> */
[----:B------:R-:W5:Y:S04]  /*13c0*/  LDS R25, [R4.X4+0x14] ;  /* 0x0000140004197984 */ /* 0x000f680000004800 */
[----:B------:R-:W1:Y:S04]  /*13d0*/  LDS R26, [R4.X4+0x18] ;  /* 0x00001800041a7984 */ /* 0x000e680000004800 */
[----:B------:R-:W1:Y:S04]  /*13e0*/  LDS R27, [R4.X4+0x1c] ;  /* 0x00001c00041b7984 */ /* 0x000e680000004800 */
[----:B------:R0:W2:Y:S04]  /*13f0*/  LDS R28, [R4.X4+0x20] ;  /* 0x00002000041c7984 */ /* 0x0000a80000004800 */
[----:B------:R0:W4:Y:S04]  /*1400*/  LDS R29, [R4.X4+0x24] ;  /* 0x00002400041d7984 */ /* 0x0001280000004800 */
[----:B------:R0:W5:Y:S04]  /*1410*/  LDS R30, [R4.X4+0x28] ;  /* 0x00002800041e7984 */ /* 0x0001680000004800 */
[----:B------:R0:W5:Y:S04]  /*1420*/  LDS R31, [R4.X4+0x2c] ;  /* 0x00002c00041f7984 */ /* 0x0001680000004800 */
[----:B------:R0:W5:Y:S04]  /*1430*/  LDS R32, [R4.X4+0x30] ;  /* 0x0000300004207984 */ /* 0x0001680000004800 */
[----:B------:R0:W5:Y:S04]  /*1440*/  LDS R33, [R4.X4+0x34] ;  /* 0x0000340004217984 */ /* 0x0001680000004800 */
[----:B------:R1:W5:Y:S04]  /*1450*/  LDS R34, [R4.X4+0x38] ;  /* 0x0000380004227984 */ /* 0x0003680000004800 */
[----:B------:R1:W5:Y:S01]  /*1460*/  LDS R35, [R4.X4+0x3c] ;  /* 0x00003c0004237984 */ /* 0x0003620000004800 */
[----:B0-----:R-:W-:-:S05]  /*1470*/  FADD.FTZ R20, R20, UR4 ;  /* 0x0000000414147e21 */ /* 0x001fca0008010000 */
[----:B------:R-:W-:-:S04]  /*1480*/  FSETP.GTU.FTZ.AND P5, PT, R20, 20, PT ;  /* 0x41a000001400780b */ /* 0x000fc80003fbc000 */
[----:B------:R-:W-:Y:S01]  /*1490*/  ISETP.EQ.OR P5, PT, RZ, UR7, P5 ;  /* 0x00000007ff007c0c */ /* 0x000fe2000afa2670 */
[----:B-1----:R-:W-:Y:S02]  /*14a0*/  FADD.FTZ R21, R21, UR4 ;  /* 0x0000000415157e21 */ /* 0x002fe40008010000 */
[----:B--2---:R-:W-:Y:S02]  /*14b0*/  FADD.FTZ R22, R22, UR4 ;  /* 0x0000000416167e21 */ /* 0x004fe40008010000 */
[----:B---3--:R-:W-:Y:S02]  /*14c0*/  FADD.FTZ R23, R23, UR4 ;  /* 0x0000000417177e21 */ /* 0x008fe40008010000 */
[----:B----4-:R-:W-:Y:S02]  /*14d0*/  FADD.FTZ R24, R24, UR4 ;  /* 0x0000000418187e21 */ /* 0x010fe40008010000 */
[----:B-----5:R-:W-:Y:S02]  /*14e0*/  FADD.FTZ R25, R25, UR4 ;  /* 0x0000000419197e21 */ /* 0x020fe40008010000 */
[----:B------:R-:W-:Y:S01]  /*14f0*/  FADD.FTZ R26, R26, UR4 ;  /* 0x000000041a1a7e21 */ /* 0x000fe20008010000 */
[----:B------:R-:W-:Y:S01]  /*1500*/  FSETP.GTU.FTZ.AND P4, PT, R21, 20, PT ;  /* 0x41a000001500780b */ /* 0x000fe20003f9c000 */
[----:B------:R-:W-:Y:S01]  /*1510*/  FADD.FTZ R27, R27, UR4 ;  /* 0x000000041b1b7e21 */ /* 0x000fe20008010000 */
[----:B------:R-:W-:-:S02]  /*1520*/  FSETP.GTU.FTZ.AND P3, PT, R22, 20, PT ;  /* 0x41a000001600780b */ /* 0x000fc40003f7c000 */
[----:B------:R-:W-:Y:S02]  /*1530*/  FSETP.GTU.FTZ.AND P2, PT, R23, 20, PT ;  /* 0x41a000001700780b */ /* 0x000fe40003f5c000 */
[----:B------:R-:W-:Y:S02]  /*1540*/  FSETP.GTU.FTZ.AND P1, PT, R24, 20, PT ;  /* 0x41a000001800780b */ /* 0x000fe40003f3c000 */
[----:B------:R-:W-:Y:S02]  /*1550*/  FSETP.GTU.FTZ.AND P0, PT, R25, 20, PT ;  /* 0x41a000001900780b */ /* 0x000fe40003f1c000 */
[----:B------:R-:W-:Y:S01]  /*1560*/  FSETP.GTU.FTZ.AND P6, PT, R26, 20, PT ;  /* 0x41a000001a00780b */ /* 0x000fe20003fdc000 */
[----:B------:R-:W-:Y:S07]  /*1570*/  @P5 BRA `(.L_x_91) ;  /* 0x000001f000005947 */ /* 0x000fee0003800000 */
        /* <DEDUP_REMOVED lines=31> */
.L_x_91:
[----:B------:R-:W-:Y:S05]  /*1770*/  BSYNC B0 ;  /* 0x0000000000007941 */ /* 0x000fea0003800000 */
.L_x_90:
[----:B------:R-:W-:Y:S01]  /*1780*/  ISETP.EQ.OR P4, PT, RZ, UR7, P4 ;  /* 0x00000007ff007c0c */ /* 0x000fe2000a782670 */
[----:B------:R-:W-:Y:S01]  /*1790*/  BSSY B0, `(.L_x_92) ;  /* 0x0000024000007945 */ /* 0x000fe20003800000 */
[----:B------:R-:W-:Y:S01]  /*17a0*/  FSETP.GTU.FTZ.AND P5, PT, R27, 20, PT ;  /* 0x41a000001b00780b */ /* 0x000fe20003fbc000 */
[----:B------:R-:W-:Y:S01]  /*17b0*/  FADD.FTZ R28, R28, UR4 ;  /* 0x000000041c1c7e21 */ /* 0x000fe20008010000 */
        /* <DEDUP_REMOVED lines=33> */
.L_x_93:
[----:B------:R-:W-:Y:S05]  /*19d0*/  BSYNC B0 ;  /* 0x0000000000007941 */ /* 0x000fea0003800000 */
.L_x_92:
[----:B------:R-:W-:Y:S01]  /*19e0*/  BSSY B0, `(.L_x_94) ;  /* 0x0000023000007945 */ /* 0x000fe20003800000 */
[----:B------:R-:W-:Y:S01]  /*19f0*/  FSETP.GTU.FTZ.AND P4, PT, R28, 20, PT ;  /* 0x41a000001c00780b */ /* 0x000fe20003f9c000 */
[----:B------:R-:W-:Y:S01]  /*1a00*/  FADD.FTZ R29, R29, UR4 ;  /* 0x000000041d1d7e21 */ /* 0x000fe20008010000 */
        /* <DEDUP_REMOVED lines=32> */
.L_x_95:
[----:B------:R-:W-:Y:S05]  /*1c10*/  BSYNC B0 ;  /* 0x0000000000007941 */ /* 0x000fea0003800000 */
.L_x_94:
        /* <DEDUP_REMOVED lines=37> */
.L_x_97:
[----:B------:R-:W-:Y:S05]  /*1e70*/  BSYNC B0 ;  /* 0x0000000000007941 */ /* 0x000fea0003800000 */
.L_x_96:
        /* <DEDUP_REMOVED lines=35> */
.L_x_99:
[----:B------:R-:W-:Y:S05]  /*20b0*/  BSYNC B0 ;  /* 0x0000000000007941 */ /* 0x000fea0003800000 */
.L_x_98:
        /* <DEDUP_REMOVED lines=37> */
.L_x_101:
[----:B------:R-:W-:Y:S05]  /*2310*/  BSYNC B0 ;  /* 0x0000000000007941 */ /* 0x000fea0003800000 */
.L_x_100:
        /* <DEDUP_REMOVED lines=35> */
.L_x_103:
[----:B------:R-:W-:Y:S05]  /*2550*/  BSYNC B0 ;  /* 0x0000000000007941 */ /* 0x000fea0003800000 */
.L_x_102:
        /* <DEDUP_REMOVED lines=37> */
.L_x_105:
[----:B------:R-:W-:Y:S05]  /*27b0*/  BSYNC B0 ;  /* 0x0000000000007941 */ /* 0x000fea0003800000 */
.L_x_104:
        /* <DEDUP_REMOVED lines=35> */
.L_x_107:
[----:B------:R-:W-:Y:S05]  /*29f0*/  BSYNC B0 ;  /* 0x0000000000007941 */ /* 0x000fea0003800000 */
.L_x_106:
        /* <DEDUP_REMOVED lines=42> */
.L_x_109:
[----:B------:R-:W-:Y:S05]  /*2ca0*/  BSYNC B0 ;  /* 0x0000000000007941 */ /* 0x000fea0003800000 */
.L_x_108:
        /* <DEDUP_REMOVED lines=33> */
.L_x_111:
[----:B------:R-:W-:Y:S05]  /*2ec0*/  BSYNC B0 ;  /* 0x0000000000007941 */ /* 0x000fea0003800000 */
.L_x_110:
        /* <DEDUP_REMOVED lines=33> */
.L_x_113:
[----:B------:R-:W-:Y:S05]  /*30e0*/  BSYNC B0 ;  /* 0x0000000000007941 */ /* 0x000fea0003800000 */
.L_x_112:
        /* <DEDUP_REMOVED lines=33> */
.L_x_115:
[----:B------:R-:W-:Y:S05]  /*3300*/  BSYNC B0 ;  /* 0x0000000000007941 */ /* 0x000fea0003800000 */
.L_x_114:
        /* <DEDUP_REMOVED lines=33> */
.L_x_117:
[----:B------:R-:W-:Y:S05]  /*3520*/  BSYNC B0 ;  /* 0x0000000000007941 */ /* 0x000fea0003800000 */
.L_x_116:
        /* <DEDUP_REMOVED lines=33> */
.L_x_119:
[----:B------:R-:W-:Y:S05]  /*3740*/  BSYNC B0 ;  /* 0x0000000000007941 */ /* 0x000fea0003800000 */
.L_x_118:
        /* <DEDUP_REMOVED lines=33> */
.L_x_121:
[----:B------:R-:W-:Y:S05]  /*3960*/  BSYNC B0 ;  /* 0x0000000000007941 */ /* 0x000fea0003800000 */
.L_x_120:
[----:B------:R-:W-:Y:S01]  /*3970*/  ISETP.GE.AND P0, PT, R39, 0x1, PT ;  /* 0x000000012700780c */ /* 0x000fe20003f06270 */
[----:B------:R-:W-:Y:S01]  /*3980*/  BAR.SYNC.DEFER_BLOCKING 0x0 ;  /* 0x0000000000007b1d */ /* 0x000fe20000010000 */
[----:B------:R-:W-:Y:S02]  /*3990*/  FMUL.FTZ R36, R150, UR5 ;  /* 0x0000000596247c20 */ /* 0x000fe40008410000 */
[----:B------:R-:W-:Y:S02]  /*39a0*/  FMUL.FTZ R37, R5, UR5 ;  /* 0x0000000505257c20 */ /* 0x000fe40008410000 */
[----:B------:R-:W-:Y:S02]  /*39b0*/  FMUL.FTZ R38, R6, UR5 ;  /* 0x0000000506267c20 */ /* 0x000fe40008410000 */
[----:B------:R-:W-:Y:S02]  /*39c0*/  FMUL.FTZ R39, R7, UR5 ;  /* 0x0000000507277c20 */ /* 0x000fe40008410000 */
[----:B------:R-:W-:-:S02]  /*39d0*/  FMUL.FTZ R56, R8, UR5 ;  /* 0x0000000508387c20 */ /* 0x000fc40008410000 */
[----:B------:R-:W-:Y:S02]  /*39e0*/  FMUL.FTZ R57, R9, UR5 ;  /* 0x0000000509397c20 */ /* 0x000fe40008410000 */
        /* <DEDUP_REMOVED lines=9> */
[----:B------:R-:W-:Y:S01]  /*3a80*/  FMUL.FTZ R67, R19, UR5 ;  /* 0x0000000513437c20 */ /* 0x000fe20008410000 */
[----:B------:R-:W-:Y:S05]  /*3a90*/  @!P0 BRA `(.L_x_122) ;  /* 0x000044b000008947 */ /* 0x000fea0003800000 */
[----:B------:R-:W-:Y:S02]  /*3aa0*/  UMOV UR7, URZ ;  /* 0x0000003f00077c82 */ /* 0x000fe40008000000 */
.L_x_128:
[----:B------:R-:W-:Y:S01]  /*3ab0*/  ULDC UR14, c[0x0][0x180] ;  /* 0x00006000000e7ab9 */ /* 0x000fe20000000800 */
[----:B------:R-:W-:Y:S01]  /*3ac0*/  IMAD.WIDE.U32 R40, R0, c[0x0][0x180], RZ ;  /* 0x0000600000287a25 */ /* 0x000fe200078e00ff */
[----:B------:R-:W-:-:S02]  /*3ad0*/  UIMAD UR14, UR21, UR14, URZ ;  /* 0x0000000e150e72a4 */ /* 0x000fc4000f8e023f */
[----:B------:R-:W-:Y:S02]  /*3ae0*/  USHF.R.S32.HI UR15, URZ, 0x1f, UR7 ;  /* 0x0000001f3f0f7899 */ /* 0x000fe40008011407 */
[----:B------:R-:W-:Y:S02]  /*3af0*/  ULDC.64 UR16, c[0x0][0x188] ;  /* 0x0000620000107ab9 */ /* 0x000fe40000000a00 */
[----:B------:R-:W-:Y:S01]  /*3b00*/  MOV R43, UR14 ;  /* 0x0000000e002b7c02 */ /* 0x000fe20008000f00 */
[----:B------:R-:W-:Y:S02]  /*3b10*/  UIMAD UR14, UR15, UR16, URZ ;  /* 0x000000100f0e72a4 */ /* 0x000fe4000f8e023f */
[----:B------:R-:W-:Y:S02]  /*3b20*/  ULDC.64 UR18, c[0x0][0x1c0] ;  /* 0x0000700000127ab9 */ /* 0x000fe40000000a00 */
[----:B------:R-:W-:Y:S01]  /*3b30*/  IMAD R43, R0, c[0x0][0x184], R43 ;  /* 0x00006100002b7a24 */ /* 0x000fe200078e022b */
[----:B------:R-:W-:-:S04]  /*3b40*/  UIMAD UR14, UR7, UR17, UR14 ;  /* 0x00000011070e72a4 */ /* 0x000fc8000f8e020e */
[----:B------:R-:W-:Y:S02]  /*3b50*/  IADD3 R41, R41, R43, RZ ;  /* 0x0000002b29297210 */ /* 0x000fe40007ffe0ff */
[----:B------:R-:W-:-:S05]  /*3b60*/  MOV R43, UR7 ;  /* 0x00000007002b7c02 */ /* 0x000fca0008000f00 */
[----:B------:R-:W-:-:S05]  /*3b70*/  IMAD.WIDE.U32 R40, R43, c[0x0][0x188], R40 ;  /* 0x000062002b287a25 */ /* 0x000fca00078e0028 */
[----:B------:R-:W-:Y:S02]  /*3b80*/  IADD3 R41, R41, UR14, RZ ;  /* 0x0000000e29297c10 */ /* 0x000fe4000fffe0ff */
[----:B------:R-:W-:-:S04]  /*3b90*/  LEA R42, P0, R40, c[0x0][0x220], 0x3 ;  /* 0x00008800282a7a11 */ /* 0x000fc800078018ff */
[----:B------:R-:W-:-:S06]  /*3ba0*/  LEA.HI.X R43, R40, c[0x0][0x224], R41, 0x3, P0 ;  /* 0x00008900282b7a11 */ /* 0x000fcc00000f1c29 */
[----:B------:R-:W2:Y:S01]  /*3bb0*/  LDG.E.64 R42, [R42.64] ;  /* 0x000000162a2a7981 */ /* 0x000ea2000c1e1b00 */
[----:B------:R-:W-:Y:S01]  /*3bc0*/  UMOV UR17, 0xfffff800 ;  /* 0xfffff80000117882 */ /* 0x000fe20000000000 */
[----:B------:R-:W-:Y:S01]  /*3bd0*/  MOV R47, UR7 ;  /* 0x00000007002f7c02 */ /* 0x000fe20008000f00 */
[----:B------:R-:W-:Y:S01]  /*3be0*/  ULDC UR14, c[0x0][0x168] ;  /* 0x00005a00000e7ab9 */ /* 0x000fe20000000800 */
[----:B------:R-:W-:Y:S01]  /*3bf0*/  HFMA2.MMA R68, -RZ, RZ, 0, 0 ;  /* 0x00000000ff447435 */ /* 0x000fe200000001ff */
[----:B------:R-:W-:Y:S01]  /*3c00*/  UIMAD UR17, UR6, UR17, UR14 ;  /* 0x00000011061172a4 */ /* 0x000fe2000f8e020e */
[----:B------:R-:W-:Y:S01]  /*3c10*/  CS2R R70, SRZ ;  /* 0x0000000000467805 */ /* 0x000fe2000001ff00 */
[----:B------:R-:W-:Y:S01]  /*3c20*/  UIMAD UR14, UR15, UR18, URZ ;  /* 0x000000120f0e72a4 */ /* 0x000fe2000f8e023f */
[----:B------:R-:W-:Y:S01]  /*3c30*/  MOV R51, RZ ;  /* 0x000000ff00337202 */ /* 0x000fe20000000f00 */
[----:B------:R-:W-:Y:S02]  /*3c40*/  USHF.L.U32 UR16, UR17, 0x1, URZ ;  /* 0x0000000111107899 */ /* 0x000fe4000800063f */
[----:B------:R-:W-:Y:S01]  /*3c50*/  UIMAD UR14, UR7, UR19, UR14 ;  /* 0x00000013070e72a4 */ /* 0x000fe2000f8e020e */
[----:B------:R-:W-:Y:S01]  /*3c60*/  SHF.L.U32 R82, R152, 0x4, RZ ;  /* 0x0000000498527819 */ /* 0x000fe200000006ff */
[----:B------:R-:W-:Y:S01]  /*3c70*/  HFMA2.MMA R84, -RZ, RZ, 0, 0 ;  /* 0x00000000ff547435 */ /* 0x000fe200000001ff */
[----:B------:R-:W-:Y:S01]  /*3c80*/  CS2R R132, SRZ ;  /* 0x0000000000847805 */ /* 0x000fe2000001ff00 */
        /* <DEDUP_REMOVED lines=10> */
[----:B------:R-:W-:Y:S01]  /*3d30*/  MOV R136, RZ ;  /* 0x000000ff00887202 */ /* 0x000fe20000000f00 */
[----:B------:R-:W-:Y:S01]  /*3d40*/  FMUL.FTZ R115, R12, R28 ;  /* 0x0000001c0c737220 */ /* 0x000fe20000410000 */
[----:B------:R-:W-:Y:S01]  /*3d50*/  ULDC.64 UR18, c[0x0][0x1a0] ;  /* 0x0000680000127ab9 */ /* 0x000fe20000000a00 */
[----:B--2---:R-:W-:-:S02]  /*3d60*/  FMUL.FTZ R40, R43, R20 ;  /* 0x000000142b287220 */ /* 0x004fc40000410000 */
[----:B------:R-:W-:Y:S02]  /*3d70*/  FMUL.FTZ R69, R42, 1.4426950216293334961 ;  /* 0x3fb8aa3b2a457820 */ /* 0x000fe40000410000 */
[----:B------:R-:W-:Y:S02]  /*3d80*/  FMUL.RZ R44, R40, 0.15915493667125701904 ;  /* 0x3e22f983282c7820 */ /* 0x000fe4000040c000 */
[----:B------:R-:W-:Y:S02]  /*3d90*/  FMUL.FTZ R40, R43, R21 ;  /* 0x000000152b287220 */ /* 0x000fe40000410000 */
[----:B------:R-:W-:Y:S01]  /*3da0*/  MUFU.SIN R85, R44 ;  /* 0x0000002c00557308 */ /* 0x000fe20000000400 */
[----:B------:R-:W-:Y:S02]  /*3db0*/  FMUL.FTZ R73, R69, R28 ;  /* 0x0000001c45497220 */ /* 0x000fe40000410000 */
[----:B------:R-:W-:Y:S01]  /*3dc0*/  FMUL.RZ R48, R40, 0.15915493667125701904 ;  /* 0x3e22f98328307820 */ /* 0x000fe2000040c000 */
[----:B------:R-:W-:Y:S01]  /*3dd0*/  IADD3 R40, R151, R153, RZ ;  /* 0x0000009997287210 */ /* 0x000fe20007ffe0ff */
[----:B------:R-:W-:-:S02]  /*3de0*/  FMUL.FTZ R98, R69, R26 ;  /* 0x0000001a45627220 */ /* 0x000fc40000410000 */
[C---:B------:R-:W-:Y:S01]  /*3df0*/  FMUL.FTZ R100, R69.reuse, R27 ;  /* 0x0000001b45647220 */ /* 0x040fe20000410000 */
[----:B------:R-:W-:Y:S01]  /*3e00*/  IADD3 R42, R40, 0x20, RZ ;  /* 0x00000020282a7810 */ /* 0x000fe20007ffe0ff */
[----:B------:R0:W-:Y:S01]  /*3e10*/  MUFU.COS R87, R44 ;  /* 0x0000002c00577308 */ /* 0x0001e20000000000 */
[--C-:B------:R-:W-:Y:S01]  /*3e20*/  SHF.R.S32.HI R41, RZ, 0x1f, R40.reuse ;  /* 0x0000001fff297819 */ /* 0x100fe20000011428 */
[C---:B------:R-:W-:Y:S01]  /*3e30*/  FMUL.FTZ R92, R69.reuse, R23 ;  /* 0x00000017455c7220 */ /* 0x040fe20000410000 */
[----:B------:R-:W-:Y:S01]  /*3e40*/  ISETP.GE.AND P1, PT, R42, UR16, PT ;  /* 0x000000102a007c0c */ /* 0x000fe2000bf26270 */
[----:B------:R-:W-:Y:S01]  /*3e50*/  FMUL.FTZ R96, R69, R25 ;  /* 0x0000001945607220 */ /* 0x000fe20000410000 */
[C---:B------:R-:W-:Y:S01]  /*3e60*/  IADD3 R42, R40.reuse, 0x40, RZ ;  /* 0x00000040282a7810 */ /* 0x040fe20007ffe0ff */
[----:B------:R-:W-:Y:S01]  /*3e70*/  IMAD.WIDE.U32 R46, R47, c[0x0][0x1c0], R40 ;  /* 0x000070002f2e7a25 */ /* 0x000fe200078e0028 */
[C---:B------:R-:W-:Y:S01]  /*3e80*/  IADD3 R45, R40.reuse, 0x60, RZ ;  /* 0x00000060282d7810 */ /* 0x040fe20007ffe0ff */
[----:B------:R-:W-:Y:S01]  /*3e90*/  MUFU.SIN R90, R48 ;  /* 0x00000030005a7308 */ /* 0x000fe20000000400 */
[----:B------:R-:W-:Y:S01]  /*3ea0*/  ISETP.GE.AND P0, PT, R40, UR16, PT ;  /* 0x0000001028007c0c */ /* 0x000fe2000bf06270 */
[----:B0-----:R-:W-:Y:S01]  /*3eb0*/  FMUL.FTZ R44, R43, R22 ;  /* 0x000000162b2c7220 */ /* 0x001fe20000410000 */
[----:B------:R-:W-:Y:S01]  /*3ec0*/  ISETP.GE.AND P2, PT, R42, UR16, PT ;  /* 0x000000102a007c0c */ /* 0x000fe2000bf46270 */
[----:B------:R-:W-:Y:S01]  /*3ed0*/  FMUL.FTZ R94, R69, R24 ;  /* 0x00000018455e7220 */ /* 0x000fe20000410000 */
[----:B------:R-:W-:Y:S01]  /*3ee0*/  ISETP.GE.AND P3, PT, R45, UR16, PT ;  /* 0x000000102d007c0c */ /* 0x000fe2000bf66270 */
[----:B------:R-:W-:Y:S01]  /*3ef0*/  FMUL.FTZ R41, R69, R21 ;  /* 0x0000001545297220 */ /* 0x000fe20000410000 */
[----:B------:R-:W-:Y:S01]  /*3f00*/  IADD3 R47, R47, UR14, RZ ;  /* 0x0000000e2f2f7c10 */ /* 0x000fe2000fffe0ff */
[----:B------:R0:W-:Y:S01]  /*3f10*/  MUFU.COS R86, R48 ;  /* 0x0000003000567308 */ /* 0x0001e20000000000 */
[----:B------:R-:W-:-:S02]  /*3f20*/  FMUL.FTZ R42, R43, R23 ;  /* 0x000000172b2a7220 */ /* 0x000fc40000410000 */
[C---:B------:R-:W-:Y:S02]  /*3f30*/  FMUL.FTZ R91, R69.reuse, R22 ;  /* 0x00000016455b7220 */ /* 0x040fe40000410000 */
[----:B------:R-:W-:-:S03]  /*3f40*/  FMUL.FTZ R88, R69, R20 ;  /* 0x0000001445587220 */ /* 0x000fc60000410000 */
[----:B------:R-:W-:Y:S01]  /*3f50*/  MUFU.EX2 R80, R73 ;  /* 0x0000004900507308 */ /* 0x000fe20000000800 */
[----:B0-----:R-:W-:Y:S01]  /*3f60*/  FMUL.RZ R48, R44, 0.15915493667125701904 ;  /* 0x3e22f9832c307820 */ /* 0x001fe2000040c000 */
[----:B------:R-:W-:-:S04]  /*3f70*/  LEA R44, P4, R46, UR12, 0x2 ;  /* 0x0000000c2e2c7c11 */ /* 0x000fc8000f8810ff */
[----:B------:R-:W-:Y:S01]  /*3f80*/  LEA.HI.X R45, R46, UR13, R47, 0x2, P4 ;  /* 0x0000000d2e2d7c11 */ /* 0x000fe2000a0f142f */
[----:B------:R-:W-:Y:S01]  /*3f90*/  FMUL.RZ R49, R42, 0.15915493667125701904 ;  /* 0x3e22f9832a317820 */ /* 0x000fe2000040c000 */
[----:B------:R-:W-:Y:S03]  /*3fa0*/  MUFU.SIN R76, R48 ;  /* 0x00000030004c7308 */ /* 0x000fe60000000400 */
[----:B------:R0:W2:Y:S04]  /*3fb0*/  @!P0 LDG.E R68, [R44.64] ;  /* 0x000000162c448981 */ /* 0x0000a8000c1e1900 */
[----:B------:R0:W3:Y:S01]  /*3fc0*/  @!P1 LDG.E R70, [R44.64+0x80] ;  /* 0x000080162c469981 */ /* 0x0000e2000c1e1900 */
[----:B------:R-:W-:Y:S03]  /*3fd0*/  MUFU.COS R89, R48 ;  /* 0x0000003000597308 */ /* 0x000fe60000000000 */
[----:B------:R0:W4:Y:S04]  /*3fe0*/  @!P2 LDG.E R51, [R44.64+0x100] ;  /* 0x000100162c33a981 */ /* 0x000128000c1e1900 */
[----:B------:R0:W2:Y:S01]  /*3ff0*/  @!P3 LDG.E R71, [R44.64+0x180] ;  /* 0x000180162c47b981 */ /* 0x0000a2000c1e1900 */
[----:B------:R-:W-:Y:S01]  /*4000*/  IADD3 R42, R40, 0x80, RZ ;  /* 0x00000080282a7810 */ /* 0x000fe20007ffe0ff */
[----:B------:R-:W-:Y:S01]  /*4010*/  MUFU.EX2 R98, R98 ;  /* 0x0000006200627308 */ /* 0x000fe20000000800 */
[----:B------:R-:W-:-:S02]  /*4020*/  IADD3 R46, R82, 0x1, RZ ;  /* 0x00000001522e7810 */ /* 0x000fc40007ffe0ff */
[----:B------:R-:W-:Y:S02]  /*4030*/  ISETP.GE.AND P6, PT, R42, UR16, PT ;  /* 0x000000102a007c0c */ /* 0x000fe4000bfc6270 */
[----:B------:R-:W-:Y:S02]  /*4040*/  IADD3 R42, R40, 0xa0, RZ ;  /* 0x000000a0282a7810 */ /* 0x000fe40007ffe0ff */
[----:B------:R-:W-:Y:S01]  /*4050*/  ISETP.GE.U32.AND P0, PT, R46, UR17, PT ;  /* 0x000000112e007c0c */ /* 0x000fe2000bf06070 */
[----:B------:R-:W-:Y:S01]  /*4060*/  MUFU.EX2 R100, R100 ;  /* 0x0000006400647308 */ /* 0x000fe20000000800 */
[----:B------:R-:W-:Y:S02]  /*4070*/  ISETP.GE.AND P3, PT, R42, UR16, PT ;  /* 0x000000102a007c0c */ /* 0x000fe4000bf66270 */
[C---:B------:R-:W-:Y:S02]  /*4080*/  IADD3 R46, R40.reuse, 0xc0, RZ ;  /* 0x000000c0282e7810 */ /* 0x040fe40007ffe0ff */
[----:B------:R-:W-:-:S02]  /*4090*/  IADD3 R42, R40, 0xe0, RZ ;  /* 0x000000e0282a7810 */ /* 0x000fc40007ffe0ff */
[----:B------:R-:W-:Y:S01]  /*40a0*/  ISETP.GE.AND P4, PT, R46, UR16, PT ;  /* 0x000000102e007c0c */ /* 0x000fe2000bf86270 */
[----:B------:R0:W2:Y:S01]  /*40b0*/  @!P6 LDG.E R84, [R44.64+0x200] ;  /* 0x000200162c54e981 */ /* 0x0000a2000c1e1900 */
[----:B------:R-:W-:Y:S01]  /*40c0*/  ISETP.GE.AND P5, PT, R42, UR16, PT ;  /* 0x000000102a007c0c */ /* 0x000fe2000bfa6270 */
[----:B------:R-:W-:Y:S01]  /*40d0*/  MUFU.EX2 R92, R92 ;  /* 0x0000005c005c7308 */ /* 0x000fe20000000800 */
[C---:B------:R-:W-:Y:S02]  /*40e0*/  IADD3 R46, R40.reuse, 0x100, RZ ;  /* 0x00000100282e7810 */ /* 0x040fe40007ffe0ff */
[----:B------:R-:W-:Y:S01]  /*40f0*/  IADD3 R42, R40, 0x120, RZ ;  /* 0x00000120282a7810 */ /* 0x000fe20007ffe0ff */
[----:B------:R0:W2:Y:S01]  /*4100*/  @!P3 LDG.E R132, [R44.64+0x280] ;  /* 0x000280162c84b981 */ /* 0x0000a2000c1e1900 */
[----:B------:R-:W-:Y:S02]  /*4110*/  ISETP.GE.AND P6, PT, R46, UR16, PT ;  /* 0x000000102e007c0c */ /* 0x000fe4000bfc6270 */
[----:B------:R-:W-:Y:S01]  /*4120*/  ISETP.GE.AND P3, PT, R42, UR16, PT ;  /* 0x000000102a007c0c */ /* 0x000fe2000bf66270 */
[----:B------:R-:W-:Y:S01]  /*4130*/  MUFU.EX2 R96, R96 ;  /* 0x0000006000607308 */ /* 0x000fe20000000800 */
[C---:B------:R-:W-:Y:S01]  /*4140*/  IADD3 R42, R40.reuse, 0x140, RZ ;  /* 0x00000140282a7810 */ /* 0x040fe20007ffe0ff */
[----:B------:R0:W2:Y:S01]  /*4150*/  @!P4 LDG.E R133, [R44.64+0x300] ;  /* 0x000300162c85c981 */ /* 0x0000a2000c1e1900 */
[----:B------:R-:W-:-:S02]  /*4160*/  IADD3 R46, R40, 0x160, RZ ;  /* 0x00000160282e7810 */ /* 0x000fc40007ffe0ff */
[----:B------:R-:W-:Y:S01]  /*4170*/  ISETP.GE.AND P4, PT, R42, UR16, PT ;  /* 0x000000102a007c0c */ /* 0x000fe2000bf86270 */
[----:B------:R0:W2:Y:S01]  /*4180*/  @!P5 LDG.E R124, [R44.64+0x380] ;  /* 0x000380162c7cd981 */ /* 0x0000a2000c1e1900 */
[----:B------:R-:W-:Y:S01]  /*4190*/  IADD3 R47, R82, 0x2, RZ ;  /* 0x00000002522f7810 */ /* 0x000fe20007ffe0ff */
[----:B------:R-:W-:Y:S01]  /*41a0*/  MUFU.EX2 R94, R94 ;  /* 0x0000005e005e7308 */ /* 0x000fe20000000800 */
[----:B------:R-:W-:Y:S01]  /*41b0*/  ISETP.GE.AND P5, PT, R46, UR16, PT ;  /* 0x000000102e007c0c */ /* 0x000fe2000bfa6270 */
[----:B------:R0:W2:Y:S01]  /*41c0*/  @!P6 LDG.E R119, [R44.64+0x400] ;  /* 0x000400162c77e981 */ /* 0x0000a2000c1e1900 */
[----:B------:R-:W-:Y:S02]  /*41d0*/  IADD3 R42, R40, 0x180, RZ ;  /* 0x00000180282a7810 */ /* 0x000fe40007ffe0ff */
[----:B------:R-:W-:Y:S01]  /*41e0*/  ISETP.GE.U32.AND P1, PT, R47, UR17, PT ;  /* 0x000000112f007c0c */ /* 0x000fe2000bf26070 */
[----:B------:R0:W2:Y:S01]  /*41f0*/  @!P3 LDG.E R52, [R44.64+0x480] ;  /* 0x000480162c34b981 */ /* 0x0000a2000c1e1900 */
[----:B------:R-:W-:Y:S01]  /*4200*/  IADD3 R47, R82, 0x3, RZ ;  /* 0x00000003522f7810 */ /* 0x000fe20007ffe0ff */
[----:B------:R-:W-:Y:S01]  /*4210*/  MUFU.EX2 R41, R41 ;  /* 0x0000002900297308 */ /* 0x000fe20000000800 */
[----:B------:R-:W-:Y:S01]  /*4220*/  ISETP.GE.AND P6, PT, R42, UR16, PT ;  /* 0x000000102a007c0c */ /* 0x000fe2000bfc6270 */
[----:B------:R0:W2:Y:S01]  /*4230*/  @!P4 LDG.E R123, [R44.64+0x500] ;  /* 0x000500162c7bc981 */ /* 0x0000a2000c1e1900 */
[----:B------:R-:W-:-:S02]  /*4240*/  IADD3 R42, R40, 0x1c0, RZ ;  /* 0x000001c0282a7810 */ /* 0x000fc40007ffe0ff */
[----:B------:R-:W-:-:S03]  /*4250*/  IADD3 R46, R40, 0x1a0, RZ ;  /* 0x000001a0282e7810 */ /* 0x000fc60007ffe0ff */
[----:B------:R-:W-:Y:S01]  /*4260*/  MUFU.SIN R79, R49 ;  /* 0x00000031004f7308 */ /* 0x000fe20000000400 */
[----:B------:R-:W-:Y:S01]  /*4270*/  ISETP.GE.U32.AND P2, PT, R47, UR17, PT ;  /* 0x000000112f007c0c */ /* 0x000fe2000bf46070 */
[----:B------:R-:W-:Y:S01]  /*4280*/  FMUL.FTZ R47, R43, R25 ;  /* 0x000000192b2f7220 */ /* 0x000fe20000410000 */
[----:B------:R-:W-:-:S05]  /*4290*/  ISETP.GE.AND P4, PT, R42, UR16, PT ;  /* 0x000000102a007c0c */ /* 0x000fca000bf86270 */
[----:B------:R1:W-:Y:S01]  /*42a0*/  MUFU.COS R74, R49 ;  /* 0x00000031004a7308 */ /* 0x0003e20000000000 */
[----:B------:R-:W-:Y:S01]  /*42b0*/  ISETP.GE.AND P3, PT, R46, UR16, PT ;  /* 0x000000102e007c0c */ /* 0x000fe2000bf66270 */
[----:B------:R0:W2:Y:S01]  /*42c0*/  @!P6 LDG.E R54, [R44.64+0x600] ;  /* 0x000600162c36e981 */ /* 0x0000a2000c1e1900 */
[----:B------:R-:W-:Y:S01]  /*42d0*/  IADD3 R42, R40, 0x1e0, RZ ;  /* 0x000001e0282a7810 */ /* 0x000fe20007ffe0ff */
[----:B------:R-:W-:-:S04]  /*42e0*/  FMUL.RZ R47, R47, 0.15915493667125701904 ;  /* 0x3e22f9832f2f7820 */ /* 0x000fc8000040c000 */
[----:B------:R0:W2:Y:S01]  /*42f0*/  @!P4 LDG.E R120, [R44.64+0x700] ;  /* 0x000700162c78c981 */ /* 0x0000a2000c1e1900 */
[----:B-1----:R-:W-:Y:S01]  /*4300*/  MOV R49, RZ ;  /* 0x000000ff00317202 */ /* 0x002fe20000000f00 */
[----:B------:R-:W-:Y:S01]  /*4310*/  FMUL.FTZ R46, R43, R26 ;  /* 0x0000001a2b2e7220 */ /* 0x000fe20000410000 */
[----:B------:R-:W-:Y:S03]  /*4320*/  MUFU.SIN R78, R47 ;  /* 0x0000002f004e7308 */ /* 0x000fe60000000400 */
[----:B------:R0:W2:Y:S04]  /*4330*/  @!P3 LDG.E R126, [R44.64+0x680] ;  /* 0x000680162c7eb981 */ /* 0x0000a8000c1e1900 */
[----:B------:R0:W2:Y:S01]  /*4340*/  @!P5 LDG.E R49, [R44.64+0x580] ;  /* 0x000580162c31d981 */ /* 0x0000a2000c1e1900 */
[----:B------:R-:W-:Y:S01]  /*4350*/  ISETP.GE.AND P5, PT, R42, UR16, PT ;  /* 0x000000102a007c0c */ /* 0x000fe2000bfa6270 */
[----:B------:R-:W-:Y:S01]  /*4360*/  MUFU.EX2 R91, R91 ;  /* 0x0000005b005b7308 */ /* 0x000fe20000000800 */
[----:B------:R-:W-:Y:S01]  /*4370*/  IADD3 R42, R40, 0x200, RZ ;  /* 0x00000200282a7810 */ /* 0x000fe20007ffe0ff */
[----:B------:R-:W-:Y:S01]  /*4380*/  FMUL.RZ R50, R46, 0.15915493667125701904 ;  /* 0x3e22f9832e327820 */ /* 0x000fe2000040c000 */
[----:B------:R-:W-:-:S02]  /*4390*/  IADD3 R46, R40, 0x220, RZ ;  /* 0x00000220282e7810 */ /* 0x000fc40007ffe0ff */
[----:B------:R-:W-:-:S03]  /*43a0*/  ISETP.GE.AND P6, PT, R42, UR16, PT ;  /* 0x000000102a007c0c */ /* 0x000fc6000bfc6270 */
[----:B------:R1:W-:Y:S01]  /*43b0*/  MUFU.COS R95, R47 ;  /* 0x0000002f005f7308 */ /* 0x0003e20000000000 */
[----:B------:R-:W-:Y:S02]  /*43c0*/  IADD3 R42, R40, 0x240, RZ ;  /* 0x00000240282a7810 */ /* 0x000fe40007ffe0ff */
[----:B------:R-:W-:-:S05]  /*43d0*/  ISETP.GE.AND P3, PT, R46, UR16, PT ;  /* 0x000000102e007c0c */ /* 0x000fca000bf66270 */
[----:B------:R-:W-:Y:S01]  /*43e0*/  MUFU.EX2 R88, R88 ;  /* 0x0000005800587308 */ /* 0x000fe20000000800 */
[----:B-1----:R-:W-:Y:S01]  /*43f0*/  HFMA2.MMA R47, -RZ, RZ, 0, 0 ;  /* 0x00000000ff2f7435 */ /* 0x002fe200000001ff */
[----:B------:R-:W-:Y:S01]  /*4400*/  ISETP.GE.AND P4, PT, R42, UR16, PT ;  /* 0x000000102a007c0c */ /* 0x000fe2000bf86270 */
[----:B------:R0:W2:Y:S01]  /*4410*/  @!P6 LDG.E R55, [R44.64+0x800] ;  /* 0x000800162c37e981 */ /* 0x0000a2000c1e1900 */
[C---:B------:R-:W-:Y:S02]  /*4420*/  IADD3 R42, R40.reuse, 0x260, RZ ;  /* 0x00000260282a7810 */ /* 0x040fe40007ffe0ff */
[----:B------:R-:W-:Y:S02]  /*4430*/  IADD3 R46, R40, 0x280, RZ ;  /* 0x00000280282e7810 */ /* 0x000fe40007ffe0ff */
[----:B------:R0:W2:Y:S04]  /*4440*/  @!P3 LDG.E R122, [R44.64+0x880] ;  /* 0x000880162c7ab981 */ /* 0x0000a8000c1e1900 */
[----:B------:R0:W2:Y:S01]  /*4450*/  @!P5 LDG.E R47, [R44.64+0x780] ;  /* 0x000780162c2fd981 */ /* 0x0000a2000c1e1900 */
[----:B------:R-:W-:-:S02]  /*4460*/  ISETP.GE.AND P5, PT, R42, UR16, PT ;  /* 0x000000102a007c0c */ /* 0x000fc4000bfa6270 */
[----:B------:R-:W-:Y:S01]  /*4470*/  ISETP.GE.AND P6, PT, R46, UR16, PT ;  /* 0x000000102e007c0c */ /* 0x000fe2000bfc6270 */
[----:B------:R-:W-:Y:S01]  /*4480*/  FMUL.FTZ R48, R43, R24 ;  /* 0x000000182b307220 */ /* 0x000fe20000410000 */
[----:B------:R-:W-:Y:S01]  /*4490*/  IADD3 R42, R40, 0x2a0, RZ ;  /* 0x000002a0282a7810 */ /* 0x000fe20007ffe0ff */
[----:B------:R0:W2:Y:S03]  /*44a0*/  @!P4 LDG.E R125, [R44.64+0x900] ;  /* 0x000900162c7dc981 */ /* 0x0000a6000c1e1900 */
[----:B------:R-:W-:Y:S02]  /*44b0*/  ISETP.GE.AND P3, PT, R42, UR16, PT ;  /* 0x000000102a007c0c */ /* 0x000fe4000bf66270 */
[----:B------:R-:W-:-:S03]  /*44c0*/  IADD3 R42, R40, 0x2e0, RZ ;  /* 0x000002e0282a7810 */ /* 0x000fc60007ffe0ff */
[----:B------:R0:W2:Y:S01]  /*44d0*/  @!P5 LDG.E R129, [R44.64+0x980] ;  /* 0x000980162c81d981 */ /* 0x0000a2000c1e1900 */
[----:B------:R-:W-:Y:S02]  /*44e0*/  ISETP.GE.AND P5, PT, R42, UR16, PT ;  /* 0x000000102a007c0c */ /* 0x000fe4000bfa6270 */
[----:B------:R-:W-:Y:S01]  /*44f0*/  IADD3 R42, R40, 0x300, RZ ;  /* 0x00000300282a7810 */ /* 0x000fe20007ffe0ff */
[----:B------:R-:W-:Y:S01]  /*4500*/  FMUL.RZ R48, R48, 0.15915493667125701904 ;  /* 0x3e22f98330307820 */ /* 0x000fe2000040c000 */
[----:B------:R-:W-:Y:S01]  /*4510*/  IADD3 R46, R40, 0x2c0, RZ ;  /* 0x000002c0282e7810 */ /* 0x000fe20007ffe0ff */
[----:B------:R0:W2:Y:S01]  /*4520*/  @!P6 LDG.E R118, [R44.64+0xa00] ;  /* 0x000a00162c76e981 */ /* 0x0000a2000c1e1900 */
[----:B------:R-:W-:Y:S02]  /*4530*/  ISETP.GE.AND P6, PT, R42, UR16, PT ;  /* 0x000000102a007c0c */ /* 0x000fe4000bfc6270 */
[----:B------:R-:W-:Y:S01]  /*4540*/  IADD3 R42, R40, 0x320, RZ ;  /* 0x00000320282a7810 */ /* 0x000fe20007ffe0ff */
[----:B------:R-:W-:Y:S01]  /*4550*/  MUFU.SIN R75, R48 ;  /* 0x00000030004b7308 */ /* 0x000fe20000000400 */
[----:B------:R-:W-:Y:S01]  /*4560*/  ISETP.GE.AND P4, PT, R46, UR16, PT ;  /* 0x000000102e007c0c */ /* 0x000fe2000bf86270 */
[----:B------:R0:W2:Y:S01]  /*4570*/  @!P3 LDG.E R128, [R44.64+0xa80] ;  /* 0x000a80162c80b981 */ /* 0x0000a2000c1e1900 */
[----:B------:R-:W-:Y:S01]  /*4580*/  FMUL.FTZ R46, R43, R28 ;  /* 0x0000001c2b2e7220 */ /* 0x000fe20000410000 */
[----:B------:R-:W-:-:S02]  /*4590*/  ISETP.GE.AND P3, PT, R42, UR16, PT ;  /* 0x000000102a007c0c */ /* 0x000fc4000bf66270 */
[----:B------:R0:W3:Y:S02]  /*45a0*/  @!P5 LDG.E R127, [R44.64+0xb80] ;  /* 0x000b80162c7fd981 */ /* 0x0000e4000c1e1900 */
[----:B------:R1:W-:Y:S01]  /*45b0*/  MUFU.COS R93, R48 ;  /* 0x00000030005d7308 */ /* 0x0003e20000000000 */
[----:B------:R-:W-:Y:S01]  /*45c0*/  FMUL.RZ R72, R46, 0.15915493667125701904 ;  /* 0x3e22f9832e487820 */ /* 0x000fe2000040c000 */
[----:B------:R-:W-:Y:S01]  /*45d0*/  MOV R46, RZ ;  /* 0x000000ff002e7202 */ /* 0x000fe20000000f00 */
[----:B------:R0:W4:Y:S01]  /*45e0*/  @!P6 LDG.E R53, [R44.64+0xc00] ;  /* 0x000c00162c35e981 */ /* 0x000122000c1e1900 */
[----:B------:R-:W-:Y:S01]  /*45f0*/  IADD3 R42, R40, 0x360, RZ ;  /* 0x00000360282a7810 */ /* 0x000fe20007ffe0ff */
[----:B-1----:R-:W-:-:S03]  /*4600*/  FMUL.FTZ R48, R43, R27 ;  /* 0x0000001b2b307220 */ /* 0x002fc60000410000 */
[----:B------:R0:W4:Y:S01]  /*4610*/  @!P4 LDG.E R46, [R44.64+0xb00] ;  /* 0x000b00162c2ec981 */ /* 0x000122000c1e1900 */
[----:B------:R-:W-:Y:S01]  /*4620*/  FMUL.RZ R48, R48, 0.15915493667125701904 ;  /* 0x3e22f98330307820 */ /* 0x000fe2000040c000 */
[----:B------:R-:W-:Y:S02]  /*4630*/  ISETP.GE.AND P5, PT, R42, UR16, PT ;  /* 0x000000102a007c0c */ /* 0x000fe4000bfa6270 */
[----:B------:R0:W4:Y:S01]  /*4640*/  @!P3 LDG.E R121, [R44.64+0xc80] ;  /* 0x000c80162c79b981 */ /* 0x000122000c1e1900 */
[----:B------:R-:W-:Y:S01]  /*4650*/  MUFU.SIN R97, R48 ;  /* 0x0000003000617308 */ /* 0x000fe20000000400 */
[----:B------:R-:W-:-:S07]  /*4660*/  IADD3 R42, R40, 0x380, RZ ;  /* 0x00000380282a7810 */ /* 0x000fce0007ffe0ff */
[----:B------:R1:W-:Y:S01]  /*4670*/  MUFU.COS R99, R48 ;  /* 0x0000003000637308 */ /* 0x0003e20000000000 */
[----:B------:R-:W-:Y:S01]  /*4680*/  ISETP.GE.AND P3, PT, R42, UR16, PT ;  /* 0x000000102a007c0c */ /* 0x000fe2000bf66270 */
[----:B------:R-:W-:Y:S01]  /*4690*/  HFMA2.MMA R42, -RZ, RZ, 0, 0 ;  /* 0x00000000ff2a7435 */ /* 0x000fe200000001ff */
[----:B------:R0:W4:Y:S01]  /*46a0*/  @!P5 LDG.E R130, [R44.64+0xd80] ;  /* 0x000d80162c82d981 */ /* 0x000122000c1e1900 */
[----:B-1----:R-:W-:-:S04]  /*46b0*/  IADD3 R48, R40, 0x340, RZ ;  /* 0x0000034028307810 */ /* 0x002fc80007ffe0ff */
[----:B------:R-:W-:Y:S01]  /*46c0*/  ISETP.GE.AND P4, PT, R48, UR16, PT ;  /* 0x0000001030007c0c */ /* 0x000fe2000bf86270 */
[----:B------:R-:W-:Y:S05]  /*46d0*/  MUFU.SIN R77, R50 ;  /* 0x00000032004d7308 */ /* 0x000fea0000000400 */
[----:B------:R0:W4:Y:S03]  /*46e0*/  @!P3 LDG.E R131, [R44.64+0xe00] ;  /* 0x000e00162c83b981 */ /* 0x000126000c1e1900 */
[----:B------:R1:W-:Y:S04]  /*46f0*/  MUFU.COS R83, R50 ;  /* 0x0000003200537308 */ /* 0x0003e80000000000 */
[----:B------:R0:W4:Y:S01]  /*4700*/  @!P4 LDG.E R42, [R44.64+0xd00] ;  /* 0x000d00162c2ac981 */ /* 0x000122000c1e1900 */
[----:B-1----:R-:W-:-:S04]  /*4710*/  FMUL.FTZ R50, R43, R29 ;  /* 0x0000001d2b327220 */ /* 0x002fc80000410000 */
[----:B------:R-:W-:Y:S01]  /*4720*/  FMUL.RZ R102, R50, 0.15915493667125701904 ;  /* 0x3e22f98332667820 */ /* 0x000fe2000040c000 */
[----:B------:R-:W-:Y:S01]  /*4730*/  IADD3 R50, R40, 0x3a0, RZ ;  /* 0x000003a028327810 */ /* 0x000fe20007ffe0ff */
[----:B------:R-:W-:Y:S03]  /*4740*/  MUFU.SIN R81, R72 ;  /* 0x0000004800517308 */ /* 0x000fe60000000400 */
[----:B------:R-:W-:-:S05]  /*4750*/  ISETP.GE.AND P4, PT, R50, UR16, PT ;  /* 0x0000001032007c0c */ /* 0x000fca000bf86270 */
[----:B------:R1:W0:Y:S01]  /*4760*/  MUFU.COS R101, R72 ;  /* 0x0000004800657308 */ /* 0x0002220000000000 */
[----:B------:R-:W-:-:S07]  /*4770*/  IADD3 R48, R82, 0x4, RZ ;  /* 0x0000000452307810 */ /* 0x000fce0007ffe0ff */
[----:B------:R0:W4:Y:S01]  /*4780*/  @!P4 LDG.E R134, [R44.64+0xe80] ;  /* 0x000e80162c86c981 */ /* 0x000122000c1e1900 */
[C---:B-1----:R-:W-:Y:S02]  /*4790*/  IADD3 R72, R40.reuse, 0x3c0, RZ ;  /* 0x000003c028487810 */ /* 0x042fe40007ffe0ff */
[----:B------:R-:W-:Y:S02]  /*47a0*/  IADD3 R40, R40, 0x3e0, RZ ;  /* 0x000003e028287810 */ /* 0x000fe40007ffe0ff */
[----:B------:R-:W-:Y:S02]  /*47b0*/  ISETP.GE.AND P5, PT, R72, UR16, PT ;  /* 0x0000001048007c0c */ /* 0x000fe4000bfa6270 */
[----:B------:R-:W-:Y:S02]  /*47c0*/  ISETP.GE.AND P3, PT, R40, UR16, PT ;  /* 0x0000001028007c0c */ /* 0x000fe4000bf66270 */
[----:B------:R-:W-:Y:S01]  /*47d0*/  IADD3 R40, R82, 0x5, RZ ;  /* 0x0000000552287810 */ /* 0x000fe20007ffe0ff */
[----:B------:R-:W-:Y:S01]  /*47e0*/  MUFU.COS R50, R102 ;  /* 0x0000006600327308 */ /* 0x000fe20000000000 */
[----:B------:R-:W-:-:S02]  /*47f0*/  ISETP.GE.U32.AND P6, PT, R48, UR17, PT ;  /* 0x0000001130007c0c */ /* 0x000fc4000bfc6070 */
[----:B------:R-:W-:Y:S02]  /*4800*/  ISETP.GE.U32.AND P4, PT, R40, UR17, PT ;  /* 0x0000001128007c0c */ /* 0x000fe4000bf86070 */
[----:B------:R-:W-:-:S03]  /*4810*/  IADD3 R40, R82, 0x6, RZ ;  /* 0x0000000652287810 */ /* 0x000fc60007ffe0ff */
[----:B------:R1:W-:Y:S01]  /*4820*/  MUFU.SIN R48, R102 ;  /* 0x0000006600307308 */ /* 0x0003e20000000400 */
[----:B------:R1:W4:Y:S01]  /*4830*/  @!P5 LDG.E R135, [R44.64+0xf00] ;  /* 0x000f00162c87d981 */ /* 0x000322000c1e1900 */
[----:B0-----:R-:W-:Y:S01]  /*4840*/  FMUL.FTZ R101, R80, R101 ;  /* 0x0000006550657220 */ /* 0x001fe20000410000 */
[----:B------:R-:W-:Y:S01]  /*4850*/  ISETP.GE.U32.AND P5, PT, R40, UR17, PT ;  /* 0x0000001128007c0c */ /* 0x000fe2000bfa6070 */
[----:B------:R-:W-:Y:S01]  /*4860*/  FMUL.FTZ R81, R80, R81 ;  /* 0x0000005150517220 */ /* 0x000fe20000410000 */
[----:B------:R0:W4:Y:S01]  /*4870*/  @!P3 LDG.E R136, [R44.64+0xf80] ;  /* 0x000f80162c88b981 */ /* 0x000122000c1e1900 */
[C---:B-1----:R-:W-:Y:S02]  /*4880*/  IADD3 R102, R82.reuse, 0x8, RZ ;  /* 0x0000000852667810 */ /* 0x042fe40007ffe0ff */
[----:B------:R-:W-:Y:S02]  /*4890*/  IADD3 R40, R82, 0x7, RZ ;  /* 0x0000000752287810 */ /* 0x000fe40007ffe0ff */
[----:B------:R-:W-:-:S04]  /*48a0*/  ISETP.GE.U32.AND P3, PT, R102, UR17, PT ;  /* 0x0000001166007c0c */ /* 0x000fc8000bf66070 */
[----:B------:R-:W-:Y:S02]  /*48b0*/  FSEL R117, R81, RZ, !P3 ;  /* 0x000000ff51757208 */ /* 0x000fe40005800000 */
[----:B------:R-:W-:Y:S02]  /*48c0*/  FSEL R116, R101, 1, !P3 ;  /* 0x3f80000065747808 */ /* 0x000fe40005800000 */
[----:B------:R-:W-:Y:S02]  /*48d0*/  FSEL R115, R115, RZ, !P3 ;  /* 0x000000ff73737208 */ /* 0x000fe40005800000 */
[----:B------:R-:W-:Y:S01]  /*48e0*/  ISETP.GE.U32.AND P3, PT, R40, UR17, PT ;  /* 0x0000001128007c0c */ /* 0x000fe2000bf66070 */
[----:B------:R-:W-:Y:S02]  /*48f0*/  FMUL.FTZ R40, R43, R31 ;  /* 0x0000001f2b287220 */ /* 0x000fe40000410000 */
[----:B------:R-:W-:Y:S02]  /*4900*/  FMUL.FTZ R83, R98, R83 ;  /* 0x0000005362537220 */ /* 0x000fe40000410000 */
[----:B------:R-:W-:-:S02]  /*4910*/  FMUL.FTZ R102, R69, R30 ;  /* 0x0000001e45667220 */ /* 0x000fc40000410000 */
[----:B0-----:R-:W-:Y:S02]  /*4920*/  FMUL.RZ R45, R40, 0.15915493667125701904 ;  /* 0x3e22f983282d7820 */ /* 0x001fe4000040c000 */
[----:B------:R-:W-:Y:S01]  /*4930*/  FMUL.FTZ R44, R43, R32 ;  /* 0x000000202b2c7220 */ /* 0x000fe20000410000 */
[----:B------:R0:W-:Y:S01]  /*4940*/  MUFU.EX2 R81, R102 ;  /* 0x0000006600517308 */ /* 0x0001e20000000800 */
[----:B------:R-:W-:Y:S01]  /*4950*/  FMUL.FTZ R111, R98, R77 ;  /* 0x0000004d626f7220 */ /* 0x000fe20000410000 */
[----:B------:R-:W-:Y:S01]  /*4960*/  FSEL R110, R83, 1, !P5 ;  /* 0x3f800000536e7808 */ /* 0x000fe20006800000 */
[C---:B------:R-:W-:Y:S02]  /*4970*/  FMUL.FTZ R99, R100.reuse, R99 ;  /* 0x0000006364637220 */ /* 0x040fe40000410000 */
[----:B------:R-:W-:Y:S02]  /*4980*/  FMUL.FTZ R97, R100, R97 ;  /* 0x0000006164617220 */ /* 0x000fe40000410000 */
[C---:B------:R-:W-:Y:S01]  /*4990*/  FMUL.FTZ R74, R92.reuse, R74 ;  /* 0x0000004a5c4a7220 */ /* 0x040fe20000410000 */
[----:B------:R-:W-:Y:S01]  /*49a0*/  MUFU.SIN R77, R45 ;  /* 0x0000002d004d7308 */ /* 0x000fe20000000400 */
[----:B0-----:R-:W-:-:S02]  /*49b0*/  FMUL.FTZ R102, R92, R79 ;  /* 0x0000004f5c667220 */ /* 0x001fc40000410000 */
[----:B------:R-:W-:Y:S02]  /*49c0*/  FMUL.FTZ R100, R7, R23 ;  /* 0x0000001707647220 */ /* 0x000fe40000410000 */
[----:B------:R-:W-:-:S03]  /*49d0*/  FMUL.FTZ R112, R11, R27 ;  /* 0x0000001b0b707220 */ /* 0x000fc60000410000 */
[----:B------:R0:W-:Y:S01]  /*49e0*/  MUFU.COS R83, R45 ;  /* 0x0000002d00537308 */ /* 0x0001e20000000000 */
[----:B------:R-:W-:Y:S01]  /*49f0*/  FMUL.FTZ R95, R96, R95 ;  /* 0x0000005f605f7220 */ /* 0x000fe20000410000 */
[----:B------:R-:W-:Y:S02]  /*4a00*/  IADD3 R40, R82, 0x9, RZ ;  /* 0x0000000952287810 */ /* 0x000fe40007ffe0ff */
[----:B------:R-:W-:Y:S01]  /*4a10*/  FSEL R102, R102, RZ, !P2 ;  /* 0x000000ff66667208 */ /* 0x000fe20005000000 */
[----:B0-----:R-:W-:Y:S01]  /*4a20*/  FMUL.RZ R45, R44, 0.15915493667125701904 ;  /* 0x3e22f9832c2d7820 */ /* 0x001fe2000040c000 */
[----:B------:R-:W-:Y:S02]  /*4a30*/  IADD3 R44, R82, 0xd, RZ ;  /* 0x0000000d522c7810 */ /* 0x000fe40007ffe0ff */
[----:B------:R-:W-:Y:S02]  /*4a40*/  FSEL R101, R74, 1, !P2 ;  /* 0x3f8000004a657808 */ /* 0x000fe40005000000 */
[----:B------:R-:W-:Y:S01]  /*4a50*/  FSEL R100, R100, RZ, !P2 ;  /* 0x000000ff64647208 */ /* 0x000fe20005000000 */
[----:B------:R-:W-:Y:S01]  /*4a60*/  FMUL.FTZ R109, R10, R26 ;  /* 0x0000001a0a6d7220 */ /* 0x000fe20000410000 */
[----:B------:R-:W-:Y:S01]  /*4a70*/  ISETP.GE.U32.AND P2, PT, R44, UR17, PT ;  /* 0x000000112c007c0c */ /* 0x000fe2000bf46070 */
[C---:B------:R-:W-:Y:S01]  /*4a80*/  FMUL.FTZ R105, R94.reuse, R75 ;  /* 0x0000004b5e697220 */ /* 0x040fe20000410000 */
[----:B------:R-:W-:Y:S01]  /*4a90*/  FSEL R114, R97, RZ, !P3 ;  /* 0x000000ff61727208 */ /* 0x000fe20005800000 */
[----:B------:R-:W-:Y:S01]  /*4aa0*/  FMUL.FTZ R93, R94, R93 ;  /* 0x0000005d5e5d7220 */ /* 0x000fe20000410000 */
[----:B------:R-:W-:Y:S01]  /*4ab0*/  FSEL R113, R99, 1, !P3 ;  /* 0x3f80000063717808 */ /* 0x000fe20005800000 */
[C---:B------:R-:W-:Y:S01]  /*4ac0*/  FMUL.FTZ R44, R43.reuse, R33 ;  /* 0x000000212b2c7220 */ /* 0x040fe20000410000 */
[----:B------:R-:W-:Y:S01]  /*4ad0*/  FSEL R112, R112, RZ, !P3 ;  /* 0x000000ff70707208 */ /* 0x000fe20005800000 */
[----:B------:R-:W-:Y:S01]  /*4ae0*/  FMUL.FTZ R72, R43, R30 ;  /* 0x0000001e2b487220 */ /* 0x000fe20000410000 */
[----:B------:R-:W-:Y:S01]  /*4af0*/  FSEL R107, R95, 1, !P4 ;  /* 0x3f8000005f6b7808 */ /* 0x000fe20006000000 */
[C---:B------:R-:W-:Y:S01]  /*4b00*/  FMUL.FTZ R76, R91.reuse, R76 ;  /* 0x0000004c5b4c7220 */ /* 0x040fe20000410000 */
[----:B------:R-:W-:Y:S01]  /*4b10*/  ISETP.GE.U32.AND P3, PT, R40, UR17, PT ;  /* 0x0000001128007c0c */ /* 0x000fe2000bf66070 */
[----:B------:R-:W-:Y:S01]  /*4b20*/  FMUL.FTZ R89, R91, R89 ;  /* 0x000000595b597220 */ /* 0x000fe20000410000 */
[----:B------:R-:W-:Y:S01]  /*4b30*/  IADD3 R40, R82, 0xa, RZ ;  /* 0x0000000a52287810 */ /* 0x000fe20007ffe0ff */
[----:B------:R-:W-:Y:S01]  /*4b40*/  FMUL.FTZ R97, R6, R22 ;  /* 0x0000001606617220 */ /* 0x000fe20000410000 */
[----:B------:R-:W-:Y:S01]  /*4b50*/  MUFU.SIN R75, R45 ;  /* 0x0000002d004b7308 */ /* 0x000fe20000000400 */
[----:B------:R-:W-:-:S02]  /*4b60*/  FMUL.FTZ R95, R41, R86 ;  /* 0x00000056295f7220 */ /* 0x000fc40000410000 */
[----:B------:R-:W-:Y:S02]  /*4b70*/  FMUL.FTZ R90, R41, R90 ;  /* 0x0000005a295a7220 */ /* 0x000fe40000410000 */
[----:B------:R-:W-:-:S03]  /*4b80*/  FMUL.FTZ R94, R5, R21 ;  /* 0x00000015055e7220 */ /* 0x000fc60000410000 */
[----:B------:R0:W-:Y:S01]  /*4b90*/  MUFU.COS R79, R45 ;  /* 0x0000002d004f7308 */ /* 0x0001e20000000000 */
[----:B------:R-:W-:Y:S01]  /*4ba0*/  FMUL.RZ R92, R44, 0.15915493667125701904 ;  /* 0x3e22f9832c5c7820 */ /* 0x000fe2000040c000 */
[----:B------:R-:W-:Y:S01]  /*4bb0*/  FSEL R111, R111, RZ, !P5 ;  /* 0x000000ff6f6f7208 */ /* 0x000fe20006800000 */
[----:B------:R-:W-:Y:S01]  /*4bc0*/  FMUL.RZ R103, R72, 0.15915493667125701904 ;  /* 0x3e22f98348677820 */ /* 0x000fe2000040c000 */
[----:B------:R-:W-:Y:S01]  /*4bd0*/  FSEL R109, R109, RZ, !P5 ;  /* 0x000000ff6d6d7208 */ /* 0x000fe20006800000 */
[----:B------:R-:W-:Y:S01]  /*4be0*/  FMUL.FTZ R108, R96, R78 ;  /* 0x0000004e606c7220 */ /* 0x000fe20000410000 */
[----:B------:R-:W-:Y:S01]  /*4bf0*/  FSEL R104, R93, 1, !P6 ;  /* 0x3f8000005d687808 */ /* 0x000fe20007000000 */
[----:B------:R-:W-:Y:S01]  /*4c00*/  FMUL.FTZ R106, R9, R25 ;  /* 0x00000019096a7220 */ /* 0x000fe20000410000 */
[----:B0-----:R-:W-:Y:S01]  /*4c10*/  IADD3 R45, R82, 0xe, RZ ;  /* 0x0000000e522d7810 */ /* 0x001fe20007ffe0ff */
[----:B------:R-:W-:Y:S01]  /*4c20*/  FMUL.FTZ R73, R69, R29 ;  /* 0x0000001d45497220 */ /* 0x000fe20000410000 */
[----:B------:R-:W-:Y:S01]  /*4c30*/  SHF.L.U32 R44, R152, 0x5, RZ ;  /* 0x00000005982c7819 */ /* 0x000fe200000006ff */
[----:B------:R-:W-:Y:S01]  /*4c40*/  FMUL.FTZ R87, R88, R87 ;  /* 0x0000005758577220 */ /* 0x000fe20000410000 */
[----:B------:R-:W-:Y:S01]  /*4c50*/  ISETP.GE.U32.AND P5, PT, R40, UR17, PT ;  /* 0x0000001128007c0c */ /* 0x000fe2000bfa6070 */
[----:B------:R-:W-:Y:S01]  /*4c60*/  FMUL.FTZ R93, R88, R85 ;  /* 0x00000055585d7220 */ /* 0x000fe20000410000 */
[----:B------:R-:W-:Y:S01]  /*4c70*/  FSEL R99, R76, RZ, !P1 ;  /* 0x000000ff4c637208 */ /* 0x000fe20004800000 */
[----:B------:R-:W-:Y:S01]  /*4c80*/  FMUL.FTZ R91, R150, R20 ;  /* 0x00000014965b7220 */ /* 0x000fe20000410000 */
[----:B------:R-:W-:-:S02]  /*4c90*/  FSEL R98, R89, 1, !P1 ;  /* 0x3f80000059627808 */ /* 0x000fc40004800000 */
[----:B------:R-:W-:Y:S02]  /*4ca0*/  FSEL R97, R97, RZ, !P1 ;  /* 0x000000ff61617208 */ /* 0x000fe40004800000 */
[----:B------:R-:W-:Y:S02]  /*4cb0*/  FSEL R96, R90, RZ, !P0 ;  /* 0x000000ff5a607208 */ /* 0x000fe40004000000 */
[----:B------:R-:W-:Y:S02]  /*4cc0*/  FSEL R95, R95, 1, !P0 ;  /* 0x3f8000005f5f7808 */ /* 0x000fe40004000000 */
[----:B------:R-:W-:Y:S02]  /*4cd0*/  FSEL R94, R94, RZ, !P0 ;  /* 0x000000ff5e5e7208 */ /* 0x000fe40004000000 */
[----:B------:R-:W-:Y:S02]  /*4ce0*/  IADD3 R40, R82, 0xb, RZ ;  /* 0x0000000b52287810 */ /* 0x000fe40007ffe0ff */
[----:B------:R-:W-:-:S02]  /*4cf0*/  ISETP.GE.U32.AND P1, PT, R45, UR17, PT ;  /* 0x000000112d007c0c */ /* 0x000fc4000bf26070 */
[C---:B------:R-:W-:Y:S01]  /*4d00*/  ISETP.GE.U32.AND P0, PT, R82.reuse, UR17, PT ;  /* 0x0000001152007c0c */ /* 0x040fe2000bf06070 */
[----:B------:R-:W-:Y:S01]  /*4d10*/  MUFU.SIN R72, R103 ;  /* 0x0000006700487308 */ /* 0x000fe20000000400 */
[----:B------:R-:W-:Y:S01]  /*4d20*/  IADD3 R45, R82, 0xf, RZ ;  /* 0x0000000f522d7810 */ /* 0x000fe20007ffe0ff */
[----:B------:R-:W-:Y:S01]  /*4d30*/  ULDC UR14, c[0x0][0x198] ;  /* 0x00006600000e7ab9 */ /* 0x000fe20000000800 */
[----:B------:R-:W-:Y:S01]  /*4d40*/  LOP3.LUT R44, R44, 0xfffffc00, RZ, 0xc0, !PT ;  /* 0xfffffc002c2c7812 */ /* 0x000fe200078ec0ff */
[----:B------:R-:W-:Y:S01]  /*4d50*/  UIMAD UR14, UR21, UR14, URZ ;  /* 0x0000000e150e72a4 */ /* 0x000fe2000f8e023f */
[----:B------:R-:W-:Y:S02]  /*4d60*/  FSEL R108, R108, RZ, !P4 ;  /* 0x000000ff6c6c7208 */ /* 0x000fe40006000000 */
[----:B------:R-:W-:Y:S01]  /*4d70*/  FSEL R106, R106, RZ, !P4 ;  /* 0x000000ff6a6a7208 */ /* 0x000fe20006000000 */
[----:B------:R0:W-:Y:S01]  /*4d80*/  MUFU.COS R80, R103 ;  /* 0x0000006700507308 */ /* 0x0001e20000000000 */
[----:B------:R-:W-:Y:S01]  /*4d90*/  ISETP.GE.U32.AND P4, PT, R40, UR17, PT ;  /* 0x0000001128007c0c */ /* 0x000fe2000bf86070 */
[----:B------:R-:W-:Y:S01]  /*4da0*/  FMUL.FTZ R88, R69, R34 ;  /* 0x0000002245587220 */ /* 0x000fe20000410000 */
[----:B------:R-:W-:-:S02]  /*4db0*/  FSEL R93, R93, RZ, !P0 ;  /* 0x000000ff5d5d7208 */ /* 0x000fc40004000000 */
[----:B------:R-:W-:-:S03]  /*4dc0*/  FSEL R91, R91, RZ, !P0 ;  /* 0x000000ff5b5b7208 */ /* 0x000fc60004000000 */
[----:B------:R-:W-:Y:S01]  /*4dd0*/  MUFU.SIN R76, R92 ;  /* 0x0000005c004c7308 */ /* 0x000fe20000000400 */
[----:B0-----:R-:W-:Y:S01]  /*4de0*/  FMUL.FTZ R103, R8, R24 ;  /* 0x0000001808677220 */ /* 0x001fe20000410000 */
[----:B------:R-:W-:-:S06]  /*4df0*/  IADD3 R40, R82, 0xc, RZ ;  /* 0x0000000c52287810 */ /* 0x000fcc0007ffe0ff */
[----:B------:R0:W-:Y:S01]  /*4e00*/  MUFU.COS R86, R92 ;  /* 0x0000005c00567308 */ /* 0x0001e20000000000 */
[----:B------:R-:W-:Y:S02]  /*4e10*/  FSEL R105, R105, RZ, !P6 ;  /* 0x000000ff69697208 */ /* 0x000fe40007000000 */
[----:B------:R-:W-:-:S05]  /*4e20*/  FSEL R103, R103, RZ, !P6 ;  /* 0x000000ff67677208 */ /* 0x000fca0007000000 */
[----:B------:R-:W1:Y:S01]  /*4e30*/  MUFU.EX2 R73, R73 ;  /* 0x0000004900497308 */ /* 0x000e620000000800 */
[----:B0-----:R-:W-:Y:S02]  /*4e40*/  FSEL R92, R87, 1, !P0 ;  /* 0x3f800000575c7808 */ /* 0x001fe40004000000 */
[----:B------:R-:W-:Y:S02]  /*4e50*/  ISETP.GE.U32.AND P0, PT, R45, UR17, PT ;  /* 0x000000112d007c0c */ /* 0x000fe4000bf06070 */
[----:B------:R-:W-:Y:S02]  /*4e60*/  IADD3 R45, R44, R3, RZ ;  /* 0x000000032c2d7210 */ /* 0x000fe40007ffe0ff */
[----:B------:R-:W-:Y:S01]  /*4e70*/  ISETP.GE.U32.AND P6, PT, R40, UR17, PT ;  /* 0x0000001128007c0c */ /* 0x000fe2000bfc6070 */
[----:B------:R0:W-:Y:S01]  /*4e80*/  MUFU.EX2 R82, R88 ;  /* 0x0000005800527308 */ /* 0x0001e20000000800 */
[----:B------:R-:W-:Y:S01]  /*4e90*/  FMUL.FTZ R40, R69, R32 ;  /* 0x0000002045287220 */ /* 0x000fe20000410000 */
[----:B------:R-:W-:-:S02]  /*4ea0*/  MOV R89, UR14 ;  /* 0x0000000e00597c02 */ /* 0x000fc40008000f00 */
[C---:B------:R-:W-:Y:S02]  /*4eb0*/  IADD3 R90, R45.reuse, 0x40, RZ ;  /* 0x000000402d5a7810 */ /* 0x040fe40007ffe0ff */
[----:B0-----:R-:W-:Y:S02]  /*4ec0*/  IADD3 R88, R45, 0x20, RZ ;  /* 0x000000202d587810 */ /* 0x001fe40007ffe0ff */
[----:B------:R0:W-:Y:S01]  /*4ed0*/  MUFU.EX2 R74, R40 ;  /* 0x00000028004a7308 */ /* 0x0001e20000000800 */
[----:B------:R-:W-:Y:S01]  /*4ee0*/  IMAD R89, R0, c[0x0][0x19c], R89 ;  /* 0x0000670000597a24 */ /* 0x000fe200078e0259 */
[-C--:B------:R-:W-:Y:S02]  /*4ef0*/  LEA.HI.SX32 R137, R88, R45.reuse, 0x1b ;  /* 0x0000002d58897211 */ /* 0x080fe400078fdaff */
[----:B------:R-:W-:Y:S01]  /*4f00*/  LEA.HI.SX32 R88, R90, R45, 0x1b ;  /* 0x0000002d5a587211 */ /* 0x000fe200078fdaff */
[----:B------:R-:W-:Y:S02]  /*4f10*/  FMUL.FTZ R90, R43, R35 ;  /* 0x000000232b5a7220 */ /* 0x000fe40000410000 */
[----:B0-----:R-:W-:Y:S01]  /*4f20*/  IMAD.WIDE.U32 R40, R0, c[0x0][0x198], RZ ;  /* 0x0000660000287a25 */ /* 0x001fe200078e00ff */
[----:B------:R-:W-:-:S03]  /*4f30*/  IADD3 R138, R45, 0x60, RZ ;  /* 0x000000602d8a7810 */ /* 0x000fc60007ffe0ff */
[----:B------:R-:W-:Y:S02]  /*4f40*/  FMUL.FTZ R78, R69, R31 ;  /* 0x0000001f454e7220 */ /* 0x000fe40000410000 */
[----:B------:R-:W-:Y:S01]  /*4f50*/  FMUL.FTZ R140, RZ, R96 ;  /* 0x00000060ff8c7220 */ /* 0x000fe20000410000 */
[----:B------:R-:W-:Y:S01]  /*4f60*/  IADD3 R41, R41, R89, RZ ;  /* 0x0000005929297210 */ /* 0x000fe20007ffe0ff */
[----:B------:R-:W-:Y:S01]  /*4f70*/  FMUL.FTZ R142, R96, R91 ;  /* 0x0000005b608e7220 */ /* 0x000fe20000410000 */
[----:B------:R-:W-:Y:S01]  /*4f80*/  LEA.HI.SX32 R89, R45, R45, 0x1b ;  /* 0x0000002d2d597211 */ /* 0x000fe200078fdaff */
[----:B------:R-:W-:Y:S02]  /*4f90*/  FMUL.FTZ R85, R69, R33 ;  /* 0x0000002145557220 */ /* 0x000fe40000410000 */
[----:B------:R-:W-:Y:S02]  /*4fa0*/  FMUL.RZ R141, R90, 0.15915493667125701904 ;  /* 0x3e22f9835a8d7820 */ /* 0x000fe4000040c000 */
[----:B-1----:R-:W-:-:S02]  /*4fb0*/  FMUL.FTZ R50, R73, R50 ;  /* 0x0000003249327220 */ /* 0x002fc40000410000 */
[----:B------:R-:W-:Y:S01]  /*4fc0*/  FMUL.FTZ R90, R73, R48 ;  /* 0x00000030495a7220 */ /* 0x000fe20000410000 */
[----:B------:R-:W0:Y:S01]  /*4fd0*/  MUFU.EX2 R78, R78 ;  /* 0x0000004e004e7308 */ /* 0x000e220000000800 */
[----:B------:R-:W-:Y:S01]  /*4fe0*/  FFMA.FTZ R73, R95, R91, -R140 ;  /* 0x0000005b5f497223 */ /* 0x000fe2000001088c */
[----:B------:R-:W-:Y:S01]  /*4ff0*/  LEA.HI.SX32 R138, R138, R45, 0x1b ;  /* 0x0000002d8a8a7211 */ /* 0x000fe200078fdaff */
[----:B------:R-:W-:Y:S02]  /*5000*/  FFMA.FTZ R142, RZ, R95, R142 ;  /* 0x0000005fff8e7223 */ /* 0x000fe4000001008e */
[----:B------:R-:W-:Y:S01]  /*5010*/  FMUL.FTZ R87, R43, R34 ;  /* 0x000000222b577220 */ /* 0x000fe20000410000 */
[----:B--2---:R-:W-:Y:S01]  /*5020*/  STS [R89.X4], R68 ;  /* 0x0000004459007388 */ /* 0x004fe20000004800 */
[----:B------:R-:W-:Y:S01]  /*5030*/  FADD.FTZ R73, R73, R94 ;  /* 0x0000005e49497221 */ /* 0x000fe20000010000 */
[----:B------:R-:W1:Y:S01]  /*5040*/  MUFU.EX2 R85, R85 ;  /* 0x0000005500557308 */ /* 0x000e620000000800 */
[----:B------:R-:W-:Y:S01]  /*5050*/  FMUL.FTZ R69, R69, R35 ;  /* 0x0000002345457220 */ /* 0x000fe20000410000 */
[----:B---3--:R-:W-:Y:S01]  /*5060*/  STS [R137.X4+0x80], R70 ;  /* 0x0000804689007388 */ /* 0x008fe20000004800 */
[----:B------:R-:W-:-:S02]  /*5070*/  FADD.FTZ R142, RZ, R142 ;  /* 0x0000008eff8e7221 */ /* 0x000fc40000010000 */
[----:B------:R-:W-:Y:S01]  /*5080*/  FMUL.RZ R139, R87, 0.15915493667125701904 ;  /* 0x3e22f983578b7820 */ /* 0x000fe2000040c000 */
[----:B----4-:R2:W-:Y:S04]  /*5090*/  STS [R88.X4+0x100], R51 ;  /* 0x0001003358007388 */ /* 0x0105e80000004800 */
[----:B------:R3:W-:Y:S01]  /*50a0*/  STS [R138.X4+0x180], R71 ;  /* 0x000180478a007388 */ /* 0x0007e20000004800 */
[----:B------:R-:W4:Y:S01]  /*50b0*/  MUFU.COS R43, R139 ;  /* 0x0000008b002b7308 */ /* 0x000f220000000000 */
[----:B------:R-:W-:Y:S02]  /*50c0*/  FMUL.FTZ R48, R81, R72 ;  /* 0x0000004851307220 */ /* 0x000fe40000410000 */
[C---:B--2---:R-:W-:Y:S02]  /*50d0*/  FMUL.FTZ R51, R99.reuse, R142 ;  /* 0x0000008e63337220 */ /* 0x044fe40000410000 */
[----:B---3--:R-:W-:-:S03]  /*50e0*/  FMUL.FTZ R71, R99, R73 ;  /* 0x0000004963477220 */ /* 0x008fc60000410000 */
[----:B------:R-:W-:Y:S01]  /*50f0*/  MUFU.EX2 R69, R69 ;  /* 0x0000004500457308 */ /* 0x000fe20000000800 */
[C---:B------:R-:W-:Y:S02]  /*5100*/  FFMA.FTZ R72, R98.reuse, R73, -R51 ;  /* 0x0000004962487223 */ /* 0x040fe40000010833 */
[----:B------:R-:W-:-:S05]  /*5110*/  FFMA.FTZ R71, R98, R142, R71 ;  /* 0x0000008e62477223 */ /* 0x000fca0000010047 */
[----:B------:R-:W2:Y:S01]  /*5120*/  MUFU.COS R68, R141 ;  /* 0x0000008d00447308 */ /* 0x000ea20000000000 */
[----:B------:R-:W-:Y:S02]  /*5130*/  FMUL.FTZ R80, R81, R80 ;  /* 0x0000005051507220 */ /* 0x000fe40000410000 */
[----:B------:R-:W-:-:S05]  /*5140*/  FADD.FTZ R71, RZ, R71 ;  /* 0x00000047ff477221 */ /* 0x000fca0000010000 */
[----:B------:R-:W3:Y:S01]  /*5150*/  MUFU.SIN R70, R141 ;  /* 0x0000008d00467308 */ /* 0x000ee20000000400 */
[C---:B0-----:R-:W-:Y:S02]  /*5160*/  FMUL.FTZ R81, R78.reuse, R83 ;  /* 0x000000534e517220 */ /* 0x041fe40000410000 */
[----:B------:R-:W-:Y:S02]  /*5170*/  FMUL.FTZ R77, R78, R77 ;  /* 0x0000004d4e4d7220 */ /* 0x000fe40000410000 */
[----:B------:R-:W-:Y:S02]  /*5180*/  FADD.FTZ R51, R72, R97 ;  /* 0x0000006148337221 */ /* 0x000fe40000010000 */
[C---:B------:R-:W-:Y:S02]  /*5190*/  FMUL.FTZ R78, R74.reuse, R79 ;  /* 0x0000004f4a4e7220 */ /* 0x040fe40000410000 */
[----:B------:R-:W-:Y:S02]  /*51a0*/  FMUL.FTZ R79, R74, R75 ;  /* 0x0000004b4a4f7220 */ /* 0x000fe40000410000 */
[----:B-1----:R-:W-:-:S02]  /*51b0*/  FMUL.FTZ R75, R85, R86 ;  /* 0x00000056554b7220 */ /* 0x002fc40000410000 */
[C---:B------:R-:W-:Y:S02]  /*51c0*/  FMUL.FTZ R74, R102.reuse, R71 ;  /* 0x00000047664a7220 */ /* 0x040fe40000410000 */
[-C--:B------:R-:W-:Y:S01]  /*51d0*/  FMUL.FTZ R86, R102, R51.reuse ;  /* 0x0000003366567220 */ /* 0x080fe20000410000 */
[----:B------:R-:W0:Y:S01]  /*51e0*/  MUFU.SIN R87, R139 ;  /* 0x0000008b00577308 */ /* 0x000e220000000400 */
[C---:B------:R-:W-:Y:S02]  /*51f0*/  FFMA.FTZ R51, R101.reuse, R51, -R74 ;  /* 0x0000003365337223 */ /* 0x040fe4000001084a */
[----:B------:R-:W-:Y:S02]  /*5200*/  FFMA.FTZ R86, R101, R71, R86 ;  /* 0x0000004765567223 */ /* 0x000fe40000010056 */
[----:B----4-:R-:W-:Y:S02]  /*5210*/  FMUL.FTZ R72, R82, R43 ;  /* 0x0000002b52487220 */ /* 0x010fe40000410000 */
[----:B--2---:R-:W-:-:S02]  /*5220*/  FMUL.FTZ R43, R69, R68 ;  /* 0x00000044452b7220 */ /* 0x004fc40000410000 */
[----:B---3--:R-:W-:Y:S02]  /*5230*/  FMUL.FTZ R70, R69, R70 ;  /* 0x0000004645467220 */ /* 0x008fe40000410000 */
[----:B------:R-:W-:Y:S02]  /*5240*/  FADD.FTZ R69, R51, R100 ;  /* 0x0000006433457221 */ /* 0x000fe40000010000 */
[----:B------:R-:W-:Y:S02]  /*5250*/  FADD.FTZ R86, RZ, R86 ;  /* 0x00000056ff567221 */ /* 0x000fe40000010000 */
[----:B------:R-:W-:Y:S02]  /*5260*/  FMUL.FTZ R68, R92, R96 ;  /* 0x000000605c447220 */ /* 0x000fe40000410000 */
[C---:B------:R-:W-:Y:S02]  /*5270*/  FMUL.FTZ R83, R105.reuse, R69 ;  /* 0x0000004569537220 */ /* 0x040fe40000410000 */
[----:B------:R-:W-:-:S02]  /*5280*/  FMUL.FTZ R71, R105, R86 ;  /* 0x0000005669477220 */ /* 0x000fc40000410000 */
[C---:B------:R-:W-:Y:S02]  /*5290*/  FMUL.FTZ R51, R93.reuse, R96 ;  /* 0x000000605d337220 */ /* 0x040fe40000410000 */
[----:B------:R-:W-:Y:S02]  /*52a0*/  FFMA.FTZ R68, R93, R95, R68 ;  /* 0x0000005f5d447223 */ /* 0x000fe40000010044 */
[C---:B------:R-:W-:Y:S02]  /*52b0*/  FFMA.FTZ R83, R104.reuse, R86, R83 ;  /* 0x0000005668537223 */ /* 0x040fe40000010053 */
[----:B------:R-:W-:Y:S02]  /*52c0*/  FFMA.FTZ R74, R104, R69, -R71 ;  /* 0x00000045684a7223 */ /* 0x000fe40000010847 */
[----:B------:R-:W-:Y:S02]  /*52d0*/  FFMA.FTZ R51, R92, R95, -R51 ;  /* 0x0000005f5c337223 */ /* 0x000fe40000010833 */
[----:B------:R-:W-:-:S02]  /*52e0*/  FMUL.FTZ R69, R99, R68 ;  /* 0x0000004463457220 */ /* 0x000fc40000410000 */
[----:B0-----:R-:W-:Y:S02]  /*52f0*/  FMUL.FTZ R73, R82, R87 ;  /* 0x0000005752497220 */ /* 0x001fe40000410000 */
[----:B------:R-:W-:Y:S02]  /*5300*/  FADD.FTZ R83, RZ, R83 ;  /* 0x00000053ff537221 */ /* 0x000fe40000010000 */
[----:B------:R-:W-:Y:S02]  /*5310*/  FADD.FTZ R82, R74, R103 ;  /* 0x000000674a527221 */ /* 0x000fe40000010000 */
[-C--:B------:R-:W-:Y:S02]  /*5320*/  FMUL.FTZ R71, R99, R51.reuse ;  /* 0x0000003363477220 */ /* 0x080fe40000410000 */
[----:B------:R-:W-:Y:S02]  /*5330*/  FFMA.FTZ R69, R98, R51, -R69 ;  /* 0x0000003362457223 */ /* 0x000fe40000010845 */
[----:B------:R-:W-:-:S02]  /*5340*/  FMUL.FTZ R51, R108, R83 ;  /* 0x000000536c337220 */ /* 0x000fc40000410000 */
[----:B------:R-:W-:Y:S02]  /*5350*/  FMUL.FTZ R86, R108, R82 ;  /* 0x000000526c567220 */ /* 0x000fe40000410000 */
[----:B------:R-:W-:Y:S02]  /*5360*/  FFMA.FTZ R71, R98, R68, R71 ;  /* 0x0000004462477223 */ /* 0x000fe40000010047 */
[C---:B------:R-:W-:Y:S02]  /*5370*/  FMUL.FTZ R74, R102.reuse, R69 ;  /* 0x00000045664a7220 */ /* 0x040fe40000410000 */
[C---:B------:R-:W-:Y:S02]  /*5380*/  FFMA.FTZ R51, R107.reuse, R82, -R51 ;  /* 0x000000526b337223 */ /* 0x040fe40000010833 */
[----:B------:R-:W-:Y:S02]  /*5390*/  FFMA.FTZ R86, R107, R83, R86 ;  /* 0x000000536b567223 */ /* 0x000fe40000010056 */
[----:B------:R-:W-:-:S02]  /*53a0*/  FMUL.FTZ R68, R102, R71 ;  /* 0x0000004766447220 */ /* 0x000fc40000410000 */
[----:B------:R-:W-:Y:S02]  /*53b0*/  FFMA.FTZ R74, R101, R71, R74 ;  /* 0x00000047654a7223 */ /* 0x000fe4000001004a */
[----:B------:R-:W-:Y:S02]  /*53c0*/  FADD.FTZ R71, R51, R106 ;  /* 0x0000006a33477221 */ /* 0x000fe40000010000 */
[----:B------:R-:W-:Y:S02]  /*53d0*/  FADD.FTZ R86, RZ, R86 ;  /* 0x00000056ff567221 */ /* 0x000fe40000010000 */
[C---:B------:R-:W-:Y:S02]  /*53e0*/  FMUL.FTZ R83, R111.reuse, R71 ;  /* 0x000000476f537220 */ /* 0x040fe40000410000 */
[-C--:B------:R-:W-:Y:S02]  /*53f0*/  FMUL.FTZ R82, R111, R86.reuse ;  /* 0x000000566f527220 */ /* 0x080fe40000410000 */
[----:B------:R-:W-:-:S02]  /*5400*/  FFMA.FTZ R83, R110, R86, R83 ;  /* 0x000000566e537223 */ /* 0x000fc40000010053 */
[----:B------:R-:W-:Y:S02]  /*5410*/  FFMA.FTZ R82, R110, R71, -R82 ;  /* 0x000000476e527223 */ /* 0x000fe40000010852 */
[----:B------:R-:W-:Y:S02]  /*5420*/  FFMA.FTZ R68, R101, R69, -R68 ;  /* 0x0000004565447223 */ /* 0x000fe40000010844 */
[C---:B------:R-:W-:Y:S02]  /*5430*/  FMUL.FTZ R51, R105.reuse, R74 ;  /* 0x0000004a69337220 */ /* 0x040fe40000410000 */
[----:B------:R-:W-:Y:S02]  /*5440*/  FADD.FTZ R83, RZ, R83 ;  /* 0x00000053ff537221 */ /* 0x000fe40000010000 */
[----:B------:R-:W-:Y:S02]  /*5450*/  FADD.FTZ R82, R82, R109 ;  /* 0x0000006d52527221 */ /* 0x000fe40000010000 */
[----:B------:R-:W-:-:S02]  /*5460*/  FMUL.FTZ R69, R105, R68 ;  /* 0x0000004469457220 */ /* 0x000fc40000410000 */
[----:B------:R-:W-:Y:S02]  /*5470*/  FFMA.FTZ R51, R104, R68, -R51 ;  /* 0x0000004468337223 */ /* 0x000fe40000010833 */
[C---:B------:R-:W-:Y:S02]  /*5480*/  FMUL.FTZ R71, R114.reuse, R83 ;  /* 0x0000005372477220 */ /* 0x040fe40000410000 */
[----:B------:R-:W-:Y:S02]  /*5490*/  FMUL.FTZ R86, R114, R82 ;  /* 0x0000005272567220 */ /* 0x000fe40000410000 */
[----:B------:R-:W-:Y:S02]  /*54a0*/  FFMA.FTZ R69, R104, R74, R69 ;  /* 0x0000004a68457223 */ /* 0x000fe40000010045 */
[----:B------:R-:W-:Y:S02]  /*54b0*/  FMUL.FTZ R74, R108, R51 ;  /* 0x000000336c4a7220 */ /* 0x000fe40000410000 */
[----:B------:R-:W-:-:S02]  /*54c0*/  FFMA.FTZ R71, R113, R82, -R71 ;  /* 0x0000005271477223 */ /* 0x000fc40000010847 */
[----:B------:R-:W-:Y:S02]  /*54d0*/  FFMA.FTZ R86, R113, R83, R86 ;  /* 0x0000005371567223 */ /* 0x000fe40000010056 */
[-C--:B------:R-:W-:Y:S02]  /*54e0*/  FMUL.FTZ R68, R108, R69.reuse ;  /* 0x000000456c447220 */ /* 0x080fe40000410000 */
[----:B------:R-:W-:Y:S02]  /*54f0*/  FFMA.FTZ R74, R107, R69, R74 ;  /* 0x000000456b4a7223 */ /* 0x000fe4000001004a */
[----:B------:R-:W-:Y:S02]  /*5500*/  FADD.FTZ R71, R71, R112 ;  /* 0x0000007047477221 */ /* 0x000fe40000010000 */
[----:B------:R-:W-:Y:S02]  /*5510*/  FADD.FTZ R86, RZ, R86 ;  /* 0x00000056ff567221 */ /* 0x000fe40000010000 */
[----:B------:R-:W-:-:S02]  /*5520*/  FFMA.FTZ R68, R107, R51, -R68 ;  /* 0x000000336b447223 */ /* 0x000fc40000010844 */
[----:B------:R-:W-:Y:S02]  /*5530*/  FMUL.FTZ R51, R111, R74 ;  /* 0x0000004a6f337220 */ /* 0x000fe40000410000 */
[C---:B------:R-:W-:Y:S02]  /*5540*/  FMUL.FTZ R83, R117.reuse, R71 ;  /* 0x0000004775537220 */ /* 0x040fe40000410000 */
[----:B------:R-:W-:Y:S02]  /*5550*/  FMUL.FTZ R82, R117, R86 ;  /* 0x0000005675527220 */ /* 0x000fe40000410000 */
[-C--:B------:R-:W-:Y:S02]  /*5560*/  FMUL.FTZ R69, R111, R68.reuse ;  /* 0x000000446f457220 */ /* 0x080fe40000410000 */
[----:B------:R-:W-:Y:S02]  /*5570*/  FFMA.FTZ R51, R110, R68, -R51 ;  /* 0x000000446e337223 */ /* 0x000fe40000010833 */
[----:B------:R-:W-:-:S02]  /*5580*/  FFMA.FTZ R83, R116, R86, R83 ;  /* 0x0000005674537223 */ /* 0x000fc40000010053 */
[----:B------:R-:W-:Y:S01]  /*5590*/  FFMA.FTZ R82, R116, R71, -R82 ;  /* 0x0000004774527223 */ /* 0x000fe20000010852 */
[----:B------:R-:W-:Y:S01]  /*55a0*/  FSEL R90, R90, RZ, !P3 ;  /* 0x000000ff5a5a7208 */ /* 0x000fe20005800000 */
[----:B------:R-:W-:Y:S02]  /*55b0*/  FFMA.FTZ R69, R110, R74, R69 ;  /* 0x0000004a6e457223 */ /* 0x000fe40000010045 */
[----:B------:R-:W-:Y:S02]  /*55c0*/  FMUL.FTZ R74, R114, R51 ;  /* 0x00000033724a7220 */ /* 0x000fe40000410000 */
[----:B------:R-:W-:Y:S02]  /*55d0*/  FADD.FTZ R83, RZ, R83 ;  /* 0x00000053ff537221 */ /* 0x000fe40000010000 */
[----:B------:R-:W-:Y:S01]  /*55e0*/  FADD.FTZ R82, R82, R115 ;  /* 0x0000007352527221 */ /* 0x000fe20000010000 */
[----:B------:R-:W-:Y:S01]  /*55f0*/  FSEL R89, R50, 1, !P3 ;  /* 0x3f80000032597808 */ /* 0x000fe20005800000 */
[----:B------:R-:W-:-:S02]  /*5600*/  FMUL.FTZ R68, R114, R69 ;  /* 0x0000004572447220 */ /* 0x000fc40000410000 */
[----:B------:R-:W-:Y:S02]  /*5610*/  FMUL.FTZ R88, R13, R29 ;  /* 0x0000001d0d587220 */ /* 0x000fe40000410000 */
[C---:B------:R-:W-:Y:S02]  /*5620*/  FFMA.FTZ R74, R113.reuse, R69, R74 ;  /* 0x00000045714a7223 */ /* 0x040fe4000001004a */
[C---:B------:R-:W-:Y:S02]  /*5630*/  FMUL.FTZ R50, R90.reuse, R83 ;  /* 0x000000535a327220 */ /* 0x040fe40000410000 */
[----:B------:R-:W-:Y:S01]  /*5640*/  FMUL.FTZ R86, R90, R82 ;  /* 0x000000525a567220 */ /* 0x000fe20000410000 */
[----:B------:R-:W-:Y:S01]  /*5650*/  FSEL R88, R88, RZ, !P3 ;  /* 0x000000ff58587208 */ /* 0x000fe20005800000 */
[----:B------:R-:W-:Y:S02]  /*5660*/  FFMA.FTZ R68, R113, R51, -R68 ;  /* 0x0000003371447223 */ /* 0x000fe40000010844 */
[----:B------:R-:W-:-:S02]  /*5670*/  FMUL.FTZ R51, R117, R74 ;  /* 0x0000004a75337220 */ /* 0x000fc40000410000 */
[C---:B------:R-:W-:Y:S02]  /*5680*/  FFMA.FTZ R71, R89.reuse, R82, -R50 ;  /* 0x0000005259477223 */ /* 0x040fe40000010832 */
[----:B------:R-:W-:Y:S01]  /*5690*/  FFMA.FTZ R50, R89, R83, R86 ;  /* 0x0000005359327223 */ /* 0x000fe20000010056 */
[----:B------:R-:W-:Y:S01]  /*56a0*/  FSEL R87, R48, RZ, !P5 ;  /* 0x000000ff30577208 */ /* 0x000fe20006800000 */
[-C--:B------:R-:W-:Y:S02]  /*56b0*/  FMUL.FTZ R69, R117, R68.reuse ;  /* 0x0000004475457220 */ /* 0x080fe40000410000 */
[----:B------:R-:W-:Y:S02]  /*56c0*/  FFMA.FTZ R51, R116, R68, -R51 ;  /* 0x0000004474337223 */ /* 0x000fe40000010833 */
[----:B------:R-:W-:Y:S02]  /*56d0*/  FADD.FTZ R68, RZ, R50 ;  /* 0x00000032ff447221 */ /* 0x000fe40000010000 */
[----:B------:R-:W-:Y:S01]  /*56e0*/  FADD.FTZ R71, R71, R88 ;  /* 0x0000005847477221 */ /* 0x000fe20000010000 */
[----:B------:R-:W-:Y:S01]  /*56f0*/  FSEL R86, R80, 1, !P5 ;  /* 0x3f80000050567808 */ /* 0x000fe20006800000 */
[----:B------:R-:W-:-:S02]  /*5700*/  FMUL.FTZ R83, R14, R30 ;  /* 0x0000001e0e537220 */ /* 0x000fc40000410000 */
[----:B------:R-:W-:Y:S02]  /*5710*/  FMUL.FTZ R76, R85, R76 ;  /* 0x0000004c554c7220 */ /* 0x000fe40000410000 */
[----:B------:R-:W-:Y:S02]  /*5720*/  FFMA.FTZ R69, R116, R74, R69 ;  /* 0x0000004a74457223 */ /* 0x000fe40000010045 */
[C---:B------:R-:W-:Y:S02]  /*5730*/  FMUL.FTZ R74, R87.reuse, R68 ;  /* 0x00000044574a7220 */ /* 0x040fe40000410000 */
[----:B------:R-:W-:Y:S01]  /*5740*/  FMUL.FTZ R85, R87, R71 ;  /* 0x0000004757557220 */ /* 0x000fe20000410000 */
[----:B------:R-:W-:Y:S01]  /*5750*/  FSEL R83, R83, RZ, !P5 ;  /* 0x000000ff53537208 */ /* 0x000fe20006800000 */
[----:B------:R-:W-:Y:S02]  /*5760*/  FMUL.FTZ R50, R90, R51 ;  /* 0x000000335a327220 */ /* 0x000fe40000410000 */
[----:B------:R-:W-:-:S02]  /*5770*/  FFMA.FTZ R74, R86, R71, -R74 ;  /* 0x00000047564a7223 */ /* 0x000fc4000001084a */
[----:B------:R-:W-:Y:S01]  /*5780*/  FFMA.FTZ R85, R86, R68, R85 ;  /* 0x0000004456557223 */ /* 0x000fe20000010055 */
[----:B------:R-:W-:Y:S01]  /*5790*/  FSEL R82, R77, RZ, !P4 ;  /* 0x000000ff4d527208 */ /* 0x000fe20006000000 */
[-C--:B------:R-:W-:Y:S02]  /*57a0*/  FMUL.FTZ R48, R90, R69.reuse ;  /* 0x000000455a307220 */ /* 0x080fe40000410000 */
[----:B------:R-:W-:Y:S02]  /*57b0*/  FFMA.FTZ R50, R89, R69, R50 ;  /* 0x0000004559327223 */ /* 0x000fe40000010032 */
[----:B------:R-:W-:Y:S02]  /*57c0*/  FADD.FTZ R85, RZ, R85 ;  /* 0x00000055ff557221 */ /* 0x000fe40000010000 */
[----:B------:R-:W-:Y:S01]  /*57d0*/  FADD.FTZ R74, R74, R83 ;  /* 0x000000534a4a7221 */ /* 0x000fe20000010000 */
[----:B------:R-:W-:Y:S01]  /*57e0*/  FSEL R81, R81, 1, !P4 ;  /* 0x3f80000051517808 */ /* 0x000fe20006000000 */
[----:B------:R-:W-:-:S02]  /*57f0*/  FFMA.FTZ R48, R89, R51, -R48 ;  /* 0x0000003359307223 */ /* 0x000fc40000010830 */
[----:B------:R-:W-:Y:S02]  /*5800*/  FMUL.FTZ R80, R15, R31 ;  /* 0x0000001f0f507220 */ /* 0x000fe40000410000 */
[C---:B------:R-:W-:Y:S02]  /*5810*/  FMUL.FTZ R51, R87.reuse, R50 ;  /* 0x0000003257337220 */ /* 0x040fe40000410000 */
[C---:B------:R-:W-:Y:S02]  /*5820*/  FMUL.FTZ R68, R82.reuse, R85 ;  /* 0x0000005552447220 */ /* 0x040fe40000410000 */
[----:B------:R-:W-:Y:S01]  /*5830*/  FMUL.FTZ R138, R82, R74 ;  /* 0x0000004a528a7220 */ /* 0x000fe20000410000 */
[----:B------:R-:W-:Y:S01]  /*5840*/  FSEL R80, R80, RZ, !P4 ;  /* 0x000000ff50507208 */ /* 0x000fe20006000000 */
[-C--:B------:R-:W-:Y:S02]  /*5850*/  FMUL.FTZ R69, R87, R48.reuse ;  /* 0x0000003057457220 */ /* 0x080fe40000410000 */
[----:B------:R-:W-:-:S02]  /*5860*/  FFMA.FTZ R48, R86, R48, -R51 ;  /* 0x0000003056307223 */ /* 0x000fc40000010833 */
[C---:B------:R-:W-:Y:S02]  /*5870*/  FFMA.FTZ R51, R81.reuse, R74, -R68 ;  /* 0x0000004a51337223 */ /* 0x040fe40000010844 */
[----:B------:R-:W-:Y:S01]  /*5880*/  FFMA.FTZ R138, R81, R85, R138 ;  /* 0x00000055518a7223 */ /* 0x000fe2000001008a */
[----:B------:R-:W-:Y:S01]  /*5890*/  FSEL R79, R79, RZ, !P6 ;  /* 0x000000ff4f4f7208 */ /* 0x000fe20007000000 */
[----:B------:R-:W-:Y:S02]  /*58a0*/  FFMA.FTZ R50, R86, R50, R69 ;  /* 0x0000003256327223 */ /* 0x000fe40000010045 */
[----:B------:R-:W-:Y:S02]  /*58b0*/  FADD.FTZ R138, RZ, R138 ;  /* 0x0000008aff8a7221 */ /* 0x000fe40000010000 */
[----:B------:R-:W-:Y:S01]  /*58c0*/  FADD.FTZ R69, R51, R80 ;  /* 0x0000005033457221 */ /* 0x000fe20000010000 */
[----:B------:R-:W-:Y:S01]  /*58d0*/  FSEL R78, R78, 1, !P6 ;  /* 0x3f8000004e4e7808 */ /* 0x000fe20007000000 */
[----:B------:R-:W-:-:S02]  /*58e0*/  FMUL.FTZ R77, R16, R32 ;  /* 0x00000020104d7220 */ /* 0x000fc40000410000 */
[C---:B------:R-:W-:Y:S02]  /*58f0*/  FMUL.FTZ R68, R82.reuse, R48 ;  /* 0x0000003052447220 */ /* 0x040fe40000410000 */
[C---:B------:R-:W-:Y:S02]  /*5900*/  FMUL.FTZ R71, R79.reuse, R138 ;  /* 0x0000008a4f477220 */ /* 0x040fe40000410000 */
[-C--:B------:R-:W-:Y:S01]  /*5910*/  FMUL.FTZ R85, R79, R69.reuse ;  /* 0x000000454f557220 */ /* 0x080fe20000410000 */
[----:B------:R-:W-:Y:S01]  /*5920*/  FSEL R77, R77, RZ, !P6 ;  /* 0x000000ff4d4d7208 */ /* 0x000fe20007000000 */
[-C--:B------:R-:W-:Y:S02]  /*5930*/  FMUL.FTZ R51, R82, R50.reuse ;  /* 0x0000003252337220 */ /* 0x080fe40000410000 */
[----:B------:R-:W-:Y:S02]  /*5940*/  FFMA.FTZ R50, R81, R50, R68 ;  /* 0x0000003251327223 */ /* 0x000fe40000010044 */
[----:B------:R-:W-:-:S02]  /*5950*/  FFMA.FTZ R68, R78, R69, -R71 ;  /* 0x000000454e447223 */ /* 0x000fc40000010847 */
[----:B------:R-:W-:Y:S01]  /*5960*/  FFMA.FTZ R85, R78, R138, R85 ;  /* 0x0000008a4e557223 */ /* 0x000fe20000010055 */
[----:B------:R-:W-:Y:S01]  /*5970*/  FSEL R76, R76, RZ, !P2 ;  /* 0x000000ff4c4c7208 */ /* 0x000fe20005000000 */
[----:B------:R-:W-:Y:S02]  /*5980*/  FFMA.FTZ R48, R81, R48, -R51 ;  /* 0x0000003051307223 */ /* 0x000fe40000010833 */
[----:B------:R-:W-:Y:S02]  /*5990*/  FADD.FTZ R85, RZ, R85 ;  /* 0x00000055ff557221 */ /* 0x000fe40000010000 */
[----:B------:R-:W-:Y:S01]  /*59a0*/  FADD.FTZ R68, R68, R77 ;  /* 0x0000004d44447221 */ /* 0x000fe20000010000 */
[----:B------:R-:W-:Y:S01]  /*59b0*/  FSEL R75, R75, 1, !P2 ;  /* 0x3f8000004b4b7808 */ /* 0x000fe20005000000 */
[----:B------:R-:W-:Y:S02]  /*59c0*/  FMUL.FTZ R74, R17, R33 ;  /* 0x00000021114a7220 */ /* 0x000fe40000410000 */
[----:B------:R-:W-:-:S02]  /*59d0*/  FMUL.FTZ R69, R79, R48 ;  /* 0x000000304f457220 */ /* 0x000fc40000410000 */
[CC--:B------:R-:W-:Y:S02]  /*59e0*/  FMUL.FTZ R71, R76.reuse, R85.reuse ;  /* 0x000000554c477220 */ /* 0x0c0fe40000410000 */
[----:B------:R-:W-:Y:S02]  /*59f0*/  FMUL.FTZ R138, R76, R68 ;  /* 0x000000444c8a7220 */ /* 0x000fe40000410000 */
[-C--:B------:R-:W-:Y:S01]  /*5a00*/  FMUL.FTZ R51, R79, R50.reuse ;  /* 0x000000324f337220 */ /* 0x080fe20000410000 */
[----:B------:R-:W-:Y:S01]  /*5a10*/  FSEL R74, R74, RZ, !P2 ;  /* 0x000000ff4a4a7208 */ /* 0x000fe20005000000 */
[----:B------:R-:W-:Y:S02]  /*5a20*/  FFMA.FTZ R50, R78, R50, R69 ;  /* 0x000000324e327223 */ /* 0x000fe40000010045 */
[C---:B------:R-:W-:Y:S02]  /*5a30*/  FFMA.FTZ R71, R75.reuse, R68, -R71 ;  /* 0x000000444b477223 */ /* 0x040fe40000010847 */
[----:B------:R-:W-:-:S02]  /*5a40*/  FFMA.FTZ R138, R75, R85, R138 ;  /* 0x000000554b8a7223 */ /* 0x000fc4000001008a */
[----:B------:R-:W-:Y:S01]  /*5a50*/  FFMA.FTZ R48, R78, R48, -R51 ;  /* 0x000000304e307223 */ /* 0x000fe20000010833 */
[----:B------:R-:W-:Y:S01]  /*5a60*/  FSEL R73, R73, RZ, !P1 ;  /* 0x000000ff49497208 */ /* 0x000fe20004800000 */
[----:B------:R-:W-:Y:S02]  /*5a70*/  FMUL.FTZ R51, R76, R50 ;  /* 0x000000324c337220 */ /* 0x000fe40000410000 */
[----:B------:R-:W-:Y:S02]  /*5a80*/  FADD.FTZ R138, RZ, R138 ;  /* 0x0000008aff8a7221 */ /* 0x000fe40000010000 */
[----:B------:R-:W-:Y:S01]  /*5a90*/  FADD.FTZ R68, R71, R74 ;  /* 0x0000004a47447221 */ /* 0x000fe20000010000 */
[----:B------:R-:W-:Y:S01]  /*5aa0*/  FSEL R72, R72, 1, !P1 ;  /* 0x3f80000048487808 */ /* 0x000fe20004800000 */
[-C--:B------:R-:W-:Y:S02]  /*5ab0*/  FFMA.FTZ R51, R75, R48.reuse, -R51 ;  /* 0x000000304b337223 */ /* 0x080fe40000010833 */
[----:B------:R-:W-:-:S02]  /*5ac0*/  FMUL.FTZ R48, R76, R48 ;  /* 0x000000304c307220 */ /* 0x000fc40000410000 */
[C---:B------:R-:W-:Y:S02]  /*5ad0*/  FMUL.FTZ R69, R73.reuse, R138 ;  /* 0x0000008a49457220 */ /* 0x040fe40000410000 */
[----:B------:R-:W-:Y:S02]  /*5ae0*/  FMUL.FTZ R85, R73, R68 ;  /* 0x0000004449557220 */ /* 0x000fe40000410000 */
[----:B------:R-:W-:Y:S02]  /*5af0*/  FMUL.FTZ R71, R18, R34 ;  /* 0x0000002212477220 */ /* 0x000fe40000410000 */
[----:B------:R-:W-:Y:S02]  /*5b00*/  FFMA.FTZ R48, R75, R50, R48 ;  /* 0x000000324b307223 */ /* 0x000fe40000010030 */
[C---:B------:R-:W-:Y:S02]  /*5b10*/  FFMA.FTZ R68, R72.reuse, R68, -R69 ;  /* 0x0000004448447223 */ /* 0x040fe40000010845 */
[----:B------:R-:W-:-:S02]  /*5b20*/  FFMA.FTZ R50, R72, R138, R85 ;  /* 0x0000008a48327223 */ /* 0x000fc40000010055 */
[----:B------:R-:W-:Y:S01]  /*5b30*/  FMUL.FTZ R69, R73, R51 ;  /* 0x0000003349457220 */ /* 0x000fe20000410000 */
[----:B------:R-:W-:Y:S01]  /*5b40*/  FSEL R71, R71, RZ, !P1 ;  /* 0x000000ff47477208 */ /* 0x000fe20004800000 */
[----:B------:R-:W-:Y:S01]  /*5b50*/  FADD.FTZ R50, RZ, R50 ;  /* 0x00000032ff327221 */ /* 0x000fe20000010000 */
[----:B------:R-:W-:Y:S01]  /*5b60*/  FSEL R70, R70, RZ, !P0 ;  /* 0x000000ff46467208 */ /* 0x000fe20004000000 */
[-C--:B------:R-:W-:Y:S01]  /*5b70*/  FFMA.FTZ R138, R72, R48.reuse, R69 ;  /* 0x00000030488a7223 */ /* 0x080fe20000010045 */
[----:B------:R-:W-:Y:S01]  /*5b80*/  FSEL R69, R43, 1, !P0 ;  /* 0x3f8000002b457808 */ /* 0x000fe20004000000 */
[----:B------:R-:W-:Y:S02]  /*5b90*/  FMUL.FTZ R48, R73, R48 ;  /* 0x0000003049307220 */ /* 0x000fe40000410000 */
[----:B------:R-:W-:Y:S02]  /*5ba0*/  FADD.FTZ R43, R68, R71 ;  /* 0x00000047442b7221 */ /* 0x000fe40000010000 */
[----:B------:R-:W-:-:S02]  /*5bb0*/  FMUL.FTZ R140, R70, R50 ;  /* 0x00000032468c7220 */ /* 0x000fc40000410000 */
[----:B------:R-:W-:Y:S02]  /*5bc0*/  FFMA.FTZ R51, R72, R51, -R48 ;  /* 0x0000003348337223 */ /* 0x000fe40000010830 */
[C---:B------:R-:W-:Y:S02]  /*5bd0*/  FMUL.FTZ R48, R70.reuse, R138 ;  /* 0x0000008a46307220 */ /* 0x040fe40000410000 */
[----:B------:R-:W-:Y:S02]  /*5be0*/  FMUL.FTZ R68, R19, R35 ;  /* 0x0000002313447220 */ /* 0x000fe40000410000 */
[CC--:B------:R-:W-:Y:S02]  /*5bf0*/  FFMA.FTZ R85, R69.reuse, R43.reuse, -R140 ;  /* 0x0000002b45557223 */ /* 0x0c0fe4000001088c */
[----:B------:R-:W-:Y:S02]  /*5c00*/  FMUL.FTZ R43, R70, R43 ;  /* 0x0000002b462b7220 */ /* 0x000fe40000410000 */
[-C--:B------:R-:W-:Y:S01]  /*5c10*/  FFMA.FTZ R48, R69, R51.reuse, -R48 ;  /* 0x0000003345307223 */ /* 0x080fe20000010830 */
[----:B------:R-:W-:Y:S01]  /*5c20*/  FSEL R68, R68, RZ, !P0 ;  /* 0x000000ff44447208 */ /* 0x000fe20004000000 */
[----:B------:R-:W-:-:S02]  /*5c30*/  FMUL.FTZ R51, R70, R51 ;  /* 0x0000003346337220 */ /* 0x000fc40000410000 */
[C---:B------:R-:W-:Y:S02]  /*5c40*/  FFMA.FTZ R50, R69.reuse, R50, R43 ;  /* 0x0000003245327223 */ /* 0x040fe4000001002b */
[----:B------:R-:W-:Y:S02]  /*5c50*/  FFMA.FTZ R138, R69, R138, R51 ;  /* 0x0000008a458a7223 */ /* 0x000fe40000010033 */
[----:B------:R-:W-:Y:S02]  /*5c60*/  FADD.FTZ R51, RZ, R50 ;  /* 0x00000032ff337221 */ /* 0x000fe40000010000 */
[----:B------:R-:W-:Y:S01]  /*5c70*/  FADD.FTZ R50, R85, R68 ;  /* 0x0000004455327221 */ /* 0x000fe20000010000 */
[----:B------:R-:W-:Y:S04]  /*5c80*/  SHFL.UP PT, R43, R48, 0x1, RZ ;  /* 0x04200000302b7989 */ /* 0x000fe800000e00ff */
[----:B------:R-:W0:Y:S04]  /*5c90*/  SHFL.UP PT, R139, R51, 0x1, RZ ;  /* 0x04200000338b7989 */ /* 0x000e2800000e00ff */
[----:B------:R-:W1:Y:S01]  /*5ca0*/  SHFL.UP PT, R141, R50, 0x1, RZ ;  /* 0x04200000328d7989 */ /* 0x000e6200000e00ff */
[----:B------:R-:W-:-:S03]  /*5cb0*/  IADD3 R140, R45, 0x80, RZ ;  /* 0x000000802d8c7810 */ /* 0x000fc60007ffe0ff */
[----:B------:R-:W2:Y:S01]  /*5cc0*/  SHFL.UP PT, R137, R138, 0x1, RZ ;  /* 0x042000008a897989 */ /* 0x000ea200000e00ff */
[----:B------:R-:W-:Y:S01]  /*5cd0*/  UIMAD UR14, UR15, UR18, URZ ;  /* 0x000000120f0e72a4 */ /* 0x000fe2000f8e023f */
[----:B------:R-:W-:Y:S02]  /*5ce0*/  MOV R85, UR7 ;  /* 0x0000000700557c02 */ /* 0x000fe40008000f00 */
[-C--:B------:R-:W-:Y:S01]  /*5cf0*/  LEA.HI.SX32 R143, R140, R45.reuse, 0x1b ;  /* 0x0000002d8c8f7211 */ /* 0x080fe200078fdaff */
[----:B------:R-:W-:Y:S01]  /*5d00*/  UIMAD UR14, UR7, UR19, UR14 ;  /* 0x00000013070e72a4 */ /* 0x000fe2000f8e020e */
[----:B------:R-:W-:Y:S01]  /*5d10*/  IADD3 R140, R45, 0xa0, RZ ;  /* 0x000000a02d8c7810 */ /* 0x000fe20007ffe0ff */
[----:B------:R-:W-:Y:S01]  /*5d20*/  IMAD.WIDE.U32 R40, R85, c[0x0][0x1a0], R40 ;  /* 0x0000680055287a25 */ /* 0x000fe200078e0028 */
[----:B------:R-:W-:Y:S01]  /*5d30*/  ISETP.GE.AND P0, PT, R3, 0x1, PT ;  /* 0x000000010300780c */ /* 0x000fe20003f06270 */
[----:B------:R3:W-:Y:S01]  /*5d40*/  STS [R143.X4+0x200], R84 ;  /* 0x000200548f007388 */ /* 0x0007e20000004800 */
[----:B------:R-:W-:-:S02]  /*5d50*/  LEA.HI.SX32 R145, R140, R45, 0x1b ;  /* 0x0000002d8c917211 */ /* 0x000fc400078fdaff */
[----:B------:R-:W-:Y:S02]  /*5d60*/  IADD3 R85, R41, UR14, RZ ;  /* 0x0000000e29557c10 */ /* 0x000fe4000fffe0ff */
[C---:B------:R-:W-:Y:S02]  /*5d70*/  IADD3 R142, R45.reuse, 0xc0, RZ ;  /* 0x000000c02d8e7810 */ /* 0x040fe40007ffe0ff */
[C---:B------:R-:W-:Y:S02]  /*5d80*/  IADD3 R140, R45.reuse, 0xe0, RZ ;  /* 0x000000e02d8c7810 */ /* 0x040fe40007ffe0ff */
[----:B---3--:R-:W-:Y:S01]  /*5d90*/  LEA R84, P1, R40, c[0x0][0x228], 0x3 ;  /* 0x00008a0028547a11 */ /* 0x008fe200078218ff */
[----:B------:R1:W-:Y:S01]  /*5da0*/  STS [R145.X4+0x280], R132 ;  /* 0x0002808491007388 */ /* 0x0003e20000004800 */
[----:B------:R-:W-:Y:S02]  /*5db0*/  LEA.HI.SX32 R142, R142, R45, 0x1b ;  /* 0x0000002d8e8e7211 */ /* 0x000fe400078fdaff */
[----:B------:R-:W-:Y:S01]  /*5dc0*/  LEA.HI.X R85, R40, c[0x0][0x22c], R85, 0x3, P1 ;  /* 0x00008b0028557a11 */ /* 0x000fe200008f1c55 */
[----:B0-----:R-:W-:Y:S01]  /*5dd0*/  FMUL.FTZ R40, R138, R139 ;  /* 0x0000008b8a287220 */ /* 0x001fe20000410000 */
[----:B------:R-:W-:Y:S01]  /*5de0*/  LEA.HI.SX32 R41, R140, R45, 0x1b ;  /* 0x0000002d8c297211 */ /* 0x000fe200078fdaff */
[C---:B------:R-:W-:Y:S01]  /*5df0*/  FMUL.FTZ R140, R138.reuse, R43 ;  /* 0x0000002b8a8c7220 */ /* 0x040fe20000410000 */
[----:B------:R-:W-:Y:S01]  /*5e00*/  IADD3 R144, R45, 0x100, RZ ;  /* 0x000001002d907810 */ /* 0x000fe20007ffe0ff */
[-C--:B-1----:R-:W-:Y:S01]  /*5e10*/  FMUL.FTZ R132, R138, R141.reuse ;  /* 0x0000008d8a847220 */ /* 0x082fe20000410000 */
[----:B------:R2:W-:Y:S01]  /*5e20*/  STS [R142.X4+0x300], R133 ;  /* 0x000300858e007388 */ /* 0x0005e20000004800 */
[----:B------:R-:W-:-:S02]  /*5e30*/  FFMA.FTZ R141, R48, R141, -R40 ;  /* 0x0000008d308d7223 */ /* 0x000fc40000010828 */
[----:B------:R-:W-:Y:S01]  /*5e40*/  FFMA.FTZ R132, R48, R139, R132 ;  /* 0x0000008b30847223 */ /* 0x000fe20000010084 */
[----:B------:R-:W-:Y:S01]  /*5e50*/  LEA.HI.SX32 R144, R144, R45, 0x1b ;  /* 0x0000002d90907211 */ /* 0x000fe200078fdaff */
[----:B------:R-:W-:Y:S02]  /*5e60*/  @P0 FADD.FTZ R50, R50, R141 ;  /* 0x0000008d32320221 */ /* 0x000fe40000010000 */
[----:B------:R-:W-:Y:S02]  /*5e70*/  @P0 FADD.FTZ R51, R51, R132 ;  /* 0x0000008433330221 */ /* 0x000fe40000010000 */
[-C--:B--2---:R-:W-:Y:S02]  /*5e80*/  FFMA.FTZ R133, R48, R137.reuse, R140 ;  /* 0x0000008930857223 */ /* 0x084fe4000001008c */
[----:B------:R-:W-:Y:S01]  /*5e90*/  FMUL.FTZ R137, R138, R137 ;  /* 0x000000898a897220 */ /* 0x000fe20000410000 */
[----:B------:R0:W-:Y:S03]  /*5ea0*/  STS [R41.X4+0x380], R124 ;  /* 0x0003807c29007388 */ /* 0x0001e60000004800 */
[----:B------:R-:W-:Y:S01]  /*5eb0*/  @P0 FFMA.FTZ R48, R48, R43, -R137 ;  /* 0x0000002b30300223 */ /* 0x000fe20000010889 */
[----:B------:R-:W-:Y:S01]  /*5ec0*/  STS [R144.X4+0x400], R119 ;  /* 0x0004007790007388 */ /* 0x000fe20000004800 */
[----:B------:R-:W-:-:S03]  /*5ed0*/  FSEL R40, R138, R133, !P0 ;  /* 0x000000858a287208 */ /* 0x000fc60004000000 */
[----:B------:R-:W-:Y:S04]  /*5ee0*/  SHFL.UP PT, R43, R50, 0x2, RZ ;  /* 0x04400000322b7989 */ /* 0x000fe800000e00ff */
[----:B------:R-:W-:Y:S04]  /*5ef0*/  SHFL.UP PT, R119, R51, 0x2, RZ ;  /* 0x0440000033777989 */ /* 0x000fe800000e00ff */
[----:B------:R-:W1:Y:S01]  /*5f00*/  SHFL.UP PT, R41, R48, 0x2, RZ ;  /* 0x0440000030297989 */ /* 0x000e6200000e00ff */
[----:B0-----:R-:W-:-:S03]  /*5f10*/  IADD3 R124, R45, 0x120, RZ ;  /* 0x000001202d7c7810 */ /* 0x001fc60007ffe0ff */
[----:B------:R-:W0:Y:S01]  /*5f20*/  SHFL.UP PT, R133, R40, 0x2, RZ ;  /* 0x0440000028857989 */ /* 0x000e2200000e00ff */
[C---:B------:R-:W-:Y:S02]  /*5f30*/  IADD3 R132, R45.reuse, 0x140, RZ ;  /* 0x000001402d847810 */ /* 0x040fe40007ffe0ff */
[C---:B------:R-:W-:Y:S02]  /*5f40*/  IADD3 R138, R45.reuse, 0x160, RZ ;  /* 0x000001602d8a7810 */ /* 0x040fe40007ffe0ff */
[-C--:B------:R-:W-:Y:S02]  /*5f50*/  LEA.HI.SX32 R137, R124, R45.reuse, 0x1b ;  /* 0x0000002d7c897211 */ /* 0x080fe400078fdaff */
[----:B------:R-:W-:Y:S02]  /*5f60*/  IADD3 R124, R45, 0x180, RZ ;  /* 0x000001802d7c7810 */ /* 0x000fe40007ffe0ff */
[-C--:B------:R-:W-:Y:S02]  /*5f70*/  LEA.HI.SX32 R132, R132, R45.reuse, 0x1b ;  /* 0x0000002d84847211 */ /* 0x080fe400078fdaff */
[----:B------:R-:W-:-:S02]  /*5f80*/  LEA.HI.SX32 R138, R138, R45, 0x1b ;  /* 0x0000002d8a8a7211 */ /* 0x000fc400078fdaff */
[----:B------:R-:W-:Y:S01]  /*5f90*/  LEA.HI.SX32 R139, R124, R45, 0x1b ;  /* 0x0000002d7c8b7211 */ /* 0x000fe200078fdaff */
[----:B------:R-:W-:Y:S01]  /*5fa0*/  STS [R137.X4+0x480], R52 ;  /* 0x0004803489007388 */ /* 0x000fe20000004800 */
[----:B------:R-:W-:-:S03]  /*5fb0*/  ISETP.GE.AND P0, PT, R3, 0x2, PT ;  /* 0x000000020300780c */ /* 0x000fc60003f06270 */
[----:B------:R1:W-:Y:S01]  /*5fc0*/  STS [R132.X4+0x500], R123 ;  /* 0x0005007b84007388 */ /* 0x0003e20000004800 */
[----:B------:R-:W-:-:S03]  /*5fd0*/  IADD3 R140, R45, 0x1a0, RZ ;  /* 0x000001a02d8c7810 */ /* 0x000fc60007ffe0ff */
[----:B------:R2:W-:Y:S04]  /*5fe0*/  STS [R138.X4+0x580], R49 ;  /* 0x000580318a007388 */ /* 0x0005e80000004800 */
[----:B------:R3:W-:Y:S01]  /*5ff0*/  STS [R139.X4+0x600], R54 ;  /* 0x000600368b007388 */ /* 0x0007e20000004800 */
[C---:B------:R-:W-:Y:S01]  /*6000*/  IADD3 R124, R45.reuse, 0x1c0, RZ ;  /* 0x000001c02d7c7810 */ /* 0x040fe20007ffe0ff */
[----:B-1----:R-:W-:Y:S01]  /*6010*/  FMUL.FTZ R123, R40, R41 ;  /* 0x00000029287b7220 */ /* 0x002fe20000410000 */
[----:B------:R-:W-:Y:S01]  /*6020*/  LEA.HI.SX32 R141, R140, R45, 0x1b ;  /* 0x0000002d8c8d7211 */ /* 0x000fe200078fdaff */
[C---:B--2---:R-:W-:Y:S02]  /*6030*/  FMUL.FTZ R49, R40.reuse, R119 ;  /* 0x0000007728317220 */ /* 0x044fe40000410000 */
[-C--:B---3--:R-:W-:Y:S01]  /*6040*/  FMUL.FTZ R54, R40, R43.reuse ;  /* 0x0000002b28367220 */ /* 0x088fe20000410000 */
[----:B------:R-:W-:Y:S01]  /*6050*/  IADD3 R140, R45, 0x1e0, RZ ;  /* 0x000001e02d8c7810 */ /* 0x000fe20007ffe0ff */
[----:B------:R-:W-:-:S02]  /*6060*/  FFMA.FTZ R49, R48, R43, -R49 ;  /* 0x0000002b30317223 */ /* 0x000fc40000010831 */
[----:B------:R-:W-:Y:S01]  /*6070*/  FFMA.FTZ R54, R48, R119, R54 ;  /* 0x0000007730367223 */ /* 0x000fe20000010036 */
[----:B------:R-:W-:Y:S01]  /*6080*/  LEA.HI.SX32 R143, R124, R45, 0x1b ;  /* 0x0000002d7c8f7211 */ /* 0x000fe200078fdaff */
[----:B0-----:R-:W-:Y:S01]  /*6090*/  FFMA.FTZ R123, R48, R133, R123 ;  /* 0x00000085307b7223 */ /* 0x001fe2000001007b */
[----:B------:R-:W-:Y:S01]  /*60a0*/  LEA.HI.SX32 R140, R140, R45, 0x1b ;  /* 0x0000002d8c8c7211 */ /* 0x000fe200078fdaff */
[----:B------:R-:W-:Y:S02]  /*60b0*/  FMUL.FTZ R133, R40, R133 ;  /* 0x0000008528857220 */ /* 0x000fe40000410000 */
[----:B------:R-:W-:Y:S02]  /*60c0*/  @P0 FADD.FTZ R51, R51, R54 ;  /* 0x0000003633330221 */ /* 0x000fe40000010000 */
[----:B------:R-:W-:Y:S01]  /*60d0*/  @P0 FADD.FTZ R50, R50, R49 ;  /* 0x0000003132320221 */ /* 0x000fe20000010000 */
[----:B------:R-:W-:Y:S01]  /*60e0*/  STS [R141.X4+0x680], R126 ;  /* 0x0006807e8d007388 */ /* 0x000fe20000004800 */
[----:B------:R-:W-:-:S03]  /*60f0*/  @P0 FFMA.FTZ R48, R48, R41, -R133 ;  /* 0x0000002930300223 */ /* 0x000fc60000010885 */
[----:B------:R0:W-:Y:S01]  /*6100*/  STS [R143.X4+0x700], R120 ;  /* 0x000700788f007388 */ /* 0x0001e20000004800 */
[----:B------:R-:W-:-:S03]  /*6110*/  FSEL R40, R40, R123, !P0 ;  /* 0x0000007b28287208 */ /* 0x000fc60004000000 */
[----:B------:R1:W-:Y:S04]  /*6120*/  STS [R140.X4+0x780], R47 ;  /* 0x0007802f8c007388 */ /* 0x0003e80000004800 */
[----:B------:R-:W2:Y:S04]  /*6130*/  SHFL.UP PT, R43, R51, 0x4, RZ ;  /* 0x04800000332b7989 */ /* 0x000ea800000e00ff */
[----:B------:R-:W-:Y:S04]  /*6140*/  SHFL.UP PT, R47, R50, 0x4, RZ ;  /* 0x04800000322f7989 */ /* 0x000fe800000e00ff */
[----:B------:R-:W3:Y:S01]  /*6150*/  SHFL.UP PT, R123, R48, 0x4, RZ ;  /* 0x04800000307b7989 */ /* 0x000ee200000e00ff */
[----:B------:R-:W-:-:S03]  /*6160*/  IADD3 R52, R45, 0x200, RZ ;  /* 0x000002002d347810 */ /* 0x000fc60007ffe0ff */
[----:B------:R-:W4:Y:S01]  /*6170*/  SHFL.UP PT, R137, R40, 0x4, RZ ;  /* 0x0480000028897989 */ /* 0x000f2200000e00ff */
[-C--:B------:R-:W-:Y:S02]  /*6180*/  LEA.HI.SX32 R52, R52, R45.reuse, 0x1b ;  /* 0x0000002d34347211 */ /* 0x080fe400078fdaff */
[C---:B------:R-:W-:Y:S02]  /*6190*/  IADD3 R54, R45.reuse, 0x220, RZ ;  /* 0x000002202d367810 */ /* 0x040fe40007ffe0ff */
[C---:B------:R-:W-:Y:S02]  /*61a0*/  IADD3 R124, R45.reuse, 0x240, RZ ;  /* 0x000002402d7c7810 */ /* 0x040fe40007ffe0ff */
[C---:B0-----:R-:W-:Y:S01]  /*61b0*/  IADD3 R120, R45.reuse, 0x260, RZ ;  /* 0x000002602d787810 */ /* 0x041fe20007ffe0ff */
[----:B------:R0:W-:Y:S01]  /*61c0*/  STS [R52.X4+0x800], R55 ;  /* 0x0008003734007388 */ /* 0x0001e20000004800 */
[----:B------:R-:W-:Y:S02]  /*61d0*/  LEA.HI.SX32 R41, R54, R45, 0x1b ;  /* 0x0000002d36297211 */ /* 0x000fe400078fdaff */
[----:B------:R-:W-:-:S02]  /*61e0*/  IADD3 R148, R45, 0x280, RZ ;  /* 0x000002802d947810 */ /* 0x000fc40007ffe0ff */
[C---:B------:R-:W-:Y:S02]  /*61f0*/  IADD3 R158, R45.reuse, 0x2a0, RZ ;  /* 0x000002a02d9e7810 */ /* 0x040fe40007ffe0ff */
[C---:B------:R-:W-:Y:S02]  /*6200*/  IADD3 R160, R45.reuse, 0x2c0, RZ ;  /* 0x000002c02da07810 */ /* 0x040fe40007ffe0ff */
[C---:B------:R-:W-:Y:S02]  /*6210*/  IADD3 R162, R45.reuse, 0x2e0, RZ ;  /* 0x000002e02da27810 */ /* 0x040fe40007ffe0ff */
[C---:B------:R-:W-:Y:S02]  /*6220*/  IADD3 R138, R45.reuse, 0x300, RZ ;  /* 0x000003002d8a7810 */ /* 0x040fe40007ffe0ff */
[C---:B-1----:R-:W-:Y:S02]  /*6230*/  IADD3 R140, R45.reuse, 0x320, RZ ;  /* 0x000003202d8c7810 */ /* 0x042fe40007ffe0ff */
[----:B------:R-:W-:-:S02]  /*6240*/  IADD3 R146, R45, 0x340, RZ ;  /* 0x000003402d927810 */ /* 0x000fc40007ffe0ff */
[C---:B------:R-:W-:Y:S02]  /*6250*/  IADD3 R144, R45.reuse, 0x360, RZ ;  /* 0x000003602d907810 */ /* 0x040fe40007ffe0ff */
[C---:B------:R-:W-:Y:S02]  /*6260*/  IADD3 R142, R45.reuse, 0x380, RZ ;  /* 0x000003802d8e7810 */ /* 0x040fe40007ffe0ff */
[C---:B------:R-:W-:Y:S02]  /*6270*/  IADD3 R132, R45.reuse, 0x3a0, RZ ;  /* 0x000003a02d847810 */ /* 0x040fe40007ffe0ff */
[C---:B0-----:R-:W-:Y:S02]  /*6280*/  IADD3 R52, R45.reuse, 0x3c0, RZ ;  /* 0x000003c02d347810 */ /* 0x041fe40007ffe0ff */
[----:B------:R-:W-:Y:S02]  /*6290*/  LEA.HI.SX32 R124, R124, R45, 0x1b ;  /* 0x0000002d7c7c7211 */ /* 0x000fe400078fdaff */
[----:B------:R-:W-:-:S02]  /*62a0*/  IADD3 R126, R45, 0x3e0, RZ ;  /* 0x000003e02d7e7810 */ /* 0x000fc40007ffe0ff */
[-C--:B------:R-:W-:Y:S02]  /*62b0*/  LEA.HI.SX32 R120, R120, R45.reuse, 0x1b ;  /* 0x0000002d78787211 */ /* 0x080fe400078fdaff */
[----:B------:R-:W-:Y:S01]  /*62c0*/  ISETP.GE.AND P0, PT, R3, 0x4, PT ;  /* 0x000000040300780c */ /* 0x000fe20003f06270 */
[----:B------:R3:W-:Y:S01]  /*62d0*/  STS [R41.X4+0x880], R122 ;  /* 0x0008807a29007388 */ /* 0x0007e20000004800 */
[-C--:B------:R-:W-:Y:S02]  /*62e0*/  LEA.HI.SX32 R119, R148, R45.reuse, 0x1b ;  /* 0x0000002d94777211 */ /* 0x080fe400078fdaff */
[-C--:B------:R-:W-:Y:S01]  /*62f0*/  LEA.HI.SX32 R55, R158, R45.reuse, 0x1b ;  /* 0x0000002d9e377211 */ /* 0x080fe200078fdaff */
[----:B------:R-:W-:Y:S01]  /*6300*/  STS [R124.X4+0x900], R125 ;  /* 0x0009007d7c007388 */ /* 0x000fe20000004800 */
[-C--:B------:R-:W-:Y:S02]  /*6310*/  LEA.HI.SX32 R49, R160, R45.reuse, 0x1b ;  /* 0x0000002da0317211 */ /* 0x080fe400078fdaff */
[----:B------:R-:W-:-:S02]  /*6320*/  LEA.HI.SX32 R54, R162, R45, 0x1b ;  /* 0x0000002da2367211 */ /* 0x000fc400078fdaff */
[-C--:B------:R-:W-:Y:S02]  /*6330*/  LEA.HI.SX32 R138, R138, R45.reuse, 0x1b ;  /* 0x0000002d8a8a7211 */ /* 0x080fe400078fdaff */
[-C--:B------:R-:W-:Y:S02]  /*6340*/  LEA.HI.SX32 R140, R140, R45.reuse, 0x1b ;  /* 0x0000002d8c8c7211 */ /* 0x080fe400078fdaff */
[-C--:B------:R-:W-:Y:S02]  /*6350*/  LEA.HI.SX32 R133, R146, R45.reuse, 0x1b ;  /* 0x0000002d92857211 */ /* 0x080fe400078fdaff */
[-C--:B------:R-:W-:Y:S02]  /*6360*/  LEA.HI.SX32 R141, R144, R45.reuse, 0x1b ;  /* 0x0000002d908d7211 */ /* 0x080fe400078fdaff */
[-C--:B------:R-:W-:Y:S02]  /*6370*/  LEA.HI.SX32 R142, R142, R45.reuse, 0x1b ;  /* 0x0000002d8e8e7211 */ /* 0x080fe400078fdaff */
[----:B------:R-:W-:-:S02]  /*6380*/  LEA.HI.SX32 R139, R132, R45, 0x1b ;  /* 0x0000002d848b7211 */ /* 0x000fc400078fdaff */
[-C--:B------:R-:W-:Y:S01]  /*6390*/  LEA.HI.SX32 R52, R52, R45.reuse, 0x1b ;  /* 0x0000002d34347211 */ /* 0x080fe200078fdaff */
[----:B------:R0:W-:Y:S01]  /*63a0*/  STS [R120.X4+0x980], R129 ;  /* 0x0009808178007388 */ /* 0x0001e20000004800 */
[----:B------:R-:W-:Y:S01]  /*63b0*/  LEA.HI.SX32 R45, R126, R45, 0x1b ;  /* 0x0000002d7e2d7211 */ /* 0x000fe200078fdaff */
[C---:B--2---:R-:W-:Y:S02]  /*63c0*/  FMUL.FTZ R126, R40.reuse, R43 ;  /* 0x0000002b287e7220 */ /* 0x044fe40000410000 */
[C---:B---3--:R-:W-:Y:S02]  /*63d0*/  FMUL.FTZ R41, R40.reuse, R123 ;  /* 0x0000007b28297220 */ /* 0x048fe40000410000 */
[-C--:B0-----:R-:W-:Y:S02]  /*63e0*/  FMUL.FTZ R120, R40, R47.reuse ;  /* 0x0000002f28787220 */ /* 0x081fe40000410000 */
[C---:B------:R-:W-:Y:S02]  /*63f0*/  FFMA.FTZ R47, R48.reuse, R47, -R126 ;  /* 0x0000002f302f7223 */ /* 0x040fe4000001087e */
[----:B------:R-:W-:-:S02]  /*6400*/  FFMA.FTZ R120, R48, R43, R120 ;  /* 0x0000002b30787223 */ /* 0x000fc40000010078 */
[----:B------:R-:W-:Y:S02]  /*6410*/  @P0 FADD.FTZ R50, R50, R47 ;  /* 0x0000002f32320221 */ /* 0x000fe40000010000 */
[-C--:B----4-:R-:W-:Y:S02]  /*6420*/  FFMA.FTZ R41, R48, R137.reuse, R41 ;  /* 0x0000008930297223 */ /* 0x090fe40000010029 */
[----:B------:R-:W-:Y:S02]  /*6430*/  FMUL.FTZ R137, R40, R137 ;  /* 0x0000008928897220 */ /* 0x000fe40000410000 */
[----:B------:R-:W-:Y:S01]  /*6440*/  @P0 FADD.FTZ R51, R51, R120 ;  /* 0x0000007833330221 */ /* 0x000fe20000010000 */
[----:B------:R-:W-:Y:S01]  /*6450*/  STS [R119.X4+0xa00], R118 ;  /* 0x000a007677007388 */ /* 0x000fe20000004800 */
[----:B------:R-:W-:-:S03]  /*6460*/  @P0 FFMA.FTZ R48, R48, R123, -R137 ;  /* 0x0000007b30300223 */ /* 0x000fc60000010889 */
[----:B------:R-:W-:Y:S01]  /*6470*/  STS [R55.X4+0xa80], R128 ;  /* 0x000a808037007388 */ /* 0x000fe20000004800 */
[----:B------:R-:W-:-:S03]  /*6480*/  FSEL R41, R40, R41, !P0 ;  /* 0x0000002928297208 */ /* 0x000fc60004000000 */
[----:B------:R-:W-:Y:S04]  /*6490*/  STS [R49.X4+0xb00], R46 ;  /* 0x000b002e31007388 */ /* 0x000fe80000004800 */
[----:B------:R-:W0:Y:S04]  /*64a0*/  SHFL.UP PT, R43, R50, 0x8, RZ ;  /* 0x05000000322b7989 */ /* 0x000e2800000e00ff */
[----:B------:R-:W1:Y:S04]  /*64b0*/  SHFL.UP PT, R46, R51, 0x8, RZ ;  /* 0x05000000332e7989 */ /* 0x000e6800000e00ff */
[----:B------:R-:W-:Y:S04]  /*64c0*/  STS [R54.X4+0xb80], R127 ;  /* 0x000b807f36007388 */ /* 0x000fe80000004800 */
[----:B------:R-:W-:Y:S04]  /*64d0*/  STS [R138.X4+0xc00], R53 ;  /* 0x000c00358a007388 */ /* 0x000fe80000004800 */
[----:B------:R-:W2:Y:S04]  /*64e0*/  SHFL.UP PT, R40, R48, 0x8, RZ ;  /* 0x0500000030287989 */ /* 0x000ea800000e00ff */
[----:B------:R-:W-:Y:S04]  /*64f0*/  STS [R140.X4+0xc80], R121 ;  /* 0x000c80798c007388 */ /* 0x000fe80000004800 */
[----:B------:R-:W-:Y:S04]  /*6500*/  STS [R133.X4+0xd00], R42 ;  /* 0x000d002a85007388 */ /* 0x000fe80000004800 */
[----:B------:R-:W3:Y:S01]  /*6510*/  SHFL.UP PT, R42, R41, 0x8, RZ ;  /* 0x05000000292a7989 */ /* 0x000ee200000e00ff */
[----:B------:R-:W-:Y:S01]  /*6520*/  ISETP.GE.AND P0, PT, R3, 0x8, PT ;  /* 0x000000080300780c */ /* 0x000fe20003f06270 */
[----:B0-----:R-:W-:-:S02]  /*6530*/  FMUL.FTZ R47, R41, R43 ;  /* 0x0000002b292f7220 */ /* 0x001fc40000410000 */
[CC--:B-1----:R-:W-:Y:S02]  /*6540*/  FMUL.FTZ R49, R41.reuse, R46.reuse ;  /* 0x0000002e29317220 */ /* 0x0c2fe40000410000 */
[C---:B------:R-:W-:Y:S02]  /*6550*/  FFMA.FTZ R46, R48.reuse, R46, R47 ;  /* 0x0000002e302e7223 */ /* 0x040fe4000001002f */
[----:B------:R-:W-:Y:S02]  /*6560*/  FFMA.FTZ R49, R48, R43, -R49 ;  /* 0x0000002b30317223 */ /* 0x000fe40000010831 */
[----:B--2---:R-:W-:-:S04]  /*6570*/  FMUL.FTZ R47, R41, R40 ;  /* 0x00000028292f7220 */ /* 0x004fc80000410000 */
[----:B------:R-:W-:Y:S02]  /*6580*/  @P0 FADD.FTZ R51, R51, R46 ;  /* 0x0000002e33330221 */ /* 0x000fe40000010000 */
[----:B------:R-:W-:Y:S01]  /*6590*/  @P0 FADD.FTZ R50, R50, R49 ;  /* 0x0000003132320221 */ /* 0x000fe20000010000 */
[----:B------:R-:W-:Y:S01]  /*65a0*/  STS [R141.X4+0xd80], R130 ;  /* 0x000d80828d007388 */ /* 0x000fe20000004800 */
[-C--:B---3--:R-:W-:Y:S02]  /*65b0*/  FMUL.FTZ R43, R41, R42.reuse ;  /* 0x0000002a292b7220 */ /* 0x088fe40000410000 */
[C---:B------:R-:W-:Y:S01]  /*65c0*/  FFMA.FTZ R46, R48.reuse, R42, R47 ;  /* 0x0000002a302e7223 */ /* 0x040fe2000001002f */
[----:B------:R-:W-:Y:S01]  /*65d0*/  STS [R142.X4+0xe00], R131 ;  /* 0x000e00838e007388 */ /* 0x000fe20000004800 */
[----:B------:R-:W-:-:S03]  /*65e0*/  @P0 FFMA.FTZ R48, R48, R40, -R43 ;  /* 0x0000002830300223 */ /* 0x000fc6000001082b */
[----:B------:R-:W0:Y:S01]  /*65f0*/  SHFL.UP PT, R43, R50, 0x10, RZ ;  /* 0x06000000322b7989 */ /* 0x000e2200000e00ff */
[----:B------:R-:W-:-:S03]  /*6600*/  FSEL R46, R41, R46, !P0 ;  /* 0x0000002e292e7208 */ /* 0x000fc60004000000 */
[----:B------:R-:W-:Y:S04]  /*6610*/  STS [R139.X4+0xe80], R134 ;  /* 0x000e80868b007388 */ /* 0x000fe80000004800 */
[----:B------:R-:W-:Y:S04]  /*6620*/  STS [R52.X4+0xf00], R135 ;  /* 0x000f008734007388 */ /* 0x000fe80000004800 */
[----:B------:R-:W-:Y:S04]  /*6630*/  STS [R45.X4+0xf80], R136 ;  /* 0x000f80882d007388 */ /* 0x000fe80000004800 */
[----:B------:R-:W1:Y:S01]  /*6640*/  SHFL.UP PT, R49, R51, 0x10, RZ ;  /* 0x0600000033317989 */ /* 0x000e6200000e00ff */
[----:B------:R-:W-:-:S02]  /*6650*/  ISETP.GE.AND P1, PT, R3, 0x10, PT ;  /* 0x000000100300780c */ /* 0x000fc40003f26270 */
[C---:B------:R-:W-:Y:S01]  /*6660*/  ISETP.NE.AND P2, PT, R3.reuse, 0x1f, PT ;  /* 0x0000001f0300780c */ /* 0x040fe20003f45270 */
[----:B------:R-:W2:Y:S01]  /*6670*/  SHFL.UP PT, R45, R48, 0x10, RZ ;  /* 0x06000000302d7989 */ /* 0x000ea200000e00ff */
[----:B------:R-:W-:Y:S01]  /*6680*/  LOP3.LUT P0, RZ, R152, 0x1f, RZ, 0xc0, !PT ;  /* 0x0000001f98ff7812 */ /* 0x000fe2000780c0ff */
[----:B------:R-:W-:Y:S01]  /*6690*/  HFMA2.MMA R41, -RZ, RZ, 0, 0 ;  /* 0x00000000ff297435 */ /* 0x000fe200000001ff */
[----:B------:R-:W-:Y:S01]  /*66a0*/  LEA R44, R3, R44, 0x5 ;  /* 0x0000002c032c7211 */ /* 0x000fe200078e28ff */
[----:B------:R-:W3:Y:S01]  /*66b0*/  SHFL.UP PT, R47, R46, 0x10, RZ ;  /* 0x060000002e2f7989 */ /* 0x000ee200000e00ff */
[----:B0-----:R-:W-:Y:S01]  /*66c0*/  FMUL.FTZ R54, R46, R43 ;  /* 0x0000002b2e367220 */ /* 0x001fe20000410000 */
[----:B------:R-:W-:Y:S01]  /*66d0*/  ISETP.EQ.OR P0, PT, RZ, UR6, P0 ;  /* 0x00000006ff007c0c */ /* 0x000fe20008702670 */
[----:B------:R-:W-:-:S06]  /*66e0*/  NOP ;  /* 0x0000000000007918 */ /* 0x000fcc0000000000 */
[C---:B-1----:R-:W-:Y:S02]  /*66f0*/  FMUL.FTZ R42, R46.reuse, R49 ;  /* 0x000000312e2a7220 */ /* 0x042fe40000410000 */
[----:B--2---:R-:W-:Y:S01]  /*6700*/  FMUL.FTZ R52, R46, R45 ;  /* 0x0000002d2e347220 */ /* 0x004fe20000410000 */
[----:B------:R-:W-:Y:S01]  /*6710*/  MOV R40, 0x3f800000 ;  /* 0x3f80000000287802 */ /* 0x000fe20000000f00 */
[----:B------:R-:W-:Y:S01]  /*6720*/  FFMA.FTZ R54, R48, R49, R54 ;  /* 0x0000003130367223 */ /* 0x000fe20000010036 */
[----:B------:R-:W-:Y:S01]  /*6730*/  MOV R55, UR7 ;  /* 0x0000000700377c02 */ /* 0x000fe20008000f00 */
[----:B---3--:R-:W-:Y:S01]  /*6740*/  FMUL.FTZ R49, R46, R47 ;  /* 0x0000002f2e317220 */ /* 0x008fe20000410000 */
[----:B------:R-:W-:Y:S01]  /*6750*/  LEA.HI.SX32 R158, R44, R44, 0x1b ;  /* 0x0000002c2c9e7211 */ /* 0x000fe200078fdaff */
[C---:B------:R-:W-:Y:S01]  /*6760*/  FFMA.FTZ R53, R48.reuse, R43, -R42 ;  /* 0x0000002b30357223 */ /* 0x040fe2000001082a */
[----:B------:R-:W5:Y:S01]  /*6770*/  LDG.E.64 R84, [R84.64] ;  /* 0x0000001654547981 */ /* 0x000f62000c1e1b00 */
[----:B------:R-:W-:-:S02]  /*6780*/  FFMA.FTZ R47, R48, R47, R52 ;  /* 0x0000002f302f7223 */ /* 0x000fc40000010034 */
[----:B------:R-:W-:Y:S01]  /*6790*/  @P1 FFMA.FTZ R48, R48, R45, -R49 ;  /* 0x0000002d30301223 */ /* 0x000fe20000010831 */
[----:B------:R-:W-:Y:S01]  /*67a0*/  @!P2 SHF.R.U32.HI R45, RZ, 0x1, R152 ;  /* 0x00000001ff2da819 */ /* 0x000fe20000011698 */
[----:B------:R-:W-:Y:S01]  /*67b0*/  CS2R R42, SRZ ;  /* 0x00000000002a7805 */ /* 0x000fe2000001ff00 */
[----:B------:R-:W-:Y:S01]  /*67c0*/  @P1 FADD.FTZ R50, R50, R53 ;  /* 0x0000003532321221 */ /* 0x000fe20000010000 */
[----:B------:R-:W-:Y:S01]  /*67d0*/  FSEL R49, R46, R47, !P1 ;  /* 0x0000002f2e317208 */ /* 0x000fe20004800000 */
[----:B------:R-:W-:Y:S01]  /*67e0*/  @P1 FADD.FTZ R51, R51, R54 ;  /* 0x0000003633331221 */ /* 0x000fe20000010000 */
[----:B------:R-:W-:Y:S01]  /*67f0*/  @!P2 LOP3.LUT R161, R45, 0x7ffffff0, RZ, 0xc0, !PT ;  /* 0x7ffffff02da1a812 */ /* 0x000fe200078ec0ff */
[----:B------:R-:W-:Y:S04]  /*6800*/  LDS R118, [R158.X4] ;  /* 0x000000009e767984 */ /* 0x000fe80000004800 */
[----:B------:R-:W-:Y:S04]  /*6810*/  @!P0 LDS.128 R40, [R55.X16+0x4260] ;  /* 0x0042600037288984 */ /* 0x000fe8000000cc00 */
        /* <DEDUP_REMOVED lines=31> */
[----:B------:R-:W-:Y:S04]  /*6a10*/  @!P2 STS.128 [R161+0x4200], R48 ;  /* 0x00420030a100a388 */ /* 0x000fe80000000c00 */
[----:B------:R-:W-:Y:S06]  /*6a20*/  BAR.SYNC.DEFER_BLOCKING 0x0 ;  /* 0x0000000000007b1d */ /* 0x000fec0000010000 */
[----:B------:R-:W-:Y:S04]  /*6a30*/  LDS.128 R44, [0x4200] ;  /* 0x00420000ff2c7984 */ /* 0x000fe80000000c00 */
[----:B------:R-:W0:Y:S02]  /*6a40*/  LDS.128 R52, [0x4210] ;  /* 0x00421000ff347984 */ /* 0x000e240000000c00 */
[----:B0-----:R-:W-:-:S02]  /*6a50*/  FMUL.FTZ R157, R47, R53 ;  /* 0x000000352f9d7220 */ /* 0x001fc40000410000 */
[CC--:B------:R-:W-:Y:S02]  /*6a60*/  FMUL.FTZ R159, R45.reuse, R53.reuse ;  /* 0x000000352d9f7220 */ /* 0x0c0fe40000410000 */
[-C--:B------:R-:W-:Y:S02]  /*6a70*/  FMUL.FTZ R160, R44, R53.reuse ;  /* 0x000000352ca07220 */ /* 0x080fe40000410000 */
[C---:B------:R-:W-:Y:S02]  /*6a80*/  FMUL.FTZ R53, R46.reuse, R53 ;  /* 0x000000352e357220 */ /* 0x040fe40000410000 */
[-C--:B------:R-:W-:Y:S02]  /*6a90*/  FFMA.FTZ R157, R46, R52.reuse, -R157 ;  /* 0x000000342e9d7223 */ /* 0x080fe4000001089d */
[-C--:B------:R-:W-:Y:S02]  /*6aa0*/  FFMA.FTZ R159, R44, R52.reuse, -R159 ;  /* 0x000000342c9f7223 */ /* 0x080fe4000001089f */
[----:B------:R-:W-:-:S02]  /*6ab0*/  FFMA.FTZ R160, R45, R52, R160 ;  /* 0x000000342da07223 */ /* 0x000fc400000100a0 */
[----:B------:R-:W-:Y:S01]  /*6ac0*/  FFMA.FTZ R53, R47, R52, R53 ;  /* 0x000000342f357223 */ /* 0x000fe20000010035 */
[----:B------:R-:W-:Y:S01]  /*6ad0*/  SHF.R.U32.HI R52, RZ, 0x5, R152 ;  /* 0x00000005ff347819 */ /* 0x000fe20000011698 */
[----:B------:R-:W-:Y:S02]  /*6ae0*/  FADD.FTZ R162, R54, R157 ;  /* 0x0000009d36a27221 */ /* 0x000fe40000010000 */
[----:B------:R-:W-:Y:S01]  /*6af0*/  FADD.FTZ R164, R55, R53 ;  /* 0x0000003537a47221 */ /* 0x000fe20000010000 */
[C---:B------:R-:W-:Y:S02]  /*6b00*/  ISETP.NE.AND P2, PT, R52.reuse, RZ, PT ;  /* 0x000000ff3400720c */ /* 0x040fe40003f45270 */
[C---:B------:R-:W-:Y:S02]  /*6b10*/  ISETP.NE.AND P0, PT, R52.reuse, 0x3, PT ;  /* 0x000000033400780c */ /* 0x040fe40003f05270 */
[----:B------:R-:W-:Y:S02]  /*6b20*/  ISETP.NE.AND P1, PT, R52, 0x2, PT ;  /* 0x000000023400780c */ /* 0x000fe40003f25270 */
[----:B------:R-:W0:Y:S02]  /*6b30*/  LDS.128 R52, [0x4220] ;  /* 0x00422000ff347984 */ /* 0x000e240000000c00 */
[----:B------:R-:W-:-:S02]  /*6b40*/  FSEL R157, R159, R44, !P1 ;  /* 0x0000002c9f9d7208 */ /* 0x000fc40004800000 */
[----:B------:R-:W-:Y:S01]  /*6b50*/  FSEL R161, R162, R46, !P1 ;  /* 0x0000002ea2a17208 */ /* 0x000fe20004800000 */
[CC--:B0-----:R-:W-:Y:S02]  /*6b60*/  FMUL.FTZ R158, R160.reuse, R53.reuse ;  /* 0x00000035a09e7220 */ /* 0x0c1fe40000410000 */
[C---:B------:R-:W-:Y:S02]  /*6b70*/  FMUL.FTZ R44, R159.reuse, R53 ;  /* 0x000000359f2c7220 */ /* 0x040fe40000410000 */
[-C--:B------:R-:W-:Y:S01]  /*6b80*/  FFMA.FTZ R158, R159, R52.reuse, -R158 ;  /* 0x000000349f9e7223 */ /* 0x080fe2000001089e */
[C---:B------:R-:W-:Y:S01]  /*6b90*/  FSEL R159, R160.reuse, R45, !P1 ;  /* 0x0000002da09f7208 */ /* 0x040fe20004800000 */
[----:B------:R-:W-:Y:S02]  /*6ba0*/  FFMA.FTZ R160, R160, R52, R44 ;  /* 0x00000034a0a07223 */ /* 0x000fe4000001002c */
[----:B------:R-:W-:-:S04]  /*6bb0*/  FMUL.FTZ R44, R164, R53 ;  /* 0x00000035a42c7220 */ /* 0x000fc80000410000 */
[CC--:B------:R-:W-:Y:S02]  /*6bc0*/  FFMA.FTZ R44, R162.reuse, R52.reuse, -R44 ;  /* 0x00000034a22c7223 */ /* 0x0c0fe4000001082c */
[----:B------:R-:W-:Y:S01]  /*6bd0*/  FMUL.FTZ R162, R162, R53 ;  /* 0x00000035a2a27220 */ /* 0x000fe20000410000 */
[----:B------:R-:W-:Y:S01]  /*6be0*/  FSEL R53, R164, R47, !P1 ;  /* 0x0000002fa4357208 */ /* 0x000fe20004800000 */
[----:B------:R-:W-:Y:S02]  /*6bf0*/  FADD.FTZ R54, R54, R44 ;  /* 0x0000002c36367221 */ /* 0x000fe40000010000 */
[----:B------:R-:W0:Y:S01]  /*6c00*/  LDS.128 R44, [0x4230] ;  /* 0x00423000ff2c7984 */ /* 0x000e220000000c00 */
[----:B------:R-:W-:Y:S01]  /*6c10*/  FFMA.FTZ R162, R164, R52, R162 ;  /* 0x00000034a4a27223 */ /* 0x000fe200000100a2 */
[----:B------:R-:W-:-:S03]  /*6c20*/  FSEL R157, R158, R157, !P0 ;  /* 0x0000009d9e9d7208 */ /* 0x000fc60004000000 */
[----:B------:R-:W-:Y:S01]  /*6c30*/  FADD.FTZ R55, R55, R162 ;  /* 0x000000a237377221 */ /* 0x000fe20000010000 */
[----:B------:R-:W-:Y:S01]  /*6c40*/  FSEL R159, R160, R159, !P0 ;  /* 0x0000009fa09f7208 */ /* 0x000fe20004000000 */
[----:B------:R-:W1:Y:S01]  /*6c50*/  SHFL.UP PT, R50, R50, 0x1, RZ ;  /* 0x0420000032327989 */ /* 0x000e6200000e00ff */
[----:B------:R-:W-:Y:S03]  /*6c60*/  BSSY B0, `(.L_x_123) ;  /* 0x0000035000007945 */ /* 0x000fe60003800000 */
[----:B------:R-:W2:Y:S01]  /*6c70*/  SHFL.UP PT, R51, R51, 0x1, RZ ;  /* 0x0420000033337989 */ /* 0x000ea200000e00ff */
[----:B------:R-:W-:-:S03]  /*6c80*/  FSEL R161, R54, R161, !P0 ;  /* 0x000000a136a17208 */ /* 0x000fc60004000000 */
[----:B------:R-:W3:Y:S01]  /*6c90*/  SHFL.UP PT, R48, R48, 0x1, RZ ;  /* 0x0420000030307989 */ /* 0x000ee200000e00ff */
[----:B------:R-:W-:-:S03]  /*6ca0*/  FSEL R53, R55, R53, !P0 ;  /* 0x0000003537357208 */ /* 0x000fc60004000000 */
[----:B------:R-:W4:Y:S01]  /*6cb0*/  SHFL.UP PT, R49, R49, 0x1, RZ ;  /* 0x0420000031317989 */ /* 0x000f2200000e00ff */
[----:B0-----:R-:W-:-:S04]  /*6cc0*/  FMUL.FTZ R52, R160, R45 ;  /* 0x0000002da0347220 */ /* 0x001fc80000410000 */
[C---:B------:R-:W-:Y:S02]  /*6cd0*/  FFMA.FTZ R52, R158.reuse, R44, -R52 ;  /* 0x0000002c9e347223 */ /* 0x040fe40000010834 */
[----:B------:R-:W-:-:S04]  /*6ce0*/  FMUL.FTZ R158, R158, R45 ;  /* 0x0000002d9e9e7220 */ /* 0x000fc80000410000 */
[-C--:B------:R-:W-:Y:S02]  /*6cf0*/  FFMA.FTZ R158, R160, R44.reuse, R158 ;  /* 0x0000002ca09e7223 */ /* 0x080fe4000001009e */
[CC--:B------:R-:W-:Y:S02]  /*6d00*/  FMUL.FTZ R160, R55.reuse, R45.reuse ;  /* 0x0000002d37a07220 */ /* 0x0c0fe40000410000 */
[C---:B------:R-:W-:Y:S02]  /*6d10*/  FMUL.FTZ R45, R54.reuse, R45 ;  /* 0x0000002d362d7220 */ /* 0x040fe40000410000 */
[-C--:B------:R-:W-:Y:S02]  /*6d20*/  FFMA.FTZ R160, R54, R44.reuse, -R160 ;  /* 0x0000002c36a07223 */ /* 0x080fe400000108a0 */
[----:B------:R-:W-:Y:S02]  /*6d30*/  FFMA.FTZ R45, R55, R44, R45 ;  /* 0x0000002c372d7223 */ /* 0x000fe4000001002d */
[----:B------:R-:W-:-:S02]  /*6d40*/  FADD.FTZ R46, R46, R160 ;  /* 0x000000a02e2e7221 */ /* 0x000fc40000010000 */
[----:B------:R-:W-:Y:S01]  /*6d50*/  FADD.FTZ R47, R47, R45 ;  /* 0x0000002d2f2f7221 */ /* 0x000fe20000010000 */
[----:B------:R-:W-:Y:S05]  /*6d60*/  @!P2 BRA `(.L_x_124) ;  /* 0x000001400000a947 */ /* 0x000fea0003800000 */
[----:B-1234-:R-:W-:Y:S01]  /*6d70*/  ISETP.NE.AND P0, PT, R3, RZ, PT ;  /* 0x000000ff0300720c */ /* 0x01efe20003f05270 */
[C---:B------:R-:W-:Y:S01]  /*6d80*/  FMUL.FTZ R44, R49.reuse, R159 ;  /* 0x0000009f312c7220 */ /* 0x040fe20000410000 */
[----:B------:R-:W-:Y:S01]  /*6d90*/  MOV R47, R43 ;  /* 0x0000002b002f7202 */ /* 0x000fe20000000f00 */
[----:B------:R-:W-:Y:S01]  /*6da0*/  FMUL.FTZ R45, R49, R157 ;  /* 0x0000009d312d7220 */ /* 0x000fe20000410000 */
[----:B------:R-:W-:-:S09]  /*6db0*/  MOV R46, R42 ;  /* 0x0000002a002e7202 */ /* 0x000fd20000000f00 */
[C---:B------:R-:W-:Y:S02]  /*6dc0*/  @P0 FFMA.FTZ R157, R48.reuse, R157, -R44 ;  /* 0x0000009d309d0223 */ /* 0x040fe4000001082c */
[C---:B------:R-:W-:Y:S02]  /*6dd0*/  @P0 FFMA.FTZ R159, R48.reuse, R159, R45 ;  /* 0x0000009f309f0223 */ /* 0x040fe4000001002d */
[C---:B------:R-:W-:Y:S02]  /*6de0*/  FMUL.FTZ R44, R49.reuse, R161 ;  /* 0x000000a1312c7220 */ /* 0x040fe40000410000 */
[----:B------:R-:W-:Y:S01]  /*6df0*/  FMUL.FTZ R45, R49, R53 ;  /* 0x00000035312d7220 */ /* 0x000fe20000410000 */
[----:B------:R-:W-:Y:S01]  /*6e00*/  MOV R49, R159 ;  /* 0x0000009f00317202 */ /* 0x000fe20000000f00 */
[C---:B------:R-:W-:Y:S02]  /*6e10*/  FFMA.FTZ R44, R48.reuse, R53, R44 ;  /* 0x00000035302c7223 */ /* 0x040fe4000001002c */
[----:B------:R-:W-:Y:S01]  /*6e20*/  FFMA.FTZ R45, R48, R161, -R45 ;  /* 0x000000a1302d7223 */ /* 0x000fe2000001082d */
[----:B------:R-:W-:Y:S01]  /*6e30*/  MOV R48, R157 ;  /* 0x0000009d00307202 */ /* 0x000fe20000000f00 */
[----:B------:R-:W-:Y:S01]  /*6e40*/  @P0 FADD.FTZ R53, R51, R44 ;  /* 0x0000002c33350221 */ /* 0x000fe20000010000 */
[----:B------:R-:W-:Y:S01]  /*6e50*/  MOV R44, R40 ;  /* 0x00000028002c7202 */ /* 0x000fe20000000f00 */
[----:B------:R-:W-:Y:S01]  /*6e60*/  @P0 FADD.FTZ R161, R50, R45 ;  /* 0x0000002d32a10221 */ /* 0x000fe20000010000 */
[----:B------:R-:W-:-:S02]  /*6e70*/  MOV R45, R41 ;  /* 0x00000029002d7202 */ /* 0x000fc40000000f00 */
[----:B------:R-:W-:Y:S02]  /*6e80*/  MOV R51, R53 ;  /* 0x0000003500337202 */ /* 0x000fe40000000f00 */
[----:B------:R-:W-:Y:S01]  /*6e90*/  MOV R50, R161 ;  /* 0x000000a100327202 */ /* 0x000fe20000000f00 */
[----:B------:R-:W-:Y:S05]  /*6ea0*/  BRA `(.L_x_125) ;  /* 0x0000010000007947 */ /* 0x000fea0003800000 */
.L_x_124:
[----:B-1234-:R-:W-:Y:S01]  /*6eb0*/  ISETP.NE.AND P0, PT, R3, RZ, PT ;  /* 0x000000ff0300720c */ /* 0x01efe20003f05270 */
[C---:B------:R-:W-:Y:S02]  /*6ec0*/  FMUL.FTZ R44, R158.reuse, R43 ;  /* 0x0000002b9e2c7220 */ /* 0x040fe40000410000 */
[----:B------:R-:W-:Y:S02]  /*6ed0*/  FMUL.FTZ R45, R158, R40 ;  /* 0x000000289e2d7220 */ /* 0x000fe40000410000 */
[C---:B------:R-:W-:Y:S02]  /*6ee0*/  FFMA.FTZ R44, R52.reuse, R42, -R44 ;  /* 0x0000002a342c7223 */ /* 0x040fe4000001082c */
[----:B------:R-:W-:-:S02]  /*6ef0*/  FFMA.FTZ R45, R52, R41, R45 ;  /* 0x00000029342d7223 */ /* 0x000fc4000001002d */
[----:B------:R-:W-:Y:S02]  /*6f00*/  FADD.FTZ R46, R46, R44 ;  /* 0x0000002c2e2e7221 */ /* 0x000fe40000010000 */
[CC--:B------:R-:W-:Y:S02]  /*6f10*/  FMUL.FTZ R44, R158.reuse, R41.reuse ;  /* 0x000000299e2c7220 */ /* 0x0c0fe40000410000 */
[----:B------:R0:W-:Y:S01]  /*6f20*/  @!P0 STS.128 [0x4250], R40 ;  /* 0x00425028ff008388 */ /* 0x0001e20000000c00 */
[----:B------:R-:W-:Y:S01]  /*6f30*/  FMUL.FTZ R158, R158, R42 ;  /* 0x0000002a9e9e7220 */ /* 0x000fe20000410000 */
[-C--:B------:R-:W-:Y:S01]  /*6f40*/  @!P0 MOV R48, R40.reuse ;  /* 0x0000002800308202 */ /* 0x080fe20000000f00 */
[C---:B------:R-:W-:Y:S01]  /*6f50*/  FFMA.FTZ R44, R52.reuse, R40, -R44 ;  /* 0x00000028342c7223 */ /* 0x040fe2000001082c */
[----:B------:R-:W-:Y:S01]  /*6f60*/  @!P0 MOV R49, R41 ;  /* 0x0000002900318202 */ /* 0x000fe20000000f00 */
[----:B------:R-:W-:Y:S01]  /*6f70*/  FFMA.FTZ R158, R52, R43, R158 ;  /* 0x0000002b349e7223 */ /* 0x000fe2000001009e */
[----:B------:R-:W-:-:S02]  /*6f80*/  @!P0 MOV R50, R42 ;  /* 0x0000002a00328202 */ /* 0x000fc40000000f00 */
[----:B------:R-:W-:Y:S01]  /*6f90*/  @!P0 MOV R51, R43 ;  /* 0x0000002b00338202 */ /* 0x000fe20000000f00 */
[----:B------:R-:W-:Y:S02]  /*6fa0*/  FADD.FTZ R47, R47, R158 ;  /* 0x0000009e2f2f7221 */ /* 0x000fe40000010000 */
.L_x_125:
[----:B------:R-:W-:Y:S05]  /*6fb0*/  BSYNC B0 ;  /* 0x0000000000007941 */ /* 0x000fea0003800000 */
.L_x_123:
[----:B------:R-:W-:Y:S01]  /*6fc0*/  BAR.SYNC.DEFER_BLOCKING 0x0 ;  /* 0x0000000000007b1d */ /* 0x000fe20000010000 */
[----:B------:R-:W-:-:S05]  /*6fd0*/  ISETP.NE.AND P0, PT, R152, RZ, PT ;  /* 0x000000ff9800720c */ /* 0x000fca0003f05270 */
[----:B------:R-:W-:Y:S08]  /*6fe0*/  BSSY B0, `(.L_x_126) ;  /* 0x000007f000007945 */ /* 0x000ff00003800000 */
[----:B0-----:R-:W0:Y:S02]  /*6ff0*/  @P0 LDS.64 R40, [0x4258] ;  /* 0x00425800ff280984 */ /* 0x001e240000000a00 */
[----:B0-----:R-:W-:-:S04]  /*7000*/  @P0 FMUL.FTZ R43, R41, R49 ;  /* 0x00000031292b0220 */ /* 0x001fc80000410000 */
[CC--:B------:R-:W-:Y:S02]  /*7010*/  @P0 FFMA.FTZ R43, R40.reuse, R48.reuse, -R43 ;  /* 0x00000030282b0223 */ /* 0x0c0fe4000001082b */
[----:B------:R-:W-:Y:S02]  /*7020*/  @P0 FMUL.FTZ R40, R40, R49 ;  /* 0x0000003128280220 */ /* 0x000fe40000410000 */
[----:B------:R-:W-:Y:S02]  /*7030*/  @P0 FADD.FTZ R50, R50, R43 ;  /* 0x0000002b32320221 */ /* 0x000fe40000010000 */
[----:B------:R-:W-:-:S04]  /*7040*/  @P0 FFMA.FTZ R40, R41, R48, R40 ;  /* 0x0000003029280223 */ /* 0x000fc80000010028 */
[----:B------:R-:W-:Y:S01]  /*7050*/  @P0 FADD.FTZ R51, R51, R40 ;  /* 0x0000002833330221 */ /* 0x000fe20000010000 */
[----:B------:R-:W-:Y:S01]  /*7060*/  ISETP.NE.AND P0, PT, R152, RZ, PT ;  /* 0x000000ff9800720c */ /* 0x000fe20003f05270 */
[CC--:B------:R-:W-:Y:S02]  /*7070*/  FMUL.FTZ R40, R93.reuse, R50.reuse ;  /* 0x000000325d287220 */ /* 0x0c0fe40000410000 */
[-C--:B------:R-:W-:Y:S02]  /*7080*/  FMUL.FTZ R93, R93, R51.reuse ;  /* 0x000000335d5d7220 */ /* 0x080fe40000410000 */
[C---:B------:R-:W-:Y:S02]  /*7090*/  FFMA.FTZ R40, R92.reuse, R51, R40 ;  /* 0x000000335c287223 */ /* 0x040fe40000010028 */
[----:B------:R-:W-:Y:S02]  /*70a0*/  FFMA.FTZ R50, R92, R50, -R93 ;  /* 0x000000325c327223 */ /* 0x000fe4000001085d */
[----:B------:R-:W-:-:S02]  /*70b0*/  FADD.FTZ R42, RZ, R40 ;  /* 0x00000028ff2a7221 */ /* 0x000fc40000010000 */
[----:B------:R-:W-:Y:S02]  /*70c0*/  FADD.FTZ R91, R91, R50 ;  /* 0x000000325b5b7221 */ /* 0x000fe40000010000 */
[CC--:B------:R-:W-:Y:S02]  /*70d0*/  FMUL.FTZ R40, R96.reuse, R42.reuse ;  /* 0x0000002a60287220 */ /* 0x0c0fe40000410000 */
[-C--:B------:R-:W-:Y:S02]  /*70e0*/  FMUL.FTZ R96, R96, R91.reuse ;  /* 0x0000005b60607220 */ /* 0x080fe40000410000 */
[C---:B------:R-:W-:Y:S02]  /*70f0*/  FFMA.FTZ R41, R95.reuse, R91, -R40 ;  /* 0x0000005b5f297223 */ /* 0x040fe40000010828 */
[----:B------:R-:W-:Y:S02]  /*7100*/  FFMA.FTZ R43, R95, R42, R96 ;  /* 0x0000002a5f2b7223 */ /* 0x000fe40000010060 */
[----:B------:R-:W-:-:S02]  /*7110*/  FADD.FTZ R94, R94, R41 ;  /* 0x000000295e5e7221 */ /* 0x000fc40000010000 */
[----:B------:R-:W-:Y:S02]  /*7120*/  FADD.FTZ R43, RZ, R43 ;  /* 0x0000002bff2b7221 */ /* 0x000fe40000010000 */
        /* <DEDUP_REMOVED lines=82> */
[----:B------:R-:W-:Y:S01]  /*7650*/  FADD.FTZ R68, R68, R41 ;  /* 0x0000002944447221 */ /* 0x000fe20000010000 */
[----:B------:R-:W-:Y:S05]  /*7660*/  @P0 BRA `(.L_x_127) ;  /* 0x0000016000000947 */ /* 0x000fea0003800000 */
[----:B------:R-:W0:Y:S01]  /*7670*/  S2UR UR14, SR_CTAID.Y ;  /* 0x00000000000e79c3 */ /* 0x000e220000002600 */
[----:B------:R-:W-:Y:S01]  /*7680*/  ULDC UR16, c[0x0][0x16c] ;  /* 0x00005b0000107ab9 */ /* 0x000fe20000000800 */
[----:B------:R-:W-:Y:S01]  /*7690*/  MOV R70, UR7 ;  /* 0x0000000700467c02 */ /* 0x000fe20008000f00 */
[----:B------:R-:W-:-:S04]  /*76a0*/  ULDC.64 UR18, c[0x0][0x260] ;  /* 0x0000980000127ab9 */ /* 0x000fc80000000a00 */
[----:B------:R1:W-:Y:S01]  /*76b0*/  STS.128 [R70.X16+0x4260], R44 ;  /* 0x0042602c46007388 */ /* 0x0003e2000000cc00 */
[----:B------:R-:W2:Y:S01]  /*76c0*/  S2UR UR15, SR_CTAID.X ;  /* 0x00000000000f79c3 */ /* 0x000ea20000002500 */
[----:B0-----:R-:W-:Y:S02]  /*76d0*/  MOV R0, UR14 ;  /* 0x0000000e00007c02 */ /* 0x001fe40008000f00 */
[----:B--2---:R-:W-:Y:S01]  /*76e0*/  MOV R2, UR15 ;  /* 0x0000000f00027c02 */ /* 0x004fe20008000f00 */
[----:B------:R-:W-:-:S04]  /*76f0*/  ULDC UR15, c[0x0][0x174] ;  /* 0x00005d00000f7ab9 */ /* 0x000fc80000000800 */
[----:B------:R-:W-:-:S04]  /*7700*/  IMAD R40, R2, c[0x0][0x164], R0 ;  /* 0x0000590002287a24 */ /* 0x000fc800078e0200 */
[----:B------:R-:W0:Y:S02]  /*7710*/  R2UR UR14, R40 ;  /* 0x00000000280e73c2 */ /* 0x000e2400000e0000 */
[----:B0-----:R-:W-:-:S04]  /*7720*/  UIMAD UR14, UR14, UR15, URZ ;  /* 0x0000000f0e0e72a4 */ /* 0x001fc8000f8e023f */
[----:B------:R-:W-:Y:S02]  /*7730*/  UIMAD UR15, UR14, UR16, URZ ;  /* 0x000000100e0f72a4 */ /* 0x000fe4000f8e023f */
[----:B------:R-:W-:Y:S02]  /*7740*/  UIMAD UR14, UR6, UR16, UR7 ;  /* 0x00000010060e72a4 */ /* 0x000fe4000f8e0207 */
[----:B------:R-:W-:Y:S02]  /*7750*/  USHF.R.S32.HI UR16, URZ, 0x1f, UR15 ;  /* 0x0000001f3f107899 */ /* 0x000fe4000801140f */
[----:B------:R-:W-:-:S04]  /*7760*/  UIADD3 UR15, UP0, UR14, UR15, URZ ;  /* 0x0000000f0e0f7290 */ /* 0x000fc8000ff1e03f */
[----:B------:R-:W-:Y:S02]  /*7770*/  ULEA.HI.X.SX32 UR16, UR14, UR16, 0x1, UP0 ;  /* 0x000000100e107291 */ /* 0x000fe400080f0e3f */
[----:B------:R-:W-:-:S04]  /*7780*/  ULEA UR14, UP0, UR15, UR18, 0x4 ;  /* 0x000000120f0e7291 */ /* 0x000fc8000f80203f */
[----:B------:R-:W-:Y:S02]  /*7790*/  ULEA.HI.X UR15, UR15, UR19, UR16, 0x4, UP0 ;  /* 0x000000130f0f7291 */ /* 0x000fe400080f2410 */
[----:B------:R-:W-:-:S04]  /*77a0*/  MOV R40, UR14 ;  /* 0x0000000e00287c02 */ /* 0x000fc80008000f00 */
[----:B------:R-:W-:-:S05]  /*77b0*/  MOV R41, UR15 ;  /* 0x0000000f00297c02 */ /* 0x000fca0008000f00 */
[----:B------:R1:W-:Y:S02]  /*77c0*/  STG.E.128 [R40.64], R44 ;  /* 0x0000002c28007986 */ /* 0x0003e4000c101d16 */
.L_x_127:
[----:B------:R-:W-:Y:S05]  /*77d0*/  BSYNC B0 ;  /* 0x0000000000007941 */ /* 0x000fea0003800000 */
.L_x_126:
[-C--:B-1---5:R-:W-:Y:S01]  /*77e0*/  FMUL.FTZ R41, R119, R85.reuse ;  /* 0x0000005577297220 */ /* 0x0a2fe20000410000 */
[----:B------:R-:W-:Y:S01]  /*77f0*/  UIADD3 UR7, UR7, 0x1, URZ ;  /* 0x0000000107077890 */ /* 0x000fe2000fffe03f */
[-C--:B------:R-:W-:Y:S01]  /*7800*/  FMUL.FTZ R47, R121, R85.reuse ;  /* 0x00000055792f7220 */ /* 0x080fe20000410000 */
[----:B------:R-:W-:Y:S01]  /*7810*/  ULDC UR14, c[0x0][0x16c] ;  /* 0x00005b00000e7ab9 */ /* 0x000fe20000000800 */
[-C--:B------:R-:W-:Y:S01]  /*7820*/  FFMA.FTZ R40, R118, R84.reuse, -R41 ;  /* 0x0000005476287223 */ /* 0x080fe20000010829 */
[----:B------:R-:W-:Y:S01]  /*7830*/  UISETP.GE.AND UP0, UPT, UR7, UR14, UPT ;  /* 0x0000000e0700728c */ /* 0x000fe2000bf06270 */
[-C--:B------:R-:W-:Y:S02]  /*7840*/  FFMA.FTZ R41, R120, R84.reuse, -R47 ;  /* 0x0000005478297223 */ /* 0x080fe4000001082f */
[-C--:B------:R-:W-:Y:S02]  /*7850*/  FMUL.FTZ R47, R123, R85.reuse ;  /* 0x000000557b2f7220 */ /* 0x080fe40000410000 */
[----:B------:R-:W-:Y:S01]  /*7860*/  FMUL.FTZ R79, R125, R85 ;  /* 0x000000557d4f7220 */ /* 0x000fe20000410000 */
[----:B------:R-:W-:Y:S01]  /*7870*/  PLOP3.LUT P0, PT, PT, PT, UP0, 0x80, 0x0 ;  /* 0x000000000000781c */ /* 0x000fe20003f0f008 */
[----:B------:R-:W-:-:S02]  /*7880*/  FFMA.FTZ R44, R122, R84, -R47 ;  /* 0x000000547a2c7223 */ /* 0x000fc4000001082f */
[-C--:B------:R-:W-:Y:S02]  /*7890*/  FFMA.FTZ R47, R124, R84.reuse, -R79 ;  /* 0x000000547c2f7223 */ /* 0x080fe4000001084f */
[-C--:B------:R-:W-:Y:S02]  /*78a0*/  FMUL.FTZ R79, R127, R85.reuse ;  /* 0x000000557f4f7220 */ /* 0x080fe40000410000 */
[-C--:B------:R-:W-:Y:S02]  /*78b0*/  FMUL.FTZ R87, R129, R85.reuse ;  /* 0x0000005581577220 */ /* 0x080fe40000410000 */
[-C--:B------:R-:W-:Y:S02]  /*78c0*/  FFMA.FTZ R46, R126, R84.reuse, -R79 ;  /* 0x000000547e2e7223 */ /* 0x080fe4000001084f */
[----:B------:R-:W-:Y:S02]  /*78d0*/  FFMA.FTZ R79, R128, R84, -R87 ;  /* 0x00000054804f7223 */ /* 0x000fe40000010857 */
[----:B------:R-:W-:-:S02]  /*78e0*/  FMUL.FTZ R87, R131, R85 ;  /* 0x0000005583577220 */ /* 0x000fc40000410000 */
[-C--:B------:R-:W-:Y:S02]  /*78f0*/  FMUL.FTZ R93, R133, R85.reuse ;  /* 0x00000055855d7220 */ /* 0x080fe40000410000 */
[-C--:B------:R-:W-:Y:S02]  /*7900*/  FFMA.FTZ R70, R130, R84.reuse, -R87 ;  /* 0x0000005482467223 */ /* 0x080fe40000010857 */
[-C--:B------:R-:W-:Y:S02]  /*7910*/  FFMA.FTZ R87, R132, R84.reuse, -R93 ;  /* 0x0000005484577223 */ /* 0x080fe4000001085d */
[-C--:B------:R-:W-:Y:S02]  /*7920*/  FMUL.FTZ R93, R135, R85.reuse ;  /* 0x00000055875d7220 */ /* 0x080fe40000410000 */
[----:B------:R-:W-:Y:S02]  /*7930*/  FMUL.FTZ R99, R137, R85 ;  /* 0x0000005589637220 */ /* 0x000fe40000410000 */
        /* <DEDUP_REMOVED lines=8> */
[-C--:B------:R-:W-:Y:S02]  /*79c0*/  FMUL.FTZ R45, R119, R84.reuse ;  /* 0x00000054772d7220 */ /* 0x080fe40000410000 */
[-C--:B------:R-:W-:Y:S02]  /*79d0*/  FFMA.FTZ R90, R142, R84.reuse, -R101 ;  /* 0x000000548e5a7223 */ /* 0x080fe40000010865 */
[----:B------:R-:W-:Y:S02]  /*79e0*/  FFMA.FTZ R101, R144, R84, -R107 ;  /* 0x0000005490657223 */ /* 0x000fe4000001086b */
[-C--:B------:R-:W-:Y:S02]  /*79f0*/  FFMA.FTZ R45, R118, R85.reuse, R45 ;  /* 0x00000055762d7223 */ /* 0x080fe4000001002d */
[----:B------:R-:W-:-:S02]  /*7a00*/  FMUL.FTZ R107, R147, R85 ;  /* 0x00000055936b7220 */ /* 0x000fc40000410000 */
[----:B------:R-:W-:Y:S02]  /*7a10*/  FMUL.FTZ R113, R149, R85 ;  /* 0x0000005595717220 */ /* 0x000fe40000410000 */
        /* <DEDUP_REMOVED lines=14> */
[----:B------:R-:W-:Y:S02]  /*7b00*/  FMUL.FTZ R149, R149, R84 ;  /* 0x0000005495957220 */ /* 0x000fe40000410000 */
[----:B------:R-:W-:Y:S02]  /*7b10*/  FMUL.FTZ R45, R42, R45 ;  /* 0x0000002d2a2d7220 */ /* 0x000fe40000410000 */
[----:B------:R-:W-:-:S02]  /*7b20*/  FFMA.FTZ R120, R120, R85, R121 ;  /* 0x0000005578787223 */ /* 0x000fc40000010079 */
[-C--:B------:R-:W-:Y:S02]  /*7b30*/  FFMA.FTZ R73, R122, R85.reuse, R73 ;  /* 0x000000557a497223 */ /* 0x080fe40000010049 */
[-C--:B------:R-:W-:Y:S02]  /*7b40*/  FFMA.FTZ R124, R124, R85.reuse, R125 ;  /* 0x000000557c7c7223 */ /* 0x080fe4000001007d */
[-C--:B------:R-:W-:Y:S02]  /*7b50*/  FFMA.FTZ R89, R126, R85.reuse, R89 ;  /* 0x000000557e597223 */ /* 0x080fe40000010059 */
[-C--:B------:R-:W-:Y:S02]  /*7b60*/  FFMA.FTZ R128, R128, R85.reuse, R129 ;  /* 0x0000005580807223 */ /* 0x080fe40000010081 */
[-C--:B------:R-:W-:Y:S02]  /*7b70*/  FFMA.FTZ R95, R130, R85.reuse, R95 ;  /* 0x00000055825f7223 */ /* 0x080fe4000001005f */
        /* <DEDUP_REMOVED lines=8> */
[----:B------:R-:W-:Y:S02]  /*7c00*/  FFMA.FTZ R149, R148, R85, R149 ;  /* 0x0000005594957223 */ /* 0x000fe40000010095 */
[----:B------:R-:W-:Y:S02]  /*7c10*/  FADD.FTZ R42, RZ, R69 ;  /* 0x00000045ff2a7221 */ /* 0x000fe40000010000 */
[-C--:B------:R-:W-:Y:S02]  /*7c20*/  FFMA.FTZ R92, R146, R84.reuse, -R107 ;  /* 0x00000054925c7223 */ /* 0x080fe4000001086b */
[----:B------:R-:W-:Y:S02]  /*7c30*/  FFMA.FTZ R107, R148, R84, -R113 ;  /* 0x00000054946b7223 */ /* 0x000fe40000010871 */
[----:B------:R-:W-:-:S02]  /*7c40*/  FMUL.FTZ R120, R43, R120 ;  /* 0x000000782b787220 */ /* 0x000fc40000410000 */
[----:B------:R-:W-:Y:S02]  /*7c50*/  FMUL.FTZ R73, R48, R73 ;  /* 0x0000004930497220 */ /* 0x000fe40000410000 */
[----:B------:R-:W-:Y:S02]  /*7c60*/  FMUL.FTZ R124, R49, R124 ;  /* 0x0000007c317c7220 */ /* 0x000fe40000410000 */
[----:B------:R-:W-:Y:S02]  /*7c70*/  FMUL.FTZ R89, R50, R89 ;  /* 0x0000005932597220 */ /* 0x000fe40000410000 */
[----:B------:R-:W-:Y:S02]  /*7c80*/  FMUL.FTZ R128, R51, R128 ;  /* 0x0000008033807220 */ /* 0x000fe40000410000 */
[----:B------:R-:W-:Y:S02]  /*7c90*/  FMUL.FTZ R95, R52, R95 ;  /* 0x0000005f345f7220 */ /* 0x000fe40000410000 */
        /* <DEDUP_REMOVED lines=9> */
[----:B------:R-:W-:Y:S02]  /*7d30*/  FFMA.FTZ R45, R91, R40, -R45 ;  /* 0x000000285b2d7223 */ /* 0x000fe4000001082d */
[----:B------:R-:W-:Y:S02]  /*7d40*/  FFMA.FTZ R120, R94, R41, -R120 ;  /* 0x000000295e787223 */ /* 0x000fe40000010878 */
[----:B------:R-:W-:Y:S02]  /*7d50*/  FFMA.FTZ R73, R97, R44, -R73 ;  /* 0x0000002c61497223 */ /* 0x000fe40000010849 */
[----:B------:R-:W-:-:S02]  /*7d60*/  FFMA.FTZ R124, R100, R47, -R124 ;  /* 0x0000002f647c7223 */ /* 0x000fc4000001087c */
[----:B------:R-:W-:Y:S02]  /*7d70*/  FFMA.FTZ R89, R103, R46, -R89 ;  /* 0x0000002e67597223 */ /* 0x000fe40000010859 */
[----:B------:R-:W-:Y:S02]  /*7d80*/  FFMA.FTZ R128, R106, R79, -R128 ;  /* 0x0000004f6a807223 */ /* 0x000fe40000010880 */
        /* <DEDUP_REMOVED lines=25> */
[----:B------:R-:W-:Y:S01]  /*7f20*/  FFMA.FTZ R67, R42, 2, R67 ;  /* 0x400000002a437823 */ /* 0x000fe20000010043 */
[----:B------:R-:W-:Y:S01]  /*7f30*/  @P0 CALL.REL.NOINC `(.L_x_122) ;  /* 0x0000001000000944 */ /* 0x000fe20003c00000 */
[----:B------:R-:W-:Y:S05]  /*7f40*/  BRA `(.L_x_128) ;  /* 0xffffbb6000007947 */ /* 0x000fea000383ffff */
.L_x_122:
[----:B------:R-:W-:Y:S01]  /*7f50*/  BAR.SYNC.DEFER_BLOCKING 0x0 ;  /* 0x0000000000007b1d */ /* 0x000fe20000010000 */
[CC--:B------:R-:W-:Y:S02]  /*7f60*/  IADD3 R40, R151.reuse, R3.reuse, RZ ;  /* 0x0000000397287210 */ /* 0x0c0fe40007ffe0ff */
[----:B------:R-:W-:-:S02]  /*7f70*/  IADD3 R42, R151, R3, RZ ;  /* 0x00000003972a7210 */ /* 0x000fc40007ffe0ff */
[CC--:B------:R-:W-:Y:S01]  /*7f80*/  IADD3 R41, R151.reuse, R3.reuse, RZ ;  /* 0x0000000397297210 */ /* 0x0c0fe20007ffe0ff */
[----:B------:R-:W-:Y:S01]  /*7f90*/  ULDC UR7, c[0x0][0x200] ;  /* 0x0000800000077ab9 */ /* 0x000fe20000000800 */
[----:B------:R-:W-:Y:S01]  /*7fa0*/  IADD3 R40, R40, 0x40, RZ ;  /* 0x0000004028287810 */ /* 0x000fe20007ffe0ff */
[----:B------:R-:W-:Y:S01]  /*7fb0*/  UIMAD UR7, UR24, UR7, URZ ;  /* 0x00000007180772a4 */ /* 0x000fe2000f8e023f */
[CC--:B------:R-:W-:Y:S01]  /*7fc0*/  IADD3 R43, R151.reuse, R3.reuse, RZ ;  /* 0x00000003972b7210 */ /* 0x0c0fe20007ffe0ff */
[----:B------:R-:W-:Y:S01]  /*7fd0*/  BSSY B0, `(.L_x_129) ;  /* 0x000005c000007945 */ /* 0x000fe20003800000 */
[----:B------:R-:W-:Y:S02]  /*7fe0*/  IADD3 R42, R42, 0x20, RZ ;  /* 0x000000202a2a7810 */ /* 0x000fe40007ffe0ff */
[CC--:B------:R-:W-:Y:S02]  /*7ff0*/  IADD3 R45, R151.reuse, R3.reuse, RZ ;  /* 0x00000003972d7210 */ /* 0x0c0fe40007ffe0ff */
[----:B------:R-:W-:-:S02]  /*8000*/  IADD3 R44, R151, R3, RZ ;  /* 0x00000003972c7210 */ /* 0x000fc40007ffe0ff */
[----:B------:R-:W-:Y:S02]  /*8010*/  LEA.HI.SX32 R42, R42, R43, 0x1b ;  /* 0x0000002b2a2a7211 */ /* 0x000fe400078fdaff */
[----:B------:R-:W-:Y:S02]  /*8020*/  LEA.HI.SX32 R44, R44, R45, 0x1b ;  /* 0x0000002d2c2c7211 */ /* 0x000fe400078fdaff */
[----:B------:R-:W-:Y:S02]  /*8030*/  LEA.HI.SX32 R40, R40, R41, 0x1b ;  /* 0x0000002928287211 */ /* 0x000fe400078fdaff */
[CC--:B------:R-:W-:Y:S01]  /*8040*/  IADD3 R46, R151.reuse, R3.reuse, RZ ;  /* 0x00000003972e7210 */ /* 0x0c0fe20007ffe0ff */
[----:B------:R-:W-:Y:S01]  /*8050*/  STS [R4.X4], R36 ;  /* 0x0000002404007388 */ /* 0x000fe20000004800 */
[----:B------:R-:W-:Y:S02]  /*8060*/  IADD3 R47, R151, R3, RZ ;  /* 0x00000003972f7210 */ /* 0x000fe40007ffe0ff */
[----:B------:R-:W-:Y:S01]  /*8070*/  IADD3 R46, R46, 0x60, RZ ;  /* 0x000000602e2e7810 */ /* 0x000fe20007ffe0ff */
[----:B------:R-:W-:Y:S01]  /*8080*/  STS [R4.X4+0x4], R37 ;  /* 0x0000042504007388 */ /* 0x000fe20000004800 */
[----:B------:R-:W-:-:S02]  /*8090*/  ISETP.NE.AND P0, PT, R152, RZ, PT ;  /* 0x000000ff9800720c */ /* 0x000fc40003f05270 */
[----:B------:R-:W-:Y:S01]  /*80a0*/  LEA.HI.SX32 R46, R46, R47, 0x1b ;  /* 0x0000002f2e2e7211 */ /* 0x000fe200078fdaff */
[----:B------:R-:W-:Y:S01]  /*80b0*/  STS [R4.X4+0x8], R38 ;  /* 0x0000082604007388 */ /* 0x000fe20000004800 */
[----:B------:R-:W-:Y:S02]  /*80c0*/  MOV R6, UR17 ;  /* 0x0000001100067c02 */ /* 0x000fe40008000f00 */
[----:B------:R-:W-:Y:S01]  /*80d0*/  MOV R9, UR7 ;  /* 0x0000000700097c02 */ /* 0x000fe20008000f00 */
[----:B------:R-:W-:Y:S01]  /*80e0*/  STS [R4.X4+0xc], R39 ;  /* 0x00000c2704007388 */ /* 0x000fe20000004800 */
[----:B------:R-:W-:-:S03]  /*80f0*/  SHF.R.S32.HI R12, RZ, 0x1f, R153 ;  /* 0x0000001fff0c7819 */ /* 0x000fc60000011499 */
[----:B------:R-:W-:Y:S01]  /*8100*/  STS [R4.X4+0x10], R56 ;  /* 0x0000103804007388 */ /* 0x000fe20000004800 */
[----:B------:R-:W-:-:S03]  /*8110*/  IMAD R9, R2, c[0x0][0x204], R9 ;  /* 0x0000810002097a24 */ /* 0x000fc600078e0209 */
        /* <DEDUP_REMOVED lines=10> */
[----:B------:R0:W-:Y:S01]  /*81c0*/  STS [R4.X4+0x3c], R67 ;  /* 0x00003c4304007388 */ /* 0x0001e20000004800 */
[----:B------:R-:W-:-:S06]  /*81d0*/  NOP ;  /* 0x0000000000007918 */ /* 0x000fcc0000000000 */
[----:B------:R1:W-:Y:S01]  /*81e0*/  LDS R11, [R44.X4] ;  /* 0x000000002c0b7984 */ /* 0x0003e20000004800 */
[----:B0-----:R-:W-:-:S03]  /*81f0*/  IMAD.WIDE.U32 R4, R2, c[0x0][0x200], RZ ;  /* 0x0000800002047a25 */ /* 0x001fc600078e00ff */
[----:B------:R0:W-:Y:S04]  /*8200*/  LDS R13, [R42.X4+0x80] ;  /* 0x000080002a0d7984 */ /* 0x0001e80000004800 */
[----:B------:R2:W-:Y:S01]  /*8210*/  LDS R15, [R40.X4+0x100] ;  /* 0x00010000280f7984 */ /* 0x0005e20000004800 */
[----:B-1----:R-:W-:Y:S02]  /*8220*/  IADD3 R44, R151, R3, RZ ;  /* 0x00000003972c7210 */ /* 0x002fe40007ffe0ff */
[----:B------:R-:W-:Y:S01]  /*8230*/  IADD3 R37, R5, R9, RZ ;  /* 0x0000000905257210 */ /* 0x000fe20007ffe0ff */
[----:B------:R1:W-:Y:S01]  /*8240*/  LDS R17, [R46.X4+0x180] ;  /* 0x000180002e117984 */ /* 0x0003e20000004800 */
[CC--:B0-----:R-:W-:Y:S02]  /*8250*/  IADD3 R42, R151.reuse, R3.reuse, RZ ;  /* 0x00000003972a7210 */ /* 0x0c1fe40007ffe0ff */
[----:B------:R-:W-:Y:S01]  /*8260*/  IADD3 R44, R44, 0x80, RZ ;  /* 0x000000802c2c7810 */ /* 0x000fe20007ffe0ff */
[----:B------:R-:W-:Y:S01]  /*8270*/  LDS R165, [R165.X4+0x580] ;  /* 0x00058000a5a57984 */ /* 0x000fe20000004800 */
[----:B--2---:R-:W-:-:S02]  /*8280*/  IADD3 R40, R151, R3, RZ ;  /* 0x0000000397287210 */ /* 0x004fc40007ffe0ff */
[----:B------:R-:W-:Y:S01]  /*8290*/  IADD3 R42, R42, 0xa0, RZ ;  /* 0x000000a02a2a7810 */ /* 0x000fe20007ffe0ff */
[----:B------:R-:W-:Y:S01]  /*82a0*/  LDS R163, [R163.X4+0x600] ;  /* 0x00060000a3a37984 */ /* 0x000fe20000004800 */
[----:B------:R-:W-:Y:S02]  /*82b0*/  IADD3 R40, R40, 0xc0, RZ ;  /* 0x000000c028287810 */ /* 0x000fe40007ffe0ff */
[----:B------:R-:W-:Y:S01]  /*82c0*/  LEA.HI.SX32 R44, R44, R45, 0x1b ;  /* 0x0000002d2c2c7211 */ /* 0x000fe200078fdaff */
[----:B------:R-:W-:Y:S01]  /*82d0*/  LDS R33, [R156.X4+0x680] ;  /* 0x000680009c217984 */ /* 0x000fe20000004800 */
[----:B------:R-:W-:Y:S02]  /*82e0*/  LEA.HI.SX32 R42, R42, R43, 0x1b ;  /* 0x0000002b2a2a7211 */ /* 0x000fe400078fdaff */
[----:B------:R-:W-:Y:S01]  /*82f0*/  LEA.HI.SX32 R40, R40, R41, 0x1b ;  /* 0x0000002928287211 */ /* 0x000fe200078fdaff */
[----:B------:R0:W-:Y:S01]  /*8300*/  LDS R19, [R44.X4+0x200] ;  /* 0x000200002c137984 */ /* 0x0001e20000004800 */
[----:B-1----:R-:W-:-:S03]  /*8310*/  IADD3 R46, R151, R3, RZ ;  /* 0x00000003972e7210 */ /* 0x002fc60007ffe0ff */
[----:B------:R1:W-:Y:S01]  /*8320*/  LDS R21, [R42.X4+0x280] ;  /* 0x000280002a157984 */ /* 0x0003e20000004800 */
[----:B------:R-:W-:-:S03]  /*8330*/  IADD3 R46, R46, 0xe0, RZ ;  /* 0x000000e02e2e7810 */ /* 0x000fc60007ffe0ff */
[----:B------:R2:W-:Y:S01]  /*8340*/  LDS R23, [R40.X4+0x300] ;  /* 0x0003000028177984 */ /* 0x0005e20000004800 */
[C---:B0-----:R-:W-:Y:S02]  /*8350*/  IADD3 R44, R151.reuse, R3, RZ ;  /* 0x00000003972c7210 */ /* 0x041fe40007ffe0ff */
[----:B------:R-:W-:Y:S01]  /*8360*/  LEA.HI.SX32 R46, R46, R47, 0x1b ;  /* 0x0000002f2e2e7211 */ /* 0x000fe200078fdaff */
[----:B------:R-:W-:Y:S01]  /*8370*/  LDS R155, [R155.X4+0x700] ;  /* 0x000700009b9b7984 */ /* 0x000fe20000004800 */
[CC--:B-1----:R-:W-:Y:S02]  /*8380*/  IADD3 R42, R151.reuse, R3.reuse, RZ ;  /* 0x00000003972a7210 */ /* 0x0c2fe40007ffe0ff */
[----:B------:R-:W-:Y:S01]  /*8390*/  IADD3 R44, R44, 0x100, RZ ;  /* 0x000001002c2c7810 */ /* 0x000fe20007ffe0ff */
[----:B------:R-:W-:Y:S01]  /*83a0*/  LDS R25, [R46.X4+0x380] ;  /* 0x000380002e197984 */ /* 0x000fe20000004800 */
[----:B--2---:R-:W-:Y:S02]  /*83b0*/  IADD3 R40, R151, R3, RZ ;  /* 0x0000000397287210 */ /* 0x004fe40007ffe0ff */
[----:B------:R-:W-:Y:S01]  /*83c0*/  IADD3 R42, R42, 0x120, RZ ;  /* 0x000001202a2a7810 */ /* 0x000fe20007ffe0ff */
[----:B------:R-:W-:Y:S01]  /*83d0*/  LDS R35, [R154.X4+0x780] ;  /* 0x000780009a237984 */ /* 0x000fe20000004800 */
[----:B------:R-:W-:-:S02]  /*83e0*/  IADD3 R40, R40, 0x140, RZ ;  /* 0x0000014028287810 */ /* 0x000fc40007ffe0ff */
[----:B------:R-:W-:Y:S02]  /*83f0*/  LEA.HI.SX32 R44, R44, R45, 0x1b ;  /* 0x0000002d2c2c7211 */ /* 0x000fe400078fdaff */
[----:B------:R-:W-:Y:S02]  /*8400*/  LEA.HI.SX32 R42, R42, R43, 0x1b ;  /* 0x0000002b2a2a7211 */ /* 0x000fe400078fdaff */
[----:B------:R-:W-:Y:S01]  /*8410*/  LEA.HI.SX32 R40, R40, R41, 0x1b ;  /* 0x0000002928287211 */ /* 0x000fe200078fdaff */
        /* <DEDUP_REMOVED lines=8> */
[----:B------:R-:W-:-:S06]  /*84a0*/  USHF.L.U32 UR7, UR6, 0xb, URZ ;  /* 0x0000000b06077899 */ /* 0x000fcc000800063f */
[----:B------:R-:W-:Y:S02]  /*84b0*/  IADD3 R6, P0, R153, UR7, RZ ;  /* 0x0000000799067c10 */ /* 0x000fe4000ff1e0ff */
[----:B------:R-:W-:Y:S01]  /*84c0*/  MOV R7, UR7 ;  /* 0x0000000700077c02 */ /* 0x000fe20008000f00 */
[----:B------:R-:W-:Y:S02]  /*84d0*/  ULDC UR7, c[0x0][0x208] ;  /* 0x0000820000077ab9 */ /* 0x000fe40000000800 */
[----:B------:R-:W-:Y:S01]  /*84e0*/  UIMAD UR7, UR21, UR7, URZ ;  /* 0x00000007150772a4 */ /* 0x000fe2000f8e023f */
[----:B------:R-:W-:-:S05]  /*84f0*/  LEA.HI.X.SX32 R7, R7, R12, 0x1, P0 ;  /* 0x0000000c07077211 */ /* 0x000fca00000f0eff */
[----:B------:R-:W-:Y:S01]  /*8500*/  IMAD.WIDE.U32 R6, R2, c[0x0][0x200], R6 ;  /* 0x0000800002067a25 */ /* 0x000fe200078e0006 */
[----:B------:R-:W-:-:S04]  /*8510*/  MOV R39, UR7 ;  /* 0x0000000700277c02 */ /* 0x000fc80008000f00 */
[----:B------:R-:W-:Y:S01]  /*8520*/  IADD3 R7, R9, R7, RZ ;  /* 0x0000000709077210 */ /* 0x000fe20007ffe0ff */
[----:B------:R-:W-:-:S04]  /*8530*/  IMAD R9, R0, c[0x0][0x20c], R39 ;  /* 0x0000830000097a24 */ /* 0x000fc800078e0227 */
[----:B------:R-:W-:-:S05]  /*8540*/  IMAD.WIDE.U32 R6, R0, c[0x0][0x208], R6 ;  /* 0x0000820000067a25 */ /* 0x000fca00078e0006 */
[----:B------:R-:W-:Y:S02]  /*8550*/  IADD3 R7, R7, R9, RZ ;  /* 0x0000000907077210 */ /* 0x000fe40007ffe0ff */
[----:B------:R-:W-:-:S04]  /*8560*/  LEA R8, P0, R6, c[0x0][0x258], 0x2 ;  /* 0x0000960006087a11 */ /* 0x000fc800078010ff */
[----:B------:R-:W-:-:S05]  /*8570*/  LEA.HI.X R9, R6, c[0x0][0x25c], R7, 0x2, P0 ;  /* 0x0000970006097a11 */ /* 0x000fca00000f1407 */
[----:B------:R0:W-:Y:S04]  /*8580*/  STG.E [R8.64], R11 ;  /* 0x0000000b08007986 */ /* 0x0001e8000c101916 */
.L_x_130:
[----:B------:R-:W-:Y:S05]  /*8590*/  BSYNC B0 ;  /* 0x0000000000007941 */ /* 0x000fea0003800000 */
.L_x_129:
[----:B------:R-:W-:Y:S01]  /*85a0*/  ULDC UR7, c[0x0][0x208] ;  /* 0x0000820000077ab9 */ /* 0x000fe20000000800 */
[----:B0-----:R-:W-:Y:S01]  /*85b0*/  LOP3.LUT R9, R153, 0x40, RZ, 0xfc, !PT ;  /* 0x0000004099097812 */ /* 0x001fe200078efcff */
[----:B------:R-:W-:Y:S01]  /*85c0*/  UIMAD UR7, UR21, UR7, URZ ;  /* 0x00000007150772a4 */ /* 0x000fe2000f8e023f */
[----:B------:R-:W-:Y:S01]  /*85d0*/  MOV R5, R37 ;  /* 0x0000002500057202 */ /* 0x000fe20000000f00 */
[----:B------:R-:W-:Y:S01]  /*85e0*/  USHF.L.U32 UR14, UR6, 0xb, URZ ;  /* 0x0000000b060e7899 */ /* 0x000fe2000800063f */
[-C--:B------:R-:W-:Y:S01]  /*85f0*/  ISETP.GE.AND P4, PT, R9, R10.reuse, PT ;  /* 0x0000000a0900720c */ /* 0x080fe20003f86270 */
[----:B------:R-:W-:Y:S01]  /*8600*/  UIADD3 UR6, UR6, 0x1, URZ ;  /* 0x0000000106067890 */ /* 0x000fe2000fffe03f */
[----:B------:R-:W-:Y:S01]  /*8610*/  LOP3.LUT R7, R153, 0x20, RZ, 0xfc, !PT ;  /* 0x0000002099077812 */ /* 0x000fe200078efcff */
[C---:B------:R-:W-:Y:S01]  /*8620*/  IMAD.WIDE.U32 R4, R0.reuse, c[0x0][0x208], R4 ;  /* 0x0000820000047a25 */ /* 0x040fe200078e0004 */
[----:B------:R-:W-:Y:S01]  /*8630*/  MOV R9, UR7 ;  /* 0x0000000700097c02 */ /* 0x000fe20008000f00 */
[----:B------:R-:W-:Y:S01]  /*8640*/  USHF.R.S32.HI UR7, URZ, 0x1f, UR14 ;  /* 0x0000001f3f077899 */ /* 0x000fe2000801140e */
[-C--:B------:R-:W-:Y:S01]  /*8650*/  ISETP.GE.AND P3, PT, R7, R10.reuse, PT ;  /* 0x0000000a0700720c */ /* 0x080fe20003f66270 */
[----:B------:R-:W-:Y:S01]  /*8660*/  UIADD3 UR12, UP1, UR12, 0x4000, URZ ;  /* 0x000040000c0c7890 */ /* 0x000fe2000ff3e03f */
[C---:B------:R-:W-:Y:S01]  /*8670*/  LEA R7, P0, R153.reuse, c[0x0][0x258], 0x2 ;  /* 0x0000960099077a11 */ /* 0x040fe200078010ff */
[----:B------:R-:W-:Y:S01]  /*8680*/  IMAD R9, R0, c[0x0][0x20c], R9 ;  /* 0x0000830000097a24 */ /* 0x000fe200078e0209 */
[----:B------:R-:W-:Y:S01]  /*8690*/  IADD3 R6, P1, R4, UR14, RZ ;  /* 0x0000000e04067c10 */ /* 0x000fe2000ff3e0ff */
[----:B------:R-:W-:Y:S01]  /*86a0*/  UIADD3 UR9, UP2, UR9, 0x2000, URZ ;  /* 0x0000200009097890 */ /* 0x000fe2000ff5e03f */
[C---:B------:R-:W-:Y:S01]  /*86b0*/  LOP3.LUT R11, R153.reuse, 0x60, RZ, 0xfc, !PT ;  /* 0x00000060990b7812 */ /* 0x040fe200078efcff */
[----:B------:R-:W-:Y:S01]  /*86c0*/  UIADD3 UR8, UP3, UR8, 0x2000, URZ ;  /* 0x0000200008087890 */ /* 0x000fe2000ff7e03f */
[C---:B------:R-:W-:Y:S01]  /*86d0*/  LOP3.LUT R37, R153.reuse, 0x80, RZ, 0xfc, !PT ;  /* 0x0000008099257812 */ /* 0x040fe200078efcff */
[----:B------:R-:W-:Y:S01]  /*86e0*/  UIADD3.X UR13, URZ, UR13, URZ, UP1, !UPT ;  /* 0x0000000d3f0d7290 */ /* 0x000fe20008ffe43f */
[----:B------:R-:W-:Y:S01]  /*86f0*/  LEA.HI.X R12, R153, c[0x0][0x25c], R12, 0x2, P0 ;  /* 0x00009700990c7a11 */ /* 0x000fe200000f140c */
[----:B------:R-:W-:Y:S01]  /*8700*/  UIADD3.X UR11, URZ, UR11, URZ, UP2, !UPT ;  /* 0x0000000b3f0b7290 */ /* 0x000fe200097fe43f */
[----:B------:R-:W-:Y:S01]  /*8710*/  IADD3.X R5, R9, UR7, R5, P1, !PT ;  /* 0x0000000709057c10 */ /* 0x000fe20008ffe405 */
[----:B------:R-:W-:Y:S01]  /*8720*/  ULDC UR7, c[0x0][0x174] ;  /* 0x00005d0000077ab9 */ /* 0x000fe20000000800 */
[----:B------:R-:W-:Y:S01]  /*8730*/  LEA R4, P0, R6, R7, 0x2 ;  /* 0x0000000706047211 */ /* 0x000fe200078010ff */
[----:B------:R-:W-:Y:S01]  /*8740*/  UISETP.GE.AND UP0, UPT, UR6, UR7, UPT ;  /* 0x000000070600728c */ /* 0x000fe2000bf06270 */
[-C--:B------:R-:W-:Y:S01]  /*8750*/  ISETP.GE.AND P5, PT, R11, R10.reuse, PT ;  /* 0x0000000a0b00720c */ /* 0x080fe20003fa6270 */
[----:B------:R-:W-:Y:S01]  /*8760*/  UIADD3.X UR10, URZ, UR10, URZ, UP3, !UPT ;  /* 0x0000000a3f0a7290 */ /* 0x000fe20009ffe43f */
[----:B------:R-:W-:-:S02]  /*8770*/  ISETP.GE.AND P6, PT, R37, R10, PT ;  /* 0x0000000a2500720c */ /* 0x000fc40003fc6270 */
[C---:B------:R-:W-:Y:S02]  /*8780*/  LOP3.LUT R7, R153.reuse, 0xa0, RZ, 0xfc, !PT ;  /* 0x000000a099077812 */ /* 0x040fe400078efcff */
[----:B------:R-:W-:Y:S02]  /*8790*/  LOP3.LUT R9, R153, 0xc0, RZ, 0xfc, !PT ;  /* 0x000000c099097812 */ /* 0x000fe400078efcff */
[----:B------:R-:W-:Y:S02]  /*87a0*/  LEA.HI.X R5, R6, R12, R5, 0x2, P0 ;  /* 0x0000000c06057211 */ /* 0x000fe400000f1405 */
[-C--:B------:R-:W-:Y:S02]  /*87b0*/  ISETP.GE.AND P0, PT, R7, R10.reuse, PT ;  /* 0x0000000a0700720c */ /* 0x080fe40003f06270 */
[----:B------:R-:W-:Y:S01]  /*87c0*/  ISETP.GE.AND P1, PT, R9, R10, PT ;  /* 0x0000000a0900720c */ /* 0x000fe20003f26270 */
[----:B------:R0:W-:Y:S01]  /*87d0*/  @!P3 STG.E [R4.64+0x80], R13 ;  /* 0x0000800d0400b986 */ /* 0x0001e2000c101916 */
[----:B------:R-:W-:-:S02]  /*87e0*/  LOP3.LUT R7, R153, 0x100, RZ, 0xfc, !PT ;  /* 0x0000010099077812 */ /* 0x000fc400078efcff */
[C---:B------:R-:W-:Y:S01]  /*87f0*/  LOP3.LUT R9, R153.reuse, 0x120, RZ, 0xfc, !PT ;  /* 0x0000012099097812 */ /* 0x040fe200078efcff */
[----:B------:R0:W-:Y:S01]  /*8800*/  @!P4 STG.E [R4.64+0x100], R15 ;  /* 0x0001000f0400c986 */ /* 0x0001e2000c101916 */
[----:B------:R-:W-:Y:S02]  /*8810*/  LOP3.LUT R11, R153, 0xe0, RZ, 0xfc, !PT ;  /* 0x000000e0990b7812 */ /* 0x000fe400078efcff */
[-C--:B------:R-:W-:Y:S01]  /*8820*/  ISETP.GE.AND P3, PT, R7, R10.reuse, PT ;  /* 0x0000000a0700720c */ /* 0x080fe20003f66270 */
[----:B------:R0:W-:Y:S01]  /*8830*/  @!P5 STG.E [R4.64+0x180], R17 ;  /* 0x000180110400d986 */ /* 0x0001e2000c101916 */
[-C--:B------:R-:W-:Y:S02]  /*8840*/  ISETP.GE.AND P4, PT, R9, R10.reuse, PT ;  /* 0x0000000a0900720c */ /* 0x080fe40003f86270 */
[----:B------:R-:W-:Y:S01]  /*8850*/  ISETP.GE.AND P2, PT, R11, R10, PT ;  /* 0x0000000a0b00720c */ /* 0x000fe20003f46270 */
[----:B------:R0:W-:Y:S01]  /*8860*/  @!P6 STG.E [R4.64+0x200], R19 ;  /* 0x000200130400e986 */ /* 0x0001e2000c101916 */
[----:B------:R-:W-:-:S02]  /*8870*/  LOP3.LUT R7, R153, 0x140, RZ, 0xfc, !PT ;  /* 0x0000014099077812 */ /* 0x000fc400078efcff */
[----:B------:R-:W-:Y:S01]  /*8880*/  LOP3.LUT R9, R153, 0x160, RZ, 0xfc, !PT ;  /* 0x0000016099097812 */ /* 0x000fe200078efcff */
[----:B------:R0:W-:Y:S01]  /*8890*/  @!P0 STG.E [R4.64+0x280], R21 ;  /* 0x0002801504008986 */ /* 0x0001e2000c101916 */
[-C--:B------:R-:W-:Y:S02]  /*88a0*/  ISETP.GE.AND P5, PT, R7, R10.reuse, PT ;  /* 0x0000000a0700720c */ /* 0x080fe40003fa6270 */
[-C--:B------:R-:W-:Y:S01]  /*88b0*/  ISETP.GE.AND P6, PT, R9, R10.reuse, PT ;  /* 0x0000000a0900720c */ /* 0x080fe20003fc6270 */
[----:B------:R0:W-:Y:S01]  /*88c0*/  @!P1 STG.E [R4.64+0x300], R23 ;  /* 0x0003001704009986 */ /* 0x0001e2000c101916 */
[C---:B------:R-:W-:Y:S02]  /*88d0*/  LOP3.LUT R7, R153.reuse, 0x180, RZ, 0xfc, !PT ;  /* 0x0000018099077812 */ /* 0x040fe400078efcff */
[----:B------:R-:W-:Y:S01]  /*88e0*/  LOP3.LUT R9, R153, 0x1a0, RZ, 0xfc, !PT ;  /* 0x000001a099097812 */ /* 0x000fe200078efcff */
[----:B------:R0:W-:Y:S01]  /*88f0*/  @!P2 STG.E [R4.64+0x380], R25 ;  /* 0x000380190400a986 */ /* 0x0001e2000c101916 */
[----:B------:R-:W-:-:S02]  /*8900*/  ISETP.GE.AND P0, PT, R7, R10, PT ;  /* 0x0000000a0700720c */ /* 0x000fc40003f06270 */
[-C--:B------:R-:W-:Y:S01]  /*8910*/  ISETP.GE.AND P1, PT, R9, R10.reuse, PT ;  /* 0x0000000a0900720c */ /* 0x080fe20003f26270 */
[----:B------:R0:W-:Y:S01]  /*8920*/  @!P3 STG.E [R4.64+0x400], R27 ;  /* 0x0004001b0400b986 */ /* 0x0001e2000c101916 */
[C---:B------:R-:W-:Y:S02]  /*8930*/  LOP3.LUT R7, R153.reuse, 0x1c0, RZ, 0xfc, !PT ;  /* 0x000001c099077812 */ /* 0x040fe400078efcff */
[----:B------:R-:W-:Y:S01]  /*8940*/  LOP3.LUT R9, R153, 0x1e0, RZ, 0xfc, !PT ;  /* 0x000001e099097812 */ /* 0x000fe200078efcff */
[----:B------:R0:W-:Y:S01]  /*8950*/  @!P4 STG.E [R4.64+0x480], R29 ;  /* 0x0004801d0400c986 */ /* 0x0001e2000c101916 */
[-C--:B------:R-:W-:Y:S02]  /*8960*/  ISETP.GE.AND P2, PT, R7, R10.reuse, PT ;  /* 0x0000000a0700720c */ /* 0x080fe40003f46270 */
[----:B------:R-:W-:Y:S01]  /*8970*/  ISETP.GE.AND P3, PT, R9, R10, PT ;  /* 0x0000000a0900720c */ /* 0x000fe20003f66270 */
[----:B------:R0:W-:Y:S04]  /*8980*/  @!P5 STG.E [R4.64+0x500], R31 ;  /* 0x0005001f0400d986 */ /* 0x0001e8000c101916 */
[----:B------:R0:W-:Y:S04]  /*8990*/  @!P6 STG.E [R4.64+0x580], R165 ;  /* 0x000580a50400e986 */ /* 0x0001e8000c101916 */
[----:B------:R0:W-:Y:S04]  /*89a0*/  @!P1 STG.E [R4.64+0x680], R33 ;  /* 0x0006802104009986 */ /* 0x0001e8000c101916 */
[----:B------:R0:W-:Y:S04]  /*89b0*/  @!P2 STG.E [R4.64+0x700], R155 ;  /* 0x0007009b0400a986 */ /* 0x0001e8000c101916 */
[----:B------:R0:W-:Y:S04]  /*89c0*/  @!P3 STG.E [R4.64+0x780], R35 ;  /* 0x000780230400b986 */ /* 0x0001e8000c101916 */
[----:B------:R0:W-:Y:S01]  /*89d0*/  @!P0 STG.E [R4.64+0x600], R163 ;  /* 0x000600a304008986 */ /* 0x0001e2000c101916 */
[----:B------:R-:W-:-:S13]  /*89e0*/  PLOP3.LUT P0, PT, PT, PT, UP0, 0x80, 0x0 ;  /* 0x000000000000781c */ /* 0x000fda0003f0f008 */
[----:B0-----:R-:W-:Y:S01]  /*89f0*/  @P0 CALL.REL.NOINC `(.L_x_131) ;  /* 0x0000001000000944 */ /* 0x001fe20003c00000 */
[----:B------:R-:W-:Y:S05]  /*8a00*/  BRA `(.L_x_132) ;  /* 0xffff7d6000007947 */ /* 0x000fea000383ffff */
.L_x_131:
[----:B------:R-:W-:Y:S05]  /*8a10*/  EXIT ;  /* 0x000000000000794d */ /* 0x000fea0003800000 */
.L_x_133:
        /* <DEDUP_REMOVED lines=14> */
.L_x_5322:


//--------------------- .text._Z25selective_scan_fwd_kernelI32Selective_Scan_fwd_kernel_traitsILi128ELi16ELi1ELb0ELb0ELb1ELb1EfN3c107complexIfEEEEv13SSMParamsBase --------------------------
	.section	.text._Z25selective_scan_fwd_kernelI32Selective_Scan_fwd_kernel_traitsILi128ELi16ELi1ELb0ELb0ELb1ELb1EfN3c107complexIfEEEEv13SSMParamsBase,"ax",@progbits
	.sectioninfo	@"SHI_REGISTERS=168"
	.align	128
        .global         _Z25selective_scan_fwd_kernelI32Selective_Scan_fwd_kernel_traitsILi128ELi16ELi1ELb0ELb0ELb1ELb1EfN3c107complexIfEEEEv13SSMParamsBase
        .type           _Z25selective_scan_fwd_kernelI32Selective_Scan_fwd_kernel_traitsILi128ELi16ELi1ELb0ELb0ELb1ELb1EfN3c107complexIfEEEEv13SSMParamsBase,@function
        .size           _Z25selective_scan_fwd_kernelI32Selective_Scan_fwd_kernel_traitsILi128ELi16ELi1ELb0ELb0ELb1ELb1EfN3c107complexIfEEEEv13SSMParamsBase,(.L_x_5323 - _Z25selective_scan_fwd_kernelI32Selective_Scan_fwd_kernel_traitsILi128ELi16ELi1ELb0ELb0ELb1ELb1EfN3c107complexIfEEEEv13SSMParamsBase)
        .other          _Z25selective_scan_fwd_kernelI32Selective_Scan_fwd_kernel_traitsILi128ELi16ELi1ELb0ELb0ELb1ELb1EfN3c107complexIfEEEEv13SSMParamsBase,@"STO_CUDA_ENTRY STV_DEFAULT"
_Z25selective_scan_fwd_kernelI32Selective_Scan_fwd_kernel_traitsILi128ELi16ELi1ELb0ELb0ELb1ELb1EfN3c107complexIfEEEEv13SSMParamsBase:
.text._Z25selective_scan_fwd_kernelI32Selective_Scan_fwd_kernel_traitsILi128ELi16ELi1ELb0ELb0ELb1ELb1EfN3c107complexIfEEEEv13SSMParamsBase:
        /* <DEDUP_REMOVED lines=98> */
[----:B------:R-:W-:Y:S01]  /*0620*/  UIMAD UR26, UR14, UR32, UR26 ;  /* 0x000000200e1a72a4 */ /* 0x000fe2000f8e021a */
[----:B------:R0:W4:Y:S01]  /*0630*/  @P1 R2UR UR4, R4 ;  /* 0x00000000040413c2 */ /* 0x00012200000e0000 */
[----:B------:R-:W-:Y:S02]  /*0640*/  UIMAD.WIDE.U32 UR18, UR15, UR31, UR18 ;  /* 0x0000001f0f1272a5 */ /* 0x000fe4000f8e0012 */
[----:B------:R-:W-:Y:S02]  /*0650*/  UIMAD UR28, UR14, UR35, UR28 ;  /* 0x000000230e1c72a4 */ /* 0x000fe4000f8e021c */
[----:B------:R-:W-:Y:S02]  /*0660*/  UIMAD.WIDE.U32 UR14, UR15, UR34, UR16 ;  /* 0x000000220f0e72a5 */ /* 0x000fe4000f8e0010 */
[----:B------:R-:W-:-:S02]  /*0670*/  UIADD3 UR17, UR19, UR26, URZ ;  /* 0x0000001a13117290 */ /* 0x000fc4000fffe03f */
[----:B------:R-:W-:Y:S02]  /*0680*/  ULEA UR16, UP0, UR18, UR12, 0x2 ;  /* 0x0000000c12107291 */ /* 0x000fe4000f80103f */
[----:B------:R-:W-:Y:S02]  /*0690*/  ULEA UR10, UP1, UR14, UR10, 0x2 ;  /* 0x0000000a0e0a7291 */ /* 0x000fe4000f82103f */
[----:B------:R-:W-:Y:S01]  /*06a0*/  ULEA.HI.X UR18, UR18, UR13, UR17, 0x2, UP0 ;  /* 0x0000000d12127291 */ /* 0x000fe200080f1411 */
[----:B0-----:R-:W-:Y:S01]  /*06b0*/  SHF.L.U32 R4, R153, 0x4, RZ ;  /* 0x0000000499047819 */ /* 0x001fe200000006ff */
[----:B------:R-:W-:Y:S02]  /*06c0*/  ULEA UR12, UP2, UR6, UR8, 0x2 ;  /* 0x00000008060c7291 */ /* 0x000fe4000f84103f */
[----:B------:R-:W-:Y:S01]  /*06d0*/  UIADD3 UR7, UR7, UR29, URZ ;  /* 0x0000001d07077290 */ /* 0x000fe2000fffe03f */
[----:B------:R-:W-:Y:S01]  /*06e0*/  LOP3.LUT R4, R4, 0xfffffe00, RZ, 0xc0, !PT ;  /* 0xfffffe0004047812 */ /* 0x000fe200078ec0ff */
[----:B------:R-:W-:-:S02]  /*06f0*/  UIADD3 UR15, UR15, UR28, URZ ;  /* 0x0000001c0f0f7290 */ /* 0x000fc4000fffe03f */
[----:B------:R-:W-:Y:S01]  /*0700*/  ULEA.HI.X UR13, UR6, UR9, UR7, 0x2, UP2 ;  /* 0x00000009060d7291 */ /* 0x000fe200090f1407 */
[----:B------:R-:W-:Y:S01]  /*0710*/  LOP3.LUT R152, R4, 0x1f, R153, 0xf8, !PT ;  /* 0x0000001f04987812 */ /* 0x000fe200078ef899 */
[----:B------:R-:W-:Y:S02]  /*0720*/  ULEA.HI.X UR11, UR14, UR11, UR15, 0x2, UP1 ;  /* 0x0000000b0e0b7291 */ /* 0x000fe400088f140f */
[----:B------:R-:W-:Y:S02]  /*0730*/  UMOV UR9, UR10 ;  /* 0x0000000a00097c82 */ /* 0x000fe40008000000 */
[----:B------:R-:W-:Y:S02]  /*0740*/  UMOV UR6, URZ ;  /* 0x0000003f00067c82 */ /* 0x000fe40008000000 */
[----:B------:R-:W-:Y:S02]  /*0750*/  UMOV UR8, UR16 ;  /* 0x0000001000087c82 */ /* 0x000fe40008000000 */
[----:B-1234-:R-:W-:-:S02]  /*0760*/  UMOV UR10, UR18 ;  /* 0x00000012000a7c82 */ /* 0x01efc40008000000 */
.L_x_178:
[----:B------:R-:W-:Y:S01]  /*0770*/  BAR.SYNC.DEFER_BLOCKING 0x0 ;  /* 0x0000000000007b1d */ /* 0x000fe20000010000 */
[C---:B------:R-:W-:Y:S01]  /*0780*/  LOP3.LUT R20, R152.reuse, 0x20, RZ, 0xfc, !PT ;  /* 0x0000002098147812 */ /* 0x040fe200078efcff */
[----:B------:R-:W-:Y:S01]  /*0790*/  HFMA2.MMA R5, -RZ, RZ, 0, 0 ;  /* 0x00000000ff057435 */ /* 0x000fe200000001ff */
        /* <DEDUP_REMOVED lines=39> */
[----:B------:R-:W-:Y:S02]  /*0a10*/  LOP3.LUT R44, R152, 0x1c0, RZ, 0xfc, !PT ;  /* 0x000001c0982c7812 */ /* 0x000fe400078efcff */
        /* <DEDUP_REMOVED lines=12> */
[----:B------:R-:W-:Y:S01]  /*0ae0*/  MOV R24, RZ ;  /* 0x000000ff00187202 */ /* 0x000fe20000000f00 */
        /* <DEDUP_REMOVED lines=40> */
[-C--:B------:R-:W-:Y:S02]  /*0d70*/  LEA.HI.SX32 R155, R155, R154.reuse, 0x1b ;  /* 0x0000009a9b9b7211 */ /* 0x080fe400078fdaff */
[----:B------:R-:W-:Y:S02]  /*0d80*/  LEA.HI.SX32 R154, R43, R154, 0x1b ;  /* 0x0000009a2b9a7211 */ /* 0x000fe400078fdaff */
[----:B------:R-:W-:Y:S02]  /*0d90*/  MOV R6, UR9 ;  /* 0x0000000900067c02 */ /* 0x000fe40008000f00 */
[----:B------:R-:W-:-:S02]  /*0da0*/  MOV R7, UR11 ;  /* 0x0000000b00077c02 */ /* 0x000fc40008000f00 */
[----:B------:R-:W-:-:S03]  /*0db0*/  ISETP.GE.AND P3, PT, R20, UR17, PT ;  /* 0x0000001114007c0c */ /* 0x000fc6000bf66270 */
[C---:B------:R-:W-:Y:S01]  /*0dc0*/  IMAD.WIDE R20, R152.reuse, 0x4, R6 ;  /* 0x0000000498147825 */ /* 0x040fe200078e0206 */
[----:B------:R-:W-:Y:S01]  /*0dd0*/  HFMA2.MMA R25, -RZ, RZ, 0, 0 ;  /* 0x00000000ff197435 */ /* 0x000fe200000001ff */
[----:B------:R-:W-:Y:S02]  /*0de0*/  ISETP.GE.AND P0, PT, R152, UR17, PT ;  /* 0x0000001198007c0c */ /* 0x000fe4000bf06270 */
[----:B------:R-:W-:Y:S02]  /*0df0*/  ISETP.GE.AND P5, PT, R26, UR17, PT ;  /* 0x000000111a007c0c */ /* 0x000fe4000bfa6270 */
[----:B------:R-:W-:Y:S01]  /*0e00*/  ISETP.GE.AND P2, PT, R28, UR17, PT ;  /* 0x000000111c007c0c */ /* 0x000fe2000bf46270 */
[----:B------:R-:W-:Y:S01]  /*0e10*/  CS2R R26, SRZ ;  /* 0x00000000001a7805 */ /* 0x000fe2000001ff00 */
[----:B------:R-:W-:Y:S01]  /*0e20*/  CS2R R28, SRZ ;  /* 0x00000000001c7805 */ /* 0x000fe2000001ff00 */
[----:B--2---:R-:W-:Y:S04]  /*0e30*/  STS [R56.X4], R8 ;  /* 0x0000000838007388 */ /* 0x004fe80000004800 */
[----:B---3--:R0:W-:Y:S04]  /*0e40*/  STS [R55.X4+0x80], R5 ;  /* 0x0000800537007388 */ /* 0x0081e80000004800 */
[----:B----4-:R-:W-:Y:S04]  /*0e50*/  STS [R54.X4+0x100], R10 ;  /* 0x0001000a36007388 */ /* 0x010fe80000004800 */
[----:B-----5:R-:W-:Y:S04]  /*0e60*/  STS [R53.X4+0x180], R9 ;  /* 0x0001800935007388 */ /* 0x020fe80000004800 */
[----:B------:R-:W-:Y:S01]  /*0e70*/  STS [R52.X4+0x200], R12 ;  /* 0x0002000c34007388 */ /* 0x000fe20000004800 */
[----:B0-----:R-:W-:-:S03]  /*0e80*/  LEA R5, R3, R4, 0x4 ;  /* 0x0000000403057211 */ /* 0x001fc600078e20ff */
[----:B------:R-:W-:Y:S04]  /*0e90*/  STS [R51.X4+0x280], R11 ;  /* 0x0002800b33007388 */ /* 0x000fe80000004800 */
[----:B------:R-:W-:Y:S04]  /*0ea0*/  STS [R50.X4+0x300], R14 ;  /* 0x0003000e32007388 */ /* 0x000fe80000004800 */
[----:B------:R-:W-:Y:S04]  /*0eb0*/  STS [R49.X4+0x380], R13 ;  /* 0x0003800d31007388 */ /* 0x000fe80000004800 */
[----:B------:R-:W-:Y:S01]  /*0ec0*/  STS [R48.X4+0x400], R16 ;  /* 0x0004001030007388 */ /* 0x000fe20000004800 */
[----:B------:R-:W-:-:S03]  /*0ed0*/  LEA.HI.SX32 R5, R5, R5, 0x1b ;  /* 0x0000000505057211 */ /* 0x000fc600078fdaff */
        /* <DEDUP_REMOVED lines=25> */
[----:B0-----:R-:W-:Y:S01]  /*1070*/  CS2R R22, SRZ ;  /* 0x0000000000167805 */ /* 0x001fe2000001ff00 */
[----:B------:R-:W-:-:S04]  /*1080*/  MOV R24, RZ ;  /* 0x000000ff00187202 */ /* 0x000fc80000000f00 */
[----:B------:R-:W2:Y:S01]  /*1090*/  @!P3 LDG.E R25, [R20.64+0x80] ;  /* 0x000080161419b981 */ /* 0x000ea2000c1e1900 */
[----:B------:R-:W-:-:S03]  /*10a0*/  ISETP.GE.AND P3, PT, R30, UR17, PT ;  /* 0x000000111e007c0c */ /* 0x000fc6000bf66270 */
[----:B------:R-:W3:Y:S01]  /*10b0*/  @!P1 LDG.E R22, [R20.64+0x180] ;  /* 0x0001801614169981 */ /* 0x000ee2000c1e1900 */
[----:B------:R-:W-:Y:S01]  /*10c0*/  ISETP.GE.AND P1, PT, R34, UR17, PT ;  /* 0x0000001122007c0c */ /* 0x000fe2000bf26270 */
[----:B------:R-:W-:Y:S02]  /*10d0*/  CS2R R30, SRZ ;  /* 0x00000000001e7805 */ /* 0x000fe4000001ff00 */
[----:B------:R-:W4:Y:S01]  /*10e0*/  @!P0 LDG.E R26, [R20.64] ;  /* 0x00000016141a8981 */ /* 0x000f22000c1e1900 */
[----:B------:R-:W-:-:S03]  /*10f0*/  ISETP.GE.AND P0, PT, R32, UR17, PT ;  /* 0x0000001120007c0c */ /* 0x000fc6000bf06270 */
        /* <DEDUP_REMOVED lines=105> */
.L_x_135:
[----:B------:R-:W-:Y:S05]  /*1790*/  BSYNC B0 ;  /* 0x0000000000007941 */ /* 0x000fea0003800000 */
.L_x_134:
        /* <DEDUP_REMOVED lines=37> */
.L_x_137:
[----:B------:R-:W-:Y:S05]  /*19f0*/  BSYNC B0 ;  /* 0x0000000000007941 */ /* 0x000fea0003800000 */
.L_x_136:
        /* <DEDUP_REMOVED lines=35> */
.L_x_139:
[----:B------:R-:W-:Y:S05]  /*1c30*/  BSYNC B0 ;  /* 0x0000000000007941 */ /* 0x000fea0003800000 */
.L_x_138:
        /* <DEDUP_REMOVED lines=37> */
.L_x_141:
[----:B------:R-:W-:Y:S05]  /*1e90*/  BSYNC B0 ;  /* 0x0000000000007941 */ /* 0x000fea0003800000 */
.L_x_140:
        /* <DEDUP_REMOVED lines=35> */
.L_x_143:
[----:B------:R-:W-:Y:S05]  /*20d0*/  BSYNC B0 ;  /* 0x0000000000007941 */ /* 0x000fea0003800000 */
.L_x_142:
        /* <DEDUP_REMOVED lines=37> */
.L_x_145:
[----:B------:R-:W-:Y:S05]  /*2330*/  BSYNC B0 ;  /* 0x0000000000007941 */ /* 0x000fea0003800000 */
.L_x_144:
        /* <DEDUP_REMOVED lines=35> */
.L_x_147:
[----:B------:R-:W-:Y:S05]  /*2570*/  BSYNC B0 ;  /* 0x0000000000007941 */ /* 0x000fea0003800000 */
.L_x_146:
        /* <DEDUP_REMOVED lines=37> */
.L_x_149:
[----:B------:R-:W-:Y:S05]  /*27d0*/  BSYNC B0 ;  /* 0x0000000000007941 */ /* 0x000fea0003800000 */
.L_x_148:
        /* <DEDUP_REMOVED lines=35> */
.L_x_151:
[----:B------:R-:W-:Y:S05]  /*2a10*/  BSYNC B0 ;  /* 0x0000000000007941 */ /* 0x000fea0003800000 */
.L_x_150:
        /* <DEDUP_REMOVED lines=42> */
.L_x_153:
[----:B------:R-:W-:Y:S05]  /*2cc0*/  BSYNC B0 ;  /* 0x0000000000007941 */ /* 0x000fea0003800000 */
.L_x_152:
        /* <DEDUP_REMOVED lines=33> */
.L_x_155:
[----:B------:R-:W-:Y:S05]  /*2ee0*/  BSYNC B0 ;  /* 0x0000000000007941 */ /* 0x000fea0003800000 */
.L_x_154:
        /* <DEDUP_REMOVED lines=33> */
.L_x_157:
[----:B------:R-:W-:Y:S05]  /*3100*/  BSYNC B0 ;  /* 0x0000000000007941 */ /* 0x000fea0003800000 */
.L_x_156:
        /* <DEDUP_REMOVED lines=33> */
.L_x_159:
[----:B------:R-:W-:Y:S05]  /*3320*/  BSYNC B0 ;  /* 0x0000000000007941 */ /* 0x000fea0003800000 */
.L_x_158:
        /* <DEDUP_REMOVED lines=33> */
.L_x_161:
[----:B------:R-:W-:Y:S05]  /*3540*/  BSYNC B0 ;  /* 0x0000000000007941 */ /* 0x000fea0003800000 */
.L_x_160:
        /* <DEDUP_REMOVED lines=33> */
.L_x_163:
[----:B------:R-:W-:Y:S05]  /*3760*/  BSYNC B0 ;  /* 0x0000000000007941 */ /* 0x000fea0003800000 */
.L_x_162:
        /* <DEDUP_REMOVED lines=33> */
.L_x_165:
[----:B------:R-:W-:Y:S05]  /*3980*/  BSYNC B0 ;  /* 0x0000000000007941 */ /* 0x000fea0003800000 */
.L_x_164:
        /* <DEDUP_REMOVED lines=20> */
.L_x_172:
        /* <DEDUP_REMOVED lines=48> */
[C---:B------:R-:W-:Y:S02]  /*3dd0*/  FMUL.FTZ R73, R69.reuse, R28 ;  /* 0x0000001c45497220 */ /* 0x040fe40000410000 */
        /* <DEDUP_REMOVED lines=650> */
[----:B------:R-:W-:Y:S01]  /*6680*/  ISETP.NE.AND P2, PT, R3, 0x1f, PT ;  /* 0x0000001f0300780c */ /* 0x000fe20003f45270 */
        /* <DEDUP_REMOVED lines=132> */
.L_x_168:
        /* <DEDUP_REMOVED lines=16> */
.L_x_169:
[----:B------:R-:W-:Y:S05]  /*6fd0*/  BSYNC B0 ;  /* 0x0000000000007941 */ /* 0x000fea0003800000 */
.L_x_167:
        /* <DEDUP_REMOVED lines=129> */
.L_x_171:
[----:B------:R-:W-:Y:S05]  /*77f0*/  BSYNC B0 ;  /* 0x0000000000007941 */ /* 0x000fea0003800000 */
.L_x_170:
        /* <DEDUP_REMOVED lines=119> */
.L_x_166:
[----:B------:R-:W-:Y:S01]  /*7f70*/  BAR.SYNC.DEFER_BLOCKING 0x0 ;  /* 0x0000000000007b1d */ /* 0x000fe20000010000 */
[CC--:B------:R-:W-:Y:S01]  /*7f80*/  IADD3 R109, R4.reuse, R3.reuse, RZ ;  /* 0x00000003046d7210 */ /* 0x0c0fe20007ffe0ff */
[----:B------:R-:W-:Y:S01]  /*7f90*/  USHF.L.U32 UR14, UR6, 0xb, URZ ;  /* 0x0000000b060e7899 */ /* 0x000fe2000800063f */
[----:B------:R-:W-:-:S02]  /*7fa0*/  IADD3 R111, R4, R3, RZ ;  /* 0x00000003046f7210 */ /* 0x000fc40007ffe0ff */
[CC--:B------:R-:W-:Y:S01]  /*7fb0*/  IADD3 R101, R4.reuse, R3.reuse, RZ ;  /* 0x0000000304657210 */ /* 0x0c0fe20007ffe0ff */
[----:B------:R-:W-:Y:S01]  /*7fc0*/  ULDC UR7, c[0x0][0x200] ;  /* 0x0000800000077ab9 */ /* 0x000fe20000000800 */
[CC--:B------:R-:W-:Y:S01]  /*7fd0*/  IADD3 R103, R4.reuse, R3.reuse, RZ ;  /* 0x0000000304677210 */ /* 0x0c0fe20007ffe0ff */
[----:B------:R-:W-:Y:S01]  /*7fe0*/  UIMAD UR7, UR24, UR7, URZ ;  /* 0x00000007180772a4 */ /* 0x000fe2000f8e023f */
[CC--:B------:R-:W-:Y:S01]  /*7ff0*/  IADD3 R105, R4.reuse, R3.reuse, RZ ;  /* 0x0000000304697210 */ /* 0x0c0fe20007ffe0ff */
[----:B------:R-:W-:Y:S01]  /*8000*/  USHF.R.S32.HI UR15, URZ, 0x1f, UR14 ;  /* 0x0000001f3f0f7899 */ /* 0x000fe2000801140e */
[CC--:B------:R-:W-:Y:S01]  /*8010*/  IADD3 R107, R4.reuse, R3.reuse, RZ ;  /* 0x00000003046b7210 */ /* 0x0c0fe20007ffe0ff */
[----:B------:R-:W-:Y:S01]  /*8020*/  BSSY B0, `(.L_x_173) ;  /* 0x000005f000007945 */ /* 0x000fe20003800000 */
[CC--:B------:R-:W-:Y:S02]  /*8030*/  IADD3 R92, R4.reuse, R3.reuse, RZ ;  /* 0x00000003045c7210 */ /* 0x0c0fe40007ffe0ff */
[----:B------:R-:W-:-:S02]  /*8040*/  IADD3 R95, R4, R3, RZ ;  /* 0x00000003045f7210 */ /* 0x000fc40007ffe0ff */
[CC--:B------:R-:W-:Y:S02]  /*8050*/  IADD3 R97, R4.reuse, R3.reuse, RZ ;  /* 0x0000000304617210 */ /* 0x0c0fe40007ffe0ff */
[CC--:B------:R-:W-:Y:S02]  /*8060*/  IADD3 R99, R4.reuse, R3.reuse, RZ ;  /* 0x0000000304637210 */ /* 0x0c0fe40007ffe0ff */
[----:B------:R-:W-:Y:S02]  /*8070*/  ISETP.NE.AND P0, PT, R153, RZ, PT ;  /* 0x000000ff9900720c */ /* 0x000fe40003f05270 */
[CC--:B------:R-:W-:Y:S01]  /*8080*/  IADD3 R110, R4.reuse, R3.reuse, RZ ;  /* 0x00000003046e7210 */ /* 0x0c0fe20007ffe0ff */
[----:B------:R-:W-:Y:S01]  /*8090*/  STS [R5.X4], R36 ;  /* 0x0000002405007388 */ /* 0x000fe20000004800 */
[----:B------:R-:W-:Y:S02]  /*80a0*/  IADD3 R109, R109, 0x40, RZ ;  /* 0x000000406d6d7810 */ /* 0x000fe40007ffe0ff */
[----:B------:R-:W-:Y:S01]  /*80b0*/  IADD3 R112, R4, R3, RZ ;  /* 0x0000000304707210 */ /* 0x000fe20007ffe0ff */
[----:B------:R-:W-:Y:S01]  /*80c0*/  STS [R5.X4+0x4], R37 ;  /* 0x0000042505007388 */ /* 0x000fe20000004800 */
[----:B------:R-:W-:-:S02]  /*80d0*/  IADD3 R111, R111, 0x20, RZ ;  /* 0x000000206f6f7810 */ /* 0x000fc40007ffe0ff */
[CC--:B------:R-:W-:Y:S01]  /*80e0*/  IADD3 R114, R4.reuse, R3.reuse, RZ ;  /* 0x0000000304727210 */ /* 0x0c0fe20007ffe0ff */
[----:B------:R-:W-:Y:S01]  /*80f0*/  STS [R5.X4+0x8], R38 ;  /* 0x0000082605007388 */ /* 0x000fe20000004800 */
[CC--:B------:R-:W-:Y:S02]  /*8100*/  IADD3 R113, R4.reuse, R3.reuse, RZ ;  /* 0x0000000304717210 */ /* 0x0c0fe40007ffe0ff */
[CC--:B------:R-:W-:Y:S01]  /*8110*/  IADD3 R102, R4.reuse, R3.reuse, RZ ;  /* 0x0000000304667210 */ /* 0x0c0fe20007ffe0ff */
[----:B------:R-:W-:Y:S01]  /*8120*/  STS [R5.X4+0xc], R39 ;  /* 0x00000c2705007388 */ /* 0x000fe20000004800 */
[----:B------:R-:W-:Y:S02]  /*8130*/  IADD3 R101, R101, 0xc0, RZ ;  /* 0x000000c065657810 */ /* 0x000fe40007ffe0ff */
[----:B------:R-:W-:Y:S01]  /*8140*/  IADD3 R104, R4, R3, RZ ;  /* 0x0000000304687210 */ /* 0x000fe20007ffe0ff */
[----:B------:R-:W-:Y:S01]  /*8150*/  STS [R5.X4+0x10], R56 ;  /* 0x0000103805007388 */ /* 0x000fe20000004800 */
[----:B------:R-:W-:-:S02]  /*8160*/  IADD3 R103, R103, 0xa0, RZ ;  /* 0x000000a067677810 */ /* 0x000fc40007ffe0ff */
[CC--:B------:R-:W-:Y:S01]  /*8170*/  IADD3 R106, R4.reuse, R3.reuse, RZ ;  /* 0x00000003046a7210 */ /* 0x0c0fe20007ffe0ff */
[----:B------:R-:W-:Y:S01]  /*8180*/  STS [R5.X4+0x14], R57 ;  /* 0x0000143905007388 */ /* 0x000fe20000004800 */
[----:B------:R-:W-:Y:S02]  /*8190*/  IADD3 R105, R105, 0x80, RZ ;  /* 0x0000008069697810 */ /* 0x000fe40007ffe0ff */
        /* <DEDUP_REMOVED lines=15> */
[----:B------:R-:W-:Y:S01]  /*8290*/  LEA.HI.SX32 R113, R113, R114, 0x1b ;  /* 0x0000007271717211 */ /* 0x000fe200078fdaff */
[----:B------:R-:W-:Y:S01]  /*82a0*/  STS [R5.X4+0x2c], R63 ;  /* 0x00002c3f05007388 */ /* 0x000fe20000004800 */
[----:B------:R-:W-:Y:S02]  /*82b0*/  LEA.HI.SX32 R111, R111, R112, 0x1b ;  /* 0x000000706f6f7211 */ /* 0x000fe400078fdaff */
[----:B------:R-:W-:Y:S01]  /*82c0*/  LEA.HI.SX32 R109, R109, R110, 0x1b ;  /* 0x0000006e6d6d7211 */ /* 0x000fe200078fdaff */
[----:B------:R-:W-:Y:S01]  /*82d0*/  STS [R5.X4+0x30], R64 ;  /* 0x0000304005007388 */ /* 0x000fe20000004800 */
[----:B------:R-:W-:Y:S02]  /*82e0*/  LEA.HI.SX32 R107, R107, R108, 0x1b ;  /* 0x0000006c6b6b7211 */ /* 0x000fe400078fdaff */
[----:B------:R-:W-:Y:S01]  /*82f0*/  LEA.HI.SX32 R105, R105, R106, 0x1b ;  /* 0x0000006a69697211 */ /* 0x000fe200078fdaff */
[----:B------:R-:W-:Y:S01]  /*8300*/  STS [R5.X4+0x34], R65 ;  /* 0x0000344105007388 */ /* 0x000fe20000004800 */
[----:B------:R-:W-:-:S02]  /*8310*/  LEA.HI.SX32 R103, R103, R104, 0x1b ;  /* 0x0000006867677211 */ /* 0x000fc400078fdaff */
[----:B------:R-:W-:Y:S01]  /*8320*/  LEA.HI.SX32 R101, R101, R102, 0x1b ;  /* 0x0000006665657211 */ /* 0x000fe200078fdaff */
[----:B------:R-:W-:Y:S01]  /*8330*/  STS [R5.X4+0x38], R66 ;  /* 0x0000384205007388 */ /* 0x000fe20000004800 */
[----:B------:R-:W-:Y:S02]  /*8340*/  LEA.HI.SX32 R99, R99, R100, 0x1b ;  /* 0x0000006463637211 */ /* 0x000fe400078fdaff */
[----:B------:R-:W-:Y:S01]  /*8350*/  LEA.HI.SX32 R97, R97, R98, 0x1b ;  /* 0x0000006261617211 */ /* 0x000fe200078fdaff */
[----:B------:R-:W-:Y:S01]  /*8360*/  STS [R5.X4+0x3c], R67 ;  /* 0x00003c4305007388 */ /* 0x000fe20000004800 */
[----:B------:R-:W-:Y:S01]  /*8370*/  LEA.HI.SX32 R95, R95, R96, 0x1b ;  /* 0x000000605f5f7211 */ /* 0x000fe200078fdaff */
[----:B------:R-:W-:-:S06]  /*8380*/  NOP ;  /* 0x0000000000007918 */ /* 0x000fcc0000000000 */
[----:B------:R-:W-:Y:S01]  /*8390*/  LEA.HI.SX32 R92, R92, R94, 0x1b ;  /* 0x0000005e5c5c7211 */ /* 0x000fe200078fdaff */
[----:B------:R-:W-:Y:S01]  /*83a0*/  LDS R15, [R113.X4] ;  /* 0x00000000710f7984 */ /* 0x000fe20000004800 */
[----:B------:R-:W-:Y:S02]  /*83b0*/  MOV R8, UR17 ;  /* 0x0000001100087c02 */ /* 0x000fe40008000f00 */
[----:B------:R-:W-:Y:S01]  /*83c0*/  MOV R17, UR7 ;  /* 0x0000000700117c02 */ /* 0x000fe20008000f00 */
[----:B------:R-:W-:Y:S01]  /*83d0*/  LDS R19, [R111.X4+0x80] ;  /* 0x000080006f137984 */ /* 0x000fe20000004800 */
[----:B------:R-:W-:Y:S02]  /*83e0*/  SHF.R.S32.HI R69, RZ, 0x1f, R152 ;  /* 0x0000001fff457819 */ /* 0x000fe40000011498 */
[----:B------:R-:W-:Y:S01]  /*83f0*/  IADD3 R6, P2, R152, UR14, RZ ;  /* 0x0000000e98067c10 */ /* 0x000fe2000ff5e0ff */
[----:B------:R-:W-:Y:S01]  /*8400*/  LDS R21, [R109.X4+0x100] ;  /* 0x000100006d157984 */ /* 0x000fe20000004800 */
[----:B------:R-:W-:-:S02]  /*8410*/  IMAD R17, R2, c[0x0][0x204], R17 ;  /* 0x0000810002117a24 */ /* 0x000fc400078e0211 */
[----:B------:R-:W-:Y:S01]  /*8420*/  IADD3.X R7, R69, UR15, RZ, P2, !PT ;  /* 0x0000000f45077c10 */ /* 0x000fe200097fe4ff */
        /* <DEDUP_REMOVED lines=13> */
[----:B------:R0:W-:Y:S04]  /*8500*/  @!P0 STS [0x2100], R8 ;  /* 0x00210008ff008388 */ /* 0x0001e80000000800 */
[----:B------:R-:W-:Y:S01]  /*8510*/  BAR.SYNC.DEFER_BLOCKING 0x0 ;  /* 0x0000000000007b1d */ /* 0x000fe20000010000 */
[----:B0-----:R-:W-:-:S05]  /*8520*/  IMAD.WIDE.U32 R8, R2, c[0x0][0x200], RZ ;  /* 0x0000800002087a25 */ /* 0x001fca00078e00ff */
[----:B------:R-:W0:Y:S02]  /*8530*/  LDS R55, [0x2100] ;  /* 0x00210000ff377984 */ /* 0x000e240000000800 */
[----:B0-----:R-:W-:-:S13]  /*8540*/  ISETP.GE.AND P1, PT, R152, R55, PT ;  /* 0x000000379800720c */ /* 0x001fda0003f26270 */
[----:B------:R-:W-:Y:S05]  /*8550*/  @P1 BRA `(.L_x_174) ;  /* 0x000000b000001947 */ /* 0x000fea0003800000 */
[----:B------:R-:W-:Y:S01]  /*8560*/  ULDC UR7, c[0x0][0x208] ;  /* 0x0000820000077ab9 */ /* 0x000fe20000000800 */
[----:B------:R-:W-:Y:S01]  /*8570*/  IMAD.WIDE.U32 R10, R2, c[0x0][0x200], R6 ;  /* 0x00008000020a7a25 */ /* 0x000fe200078e0006 */
[----:B------:R-:W-:-:S04]  /*8580*/  UIMAD UR7, UR21, UR7, URZ ;  /* 0x00000007150772a4 */ /* 0x000fc8000f8e023f */
[----:B------:R-:W-:Y:S02]  /*8590*/  IADD3 R11, R17, R11, RZ ;  /* 0x0000000b110b7210 */ /* 0x000fe40007ffe0ff */
[----:B------:R-:W-:-:S03]  /*85a0*/  MOV R13, UR7 ;  /* 0x00000007000d7c02 */ /* 0x000fc60008000f00 */
[----:B------:R-:W-:-:S04]  /*85b0*/  IMAD.WIDE.U32 R10, R0, c[0x0][0x208], R10 ;  /* 0x00008200000a7a25 */ /* 0x000fc800078e000a */
[----:B------:R-:W-:Y:S01]  /*85c0*/  IMAD R13, R0, c[0x0][0x20c], R13 ;  /* 0x00008300000d7a24 */ /* 0x000fe200078e020d */
[----:B------:R-:W-:-:S04]  /*85d0*/  LEA R12, P1, R10, c[0x0][0x258], 0x2 ;  /* 0x000096000a0c7a11 */ /* 0x000fc800078210ff */
[----:B------:R-:W-:-:S04]  /*85e0*/  IADD3 R11, R11, R13, RZ ;  /* 0x0000000d0b0b7210 */ /* 0x000fc80007ffe0ff */
[----:B------:R-:W-:-:S05]  /*85f0*/  LEA.HI.X R13, R10, c[0x0][0x25c], R11, 0x2, P1 ;  /* 0x000097000a0d7a11 */ /* 0x000fca00008f140b */
[----:B------:R0:W-:Y:S02]  /*8600*/  STG.E [R12.64], R15 ;  /* 0x0000000f0c007986 */ /* 0x0001e4000c101916 */
.L_x_174:
[----:B------:R-:W-:Y:S05]  /*8610*/  BSYNC B0 ;  /* 0x0000000000007941 */ /* 0x000fea0003800000 */
.L_x_173:
[----:B------:R-:W-:Y:S01]  /*8620*/  ULDC UR7, c[0x0][0x208] ;  /* 0x0000820000077ab9 */ /* 0x000fe20000000800 */
[----:B------:R-:W-:Y:S01]  /*8630*/  IADD3 R9, R9, R17, RZ ;  /* 0x0000001109097210 */ /* 0x000fe20007ffe0ff */
[----:B------:R-:W-:Y:S01]  /*8640*/  UIMAD UR7, UR21, UR7, URZ ;  /* 0x00000007150772a4 */ /* 0x000fe2000f8e023f */
[C---:B0-----:R-:W-:Y:S02]  /*8650*/  LEA R13, P1, R152.reuse, c[0x0][0x258], 0x2 ;  /* 0x00009600980d7a11 */ /* 0x041fe400078210ff */
[----:B------:R-:W-:Y:S01]  /*8660*/  LOP3.LUT R11, R152, 0x40, RZ, 0xfc, !PT ;  /* 0x00000040980b7812 */ /* 0x000fe200078efcff */
[----:B------:R-:W-:Y:S01]  /*8670*/  IMAD.WIDE.U32 R8, R0, c[0x0][0x208], R8 ;  /* 0x0000820000087a25 */ /* 0x000fe200078e0008 */
[----:B------:R-:W-:Y:S02]  /*8680*/  LEA.HI.X R14, R152, c[0x0][0x25c], R69, 0x2, P1 ;  /* 0x00009700980e7a11 */ /* 0x000fe400008f1445 */
[----:B------:R-:W-:Y:S01]  /*8690*/  MOV R15, UR7 ;  /* 0x00000007000f7c02 */ /* 0x000fe20008000f00 */
[----:B------:R-:W-:Y:S01]  /*86a0*/  ULDC UR7, c[0x0][0x1f0] ;  /* 0x00007c0000077ab9 */ /* 0x000fe20000000800 */
[----:B------:R-:W-:Y:S01]  /*86b0*/  IADD3 R12, P2, R8, UR14, RZ ;  /* 0x0000000e080c7c10 */ /* 0x000fe2000ff5e0ff */
[----:B------:R-:W-:Y:S01]  /*86c0*/  UIMAD UR7, UR24, UR7, URZ ;  /* 0x00000007180772a4 */ /* 0x000fe2000f8e023f */
[----:B------:R-:W-:Y:S01]  /*86d0*/  ISETP.GE.AND P3, PT, R11, R55, PT ;  /* 0x000000370b00720c */ /* 0x000fe20003f66270 */
[----:B------:R-:W-:Y:S01]  /*86e0*/  IMAD R15, R0, c[0x0][0x20c], R15 ;  /* 0x00008300000f7a24 */ /* 0x000fe200078e020f */
[----:B------:R-:W-:-:S02]  /*86f0*/  LEA R8, P1, R12, R13, 0x2 ;  /* 0x0000000d0c087211 */ /* 0x000fc400078210ff */
[----:B------:R-:W-:Y:S02]  /*8700*/  LOP3.LUT R10, R152, 0x20, RZ, 0xfc, !PT ;  /* 0x00000020980a7812 */ /* 0x000fe400078efcff */
[----:B------:R-:W-:Y:S02]  /*8710*/  IADD3.X R9, R15, UR15, R9, P2, !PT ;  /* 0x0000000f0f097c10 */ /* 0x000fe400097fe409 */
[-C--:B------:R-:W-:Y:S02]  /*8720*/  ISETP.GE.AND P2, PT, R10, R55.reuse, PT ;  /* 0x000000370a00720c */ /* 0x080fe40003f46270 */
[----:B------:R-:W-:Y:S02]  /*8730*/  LEA.HI.X R9, R12, R14, R9, 0x2, P1 ;  /* 0x0000000e0c097211 */ /* 0x000fe400008f1409 */
[C---:B------:R-:W-:Y:S02]  /*8740*/  LOP3.LUT R12, R152.reuse, 0x60, RZ, 0xfc, !PT ;  /* 0x00000060980c7812 */ /* 0x040fe400078efcff */
[----:B------:R-:W-:Y:S01]  /*8750*/  LOP3.LUT R15, R152, 0xc0, RZ, 0xfc, !PT ;  /* 0x000000c0980f7812 */ /* 0x000fe200078efcff */
[----:B------:R-:W-:Y:S01]  /*8760*/  @!P3 STG.E [R8.64+0x100], R21 ;  /* 0x000100150800b986 */ /* 0x000fe2000c101916 */
[----:B------:R-:W-:-:S02]  /*8770*/  ISETP.GE.AND P1, PT, R12, R55, PT ;  /* 0x000000370c00720c */ /* 0x000fc40003f26270 */
[C---:B------:R-:W-:Y:S02]  /*8780*/  LOP3.LUT R13, R152.reuse, 0x80, RZ, 0xfc, !PT ;  /* 0x00000080980d7812 */ /* 0x040fe400078efcff */
[-C--:B------:R-:W-:Y:S01]  /*8790*/  ISETP.GE.AND P5, PT, R15, R55.reuse, PT ;  /* 0x000000370f00720c */ /* 0x080fe20003fa6270 */
[----:B------:R0:W-:Y:S01]  /*87a0*/  @!P2 STG.E [R8.64+0x80], R19 ;  /* 0x000080130800a986 */ /* 0x0001e2000c101916 */
[-C--:B------:R-:W-:Y:S02]  /*87b0*/  ISETP.GE.AND P3, PT, R13, R55.reuse, PT ;  /* 0x000000370d00720c */ /* 0x080fe40003f66270 */
[C---:B------:R-:W-:Y:S02]  /*87c0*/  LOP3.LUT R18, R152.reuse, 0x120, RZ, 0xfc, !PT ;  /* 0x0000012098127812 */ /* 0x040fe400078efcff */
[C---:B------:R-:W-:Y:S02]  /*87d0*/  LOP3.LUT R14, R152.reuse, 0xa0, RZ, 0xfc, !PT ;  /* 0x000000a0980e7812 */ /* 0x040fe400078efcff */
[----:B------:R-:W-:Y:S01]  /*87e0*/  LOP3.LUT R16, R152, 0xe0, RZ, 0xfc, !PT ;  /* 0x000000e098107812 */ /* 0x000fe200078efcff */
[----:B------:R1:W-:Y:S01]  /*87f0*/  @!P1 STG.E [R8.64+0x180], R23 ;  /* 0x0001801708009986 */ /* 0x0003e2000c101916 */
[----:B------:R-:W-:-:S02]  /*8800*/  ISETP.GE.AND P1, PT, R18, R55, PT ;  /* 0x000000371200720c */ /* 0x000fc40003f26270 */
[C---:B------:R-:W-:Y:S01]  /*8810*/  LOP3.LUT R17, R152.reuse, 0x100, RZ, 0xfc, !PT ;  /* 0x0000010098117812 */ /* 0x040fe200078efcff */
[----:B------:R-:W-:Y:S01]  /*8820*/  @!P5 STG.E [R8.64+0x300], R31 ;  /* 0x0003001f0800d986 */ /* 0x000fe2000c101916 */
[----:B0-----:R-:W-:Y:S02]  /*8830*/  LOP3.LUT R19, R152, 0x140, RZ, 0xfc, !PT ;  /* 0x0000014098137812 */ /* 0x001fe400078efcff */
[-C--:B------:R-:W-:Y:S01]  /*8840*/  ISETP.GE.AND P4, PT, R14, R55.reuse, PT ;  /* 0x000000370e00720c */ /* 0x080fe20003f86270 */
[----:B------:R0:W-:Y:S01]  /*8850*/  @!P3 STG.E [R8.64+0x200], R25 ;  /* 0x000200190800b986 */ /* 0x0001e2000c101916 */
[-C--:B------:R-:W-:Y:S02]  /*8860*/  ISETP.GE.AND P6, PT, R16, R55.reuse, PT ;  /* 0x000000371000720c */ /* 0x080fe40003fc6270 */
[-C--:B------:R-:W-:Y:S02]  /*8870*/  ISETP.GE.AND P2, PT, R17, R55.reuse, PT ;  /* 0x000000371100720c */ /* 0x080fe40003f46270 */
[----:B------:R-:W-:Y:S01]  /*8880*/  ISETP.GE.AND P5, PT, R19, R55, PT ;  /* 0x000000371300720c */ /* 0x000fe20003fa6270 */
[----:B------:R-:W-:Y:S01]  /*8890*/  @!P1 STG.E [R8.64+0x480], R41 ;  /* 0x0004802908009986 */ /* 0x000fe2000c101916 */
[----:B------:R-:W-:-:S02]  /*88a0*/  ISETP.GE.AND P3, PT, R152, UR17, PT ;  /* 0x0000001198007c0c */ /* 0x000fc4000bf66270 */
[C---:B------:R-:W-:Y:S02]  /*88b0*/  LOP3.LUT R20, R152.reuse, 0x160, RZ, 0xfc, !PT ;  /* 0x0000016098147812 */ /* 0x040fe400078efcff */
[----:B------:R-:W-:Y:S01]  /*88c0*/  LOP3.LUT R21, R152, 0x180, RZ, 0xfc, !PT ;  /* 0x0000018098157812 */ /* 0x000fe200078efcff */
[----:B------:R2:W-:Y:S01]  /*88d0*/  @!P4 STG.E [R8.64+0x280], R27 ;  /* 0x0002801b0800c986 */ /* 0x0005e2000c101916 */
[----:B------:R-:W-:Y:S02]  /*88e0*/  ISETP.GE.AND P1, PT, R20, R55, PT ;  /* 0x000000371400720c */ /* 0x000fe40003f26270 */
[C---:B------:R-:W-:Y:S01]  /*88f0*/  LOP3.LUT R22, R152.reuse, 0x1a0, RZ, 0xfc, !PT ;  /* 0x000001a098167812 */ /* 0x040fe200078efcff */
[----:B------:R3:W-:Y:S01]  /*8900*/  @!P6 STG.E [R8.64+0x380], R33 ;  /* 0x000380210800e986 */ /* 0x0007e2000c101916 */
[C---:B-1----:R-:W-:Y:S02]  /*8910*/  LOP3.LUT R23, R152.reuse, 0x1c0, RZ, 0xfc, !PT ;  /* 0x000001c098177812 */ /* 0x042fe400078efcff */
[----:B------:R-:W-:Y:S01]  /*8920*/  LOP3.LUT R24, R152, 0x1e0, RZ, 0xfc, !PT ;  /* 0x000001e098187812 */ /* 0x000fe200078efcff */
[----:B------:R1:W-:Y:S01]  /*8930*/  @!P2 STG.E [R8.64+0x400], R35 ;  /* 0x000400230800a986 */ /* 0x0003e2000c101916 */
[----:B------:R-:W-:-:S02]  /*8940*/  MOV R28, UR14 ;  /* 0x0000000e001c7c02 */ /* 0x000fc40008000f00 */
[----:B------:R-:W-:Y:S01]  /*8950*/  MOV R29, UR15 ;  /* 0x0000000f001d7c02 */ /* 0x000fe20008000f00 */
[----:B------:R-:W-:Y:S01]  /*8960*/  @!P5 STG.E [R8.64+0x500], R43 ;  /* 0x0005002b0800d986 */ /* 0x000fe2000c101916 */
[----:B0-----:R-:W-:Y:S01]  /*8970*/  MOV R25, UR7 ;  /* 0x0000000700197c02 */ /* 0x001fe20008000f00 */
[----:B------:R-:W-:Y:S01]  /*8980*/  ULDC UR7, c[0x0][0x1f8] ;  /* 0x00007e0000077ab9 */ /* 0x000fe20000000800 */
[-C--:B------:R-:W-:Y:S01]  /*8990*/  ISETP.GE.AND P2, PT, R21, R55.reuse, PT ;  /* 0x000000371500720c */ /* 0x080fe20003f46270 */
[----:B------:R-:W-:Y:S01]  /*89a0*/  @!P3 IMAD.WIDE.U32 R28, R2, c[0x0][0x1f0], R28 ;  /* 0x00007c00021cba25 */ /* 0x000fe200078e001c */
[-C--:B------:R-:W-:Y:S01]  /*89b0*/  ISETP.GE.AND P4, PT, R22, R55.reuse, PT ;  /* 0x000000371600720c */ /* 0x080fe20003f86270 */
[----:B------:R-:W-:Y:S01]  /*89c0*/  UIMAD UR7, UR21, UR7, URZ ;  /* 0x00000007150772a4 */ /* 0x000fe2000f8e023f */
[-C--:B------:R-:W-:Y:S01]  /*89d0*/  ISETP.GE.AND P6, PT, R23, R55.reuse, PT ;  /* 0x000000371700720c */ /* 0x080fe20003fc6270 */
[----:B------:R-:W-:Y:S01]  /*89e0*/  IMAD R25, R2, c[0x0][0x1f4], R25 ;  /* 0x00007d0002197a24 */ /* 0x000fe200078e0219 */
[----:B------:R-:W-:Y:S01]  /*89f0*/  ISETP.GE.AND P5, PT, R24, R55, PT ;  /* 0x000000371800720c */ /* 0x000fe20003fa6270 */
[----:B--2---:R-:W-:Y:S01]  /*8a00*/  IMAD.WIDE.U32 R26, R2, c[0x0][0x1f0], RZ ;  /* 0x00007c00021a7a25 */ /* 0x004fe200078e00ff */
[----:B------:R-:W-:Y:S01]  /*8a10*/  @!P1 STG.E [R8.64+0x580], R45 ;  /* 0x0005802d08009986 */ /* 0x000fe2000c101916 */
[----:B------:R-:W-:-:S02]  /*8a20*/  IADD3 R32, P1, R152, 0x20, RZ ;  /* 0x0000002098207810 */ /* 0x000fc40007f3e0ff */
[----:B------:R-:W-:Y:S02]  /*8a30*/  @!P3 IADD3 R29, R25, R29, RZ ;  /* 0x0000001d191db210 */ /* 0x000fe40007ffe0ff */
[----:B------:R-:W-:Y:S01]  /*8a40*/  IADD3 R27, R27, R25, RZ ;  /* 0x000000191b1b7210 */ /* 0x000fe20007ffe0ff */
[----:B------:R-:W-:Y:S01]  /*8a50*/  @!P2 STG.E [R8.64+0x600], R47 ;  /* 0x0006002f0800a986 */ /* 0x000fe2000c101916 */
[----:B---3--:R-:W-:Y:S01]  /*8a60*/  MOV R33, UR7 ;  /* 0x0000000700217c02 */ /* 0x008fe20008000f00 */
[C---:B------:R-:W-:Y:S01]  /*8a70*/  @!P3 IMAD.WIDE.U32 R28, R0.reuse, c[0x0][0x1f8], R28 ;  /* 0x00007e00001cba25 */ /* 0x040fe200078e001c */
[----:B------:R-:W-:Y:S01]  /*8a80*/  IADD3.X R25, RZ, R69, RZ, P1, !PT ;  /* 0x00000045ff197210 */ /* 0x000fe20000ffe4ff */
[----:B------:R-:W-:Y:S02]  /*8a90*/  @!P4 STG.E [R8.64+0x680], R49 ;  /* 0x000680310800c986 */ /* 0x000fe4000c101916 */
[----:B------:R-:W-:Y:S01]  /*8aa0*/  IMAD.WIDE.U32 R30, R0, c[0x0][0x1f8], R26 ;  /* 0x00007e00001e7a25 */ /* 0x000fe200078e001a */
[C---:B------:R-:W-:Y:S01]  /*8ab0*/  SHF.L.U64.HI R25, R32.reuse, 0x2, R25 ;  /* 0x0000000220197819 */ /* 0x040fe20000010219 */
[----:B------:R-:W-:Y:S01]  /*8ac0*/  @!P6 STG.E [R8.64+0x700], R51 ;  /* 0x000700330800e986 */ /* 0x000fe2000c101916 */
[----:B------:R-:W-:Y:S01]  /*8ad0*/  SHF.L.U32 R26, R32, 0x2, RZ ;  /* 0x00000002201a7819 */ /* 0x000fe200000006ff */
[----:B------:R-:W-:Y:S01]  /*8ae0*/  IMAD R27, R0, c[0x0][0x1fc], R33 ;  /* 0x00007f00001b7a24 */ /* 0x000fe200078e0221 */
[----:B------:R-:W-:Y:S01]  /*8af0*/  @!P3 IADD3 R32, P1, R152, R28, RZ ;  /* 0x0000001c9820b210 */ /* 0x000fe20007f3e0ff */
[----:B------:R0:W-:Y:S01]  /*8b00*/  @!P5 STG.E [R8.64+0x780], R53 ;  /* 0x000780350800d986 */ /* 0x0001e2000c101916 */
[----:B------:R-:W-:-:S02]  /*8b10*/  IADD3 R33, P2, R30, UR14, RZ ;  /* 0x0000000e1e217c10 */ /* 0x000fc4000ff5e0ff */
[----:B------:R-:W-:Y:S02]  /*8b20*/  @!P3 IADD3.X R29, R69, R29, R27, P1, !PT ;  /* 0x0000001d451db210 */ /* 0x000fe40000ffe41b */
[----:B------:R-:W-:Y:S02]  /*8b30*/  @!P3 LEA R28, P1, R32, c[0x0][0x268], 0x2 ;  /* 0x00009a00201cba11 */ /* 0x000fe400078210ff */
[----:B------:R-:W-:Y:S02]  /*8b40*/  IADD3 R30, P4, R26, c[0x0][0x268], RZ ;  /* 0x00009a001a1e7a10 */ /* 0x000fe40007f9e0ff */
[----:B------:R-:W-:Y:S01]  /*8b50*/  @!P3 LEA.HI.X R29, R32, c[0x0][0x26c], R29, 0x2, P1 ;  /* 0x00009b00201dba11 */ /* 0x000fe200008f141d */
[----:B------:R-:W-:Y:S01]  /*8b60*/  HFMA2.MMA R32, -RZ, RZ, 0, 0 ;  /* 0x00000000ff207435 */ /* 0x000fe200000001ff */
[----:B------:R-:W-:Y:S01]  /*8b70*/  BAR.SYNC.DEFER_BLOCKING 0x0 ;  /* 0x0000000000007b1d */ /* 0x000fe20000010000 */
[----:B------:R-:W-:Y:S02]  /*8b80*/  IADD3.X R34, R27, UR15, R31, P2, !PT ;  /* 0x0000000f1b227c10 */ /* 0x000fe400097fe41f */
[----:B------:R-:W-:-:S02]  /*8b90*/  IADD3.X R27, R25, c[0x0][0x26c], RZ, P4, !PT ;  /* 0x00009b00191b7a10 */ /* 0x000fc400027fe4ff */
[C---:B------:R-:W-:Y:S02]  /*8ba0*/  LEA R30, P2, R33.reuse, R30, 0x2 ;  /* 0x0000001e211e7211 */ /* 0x040fe400078410ff */
[----:B------:R-:W-:Y:S02]  /*8bb0*/  ISETP.GE.AND P4, PT, R10, UR17, PT ;  /* 0x000000110a007c0c */ /* 0x000fe4000bf86270 */
[----:B------:R-:W-:Y:S02]  /*8bc0*/  LEA.HI.X R31, R33, R27, R34, 0x2, P2 ;  /* 0x0000001b211f7211 */ /* 0x000fe400010f1422 */
[----:B------:R-:W-:Y:S01]  /*8bd0*/  ISETP.GE.AND P2, PT, R12, UR17, PT ;  /* 0x000000110c007c0c */ /* 0x000fe2000bf46270 */
[----:B------:R-:W-:Y:S01]  /*8be0*/  HFMA2.MMA R33, -RZ, RZ, 0, 0 ;  /* 0x00000000ff217435 */ /* 0x000fe200000001ff */
[----:B------:R-:W-:Y:S01]  /*8bf0*/  MOV R27, RZ ;  /* 0x000000ff001b7202 */ /* 0x000fe20000000f00 */
[----:B-1----:R-:W-:Y:S01]  /*8c00*/  CS2R R34, SRZ ;  /* 0x0000000000227805 */ /* 0x002fe2000001ff00 */
[----:B------:R1:W2:Y:S01]  /*8c10*/  @!P3 LDG.E R32, [R28.64] ;  /* 0x000000161c20b981 */ /* 0x0002a2000c1e1900 */
[----:B------:R-:W-:Y:S01]  /*8c20*/  ISETP.GE.AND P3, PT, R11, UR17, PT ;  /* 0x000000110b007c0c */ /* 0x000fe2000bf66270 */
[----:B0-----:R-:W-:Y:S01]  /*8c30*/  CS2R R8, SRZ ;  /* 0x0000000000087805 */ /* 0x001fe2000001ff00 */
[----:B------:R-:W-:-:S02]  /*8c40*/  ISETP.GE.AND P1, PT, R13, UR17, PT ;  /* 0x000000110d007c0c */ /* 0x000fc4000bf26270 */
[----:B------:R0:W3:Y:S01]  /*8c50*/  @!P4 LDG.E R27, [R30.64] ;  /* 0x000000161e1bc981 */ /* 0x0000e2000c1e1900 */
[----:B------:R-:W-:Y:S01]  /*8c60*/  ISETP.GE.AND P6, PT, R14, UR17, PT ;  /* 0x000000110e007c0c */ /* 0x000fe2000bfc6270 */
[----:B------:R-:W-:Y:S01]  /*8c70*/  CS2R R40, SRZ ;  /* 0x0000000000287805 */ /* 0x000fe2000001ff00 */
[----:B------:R-:W-:Y:S01]  /*8c80*/  ISETP.GE.AND P5, PT, R15, UR17, PT ;  /* 0x000000110f007c0c */ /* 0x000fe2000bfa6270 */
[----:B------:R0:W4:Y:S01]  /*8c90*/  @!P2 LDG.E R33, [R30.64+0x100] ;  /* 0x000100161e21a981 */ /* 0x000122000c1e1900 */
[----:B------:R-:W-:Y:S02]  /*8ca0*/  ISETP.GE.AND P4, PT, R16, UR17, PT ;  /* 0x0000001110007c0c */ /* 0x000fe4000bf86270 */
[----:B------:R-:W-:Y:S02]  /*8cb0*/  ISETP.GE.AND P2, PT, R18, UR17, PT ;  /* 0x0000001112007c0c */ /* 0x000fe4000bf46270 */
[----:B------:R0:W5:Y:S01]  /*8cc0*/  @!P3 LDG.E R34, [R30.64+0x80] ;  /* 0x000080161e22b981 */ /* 0x000162000c1e1900 */
[----:B------:R-:W-:Y:S01]  /*8cd0*/  ISETP.GE.AND P3, PT, R17, UR17, PT ;  /* 0x0000001111007c0c */ /* 0x000fe2000bf66270 */
[----:B-1----:R-:W-:-:S02]  /*8ce0*/  CS2R R28, SRZ ;  /* 0x00000000001c7805 */ /* 0x002fc4000001ff00 */
[----:B------:R0:W4:Y:S01]  /*8cf0*/  @!P1 LDG.E R9, [R30.64+0x180] ;  /* 0x000180161e099981 */ /* 0x000122000c1e1900 */
[----:B------:R-:W-:-:S03]  /*8d00*/  ISETP.GE.AND P1, PT, R19, UR17, PT ;  /* 0x0000001113007c0c */ /* 0x000fc6000bf26270 */
        /* <DEDUP_REMOVED lines=9> */
[----:B------:R-:W-:Y:S01]  /*8da0*/  ISETP.GE.AND P2, PT, R24, UR17, PT ;  /* 0x0000001118007c0c */ /* 0x000fe2000bf46270 */
[----:B------:R-:W-:Y:S01]  /*8db0*/  CS2R R42, SRZ ;  /* 0x00000000002a7805 */ /* 0x000fe2000001ff00 */
[----:B------:R-:W-:Y:S01]  /*8dc0*/  CS2R R44, SRZ ;  /* 0x00000000002c7805 */ /* 0x000fe2000001ff00 */
[----:B------:R-:W-:Y:S01]  /*8dd0*/  MOV R46, RZ ;  /* 0x000000ff002e7202 */ /* 0x000fe20000000f00 */
[----:B------:R0:W4:Y:S04]  /*8de0*/  @!P1 LDG.E R41, [R30.64+0x480] ;  /* 0x000480161e299981 */ /* 0x000128000c1e1900 */
[----:B------:R0:W4:Y:S04]  /*8df0*/  @!P6 LDG.E R42, [R30.64+0x500] ;  /* 0x000500161e2ae981 */ /* 0x000128000c1e1900 */
[----:B------:R0:W4:Y:S04]  /*8e00*/  @!P5 LDG.E R44, [R30.64+0x580] ;  /* 0x000580161e2cd981 */ /* 0x000128000c1e1900 */
[----:B------:R0:W4:Y:S04]  /*8e10*/  @!P4 LDG.E R43, [R30.64+0x600] ;  /* 0x000600161e2bc981 */ /* 0x000128000c1e1900 */
[----:B------:R0:W4:Y:S04]  /*8e20*/  @!P3 LDG.E R46, [R30.64+0x680] ;  /* 0x000680161e2eb981 */ /* 0x000128000c1e1900 */
[----:B------:R0:W4:Y:S01]  /*8e30*/  @!P2 LDG.E R45, [R30.64+0x700] ;  /* 0x000700161e2da981 */ /* 0x000122000c1e1900 */
[----:B------:R-:W-:-:S04]  /*8e40*/  LEA R78, R3, R4, 0x4 ;  /* 0x00000004034e7211 */ /* 0x000fc800078e20ff */
[C---:B0-----:R-:W-:Y:S02]  /*8e50*/  IADD3 R30, R78.reuse, 0x6, RZ ;  /* 0x000000064e1e7810 */ /* 0x041fe40007ffe0ff */
[----:B------:R-:W-:Y:S02]  /*8e60*/  IADD3 R31, R78, 0x7, RZ ;  /* 0x000000074e1f7810 */ /* 0x000fe40007ffe0ff */
[-C--:B------:R-:W-:Y:S02]  /*8e70*/  LEA.HI.SX32 R30, R30, R78.reuse, 0x1b ;  /* 0x0000004e1e1e7211 */ /* 0x080fe400078fdaff */
[----:B------:R-:W-:Y:S01]  /*8e80*/  LEA.HI.SX32 R31, R31, R78, 0x1b ;  /* 0x0000004e1f1f7211 */ /* 0x000fe200078fdaff */
[----:B--2---:R-:W-:Y:S04]  /*8e90*/  STS [R113.X4], R32 ;  /* 0x0000002071007388 */ /* 0x004fe80000004800 */
[----:B---3--:R-:W-:Y:S04]  /*8ea0*/  STS [R111.X4+0x80], R27 ;  /* 0x0000801b6f007388 */ /* 0x008fe80000004800 */
[----:B-----5:R-:W-:Y:S04]  /*8eb0*/  STS [R109.X4+0x100], R34 ;  /* 0x000100226d007388 */ /* 0x020fe80000004800 */
[----:B----4-:R-:W-:Y:S04]  /*8ec0*/  STS [R107.X4+0x180], R33 ;  /* 0x000180216b007388 */ /* 0x010fe80000004800 */
[----:B------:R0:W-:Y:S04]  /*8ed0*/  STS [R105.X4+0x200], R9 ;  /* 0x0002000969007388 */ /* 0x0001e80000004800 */
[----:B------:R1:W-:Y:S04]  /*8ee0*/  STS [R103.X4+0x280], R8 ;  /* 0x0002800867007388 */ /* 0x0003e80000004800 */
[----:B------:R-:W-:Y:S01]  /*8ef0*/  STS [R101.X4+0x300], R40 ;  /* 0x0003002865007388 */ /* 0x000fe20000004800 */
[----:B0-----:R-:W-:-:S03]  /*8f00*/  IADD3 R9, R78, 0x1, RZ ;  /* 0x000000014e097810 */ /* 0x001fc60007ffe0ff */
[----:B------:R-:W-:Y:S01]  /*8f10*/  STS [R99.X4+0x380], R35 ;  /* 0x0003802363007388 */ /* 0x000fe20000004800 */
[----:B-1----:R-:W-:-:S03]  /*8f20*/  LEA.HI.SX32 R8, R9, R78, 0x1b ;  /* 0x0000004e09087211 */ /* 0x002fc600078fdaff */
[----:B------:R-:W-:Y:S01]  /*8f30*/  STS [R97.X4+0x400], R29 ;  /* 0x0004001d61007388 */ /* 0x000fe20000004800 */
[----:B------:R-:W-:-:S03]  /*8f40*/  IADD3 R9, R78, 0x2, RZ ;  /* 0x000000024e097810 */ /* 0x000fc60007ffe0ff */
[----:B------:R0:W-:Y:S01]  /*8f50*/  STS [R95.X4+0x480], R28 ;  /* 0x0004801c5f007388 */ /* 0x0001e20000004800 */
[----:B------:R-:W-:-:S03]  /*8f60*/  LEA.HI.SX32 R9, R9, R78, 0x1b ;  /* 0x0000004e09097211 */ /* 0x000fc600078fdaff */
[----:B------:R-:W-:Y:S04]  /*8f70*/  STS [R92.X4+0x500], R41 ;  /* 0x000500295c007388 */ /* 0x000fe80000004800 */
[----:B------:R-:W-:Y:S04]  /*8f80*/  STS [R165.X4+0x580], R42 ;  /* 0x0005802aa5007388 */ /* 0x000fe80000004800 */
[----:B------:R-:W-:Y:S01]  /*8f90*/  STS [R163.X4+0x600], R44 ;  /* 0x0006002ca3007388 */ /* 0x000fe20000004800 */
[----:B------:R-:W-:-:S03]  /*8fa0*/  IADD3 R27, R78, 0x3, RZ ;  /* 0x000000034e1b7810 */ /* 0x000fc60007ffe0ff */
[----:B------:R-:W-:Y:S04]  /*8fb0*/  STS [R156.X4+0x680], R43 ;  /* 0x0006802b9c007388 */ /* 0x000fe80000004800 */
[----:B------:R-:W-:Y:S01]  /*8fc0*/  STS [R155.X4+0x700], R46 ;  /* 0x0007002e9b007388 */ /* 0x000fe20000004800 */
[----:B0-----:R-:W-:-:S03]  /*8fd0*/  IADD3 R28, R78, 0x4, RZ ;  /* 0x000000044e1c7810 */ /* 0x001fc60007ffe0ff */
[----:B------:R-:W-:Y:S01]  /*8fe0*/  STS [R154.X4+0x780], R45 ;  /* 0x0007802d9a007388 */ /* 0x000fe20000004800 */
[----:B------:R-:W-:-:S06]  /*8ff0*/  NOP ;  /* 0x0000000000007918 */ /* 0x000fcc0000000000 */
[----:B------:R-:W0:Y:S01]  /*9000*/  LDS R71, [R5.X4] ;  /* 0x0000000005477984 */ /* 0x000e220000004800 */
[----:B------:R-:W-:-:S03]  /*9010*/  LEA.HI.SX32 R27, R27, R78, 0x1b ;  /* 0x0000004e1b1b7211 */ /* 0x000fc600078fdaff */
[----:B------:R-:W1:Y:S04]  /*9020*/  LDS R70, [R8.X4+0x4] ;  /* 0x0000040008467984 */ /* 0x000e680000004800 */
[----:B------:R-:W2:Y:S01]  /*9030*/  LDS R69, [R9.X4+0x8] ;  /* 0x0000080009457984 */ /* 0x000ea20000004800 */
[----:B------:R-:W-:-:S03]  /*9040*/  LEA.HI.SX32 R28, R28, R78, 0x1b ;  /* 0x0000004e1c1c7211 */ /* 0x000fc600078fdaff */
[----:B------:R-:W3:Y:S04]  /*9050*/  LDS R68, [R27.X4+0xc] ;  /* 0x00000c001b447984 */ /* 0x000ee80000004800 */
[----:B------:R-:W4:Y:S01]  /*9060*/  LDS R54, [R28.X4+0x10] ;  /* 0x000010001c367984 */ /* 0x000f220000004800 */
[C---:B------:R-:W-:Y:S02]  /*9070*/  IADD3 R29, R78.reuse, 0x5, RZ ;  /* 0x000000054e1d7810 */ /* 0x040fe40007ffe0ff */
[C---:B------:R-:W-:Y:S01]  /*9080*/  IADD3 R33, R78.reuse, 0x9, RZ ;  /* 0x000000094e217810 */ /* 0x040fe20007ffe0ff */
[----:B------:R-:W-:Y:S01]  /*9090*/  LDS R52, [R30.X4+0x18] ;  /* 0x000018001e347984 */ /* 0x000fe20000004800 */
[C---:B------:R-:W-:Y:S02]  /*90a0*/  IADD3 R32, R78.reuse, 0x8, RZ ;  /* 0x000000084e207810 */ /* 0x040fe40007ffe0ff */
[----:B------:R-:W-:Y:S01]  /*90b0*/  IADD3 R34, R78, 0xa, RZ ;  /* 0x0000000a4e227810 */ /* 0x000fe20007ffe0ff */
[----:B------:R-:W-:Y:S01]  /*90c0*/  LDS R55, [R31.X4+0x1c] ;  /* 0x00001c001f377984 */ /* 0x000fe20000004800 */
[----:B------:R-:W-:-:S02]  /*90d0*/  LEA.HI.SX32 R29, R29, R78, 0x1b ;  /* 0x0000004e1d1d7211 */ /* 0x000fc400078fdaff */
[----:B------:R-:W-:Y:S02]  /*90e0*/  IADD3 R40, R78, 0xc, RZ ;  /* 0x0000000c4e287810 */ /* 0x000fe40007ffe0ff */
[-C--:B------:R-:W-:Y:S01]  /*90f0*/  LEA.HI.SX32 R33, R33, R78.reuse, 0x1b ;  /* 0x0000004e21217211 */ /* 0x080fe200078fdaff */
[----:B------:R-:W5:Y:S01]  /*9100*/  LDS R53, [R29.X4+0x14] ;  /* 0x000014001d357984 */ /* 0x000f620000004800 */
[-C--:B------:R-:W-:Y:S02]  /*9110*/  LEA.HI.SX32 R32, R32, R78.reuse, 0x1b ;  /* 0x0000004e20207211 */ /* 0x080fe400078fdaff */
[----:B------:R-:W-:Y:S01]  /*9120*/  LEA.HI.SX32 R34, R34, R78, 0x1b ;  /* 0x0000004e22227211 */ /* 0x000fe200078fdaff */
[----:B------:R-:W5:Y:S01]  /*9130*/  LDS R50, [R33.X4+0x24] ;  /* 0x0000240021327984 */ /* 0x000f620000004800 */
[----:B0-----:R-:W-:Y:S02]  /*9140*/  FMUL.FTZ R35, R71, -1.4426950216293334961 ;  /* 0xbfb8aa3b47237820 */ /* 0x001fe40000410000 */
[----:B-1----:R-:W-:-:S02]  /*9150*/  FMUL.FTZ R41, R70, -1.4426950216293334961 ;  /* 0xbfb8aa3b46297820 */ /* 0x002fc40000410000 */
[----:B------:R0:W-:Y:S01]  /*9160*/  MUFU.EX2 R72, R35 ;  /* 0x0000002300487308 */ /* 0x0001e20000000800 */
[----:B--2---:R-:W-:Y:S01]  /*9170*/  FMUL.FTZ R42, R69, -1.4426950216293334961 ;  /* 0xbfb8aa3b452a7820 */ /* 0x004fe20000410000 */
[C---:B------:R-:W-:Y:S01]  /*9180*/  IADD3 R43, R78.reuse, 0xf, RZ ;  /* 0x0000000f4e2b7810 */ /* 0x040fe20007ffe0ff */
[----:B------:R-:W1:Y:S05]  /*9190*/  LDS R48, [R32.X4+0x20] ;  /* 0x0000200020307984 */ /* 0x000e6a0000004800 */
[----:B------:R2:W-:Y:S01]  /*91a0*/  MUFU.EX2 R73, R41 ;  /* 0x0000002900497308 */ /* 0x0005e20000000800 */
[----:B0-----:R-:W-:Y:S01]  /*91b0*/  IADD3 R35, R78, 0xb, RZ ;  /* 0x0000000b4e237810 */ /* 0x001fe20007ffe0ff */
[----:B---3--:R-:W-:Y:S01]  /*91c0*/  FMUL.FTZ R44, R68, -1.4426950216293334961 ;  /* 0xbfb8aa3b442c7820 */ /* 0x008fe20000410000 */
[-C--:B------:R-:W-:Y:S01]  /*91d0*/  LEA.HI.SX32 R40, R40, R78.reuse, 0x1b ;  /* 0x0000004e28287211 */ /* 0x080fe200078fdaff */
[----:B----4-:R-:W-:Y:S01]  /*91e0*/  FMUL.FTZ R46, R54, -1.4426950216293334961 ;  /* 0xbfb8aa3b362e7820 */ /* 0x010fe20000410000 */
[----:B------:R-:W0:Y:S03]  /*91f0*/  LDS R49, [R34.X4+0x28] ;  /* 0x0000280022317984 */ /* 0x000e260000004800 */
[----:B------:R3:W-:Y:S01]  /*9200*/  MUFU.EX2 R74, R42 ;  /* 0x0000002a004a7308 */ /* 0x0007e20000000800 */
[----:B--2---:R-:W-:Y:S01]  /*9210*/  IADD3 R41, R78, 0xd, RZ ;  /* 0x0000000d4e297810 */ /* 0x004fe20007ffe0ff */
[----:B------:R-:W2:Y:S01]  /*9220*/  LDS R45, [R40.X4+0x30] ;  /* 0x00003000282d7984 */ /* 0x000ea20000004800 */
[----:B------:R-:W-:-:S02]  /*9230*/  LEA.HI.SX32 R35, R35, R78, 0x1b ;  /* 0x0000004e23237211 */ /* 0x000fc400078fdaff */
[-C--:B------:R-:W-:Y:S02]  /*9240*/  LEA.HI.SX32 R41, R41, R78.reuse, 0x1b ;  /* 0x0000004e29297211 */ /* 0x080fe400078fdaff */
[-C--:B------:R-:W-:Y:S01]  /*9250*/  LEA.HI.SX32 R43, R43, R78.reuse, 0x1b ;  /* 0x0000004e2b2b7211 */ /* 0x080fe200078fdaff */
[----:B------:R4:W0:Y:S01]  /*9260*/  MUFU.EX2 R75, R44 ;  /* 0x0000002c004b7308 */ /* 0x0008220000000800 */
[----:B---3--:R-:W-:Y:S01]  /*9270*/  IADD3 R42, R78, 0xe, RZ ;  /* 0x0000000e4e2a7810 */ /* 0x008fe20007ffe0ff */
[----:B------:R-:W3:Y:S03]  /*9280*/  LDS R51, [R35.X4+0x2c] ;  /* 0x00002c0023337984 */ /* 0x000ee60000004800 */
[----:B------:R-:W-:-:S03]  /*9290*/  LEA.HI.SX32 R42, R42, R78, 0x1b ;  /* 0x0000004e2a2a7211 */ /* 0x000fc600078fdaff */
[----:B------:R5:W0:Y:S01]  /*92a0*/  MUFU.EX2 R76, R46 ;  /* 0x0000002e004c7308 */ /* 0x000a220000000800 */
[----:B----4-:R-:W4:Y:S04]  /*92b0*/  LDS R44, [R41.X4+0x34] ;  /* 0x00003400292c7984 */ /* 0x010f280000004800 */
[----:B------:R-:W4:Y:S04]  /*92c0*/  LDS R47, [R42.X4+0x38] ;  /* 0x000038002a2f7984 */ /* 0x000f280000004800 */
[----:B-----5:R-:W5:Y:S01]  /*92d0*/  LDS R46, [R43.X4+0x3c] ;  /* 0x00003c002b2e7984 */ /* 0x020f620000004800 */
[----:B------:R-:W-:-:S02]  /*92e0*/  FMUL.FTZ R77, R53, -1.4426950216293334961 ;  /* 0xbfb8aa3b354d7820 */ /* 0x000fc40000410000 */
[----:B------:R-:W-:Y:S02]  /*92f0*/  FMUL.FTZ R78, R52, -1.4426950216293334961 ;  /* 0xbfb8aa3b344e7820 */ /* 0x000fe40000410000 */
[----:B------:R-:W-:Y:S02]  /*9300*/  FMUL.FTZ R79, R55, -1.4426950216293334961 ;  /* 0xbfb8aa3b374f7820 */ /* 0x000fe40000410000 */
[----:B------:R-:W-:Y:S02]  /*9310*/  FMUL.FTZ R81, R50, -1.4426950216293334961 ;  /* 0xbfb8aa3b32517820 */ /* 0x000fe40000410000 */
[----:B-1----:R-:W-:Y:S02]  /*9320*/  FMUL.FTZ R80, R48, -1.4426950216293334961 ;  /* 0xbfb8aa3b30507820 */ /* 0x002fe40000410000 */
[----:B0-----:R-:W-:Y:S01]  /*9330*/  FMUL.FTZ R82, R49, -1.4426950216293334961 ;  /* 0xbfb8aa3b31527820 */ /* 0x001fe20000410000 */
[----:B------:R-:W0:Y:S01]  /*9340*/  MUFU.EX2 R77, R77 ;  /* 0x0000004d004d7308 */ /* 0x000e220000000800 */
[----:B--2---:R-:W-:-:S07]  /*9350*/  FMUL.FTZ R84, R45, -1.4426950216293334961 ;  /* 0xbfb8aa3b2d547820 */ /* 0x004fce0000410000 */
[----:B------:R-:W1:Y:S01]  /*9360*/  MUFU.EX2 R78, R78 ;  /* 0x0000004e004e7308 */ /* 0x000e620000000800 */
[----:B---3--:R-:W-:-:S07]  /*9370*/  FMUL.FTZ R83, R51, -1.4426950216293334961 ;  /* 0xbfb8aa3b33537820 */ /* 0x008fce0000410000 */
[----:B------:R-:W2:Y:S01]  /*9380*/  MUFU.EX2 R79, R79 ;  /* 0x0000004f004f7308 */ /* 0x000ea20000000800 */
[----:B----4-:R-:W-:Y:S02]  /*9390*/  FMUL.FTZ R85, R44, -1.4426950216293334961 ;  /* 0xbfb8aa3b2c557820 */ /* 0x010fe40000410000 */
[----:B------:R-:W-:-:S05]  /*93a0*/  FMUL.FTZ R86, R47, -1.4426950216293334961 ;  /* 0xbfb8aa3b2f567820 */ /* 0x000fca0000410000 */
[----:B------:R-:W3:Y:S01]  /*93b0*/  MUFU.EX2 R81, R81 ;  /* 0x0000005100517308 */ /* 0x000ee20000000800 */
[----:B-----5:R-:W-:-:S07]  /*93c0*/  FMUL.FTZ R87, R46, -1.4426950216293334961 ;  /* 0xbfb8aa3b2e577820 */ /* 0x020fce0000410000 */
[----:B------:R-:W4:Y:S01]  /*93d0*/  MUFU.EX2 R80, R80 ;  /* 0x0000005000507308 */ /* 0x000f220000000800 */
[----:B------:R-:W-:-:S07]  /*93e0*/  FADD.FTZ R75, R75, 1 ;  /* 0x3f8000004b4b7421 */ /* 0x000fce0000010000 */
[----:B------:R-:W5:Y:S01]  /*93f0*/  MUFU.EX2 R82, R82 ;  /* 0x0000005200527308 */ /* 0x000f620000000800 */
[----:B------:R-:W-:Y:S02]  /*9400*/  FADD.FTZ R72, R72, 1 ;  /* 0x3f80000048487421 */ /* 0x000fe40000010000 */
[----:B------:R-:W-:-:S05]  /*9410*/  FADD.FTZ R73, R73, 1 ;  /* 0x3f80000049497421 */ /* 0x000fca0000010000 */
[----:B------:R-:W0:Y:S01]  /*9420*/  MUFU.EX2 R84, R84 ;  /* 0x0000005400547308 */ /* 0x000e220000000800 */
[----:B------:R-:W-:-:S07]  /*9430*/  FADD.FTZ R74, R74, 1 ;  /* 0x3f8000004a4a7421 */ /* 0x000fce0000010000 */
[----:B------:R-:W0:Y:S08]  /*9440*/  MUFU.EX2 R83, R83 ;  /* 0x0000005300537308 */ /* 0x000e300000000800 */
[----:B------:R-:W0:Y:S08]  /*9450*/  MUFU.EX2 R85, R85 ;  /* 0x0000005500557308 */ /* 0x000e300000000800 */
[----:B------:R-:W2:Y:S01]  /*9460*/  MUFU.EX2 R86, R86 ;  /* 0x0000005600567308 */ /* 0x000ea20000000800 */
[----:B------:R-:W-:-:S07]  /*9470*/  FADD.FTZ R76, R76, 1 ;  /* 0x3f8000004c4c7421 */ /* 0x000fce0000010000 */
[----:B------:R-:W4:Y:S01]  /*9480*/  MUFU.EX2 R87, R87 ;  /* 0x0000005700577308 */ /* 0x000f220000000800 */
[----:B0-----:R-:W-:Y:S02]  /*9490*/  FADD.FTZ R77, R77, 1 ;  /* 0x3f8000004d4d7421 */ /* 0x001fe40000010000 */
[----:B-1----:R-:W-:-:S05]  /*94a0*/  FADD.FTZ R78, R78, 1 ;  /* 0x3f8000004e4e7421 */ /* 0x002fca0000010000 */
[----:B------:R-:W0:Y:S01]  /*94b0*/  MUFU.RCP R75, R75 ;  /* 0x0000004b004b7308 */ /* 0x000e220000001000 */
[----:B--2---:R-:W-:Y:S02]  /*94c0*/  FADD.FTZ R79, R79, 1 ;  /* 0x3f8000004f4f7421 */ /* 0x004fe40000010000 */
[----:B---3--:R-:W-:-:S05]  /*94d0*/  FADD.FTZ R81, R81, 1 ;  /* 0x3f80000051517421 */ /* 0x008fca0000010000 */
[----:B------:R-:W1:Y:S01]  /*94e0*/  MUFU.RCP R72, R72 ;  /* 0x0000004800487308 */ /* 0x000e620000001000 */
[----:B----4-:R-:W-:Y:S02]  /*94f0*/  FADD.FTZ R80, R80, 1 ;  /* 0x3f80000050507421 */ /* 0x010fe40000010000 */
[----:B-----5:R-:W-:-:S05]  /*9500*/  FADD.FTZ R82, R82, 1 ;  /* 0x3f80000052527421 */ /* 0x020fca0000010000 */
[----:B------:R-:W2:Y:S01]  /*9510*/  MUFU.RCP R73, R73 ;  /* 0x0000004900497308 */ /* 0x000ea20000001000 */
[----:B------:R-:W-:Y:S02]  /*9520*/  FADD.FTZ R84, R84, 1 ;  /* 0x3f80000054547421 */ /* 0x000fe40000010000 */
[----:B------:R-:W-:-:S05]  /*9530*/  FADD.FTZ R83, R83, 1 ;  /* 0x3f80000053537421 */ /* 0x000fca0000010000 */
[----:B------:R-:W3:Y:S01]  /*9540*/  MUFU.RCP R74, R74 ;  /* 0x0000004a004a7308 */ /* 0x000ee20000001000 */
[----:B------:R-:W-:Y:S02]  /*9550*/  FADD.FTZ R85, R85, 1 ;  /* 0x3f80000055557421 */ /* 0x000fe40000010000 */
[----:B------:R-:W-:-:S05]  /*9560*/  FADD.FTZ R86, R86, 1 ;  /* 0x3f80000056567421 */ /* 0x000fca0000010000 */
[----:B------:R-:W4:Y:S01]  /*9570*/  MUFU.RCP R89, R76 ;  /* 0x0000004c00597308 */ /* 0x000f220000001000 */
[----:B------:R-:W-:-:S07]  /*9580*/  FADD.FTZ R87, R87, 1 ;  /* 0x3f80000057577421 */ /* 0x000fce0000010000 */
[----:B------:R-:W5:Y:S08]  /*9590*/  MUFU.RCP R88, R77 ;  /* 0x0000004d00587308 */ /* 0x000f700000001000 */
[----:B------:R-:W1:Y:S08]  /*95a0*/  MUFU.RCP R91, R78 ;  /* 0x0000004e005b7308 */ /* 0x000e700000001000 */
[----:B------:R-:W2:Y:S01]  /*95b0*/  MUFU.RCP R90, R79 ;  /* 0x0000004f005a7308 */ /* 0x000ea20000001000 */
[----:B0-----:R-:W-:-:S07]  /*95c0*/  FMUL.FTZ R68, R68, R75 ;  /* 0x0000004b44447220 */ /* 0x001fce0000410000 */
[----:B------:R-:W0:Y:S01]  /*95d0*/  MUFU.RCP R93, R80 ;  /* 0x00000050005d7308 */ /* 0x000e220000001000 */
[----:B-1----:R-:W-:-:S07]  /*95e0*/  FMUL.FTZ R71, R71, R72 ;  /* 0x0000004847477220 */ /* 0x002fce0000410000 */
[----:B------:R-:W1:Y:S01]  /*95f0*/  MUFU.RCP R81, R81 ;  /* 0x0000005100517308 */ /* 0x000e620000001000 */
[----:B--2---:R-:W-:-:S07]  /*9600*/  FMUL.FTZ R70, R70, R73 ;  /* 0x0000004946467220 */ /* 0x004fce0000410000 */
[----:B------:R-:W2:Y:S01]  /*9610*/  MUFU.RCP R82, R82 ;  /* 0x0000005200527308 */ /* 0x000ea20000001000 */
[----:B---3--:R-:W-:-:S07]  /*9620*/  FMUL.FTZ R69, R69, R74 ;  /* 0x0000004a45457220 */ /* 0x008fce0000410000 */
[----:B------:R-:W3:Y:S01]  /*9630*/  MUFU.RCP R76, R83 ;  /* 0x00000053004c7308 */ /* 0x000ee20000001000 */
[----:B------:R-:W-:-:S07]  /*9640*/  FMUL.FTZ R68, R68, R39 ;  /* 0x0000002744447220 */ /* 0x000fce0000410000 */
[----:B------:R-:W0:Y:S01]  /*9650*/  MUFU.RCP R84, R84 ;  /* 0x0000005400547308 */ /* 0x000e220000001000 */
[----:B------:R-:W-:Y:S01]  /*9660*/  FMUL.FTZ R36, R71, R36 ;  /* 0x0000002447247220 */ /* 0x000fe20000410000 */
[----:B------:R-:W-:Y:S06]  /*9670*/  BAR.SYNC.DEFER_BLOCKING 0x0 ;  /* 0x0000000000007b1d */ /* 0x000fec0000010000 */
[----:B------:R-:W0:Y:S01]  /*9680*/  MUFU.RCP R85, R85 ;  /* 0x0000005500557308 */ /* 0x000e220000001000 */
[----:B----4-:R-:W-:-:S07]  /*9690*/  FMUL.FTZ R39, R54, R89 ;  /* 0x0000005936277220 */ /* 0x010fce0000410000 */
[----:B------:R-:W4:Y:S01]  /*96a0*/  MUFU.RCP R86, R86 ;  /* 0x0000005600567308 */ /* 0x000f220000001000 */
[----:B------:R-:W-:-:S07]  /*96b0*/  FMUL.FTZ R37, R70, R37 ;  /* 0x0000002546257220 */ /* 0x000fce0000410000 */
[----:B------:R-:W2:Y:S01]  /*96c0*/  MUFU.RCP R87, R87 ;  /* 0x0000005700577308 */ /* 0x000ea20000001000 */
[----:B-----5:R-:W-:Y:S02]  /*96d0*/  FMUL.FTZ R54, R53, R88 ;  /* 0x0000005835367220 */ /* 0x020fe40000410000 */
[----:B------:R-:W-:Y:S02]  /*96e0*/  FMUL.FTZ R38, R69, R38 ;  /* 0x0000002645267220 */ /* 0x000fe40000410000 */
[----:B------:R-:W-:Y:S02]  /*96f0*/  FMUL.FTZ R53, R52, R91 ;  /* 0x0000005b34357220 */ /* 0x000fe40000410000 */
[----:B------:R-:W-:Y:S01]  /*9700*/  FMUL.FTZ R52, R55, R90 ;  /* 0x0000005a37347220 */ /* 0x000fe20000410000 */
[----:B------:R5:W-:Y:S01]  /*9710*/  STS [R5.X4], R36 ;  /* 0x0000002405007388 */ /* 0x000be20000004800 */
[----:B------:R-:W-:Y:S02]  /*9720*/  FMUL.FTZ R39, R39, R56 ;  /* 0x0000003827277220 */ /* 0x000fe40000410000 */
[----:B0-----:R-:W-:Y:S01]  /*9730*/  FMUL.FTZ R55, R48, R93 ;  /* 0x0000005d30377220 */ /* 0x001fe20000410000 */
[----:B------:R-:W-:Y:S01]  /*9740*/  STS [R8.X4+0x4], R37 ;  /* 0x0000042508007388 */ /* 0x000fe20000004800 */
[----:B------:R-:W-:-:S02]  /*9750*/  FMUL.FTZ R54, R54, R57 ;  /* 0x0000003936367220 */ /* 0x000fc40000410000 */
[----:B-1----:R-:W-:Y:S01]  /*9760*/  FMUL.FTZ R50, R50, R81 ;  /* 0x0000005132327220 */ /* 0x002fe20000410000 */
[----:B------:R0:W-:Y:S01]  /*9770*/  STS [R9.X4+0x8], R38 ;  /* 0x0000082609007388 */ /* 0x0001e20000004800 */
[----:B------:R-:W-:Y:S02]  /*9780*/  FMUL.FTZ R53, R53, R58 ;  /* 0x0000003a35357220 */ /* 0x000fe40000410000 */
[----:B--2---:R-:W-:Y:S01]  /*9790*/  FMUL.FTZ R49, R49, R82 ;  /* 0x0000005231317220 */ /* 0x004fe20000410000 */
[----:B------:R-:W-:Y:S01]  /*97a0*/  STS [R27.X4+0xc], R68 ;  /* 0x00000c441b007388 */ /* 0x000fe20000004800 */
[----:B------:R-:W-:Y:S02]  /*97b0*/  FMUL.FTZ R52, R52, R59 ;  /* 0x0000003b34347220 */ /* 0x000fe40000410000 */
[----:B---3--:R-:W-:Y:S01]  /*97c0*/  FMUL.FTZ R48, R51, R76 ;  /* 0x0000004c33307220 */ /* 0x008fe20000410000 */
[----:B------:R-:W-:Y:S01]  /*97d0*/  STS [R28.X4+0x10], R39 ;  /* 0x000010271c007388 */ /* 0x000fe20000004800 */
[----:B------:R-:W-:-:S02]  /*97e0*/  FMUL.FTZ R55, R55, R60 ;  /* 0x0000003c37377220 */ /* 0x000fc40000410000 */
[----:B------:R-:W-:Y:S01]  /*97f0*/  FMUL.FTZ R45, R45, R84 ;  /* 0x000000542d2d7220 */ /* 0x000fe20000410000 */
[----:B------:R1:W-:Y:S01]  /*9800*/  STS [R29.X4+0x14], R54 ;  /* 0x000014361d007388 */ /* 0x0003e20000004800 */
[----:B------:R-:W-:Y:S02]  /*9810*/  FMUL.FTZ R50, R50, R61 ;  /* 0x0000003d32327220 */ /* 0x000fe40000410000 */
[----:B------:R-:W-:Y:S01]  /*9820*/  FMUL.FTZ R44, R44, R85 ;  /* 0x000000552c2c7220 */ /* 0x000fe20000410000 */
[----:B------:R-:W-:Y:S01]  /*9830*/  STS [R30.X4+0x18], R53 ;  /* 0x000018351e007388 */ /* 0x000fe20000004800 */
[----:B------:R-:W-:Y:S02]  /*9840*/  FMUL.FTZ R49, R49, R62 ;  /* 0x0000003e31317220 */ /* 0x000fe40000410000 */
[----:B----4-:R-:W-:Y:S01]  /*9850*/  FMUL.FTZ R47, R47, R86 ;  /* 0x000000562f2f7220 */ /* 0x010fe20000410000 */
        /* <DEDUP_REMOVED lines=8> */
[----:B------:R-:W-:Y:S01]  /*98e0*/  FMUL.FTZ R46, R46, R67 ;  /* 0x000000432e2e7220 */ /* 0x000fe20000410000 */
[----:B------:R-:W-:Y:S01]  /*98f0*/  STS [R34.X4+0x28], R49 ;  /* 0x0000283122007388 */ /* 0x000fe20000004800 */
[----:B-----5:R-:W-:-:S03]  /*9900*/  MOV R36, UR17 ;  /* 0x0000001100247c02 */ /* 0x020fc60008000f00 */
        /* <DEDUP_REMOVED lines=24> */
[----:B------:R-:W3:Y:S01]  /*9a90*/  LDS R53, [0x2100] ;  /* 0x00210000ff357984 */ /* 0x000ee20000000800 */
[----:B------:R-:W-:-:S02]  /*9aa0*/  ULDC UR7, c[0x0][0x210] ;  /* 0x0000840000077ab9 */ /* 0x000fc40000000800 */
[----:B------:R-:W-:Y:S01]  /*9ab0*/  UIMAD UR7, UR24, UR7, URZ ;  /* 0x00000007180772a4 */ /* 0x000fe2000f8e023f */
[----:B0-----:R-:W-:-:S05]  /*9ac0*/  IMAD.WIDE.U32 R8, R2, c[0x0][0x210], RZ ;  /* 0x0000840002087a25 */ /* 0x001fca00078e00ff */
[----:B-1----:R-:W-:Y:S01]  /*9ad0*/  MOV R29, UR7 ;  /* 0x00000007001d7c02 */ /* 0x002fe20008000f00 */
[----:B------:R-:W-:Y:S04]  /*9ae0*/  BSSY B0, `(.L_x_175) ;  /* 0x0000010000007945 */ /* 0x000fe80003800000 */
[----:B------:R-:W-:-:S05]  /*9af0*/  IMAD R29, R2, c[0x0][0x214], R29 ;  /* 0x00008500021d7a24 */ /* 0x000fca00078e021d */
[----:B--2---:R-:W-:Y:S02]  /*9b00*/  IADD3 R55, R9, R29, RZ ;  /* 0x0000001d09377210 */ /* 0x004fe40007ffe0ff */
[----:B---3--:R-:W-:-:S13]  /*9b10*/  ISETP.GE.AND P0, PT, R152, R53, PT ;  /* 0x000000359800720c */ /* 0x008fda0003f06270 */
        /* <DEDUP_REMOVED lines=12> */
.L_x_176:
[----:B------:R-:W-:Y:S05]  /*9be0*/  BSYNC B0 ;  /* 0x0000000000007941 */ /* 0x000fea0003800000 */
.L_x_175:
[----:B------:R-:W-:Y:S01]  /*9bf0*/  ULDC UR7, c[0x0][0x218] ;  /* 0x0000860000077ab9 */ /* 0x000fe20000000800 */
[----:B------:R-:W-:Y:S01]  /*9c00*/  MOV R6, R8 ;  /* 0x0000000800067202 */ /* 0x000fe20000000f00 */
[----:B------:R-:W-:Y:S01]  /*9c10*/  UIMAD UR7, UR21, UR7, URZ ;  /* 0x00000007150772a4 */ /* 0x000fe2000f8e023f */
[----:B------:R-:W-:Y:S01]  /*9c20*/  MOV R7, R55 ;  /* 0x0000003700077202 */ /* 0x000fe20000000f00 */
[----:B------:R-:W-:Y:S01]  /*9c30*/  UIADD3 UR6, UR6, 0x1, URZ ;  /* 0x0000000106067890 */ /* 0x000fe2000fffe03f */
[-C--:B------:R-:W-:Y:S01]  /*9c40*/  ISETP.GE.AND P3, PT, R10, R53.reuse, PT ;  /* 0x000000350a00720c */ /* 0x080fe20003f66270 */
[----:B------:R-:W-:Y:S01]  /*9c50*/  UIADD3 UR12, UP1, UR12, 0x4000, URZ ;  /* 0x000040000c0c7890 */ /* 0x000fe2000ff3e03f */
[-C--:B------:R-:W-:Y:S01]  /*9c60*/  ISETP.GE.AND P4, PT, R11, R53.reuse, PT ;  /* 0x000000350b00720c */ /* 0x080fe20003f86270 */
[----:B------:R-:W-:Y:S01]  /*9c70*/  IMAD.WIDE.U32 R6, R0, c[0x0][0x218], R6 ;  /* 0x0000860000067a25 */ /* 0x000fe200078e0006 */
[----:B------:R-:W-:Y:S01]  /*9c80*/  MOV R9, UR7 ;  /* 0x0000000700097c02 */ /* 0x000fe20008000f00 */
[----:B------:R-:W-:Y:S01]  /*9c90*/  ULDC UR7, c[0x0][0x174] ;  /* 0x00005d0000077ab9 */ /* 0x000fe20000000800 */
[-C--:B------:R-:W-:Y:S01]  /*9ca0*/  ISETP.GE.AND P5, PT, R12, R53.reuse, PT ;  /* 0x000000350c00720c */ /* 0x080fe20003fa6270 */
[----:B------:R-:W-:Y:S01]  /*9cb0*/  UISETP.GE.AND UP0, UPT, UR6, UR7, UPT ;  /* 0x000000070600728c */ /* 0x000fe2000bf06270 */
[----:B0-----:R-:W-:Y:S01]  /*9cc0*/  IADD3 R5, P0, R6, UR14, RZ ;  /* 0x0000000e06057c10 */ /* 0x001fe2000ff1e0ff */
[----:B------:R-:W-:Y:S01]  /*9cd0*/  IMAD R9, R0, c[0x0][0x21c], R9 ;  /* 0x0000870000097a24 */ /* 0x000fe200078e0209 */
[----:B------:R-:W-:Y:S01]  /*9ce0*/  IADD3 R6, P1, R26, c[0x0][0x270], RZ ;  /* 0x00009c001a067a10 */ /* 0x000fe20007f3e0ff */
[----:B------:R-:W-:Y:S01]  /*9cf0*/  UIADD3 UR8, UP2, UR8, 0x2000, URZ ;  /* 0x0000200008087890 */ /* 0x000fe2000ff5e03f */
[-C--:B------:R-:W-:Y:S01]  /*9d00*/  ISETP.GE.AND P6, PT, R13, R53.reuse, PT ;  /* 0x000000350d00720c */ /* 0x080fe20003fc6270 */
[----:B------:R-:W-:Y:S01]  /*9d10*/  UIADD3 UR9, UP3, UR9, 0x2000, URZ ;  /* 0x0000200009097890 */ /* 0x000fe2000ff7e03f */
[----:B------:R-:W-:Y:S01]  /*9d20*/  IADD3.X R8, R9, UR15, R7, P0, !PT ;  /* 0x0000000f09087c10 */ /* 0x000fe200087fe407 */
[----:B------:R-:W-:Y:S01]  /*9d30*/  UIADD3.X UR13, URZ, UR13, URZ, UP1, !UPT ;  /* 0x0000000d3f0d7290 */ /* 0x000fe20008ffe43f */
[----:B------:R-:W-:Y:S01]  /*9d40*/  IADD3.X R25, R25, c[0x0][0x274], RZ, P1, !PT ;  /* 0x00009d0019197a10 */ /* 0x000fe20000ffe4ff */
[----:B------:R-:W-:Y:S01]  /*9d50*/  UIADD3.X UR10, URZ, UR10, URZ, UP2, !UPT ;  /* 0x0000000a3f0a7290 */ /* 0x000fe200097fe43f */
[----:B------:R-:W-:Y:S01]  /*9d60*/  LEA R6, P0, R5, R6, 0x2 ;  /* 0x0000000605067211 */ /* 0x000fe200078010ff */
[----:B------:R-:W-:Y:S01]  /*9d70*/  UIADD3.X UR11, URZ, UR11, URZ, UP3, !UPT ;  /* 0x0000000b3f0b7290 */ /* 0x000fe20009ffe43f */
[----:B------:R-:W-:-:S02]  /*9d80*/  ISETP.GE.AND P1, PT, R15, R53, PT ;  /* 0x000000350f00720c */ /* 0x000fc40003f26270 */
[----:B------:R-:W-:Y:S02]  /*9d90*/  LEA.HI.X R7, R5, R25, R8, 0x2, P0 ;  /* 0x0000001905077211 */ /* 0x000fe400000f1408 */
[-C--:B------:R-:W-:Y:S02]  /*9da0*/  ISETP.GE.AND P2, PT, R16, R53.reuse, PT ;  /* 0x000000351000720c */ /* 0x080fe40003f46270 */
[-C--:B------:R-:W-:Y:S01]  /*9db0*/  ISETP.GE.AND P0, PT, R14, R53.reuse, PT ;  /* 0x000000350e00720c */ /* 0x080fe20003f06270 */
[----:B------:R0:W-:Y:S01]  /*9dc0*/  @!P3 STG.E [R6.64], R27 ;  /* 0x0000001b0600b986 */ /* 0x0001e2000c101916 */
        /* <DEDUP_REMOVED lines=25> */
.L_x_177:
[----:B------:R-:W-:Y:S05]  /*9f60*/  EXIT ;  /* 0x000000000000794d */ /* 0x000fea0003800000 */
.L_x_179:
        /* <DEDUP_REMOVED lines=9> */
.L_x_5323:


//--------------------- .text._Z25selective_scan_fwd_kernelI32Selective_Scan_fwd_kernel_traitsILi128ELi16ELi1ELb0ELb1ELb0ELb0EfN3c107complexIfEEEEv13SSMParamsBase --------------------------
	.section	.text._Z25selective_scan_fwd_kernelI32Selective_Scan_fwd_kernel_traitsILi128ELi16ELi1ELb0ELb1ELb0ELb0EfN3c107complexIfEEEEv13SSMParamsBase,"ax",@progbits
	.sectioninfo	@"SHI_REGISTERS=168"
	.align	128
        .global         _Z25selective_scan_fwd_kernelI32Selective_Scan_fwd_kernel_traitsILi128ELi16ELi1ELb0ELb1ELb0ELb0EfN3c107complexIfEEEEv13SSMParamsBase
        .type           _Z25selective_scan_fwd_kernelI32Selective_Scan_fwd_kernel_traitsILi128ELi16ELi1ELb0ELb1ELb0ELb0EfN3c107complexIfEEEEv13SSMParamsBase,@function
        .size           _Z25selective_scan_fwd_kernelI32Selective_Scan_fwd_kernel_traitsILi128ELi16ELi1ELb0ELb1ELb0ELb0EfN3c107complexIfEEEEv13SSMParamsBase,(.L_x_5324 - _Z25selective_scan_fwd_kernelI32Selective_Scan_fwd_kernel_traitsILi128ELi16ELi1ELb0ELb1ELb0ELb0EfN3c107complexIfEEEEv13SSMParamsBase)
        .other          _Z25selective_scan_fwd_kernelI32Selective_Scan_fwd_kernel_traitsILi128ELi16ELi1ELb0ELb1ELb0ELb0EfN3c107complexIfEEEEv13SSMParamsBase,@"STO_CUDA_ENTRY STV_DEFAULT"
_Z25selective_scan_fwd_kernelI32Selective_Scan_fwd_kernel_traitsILi128ELi16ELi1ELb0ELb1ELb0ELb0EfN3c107complexIfEEEEv13SSMParamsBase:
.text._Z25selective_scan_fwd_kernelI32Selective_Scan_fwd_kernel_traitsILi128ELi16ELi1ELb0ELb1ELb0ELb0EfN3c107complexIfEEEEv13SSMParamsBase:
[----:B------:R-:W-:Y:S02]  /*0000*/  MOV R1, c[0x0][0x28] ;  /* 0x00000a0000017a02 */ /* 0x000fe40000000f00 */
[----:B------:R-:W0:Y:S01]  /*0010*/  S2UR UR4, SR_CTAID.Y ;  /* 0x00000000000479c3 */ /* 0x000e220000002600 */
[----:B------:R-:W-:Y:S01]  /*0020*/  ISETP.NE.U32.AND P0, PT, RZ, c[0x0][0x238], PT ;  /* 0x00008e00ff007a0c */ /* 0x000fe20003f05070 */
[----:B------:R-:W-:Y:S01]  /*0030*/  ULDC.64 UR14, c[0x0][0x118] ;  /* 0x00004600000e7ab9 */ /* 0x000fe20000000a00 */
[----:B------:R-:W-:Y:S02]  /*0040*/  ISETP.NE.U32.AND P1, PT, RZ, c[0x0][0x250], PT ;  /* 0x00009400ff007a0c */ /* 0x000fe40003f25070 */
[----:B------:R-:W-:Y:S02]  /*0050*/  ISETP.NE.AND.EX P0, PT, RZ, c[0x0][0x23c], PT, P0 ;  /* 0x00008f00ff007a0c */ /* 0x000fe40003f05300 */
[----:B------:R-:W-:Y:S02]  /*0060*/  IABS R11, c[0x0][0x178] ;  /* 0x00005e00000b7a13 */ /* 0x000fe40000000000 */
[----:B------:R-:W-:Y:S02]  /*0070*/  ISETP.NE.AND.EX P1, PT, RZ, c[0x0][0x254], PT, P1 ;  /* 0x00009500ff007a0c */ /* 0x000fe40003f25310 */
[----:B------:R-:W-:-:S02]  /*0080*/  IADD3 R1, R1, -0x8, RZ ;  /* 0xfffffff801017810 */ /* 0x000fc40007ffe0ff */
[----:B0-----:R-:W-:-:S04]  /*0090*/  MOV R77, UR4 ;  /* 0x00000004004d7c02 */ /* 0x001fc80008000f00 */
[----:B------:R-:W0:Y:S01]  /*00a0*/  R2UR UR11, R77 ;  /* 0x000000004d0b73c2 */ /* 0x000e2200000e0000 */
[----:B------:R-:W-:-:S04]  /*00b0*/  @P0 LEA R2, P2, R77, c[0x0][0x238], 0x2 ;  /* 0x00008e004d020a11 */ /* 0x000fc800078410ff */
[----:B------:R-:W-:Y:S01]  /*00c0*/  @P1 LEA R4, P3, R77, c[0x0][0x250], 0x2 ;  /* 0x000094004d041a11 */ /* 0x000fe200078610ff */
[----:B0-----:R-:W-:-:S06]  /*00d0*/  USHF.R.S32.HI UR21, URZ, 0x1f, UR11 ;  /* 0x0000001f3f157899 */ /* 0x001fcc000801140b */
[----:B------:R-:W-:Y:S02]  /*00e0*/  MOV R0, UR21 ;  /* 0x0000001500007c02 */ /* 0x000fe40008000f00 */
[----:B------:R-:W-:Y:S02]  /*00f0*/  MOV R6, UR21 ;  /* 0x0000001500067c02 */ /* 0x000fe40008000f00 */
[C---:B------:R-:W-:Y:S02]  /*0100*/  @P0 LEA.HI.X R3, R77.reuse, c[0x0][0x23c], R0, 0x2, P2 ;  /* 0x00008f004d030a11 */ /* 0x040fe400010f1400 */
[----:B------:R-:W0:Y:S01]  /*0110*/  I2F.RP R0, R11 ;  /* 0x0000000b00007306 */ /* 0x000e220000209400 */
[----:B------:R-:W-:Y:S01]  /*0120*/  @P1 LEA.HI.X R5, R77, c[0x0][0x254], R6, 0x2, P3 ;  /* 0x000095004d051a11 */ /* 0x000fe200018f1406 */
[----:B------:R-:W1:Y:S01]  /*0130*/  S2UR UR4, SR_CTAID.X ;  /* 0x00000000000479c3 */ /* 0x000e620000002500 */
[----:B------:R2:W5:Y:S01]  /*0140*/  @P0 LDG.E R8, [R2.64] ;  /* 0x0000000e02080981 */ /* 0x000562000c1e1900 */
[----:B------:R-:W-:-:S02]  /*0150*/  ULDC UR6, c[0x0][0x1e0] ;  /* 0x0000780000067ab9 */ /* 0x000fc40000000800 */
[----:B------:R-:W-:Y:S01]  /*0160*/  ULDC UR7, c[0x0][0x190] ;  /* 0x0000640000077ab9 */ /* 0x000fe20000000800 */
[----:B------:R3:W5:Y:S01]  /*0170*/  @P1 LDG.E R9, [R4.64] ;  /* 0x0000000e04091981 */ /* 0x000762000c1e1900 */
[----:B------:R-:W-:Y:S02]  /*0180*/  ULDC UR17, c[0x0][0x1d0] ;  /* 0x0000740000117ab9 */ /* 0x000fe40000000800 */
[----:B------:R-:W-:Y:S01]  /*0190*/  ULDC UR10, c[0x0][0x1d0] ;  /* 0x00007400000a7ab9 */ /* 0x000fe20000000800 */
[----:B------:R4:W4:Y:S01]  /*01a0*/  R2UR UR12, R77 ;  /* 0x000000004d0c73c2 */ /* 0x00092200000e0000 */
[----:B------:R-:W-:Y:S01]  /*01b0*/  ULDC UR18, c[0x0][0x1d4] ;  /* 0x0000750000127ab9 */ /* 0x000fe20000000800 */
[----:B--2---:R-:W-:Y:S01]  /*01c0*/  IABS R2, R77 ;  /* 0x0000004d00027213 */ /* 0x004fe20000000000 */
[----:B------:R-:W-:Y:S01]  /*01d0*/  ULDC UR19, c[0x0][0x1d8] ;  /* 0x0000760000137ab9 */ /* 0x000fe20000000800 */
[----:B0-----:R-:W0:Y:S01]  /*01e0*/  MUFU.RCP R0, R0 ;  /* 0x0000000000007308 */ /* 0x001e220000001000 */
[----:B------:R-:W-:-:S02]  /*01f0*/  ULDC UR13, c[0x0][0x1d8] ;  /* 0x00007600000d7ab9 */ /* 0x000fc40000000800 */
[----:B------:R-:W-:Y:S02]  /*0200*/  ULDC UR16, c[0x0][0x1e8] ;  /* 0x00007a0000107ab9 */ /* 0x000fe40000000800 */
[----:B------:R-:W-:Y:S01]  /*0210*/  UMOV UR5, URZ ;  /* 0x0000003f00057c82 */ /* 0x000fe20008000000 */
[----:B-1----:R-:W-:Y:S01]  /*0220*/  MOV R76, UR4 ;  /* 0x00000004004c7c02 */ /* 0x002fe20008000f00 */
[----:B------:R-:W-:-:S03]  /*0230*/  UMOV UR4, URZ ;  /* 0x0000003f00047c82 */ /* 0x000fc60008000000 */
[----:B------:R-:W1:Y:S01]  /*0240*/  R2UR UR9, R76 ;  /* 0x000000004c0973c2 */ /* 0x000e6200000e0000 */
[----:B---3--:R-:W-:Y:S01]  /*0250*/  IMAD.WIDE.U32 R4, R76, c[0x0][0x190], RZ ;  /* 0x000064004c047a25 */ /* 0x008fe200078e00ff */
[----:B0-----:R-:W-:-:S04]  /*0260*/  IADD3 R6, R0, 0xffffffe, RZ ;  /* 0x0ffffffe00067810 */ /* 0x001fc80007ffe0ff */
[----:B------:R0:W2:Y:S02]  /*0270*/  F2I.FTZ.U32.TRUNC.NTZ R7, R6 ;  /* 0x0000000600077305 */ /* 0x0000a4000021f000 */
[----:B------:R-:W3:Y:S01]  /*0280*/  R2UR UR8, R76 ;  /* 0x000000004c0873c2 */ /* 0x000ee200000e0000 */
[----:B0-----:R-:W-:Y:S01]  /*0290*/  HFMA2.MMA R6, -RZ, RZ, 0, 0 ;  /* 0x00000000ff067435 */ /* 0x001fe200000001ff */
[----:B--2---:R-:W-:Y:S01]  /*02a0*/  IADD3 R10, RZ, -R7, RZ ;  /* 0x80000007ff0a7210 */ /* 0x004fe20007ffe0ff */
[----:B-1----:R-:W-:-:S04]  /*02b0*/  USHF.R.S32.HI UR20, URZ, 0x1f, UR9 ;  /* 0x0000001f3f147899 */ /* 0x002fc80008011409 */
[----:B------:R-:W-:Y:S01]  /*02c0*/  IMAD R3, R10, R11, RZ ;  /* 0x0000000b0a037224 */ /* 0x000fe200078e02ff */
[----:B------:R-:W-:Y:S02]  /*02d0*/  UIMAD UR6, UR20, UR6, URZ ;  /* 0x00000006140672a4 */ /* 0x000fe4000f8e023f */
[----:B------:R-:W-:Y:S01]  /*02e0*/  UIMAD UR7, UR20, UR7, URZ ;  /* 0x00000007140772a4 */ /* 0x000fe2000f8e023f */
[----:B------:R-:W-:-:S05]  /*02f0*/  IMAD.HI.U32 R7, R7, R3, R6 ;  /* 0x0000000307077227 */ /* 0x000fca00078e0006 */
[----:B------:R-:W-:Y:S01]  /*0300*/  MOV R13, UR7 ;  /* 0x00000007000d7c02 */ /* 0x000fe20008000f00 */
[----:B------:R-:W-:-:S04]  /*0310*/  IMAD.HI.U32 R7, R7, R2, RZ ;  /* 0x0000000207077227 */ /* 0x000fc800078e00ff */
[----:B------:R-:W-:Y:S01]  /*0320*/  IMAD R13, R76, c[0x0][0x194], R13 ;  /* 0x000065004c0d7a24 */ /* 0x000fe200078e020d */
[----:B------:R-:W-:-:S05]  /*0330*/  IADD3 R0, -R7, RZ, RZ ;  /* 0x000000ff07007210 */ /* 0x000fca0007ffe1ff */
[----:B------:R-:W-:Y:S01]  /*0340*/  IMAD R0, R11, R0, R2 ;  /* 0x000000000b007224 */ /* 0x000fe200078e0202 */
[----:B------:R-:W-:-:S04]  /*0350*/  MOV R2, c[0x0][0x174] ;  /* 0x00005d0000027a02 */ /* 0x000fc80000000f00 */
[----:B------:R-:W-:Y:S02]  /*0360*/  ISETP.GT.U32.AND P3, PT, R11, R0, PT ;  /* 0x000000000b00720c */ /* 0x000fe40003f64070 */
[----:B------:R-:W-:Y:S01]  /*0370*/  ISETP.GE.AND P5, PT, R2, 0x1, PT ;  /* 0x000000010200780c */ /* 0x000fe20003fa6270 */
[----:B------:R-:W-:-:S10]  /*0380*/  IMAD.WIDE.U32 R2, R76, c[0x0][0x1e0], RZ ;  /* 0x000078004c027a25 */ /* 0x000fd400078e00ff */
[-C--:B------:R-:W-:Y:S02]  /*0390*/  @!P3 IADD3 R0, R0, -R11.reuse, RZ ;  /* 0x8000000b0000b210 */ /* 0x080fe40007ffe0ff */
[----:B------:R-:W-:Y:S02]  /*03a0*/  @!P3 IADD3 R7, R7, 0x1, RZ ;  /* 0x000000010707b810 */ /* 0x000fe40007ffe0ff */
[----:B------:R-:W-:Y:S02]  /*03b0*/  ISETP.GE.U32.AND P2, PT, R0, R11, PT ;  /* 0x0000000b0000720c */ /* 0x000fe40003f46070 */
[----:B------:R-:W-:Y:S02]  /*03c0*/  LOP3.LUT R0, R77, c[0x0][0x178], RZ, 0x3c, !PT ;  /* 0x00005e004d007a12 */ /* 0x000fe400078e3cff */
[----:B------:R-:W-:Y:S02]  /*03d0*/  ISETP.NE.AND P3, PT, RZ, c[0x0][0x178], PT ;  /* 0x00005e00ff007a0c */ /* 0x000fe40003f65270 */
[----:B------:R-:W-:-:S02]  /*03e0*/  ISETP.GE.AND P4, PT, R0, RZ, PT ;  /* 0x000000ff0000720c */ /* 0x000fc40003f86270 */
[----:B------:R-:W-:Y:S01]  /*03f0*/  MOV R11, UR6 ;  /* 0x00000006000b7c02 */ /* 0x000fe20008000f00 */
[----:B---3--:R-:W-:-:S04]  /*0400*/  UIMAD.WIDE.U32 UR6, UR8, UR17, URZ ;  /* 0x00000011080672a5 */ /* 0x008fc8000f8e003f */
[----:B------:R-:W-:Y:S01]  /*0410*/  @P2 IADD3 R7, R7, 0x1, RZ ;  /* 0x0000000107072810 */ /* 0x000fe20007ffe0ff */
[----:B------:R-:W-:-:S05]  /*0420*/  IMAD R11, R76, c[0x0][0x1e4], R11 ;  /* 0x000079004c0b7a24 */ /* 0x000fca00078e020b */
[----:B------:R-:W-:Y:S02]  /*0430*/  @!P4 IADD3 R7, -R7, RZ, RZ ;  /* 0x000000ff0707c210 */ /* 0x000fe40007ffe1ff */
[----:B------:R-:W-:Y:S01]  /*0440*/  @!P3 LOP3.LUT R7, RZ, c[0x0][0x178], RZ, 0x33, !PT ;  /* 0x00005e00ff07ba12 */ /* 0x000fe200078e33ff */
[----:B----4-:R-:W-:Y:S06]  /*0450*/  @!P5 EXIT ;  /* 0x000000000000d94d */ /* 0x010fec0003800000 */
[----:B------:R-:W-:Y:S01]  /*0460*/  SHF.R.S32.HI R0, RZ, 0x1f, R7 ;  /* 0x0000001fff007819 */ /* 0x000fe20000011407 */
[----:B------:R-:W-:Y:S01]  /*0470*/  UIMAD UR8, UR20, UR10, URZ ;  /* 0x0000000a140872a4 */ /* 0x000fe2000f8e023f */
[----:B------:R-:W-:Y:S01]  /*0480*/  IADD3 R5, R5, R13, RZ ;  /* 0x0000000d05057210 */ /* 0x000fe20007ffe0ff */
[----:B------:R-:W-:Y:S01]  /*0490*/  UIMAD UR10, UR21, UR16, URZ ;  /* 0x00000010150a72a4 */ /* 0x000fe2000f8e023f */
[----:B------:R-:W-:Y:S01]  /*04a0*/  IADD3 R3, R3, R11, RZ ;  /* 0x0000000b03037210 */ /* 0x000fe20007ffe0ff */
[----:B------:R-:W-:Y:S01]  /*04b0*/  IMAD R0, R0, c[0x0][0x1a8], RZ ;  /* 0x00006a0000007a24 */ /* 0x000fe200078e02ff */
[----:B------:R-:W0:Y:S01]  /*04c0*/  S2R R75, SR_TID.X ;  /* 0x00000000004b7919 */ /* 0x000e220000002100 */
[C---:B------:R-:W-:Y:S01]  /*04d0*/  IMAD.WIDE.U32 R4, R7.reuse, c[0x0][0x1a8], R4 ;  /* 0x00006a0007047a25 */ /* 0x040fe200078e0004 */
[----:B-----5:R1:W2:Y:S01]  /*04e0*/  @P0 R2UR UR5, R8 ;  /* 0x00000000080503c2 */ /* 0x0202a200000e0000 */
[----:B------:R-:W-:Y:S01]  /*04f0*/  UIMAD UR8, UR9, UR18, UR8 ;  /* 0x00000012090872a4 */ /* 0x000fe2000f8e0208 */
[----:B------:R-:W3:Y:S01]  /*0500*/  S2R R74, SR_LANEID ;  /* 0x00000000004a7919 */ /* 0x000ee20000000000 */
[----:B------:R-:W-:Y:S01]  /*0510*/  IMAD R69, R7, c[0x0][0x1ac], R0 ;  /* 0x00006b0007457a24 */ /* 0x000fe200078e0200 */
[----:B------:R-:W-:Y:S01]  /*0520*/  MOV R0, UR10 ;  /* 0x0000000a00007c02 */ /* 0x000fe20008000f00 */
[C---:B------:R-:W-:Y:S01]  /*0530*/  IMAD.WIDE.U32 R2, R77.reuse, c[0x0][0x1e8], R2 ;  /* 0x00007a004d027a25 */ /* 0x040fe200078e0002 */
[----:B------:R-:W-:Y:S01]  /*0540*/  UIMAD UR9, UR21, UR13, URZ ;  /* 0x0000000d150972a4 */ /* 0x000fe2000f8e023f */
[----:B------:R-:W-:Y:S01]  /*0550*/  MOV R72, RZ ;  /* 0x000000ff00487202 */ /* 0x000fe20000000f00 */
[----:B------:R-:W-:Y:S01]  /*0560*/  UIADD3 UR7, UR7, UR8, URZ ;  /* 0x0000000807077290 */ /* 0x000fe2000fffe03f */
[----:B------:R-:W-:Y:S01]  /*0570*/  IMAD R7, R77, c[0x0][0x1ec], R0 ;  /* 0x00007b004d077a24 */ /* 0x000fe200078e0200 */
[----:B------:R-:W-:Y:S01]  /*0580*/  LEA R0, P0, R2, c[0x0][0x248], 0x2 ;  /* 0x0000920002007a11 */ /* 0x000fe200078010ff */
[----:B------:R-:W-:Y:S01]  /*0590*/  ULDC UR8, c[0x0][0x1dc] ;  /* 0x0000770000087ab9 */ /* 0x000fe20000000800 */
[----:B------:R1:W4:Y:S01]  /*05a0*/  @P1 R2UR UR4, R9 ;  /* 0x00000000090413c2 */ /* 0x00032200000e0000 */
[----:B------:R-:W-:Y:S01]  /*05b0*/  UIMAD UR8, UR11, UR8, UR9 ;  /* 0x000000080b0872a4 */ /* 0x000fe2000f8e0209 */
[----:B------:R-:W-:Y:S01]  /*05c0*/  IADD3 R3, R3, R7, RZ ;  /* 0x0000000703037210 */ /* 0x000fe20007ffe0ff */
[----:B------:R1:W-:Y:S01]  /*05d0*/  STL [R1+0x4], R0 ;  /* 0x0000040001007387 */ /* 0x0003e20000100800 */
[----:B------:R-:W-:Y:S01]  /*05e0*/  UIMAD.WIDE.U32 UR6, UR12, UR19, UR6 ;  /* 0x000000130c0672a5 */ /* 0x000fe2000f8e0006 */
[----:B------:R-:W-:Y:S01]  /*05f0*/  LEA R70, P1, R4, c[0x0][0x228], 0x2 ;  /* 0x00008a0004467a11 */ /* 0x000fe200078210ff */
[----:B------:R-:W-:Y:S01]  /*0600*/  ULDC.64 UR10, c[0x0][0x240] ;  /* 0x00009000000a7ab9 */ /* 0x000fe20000000a00 */
[----:B------:R-:W-:Y:S01]  /*0610*/  LEA.HI.X R2, R2, c[0x0][0x24c], R3, 0x2, P0 ;  /* 0x0000930002027a11 */ /* 0x000fe200000f1403 */
[----:B------:R-:W-:Y:S01]  /*0620*/  UIADD3 UR8, UR7, UR8, URZ ;  /* 0x0000000807087290 */ /* 0x000fe2000fffe03f */
[----:B------:R-:W-:Y:S01]  /*0630*/  IADD3 R69, R5, R69, RZ ;  /* 0x0000004505457210 */ /* 0x000fe20007ffe0ff */
[----:B------:R-:W-:Y:S01]  /*0640*/  ULEA UR7, UP0, UR6, UR10, 0x2 ;  /* 0x0000000a06077291 */ /* 0x000fe2000f80103f */
[----:B0-----:R-:W-:Y:S01]  /*0650*/  SHF.L.U32 R73, R75, 0x4, RZ ;  /* 0x000000044b497819 */ /* 0x001fe200000006ff */
[----:B------:R1:W-:Y:S01]  /*0660*/  STL [R1], R2 ;  /* 0x0000000201007387 */ /* 0x0003e20000100800 */
[----:B------:R-:W-:Y:S01]  /*0670*/  LEA.HI.X R69, R4, c[0x0][0x22c], R69, 0x2, P1 ;  /* 0x00008b0004457a11 */ /* 0x000fe200008f1445 */
[----:B------:R-:W-:Y:S01]  /*0680*/  ULEA.HI.X UR8, UR6, UR11, UR8, 0x2, UP0 ;  /* 0x0000000b06087291 */ /* 0x000fe200080f1408 */
[----:B------:R-:W-:-:S02]  /*0690*/  LOP3.LUT R73, R73, 0xfffffe00, RZ, 0xc0, !PT ;  /* 0xfffffe0049497812 */ /* 0x000fc400078ec0ff */
[----:B------:R-:W-:Y:S02]  /*06a0*/  UMOV UR6, UR7 ;  /* 0x0000000700067c82 */ /* 0x000fe40008000000 */
[----:B------:R-:W-:Y:S02]  /*06b0*/  LOP3.LUT R71, R73, 0x1f, R75, 0xf8, !PT ;  /* 0x0000001f49477812 */ /* 0x000fe400078ef84b */
[----:B--23--:R-:W-:Y:S02]  /*06c0*/  UMOV UR7, UR8 ;  /* 0x0000000800077c82 */ /* 0x00cfe40008000000 */
.L_x_222:
[----:B------:R-:W-:Y:S01]  /*06d0*/  BAR.SYNC.DEFER_BLOCKING 0x0 ;  /* 0x0000000000007b1d */ /* 0x000fe20000010000 */
[----:B------:R-:W-:Y:S02]  /*06e0*/  MOV R29, 0xfffff800 ;  /* 0xfffff800001d7802 */ /* 0x000fe40000000f00 */
[----:B------:R-:W-:-:S03]  /*06f0*/  LOP3.LUT R5, R71, 0x20, RZ, 0xfc, !PT ;  /* 0x0000002047057812 */ /* 0x000fc600078efcff */
[----:B------:R-:W-:Y:S01]  /*0700*/  IMAD R68, R72, R29, c[0x0][0x168] ;  /* 0x00005a0048447624 */ /* 0x000fe200078e021d */
[----:B01----:R-:W-:Y:S01]  /*0710*/  MOV R2, UR6 ;  /* 0x0000000600027c02 */ /* 0x003fe20008000f00 */
[----:B------:R-:W-:Y:S01]  /*0720*/  HFMA2.MMA R4, -RZ, RZ, 0, 0 ;  /* 0x00000000ff047435 */ /* 0x000fe200000001ff */
[----:B------:R-:W2:Y:S02]  /*0730*/  LDL R36, [R1] ;  /* 0x0000000001247983 */ /* 0x000ea40000100800 */
[-C--:B------:R-:W-:Y:S02]  /*0740*/  ISETP.GE.AND P2, PT, R71, R68.reuse, PT ;  /* 0x000000444700720c */ /* 0x080fe40003f46270 */
[-C--:B------:R-:W-:Y:S01]  /*0750*/  ISETP.GE.AND P1, PT, R5, R68.reuse, PT ;  /* 0x000000440500720c */ /* 0x080fe20003f26270 */
[----:B------:R-:W3:Y:S01]  /*0760*/  LDL R34, [R1+0x4] ;  /* 0x0000040001227983 */ /* 0x000ee20000100800 */
[----:B------:R-:W-:Y:S01]  /*0770*/  MOV R3, UR7 ;  /* 0x0000000700037c02 */ /* 0x000fe20008000f00 */
[----:B------:R-:W-:Y:S01]  /*0780*/  HFMA2.MMA R6, -RZ, RZ, 0, 0 ;  /* 0x00000000ff067435 */ /* 0x000fe200000001ff */
[C---:B------:R-:W-:Y:S01]  /*0790*/  LOP3.LUT R7, R71.reuse, 0x40, RZ, 0xfc, !PT ;  /* 0x0000004047077812 */ /* 0x040fe200078efcff */
[----:B------:R-:W-:Y:S01]  /*07a0*/  CS2R R8, SRZ ;  /* 0x0000000000087805 */ /* 0x000fe2000001ff00 */
[C---:B------:R-:W-:Y:S01]  /*07b0*/  LOP3.LUT R11, R71.reuse, 0x60, RZ, 0xfc, !PT ;  /* 0x00000060470b7812 */ /* 0x040fe200078efcff */
[C---:B------:R-:W-:Y:S01]  /*07c0*/  IMAD.WIDE R2, R71.reuse, 0x4, R2 ;  /* 0x0000000447027825 */ /* 0x040fe200078e0202 */
[C---:B------:R-:W-:Y:S01]  /*07d0*/  LOP3.LUT R13, R71.reuse, 0x80, RZ, 0xfc, !PT ;  /* 0x00000080470d7812 */ /* 0x040fe200078efcff */
[----:B------:R-:W-:Y:S01]  /*07e0*/  CS2R R14, SRZ ;  /* 0x00000000000e7805 */ /* 0x000fe2000001ff00 */
[----:B------:R-:W-:Y:S01]  /*07f0*/  MOV R0, RZ ;  /* 0x000000ff00007202 */ /* 0x000fe20000000f00 */
[----:B------:R-:W-:Y:S01]  /*0800*/  HFMA2.MMA R27, -RZ, RZ, 0, 0 ;  /* 0x00000000ff1b7435 */ /* 0x000fe200000001ff */
[C---:B------:R-:W-:Y:S01]  /*0810*/  LOP3.LUT R17, R71.reuse, 0xa0, RZ, 0xfc, !PT ;  /* 0x000000a047117812 */ /* 0x040fe200078efcff */
[----:B------:R0:W5:Y:S01]  /*0820*/  @!P2 LDG.E R4, [R2.64] ;  /* 0x0000000e0204a981 */ /* 0x000162000c1e1900 */
[----:B------:R-:W-:Y:S01]  /*0830*/  LOP3.LUT R19, R71, 0xc0, RZ, 0xfc, !PT ;  /* 0x000000c047137812 */ /* 0x000fe200078efcff */
[----:B------:R-:W-:Y:S01]  /*0840*/  CS2R R20, SRZ ;  /* 0x0000000000147805 */ /* 0x000fe2000001ff00 */
[----:B------:R-:W-:Y:S01]  /*0850*/  ISETP.GE.AND P0, PT, R7, R68, PT ;  /* 0x000000440700720c */ /* 0x000fe20003f06270 */
[----:B----4-:R0:W4:Y:S01]  /*0860*/  @!P1 LDG.E R0, [R2.64+0x80] ;  /* 0x0000800e02009981 */ /* 0x010122000c1e1900 */
[----:B------:R-:W-:-:S02]  /*0870*/  LOP3.LUT R23, R71, 0xe0, RZ, 0xfc, !PT ;  /* 0x000000e047177812 */ /* 0x000fc400078efcff */
[-C--:B------:R-:W-:Y:S02]  /*0880*/  ISETP.GE.AND P4, PT, R11, R68.reuse, PT ;  /* 0x000000440b00720c */ /* 0x080fe40003f86270 */
[----:B------:R-:W-:Y:S02]  /*0890*/  LOP3.LUT R25, R71, 0x100, RZ, 0xfc, !PT ;  /* 0x0000010047197812 */ /* 0x000fe400078efcff */
[-C--:B------:R-:W-:Y:S02]  /*08a0*/  ISETP.GE.AND P6, PT, R13, R68.reuse, PT ;  /* 0x000000440d00720c */ /* 0x080fe40003fc6270 */
[-C--:B------:R-:W-:Y:S02]  /*08b0*/  ISETP.GE.AND P5, PT, R17, R68.reuse, PT ;  /* 0x000000441100720c */ /* 0x080fe40003fa6270 */
[-C--:B------:R-:W-:Y:S01]  /*08c0*/  ISETP.GE.AND P3, PT, R19, R68.reuse, PT ;  /* 0x000000441300720c */ /* 0x080fe20003f66270 */
[----:B------:R0:W4:Y:S01]  /*08d0*/  @!P0 LDG.E R9, [R2.64+0x100] ;  /* 0x0001000e02098981 */ /* 0x000122000c1e1900 */
[----:B------:R-:W-:-:S02]  /*08e0*/  ISETP.GE.AND P2, PT, R23, R68, PT ;  /* 0x000000441700720c */ /* 0x000fc40003f46270 */
[----:B------:R-:W-:Y:S01]  /*08f0*/  ISETP.GE.AND P1, PT, R25, R68, PT ;  /* 0x000000441900720c */ /* 0x000fe20003f26270 */
[----:B------:R0:W4:Y:S01]  /*0900*/  @!P4 LDG.E R6, [R2.64+0x180] ;  /* 0x0001800e0206c981 */ /* 0x000122000c1e1900 */
[C---:B------:R-:W-:Y:S02]  /*0910*/  LOP3.LUT R29, R71.reuse, 0x120, RZ, 0xfc, !PT ;  /* 0x00000120471d7812 */ /* 0x040fe400078efcff */
[C---:B------:R-:W-:Y:S01]  /*0920*/  LOP3.LUT R31, R71.reuse, 0x140, RZ, 0xfc, !PT ;  /* 0x00000140471f7812 */ /* 0x040fe200078efcff */
[----:B------:R0:W4:Y:S01]  /*0930*/  @!P6 LDG.E R15, [R2.64+0x200] ;  /* 0x0002000e020fe981 */ /* 0x000122000c1e1900 */
[----:B------:R-:W-:Y:S02]  /*0940*/  MOV R10, RZ ;  /* 0x000000ff000a7202 */ /* 0x000fe40000000f00 */
[C---:B------:R-:W-:Y:S01]  /*0950*/  LOP3.LUT R35, R71.reuse, 0x160, RZ, 0xfc, !PT ;  /* 0x0000016047237812 */ /* 0x040fe200078efcff */
[----:B------:R0:W4:Y:S01]  /*0960*/  @!P5 LDG.E R8, [R2.64+0x280] ;  /* 0x0002800e0208d981 */ /* 0x000122000c1e1900 */
[----:B------:R-:W-:-:S02]  /*0970*/  LOP3.LUT R37, R71, 0x180, RZ, 0xfc, !PT ;  /* 0x0000018047257812 */ /* 0x000fc400078efcff */
[----:B------:R-:W-:Y:S01]  /*0980*/  LOP3.LUT R43, R71, 0x1a0, RZ, 0xfc, !PT ;  /* 0x000001a0472b7812 */ /* 0x000fe200078efcff */
[----:B------:R0:W4:Y:S01]  /*0990*/  @!P3 LDG.E R21, [R2.64+0x300] ;  /* 0x0003000e0215b981 */ /* 0x000122000c1e1900 */
[-C--:B------:R-:W-:Y:S02]  /*09a0*/  ISETP.GE.AND P0, PT, R29, R68.reuse, PT ;  /* 0x000000441d00720c */ /* 0x080fe40003f06270 */
[----:B------:R-:W-:Y:S01]  /*09b0*/  LOP3.LUT R45, R71, 0x1c0, RZ, 0xfc, !PT ;  /* 0x000001c0472d7812 */ /* 0x000fe200078efcff */
[----:B------:R0:W4:Y:S01]  /*09c0*/  @!P2 LDG.E R10, [R2.64+0x380] ;  /* 0x0003800e020aa981 */ /* 0x000122000c1e1900 */
[-C--:B------:R-:W-:Y:S02]  /*09d0*/  ISETP.GE.AND P4, PT, R31, R68.reuse, PT ;  /* 0x000000441f00720c */ /* 0x080fe40003f86270 */
[----:B------:R-:W-:Y:S01]  /*09e0*/  LOP3.LUT R47, R71, 0x1e0, RZ, 0xfc, !PT ;  /* 0x000001e0472f7812 */ /* 0x000fe200078efcff */
[----:B------:R-:W-:Y:S01]  /*09f0*/  HFMA2.MMA R33, -RZ, RZ, 0, 0 ;  /* 0x00000000ff217435 */ /* 0x000fe200000001ff */
[-C--:B------:R-:W-:Y:S01]  /*0a00*/  ISETP.GE.AND P6, PT, R35, R68.reuse, PT ;  /* 0x000000442300720c */ /* 0x080fe20003fc6270 */
[----:B------:R0:W4:Y:S01]  /*0a10*/  @!P1 LDG.E R27, [R2.64+0x400] ;  /* 0x0004000e021b9981 */ /* 0x000122000c1e1900 */
[----:B------:R-:W-:-:S02]  /*0a20*/  ISETP.GE.AND P5, PT, R37, R68, PT ;  /* 0x000000442500720c */ /* 0x000fc40003fa6270 */
[-C--:B------:R-:W-:Y:S02]  /*0a30*/  ISETP.GE.AND P3, PT, R43, R68.reuse, PT ;  /* 0x000000442b00720c */ /* 0x080fe40003f66270 */
[-C--:B------:R-:W-:Y:S01]  /*0a40*/  ISETP.GE.AND P2, PT, R45, R68.reuse, PT ;  /* 0x000000442d00720c */ /* 0x080fe20003f46270 */
[----:B------:R-:W-:Y:S01]  /*0a50*/  HFMA2.MMA R18, -RZ, RZ, 0, 0 ;  /* 0x00000000ff127435 */ /* 0x000fe200000001ff */
[----:B------:R-:W-:Y:S01]  /*0a60*/  ISETP.GE.AND P1, PT, R47, R68, PT ;  /* 0x000000442f00720c */ /* 0x000fe20003f26270 */
[----:B------:R0:W4:Y:S01]  /*0a70*/  @!P4 LDG.E R33, [R2.64+0x500] ;  /* 0x0005000e0221c981 */ /* 0x000122000c1e1900 */
[----:B------:R-:W-:Y:S02]  /*0a80*/  MOV R12, RZ ;  /* 0x000000ff000c7202 */ /* 0x000fe40000000f00 */
        /* <DEDUP_REMOVED lines=43> */
[-C--:B------:R-:W-:Y:S02]  /*0d40*/  ISETP.GE.AND P3, PT, R5, R68.reuse, PT ;  /* 0x000000440500720c */ /* 0x080fe40003f66270 */
[----:B------:R-:W-:-:S02]  /*0d50*/  ISETP.GE.AND P4, PT, R7, R68, PT ;  /* 0x000000440700720c */ /* 0x000fc40003f86270 */
[-C--:B------:R-:W-:Y:S02]  /*0d60*/  ISETP.GE.AND P1, PT, R11, R68.reuse, PT ;  /* 0x000000440b00720c */ /* 0x080fe40003f26270 */
[-C--:B------:R-:W-:Y:S01]  /*0d70*/  ISETP.GE.AND P5, PT, R13, R68.reuse, PT ;  /* 0x000000440d00720c */ /* 0x080fe20003fa6270 */
[----:B------:R-:W-:Y:S01]  /*0d80*/  HFMA2.MMA R22, -RZ, RZ, 0, 0 ;  /* 0x00000000ff167435 */ /* 0x000fe200000001ff */
[-C--:B------:R-:W-:Y:S02]  /*0d90*/  ISETP.GE.AND P2, PT, R19, R68.reuse, PT ;  /* 0x000000441300720c */ /* 0x080fe40003f46270 */
[----:B------:R-:W-:Y:S01]  /*0da0*/  ISETP.GE.AND P0, PT, R71, R68, PT ;  /* 0x000000444700720c */ /* 0x000fe20003f06270 */
[----:B------:R-:W-:Y:S01]  /*0db0*/  HFMA2.MMA R26, -RZ, RZ, 0, 0 ;  /* 0x00000000ff1a7435 */ /* 0x000fe200000001ff */
[----:B------:R-:W-:Y:S01]  /*0dc0*/  MOV R24, RZ ;  /* 0x000000ff00187202 */ /* 0x000fe20000000f00 */
[----:B------:R-:W-:Y:S01]  /*0dd0*/  HFMA2.MMA R32, -RZ, RZ, 0, 0 ;  /* 0x00000000ff207435 */ /* 0x000fe200000001ff */
[----:B--2---:R-:W-:-:S02]  /*0de0*/  MOV R3, R36 ;  /* 0x0000002400037202 */ /* 0x004fc40000000f00 */
[----:B---3--:R-:W-:Y:S01]  /*0df0*/  MOV R2, R34 ;  /* 0x0000002200027202 */ /* 0x008fe20000000f00 */
[----:B-----5:R-:W-:Y:S04]  /*0e00*/  STS [R165.X4], R4 ;  /* 0x00000004a5007388 */ /* 0x020fe80000004800 */
        /* <DEDUP_REMOVED lines=8> */
[----:B------:R-:W-:-:S03]  /*0e90*/  IMAD.WIDE R16, R71, 0x4, R2 ;  /* 0x0000000447107825 */ /* 0x000fc600078e0202 */
[----:B------:R-:W-:Y:S04]  /*0ea0*/  STS [R149.X4+0x480], R12 ;  /* 0x0004800c95007388 */ /* 0x000fe80000004800 */
[----:B------:R-:W-:Y:S04]  /*0eb0*/  STS [R148.X4+0x500], R33 ;  /* 0x0005002194007388 */ /* 0x000fe80000004800 */
[----:B------:R-:W-:Y:S04]  /*0ec0*/  STS [R147.X4+0x580], R14 ;  /* 0x0005800e93007388 */ /* 0x000fe80000004800 */
[----:B------:R-:W-:Y:S04]  /*0ed0*/  STS [R146.X4+0x600], R39 ;  /* 0x0006002792007388 */ /* 0x000fe80000004800 */
[----:B------:R0:W-:Y:S04]  /*0ee0*/  STS [R145.X4+0x680], R18 ;  /* 0x0006801291007388 */ /* 0x0001e80000004800 */
        /* <DEDUP_REMOVED lines=21> */
[----:B-1----:R-:W-:Y:S01]  /*1040*/  CS2R R20, SRZ ;  /* 0x0000000000147805 */ /* 0x002fe2000001ff00 */
[----:B------:R-:W-:-:S03]  /*1050*/  MOV R27, RZ ;  /* 0x000000ff001b7202 */ /* 0x000fc60000000f00 */
[----:B------:R-:W2:Y:S01]  /*1060*/  @!P3 LDG.E R22, [R16.64+0x80] ;  /* 0x0000800e1016b981 */ /* 0x000ea2000c1e1900 */
[----:B------:R-:W-:-:S03]  /*1070*/  ISETP.GE.AND P3, PT, R23, R68, PT ;  /* 0x000000441700720c */ /* 0x000fc60003f66270 */
[----:B------:R-:W3:Y:S01]  /*1080*/  @!P1 LDG.E R18, [R16.64+0x180] ;  /* 0x0001800e10129981 */ /* 0x000ee2000c1e1900 */
[-C--:B------:R-:W-:Y:S02]  /*1090*/  ISETP.GE.AND P1, PT, R29, R68.reuse, PT ;  /* 0x000000441d00720c */ /* 0x080fe40003f26270 */
[----:B------:R-:W-:Y:S01]  /*10a0*/  MOV R23, RZ ;  /* 0x000000ff00177202 */ /* 0x000fe20000000f00 */
[----:B------:R-:W4:Y:S01]  /*10b0*/  @!P0 LDG.E R24, [R16.64] ;  /* 0x0000000e10188981 */ /* 0x000f22000c1e1900 */
[-C--:B------:R-:W-:Y:S01]  /*10c0*/  ISETP.GE.AND P0, PT, R25, R68.reuse, PT ;  /* 0x000000441900720c */ /* 0x080fe20003f06270 */
[----:B------:R-:W-:Y:S02]  /*10d0*/  CS2R R28, SRZ ;  /* 0x00000000001c7805 */ /* 0x000fe4000001ff00 */
[----:B------:R-:W5:Y:S01]  /*10e0*/  @!P4 LDG.E R19, [R16.64+0x100] ;  /* 0x0001000e1013c981 */ /* 0x000f62000c1e1900 */
[----:B------:R-:W-:Y:S01]  /*10f0*/  ISETP.GE.AND P4, PT, R31, R68, PT ;  /* 0x000000441f00720c */ /* 0x000fe20003f86270 */
[----:B------:R-:W-:-:S02]  /*1100*/  HFMA2.MMA R25, -RZ, RZ, 0, 0 ;  /* 0x00000000ff197435 */ /* 0x000fc400000001ff */
        /* <DEDUP_REMOVED lines=10> */
[----:B------:R-:W-:Y:S01]  /*11b0*/  CS2R R30, SRZ ;  /* 0x00000000001e7805 */ /* 0x000fe2000001ff00 */
[----:B------:R-:W-:Y:S01]  /*11c0*/  MOV R34, RZ ;  /* 0x000000ff00227202 */ /* 0x000fe20000000f00 */
        /* <DEDUP_REMOVED lines=90> */
.L_x_181:
[----:B------:R-:W-:Y:S05]  /*1770*/  BSYNC B0 ;  /* 0x0000000000007941 */ /* 0x000fea0003800000 */
.L_x_180:
        /* <DEDUP_REMOVED lines=37> */
.L_x_183:
[----:B------:R-:W-:Y:S05]  /*19d0*/  BSYNC B0 ;  /* 0x0000000000007941 */ /* 0x000fea0003800000 */
.L_x_182:
        /* <DEDUP_REMOVED lines=35> */
.L_x_185:
[----:B------:R-:W-:Y:S05]  /*1c10*/  BSYNC B0 ;  /* 0x0000000000007941 */ /* 0x000fea0003800000 */
.L_x_184:
        /* <DEDUP_REMOVED lines=37> */
.L_x_187:
[----:B------:R-:W-:Y:S05]  /*1e70*/  BSYNC B0 ;  /* 0x0000000000007941 */ /* 0x000fea0003800000 */
.L_x_186:
        /* <DEDUP_REMOVED lines=35> */
.L_x_189:
[----:B------:R-:W-:Y:S05]  /*20b0*/  BSYNC B0 ;  /* 0x0000000000007941 */ /* 0x000fea0003800000 */
.L_x_188:
        /* <DEDUP_REMOVED lines=37> */
.L_x_191:
[----:B------:R-:W-:Y:S05]  /*2310*/  BSYNC B0 ;  /* 0x0000000000007941 */ /* 0x000fea0003800000 */
.L_x_190:
        /* <DEDUP_REMOVED lines=35> */
.L_x_193:
[----:B------:R-:W-:Y:S05]  /*2550*/  BSYNC B0 ;  /* 0x0000000000007941 */ /* 0x000fea0003800000 */
.L_x_192:
        /* <DEDUP_REMOVED lines=37> */
.L_x_195:
[----:B------:R-:W-:Y:S05]  /*27b0*/  BSYNC B0 ;  /* 0x0000000000007941 */ /* 0x000fea0003800000 */
.L_x_194:
        /* <DEDUP_REMOVED lines=35> */
.L_x_197:
[----:B------:R-:W-:Y:S05]  /*29f0*/  BSYNC B0 ;  /* 0x0000000000007941 */ /* 0x000fea0003800000 */
.L_x_196:
        /* <DEDUP_REMOVED lines=42> */
.L_x_199:
[----:B------:R-:W-:Y:S05]  /*2ca0*/  BSYNC B0 ;  /* 0x0000000000007941 */ /* 0x000fea0003800000 */
.L_x_198:
        /* <DEDUP_REMOVED lines=33> */
.L_x_201:
[----:B------:R-:W-:Y:S05]  /*2ec0*/  BSYNC B0 ;  /* 0x0000000000007941 */ /* 0x000fea0003800000 */
.L_x_200:
        /* <DEDUP_REMOVED lines=33> */
.L_x_203:
[----:B------:R-:W-:Y:S05]  /*30e0*/  BSYNC B0 ;  /* 0x0000000000007941 */ /* 0x000fea0003800000 */
.L_x_202:
        /* <DEDUP_REMOVED lines=33> */
.L_x_205:
[----:B------:R-:W-:Y:S05]  /*3300*/  BSYNC B0 ;  /* 0x0000000000007941 */ /* 0x000fea0003800000 */
.L_x_204:
        /* <DEDUP_REMOVED lines=33> */
.L_x_207:
[----:B------:R-:W-:Y:S05]  /*3520*/  BSYNC B0 ;  /* 0x0000000000007941 */ /* 0x000fea0003800000 */
.L_x_206:
        /* <DEDUP_REMOVED lines=33> */
.L_x_209:
[----:B------:R-:W-:Y:S05]  /*3740*/  BSYNC B0 ;  /* 0x0000000000007941 */ /* 0x000fea0003800000 */
.L_x_208:
        /* <DEDUP_REMOVED lines=33> */
.L_x_211:
[----:B------:R-:W-:Y:S05]  /*3960*/  BSYNC B0 ;  /* 0x0000000000007941 */ /* 0x000fea0003800000 */
.L_x_210:
        /* <DEDUP_REMOVED lines=31> */
[----:B------:R-:W-:Y:S01]  /*3b60*/  FMUL.FTZ R3, R0, R35 ;  /* 0x0000002300037220 */ /* 0x000fe20000410000 */
[----:B------:R-:W-:Y:S01]  /*3b70*/  HFMA2.MMA R0, -RZ, RZ, 0, 0 ;  /* 0x00000000ff007435 */ /* 0x000fe200000001ff */
[----:B------:R-:W-:-:S02]  /*3b80*/  FMUL.FTZ R6, R5, R38 ;  /* 0x0000002605067220 */ /* 0x000fc40000410000 */
[----:B------:R-:W-:Y:S02]  /*3b90*/  FMUL.FTZ R5, R2, R37 ;  /* 0x0000002502057220 */ /* 0x000fe40000410000 */
[----:B------:R-:W-:Y:S02]  /*3ba0*/  FMUL.FTZ R2, R41, R34 ;  /* 0x0000002229027220 */ /* 0x000fe40000410000 */
.L_x_218:
[----:B------:R-:W-:Y:S01]  /*3bb0*/  ULDC UR8, c[0x0][0x180] ;  /* 0x0000600000087ab9 */ /* 0x000fe20000000800 */
[----:B------:R-:W-:Y:S01]  /*3bc0*/  IMAD.WIDE.U32 R40, R77, c[0x0][0x180], RZ ;  /* 0x000060004d287a25 */ /* 0x000fe200078e00ff */
[----:B------:R-:W-:Y:S01]  /*3bd0*/  UIMAD UR8, UR21, UR8, URZ ;  /* 0x00000008150872a4 */ /* 0x000fe2000f8e023f */
[----:B------:R-:W-:-:S05]  /*3be0*/  SHF.R.S32.HI R49, RZ, 0x1f, R0 ;  /* 0x0000001fff317819 */ /* 0x000fca0000011400 */
[----:B------:R-:W-:Y:S01]  /*3bf0*/  MOV R42, UR8 ;  /* 0x00000008002a7c02 */ /* 0x000fe20008000f00 */
[----:B------:R-:W-:-:S04]  /*3c00*/  IMAD R45, R49, c[0x0][0x188], RZ ;  /* 0x00006200312d7a24 */ /* 0x000fc800078e02ff */
[----:B------:R-:W-:Y:S02]  /*3c10*/  IMAD R43, R77, c[0x0][0x184], R42 ;  /* 0x000061004d2b7a24 */ /* 0x000fe400078e022a */
[----:B------:R-:W-:-:S03]  /*3c20*/  IMAD R45, R0, c[0x0][0x18c], R45 ;  /* 0x00006300002d7a24 */ /* 0x000fc600078e022d */
[----:B------:R-:W-:Y:S02]  /*3c30*/  IADD3 R41, R41, R43, RZ ;  /* 0x0000002b29297210 */ /* 0x000fe40007ffe0ff */
[----:B------:R-:W-:-:S03]  /*3c40*/  IADD3 R42, R73, R71, RZ ;  /* 0x00000047492a7210 */ /* 0x000fc60007ffe0ff */
[----:B------:R-:W-:Y:S01]  /*3c50*/  IMAD.WIDE.U32 R40, R0, c[0x0][0x188], R40 ;  /* 0x0000620000287a25 */ /* 0x000fe200078e0028 */
[----:B------:R-:W-:Y:S02]  /*3c60*/  MOV R51, 0xfffff800 ;  /* 0xfffff80000337802 */ /* 0x000fe40000000f00 */
[--C-:B------:R-:W-:Y:S02]  /*3c70*/  SHF.R.S32.HI R43, RZ, 0x1f, R42.reuse ;  /* 0x0000001fff2b7819 */ /* 0x100fe4000001142a */
[----:B------:R-:W-:Y:S01]  /*3c80*/  IADD3 R41, R41, R45, RZ ;  /* 0x0000002d29297210 */ /* 0x000fe20007ffe0ff */
[----:B------:R-:W-:Y:S01]  /*3c90*/  IMAD R45, R49, c[0x0][0x1a0], RZ ;  /* 0x00006800312d7a24 */ /* 0x000fe200078e02ff */
[----:B------:R-:W-:Y:S01]  /*3ca0*/  LEA R46, P0, R40, c[0x0][0x220], 0x3 ;  /* 0x00008800282e7a11 */ /* 0x000fe200078018ff */
[----:B------:R-:W-:Y:S02]  /*3cb0*/  IMAD R68, R72, R51, c[0x0][0x168] ;  /* 0x00005a0048447624 */ /* 0x000fe400078e0233 */
[----:B------:R-:W-:Y:S01]  /*3cc0*/  IMAD R51, R0, c[0x0][0x1a4], R45 ;  /* 0x0000690000337a24 */ /* 0x000fe200078e022d */
[----:B------:R-:W-:Y:S01]  /*3cd0*/  LEA.HI.X R47, R40, c[0x0][0x224], R41, 0x3, P0 ;  /* 0x00008900282f7a11 */ /* 0x000fe200000f1c29 */
[----:B------:R-:W-:Y:S01]  /*3ce0*/  IMAD.WIDE.U32 R44, R0, c[0x0][0x1a0], R42 ;  /* 0x00006800002c7a25 */ /* 0x000fe200078e002a */
[----:B------:R-:W-:-:S02]  /*3cf0*/  IADD3 R48, R42, 0x20, RZ ;  /* 0x000000202a307810 */ /* 0x000fc40007ffe0ff */
[----:B------:R-:W-:Y:S01]  /*3d00*/  SHF.L.U32 R79, R68, 0x1, RZ ;  /* 0x00000001444f7819 */ /* 0x000fe200000006ff */
[----:B------:R0:W2:Y:S01]  /*3d10*/  LDG.E.64 R40, [R46.64] ;  /* 0x0000000e2e287981 */ /* 0x0000a2000c1e1b00 */
[----:B------:R-:W-:Y:S02]  /*3d20*/  IADD3 R43, R45, R51, RZ ;  /* 0x000000332d2b7210 */ /* 0x000fe40007ffe0ff */
[-C--:B------:R-:W-:Y:S02]  /*3d30*/  ISETP.GE.AND P3, PT, R48, R79.reuse, PT ;  /* 0x0000004f3000720c */ /* 0x080fe40003f66270 */
[C---:B------:R-:W-:Y:S02]  /*3d40*/  IADD3 R45, R42.reuse, 0x40, RZ ;  /* 0x000000402a2d7810 */ /* 0x040fe40007ffe0ff */
[C---:B------:R-:W-:Y:S02]  /*3d50*/  IADD3 R48, R42.reuse, 0x60, RZ ;  /* 0x000000602a307810 */ /* 0x040fe40007ffe0ff */
[----:B------:R-:W-:-:S02]  /*3d60*/  ISETP.GE.AND P2, PT, R42, R79, PT ;  /* 0x0000004f2a00720c */ /* 0x000fc40003f46270 */
[----:B0-----:R-:W-:Y:S02]  /*3d70*/  LEA R46, P0, R44, R70, 0x2 ;  /* 0x000000462c2e7211 */ /* 0x001fe400078010ff */
[----:B------:R-:W-:Y:S02]  /*3d80*/  ISETP.GE.AND P1, PT, R48, R79, PT ;  /* 0x0000004f3000720c */ /* 0x000fe40003f26270 */
[----:B------:R-:W-:Y:S02]  /*3d90*/  LEA.HI.X R47, R44, R69, R43, 0x2, P0 ;  /* 0x000000452c2f7211 */ /* 0x000fe400000f142b */
[----:B------:R-:W-:Y:S02]  /*3da0*/  ISETP.GE.AND P0, PT, R45, R79, PT ;  /* 0x0000004f2d00720c */ /* 0x000fe40003f06270 */
[----:B------:R-:W-:Y:S02]  /*3db0*/  MOV R43, RZ ;  /* 0x000000ff002b7202 */ /* 0x000fe40000000f00 */
[----:B------:R-:W-:-:S02]  /*3dc0*/  IADD3 R45, R42, 0x80, RZ ;  /* 0x000000802a2d7810 */ /* 0x000fc40007ffe0ff */
[----:B------:R-:W-:Y:S02]  /*3dd0*/  MOV R78, RZ ;  /* 0x000000ff004e7202 */ /* 0x000fe40000000f00 */
[----:B------:R0:W3:Y:S01]  /*3de0*/  @!P3 LDG.E R43, [R46.64+0x80] ;  /* 0x0000800e2e2bb981 */ /* 0x0000e2000c1e1900 */
[C---:B------:R-:W-:Y:S02]  /*3df0*/  IADD3 R48, R42.reuse, 0xa0, RZ ;  /* 0x000000a02a307810 */ /* 0x040fe40007ffe0ff */
[----:B------:R-:W-:Y:S02]  /*3e00*/  ISETP.GE.AND P3, PT, R45, R79, PT ;  /* 0x0000004f2d00720c */ /* 0x000fe40003f66270 */
[----:B------:R-:W-:Y:S01]  /*3e10*/  IADD3 R45, R42, 0x100, RZ ;  /* 0x000001002a2d7810 */ /* 0x000fe20007ffe0ff */
[----:B------:R0:W4:Y:S01]  /*3e20*/  @!P0 LDG.E R78, [R46.64+0x100] ;  /* 0x0001000e2e4e8981 */ /* 0x000122000c1e1900 */
[----:B------:R-:W-:Y:S02]  /*3e30*/  MOV R114, RZ ;  /* 0x000000ff00727202 */ /* 0x000fe40000000f00 */
[----:B------:R-:W-:-:S02]  /*3e40*/  MOV R44, RZ ;  /* 0x000000ff002c7202 */ /* 0x000fc40000000f00 */
[-C--:B------:R-:W-:Y:S02]  /*3e50*/  ISETP.GE.AND P4, PT, R48, R79.reuse, PT ;  /* 0x0000004f3000720c */ /* 0x080fe40003f86270 */
[C---:B------:R-:W-:Y:S01]  /*3e60*/  IADD3 R50, R42.reuse, 0xc0, RZ ;  /* 0x000000c02a327810 */ /* 0x040fe20007ffe0ff */
[----:B------:R-:W-:Y:S01]  /*3e70*/  CS2R R52, SRZ ;  /* 0x0000000000347805 */ /* 0x000fe2000001ff00 */
[C---:B------:R-:W-:Y:S01]  /*3e80*/  IADD3 R48, R42.reuse, 0x120, RZ ;  /* 0x000001202a307810 */ /* 0x040fe20007ffe0ff */
[----:B------:R0:W3:Y:S01]  /*3e90*/  @!P1 LDG.E R114, [R46.64+0x180] ;  /* 0x0001800e2e729981 */ /* 0x0000e2000c1e1900 */
[-C--:B------:R-:W-:Y:S02]  /*3ea0*/  ISETP.GE.AND P0, PT, R45, R79.reuse, PT ;  /* 0x0000004f2d00720c */ /* 0x080fe40003f06270 */
[----:B------:R-:W-:Y:S01]  /*3eb0*/  IADD3 R51, R42, 0xe0, RZ ;  /* 0x000000e02a337810 */ /* 0x000fe20007ffe0ff */
[----:B------:R0:W3:Y:S01]  /*3ec0*/  @!P2 LDG.E R44, [R46.64] ;  /* 0x0000000e2e2ca981 */ /* 0x0000e2000c1e1900 */
[----:B------:R-:W-:-:S02]  /*3ed0*/  ISETP.GE.AND P5, PT, R50, R79, PT ;  /* 0x0000004f3200720c */ /* 0x000fc40003fa6270 */
[-C--:B------:R-:W-:Y:S01]  /*3ee0*/  ISETP.GE.AND P1, PT, R48, R79.reuse, PT ;  /* 0x0000004f3000720c */ /* 0x080fe20003f26270 */
[----:B------:R-:W-:Y:S01]  /*3ef0*/  CS2R R116, SRZ ;  /* 0x0000000000747805 */ /* 0x000fe2000001ff00 */
[-C--:B------:R-:W-:Y:S01]  /*3f00*/  ISETP.GE.AND P2, PT, R51, R79.reuse, PT ;  /* 0x0000004f3300720c */ /* 0x080fe20003f46270 */
[----:B------:R0:W3:Y:S01]  /*3f10*/  @!P3 LDG.E R53, [R46.64+0x200] ;  /* 0x0002000e2e35b981 */ /* 0x0000e2000c1e1900 */
[C---:B------:R-:W-:Y:S02]  /*3f20*/  IADD3 R50, R42.reuse, 0x140, RZ ;  /* 0x000001402a327810 */ /* 0x040fe40007ffe0ff */
[----:B------:R-:W-:Y:S01]  /*3f30*/  IADD3 R45, R42, 0x160, RZ ;  /* 0x000001602a2d7810 */ /* 0x000fe20007ffe0ff */
[----:B------:R0:W3:Y:S01]  /*3f40*/  @!P0 LDG.E R117, [R46.64+0x400] ;  /* 0x0004000e2e758981 */ /* 0x0000e2000c1e1900 */
[-C--:B------:R-:W-:Y:S02]  /*3f50*/  ISETP.GE.AND P3, PT, R50, R79.reuse, PT ;  /* 0x0000004f3200720c */ /* 0x080fe40003f66270 */
[----:B------:R-:W-:Y:S01]  /*3f60*/  MOV R118, RZ ;  /* 0x000000ff00767202 */ /* 0x000fe20000000f00 */
[----:B------:R-:W-:Y:S01]  /*3f70*/  CS2R R112, SRZ ;  /* 0x0000000000707805 */ /* 0x000fe2000001ff00 */
[----:B------:R-:W-:Y:S01]  /*3f80*/  IADD3 R48, R42, 0x180, RZ ;  /* 0x000001802a307810 */ /* 0x000fe20007ffe0ff */
[----:B------:R0:W3:Y:S01]  /*3f90*/  @!P1 LDG.E R116, [R46.64+0x480] ;  /* 0x0004800e2e749981 */ /* 0x0000e2000c1e1900 */
[----:B------:R-:W-:-:S02]  /*3fa0*/  ISETP.GE.AND P0, PT, R45, R79, PT ;  /* 0x0000004f2d00720c */ /* 0x000fc40003f06270 */
[----:B------:R-:W-:Y:S01]  /*3fb0*/  IADD3 R45, R42, 0x1a0, RZ ;  /* 0x000001a02a2d7810 */ /* 0x000fe20007ffe0ff */
[----:B------:R0:W4:Y:S01]  /*3fc0*/  @!P2 LDG.E R118, [R46.64+0x380] ;  /* 0x0003800e2e76a981 */ /* 0x000122000c1e1900 */
[----:B------:R-:W-:Y:S02]  /*3fd0*/  MOV R50, RZ ;  /* 0x000000ff00327202 */ /* 0x000fe40000000f00 */
[-C--:B------:R-:W-:Y:S01]  /*3fe0*/  ISETP.GE.AND P1, PT, R48, R79.reuse, PT ;  /* 0x0000004f3000720c */ /* 0x080fe20003f26270 */
[----:B------:R0:W4:Y:S01]  /*3ff0*/  @!P4 LDG.E R52, [R46.64+0x280] ;  /* 0x0002800e2e34c981 */ /* 0x000122000c1e1900 */
[C---:B------:R-:W-:Y:S02]  /*4000*/  IADD3 R48, R42.reuse, 0x1c0, RZ ;  /* 0x000001c02a307810 */ /* 0x040fe40007ffe0ff */
[----:B------:R-:W-:Y:S01]  /*4010*/  ISETP.GE.AND P2, PT, R45, R79, PT ;  /* 0x0000004f2d00720c */ /* 0x000fe20003f46270 */
[----:B------:R0:W4:Y:S01]  /*4020*/  @!P3 LDG.E R50, [R46.64+0x500] ;  /* 0x0005000e2e32b981 */ /* 0x000122000c1e1900 */
[----:B------:R-:W-:-:S02]  /*4030*/  IADD3 R54, R42, 0x1e0, RZ ;  /* 0x000001e02a367810 */ /* 0x000fc40007ffe0ff */
[----:B------:R-:W-:Y:S01]  /*4040*/  MOV R51, RZ ;  /* 0x000000ff00337202 */ /* 0x000fe20000000f00 */
[----:B------:R-:W-:Y:S01]  /*4050*/  CS2R R110, SRZ ;  /* 0x00000000006e7805 */ /* 0x000fe2000001ff00 */
[-C--:B------:R-:W-:Y:S01]  /*4060*/  ISETP.GE.AND P3, PT, R48, R79.reuse, PT ;  /* 0x0000004f3000720c */ /* 0x080fe20003f66270 */
[----:B------:R0:W4:Y:S01]  /*4070*/  @!P0 LDG.E R113, [R46.64+0x580] ;  /* 0x0005800e2e718981 */ /* 0x000122000c1e1900 */
[-C--:B------:R-:W-:Y:S02]  /*4080*/  ISETP.GE.AND P4, PT, R54, R79.reuse, PT ;  /* 0x0000004f3600720c */ /* 0x080fe40003f86270 */
[C---:B------:R-:W-:Y:S01]  /*4090*/  IADD3 R48, R42.reuse, 0x240, RZ ;  /* 0x000002402a307810 */ /* 0x040fe20007ffe0ff */
[----:B------:R0:W4:Y:S01]  /*40a0*/  @!P5 LDG.E R51, [R46.64+0x300] ;  /* 0x0003000e2e33d981 */ /* 0x000122000c1e1900 */
[C---:B------:R-:W-:Y:S02]  /*40b0*/  IADD3 R55, R42.reuse, 0x200, RZ ;  /* 0x000002002a377810 */ /* 0x040fe40007ffe0ff */
[----:B------:R-:W-:Y:S01]  /*40c0*/  IADD3 R45, R42, 0x220, RZ ;  /* 0x000002202a2d7810 */ /* 0x000fe20007ffe0ff */
[----:B------:R0:W4:Y:S01]  /*40d0*/  @!P2 LDG.E R111, [R46.64+0x680] ;  /* 0x0006800e2e6fa981 */ /* 0x000122000c1e1900 */
[----:B------:R-:W-:-:S02]  /*40e0*/  ISETP.GE.AND P0, PT, R48, R79, PT ;  /* 0x0000004f3000720c */ /* 0x000fc40003f06270 */
[-C--:B------:R-:W-:Y:S01]  /*40f0*/  ISETP.GE.AND P5, PT, R55, R79.reuse, PT ;  /* 0x0000004f3700720c */ /* 0x080fe20003fa6270 */
[----:B------:R0:W4:Y:S01]  /*4100*/  @!P1 LDG.E R112, [R46.64+0x600] ;  /* 0x0006000e2e709981 */ /* 0x000122000c1e1900 */
[C---:B------:R-:W-:Y:S02]  /*4110*/  IADD3 R48, R42.reuse, 0x280, RZ ;  /* 0x000002802a307810 */ /* 0x040fe40007ffe0ff */
[-C--:B------:R-:W-:Y:S01]  /*4120*/  ISETP.GE.AND P6, PT, R45, R79.reuse, PT ;  /* 0x0000004f2d00720c */ /* 0x080fe20003fc6270 */
[----:B------:R-:W-:Y:S01]  /*4130*/  CS2R R96, SRZ ;  /* 0x0000000000607805 */ /* 0x000fe2000001ff00 */
[----:B------:R-:W-:Y:S01]  /*4140*/  IADD3 R45, R42, 0x260, RZ ;  /* 0x000002602a2d7810 */ /* 0x000fe20007ffe0ff */
[----:B------:R0:W4:Y:S01]  /*4150*/  @!P4 LDG.E R110, [R46.64+0x780] ;  /* 0x0007800e2e6ec981 */ /* 0x000122000c1e1900 */
[----:B------:R-:W-:Y:S02]  /*4160*/  ISETP.GE.AND P2, PT, R48, R79, PT ;  /* 0x0000004f3000720c */ /* 0x000fe40003f46270 */
[----:B------:R-:W-:-:S02]  /*4170*/  IADD3 R48, R42, 0x2c0, RZ ;  /* 0x000002c02a307810 */ /* 0x000fc40007ffe0ff */
[-C--:B------:R-:W-:Y:S01]  /*4180*/  ISETP.GE.AND P1, PT, R45, R79.reuse, PT ;  /* 0x0000004f2d00720c */ /* 0x080fe20003f26270 */
[----:B------:R-:W-:Y:S01]  /*4190*/  CS2R R104, SRZ ;  /* 0x0000000000687805 */ /* 0x000fe2000001ff00 */
[----:B------:R-:W-:Y:S01]  /*41a0*/  MOV R45, RZ ;  /* 0x000000ff002d7202 */ /* 0x000fe20000000f00 */
[----:B------:R0:W4:Y:S01]  /*41b0*/  @!P5 LDG.E R97, [R46.64+0x800] ;  /* 0x0008000e2e61d981 */ /* 0x000122000c1e1900 */
[-C--:B------:R-:W-:Y:S02]  /*41c0*/  ISETP.GE.AND P4, PT, R48, R79.reuse, PT ;  /* 0x0000004f3000720c */ /* 0x080fe40003f86270 */
[C---:B------:R-:W-:Y:S01]  /*41d0*/  IADD3 R48, R42.reuse, 0x2e0, RZ ;  /* 0x000002e02a307810 */ /* 0x040fe20007ffe0ff */
[----:B------:R-:W-:Y:S01]  /*41e0*/  CS2R R102, SRZ ;  /* 0x0000000000667805 */ /* 0x000fe2000001ff00 */
[----:B------:R-:W-:Y:S01]  /*41f0*/  IADD3 R54, R42, 0x2a0, RZ ;  /* 0x000002a02a367810 */ /* 0x000fe20007ffe0ff */
[----:B------:R0:W4:Y:S01]  /*4200*/  @!P3 LDG.E R45, [R46.64+0x700] ;  /* 0x0007000e2e2db981 */ /* 0x000122000c1e1900 */
[----:B------:R-:W-:-:S02]  /*4210*/  ISETP.GE.AND P5, PT, R48, R79, PT ;  /* 0x0000004f3000720c */ /* 0x000fc40003fa6270 */
[-C--:B------:R-:W-:Y:S01]  /*4220*/  ISETP.GE.AND P3, PT, R54, R79.reuse, PT ;  /* 0x0000004f3600720c */ /* 0x080fe20003f66270 */
[----:B------:R0:W4:Y:S01]  /*4230*/  @!P0 LDG.E R104, [R46.64+0x900] ;  /* 0x0009000e2e688981 */ /* 0x000122000c1e1900 */
[C---:B------:R-:W-:Y:S01]  /*4240*/  IADD3 R48, R42.reuse, 0x320, RZ ;  /* 0x000003202a307810 */ /* 0x040fe20007ffe0ff */
[----:B------:R-:W-:Y:S01]  /*4250*/  CS2R R100, SRZ ;  /* 0x0000000000647805 */ /* 0x000fe2000001ff00 */
[----:B------:R-:W-:Y:S01]  /*4260*/  IADD3 R54, R42, 0x300, RZ ;  /* 0x000003002a367810 */ /* 0x000fe20007ffe0ff */
[----:B------:R0:W4:Y:S01]  /*4270*/  @!P1 LDG.E R103, [R46.64+0x980] ;  /* 0x0009800e2e679981 */ /* 0x000122000c1e1900 */
[-C--:B------:R-:W-:Y:S02]  /*4280*/  ISETP.GE.AND P0, PT, R48, R79.reuse, PT ;  /* 0x0000004f3000720c */ /* 0x080fe40003f06270 */
[----:B------:R-:W-:Y:S01]  /*4290*/  IADD3 R48, R42, 0x340, RZ ;  /* 0x000003402a307810 */ /* 0x000fe20007ffe0ff */
[----:B------:R0:W4:Y:S01]  /*42a0*/  @!P6 LDG.E R105, [R46.64+0x880] ;  /* 0x0008800e2e69e981 */ /* 0x000122000c1e1900 */
[----:B------:R-:W-:-:S02]  /*42b0*/  ISETP.GE.AND P6, PT, R54, R79, PT ;  /* 0x0000004f3600720c */ /* 0x000fc40003fc6270 */
[-C--:B------:R-:W-:Y:S01]  /*42c0*/  ISETP.GE.AND P1, PT, R48, R79.reuse, PT ;  /* 0x0000004f3000720c */ /* 0x080fe20003f26270 */
[----:B------:R0:W4:Y:S01]  /*42d0*/  @!P3 LDG.E R101, [R46.64+0xa80] ;  /* 0x000a800e2e65b981 */ /* 0x000122000c1e1900 */
[C---:B------:R-:W-:Y:S02]  /*42e0*/  IADD3 R48, R42.reuse, 0x380, RZ ;  /* 0x000003802a307810 */ /* 0x040fe40007ffe0ff */
[----:B------:R-:W-:Y:S01]  /*42f0*/  IADD3 R54, R42, 0x360, RZ ;  /* 0x000003602a367810 */ /* 0x000fe20007ffe0ff */
[----:B------:R-:W-:Y:S01]  /*4300*/  CS2R R94, SRZ ;  /* 0x00000000005e7805 */ /* 0x000fe2000001ff00 */
[----:B------:R0:W4:Y:S01]  /*4310*/  @!P2 LDG.E R102, [R46.64+0xa00] ;  /* 0x000a000e2e66a981 */ /* 0x000122000c1e1900 */
[-C--:B------:R-:W-:Y:S02]  /*4320*/  ISETP.GE.AND P3, PT, R48, R79.reuse, PT ;  /* 0x0000004f3000720c */ /* 0x080fe40003f66270 */
[----:B------:R-:W-:Y:S01]  /*4330*/  ISETP.GE.AND P2, PT, R54, R79, PT ;  /* 0x0000004f3600720c */ /* 0x000fe20003f46270 */
[----:B------:R0:W4:Y:S01]  /*4340*/  @!P4 LDG.E R96, [R46.64+0xb00] ;  /* 0x000b000e2e60c981 */ /* 0x000122000c1e1900 */
[----:B------:R-:W-:-:S02]  /*4350*/  IADD3 R48, R42, 0x3a0, RZ ;  /* 0x000003a02a307810 */ /* 0x000fc40007ffe0ff */
[----:B------:R-:W-:Y:S01]  /*4360*/  IADD3 R54, R42, 0x3c0, RZ ;  /* 0x000003c02a367810 */ /* 0x000fe20007ffe0ff */
[----:B------:R0:W4:Y:S01]  /*4370*/  @!P5 LDG.E R95, [R46.64+0xb80] ;  /* 0x000b800e2e5fd981 */ /* 0x000122000c1e1900 */
[-C--:B------:R-:W-:Y:S02]  /*4380*/  ISETP.GE.AND P4, PT, R48, R79.reuse, PT ;  /* 0x0000004f3000720c */ /* 0x080fe40003f86270 */
[-C--:B------:R-:W-:Y:S01]  /*4390*/  ISETP.GE.AND P5, PT, R54, R79.reuse, PT ;  /* 0x0000004f3600720c */ /* 0x080fe20003fa6270 */
[----:B------:R-:W-:Y:S01]  /*43a0*/  CS2R R108, SRZ ;  /* 0x00000000006c7805 */ /* 0x000fe2000001ff00 */
[----:B------:R-:W-:Y:S01]  /*43b0*/  CS2R R106, SRZ ;  /* 0x00000000006a7805 */ /* 0x000fe2000001ff00 */
[----:B------:R0:W4:Y:S01]  /*43c0*/  @!P6 LDG.E R94, [R46.64+0xc00] ;  /* 0x000c000e2e5ee981 */ /* 0x000122000c1e1900 */
[----:B------:R-:W-:Y:S01]  /*43d0*/  CS2R R98, SRZ ;  /* 0x0000000000627805 */ /* 0x000fe2000001ff00 */
[----:B------:R-:W-:Y:S02]  /*43e0*/  IADD3 R42, R42, 0x3e0, RZ ;  /* 0x000003e02a2a7810 */ /* 0x000fe40007ffe0ff */
[----:B------:R0:W4:Y:S04]  /*43f0*/  @!P0 LDG.E R109, [R46.64+0xc80] ;  /* 0x000c800e2e6d8981 */ /* 0x000128000c1e1900 */
[----:B------:R0:W4:Y:S01]  /*4400*/  @!P1 LDG.E R108, [R46.64+0xd00] ;  /* 0x000d000e2e6c9981 */ /* 0x000122000c1e1900 */
[----:B------:R-:W-:-:S03]  /*4410*/  ISETP.GE.AND P6, PT, R42, R79, PT ;  /* 0x0000004f2a00720c */ /* 0x000fc60003fc6270 */
[----:B------:R0:W4:Y:S04]  /*4420*/  @!P2 LDG.E R107, [R46.64+0xd80] ;  /* 0x000d800e2e6ba981 */ /* 0x000128000c1e1900 */
[----:B------:R0:W4:Y:S04]  /*4430*/  @!P3 LDG.E R106, [R46.64+0xe00] ;  /* 0x000e000e2e6ab981 */ /* 0x000128000c1e1900 */
[----:B------:R0:W4:Y:S04]  /*4440*/  @!P4 LDG.E R100, [R46.64+0xe80] ;  /* 0x000e800e2e64c981 */ /* 0x000128000c1e1900 */
[----:B------:R0:W4:Y:S04]  /*4450*/  @!P5 LDG.E R99, [R46.64+0xf00] ;  /* 0x000f000e2e63d981 */ /* 0x000128000c1e1900 */
[----:B------:R0:W4:Y:S01]  /*4460*/  @!P6 LDG.E R98, [R46.64+0xf80] ;  /* 0x000f800e2e62e981 */ /* 0x000122000c1e1900 */
[----:B------:R-:W-:-:S04]  /*4470*/  SHF.L.U32 R115, R75, 0x5, RZ ;  /* 0x000000054b737819 */ /* 0x000fc800000006ff */
[----:B------:R-:W-:Y:S01]  /*4480*/  LOP3.LUT R115, R115, 0xfffffc00, RZ, 0xc0, !PT ;  /* 0xfffffc0073737812 */ /* 0x000fe200078ec0ff */
[----:B--2---:R-:W-:Y:S02]  /*4490*/  FMUL.FTZ R48, R40, 1.4426950216293334961 ;  /* 0x3fb8aa3b28307820 */ /* 0x004fe40000410000 */
[C---:B------:R-:W-:Y:S02]  /*44a0*/  FMUL.FTZ R40, R41.reuse, R64 ;  /* 0x0000004029287220 */ /* 0x040fe40000410000 */
[C---:B------:R-:W-:Y:S02]  /*44b0*/  FMUL.FTZ R42, R41.reuse, R65 ;  /* 0x00000041292a7220 */ /* 0x040fe40000410000 */
[----:B------:R-:W-:Y:S02]  /*44c0*/  FMUL.RZ R54, R40, 0.15915493667125701904 ;  /* 0x3e22f98328367820 */ /* 0x000fe4000040c000 */
[----:B------:R-:W-:Y:S02]  /*44d0*/  FMUL.FTZ R40, R41, R63 ;  /* 0x0000003f29287220 */ /* 0x000fe40000410000 */
[----:B------:R-:W-:-:S02]  /*44e0*/  FMUL.RZ R42, R42, 0.15915493667125701904 ;  /* 0x3e22f9832a2a7820 */ /* 0x000fc4000040c000 */
[----:B0-----:R-:W-:Y:S02]  /*44f0*/  FMUL.RZ R46, R40, 0.15915493667125701904 ;  /* 0x3e22f983282e7820 */ /* 0x001fe4000040c000 */
[----:B------:R-:W-:Y:S01]  /*4500*/  FMUL.FTZ R40, R41, R62 ;  /* 0x0000003e29287220 */ /* 0x000fe20000410000 */
[----:B------:R-:W-:Y:S08]  /*4510*/  MUFU.SIN R91, R42 ;  /* 0x0000002a005b7308 */ /* 0x000ff00000000400 */
[----:B------:R0:W-:Y:S02]  /*4520*/  MUFU.COS R93, R42 ;  /* 0x0000002a005d7308 */ /* 0x0001e40000000000 */
[----:B0-----:R-:W-:-:S02]  /*4530*/  FMUL.RZ R42, R40, 0.15915493667125701904 ;  /* 0x3e22f983282a7820 */ /* 0x001fc4000040c000 */
[----:B------:R-:W-:-:S04]  /*4540*/  FMUL.FTZ R40, R41, R61 ;  /* 0x0000003d29287220 */ /* 0x000fc80000410000 */
[----:B------:R-:W-:Y:S08]  /*4550*/  MUFU.SIN R87, R54 ;  /* 0x0000003600577308 */ /* 0x000ff00000000400 */
[----:B------:R0:W-:Y:S02]  /*4560*/  MUFU.COS R89, R54 ;  /* 0x0000003600597308 */ /* 0x0001e40000000000 */
[----:B0-----:R-:W-:Y:S01]  /*4570*/  FMUL.RZ R54, R40, 0.15915493667125701904 ;  /* 0x3e22f98328367820 */ /* 0x001fe2000040c000 */
[----:B------:R-:W-:-:S05]  /*4580*/  IADD3 R40, R115, R74, RZ ;  /* 0x0000004a73287210 */ /* 0x000fca0007ffe0ff */
[----:B------:R-:W-:Y:S01]  /*4590*/  MUFU.SIN R82, R42 ;  /* 0x0000002a00527308 */ /* 0x000fe20000000400 */
[C---:B------:R-:W-:Y:S02]  /*45a0*/  IADD3 R55, R40.reuse, 0x20, RZ ;  /* 0x0000002028377810 */ /* 0x040fe40007ffe0ff */
[----:B------:R-:W-:-:S05]  /*45b0*/  LEA.HI.SX32 R47, R40, R40, 0x1b ;  /* 0x00000028282f7211 */ /* 0x000fca00078fdaff */
[----:B------:R0:W-:Y:S01]  /*45c0*/  MUFU.COS R83, R42 ;  /* 0x0000002a00537308 */ /* 0x0001e20000000000 */
[C---:B------:R-:W-:Y:S01]  /*45d0*/  IADD3 R119, R40.reuse, 0x60, RZ ;  /* 0x0000006028777810 */ /* 0x040fe20007ffe0ff */
[----:B---3--:R1:W-:Y:S01]  /*45e0*/  STS [R47.X4], R44 ;  /* 0x0000002c2f007388 */ /* 0x0083e20000004800 */
[C---:B------:R-:W-:Y:S02]  /*45f0*/  IADD3 R121, R40.reuse, 0x80, RZ ;  /* 0x0000008028797810 */ /* 0x040fe40007ffe0ff */
[-C--:B0-----:R-:W-:Y:S02]  /*4600*/  LEA.HI.SX32 R42, R55, R40.reuse, 0x1b ;  /* 0x00000028372a7211 */ /* 0x081fe400078fdaff */
[C---:B------:R-:W-:Y:S02]  /*4610*/  IADD3 R55, R40.reuse, 0x40, RZ ;  /* 0x0000004028377810 */ /* 0x040fe40007ffe0ff */
[C---:B------:R-:W-:Y:S02]  /*4620*/  IADD3 R125, R40.reuse, 0xc0, RZ ;  /* 0x000000c0287d7810 */ /* 0x040fe40007ffe0ff */
[----:B-1----:R-:W-:Y:S01]  /*4630*/  LEA.HI.SX32 R47, R55, R40, 0x1b ;  /* 0x00000028372f7211 */ /* 0x002fe200078fdaff */
[----:B------:R0:W-:Y:S01]  /*4640*/  STS [R42.X4+0x80], R43 ;  /* 0x0000802b2a007388 */ /* 0x0001e20000004800 */
[----:B------:R-:W-:-:S02]  /*4650*/  IADD3 R123, R40, 0xa0, RZ ;  /* 0x000000a0287b7810 */ /* 0x000fc40007ffe0ff */
[-C--:B------:R-:W-:Y:S01]  /*4660*/  LEA.HI.SX32 R119, R119, R40.reuse, 0x1b ;  /* 0x0000002877777211 */ /* 0x080fe200078fdaff */
[----:B----4-:R1:W-:Y:S01]  /*4670*/  STS [R47.X4+0x100], R78 ;  /* 0x0001004e2f007388 */ /* 0x0103e20000004800 */
[-C--:B------:R-:W-:Y:S02]  /*4680*/  LEA.HI.SX32 R44, R125, R40.reuse, 0x1b ;  /* 0x000000287d2c7211 */ /* 0x080fe400078fdaff */
[-C--:B------:R-:W-:Y:S02]  /*4690*/  LEA.HI.SX32 R123, R123, R40.reuse, 0x1b ;  /* 0x000000287b7b7211 */ /* 0x080fe400078fdaff */
[-C--:B0-----:R-:W-:Y:S02]  /*46a0*/  LEA.HI.SX32 R42, R121, R40.reuse, 0x1b ;  /* 0x00000028792a7211 */ /* 0x081fe400078fdaff */
[C---:B------:R-:W-:Y:S02]  /*46b0*/  IADD3 R43, R40.reuse, 0xe0, RZ ;  /* 0x000000e0282b7810 */ /* 0x040fe40007ffe0ff */
[C---:B------:R-:W-:Y:S01]  /*46c0*/  IADD3 R121, R40.reuse, 0x100, RZ ;  /* 0x0000010028797810 */ /* 0x040fe20007ffe0ff */
[----:B-1----:R-:W-:Y:S01]  /*46d0*/  FMUL.FTZ R47, R41, R59 ;  /* 0x0000003b292f7220 */ /* 0x002fe20000410000 */
[C---:B------:R-:W-:Y:S01]  /*46e0*/  IADD3 R125, R40.reuse, 0x120, RZ ;  /* 0x00000120287d7810 */ /* 0x040fe20007ffe0ff */
[----:B------:R0:W-:Y:S01]  /*46f0*/  STS [R119.X4+0x180], R114 ;  /* 0x0001807277007388 */ /* 0x0001e20000004800 */
[-C--:B------:R-:W-:Y:S01]  /*4700*/  LEA.HI.SX32 R43, R43, R40.reuse, 0x1b ;  /* 0x000000282b2b7211 */ /* 0x080fe200078fdaff */
[----:B------:R-:W-:Y:S01]  /*4710*/  MUFU.SIN R86, R46 ;  /* 0x0000002e00567308 */ /* 0x000fe20000000400 */
[----:B------:R-:W-:Y:S01]  /*4720*/  IADD3 R127, R40, 0x140, RZ ;  /* 0x00000140287f7810 */ /* 0x000fe20007ffe0ff */
[----:B------:R1:W-:Y:S01]  /*4730*/  STS [R42.X4+0x200], R53 ;  /* 0x000200352a007388 */ /* 0x0003e20000004800 */
[----:B------:R-:W-:-:S02]  /*4740*/  LEA.HI.SX32 R125, R125, R40, 0x1b ;  /* 0x000000287d7d7211 */ /* 0x000fc400078fdaff */
[C---:B------:R-:W-:Y:S01]  /*4750*/  IADD3 R131, R40.reuse, 0x180, RZ ;  /* 0x0000018028837810 */ /* 0x040fe20007ffe0ff */
[----:B------:R2:W-:Y:S02]  /*4760*/  STS [R123.X4+0x280], R52 ;  /* 0x000280347b007388 */ /* 0x0005e40000004800 */
[----:B------:R3:W-:Y:S01]  /*4770*/  MUFU.COS R88, R46 ;  /* 0x0000002e00587308 */ /* 0x0007e20000000000 */
[----:B0-----:R-:W-:Y:S01]  /*4780*/  FMUL.RZ R114, R47, 0.15915493667125701904 ;  /* 0x3e22f9832f727820 */ /* 0x001fe2000040c000 */
[----:B------:R-:W-:Y:S02]  /*4790*/  IADD3 R47, R40, 0x160, RZ ;  /* 0x00000160282f7810 */ /* 0x000fe40007ffe0ff */
[-C--:B-1----:R-:W-:Y:S01]  /*47a0*/  LEA.HI.SX32 R42, R121, R40.reuse, 0x1b ;  /* 0x00000028792a7211 */ /* 0x082fe200078fdaff */
[----:B------:R0:W-:Y:S01]  /*47b0*/  STS [R44.X4+0x300], R51 ;  /* 0x000300332c007388 */ /* 0x0001e20000004800 */
[----:B------:R-:W-:Y:S01]  /*47c0*/  LEA.HI.SX32 R127, R127, R40, 0x1b ;  /* 0x000000287f7f7211 */ /* 0x000fe200078fdaff */
[----:B---3--:R-:W-:-:S02]  /*47d0*/  FMUL.FTZ R46, R41, R60 ;  /* 0x0000003c292e7220 */ /* 0x008fc40000410000 */
[----:B------:R-:W-:Y:S01]  /*47e0*/  STS [R43.X4+0x380], R118 ;  /* 0x000380762b007388 */ /* 0x000fe20000004800 */
[C---:B------:R-:W-:Y:S01]  /*47f0*/  IADD3 R135, R40.reuse, 0x1a0, RZ ;  /* 0x000001a028877810 */ /* 0x040fe20007ffe0ff */
[----:B--2---:R-:W-:Y:S01]  /*4800*/  MUFU.SIN R52, R114 ;  /* 0x0000007200347308 */ /* 0x004fe20000000400 */
[----:B------:R-:W-:Y:S01]  /*4810*/  IADD3 R141, R40, 0x1c0, RZ ;  /* 0x000001c0288d7810 */ /* 0x000fe20007ffe0ff */
[----:B------:R-:W-:Y:S01]  /*4820*/  STS [R42.X4+0x400], R117 ;  /* 0x000400752a007388 */ /* 0x000fe20000004800 */
[----:B------:R-:W-:Y:S01]  /*4830*/  FMUL.RZ R120, R46, 0.15915493667125701904 ;  /* 0x3e22f9832e787820 */ /* 0x000fe2000040c000 */
[C---:B------:R-:W-:Y:S02]  /*4840*/  IADD3 R143, R40.reuse, 0x1e0, RZ ;  /* 0x000001e0288f7810 */ /* 0x040fe40007ffe0ff */
[----:B------:R1:W-:Y:S02]  /*4850*/  STS [R125.X4+0x480], R116 ;  /* 0x000480747d007388 */ /* 0x0003e40000004800 */
[----:B0-----:R0:W-:Y:S01]  /*4860*/  MUFU.COS R51, R114 ;  /* 0x0000007200337308 */ /* 0x0011e20000000000 */
[C---:B------:R-:W-:Y:S01]  /*4870*/  IADD3 R157, R40.reuse, 0x200, RZ ;  /* 0x00000200289d7810 */ /* 0x040fe20007ffe0ff */
[----:B------:R2:W-:Y:S01]  /*4880*/  STS [R127.X4+0x500], R50 ;  /* 0x000500327f007388 */ /* 0x0005e20000004800 */
[----:B------:R-:W-:-:S02]  /*4890*/  IADD3 R159, R40, 0x220, RZ ;  /* 0x00000220289f7810 */ /* 0x000fc40007ffe0ff */
[C---:B------:R-:W-:Y:S02]  /*48a0*/  IADD3 R161, R40.reuse, 0x240, RZ ;  /* 0x0000024028a17810 */ /* 0x040fe40007ffe0ff */
[-C--:B-1----:R-:W-:Y:S02]  /*48b0*/  LEA.HI.SX32 R125, R131, R40.reuse, 0x1b ;  /* 0x00000028837d7211 */ /* 0x082fe400078fdaff */
[-C--:B0-----:R-:W-:Y:S01]  /*48c0*/  LEA.HI.SX32 R114, R47, R40.reuse, 0x1b ;  /* 0x000000282f727211 */ /* 0x081fe200078fdaff */
[----:B------:R-:W-:Y:S01]  /*48d0*/  MUFU.SIN R79, R54 ;  /* 0x00000036004f7308 */ /* 0x000fe20000000400 */
[-C--:B------:R-:W-:Y:S02]  /*48e0*/  LEA.HI.SX32 R116, R135, R40.reuse, 0x1b ;  /* 0x0000002887747211 */ /* 0x080fe400078fdaff */
[----:B------:R-:W-:Y:S01]  /*48f0*/  LEA.HI.SX32 R118, R141, R40, 0x1b ;  /* 0x000000288d767211 */ /* 0x000fe200078fdaff */
[----:B------:R-:W-:Y:S01]  /*4900*/  FMUL.FTZ R43, R41, R58 ;  /* 0x0000003a292b7220 */ /* 0x000fe20000410000 */
[C---:B------:R-:W-:Y:S01]  /*4910*/  IADD3 R124, R40.reuse, 0x260, RZ ;  /* 0x00000260287c7810 */ /* 0x040fe20007ffe0ff */
[----:B------:R0:W-:Y:S01]  /*4920*/  STS [R114.X4+0x580], R113 ;  /* 0x0005807172007388 */ /* 0x0001e20000004800 */
[----:B--2---:R-:W-:Y:S01]  /*4930*/  LEA.HI.SX32 R127, R143, R40, 0x1b ;  /* 0x000000288f7f7211 */ /* 0x004fe200078fdaff */
[----:B------:R-:W-:Y:S01]  /*4940*/  MUFU.COS R80, R54 ;  /* 0x0000003600507308 */ /* 0x000fe20000000000 */
[C---:B------:R-:W-:Y:S01]  /*4950*/  IADD3 R42, R40.reuse, 0x280, RZ ;  /* 0x00000280282a7810 */ /* 0x040fe20007ffe0ff */
[----:B------:R-:W-:Y:S01]  /*4960*/  STS [R125.X4+0x600], R112 ;  /* 0x000600707d007388 */ /* 0x000fe20000004800 */
[----:B------:R-:W-:Y:S01]  /*4970*/  IADD3 R126, R40, 0x2a0, RZ ;  /* 0x000002a0287e7810 */ /* 0x000fe20007ffe0ff */
[----:B------:R-:W-:Y:S01]  /*4980*/  FMUL.FTZ R46, R48, R60 ;  /* 0x0000003c302e7220 */ /* 0x000fe20000410000 */
[----:B------:R-:W-:-:S03]  /*4990*/  LEA.HI.SX32 R122, R159, R40, 0x1b ;  /* 0x000000289f7a7211 */ /* 0x000fc600078fdaff */
[----:B------:R-:W-:Y:S01]  /*49a0*/  MUFU.SIN R54, R120 ;  /* 0x0000007800367308 */ /* 0x000fe20000000400 */
[C---:B------:R-:W-:Y:S01]  /*49b0*/  IADD3 R44, R40.reuse, 0x2c0, RZ ;  /* 0x000002c0282c7810 */ /* 0x040fe20007ffe0ff */
[----:B------:R-:W-:Y:S01]  /*49c0*/  FMUL.FTZ R128, R41, R57 ;  /* 0x0000003929807220 */ /* 0x000fe20000410000 */
[-C--:B------:R-:W-:Y:S01]  /*49d0*/  LEA.HI.SX32 R131, R161, R40.reuse, 0x1b ;  /* 0x00000028a1837211 */ /* 0x080fe200078fdaff */
[----:B------:R-:W-:Y:S04]  /*49e0*/  STS [R116.X4+0x680], R111 ;  /* 0x0006806f74007388 */ /* 0x000fe80000004800 */
[----:B------:R1:W-:Y:S01]  /*49f0*/  MUFU.COS R55, R120 ;  /* 0x0000007800377308 */ /* 0x0003e20000000000 */
[----:B------:R-:W-:Y:S01]  /*4a00*/  IADD3 R139, R40, 0x2e0, RZ ;  /* 0x000002e0288b7810 */ /* 0x000fe20007ffe0ff */
[----:B------:R-:W-:Y:S01]  /*4a10*/  STS [R118.X4+0x700], R45 ;  /* 0x0007002d76007388 */ /* 0x000fe20000004800 */
[----:B------:R-:W-:Y:S01]  /*4a20*/  LEA.HI.SX32 R124, R124, R40, 0x1b ;  /* 0x000000287c7c7211 */ /* 0x000fe200078fdaff */
[----:B------:R-:W-:Y:S01]  /*4a30*/  FMUL.RZ R130, R43, 0.15915493667125701904 ;  /* 0x3e22f9832b827820 */ /* 0x000fe2000040c000 */
[----:B------:R-:W-:-:S02]  /*4a40*/  IADD3 R137, R40, 0x300, RZ ;  /* 0x0000030028897810 */ /* 0x000fc40007ffe0ff */
[-C--:B-1----:R-:W-:Y:S01]  /*4a50*/  LEA.HI.SX32 R120, R157, R40.reuse, 0x1b ;  /* 0x000000289d787211 */ /* 0x082fe200078fdaff */
[----:B------:R-:W-:Y:S01]  /*4a60*/  STS [R127.X4+0x780], R110 ;  /* 0x0007806e7f007388 */ /* 0x000fe20000004800 */
[-C--:B------:R-:W-:Y:S01]  /*4a70*/  LEA.HI.SX32 R135, R42, R40.reuse, 0x1b ;  /* 0x000000282a877211 */ /* 0x080fe200078fdaff */
[----:B------:R-:W-:Y:S01]  /*4a80*/  FMUL.RZ R136, R128, 0.15915493667125701904 ;  /* 0x3e22f98380887820 */ /* 0x000fe2000040c000 */
[----:B------:R-:W-:Y:S01]  /*4a90*/  IADD3 R133, R40, 0x320, RZ ;  /* 0x0000032028857810 */ /* 0x000fe20007ffe0ff */
[----:B------:R-:W-:Y:S01]  /*4aa0*/  STS [R120.X4+0x800], R97 ;  /* 0x0008006178007388 */ /* 0x000fe20000004800 */
[-C--:B------:R-:W-:Y:S01]  /*4ab0*/  LEA.HI.SX32 R126, R126, R40.reuse, 0x1b ;  /* 0x000000287e7e7211 */ /* 0x080fe200078fdaff */
[----:B------:R-:W-:Y:S01]  /*4ac0*/  MUFU.EX2 R78, R46 ;  /* 0x0000002e004e7308 */ /* 0x000fe20000000800 */
[----:B------:R-:W-:Y:S01]  /*4ad0*/  IADD3 R129, R40, 0x340, RZ ;  /* 0x0000034028817810 */ /* 0x000fe20007ffe0ff */
[----:B------:R-:W-:Y:S01]  /*4ae0*/  STS [R122.X4+0x880], R105 ;  /* 0x000880697a007388 */ /* 0x000fe20000004800 */
[----:B------:R-:W-:-:S02]  /*4af0*/  LEA.HI.SX32 R141, R44, R40, 0x1b ;  /* 0x000000282c8d7211 */ /* 0x000fc400078fdaff */
[C---:B------:R-:W-:Y:S01]  /*4b00*/  IADD3 R123, R40.reuse, 0x360, RZ ;  /* 0x00000360287b7810 */ /* 0x040fe20007ffe0ff */
[----:B------:R-:W-:Y:S01]  /*4b10*/  STS [R131.X4+0x900], R104 ;  /* 0x0009006883007388 */ /* 0x000fe20000004800 */
[-C--:B------:R-:W-:Y:S01]  /*4b20*/  LEA.HI.SX32 R128, R139, R40.reuse, 0x1b ;  /* 0x000000288b807211 */ /* 0x080fe200078fdaff */
[----:B------:R-:W-:Y:S01]  /*4b30*/  MUFU.SIN R46, R130 ;  /* 0x00000082002e7308 */ /* 0x000fe20000000400 */
[C---:B------:R-:W-:Y:S01]  /*4b40*/  IADD3 R119, R40.reuse, 0x380, RZ ;  /* 0x0000038028777810 */ /* 0x040fe20007ffe0ff */
[----:B------:R-:W-:Y:S01]  /*4b50*/  STS [R124.X4+0x980], R103 ;  /* 0x000980677c007388 */ /* 0x000fe20000004800 */
[-C--:B------:R-:W-:Y:S02]  /*4b60*/  LEA.HI.SX32 R137, R137, R40.reuse, 0x1b ;  /* 0x0000002889897211 */ /* 0x080fe400078fdaff */
[C---:B------:R-:W-:Y:S01]  /*4b70*/  IADD3 R117, R40.reuse, 0x3a0, RZ ;  /* 0x000003a028757810 */ /* 0x040fe20007ffe0ff */
[----:B------:R-:W-:Y:S02]  /*4b80*/  STS [R135.X4+0xa00], R102 ;  /* 0x000a006687007388 */ /* 0x000fe40000004800 */
[----:B------:R1:W-:Y:S01]  /*4b90*/  MUFU.COS R47, R130 ;  /* 0x00000082002f7308 */ /* 0x0003e20000000000 */
[----:B------:R-:W-:Y:S01]  /*4ba0*/  IADD3 R43, R40, 0x3c0, RZ ;  /* 0x000003c0282b7810 */ /* 0x000fe20007ffe0ff */
[----:B------:R2:W-:Y:S01]  /*4bb0*/  STS [R126.X4+0xa80], R101 ;  /* 0x000a80657e007388 */ /* 0x0005e20000004800 */
[----:B------:R-:W-:-:S02]  /*4bc0*/  LEA.HI.SX32 R129, R129, R40, 0x1b ;  /* 0x0000002881817211 */ /* 0x000fc400078fdaff */
[-C--:B------:R-:W-:Y:S01]  /*4bd0*/  LEA.HI.SX32 R132, R123, R40.reuse, 0x1b ;  /* 0x000000287b847211 */ /* 0x080fe200078fdaff */
[----:B------:R-:W-:Y:S01]  /*4be0*/  STS [R141.X4+0xb00], R96 ;  /* 0x000b00608d007388 */ /* 0x000fe20000004800 */
[----:B-1----:R-:W-:-:S03]  /*4bf0*/  LEA.HI.SX32 R130, R133, R40, 0x1b ;  /* 0x0000002885827211 */ /* 0x002fc600078fdaff */
[----:B------:R-:W-:Y:S01]  /*4c00*/  STS [R128.X4+0xb80], R95 ;  /* 0x000b805f80007388 */ /* 0x000fe20000004800 */
[-C--:B------:R-:W-:Y:S02]  /*4c10*/  LEA.HI.SX32 R119, R119, R40.reuse, 0x1b ;  /* 0x0000002877777211 */ /* 0x080fe400078fdaff */
[-C--:B------:R-:W-:Y:S01]  /*4c20*/  LEA.HI.SX32 R117, R117, R40.reuse, 0x1b ;  /* 0x0000002875757211 */ /* 0x080fe200078fdaff */
[----:B------:R-:W-:Y:S01]  /*4c30*/  STS [R137.X4+0xc00], R94 ;  /* 0x000c005e89007388 */ /* 0x000fe20000004800 */
[----:B------:R-:W-:Y:S02]  /*4c40*/  LEA.HI.SX32 R134, R43, R40, 0x1b ;  /* 0x000000282b867211 */ /* 0x000fe400078fdaff */
[----:B------:R-:W-:Y:S01]  /*4c50*/  IADD3 R121, R40, 0x3e0, RZ ;  /* 0x000003e028797810 */ /* 0x000fe20007ffe0ff */
[----:B------:R-:W-:Y:S01]  /*4c60*/  STS [R130.X4+0xc80], R109 ;  /* 0x000c806d82007388 */ /* 0x000fe20000004800 */
[----:B------:R-:W-:-:S03]  /*4c70*/  SHF.L.U32 R123, R75, 0x4, RZ ;  /* 0x000000044b7b7819 */ /* 0x000fc600000006ff */
[----:B------:R-:W-:Y:S01]  /*4c80*/  STS [R129.X4+0xd00], R108 ;  /* 0x000d006c81007388 */ /* 0x000fe20000004800 */
[----:B------:R-:W-:-:S03]  /*4c90*/  LEA.HI.SX32 R121, R121, R40, 0x1b ;  /* 0x0000002879797211 */ /* 0x000fc600078fdaff */
[----:B------:R-:W-:Y:S01]  /*4ca0*/  STS [R132.X4+0xd80], R107 ;  /* 0x000d806b84007388 */ /* 0x000fe20000004800 */
[----:B------:R-:W-:-:S03]  /*4cb0*/  FMUL.FTZ R40, R41, R56 ;  /* 0x0000003829287220 */ /* 0x000fc60000410000 */
[----:B------:R-:W-:Y:S04]  /*4cc0*/  STS [R119.X4+0xe00], R106 ;  /* 0x000e006a77007388 */ /* 0x000fe80000004800 */
[----:B------:R-:W-:Y:S04]  /*4cd0*/  STS [R117.X4+0xe80], R100 ;  /* 0x000e806475007388 */ /* 0x000fe80000004800 */
[----:B------:R1:W-:Y:S01]  /*4ce0*/  STS [R134.X4+0xf00], R99 ;  /* 0x000f006386007388 */ /* 0x0003e20000004800 */
[----:B0-----:R-:W-:Y:S01]  /*4cf0*/  FMUL.RZ R113, R40, 0.15915493667125701904 ;  /* 0x3e22f98328717820 */ /* 0x001fe2000040c000 */
[----:B--2---:R-:W-:-:S02]  /*4d00*/  IADD3 R101, R123, 0x2, RZ ;  /* 0x000000027b657810 */ /* 0x004fc40007ffe0ff */
[----:B------:R-:W-:Y:S02]  /*4d10*/  LEA R40, R74, R115, 0x5 ;  /* 0x000000734a287211 */ /* 0x000fe400078e28ff */
[----:B-1----:R-:W-:-:S04]  /*4d20*/  IADD3 R99, R123, 0x1, RZ ;  /* 0x000000017b637810 */ /* 0x002fc80007ffe0ff */
[-C--:B------:R-:W-:Y:S02]  /*4d30*/  ISETP.GE.U32.AND P1, PT, R99, R68.reuse, PT ;  /* 0x000000446300720c */ /* 0x080fe40003f26070 */
[----:B------:R-:W-:Y:S02]  /*4d40*/  IADD3 R99, R123, 0x3, RZ ;  /* 0x000000037b637810 */ /* 0x000fe40007ffe0ff */
[----:B------:R-:W-:Y:S02]  /*4d50*/  ISETP.GE.U32.AND P0, PT, R101, R68, PT ;  /* 0x000000446500720c */ /* 0x000fe40003f06070 */
[----:B------:R-:W-:Y:S02]  /*4d60*/  LEA.HI.SX32 R40, R40, R40, 0x1b ;  /* 0x0000002828287211 */ /* 0x000fe400078fdaff */
[----:B------:R-:W-:Y:S02]  /*4d70*/  ISETP.GE.U32.AND P4, PT, R99, R68, PT ;  /* 0x000000446300720c */ /* 0x000fe40003f86070 */
[----:B------:R-:W-:-:S02]  /*4d80*/  IADD3 R101, R123, 0x5, RZ ;  /* 0x000000057b657810 */ /* 0x000fc40007ffe0ff */
[----:B------:R-:W-:Y:S01]  /*4d90*/  IADD3 R99, R123, 0x4, RZ ;  /* 0x000000047b637810 */ /* 0x000fe20007ffe0ff */
[----:B------:R0:W-:Y:S01]  /*4da0*/  STS [R121.X4+0xf80], R98 ;  /* 0x000f806279007388 */ /* 0x0001e20000004800 */
[----:B------:R-:W-:-:S06]  /*4db0*/  NOP ;  /* 0x0000000000007918 */ /* 0x000fcc0000000000 */
[----:B------:R-:W1:Y:S01]  /*4dc0*/  LDS R96, [R40.X4+0x4] ;  /* 0x0000040028607984 */ /* 0x000e620000004800 */
[-C--:B------:R-:W-:Y:S02]  /*4dd0*/  ISETP.GE.U32.AND P5, PT, R101, R68.reuse, PT ;  /* 0x000000446500720c */ /* 0x080fe40003fa6070 */
[----:B------:R-:W-:Y:S01]  /*4de0*/  ISETP.GE.U32.AND P6, PT, R99, R68, PT ;  /* 0x000000446300720c */ /* 0x000fe20003fc6070 */
[----:B------:R-:W2:Y:S04]  /*4df0*/  LDS R94, [R40.X4] ;  /* 0x00000000285e7984 */ /* 0x000ea80000004800 */
[----:B------:R-:W3:Y:S04]  /*4e00*/  LDS R101, [R40.X4+0x1c] ;  /* 0x00001c0028657984 */ /* 0x000ee80000004800 */
[----:B------:R-:W4:Y:S01]  /*4e10*/  LDS R99, [R40.X4+0x18] ;  /* 0x0000180028637984 */ /* 0x000f220000004800 */
[----:B------:R-:W-:-:S02]  /*4e20*/  FMUL.FTZ R95, R41, R39 ;  /* 0x00000027295f7220 */ /* 0x000fc40000410000 */
[C---:B------:R-:W-:Y:S02]  /*4e30*/  FMUL.FTZ R92, R48.reuse, R65 ;  /* 0x00000041305c7220 */ /* 0x040fe40000410000 */
[C---:B------:R-:W-:Y:S02]  /*4e40*/  FMUL.FTZ R90, R48.reuse, R64 ;  /* 0x00000040305a7220 */ /* 0x040fe40000410000 */
[C---:B------:R-:W-:Y:S02]  /*4e50*/  FMUL.FTZ R85, R48.reuse, R63 ;  /* 0x0000003f30557220 */ /* 0x040fe40000410000 */
[C---:B------:R-:W-:Y:S02]  /*4e60*/  FMUL.FTZ R84, R48.reuse, R62 ;  /* 0x0000003e30547220 */ /* 0x040fe40000410000 */
[----:B------:R-:W-:Y:S01]  /*4e70*/  FMUL.FTZ R81, R48, R61 ;  /* 0x0000003d30517220 */ /* 0x000fe20000410000 */
[----:B------:R-:W-:Y:S01]  /*4e80*/  IADD3 R103, R123, 0x6, RZ ;  /* 0x000000067b677810 */ /* 0x000fe20007ffe0ff */
[----:B------:R-:W-:Y:S01]  /*4e90*/  FMUL.RZ R100, R95, 0.15915493667125701904 ;  /* 0x3e22f9835f647820 */ /* 0x000fe2000040c000 */
[----:B------:R-:W-:Y:S04]  /*4ea0*/  LDS R97, [R40.X4+0xc] ;  /* 0x00000c0028617984 */ /* 0x000fe80000004800 */
[----:B------:R-:W1:Y:S01]  /*4eb0*/  LDS R95, [R40.X4+0x8] ;  /* 0x00000800285f7984 */ /* 0x000e620000004800 */
[----:B------:R-:W0:Y:S08]  /*4ec0*/  MUFU.EX2 R92, R92 ;  /* 0x0000005c005c7308 */ /* 0x000e300000000800 */
[----:B------:R-:W0:Y:S08]  /*4ed0*/  MUFU.EX2 R90, R90 ;  /* 0x0000005a005a7308 */ /* 0x000e300000000800 */
[----:B------:R-:W1:Y:S08]  /*4ee0*/  MUFU.EX2 R85, R85 ;  /* 0x0000005500557308 */ /* 0x000e700000000800 */
[----:B------:R-:W1:Y:S01]  /*4ef0*/  MUFU.EX2 R84, R84 ;  /* 0x0000005400547308 */ /* 0x000e620000000800 */
[----:B0-----:R-:W-:-:S07]  /*4f00*/  FMUL.FTZ R98, R41, R38 ;  /* 0x0000002629627220 */ /* 0x001fce0000410000 */
[----:B------:R-:W0:Y:S01]  /*4f10*/  MUFU.EX2 R81, R81 ;  /* 0x0000005100517308 */ /* 0x000e220000000800 */
[----:B------:R-:W-:Y:S01]  /*4f20*/  FMUL.RZ R102, R98, 0.15915493667125701904 ;  /* 0x3e22f98362667820 */ /* 0x000fe2000040c000 */
[-C--:B------:R-:W-:Y:S01]  /*4f30*/  ISETP.GE.U32.AND P3, PT, R103, R68.reuse, PT ;  /* 0x000000446700720c */ /* 0x080fe20003f66070 */
[C---:B------:R-:W-:Y:S01]  /*4f40*/  FMUL.FTZ R93, R92.reuse, R93 ;  /* 0x0000005d5c5d7220 */ /* 0x040fe20000410000 */
[----:B------:R-:W-:Y:S04]  /*4f50*/  LDS R98, [R40.X4+0x10] ;  /* 0x0000100028627984 */ /* 0x000fe80000004800 */
[----:B------:R-:W-:Y:S01]  /*4f60*/  MUFU.SIN R122, R100 ;  /* 0x00000064007a7308 */ /* 0x000fe20000000400 */
[----:B------:R-:W-:Y:S01]  /*4f70*/  FMUL.FTZ R91, R92, R91 ;  /* 0x0000005b5c5b7220 */ /* 0x000fe20000410000 */
[----:B------:R-:W-:Y:S01]  /*4f80*/  ISETP.GE.U32.AND P2, PT, R123, R68, PT ;  /* 0x000000447b00720c */ /* 0x000fe20003f46070 */
[----:B-1----:R-:W-:-:S05]  /*4f90*/  FMUL.FTZ R96, R17, R96 ;  /* 0x0000006011607220 */ /* 0x002fca0000410000 */
[----:B------:R1:W-:Y:S01]  /*4fa0*/  MUFU.COS R120, R100 ;  /* 0x0000006400787308 */ /* 0x0003e20000000000 */
[----:B--2---:R-:W-:Y:S01]  /*4fb0*/  FMUL.FTZ R94, R17, R94 ;  /* 0x0000005e115e7220 */ /* 0x004fe20000410000 */
[----:B------:R-:W-:Y:S01]  /*4fc0*/  IADD3 R103, R123, 0x7, RZ ;  /* 0x000000077b677810 */ /* 0x000fe20007ffe0ff */
[C---:B------:R-:W-:Y:S01]  /*4fd0*/  FMUL.FTZ R89, R90.reuse, R89 ;  /* 0x000000595a597220 */ /* 0x040fe20000410000 */
[----:B------:R-:W-:Y:S01]  /*4fe0*/  LDS R92, [R40.X4+0x24] ;  /* 0x00002400285c7984 */ /* 0x000fe20000004800 */
[----:B------:R-:W-:Y:S02]  /*4ff0*/  FMUL.FTZ R87, R90, R87 ;  /* 0x000000575a577220 */ /* 0x000fe40000410000 */
[----:B---3--:R-:W-:Y:S01]  /*5000*/  FMUL.FTZ R101, R14, R101 ;  /* 0x000000650e657220 */ /* 0x008fe20000410000 */
[----:B------:R-:W-:Y:S04]  /*5010*/  LDS R90, [R40.X4+0x20] ;  /* 0x00002000285a7984 */ /* 0x000fe80000004800 */
[----:B-1----:R-:W1:Y:S01]  /*5020*/  LDS R100, [R40.X4+0x14] ;  /* 0x0000140028647984 */ /* 0x002e620000004800 */
[----:B------:R-:W-:-:S02]  /*5030*/  FMUL.FTZ R86, R85, R86 ;  /* 0x0000005655567220 */ /* 0x000fc40000410000 */
[----:B------:R-:W-:Y:S02]  /*5040*/  FMUL.FTZ R82, R84, R82 ;  /* 0x0000005254527220 */ /* 0x000fe40000410000 */
[----:B----4-:R-:W-:Y:S01]  /*5050*/  FMUL.FTZ R99, R14, R99 ;  /* 0x000000630e637220 */ /* 0x010fe20000410000 */
[----:B------:R-:W-:Y:S01]  /*5060*/  MUFU.SIN R45, R113 ;  /* 0x00000071002d7308 */ /* 0x000fe20000000400 */
[----:B------:R-:W-:Y:S02]  /*5070*/  FSEL R115, R91, RZ, !P2 ;  /* 0x000000ff5b737208 */ /* 0x000fe40005000000 */
[----:B------:R-:W-:Y:S02]  /*5080*/  FSEL R114, R96, RZ, !P2 ;  /* 0x000000ff60727208 */ /* 0x000fe40005000000 */
[----:B------:R-:W-:-:S03]  /*5090*/  FSEL R112, R93, 1, !P2 ;  /* 0x3f8000005d707808 */ /* 0x000fc60005000000 */
[----:B------:R2:W-:Y:S01]  /*50a0*/  MUFU.COS R116, R113 ;  /* 0x0000007100747308 */ /* 0x0005e20000000000 */
[----:B------:R-:W-:Y:S02]  /*50b0*/  FSEL R111, R87, RZ, !P1 ;  /* 0x000000ff576f7208 */ /* 0x000fe40004800000 */
[----:B------:R-:W-:Y:S01]  /*50c0*/  FSEL R108, R89, 1, !P1 ;  /* 0x3f800000596c7808 */ /* 0x000fe20004800000 */
[----:B------:R-:W-:Y:S01]  /*50d0*/  LDS R87, [R40.X4+0x28] ;  /* 0x0000280028577984 */ /* 0x000fe20000004800 */
[----:B------:R-:W-:-:S03]  /*50e0*/  FSEL R107, R86, RZ, !P0 ;  /* 0x000000ff566b7208 */ /* 0x000fc60004000000 */
[----:B------:R-:W-:Y:S01]  /*50f0*/  MUFU.SIN R119, R102 ;  /* 0x0000006600777308 */ /* 0x000fe20000000400 */
[----:B--2---:R-:W-:Y:S01]  /*5100*/  FSEL R113, R94, RZ, !P2 ;  /* 0x000000ff5e717208 */ /* 0x004fe20005000000 */
[----:B------:R-:W2:Y:S01]  /*5110*/  LDS R89, [R40.X4+0x2c] ;  /* 0x00002c0028597984 */ /* 0x000ea20000004800 */
[----:B------:R-:W-:Y:S01]  /*5120*/  ISETP.GE.U32.AND P2, PT, R103, R68, PT ;  /* 0x000000446700720c */ /* 0x000fe20003f46070 */
[----:B0-----:R-:W-:Y:S01]  /*5130*/  FMUL.FTZ R80, R81, R80 ;  /* 0x0000005051507220 */ /* 0x001fe20000410000 */
[----:B------:R-:W-:Y:S01]  /*5140*/  FSEL R103, R82, RZ, !P4 ;  /* 0x000000ff52677208 */ /* 0x000fe20006000000 */
[----:B------:R-:W0:Y:S02]  /*5150*/  LDS R86, [R40.X4+0x34] ;  /* 0x0000340028567984 */ /* 0x000e240000004800 */
[----:B------:R3:W-:Y:S02]  /*5160*/  MUFU.COS R121, R102 ;  /* 0x0000006600797308 */ /* 0x0007e40000000000 */
[----:B------:R-:W4:Y:S01]  /*5170*/  LDS R82, [R40.X4+0x30] ;  /* 0x0000300028527984 */ /* 0x000f220000004800 */
[----:B---3--:R-:W-:-:S02]  /*5180*/  FSEL R102, R101, RZ, !P4 ;  /* 0x000000ff65667208 */ /* 0x008fc40006000000 */
[----:B------:R-:W-:Y:S01]  /*5190*/  FSEL R101, R99, RZ, !P4 ;  /* 0x000000ff63657208 */ /* 0x000fe20006000000 */
[----:B------:R-:W-:Y:S02]  /*51a0*/  FMUL.FTZ R99, R81, R79 ;  /* 0x0000004f51637220 */ /* 0x000fe40000410000 */
[----:B------:R-:W3:Y:S04]  /*51b0*/  LDS R79, [R40.X4+0x3c] ;  /* 0x00003c00284f7984 */ /* 0x000ee80000004800 */
[----:B------:R-:W0:Y:S01]  /*51c0*/  LDS R81, [R40.X4+0x38] ;  /* 0x0000380028517984 */ /* 0x000e220000004800 */
[----:B------:R-:W-:-:S05]  /*51d0*/  FMUL.FTZ R95, R16, R95 ;  /* 0x0000005f105f7220 */ /* 0x000fca0000410000 */
[----:B------:R-:W-:Y:S01]  /*51e0*/  FSEL R109, R95, RZ, !P1 ;  /* 0x000000ff5f6d7208 */ /* 0x000fe20004800000 */
[----:B------:R-:W-:Y:S02]  /*51f0*/  FMUL.FTZ R95, R78, R54 ;  /* 0x000000364e5f7220 */ /* 0x000fe40000410000 */
[----:B------:R-:W0:Y:S01]  /*5200*/  LDS R54, [R40.X4+0x40] ;  /* 0x0000400028367984 */ /* 0x000e220000004800 */
[C---:B------:R-:W-:Y:S02]  /*5210*/  FMUL.FTZ R53, R48.reuse, R59 ;  /* 0x0000003b30357220 */ /* 0x040fe40000410000 */
[C---:B------:R-:W-:Y:S02]  /*5220*/  FMUL.FTZ R50, R48.reuse, R58 ;  /* 0x0000003a30327220 */ /* 0x040fe40000410000 */
[----:B------:R-:W-:Y:S02]  /*5230*/  FMUL.FTZ R44, R48, R57 ;  /* 0x00000039302c7220 */ /* 0x000fe40000410000 */
[----:B------:R-:W0:Y:S01]  /*5240*/  MUFU.EX2 R53, R53 ;  /* 0x0000003500357308 */ /* 0x000e220000000800 */
[----:B------:R-:W-:-:S02]  /*5250*/  FMUL.FTZ R88, R85, R88 ;  /* 0x0000005855587220 */ /* 0x000fc40000410000 */
[----:B-1----:R-:W-:-:S05]  /*5260*/  FMUL.FTZ R100, R15, R100 ;  /* 0x000000640f647220 */ /* 0x002fca0000410000 */
[----:B------:R-:W1:Y:S01]  /*5270*/  MUFU.EX2 R50, R50 ;  /* 0x0000003200327308 */ /* 0x000e620000000800 */
[----:B------:R-:W-:Y:S01]  /*5280*/  FMUL.FTZ R83, R84, R83 ;  /* 0x0000005354537220 */ /* 0x000fe20000410000 */
[----:B------:R-:W-:Y:S01]  /*5290*/  FSEL R104, R88, 1, !P0 ;  /* 0x3f80000058687808 */ /* 0x000fe20004000000 */
[----:B------:R-:W-:-:S05]  /*52a0*/  FMUL.FTZ R97, R16, R97 ;  /* 0x0000006110617220 */ /* 0x000fca0000410000 */
[----:B------:R-:W-:Y:S01]  /*52b0*/  MUFU.SIN R42, R136 ;  /* 0x00000088002a7308 */ /* 0x000fe20000000400 */
[----:B------:R-:W-:Y:S01]  /*52c0*/  FMUL.FTZ R98, R15, R98 ;  /* 0x000000620f627220 */ /* 0x000fe20000410000 */
[----:B------:R-:W-:Y:S01]  /*52d0*/  FSEL R106, R100, RZ, !P0 ;  /* 0x000000ff646a7208 */ /* 0x000fe20004000000 */
[----:B------:R-:W-:-:S05]  /*52e0*/  FMUL.FTZ R88, R41, R36 ;  /* 0x0000002429587220 */ /* 0x000fca0000410000 */
[----:B------:R-:W1:Y:S01]  /*52f0*/  MUFU.EX2 R44, R44 ;  /* 0x0000002c002c7308 */ /* 0x000e620000000800 */
[----:B------:R-:W-:Y:S01]  /*5300*/  FMUL.FTZ R92, R13, R92 ;  /* 0x0000005c0d5c7220 */ /* 0x000fe20000410000 */
[----:B------:R-:W-:Y:S01]  /*5310*/  FSEL R100, R83, 1, !P4 ;  /* 0x3f80000053647808 */ /* 0x000fe20006000000 */
[----:B------:R-:W-:Y:S01]  /*5320*/  FMUL.FTZ R90, R13, R90 ;  /* 0x0000005a0d5a7220 */ /* 0x000fe20000410000 */
[----:B------:R-:W-:Y:S01]  /*5330*/  IADD3 R83, R123, 0xb, RZ ;  /* 0x0000000b7b537810 */ /* 0x000fe20007ffe0ff */
[----:B------:R-:W-:Y:S01]  /*5340*/  FMUL.FTZ R93, R41, R37 ;  /* 0x00000025295d7220 */ /* 0x000fe20000410000 */
[----:B------:R-:W-:Y:S01]  /*5350*/  FSEL R110, R97, RZ, !P1 ;  /* 0x000000ff616e7208 */ /* 0x000fe20004800000 */
[----:B------:R-:W-:Y:S01]  /*5360*/  FMUL.RZ R88, R88, 0.15915493667125701904 ;  /* 0x3e22f98358587820 */ /* 0x000fe2000040c000 */
[----:B------:R-:W-:Y:S01]  /*5370*/  FSEL R105, R98, RZ, !P0 ;  /* 0x000000ff62697208 */ /* 0x000fe20004000000 */
[----:B0-----:R-:W-:Y:S01]  /*5380*/  FMUL.FTZ R51, R53, R51 ;  /* 0x0000003335337220 */ /* 0x001fe20000410000 */
[----:B------:R-:W-:Y:S01]  /*5390*/  FSEL R99, R99, RZ, !P6 ;  /* 0x000000ff63637208 */ /* 0x000fe20007000000 */
[----:B------:R-:W-:Y:S01]  /*53a0*/  FMUL.RZ R93, R93, 0.15915493667125701904 ;  /* 0x3e22f9835d5d7820 */ /* 0x000fe2000040c000 */
[----:B------:R-:W-:Y:S01]  /*53b0*/  FSEL R98, R92, RZ, !P6 ;  /* 0x000000ff5c627208 */ /* 0x000fe20007000000 */
[----:B------:R-:W-:Y:S01]  /*53c0*/  FMUL.FTZ R55, R78, R55 ;  /* 0x000000374e377220 */ /* 0x000fe20000410000 */
[----:B------:R-:W-:Y:S01]  /*53d0*/  FSEL R97, R90, RZ, !P6 ;  /* 0x000000ff5a617208 */ /* 0x000fe20007000000 */
[----:B--2---:R-:W-:Y:S01]  /*53e0*/  FMUL.FTZ R89, R12, R89 ;  /* 0x000000590c597220 */ /* 0x004fe20000410000 */
[----:B------:R-:W-:Y:S01]  /*53f0*/  FSEL R96, R80, 1, !P6 ;  /* 0x3f80000050607808 */ /* 0x000fe20007000000 */
[----:B------:R-:W-:Y:S01]  /*5400*/  FMUL.FTZ R87, R12, R87 ;  /* 0x000000570c577220 */ /* 0x000fe20000410000 */
[----:B------:R-:W-:Y:S01]  /*5410*/  ISETP.GE.U32.AND P6, PT, R83, R68, PT ;  /* 0x000000445300720c */ /* 0x000fe20003fc6070 */
[C---:B------:R-:W-:Y:S01]  /*5420*/  FMUL.FTZ R86, R11.reuse, R86 ;  /* 0x000000560b567220 */ /* 0x040fe20000410000 */
[----:B------:R-:W-:Y:S01]  /*5430*/  MUFU.SIN R125, R88 ;  /* 0x00000058007d7308 */ /* 0x000fe20000000400 */
[----:B----4-:R-:W-:Y:S01]  /*5440*/  FMUL.FTZ R82, R11, R82 ;  /* 0x000000520b527220 */ /* 0x010fe20000410000 */
[C---:B------:R-:W-:Y:S01]  /*5450*/  IADD3 R83, R123.reuse, 0xc, RZ ;  /* 0x0000000c7b537810 */ /* 0x040fe20007ffe0ff */
[C---:B-1----:R-:W-:Y:S01]  /*5460*/  FMUL.FTZ R47, R50.reuse, R47 ;  /* 0x0000002f322f7220 */ /* 0x042fe20000410000 */
[----:B------:R-:W-:Y:S01]  /*5470*/  IADD3 R91, R123, 0x8, RZ ;  /* 0x000000087b5b7810 */ /* 0x000fe20007ffe0ff */
[----:B------:R-:W-:-:S02]  /*5480*/  FMUL.FTZ R46, R50, R46 ;  /* 0x0000002e322e7220 */ /* 0x000fc40000410000 */
[C---:B---3--:R-:W-:Y:S01]  /*5490*/  FMUL.FTZ R79, R10.reuse, R79 ;  /* 0x0000004f0a4f7220 */ /* 0x048fe20000410000 */
[----:B------:R0:W-:Y:S01]  /*54a0*/  MUFU.COS R133, R88 ;  /* 0x0000005800857308 */ /* 0x0001e20000000000 */
[----:B------:R-:W-:Y:S01]  /*54b0*/  FMUL.FTZ R81, R10, R81 ;  /* 0x000000510a517220 */ /* 0x000fe20000410000 */
[----:B------:R-:W-:Y:S01]  /*54c0*/  FSEL R95, R95, RZ, !P5 ;  /* 0x000000ff5f5f7208 */ /* 0x000fe20006800000 */
[----:B------:R-:W-:Y:S01]  /*54d0*/  FMUL.FTZ R42, R44, R42 ;  /* 0x0000002a2c2a7220 */ /* 0x000fe20000410000 */
[----:B------:R-:W-:-:S04]  /*54e0*/  FSEL R94, R89, RZ, !P5 ;  /* 0x000000ff595e7208 */ /* 0x000fc80006800000 */
[----:B------:R-:W1:Y:S01]  /*54f0*/  MUFU.COS R43, R136 ;  /* 0x00000088002b7308 */ /* 0x000e620000000000 */
[----:B0-----:R-:W-:Y:S01]  /*5500*/  FSEL R88, R51, 1, !P3 ;  /* 0x3f80000033587808 */ /* 0x001fe20005800000 */
[C---:B------:R-:W-:Y:S01]  /*5510*/  FMUL.FTZ R118, R48.reuse, R56 ;  /* 0x0000003830767220 */ /* 0x040fe20000410000 */
[----:B------:R-:W-:Y:S01]  /*5520*/  IADD3 R51, R123, 0xe, RZ ;  /* 0x0000000e7b337810 */ /* 0x000fe20007ffe0ff */
[C---:B------:R-:W-:Y:S01]  /*5530*/  FMUL.FTZ R117, R48.reuse, R39 ;  /* 0x0000002730757220 */ /* 0x040fe20000410000 */
[----:B------:R-:W-:Y:S01]  /*5540*/  FSEL R92, R55, 1, !P5 ;  /* 0x3f800000375c7808 */ /* 0x000fe20006800000 */
[----:B------:R-:W-:Y:S02]  /*5550*/  FMUL.FTZ R124, R48, R38 ;  /* 0x00000026307c7220 */ /* 0x000fe40000410000 */
[----:B------:R-:W-:Y:S01]  /*5560*/  MUFU.SIN R85, R93 ;  /* 0x0000005d00557308 */ /* 0x000fe20000000400 */
[----:B------:R-:W-:Y:S01]  /*5570*/  FSEL R90, R86, RZ, !P3 ;  /* 0x000000ff565a7208 */ /* 0x000fe20005800000 */
[----:B------:R-:W-:Y:S01]  /*5580*/  FMUL.FTZ R126, R48, R37 ;  /* 0x00000025307e7220 */ /* 0x000fe20000410000 */
[----:B------:R-:W-:Y:S01]  /*5590*/  FSEL R89, R82, RZ, !P3 ;  /* 0x000000ff52597208 */ /* 0x000fe20005800000 */
[----:B------:R-:W-:Y:S01]  /*55a0*/  FMUL.FTZ R139, R48, R34 ;  /* 0x00000022308b7220 */ /* 0x000fe20000410000 */
[----:B------:R-:W-:Y:S01]  /*55b0*/  ISETP.GE.U32.AND P1, PT, R91, R68, PT ;  /* 0x000000445b00720c */ /* 0x000fe20003f26070 */
[----:B------:R-:W-:-:S02]  /*55c0*/  FMUL.FTZ R54, R9, R54 ;  /* 0x0000003609367220 */ /* 0x000fc40000410000 */
[----:B------:R0:W-:Y:S01]  /*55d0*/  MUFU.COS R84, R93 ;  /* 0x0000005d00547308 */ /* 0x0001e20000000000 */
[----:B------:R-:W-:Y:S01]  /*55e0*/  FSEL R86, R79, RZ, !P2 ;  /* 0x000000ff4f567208 */ /* 0x000fe20005000000 */
[----:B------:R-:W2:Y:S01]  /*55f0*/  LDS R78, [R40.X4+0x44] ;  /* 0x00004400284e7984 */ /* 0x000ea20000004800 */
[----:B------:R-:W-:Y:S02]  /*5600*/  FSEL R82, R47, 1, !P2 ;  /* 0x3f8000002f527808 */ /* 0x000fe40005000000 */
[----:B0-----:R-:W-:Y:S02]  /*5610*/  FSEL R93, R87, RZ, !P5 ;  /* 0x000000ff575d7208 */ /* 0x001fe40006800000 */
[----:B------:R-:W-:Y:S02]  /*5620*/  ISETP.GE.U32.AND P5, PT, R83, R68, PT ;  /* 0x000000445300720c */ /* 0x000fe40003fa6070 */
[----:B------:R-:W-:Y:S02]  /*5630*/  FSEL R87, R46, RZ, !P2 ;  /* 0x000000ff2e577208 */ /* 0x000fe40005000000 */
[----:B------:R-:W-:-:S02]  /*5640*/  FSEL R83, R81, RZ, !P2 ;  /* 0x000000ff51537208 */ /* 0x000fc40005000000 */
[----:B------:R-:W-:Y:S01]  /*5650*/  ISETP.GE.U32.AND P2, PT, R51, R68, PT ;  /* 0x000000443300720c */ /* 0x000fe20003f46070 */
[-C--:B------:R-:W-:Y:S01]  /*5660*/  FMUL.FTZ R51, R113, R111.reuse ;  /* 0x0000006f71337220 */ /* 0x080fe20000410000 */
[----:B------:R-:W-:Y:S01]  /*5670*/  FSEL R81, R42, RZ, !P1 ;  /* 0x000000ff2a517208 */ /* 0x000fe20004800000 */
[C---:B------:R-:W-:Y:S02]  /*5680*/  FMUL.FTZ R42, R114.reuse, R111 ;  /* 0x0000006f722a7220 */ /* 0x040fe40000410000 */
[----:B------:R-:W-:Y:S02]  /*5690*/  FFMA.FTZ R51, R114, R108, R51 ;  /* 0x0000006c72337223 */ /* 0x000fe40000010033 */
[C---:B------:R-:W-:Y:S02]  /*56a0*/  FMUL.FTZ R80, R48.reuse, R36 ;  /* 0x0000002430507220 */ /* 0x040fe40000410000 */
[-C--:B------:R-:W-:Y:S02]  /*56b0*/  FMUL.FTZ R136, R48, R35.reuse ;  /* 0x0000002330887220 */ /* 0x080fe40000410000 */
[----:B------:R-:W-:-:S02]  /*56c0*/  FMUL.FTZ R48, R41, R35 ;  /* 0x0000002329307220 */ /* 0x000fc40000410000 */
[----:B------:R-:W-:Y:S02]  /*56d0*/  FMUL.FTZ R41, R41, R34 ;  /* 0x0000002229297220 */ /* 0x000fe40000410000 */
[----:B------:R-:W-:Y:S02]  /*56e0*/  FFMA.FTZ R42, R113, R108, -R42 ;  /* 0x0000006c712a7223 */ /* 0x000fe4000001082a */
[----:B------:R-:W-:Y:S01]  /*56f0*/  FADD.FTZ R51, R110, R51 ;  /* 0x000000336e337221 */ /* 0x000fe20000010000 */
[----:B------:R-:W-:Y:S01]  /*5700*/  IADD3 R91, R123, 0x9, RZ ;  /* 0x000000097b5b7810 */ /* 0x000fe20007ffe0ff */
[----:B------:R-:W-:Y:S01]  /*5710*/  FADD.FTZ R42, R109, R42 ;  /* 0x0000002a6d2a7221 */ /* 0x000fe20000010000 */
[----:B------:R-:W-:Y:S01]  /*5720*/  FSEL R79, R54, RZ, !P1 ;  /* 0x000000ff364f7208 */ /* 0x000fe20004800000 */
[----:B------:R-:W-:Y:S02]  /*5730*/  FMUL.RZ R54, R41, 0.15915493667125701904 ;  /* 0x3e22f98329367820 */ /* 0x000fe4000040c000 */
[----:B------:R-:W-:Y:S01]  /*5740*/  FMUL.FTZ R41, R107, R51 ;  /* 0x000000336b297220 */ /* 0x000fe20000410000 */
[----:B------:R-:W-:Y:S01]  /*5750*/  ISETP.GE.U32.AND P0, PT, R91, R68, PT ;  /* 0x000000445b00720c */ /* 0x000fe20003f06070 */
[----:B-1----:R-:W-:Y:S01]  /*5760*/  FMUL.FTZ R43, R44, R43 ;  /* 0x0000002b2c2b7220 */ /* 0x002fe20000410000 */
[----:B------:R-:W-:Y:S01]  /*5770*/  IADD3 R91, R123, 0xa, RZ ;  /* 0x0000000a7b5b7810 */ /* 0x000fe20007ffe0ff */
[----:B------:R-:W-:-:S02]  /*5780*/  FMUL.RZ R44, R48, 0.15915493667125701904 ;  /* 0x3e22f983302c7820 */ /* 0x000fc4000040c000 */
[-C--:B------:R-:W-:Y:S02]  /*5790*/  FMUL.FTZ R48, R107, R42.reuse ;  /* 0x0000002a6b307220 */ /* 0x080fe40000410000 */
[C---:B------:R-:W-:Y:S01]  /*57a0*/  FFMA.FTZ R46, R104.reuse, R42, -R41 ;  /* 0x0000002a682e7223 */ /* 0x040fe20000010829 */
[----:B------:R-:W-:Y:S01]  /*57b0*/  MUFU.EX2 R136, R136 ;  /* 0x0000008800887308 */ /* 0x000fe20000000800 */
[----:B------:R-:W-:Y:S01]  /*57c0*/  ISETP.GE.U32.AND P4, PT, R91, R68, PT ;  /* 0x000000445b00720c */ /* 0x000fe20003f86070 */
[----:B------:R-:W-:Y:S02]  /*57d0*/  FFMA.FTZ R51, R104, R51, R48 ;  /* 0x0000003368337223 */ /* 0x000fe40000010030 */
[----:B------:R-:W-:Y:S02]  /*57e0*/  FMUL.FTZ R91, R53, R52 ;  /* 0x00000034355b7220 */ /* 0x000fe40000410000 */
[----:B------:R-:W-:Y:S02]  /*57f0*/  FADD.FTZ R48, R105, R46 ;  /* 0x0000002e69307221 */ /* 0x000fe40000010000 */
[----:B------:R-:W0:Y:S01]  /*5800*/  MUFU.COS R137, R44 ;  /* 0x0000002c00897308 */ /* 0x000e220000000000 */
[----:B------:R-:W-:Y:S01]  /*5810*/  IADD3 R53, R123, 0xd, RZ ;  /* 0x0000000d7b357810 */ /* 0x000fe20007ffe0ff */
[----:B------:R-:W-:-:S06]  /*5820*/  FADD.FTZ R51, R106, R51 ;  /* 0x000000336a337221 */ /* 0x000fcc0000010000 */
[----:B------:R-:W1:Y:S01]  /*5830*/  MUFU.SIN R47, R44 ;  /* 0x0000002c002f7308 */ /* 0x000e620000000400 */
[----:B------:R-:W-:Y:S01]  /*5840*/  FMUL.FTZ R50, R103, R48 ;  /* 0x0000003067327220 */ /* 0x000fe20000410000 */
[----:B------:R-:W-:Y:S02]  /*5850*/  FSEL R91, R91, RZ, !P3 ;  /* 0x000000ff5b5b7208 */ /* 0x000fe40005800000 */
[----:B------:R-:W-:Y:S01]  /*5860*/  ISETP.GE.U32.AND P3, PT, R53, R68, PT ;  /* 0x000000443500720c */ /* 0x000fe20003f66070 */
[----:B------:R-:W-:-:S03]  /*5870*/  FMUL.FTZ R53, R103, R51 ;  /* 0x0000003367357220 */ /* 0x000fc60000410000 */
[----:B------:R-:W-:Y:S01]  /*5880*/  MUFU.EX2 R139, R139 ;  /* 0x0000008b008b7308 */ /* 0x000fe20000000800 */
[C---:B------:R-:W-:Y:S02]  /*5890*/  FFMA.FTZ R51, R100.reuse, R51, R50 ;  /* 0x0000003364337223 */ /* 0x040fe40000010032 */
[----:B------:R-:W-:-:S05]  /*58a0*/  FFMA.FTZ R48, R100, R48, -R53 ;  /* 0x0000003064307223 */ /* 0x000fca0000010835 */
[----:B------:R-:W3:Y:S01]  /*58b0*/  MUFU.COS R140, R54 ;  /* 0x00000036008c7308 */ /* 0x000ee20000000000 */
[----:B------:R-:W-:-:S07]  /*58c0*/  FADD.FTZ R51, R102, R51 ;  /* 0x0000003366337221 */ /* 0x000fce0000010000 */
[----:B------:R-:W4:Y:S01]  /*58d0*/  MUFU.SIN R46, R54 ;  /* 0x00000036002e7308 */ /* 0x000f220000000400 */
[C---:B0-----:R-:W-:Y:S02]  /*58e0*/  FMUL.FTZ R137, R136.reuse, R137 ;  /* 0x0000008988897220 */ /* 0x041fe40000410000 */
[----:B-1----:R-:W-:-:S05]  /*58f0*/  FMUL.FTZ R136, R136, R47 ;  /* 0x0000002f88887220 */ /* 0x002fca0000410000 */
[----:B------:R-:W0:Y:S01]  /*5900*/  MUFU.EX2 R52, R80 ;  /* 0x0000005000347308 */ /* 0x000e220000000800 */
[----:B------:R-:W-:Y:S02]  /*5910*/  FADD.FTZ R48, R101, R48 ;  /* 0x0000003065307221 */ /* 0x000fe40000010000 */
[C---:B------:R-:W-:Y:S02]  /*5920*/  FMUL.FTZ R47, R99.reuse, R51 ;  /* 0x00000033632f7220 */ /* 0x040fe40000410000 */
[-C--:B------:R-:W-:Y:S02]  /*5930*/  FMUL.FTZ R50, R99, R48.reuse ;  /* 0x0000003063327220 */ /* 0x080fe40000410000 */
[----:B------:R-:W-:Y:S02]  /*5940*/  FFMA.FTZ R48, R96, R48, -R47 ;  /* 0x0000003060307223 */ /* 0x000fe4000001082f */
[----:B------:R-:W-:Y:S02]  /*5950*/  FMUL.FTZ R47, R115, R111 ;  /* 0x0000006f732f7220 */ /* 0x000fe40000410000 */
[----:B---3--:R-:W-:-:S02]  /*5960*/  FMUL.FTZ R140, R139, R140 ;  /* 0x0000008c8b8c7220 */ /* 0x008fc40000410000 */
[----:B----4-:R-:W-:Y:S02]  /*5970*/  FMUL.FTZ R139, R139, R46 ;  /* 0x0000002e8b8b7220 */ /* 0x010fe40000410000 */
[----:B------:R-:W-:Y:S02]  /*5980*/  FMUL.FTZ R46, R112, R111 ;  /* 0x0000006f702e7220 */ /* 0x000fe40000410000 */
[----:B------:R-:W-:Y:S02]  /*5990*/  FFMA.FTZ R51, R96, R51, R50 ;  /* 0x0000003360337223 */ /* 0x000fe40000010032 */
[----:B------:R-:W-:Y:S01]  /*59a0*/  FFMA.FTZ R47, R112, R108, -R47 ;  /* 0x0000006c702f7223 */ /* 0x000fe2000001082f */
[----:B------:R-:W1:Y:S01]  /*59b0*/  MUFU.EX2 R117, R117 ;  /* 0x0000007500757308 */ /* 0x000e620000000800 */
[C---:B0-----:R-:W-:Y:S02]  /*59c0*/  FMUL.FTZ R133, R52.reuse, R133 ;  /* 0x0000008534857220 */ /* 0x041fe40000410000 */
[----:B------:R-:W-:-:S02]  /*59d0*/  FMUL.FTZ R131, R52, R125 ;  /* 0x0000007d34837220 */ /* 0x000fc40000410000 */
[----:B------:R-:W-:Y:S02]  /*59e0*/  FADD.FTZ R50, R97, R48 ;  /* 0x0000003061327221 */ /* 0x000fe40000010000 */
[----:B------:R-:W-:Y:S02]  /*59f0*/  FFMA.FTZ R46, R115, R108, R46 ;  /* 0x0000006c732e7223 */ /* 0x000fe4000001002e */
[----:B------:R-:W-:Y:S02]  /*5a00*/  FADD.FTZ R52, R98, R51 ;  /* 0x0000003362347221 */ /* 0x000fe40000010000 */
[----:B------:R-:W-:Y:S02]  /*5a10*/  FMUL.FTZ R51, R107, R47 ;  /* 0x0000002f6b337220 */ /* 0x000fe40000410000 */
[----:B------:R-:W-:Y:S02]  /*5a20*/  FMUL.FTZ R55, R95, R50 ;  /* 0x000000325f377220 */ /* 0x000fe40000410000 */
[----:B------:R-:W-:-:S02]  /*5a30*/  FMUL.FTZ R48, R107, R46 ;  /* 0x0000002e6b307220 */ /* 0x000fc40000410000 */
[----:B------:R-:W-:Y:S02]  /*5a40*/  FMUL.FTZ R53, R95, R52 ;  /* 0x000000345f357220 */ /* 0x000fe40000410000 */
[----:B------:R-:W-:Y:S02]  /*5a50*/  FFMA.FTZ R51, R104, R46, R51 ;  /* 0x0000002e68337223 */ /* 0x000fe40000010033 */
[----:B------:R-:W-:Y:S02]  /*5a60*/  FFMA.FTZ R55, R92, R52, R55 ;  /* 0x000000345c377223 */ /* 0x000fe40000010037 */
[----:B------:R-:W-:Y:S02]  /*5a70*/  FFMA.FTZ R48, R104, R47, -R48 ;  /* 0x0000002f68307223 */ /* 0x000fe40000010830 */
[----:B------:R-:W-:Y:S02]  /*5a80*/  FFMA.FTZ R50, R92, R50, -R53 ;  /* 0x000000325c327223 */ /* 0x000fe40000010835 */
[----:B------:R-:W-:Y:S01]  /*5a90*/  FMUL.FTZ R47, R103, R51 ;  /* 0x00000033672f7220 */ /* 0x000fe20000410000 */
[----:B------:R-:W0:Y:S01]  /*5aa0*/  MUFU.EX2 R124, R124 ;  /* 0x0000007c007c7308 */ /* 0x000e220000000800 */
[----:B------:R-:W-:-:S02]  /*5ab0*/  FADD.FTZ R52, R94, R55 ;  /* 0x000000375e347221 */ /* 0x000fc40000010000 */
[----:B------:R-:W-:Y:S02]  /*5ac0*/  FADD.FTZ R50, R93, R50 ;  /* 0x000000325d327221 */ /* 0x000fe40000010000 */
[-C--:B------:R-:W-:Y:S02]  /*5ad0*/  FMUL.FTZ R46, R103, R48.reuse ;  /* 0x00000030672e7220 */ /* 0x080fe40000410000 */
[----:B------:R-:W-:Y:S02]  /*5ae0*/  FFMA.FTZ R48, R100, R48, -R47 ;  /* 0x0000003064307223 */ /* 0x000fe4000001082f */
[C---:B-1----:R-:W-:Y:S01]  /*5af0*/  FMUL.FTZ R42, R117.reuse, R120 ;  /* 0x00000078752a7220 */ /* 0x042fe20000410000 */
[----:B------:R-:W1:Y:S01]  /*5b00*/  LDS R47, [R40.X4+0x4c] ;  /* 0x00004c00282f7984 */ /* 0x000e620000004800 */
[----:B------:R-:W-:Y:S02]  /*5b10*/  FMUL.FTZ R44, R117, R122 ;  /* 0x0000007a752c7220 */ /* 0x000fe40000410000 */
[----:B------:R-:W-:-:S02]  /*5b20*/  FMUL.FTZ R53, R91, R52 ;  /* 0x000000345b357220 */ /* 0x000fc40000410000 */
[----:B------:R-:W-:Y:S02]  /*5b30*/  FMUL.FTZ R117, R91, R50 ;  /* 0x000000325b757220 */ /* 0x000fe40000410000 */
[----:B------:R-:W-:Y:S02]  /*5b40*/  FFMA.FTZ R46, R100, R51, R46 ;  /* 0x00000033642e7223 */ /* 0x000fe4000001002e */
[----:B------:R-:W3:Y:S01]  /*5b50*/  LDS R51, [R40.X4+0x48] ;  /* 0x0000480028337984 */ /* 0x000ee20000004800 */
[C---:B------:R-:W-:Y:S02]  /*5b60*/  FMUL.FTZ R55, R99.reuse, R48 ;  /* 0x0000003063377220 */ /* 0x040fe40000410000 */
[C---:B------:R-:W-:Y:S02]  /*5b70*/  FFMA.FTZ R54, R88.reuse, R50, -R53 ;  /* 0x0000003258367223 */ /* 0x040fe40000010835 */
[----:B------:R-:W-:Y:S02]  /*5b80*/  FFMA.FTZ R117, R88, R52, R117 ;  /* 0x0000003458757223 */ /* 0x000fe40000010075 */
[----:B------:R-:W-:-:S02]  /*5b90*/  FMUL.FTZ R53, R99, R46 ;  /* 0x0000002e63357220 */ /* 0x000fc40000410000 */
[----:B------:R-:W-:Y:S02]  /*5ba0*/  FFMA.FTZ R55, R96, R46, R55 ;  /* 0x0000002e60377223 */ /* 0x000fe40000010037 */
[----:B------:R-:W-:Y:S01]  /*5bb0*/  FADD.FTZ R117, R90, R117 ;  /* 0x000000755a757221 */ /* 0x000fe20000010000 */
[----:B------:R-:W4:Y:S01]  /*5bc0*/  MUFU.EX2 R118, R118 ;  /* 0x0000007600767308 */ /* 0x000f220000000800 */
[----:B------:R-:W-:Y:S02]  /*5bd0*/  FFMA.FTZ R53, R96, R48, -R53 ;  /* 0x0000003060357223 */ /* 0x000fe40000010835 */
[----:B0-----:R-:W-:Y:S02]  /*5be0*/  FMUL.FTZ R122, R124, R119 ;  /* 0x000000777c7a7220 */ /* 0x001fe40000410000 */
[----:B------:R-:W-:Y:S02]  /*5bf0*/  FADD.FTZ R54, R89, R54 ;  /* 0x0000003659367221 */ /* 0x000fe40000010000 */
[----:B------:R-:W-:-:S02]  /*5c00*/  FMUL.FTZ R46, R95, R55 ;  /* 0x000000375f2e7220 */ /* 0x000fc40000410000 */
[----:B------:R-:W-:Y:S02]  /*5c10*/  FMUL.FTZ R119, R87, R117 ;  /* 0x0000007557777220 */ /* 0x000fe40000410000 */
[-C--:B------:R-:W-:Y:S02]  /*5c20*/  FMUL.FTZ R48, R95, R53.reuse ;  /* 0x000000355f307220 */ /* 0x080fe40000410000 */
[-C--:B------:R-:W-:Y:S02]  /*5c30*/  FMUL.FTZ R50, R87, R54.reuse ;  /* 0x0000003657327220 */ /* 0x080fe40000410000 */
[----:B------:R-:W-:Y:S02]  /*5c40*/  FFMA.FTZ R53, R92, R53, -R46 ;  /* 0x000000355c357223 */ /* 0x000fe4000001082e */
[----:B------:R-:W-:Y:S01]  /*5c50*/  FFMA.FTZ R54, R82, R54, -R119 ;  /* 0x0000003652367223 */ /* 0x000fe20000010877 */
[----:B------:R-:W-:Y:S01]  /*5c60*/  LDS R46, [R40.X4+0x50] ;  /* 0x00005000282e7984 */ /* 0x000fe20000004800 */
[----:B--2---:R-:W-:-:S02]  /*5c70*/  FMUL.FTZ R78, R9, R78 ;  /* 0x0000004e094e7220 */ /* 0x004fc40000410000 */
[----:B------:R-:W-:Y:S02]  /*5c80*/  FFMA.FTZ R55, R92, R55, R48 ;  /* 0x000000375c377223 */ /* 0x000fe40000010030 */
[----:B------:R-:W-:Y:S01]  /*5c90*/  FMUL.FTZ R52, R91, R53 ;  /* 0x000000355b347220 */ /* 0x000fe20000410000 */
[----:B------:R-:W0:Y:S01]  /*5ca0*/  LDS R48, [R40.X4+0x54] ;  /* 0x0000540028307984 */ /* 0x000e220000004800 */
[----:B------:R-:W-:Y:S02]  /*5cb0*/  FFMA.FTZ R117, R82, R117, R50 ;  /* 0x0000007552757223 */ /* 0x000fe40000010032 */
[----:B------:R-:W-:Y:S01]  /*5cc0*/  FADD.FTZ R54, R83, R54 ;  /* 0x0000003653367221 */ /* 0x000fe20000010000 */
[----:B------:R-:W-:Y:S01]  /*5cd0*/  FSEL R80, R78, RZ, !P1 ;  /* 0x000000ff4e507208 */ /* 0x000fe20004800000 */
[-C--:B------:R-:W-:Y:S01]  /*5ce0*/  FMUL.FTZ R50, R91, R55.reuse ;  /* 0x000000375b327220 */ /* 0x080fe20000410000 */
[----:B------:R-:W-:Y:S01]  /*5cf0*/  FSEL R78, R43, 1, !P1 ;  /* 0x3f8000002b4e7808 */ /* 0x000fe20004800000 */
[----:B------:R-:W-:-:S02]  /*5d00*/  FFMA.FTZ R52, R88, R55, R52 ;  /* 0x0000003758347223 */ /* 0x000fc40000010034 */
[----:B------:R-:W-:Y:S02]  /*5d10*/  FADD.FTZ R117, R86, R117 ;  /* 0x0000007556757221 */ /* 0x000fe40000010000 */
[C---:B------:R-:W-:Y:S02]  /*5d20*/  FMUL.FTZ R55, R81.reuse, R54 ;  /* 0x0000003651377220 */ /* 0x040fe40000410000 */
[----:B----4-:R-:W-:Y:S02]  /*5d30*/  FMUL.FTZ R45, R118, R45 ;  /* 0x0000002d762d7220 */ /* 0x010fe40000410000 */
[-C--:B------:R-:W-:Y:S02]  /*5d40*/  FMUL.FTZ R119, R81, R117.reuse ;  /* 0x0000007551777220 */ /* 0x080fe40000410000 */
[----:B------:R-:W-:Y:S02]  /*5d50*/  FFMA.FTZ R55, R78, R117, R55 ;  /* 0x000000754e377223 */ /* 0x000fe40000010037 */
[----:B------:R-:W-:Y:S01]  /*5d60*/  FMUL.FTZ R43, R118, R116 ;  /* 0x00000074762b7220 */ /* 0x000fe20000410000 */
[----:B------:R-:W-:Y:S01]  /*5d70*/  FSEL R116, R45, RZ, !P0 ;  /* 0x000000ff2d747208 */ /* 0x000fe20004000000 */
[----:B------:R-:W-:-:S02]  /*5d80*/  FFMA.FTZ R50, R88, R53, -R50 ;  /* 0x0000003558327223 */ /* 0x000fc40000010832 */
[----:B------:R-:W-:Y:S02]  /*5d90*/  FMUL.FTZ R53, R87, R52 ;  /* 0x0000003457357220 */ /* 0x000fe40000410000 */
[----:B------:R-:W-:Y:S02]  /*5da0*/  FFMA.FTZ R54, R78, R54, -R119 ;  /* 0x000000364e367223 */ /* 0x000fe40000010877 */
[----:B------:R-:W-:Y:S01]  /*5db0*/  FADD.FTZ R55, R80, R55 ;  /* 0x0000003750377221 */ /* 0x000fe20000010000 */
[----:B------:R-:W-:Y:S01]  /*5dc0*/  IADD3 R123, R123, 0xf, RZ ;  /* 0x0000000f7b7b7810 */ /* 0x000fe20007ffe0ff */
[-C--:B------:R-:W-:Y:S01]  /*5dd0*/  FFMA.FTZ R53, R82, R50.reuse, -R53 ;  /* 0x0000003252357223 */ /* 0x080fe20000010835 */
[----:B------:R-:W-:Y:S01]  /*5de0*/  FSEL R117, R43, 1, !P0 ;  /* 0x3f8000002b757808 */ /* 0x000fe20004000000 */
[----:B------:R-:W-:Y:S01]  /*5df0*/  FMUL.FTZ R45, R87, R50 ;  /* 0x00000032572d7220 */ /* 0x000fe20000410000 */
[----:B------:R-:W2:Y:S01]  /*5e00*/  LDS R43, [R40.X4+0x5c] ;  /* 0x00005c00282b7984 */ /* 0x000ea20000004800 */
[----:B------:R-:W-:-:S02]  /*5e10*/  FADD.FTZ R54, R79, R54 ;  /* 0x000000364f367221 */ /* 0x000fc40000010000 */
[----:B------:R-:W-:Y:S01]  /*5e20*/  FMUL.FTZ R50, R116, R55 ;  /* 0x0000003774327220 */ /* 0x000fe20000410000 */
[----:B------:R-:W-:Y:S01]  /*5e30*/  ISETP.GE.U32.AND P1, PT, R123, R68, PT ;  /* 0x000000447b00720c */ /* 0x000fe20003f26070 */
[----:B-1----:R-:W-:Y:S02]  /*5e40*/  FMUL.FTZ R47, R8, R47 ;  /* 0x0000002f082f7220 */ /* 0x002fe40000410000 */
[----:B------:R-:W-:Y:S02]  /*5e50*/  FFMA.FTZ R123, R117, R54, -R50 ;  /* 0x00000036757b7223 */ /* 0x000fe40000010832 */
[----:B------:R-:W-:Y:S02]  /*5e60*/  FFMA.FTZ R52, R82, R52, R45 ;  /* 0x0000003452347223 */ /* 0x000fe4000001002d */
[----:B------:R-:W-:Y:S01]  /*5e70*/  FMUL.FTZ R54, R116, R54 ;  /* 0x0000003674367220 */ /* 0x000fe20000410000 */
[----:B------:R-:W1:Y:S01]  /*5e80*/  LDS R45, [R40.X4+0x58] ;  /* 0x00005800282d7984 */ /* 0x000e620000004800 */
[----:B---3--:R-:W-:Y:S01]  /*5e90*/  FMUL.FTZ R51, R8, R51 ;  /* 0x0000003308337220 */ /* 0x008fe20000410000 */
[----:B------:R-:W-:Y:S01]  /*5ea0*/  FSEL R118, R47, RZ, !P0 ;  /* 0x000000ff2f767208 */ /* 0x000fe20004000000 */
[----:B------:R-:W-:Y:S01]  /*5eb0*/  FFMA.FTZ R55, R117, R55, R54 ;  /* 0x0000003775377223 */ /* 0x000fe20000010036 */
[----:B------:R-:W-:Y:S01]  /*5ec0*/  FSEL R119, R44, RZ, !P4 ;  /* 0x000000ff2c777208 */ /* 0x000fe20006000000 */
[----:B------:R-:W-:Y:S01]  /*5ed0*/  FMUL.FTZ R50, R81, R52 ;  /* 0x0000003451327220 */ /* 0x000fe20000410000 */
[----:B------:R-:W-:Y:S01]  /*5ee0*/  FSEL R120, R51, RZ, !P0 ;  /* 0x000000ff33787208 */ /* 0x000fe20004000000 */
[----:B------:R-:W-:Y:S01]  /*5ef0*/  FADD.FTZ R54, R118, R55 ;  /* 0x0000003776367221 */ /* 0x000fe20000010000 */
[----:B------:R-:W3:Y:S01]  /*5f00*/  LDS R44, [R40.X4+0x60] ;  /* 0x00006000282c7984 */ /* 0x000ee20000004800 */
[----:B------:R-:W-:Y:S01]  /*5f10*/  FMUL.FTZ R41, R124, R121 ;  /* 0x000000797c297220 */ /* 0x000fe20000410000 */
[----:B------:R-:W-:Y:S01]  /*5f20*/  FSEL R121, R42, 1, !P4 ;  /* 0x3f8000002a797808 */ /* 0x000fe20006000000 */
[----:B------:R-:W-:-:S02]  /*5f30*/  FFMA.FTZ R50, R78, R53, -R50 ;  /* 0x000000354e327223 */ /* 0x000fc40000010832 */
[----:B------:R-:W-:Y:S02]  /*5f40*/  FMUL.FTZ R53, R81, R53 ;  /* 0x0000003551357220 */ /* 0x000fe40000410000 */
[----:B------:R-:W-:Y:S02]  /*5f50*/  FADD.FTZ R42, R120, R123 ;  /* 0x0000007b782a7221 */ /* 0x000fe40000010000 */
[C---:B------:R-:W-:Y:S02]  /*5f60*/  FMUL.FTZ R47, R119.reuse, R54 ;  /* 0x00000036772f7220 */ /* 0x040fe40000410000 */
[----:B------:R-:W-:Y:S02]  /*5f70*/  FFMA.FTZ R53, R78, R52, R53 ;  /* 0x000000344e357223 */ /* 0x000fe40000010035 */
[-C--:B------:R-:W-:Y:S02]  /*5f80*/  FMUL.FTZ R51, R119, R42.reuse ;  /* 0x0000002a77337220 */ /* 0x080fe40000410000 */
[----:B------:R-:W-:-:S02]  /*5f90*/  FFMA.FTZ R52, R121, R42, -R47 ;  /* 0x0000002a79347223 */ /* 0x000fc4000001082f */
[----:B------:R-:W4:Y:S01]  /*5fa0*/  LDS R42, [R40.X4+0x64] ;  /* 0x00006400282a7984 */ /* 0x000f220000004800 */
[C---:B0-----:R-:W-:Y:S02]  /*5fb0*/  FMUL.FTZ R48, R7.reuse, R48 ;  /* 0x0000003007307220 */ /* 0x041fe40000410000 */
[----:B------:R-:W-:Y:S01]  /*5fc0*/  FMUL.FTZ R46, R7, R46 ;  /* 0x0000002e072e7220 */ /* 0x000fe20000410000 */
[----:B------:R-:W0:Y:S01]  /*5fd0*/  MUFU.EX2 R126, R126 ;  /* 0x0000007e007e7308 */ /* 0x000e220000000800 */
[----:B------:R-:W-:Y:S01]  /*5fe0*/  FMUL.FTZ R47, R116, R53 ;  /* 0x00000035742f7220 */ /* 0x000fe20000410000 */
[----:B------:R-:W-:Y:S01]  /*5ff0*/  FSEL R123, R48, RZ, !P4 ;  /* 0x000000ff307b7208 */ /* 0x000fe20006000000 */
[----:B------:R-:W-:Y:S01]  /*6000*/  FFMA.FTZ R54, R121, R54, R51 ;  /* 0x0000003679367223 */ /* 0x000fe20000010033 */
[----:B------:R-:W-:Y:S01]  /*6010*/  FSEL R122, R122, RZ, !P6 ;  /* 0x000000ff7a7a7208 */ /* 0x000fe20007000000 */
[-C--:B------:R-:W-:Y:S01]  /*6020*/  FFMA.FTZ R48, R117, R50.reuse, -R47 ;  /* 0x0000003275307223 */ /* 0x080fe2000001082f */
[----:B------:R-:W-:Y:S01]  /*6030*/  FSEL R125, R46, RZ, !P4 ;  /* 0x000000ff2e7d7208 */ /* 0x000fe20006000000 */
[----:B------:R-:W-:Y:S01]  /*6040*/  FADD.FTZ R55, R123, R54 ;  /* 0x000000367b377221 */ /* 0x000fe20000010000 */
[----:B------:R-:W3:Y:S01]  /*6050*/  LDS R47, [R40.X4+0x6c] ;  /* 0x00006c00282f7984 */ /* 0x000ee20000004800 */
[----:B------:R-:W-:Y:S01]  /*6060*/  FMUL.FTZ R50, R116, R50 ;  /* 0x0000003274327220 */ /* 0x000fe20000410000 */
[----:B------:R-:W-:Y:S01]  /*6070*/  FSEL R124, R41, 1, !P6 ;  /* 0x3f800000297c7808 */ /* 0x000fe20007000000 */
[----:B------:R-:W-:Y:S01]  /*6080*/  FADD.FTZ R51, R125, R52 ;  /* 0x000000347d337221 */ /* 0x000fe20000010000 */
[----:B------:R-:W4:Y:S01]  /*6090*/  LDS R41, [R40.X4+0x68] ;  /* 0x0000680028297984 */ /* 0x000f220000004800 */
[----:B------:R-:W-:-:S02]  /*60a0*/  FMUL.FTZ R46, R122, R55 ;  /* 0x000000377a2e7220 */ /* 0x000fc40000410000 */
[----:B------:R-:W-:Y:S02]  /*60b0*/  FFMA.FTZ R50, R117, R53, R50 ;  /* 0x0000003575327223 */ /* 0x000fe40000010032 */
[----:B--2---:R-:W-:Y:S02]  /*60c0*/  FMUL.FTZ R43, R6, R43 ;  /* 0x0000002b062b7220 */ /* 0x004fe40000410000 */
[-C--:B------:R-:W-:Y:S02]  /*60d0*/  FFMA.FTZ R53, R124, R51.reuse, -R46 ;  /* 0x000000337c357223 */ /* 0x080fe4000001082e */
[----:B------:R-:W-:Y:S02]  /*60e0*/  FMUL.FTZ R46, R119, R50 ;  /* 0x00000032772e7220 */ /* 0x000fe40000410000 */
[----:B------:R-:W-:Y:S02]  /*60f0*/  FMUL.FTZ R52, R122, R51 ;  /* 0x000000337a347220 */ /* 0x000fe40000410000 */
[----:B0-----:R-:W-:-:S02]  /*6100*/  FMUL.FTZ R84, R126, R84 ;  /* 0x000000547e547220 */ /* 0x001fc40000410000 */
[----:B------:R-:W-:Y:S01]  /*6110*/  FMUL.FTZ R85, R126, R85 ;  /* 0x000000557e557220 */ /* 0x000fe20000410000 */
[----:B------:R-:W-:Y:S01]  /*6120*/  FSEL R126, R43, RZ, !P6 ;  /* 0x000000ff2b7e7208 */ /* 0x000fe20007000000 */
[----:B-1----:R-:W-:Y:S02]  /*6130*/  FMUL.FTZ R45, R6, R45 ;  /* 0x0000002d062d7220 */ /* 0x002fe40000410000 */
[----:B------:R-:W-:Y:S02]  /*6140*/  FFMA.FTZ R55, R124, R55, R52 ;  /* 0x000000377c377223 */ /* 0x000fe40000010034 */
[-C--:B------:R-:W-:Y:S02]  /*6150*/  FFMA.FTZ R51, R121, R48.reuse, -R46 ;  /* 0x0000003079337223 */ /* 0x080fe4000001082e */
[----:B------:R-:W0:Y:S01]  /*6160*/  LDS R46, [R40.X4+0x74] ;  /* 0x00007400282e7984 */ /* 0x000e220000004800 */
[----:B------:R-:W-:Y:S01]  /*6170*/  FMUL.FTZ R43, R119, R48 ;  /* 0x00000030772b7220 */ /* 0x000fe20000410000 */
[----:B------:R-:W-:-:S02]  /*6180*/  FSEL R127, R85, RZ, !P5 ;  /* 0x000000ff557f7208 */ /* 0x000fc40006800000 */
[----:B------:R-:W1:Y:S01]  /*6190*/  LDS R48, [R40.X4+0x70] ;  /* 0x0000700028307984 */ /* 0x000e620000004800 */
[----:B------:R-:W-:Y:S01]  /*61a0*/  FSEL R128, R45, RZ, !P6 ;  /* 0x000000ff2d807208 */ /* 0x000fe20007000000 */
[----:B------:R-:W-:Y:S01]  /*61b0*/  FADD.FTZ R54, R126, R55 ;  /* 0x000000377e367221 */ /* 0x000fe20000010000 */
[----:B------:R-:W-:-:S03]  /*61c0*/  FSEL R129, R84, 1, !P5 ;  /* 0x3f80000054817808 */ /* 0x000fc60006800000 */
[----:B------:R-:W-:Y:S02]  /*61d0*/  FMUL.FTZ R45, R127, R54 ;  /* 0x000000367f2d7220 */ /* 0x000fe40000410000 */
[----:B------:R-:W-:Y:S02]  /*61e0*/  FADD.FTZ R52, R128, R53 ;  /* 0x0000003580347221 */ /* 0x000fe40000010000 */
[----:B------:R-:W-:Y:S02]  /*61f0*/  FFMA.FTZ R53, R121, R50, R43 ;  /* 0x0000003279357223 */ /* 0x000fe4000001002b */
[----:B---3--:R-:W-:Y:S01]  /*6200*/  FMUL.FTZ R44, R5, R44 ;  /* 0x0000002c052c7220 */ /* 0x008fe20000410000 */
[----:B------:R-:W2:Y:S01]  /*6210*/  LDS R43, [R40.X4+0x78] ;  /* 0x00007800282b7984 */ /* 0x000ea20000004800 */
[----:B------:R-:W-:Y:S02]  /*6220*/  FFMA.FTZ R55, R129, R52, -R45 ;  /* 0x0000003481377223 */ /* 0x000fe4000001082d */
[----:B----4-:R-:W-:Y:S01]  /*6230*/  FMUL.FTZ R42, R5, R42 ;  /* 0x0000002a052a7220 */ /* 0x010fe20000410000 */
[----:B------:R3:W4:Y:S01]  /*6240*/  LDS R45, [R40.X4+0x7c] ;  /* 0x00007c00282d7984 */ /* 0x0007220000004800 */
[----:B------:R-:W-:Y:S01]  /*6250*/  FMUL.FTZ R50, R122, R53 ;  /* 0x000000357a327220 */ /* 0x000fe20000410000 */
[----:B------:R-:W-:Y:S01]  /*6260*/  FSEL R130, R44, RZ, !P5 ;  /* 0x000000ff2c827208 */ /* 0x000fe20006800000 */
[----:B------:R-:W-:Y:S01]  /*6270*/  FMUL.FTZ R84, R127, R52 ;  /* 0x000000347f547220 */ /* 0x000fe20000410000 */
[----:B------:R-:W-:Y:S01]  /*6280*/  FSEL R132, R42, RZ, !P5 ;  /* 0x000000ff2a847208 */ /* 0x000fe20006800000 */
[----:B------:R-:W-:Y:S01]  /*6290*/  FFMA.FTZ R42, R124, R51, -R50 ;  /* 0x000000337c2a7223 */ /* 0x000fe20000010832 */
[----:B------:R-:W-:Y:S01]  /*62a0*/  FSEL R131, R131, RZ, !P3 ;  /* 0x000000ff83837208 */ /* 0x000fe20005800000 */
[----:B------:R-:W-:-:S02]  /*62b0*/  FFMA.FTZ R85, R129, R54, R84 ;  /* 0x0000003681557223 */ /* 0x000fc40000010054 */
[----:B------:R-:W-:Y:S01]  /*62c0*/  FADD.FTZ R50, R130, R55 ;  /* 0x0000003782327221 */ /* 0x000fe20000010000 */
[----:B------:R-:W-:Y:S01]  /*62d0*/  FSEL R133, R133, 1, !P3 ;  /* 0x3f80000085857808 */ /* 0x000fe20005800000 */
[----:B------:R-:W-:Y:S02]  /*62e0*/  FMUL.FTZ R51, R122, R51 ;  /* 0x000000337a337220 */ /* 0x000fe40000410000 */
[----:B------:R-:W-:Y:S02]  /*62f0*/  FADD.FTZ R52, R132, R85 ;  /* 0x0000005584347221 */ /* 0x000fe40000010000 */
[----:B------:R-:W-:Y:S02]  /*6300*/  FMUL.FTZ R54, R131, R50 ;  /* 0x0000003283367220 */ /* 0x000fe40000410000 */
[----:B------:R-:W-:Y:S02]  /*6310*/  FMUL.FTZ R47, R4, R47 ;  /* 0x0000002f042f7220 */ /* 0x000fe40000410000 */
[----:B------:R-:W-:-:S02]  /*6320*/  FFMA.FTZ R44, R124, R53, R51 ;  /* 0x000000357c2c7223 */ /* 0x000fc40000010033 */
[----:B------:R-:W-:Y:S02]  /*6330*/  FMUL.FTZ R41, R4, R41 ;  /* 0x0000002904297220 */ /* 0x000fe40000410000 */
[-C--:B------:R-:W-:Y:S01]  /*6340*/  FFMA.FTZ R51, R133, R52.reuse, R54 ;  /* 0x0000003485337223 */ /* 0x080fe20000010036 */
[----:B------:R-:W-:Y:S01]  /*6350*/  FSEL R134, R47, RZ, !P3 ;  /* 0x000000ff2f867208 */ /* 0x000fe20005800000 */
[----:B------:R-:W-:Y:S01]  /*6360*/  FMUL.FTZ R52, R131, R52 ;  /* 0x0000003483347220 */ /* 0x000fe20000410000 */
[----:B------:R-:W-:Y:S01]  /*6370*/  FSEL R135, R41, RZ, !P3 ;  /* 0x000000ff29877208 */ /* 0x000fe20005800000 */
[----:B---3--:R-:W-:Y:S01]  /*6380*/  FMUL.FTZ R40, R127, R44 ;  /* 0x0000002c7f287220 */ /* 0x008fe20000410000 */
[----:B------:R-:W-:Y:S01]  /*6390*/  FSEL R136, R136, RZ, !P2 ;  /* 0x000000ff88887208 */ /* 0x000fe20005000000 */
[----:B------:R-:W-:Y:S02]  /*63a0*/  FFMA.FTZ R52, R133, R50, -R52 ;  /* 0x0000003285347223 */ /* 0x000fe40000010834 */
[----:B------:R-:W-:-:S02]  /*63b0*/  FFMA.FTZ R40, R129, R42, -R40 ;  /* 0x0000002a81287223 */ /* 0x000fc40000010828 */
[----:B------:R-:W-:Y:S02]  /*63c0*/  FADD.FTZ R51, R134, R51 ;  /* 0x0000003386337221 */ /* 0x000fe40000010000 */
[----:B------:R-:W-:Y:S01]  /*63d0*/  FMUL.FTZ R42, R127, R42 ;  /* 0x0000002a7f2a7220 */ /* 0x000fe20000410000 */
[----:B------:R-:W-:Y:S01]  /*63e0*/  FSEL R137, R137, 1, !P2 ;  /* 0x3f80000089897808 */ /* 0x000fe20005000000 */
[----:B------:R-:W-:Y:S02]  /*63f0*/  FADD.FTZ R52, R135, R52 ;  /* 0x0000003487347221 */ /* 0x000fe40000010000 */
[----:B------:R-:W-:Y:S02]  /*6400*/  FMUL.FTZ R41, R136, R51 ;  /* 0x0000003388297220 */ /* 0x000fe40000410000 */
[----:B0-----:R-:W-:Y:S02]  /*6410*/  FMUL.FTZ R46, R3, R46 ;  /* 0x0000002e032e7220 */ /* 0x001fe40000410000 */
[----:B------:R-:W-:-:S02]  /*6420*/  FFMA.FTZ R42, R129, R44, R42 ;  /* 0x0000002c812a7223 */ /* 0x000fc4000001002a */
[----:B-1----:R-:W-:Y:S02]  /*6430*/  FMUL.FTZ R48, R3, R48 ;  /* 0x0000003003307220 */ /* 0x002fe40000410000 */
[-C--:B------:R-:W-:Y:S01]  /*6440*/  FMUL.FTZ R50, R136, R52.reuse ;  /* 0x0000003488327220 */ /* 0x080fe20000410000 */
[----:B------:R-:W-:Y:S01]  /*6450*/  FSEL R138, R46, RZ, !P2 ;  /* 0x000000ff2e8a7208 */ /* 0x000fe20005000000 */
[----:B------:R-:W-:Y:S01]  /*6460*/  FFMA.FTZ R52, R137, R52, -R41 ;  /* 0x0000003489347223 */ /* 0x000fe20000010829 */
[----:B------:R-:W-:Y:S01]  /*6470*/  FSEL R141, R48, RZ, !P2 ;  /* 0x000000ff308d7208 */ /* 0x000fe20005000000 */
[----:B------:R-:W-:Y:S02]  /*6480*/  FMUL.FTZ R41, R131, R42 ;  /* 0x0000002a83297220 */ /* 0x000fe40000410000 */
[----:B------:R-:W-:Y:S01]  /*6490*/  FFMA.FTZ R51, R137, R51, R50 ;  /* 0x0000003389337223 */ /* 0x000fe20000010032 */
[----:B------:R-:W-:Y:S01]  /*64a0*/  FSEL R139, R139, RZ, !P1 ;  /* 0x000000ff8b8b7208 */ /* 0x000fe20004800000 */
[----:B------:R-:W-:-:S02]  /*64b0*/  FFMA.FTZ R41, R133, R40, -R41 ;  /* 0x0000002885297223 */ /* 0x000fc40000010829 */
[----:B------:R-:W-:Y:S02]  /*64c0*/  FADD.FTZ R51, R138, R51 ;  /* 0x000000338a337221 */ /* 0x000fe40000010000 */
[----:B------:R-:W-:Y:S02]  /*64d0*/  FMUL.FTZ R40, R131, R40 ;  /* 0x0000002883287220 */ /* 0x000fe40000410000 */
[----:B------:R-:W-:Y:S01]  /*64e0*/  FADD.FTZ R52, R141, R52 ;  /* 0x000000348d347221 */ /* 0x000fe20000010000 */
[----:B------:R-:W-:Y:S01]  /*64f0*/  FSEL R140, R140, 1, !P1 ;  /* 0x3f8000008c8c7808 */ /* 0x000fe20004800000 */
[C---:B--2---:R-:W-:Y:S02]  /*6500*/  FMUL.FTZ R43, R2.reuse, R43 ;  /* 0x0000002b022b7220 */ /* 0x044fe40000410000 */
[----:B----4-:R-:W-:Y:S02]  /*6510*/  FMUL.FTZ R45, R2, R45 ;  /* 0x0000002d022d7220 */ /* 0x010fe40000410000 */
[----:B------:R-:W-:-:S02]  /*6520*/  FMUL.FTZ R47, R139, R51 ;  /* 0x000000338b2f7220 */ /* 0x000fc40000410000 */
[----:B------:R-:W-:Y:S02]  /*6530*/  FFMA.FTZ R40, R133, R42, R40 ;  /* 0x0000002a85287223 */ /* 0x000fe40000010028 */
[-C--:B------:R-:W-:Y:S01]  /*6540*/  FMUL.FTZ R42, R139, R52.reuse ;  /* 0x000000348b2a7220 */ /* 0x080fe20000410000 */
[----:B------:R-:W-:Y:S01]  /*6550*/  FSEL R142, R43, RZ, !P1 ;  /* 0x000000ff2b8e7208 */ /* 0x000fe20004800000 */
[C---:B------:R-:W-:Y:S01]  /*6560*/  FFMA.FTZ R47, R140.reuse, R52, -R47 ;  /* 0x000000348c2f7223 */ /* 0x040fe2000001082f */
[----:B------:R-:W-:Y:S01]  /*6570*/  FSEL R143, R45, RZ, !P1 ;  /* 0x000000ff2d8f7208 */ /* 0x000fe20004800000 */
[----:B------:R-:W-:Y:S02]  /*6580*/  FFMA.FTZ R44, R140, R51, R42 ;  /* 0x000000338c2c7223 */ /* 0x000fe4000001002a */
[C---:B------:R-:W-:Y:S02]  /*6590*/  FMUL.FTZ R43, R136.reuse, R41 ;  /* 0x00000029882b7220 */ /* 0x040fe40000410000 */
[----:B------:R-:W-:-:S02]  /*65a0*/  FMUL.FTZ R42, R136, R40 ;  /* 0x00000028882a7220 */ /* 0x000fc40000410000 */
[----:B------:R-:W-:Y:S02]  /*65b0*/  FADD.FTZ R50, R142, R47 ;  /* 0x0000002f8e327221 */ /* 0x000fe40000010000 */
[----:B------:R-:W-:Y:S02]  /*65c0*/  FADD.FTZ R51, R143, R44 ;  /* 0x0000002c8f337221 */ /* 0x000fe40000010000 */
[C---:B------:R-:W-:Y:S02]  /*65d0*/  FFMA.FTZ R43, R137.reuse, R40, R43 ;  /* 0x00000028892b7223 */ /* 0x040fe4000001002b */
[----:B------:R-:W-:Y:S01]  /*65e0*/  FFMA.FTZ R42, R137, R41, -R42 ;  /* 0x00000029892a7223 */ /* 0x000fe2000001082a */
[----:B------:R-:W0:Y:S01]  /*65f0*/  SHFL.UP PT, R45, R50, 0x1, RZ ;  /* 0x04200000322d7989 */ /* 0x000e2200000e00ff */
[C---:B------:R-:W-:Y:S02]  /*6600*/  FMUL.FTZ R41, R139.reuse, R43 ;  /* 0x0000002b8b297220 */ /* 0x040fe40000410000 */
[-C--:B------:R-:W-:Y:S01]  /*6610*/  FMUL.FTZ R40, R139, R42.reuse ;  /* 0x0000002a8b287220 */ /* 0x080fe20000410000 */
[----:B------:R-:W1:Y:S01]  /*6620*/  SHFL.UP PT, R47, R51, 0x1, RZ ;  /* 0x04200000332f7989 */ /* 0x000e6200000e00ff */
[----:B------:R-:W-:-:S02]  /*6630*/  FFMA.FTZ R48, R140, R42, -R41 ;  /* 0x0000002a8c307223 */ /* 0x000fc40000010829 */
[----:B------:R-:W-:-:S03]  /*6640*/  FFMA.FTZ R40, R140, R43, R40 ;  /* 0x0000002b8c287223 */ /* 0x000fc60000010028 */
[----:B------:R-:W2:Y:S04]  /*6650*/  SHFL.UP PT, R41, R48, 0x1, RZ ;  /* 0x0420000030297989 */ /* 0x000ea800000e00ff */
[----:B------:R-:W3:Y:S01]  /*6660*/  SHFL.UP PT, R43, R40, 0x1, RZ ;  /* 0x04200000282b7989 */ /* 0x000ee200000e00ff */
[----:B------:R-:W-:Y:S01]  /*6670*/  ISETP.GE.AND P0, PT, R74, 0x1, PT ;  /* 0x000000014a00780c */ /* 0x000fe20003f06270 */
[C---:B0-----:R-:W-:Y:S02]  /*6680*/  FMUL.FTZ R44, R40.reuse, R45 ;  /* 0x0000002d282c7220 */ /* 0x041fe40000410000 */
[-C--:B-1----:R-:W-:Y:S02]  /*6690*/  FMUL.FTZ R42, R40, R47.reuse ;  /* 0x0000002f282a7220 */ /* 0x082fe40000410000 */
[----:B------:R-:W-:-:S02]  /*66a0*/  FFMA.FTZ R44, R48, R47, R44 ;  /* 0x0000002f302c7223 */ /* 0x000fc4000001002c */
[----:B------:R-:W-:-:S06]  /*66b0*/  FFMA.FTZ R45, R48, R45, -R42 ;  /* 0x0000002d302d7223 */ /* 0x000fcc000001082a */
[----:B------:R-:W-:Y:S02]  /*66c0*/  @P0 FADD.FTZ R51, R51, R44 ;  /* 0x0000002c33330221 */ /* 0x000fe40000010000 */
[----:B------:R-:W-:Y:S02]  /*66d0*/  @P0 FADD.FTZ R50, R50, R45 ;  /* 0x0000002d32320221 */ /* 0x000fe40000010000 */
[C---:B--2---:R-:W-:Y:S02]  /*66e0*/  FMUL.FTZ R44, R40.reuse, R41 ;  /* 0x00000029282c7220 */ /* 0x044fe40000410000 */
[-C--:B---3--:R-:W-:Y:S01]  /*66f0*/  FMUL.FTZ R42, R40, R43.reuse ;  /* 0x0000002b282a7220 */ /* 0x088fe20000410000 */
[----:B------:R-:W0:Y:S01]  /*6700*/  SHFL.UP PT, R47, R50, 0x2, RZ ;  /* 0x04400000322f7989 */ /* 0x000e2200000e00ff */
[C---:B------:R-:W-:Y:S02]  /*6710*/  FFMA.FTZ R43, R48.reuse, R43, R44 ;  /* 0x0000002b302b7223 */ /* 0x040fe4000001002c */
[----:B------:R-:W-:Y:S01]  /*6720*/  @P0 FFMA.FTZ R48, R48, R41, -R42 ;  /* 0x0000002930300223 */ /* 0x000fe2000001082a */
[----:B------:R-:W1:Y:S02]  /*6730*/  SHFL.UP PT, R53, R51, 0x2, RZ ;  /* 0x0440000033357989 */ /* 0x000e6400000e00ff */
[----:B------:R-:W-:-:S02]  /*6740*/  FSEL R42, R40, R43, !P0 ;  /* 0x0000002b282a7208 */ /* 0x000fc40004000000 */
[----:B------:R-:W2:Y:S04]  /*6750*/  SHFL.UP PT, R41, R48, 0x2, RZ ;  /* 0x0440000030297989 */ /* 0x000ea800000e00ff */
[----:B------:R-:W3:Y:S01]  /*6760*/  SHFL.UP PT, R45, R42, 0x2, RZ ;  /* 0x044000002a2d7989 */ /* 0x000ee200000e00ff */
[----:B------:R-:W-:Y:S01]  /*6770*/  ISETP.GE.AND P0, PT, R74, 0x2, PT ;  /* 0x000000024a00780c */ /* 0x000fe20003f06270 */
[----:B------:R-:W-:Y:S02]  /*6780*/  ULDC UR8, c[0x0][0x1b8] ;  /* 0x00006e0000087ab9 */ /* 0x000fe40000000800 */
[----:B------:R-:W-:Y:S01]  /*6790*/  UIMAD UR8, UR21, UR8, URZ ;  /* 0x00000008150872a4 */ /* 0x000fe2000f8e023f */
[----:B0-----:R-:W-:-:S04]  /*67a0*/  FMUL.FTZ R43, R42, R47 ;  /* 0x0000002f2a2b7220 */ /* 0x001fc80000410000 */
[-C--:B-1----:R-:W-:Y:S02]  /*67b0*/  FFMA.FTZ R44, R48, R53.reuse, R43 ;  /* 0x00000035302c7223 */ /* 0x082fe4000001002b */
[C---:B------:R-:W-:Y:S02]  /*67c0*/  FMUL.FTZ R40, R42.reuse, R53 ;  /* 0x000000352a287220 */ /* 0x040fe40000410000 */
[----:B--2---:R-:W-:Y:S02]  /*67d0*/  FMUL.FTZ R43, R42, R41 ;  /* 0x000000292a2b7220 */ /* 0x004fe40000410000 */
[C---:B------:R-:W-:Y:S01]  /*67e0*/  FFMA.FTZ R47, R48.reuse, R47, -R40 ;  /* 0x0000002f302f7223 */ /* 0x040fe20000010828 */
[----:B------:R-:W-:Y:S01]  /*67f0*/  MOV R40, UR8 ;  /* 0x0000000800287c02 */ /* 0x000fe20008000f00 */
[-C--:B---3--:R-:W-:Y:S02]  /*6800*/  FFMA.FTZ R43, R48, R45.reuse, R43 ;  /* 0x0000002d302b7223 */ /* 0x088fe4000001002b */
[----:B------:R-:W-:-:S04]  /*6810*/  FMUL.FTZ R45, R42, R45 ;  /* 0x0000002d2a2d7220 */ /* 0x000fc80000410000 */
[----:B------:R-:W-:Y:S02]  /*6820*/  @P0 FFMA.FTZ R48, R48, R41, -R45 ;  /* 0x0000002930300223 */ /* 0x000fe4000001082d */
[C---:B------:R-:W-:Y:S02]  /*6830*/  IMAD R45, R77.reuse, c[0x0][0x1bc], R40 ;  /* 0x00006f004d2d7a24 */ /* 0x040fe400078e0228 */
[----:B------:R-:W-:-:S04]  /*6840*/  IMAD.WIDE.U32 R40, R77, c[0x0][0x1b8], RZ ;  /* 0x00006e004d287a25 */ /* 0x000fc800078e00ff */
[----:B------:R-:W-:Y:S01]  /*6850*/  IMAD R49, R49, c[0x0][0x1c0], RZ ;  /* 0x0000700031317a24 */ /* 0x000fe200078e02ff */
[----:B------:R-:W-:Y:S01]  /*6860*/  IADD3 R41, R41, R45, RZ ;  /* 0x0000002d29297210 */ /* 0x000fe20007ffe0ff */
[----:B------:R-:W-:Y:S02]  /*6870*/  @P0 FADD.FTZ R50, R50, R47 ;  /* 0x0000002f32320221 */ /* 0x000fe40000010000 */
[----:B------:R-:W-:Y:S02]  /*6880*/  @P0 FADD.FTZ R51, R51, R44 ;  /* 0x0000002c33330221 */ /* 0x000fe40000010000 */
[C---:B------:R-:W-:Y:S01]  /*6890*/  IMAD R49, R0.reuse, c[0x0][0x1c4], R49 ;  /* 0x0000710000317a24 */ /* 0x040fe200078e0231 */
[----:B------:R-:W0:Y:S01]  /*68a0*/  SHFL.UP PT, R44, R50, 0x4, RZ ;  /* 0x04800000322c7989 */ /* 0x000e2200000e00ff */
[----:B------:R-:W-:-:S03]  /*68b0*/  IMAD.WIDE.U32 R40, R0, c[0x0][0x1c0], R40 ;  /* 0x0000700000287a25 */ /* 0x000fc600078e0028 */
[----:B------:R-:W1:Y:S02]  /*68c0*/  SHFL.UP PT, R45, R51, 0x4, RZ ;  /* 0x04800000332d7989 */ /* 0x000e6400000e00ff */
[----:B------:R-:W-:Y:S02]  /*68d0*/  IADD3 R41, R41, R49, RZ ;  /* 0x0000003129297210 */ /* 0x000fe40007ffe0ff */
[----:B------:R-:W-:Y:S02]  /*68e0*/  LEA R84, P1, R40, c[0x0][0x230], 0x3 ;  /* 0x00008c0028547a11 */ /* 0x000fe400078218ff */
[----:B------:R-:W-:Y:S02]  /*68f0*/  FSEL R43, R42, R43, !P0 ;  /* 0x0000002b2a2b7208 */ /* 0x000fe40004000000 */
[----:B------:R-:W-:Y:S02]  /*6900*/  LEA.HI.X R85, R40, c[0x0][0x234], R41, 0x3, P1 ;  /* 0x00008d0028557a11 */ /* 0x000fe400008f1c29 */
[----:B------:R-:W2:Y:S04]  /*6910*/  SHFL.UP PT, R40, R48, 0x4, RZ ;  /* 0x0480000030287989 */ /* 0x000ea800000e00ff */
[----:B------:R-:W3:Y:S01]  /*6920*/  SHFL.UP PT, R41, R43, 0x4, RZ ;  /* 0x048000002b297989 */ /* 0x000ee200000e00ff */
[----:B------:R-:W-:Y:S01]  /*6930*/  ISETP.GE.AND P0, PT, R74, 0x4, PT ;  /* 0x000000044a00780c */ /* 0x000fe20003f06270 */
[----:B0-----:R-:W-:-:S02]  /*6940*/  FMUL.FTZ R42, R43, R44 ;  /* 0x0000002c2b2a7220 */ /* 0x001fc40000410000 */
[-C--:B-1----:R-:W-:Y:S01]  /*6950*/  FMUL.FTZ R47, R43, R45.reuse ;  /* 0x0000002d2b2f7220 */ /* 0x082fe20000410000 */
[----:B------:R-:W-:Y:S01]  /*6960*/  ISETP.GE.AND P1, PT, R74, 0x10, PT ;  /* 0x000000104a00780c */ /* 0x000fe20003f26270 */
[----:B------:R-:W-:Y:S01]  /*6970*/  FFMA.FTZ R42, R48, R45, R42 ;  /* 0x0000002d302a7223 */ /* 0x000fe2000001002a */
[----:B------:R-:W-:Y:S01]  /*6980*/  ISETP.NE.AND P2, PT, R74, 0x1f, PT ;  /* 0x0000001f4a00780c */ /* 0x000fe20003f45270 */
[----:B------:R-:W-:Y:S01]  /*6990*/  FFMA.FTZ R47, R48, R44, -R47 ;  /* 0x0000002c302f7223 */ /* 0x000fe2000001082f */
[----:B------:R-:W5:Y:S05]  /*69a0*/  LDG.E.64 R84, [R84.64] ;  /* 0x0000000e54547981 */ /* 0x000f6a000c1e1b00 */
[----:B------:R-:W-:-:S02]  /*69b0*/  @P0 FADD.FTZ R51, R51, R42 ;  /* 0x0000002a33330221 */ /* 0x000fc40000010000 */
[----:B------:R-:W-:Y:S02]  /*69c0*/  @P0 FADD.FTZ R50, R50, R47 ;  /* 0x0000002f32320221 */ /* 0x000fe40000010000 */
[C---:B--2---:R-:W-:Y:S01]  /*69d0*/  FMUL.FTZ R42, R43.reuse, R40 ;  /* 0x000000282b2a7220 */ /* 0x044fe20000410000 */
[----:B------:R-:W0:Y:S03]  /*69e0*/  SHFL.UP PT, R47, R51, 0x8, RZ ;  /* 0x05000000332f7989 */ /* 0x000e2600000e00ff */
[-C--:B---3--:R-:W-:Y:S01]  /*69f0*/  FFMA.FTZ R42, R48, R41.reuse, R42 ;  /* 0x00000029302a7223 */ /* 0x088fe2000001002a */
[----:B------:R-:W1:Y:S01]  /*6a00*/  SHFL.UP PT, R45, R50, 0x8, RZ ;  /* 0x05000000322d7989 */ /* 0x000e6200000e00ff */
[----:B------:R-:W-:-:S04]  /*6a10*/  FMUL.FTZ R41, R43, R41 ;  /* 0x000000292b297220 */ /* 0x000fc80000410000 */
[----:B------:R-:W-:Y:S01]  /*6a20*/  @P0 FFMA.FTZ R48, R48, R40, -R41 ;  /* 0x0000002830300223 */ /* 0x000fe20000010829 */
[----:B------:R-:W-:-:S04]  /*6a30*/  FSEL R42, R43, R42, !P0 ;  /* 0x0000002a2b2a7208 */ /* 0x000fc80004000000 */
[----:B------:R-:W2:Y:S04]  /*6a40*/  SHFL.UP PT, R41, R48, 0x8, RZ ;  /* 0x0500000030297989 */ /* 0x000ea800000e00ff */
[----:B------:R-:W3:Y:S01]  /*6a50*/  SHFL.UP PT, R43, R42, 0x8, RZ ;  /* 0x050000002a2b7989 */ /* 0x000ee200000e00ff */
[----:B------:R-:W-:Y:S01]  /*6a60*/  ISETP.GE.AND P0, PT, R74, 0x8, PT ;  /* 0x000000084a00780c */ /* 0x000fe20003f06270 */
[C---:B0-----:R-:W-:Y:S02]  /*6a70*/  FMUL.FTZ R40, R42.reuse, R47 ;  /* 0x0000002f2a287220 */ /* 0x041fe40000410000 */
[-C--:B-1----:R-:W-:Y:S02]  /*6a80*/  FMUL.FTZ R44, R42, R45.reuse ;  /* 0x0000002d2a2c7220 */ /* 0x082fe40000410000 */
[----:B------:R-:W-:-:S02]  /*6a90*/  FFMA.FTZ R45, R48, R45, -R40 ;  /* 0x0000002d302d7223 */ /* 0x000fc40000010828 */
[----:B------:R-:W-:-:S06]  /*6aa0*/  FFMA.FTZ R44, R48, R47, R44 ;  /* 0x0000002f302c7223 */ /* 0x000fcc000001002c */
        /* <DEDUP_REMOVED lines=11> */
[----:B------:R-:W-:Y:S01]  /*6b60*/  LOP3.LUT P0, RZ, R75, 0x1f, RZ, 0xc0, !PT ;  /* 0x0000001f4bff7812 */ /* 0x000fe2000780c0ff */
[C---:B0-----:R-:W-:Y:S02]  /*6b70*/  FMUL.FTZ R47, R43.reuse, R45 ;  /* 0x0000002d2b2f7220 */ /* 0x041fe40000410000 */
[-C--:B-1----:R-:W-:Y:S02]  /*6b80*/  FMUL.FTZ R42, R43, R44.reuse ;  /* 0x0000002c2b2a7220 */ /* 0x082fe40000410000 */
[----:B------:R-:W-:-:S02]  /*6b90*/  FFMA.FTZ R47, R48, R44, -R47 ;  /* 0x0000002c302f7223 */ /* 0x000fc4000001082f */
[----:B------:R-:W-:Y:S02]  /*6ba0*/  FFMA.FTZ R44, R48, R45, R42 ;  /* 0x0000002d302c7223 */ /* 0x000fe4000001002a */
[CC--:B--2---:R-:W-:Y:S01]  /*6bb0*/  FMUL.FTZ R42, R43.reuse, R40.reuse ;  /* 0x000000282b2a7220 */ /* 0x0c4fe20000410000 */
[----:B------:R-:W-:Y:S01]  /*6bc0*/  ISETP.EQ.OR P0, PT, R72, RZ, P0 ;  /* 0x000000ff4800720c */ /* 0x000fe20000702670 */
[-C--:B---3--:R-:W-:Y:S02]  /*6bd0*/  FMUL.FTZ R45, R43, R41.reuse ;  /* 0x000000292b2d7220 */ /* 0x088fe40000410000 */
[C---:B------:R-:W-:Y:S02]  /*6be0*/  FFMA.FTZ R42, R48.reuse, R41, R42 ;  /* 0x00000029302a7223 */ /* 0x040fe4000001002a */
[----:B------:R-:W-:Y:S01]  /*6bf0*/  @P1 FADD.FTZ R51, R51, R44 ;  /* 0x0000002c33331221 */ /* 0x000fe20000010000 */
[----:B------:R-:W-:Y:S01]  /*6c00*/  @!P2 SHF.R.U32.HI R44, RZ, 0x1, R75 ;  /* 0x00000001ff2ca819 */ /* 0x000fe2000001164b */
[----:B------:R-:W-:Y:S01]  /*6c10*/  @P1 FFMA.FTZ R48, R48, R40, -R45 ;  /* 0x0000002830301223 */ /* 0x000fe2000001082d */
[----:B------:R-:W-:-:S02]  /*6c20*/  FSEL R49, R43, R42, !P1 ;  /* 0x0000002a2b317208 */ /* 0x000fc40004800000 */
[----:B------:R-:W-:Y:S02]  /*6c30*/  MOV R41, RZ ;  /* 0x000000ff00297202 */ /* 0x000fe40000000f00 */
[----:B------:R-:W-:Y:S02]  /*6c40*/  MOV R40, 0x3f800000 ;  /* 0x3f80000000287802 */ /* 0x000fe40000000f00 */
[----:B------:R-:W-:Y:S02]  /*6c50*/  MOV R42, RZ ;  /* 0x000000ff002a7202 */ /* 0x000fe40000000f00 */
[----:B------:R-:W-:Y:S01]  /*6c60*/  MOV R43, RZ ;  /* 0x000000ff002b7202 */ /* 0x000fe20000000f00 */
[----:B------:R-:W-:Y:S01]  /*6c70*/  @P1 FADD.FTZ R50, R50, R47 ;  /* 0x0000002f32321221 */ /* 0x000fe20000010000 */
[----:B------:R-:W-:-:S04]  /*6c80*/  @!P2 LOP3.LUT R157, R44, 0x7ffffff0, RZ, 0xc0, !PT ;  /* 0x7ffffff02c9da812 */ /* 0x000fc800078ec0ff */
[----:B------:R-:W-:Y:S04]  /*6c90*/  @!P0 LDS.128 R40, [R0.X16+0x4260] ;  /* 0x0042600000288984 */ /* 0x000fe8000000cc00 */
[----:B------:R-:W-:Y:S04]  /*6ca0*/  @!P2 STS.128 [R157+0x4200], R48 ;  /* 0x004200309d00a388 */ /* 0x000fe80000000c00 */
[----:B------:R-:W-:Y:S06]  /*6cb0*/  BAR.SYNC.DEFER_BLOCKING 0x0 ;  /* 0x0000000000007b1d */ /* 0x000fec0000010000 */
[----:B------:R-:W-:Y:S04]  /*6cc0*/  LDS.128 R44, [0x4200] ;  /* 0x00420000ff2c7984 */ /* 0x000fe80000000c00 */
[----:B------:R-:W0:Y:S02]  /*6cd0*/  LDS.128 R52, [0x4210] ;  /* 0x00421000ff347984 */ /* 0x000e240000000c00 */
[----:B0-----:R-:W-:-:S04]  /*6ce0*/  FMUL.FTZ R159, R47, R53 ;  /* 0x000000352f9f7220 */ /* 0x001fc80000410000 */
[-C--:B------:R-:W-:Y:S02]  /*6cf0*/  FFMA.FTZ R159, R46, R52.reuse, -R159 ;  /* 0x000000342e9f7223 */ /* 0x080fe4000001089f */
[-C--:B------:R-:W-:Y:S02]  /*6d00*/  FMUL.FTZ R161, R45, R53.reuse ;  /* 0x000000352da17220 */ /* 0x080fe40000410000 */
[----:B------:R-:W-:Y:S02]  /*6d10*/  FADD.FTZ R159, R54, R159 ;  /* 0x0000009f369f7221 */ /* 0x000fe40000010000 */
[-C--:B------:R-:W-:Y:S02]  /*6d20*/  FMUL.FTZ R54, R44, R53.reuse ;  /* 0x000000352c367220 */ /* 0x080fe40000410000 */
[----:B------:R-:W-:Y:S02]  /*6d30*/  FMUL.FTZ R53, R46, R53 ;  /* 0x000000352e357220 */ /* 0x000fe40000410000 */
[----:B------:R-:W-:-:S02]  /*6d40*/  FFMA.FTZ R160, R44, R52, -R161 ;  /* 0x000000342ca07223 */ /* 0x000fc400000108a1 */
[-C--:B------:R-:W-:Y:S02]  /*6d50*/  FFMA.FTZ R161, R45, R52.reuse, R54 ;  /* 0x000000342da17223 */ /* 0x080fe40000010036 */
[----:B------:R-:W-:Y:S01]  /*6d60*/  FFMA.FTZ R164, R47, R52, R53 ;  /* 0x000000342fa47223 */ /* 0x000fe20000010035 */
[----:B------:R-:W-:-:S03]  /*6d70*/  SHF.R.U32.HI R52, RZ, 0x5, R75 ;  /* 0x00000005ff347819 */ /* 0x000fc6000001164b */
[----:B------:R-:W-:Y:S01]  /*6d80*/  FADD.FTZ R164, R55, R164 ;  /* 0x000000a437a47221 */ /* 0x000fe20000010000 */
[C---:B------:R-:W-:Y:S02]  /*6d90*/  ISETP.NE.AND P2, PT, R52.reuse, RZ, PT ;  /* 0x000000ff3400720c */ /* 0x040fe40003f45270 */
[C---:B------:R-:W-:Y:S02]  /*6da0*/  ISETP.NE.AND P0, PT, R52.reuse, 0x3, PT ;  /* 0x000000033400780c */ /* 0x040fe40003f05270 */
[----:B------:R-:W-:Y:S02]  /*6db0*/  ISETP.NE.AND P1, PT, R52, 0x2, PT ;  /* 0x000000023400780c */ /* 0x000fe40003f25270 */
[----:B------:R-:W0:Y:S02]  /*6dc0*/  LDS.128 R52, [0x4220] ;  /* 0x00422000ff347984 */ /* 0x000e240000000c00 */
[----:B------:R-:W-:Y:S02]  /*6dd0*/  FSEL R157, R160, R44, !P1 ;  /* 0x0000002ca09d7208 */ /* 0x000fe40004800000 */
[----:B------:R-:W-:Y:S01]  /*6de0*/  FSEL R162, R159, R46, !P1 ;  /* 0x0000002e9fa27208 */ /* 0x000fe20004800000 */
[----:B0-----:R-:W-:-:S02]  /*6df0*/  FMUL.FTZ R158, R161, R53 ;  /* 0x00000035a19e7220 */ /* 0x001fc40000410000 */
        /* <DEDUP_REMOVED lines=10> */
[----:B------:R-:W-:-:S04]  /*6ea0*/  FFMA.FTZ R52, R164, R52, R159 ;  /* 0x00000034a4347223 */ /* 0x000fc8000001009f */
        /* <DEDUP_REMOVED lines=9> */
[----:B------:R-:W-:Y:S01]  /*6f40*/  FSEL R53, R55, R53, !P0 ;  /* 0x0000003537357208 */ /* 0x000fe20004000000 */
[-C--:B0-----:R-:W-:Y:S02]  /*6f50*/  FMUL.FTZ R52, R161, R45.reuse ;  /* 0x0000002da1347220 */ /* 0x081fe40000410000 */
[-C--:B------:R-:W-:Y:S02]  /*6f60*/  FMUL.FTZ R159, R55, R45.reuse ;  /* 0x0000002d379f7220 */ /* 0x080fe40000410000 */
[C---:B------:R-:W-:Y:S02]  /*6f70*/  FFMA.FTZ R52, R158.reuse, R44, -R52 ;  /* 0x0000002c9e347223 */ /* 0x040fe40000010834 */
[-C--:B------:R-:W-:Y:S02]  /*6f80*/  FMUL.FTZ R158, R158, R45.reuse ;  /* 0x0000002d9e9e7220 */ /* 0x080fe40000410000 */
[----:B------:R-:W-:-:S02]  /*6f90*/  FMUL.FTZ R45, R54, R45 ;  /* 0x0000002d362d7220 */ /* 0x000fc40000410000 */
[-C--:B------:R-:W-:Y:S02]  /*6fa0*/  FFMA.FTZ R158, R161, R44.reuse, R158 ;  /* 0x0000002ca19e7223 */ /* 0x080fe4000001009e */
[-C--:B------:R-:W-:Y:S02]  /*6fb0*/  FFMA.FTZ R159, R54, R44.reuse, -R159 ;  /* 0x0000002c369f7223 */ /* 0x080fe4000001089f */
[----:B------:R-:W-:Y:S02]  /*6fc0*/  FFMA.FTZ R44, R55, R44, R45 ;  /* 0x0000002c372c7223 */ /* 0x000fe4000001002d */
[----:B------:R-:W-:Y:S02]  /*6fd0*/  FADD.FTZ R46, R46, R159 ;  /* 0x0000009f2e2e7221 */ /* 0x000fe40000010000 */
[----:B------:R-:W-:Y:S01]  /*6fe0*/  FADD.FTZ R47, R47, R44 ;  /* 0x0000002c2f2f7221 */ /* 0x000fe20000010000 */
[----:B------:R-:W-:Y:S05]  /*6ff0*/  @!P2 BRA `(.L_x_214) ;  /* 0x000001400000a947 */ /* 0x000fea0003800000 */
[----:B-1234-:R-:W-:Y:S01]  /*7000*/  ISETP.NE.AND P0, PT, R74, RZ, PT ;  /* 0x000000ff4a00720c */ /* 0x01efe20003f05270 */
[C---:B------:R-:W-:Y:S01]  /*7010*/  FMUL.FTZ R44, R49.reuse, R160 ;  /* 0x000000a0312c7220 */ /* 0x040fe20000410000 */
[----:B------:R-:W-:Y:S01]  /*7020*/  MOV R46, R42 ;  /* 0x0000002a002e7202 */ /* 0x000fe20000000f00 */
[----:B------:R-:W-:-:S02]  /*7030*/  FMUL.FTZ R45, R49, R157 ;  /* 0x0000009d312d7220 */ /* 0x000fc40000410000 */
[----:B------:R-:W-:-:S04]  /*7040*/  FMUL.FTZ R47, R49, R53 ;  /* 0x00000035312f7220 */ /* 0x000fc80000410000 */
[----:B------:R-:W-:-:S04]  /*7050*/  FFMA.FTZ R47, R48, R162, -R47 ;  /* 0x000000a2302f7223 */ /* 0x000fc8000001082f */
[C---:B------:R-:W-:Y:S02]  /*7060*/  @P0 FFMA.FTZ R157, R48.reuse, R157, -R44 ;  /* 0x0000009d309d0223 */ /* 0x040fe4000001082c */
[----:B------:R-:W-:Y:S02]  /*7070*/  FMUL.FTZ R44, R49, R162 ;  /* 0x000000a2312c7220 */ /* 0x000fe40000410000 */
[C---:B------:R-:W-:Y:S01]  /*7080*/  @P0 FFMA.FTZ R160, R48.reuse, R160, R45 ;  /* 0x000000a030a00223 */ /* 0x040fe2000001002d */
[----:B------:R-:W-:Y:S01]  /*7090*/  MOV R45, R41 ;  /* 0x00000029002d7202 */ /* 0x000fe20000000f00 */
[----:B------:R-:W-:Y:S01]  /*70a0*/  FFMA.FTZ R44, R48, R53, R44 ;  /* 0x00000035302c7223 */ /* 0x000fe2000001002c */
[----:B------:R-:W-:Y:S01]  /*70b0*/  MOV R48, R157 ;  /* 0x0000009d00307202 */ /* 0x000fe20000000f00 */
[----:B------:R-:W-:Y:S01]  /*70c0*/  @P0 FADD.FTZ R162, R50, R47 ;  /* 0x0000002f32a20221 */ /* 0x000fe20000010000 */
[----:B------:R-:W-:Y:S01]  /*70d0*/  MOV R47, R43 ;  /* 0x0000002b002f7202 */ /* 0x000fe20000000f00 */
[----:B------:R-:W-:Y:S01]  /*70e0*/  @P0 FADD.FTZ R53, R51, R44 ;  /* 0x0000002c33350221 */ /* 0x000fe20000010000 */
[----:B------:R-:W-:-:S02]  /*70f0*/  MOV R44, R40 ;  /* 0x00000028002c7202 */ /* 0x000fc40000000f00 */
[----:B------:R-:W-:Y:S02]  /*7100*/  MOV R49, R160 ;  /* 0x000000a000317202 */ /* 0x000fe40000000f00 */
[----:B------:R-:W-:Y:S02]  /*7110*/  MOV R50, R162 ;  /* 0x000000a200327202 */ /* 0x000fe40000000f00 */
[----:B------:R-:W-:Y:S01]  /*7120*/  MOV R51, R53 ;  /* 0x0000003500337202 */ /* 0x000fe20000000f00 */
[----:B------:R-:W-:Y:S05]  /*7130*/  BRA `(.L_x_215) ;  /* 0x0000010000007947 */ /* 0x000fea0003800000 */
.L_x_214:
[----:B-1234-:R-:W-:Y:S01]  /*7140*/  ISETP.NE.AND P0, PT, R74, RZ, PT ;  /* 0x000000ff4a00720c */ /* 0x01efe20003f05270 */
[C---:B------:R-:W-:Y:S02]  /*7150*/  FMUL.FTZ R45, R158.reuse, R41 ;  /* 0x000000299e2d7220 */ /* 0x040fe40000410000 */
[----:B------:R-:W-:Y:S02]  /*7160*/  FMUL.FTZ R53, R158, R43 ;  /* 0x0000002b9e357220 */ /* 0x000fe40000410000 */
[----:B------:R-:W-:-:S02]  /*7170*/  FFMA.FTZ R44, R52, R40, -R45 ;  /* 0x00000028342c7223 */ /* 0x000fc4000001082d */
[C---:B------:R-:W-:Y:S02]  /*7180*/  FMUL.FTZ R45, R158.reuse, R40 ;  /* 0x000000289e2d7220 */ /* 0x040fe40000410000 */
[-C--:B------:R-:W-:Y:S02]  /*7190*/  FMUL.FTZ R158, R158, R42.reuse ;  /* 0x0000002a9e9e7220 */ /* 0x080fe40000410000 */
[C---:B------:R-:W-:Y:S02]  /*71a0*/  FFMA.FTZ R53, R52.reuse, R42, -R53 ;  /* 0x0000002a34357223 */ /* 0x040fe40000010835 */
[----:B------:R0:W-:Y:S01]  /*71b0*/  @!P0 STS.128 [0x4250], R40 ;  /* 0x00425028ff008388 */ /* 0x0001e20000000c00 */
[C---:B------:R-:W-:Y:S01]  /*71c0*/  FFMA.FTZ R158, R52.reuse, R43, R158 ;  /* 0x0000002b349e7223 */ /* 0x040fe2000001009e */
[----:B------:R-:W-:Y:S01]  /*71d0*/  @!P0 MOV R48, R40 ;  /* 0x0000002800308202 */ /* 0x000fe20000000f00 */
[-C--:B------:R-:W-:Y:S01]  /*71e0*/  FFMA.FTZ R45, R52, R41.reuse, R45 ;  /* 0x00000029342d7223 */ /* 0x080fe2000001002d */
[----:B------:R-:W-:Y:S01]  /*71f0*/  @!P0 MOV R49, R41 ;  /* 0x0000002900318202 */ /* 0x000fe20000000f00 */
[----:B------:R-:W-:Y:S01]  /*7200*/  FADD.FTZ R46, R46, R53 ;  /* 0x000000352e2e7221 */ /* 0x000fe20000010000 */
[----:B------:R-:W-:Y:S01]  /*7210*/  @!P0 MOV R50, R42 ;  /* 0x0000002a00328202 */ /* 0x000fe20000000f00 */
[----:B------:R-:W-:Y:S01]  /*7220*/  FADD.FTZ R47, R47, R158 ;  /* 0x0000009e2f2f7221 */ /* 0x000fe20000010000 */
[----:B------:R-:W-:-:S02]  /*7230*/  @!P0 MOV R51, R43 ;  /* 0x0000002b00338202 */ /* 0x000fc40000000f00 */
.L_x_215:
[----:B------:R-:W-:Y:S05]  /*7240*/  BSYNC B0 ;  /* 0x0000000000007941 */ /* 0x000fea0003800000 */
.L_x_213:
[----:B------:R-:W-:Y:S01]  /*7250*/  BAR.SYNC.DEFER_BLOCKING 0x0 ;  /* 0x0000000000007b1d */ /* 0x000fe20000010000 */
[----:B------:R-:W-:-:S05]  /*7260*/  ISETP.NE.AND P0, PT, R75, RZ, PT ;  /* 0x000000ff4b00720c */ /* 0x000fca0003f05270 */
[----:B------:R-:W-:Y:S08]  /*7270*/  BSSY B0, `(.L_x_216) ;  /* 0x0000079000007945 */ /* 0x000ff00003800000 */
[----:B0-----:R-:W0:Y:S02]  /*7280*/  @P0 LDS.64 R40, [0x4258] ;  /* 0x00425800ff280984 */ /* 0x001e240000000a00 */
        /* <DEDUP_REMOVED lines=11> */
[----:B------:R-:W-:Y:S02]  /*7340*/  FADD.FTZ R114, R114, R51 ;  /* 0x0000003372727221 */ /* 0x000fe40000010000 */
[----:B------:R-:W-:Y:S02]  /*7350*/  FADD.FTZ R113, R113, R50 ;  /* 0x0000003271717221 */ /* 0x000fe40000010000 */
[----:B------:R-:W-:-:S02]  /*7360*/  FMUL.FTZ R40, R111, R114 ;  /* 0x000000726f287220 */ /* 0x000fc40000410000 */
[-C--:B------:R-:W-:Y:S02]  /*7370*/  FMUL.FTZ R111, R111, R113.reuse ;  /* 0x000000716f6f7220 */ /* 0x080fe40000410000 */
[C---:B------:R-:W-:Y:S02]  /*7380*/  FFMA.FTZ R40, R108.reuse, R113, -R40 ;  /* 0x000000716c287223 */ /* 0x040fe40000010828 */
[----:B------:R-:W-:Y:S02]  /*7390*/  FFMA.FTZ R111, R108, R114, R111 ;  /* 0x000000726c6f7223 */ /* 0x000fe4000001006f */
[----:B------:R-:W-:Y:S02]  /*73a0*/  FADD.FTZ R109, R109, R40 ;  /* 0x000000286d6d7221 */ /* 0x000fe40000010000 */
[----:B------:R-:W-:Y:S02]  /*73b0*/  FADD.FTZ R110, R110, R111 ;  /* 0x0000006f6e6e7221 */ /* 0x000fe40000010000 */
        /* <DEDUP_REMOVED lines=100> */
.L_x_217:
[----:B------:R-:W-:Y:S05]  /*7a00*/  BSYNC B0 ;  /* 0x0000000000007941 */ /* 0x000fea0003800000 */
.L_x_216:
[----:B-1----:R-:W-:Y:S01]  /*7a10*/  IADD3 R0, R0, 0x1, RZ ;  /* 0x0000000100007810 */ /* 0x002fe20007ffe0ff */
[C---:B-----5:R-:W-:Y:S02]  /*7a20*/  FMUL.FTZ R114, R85.reuse, R114 ;  /* 0x0000007255727220 */ /* 0x060fe40000410000 */
        /* <DEDUP_REMOVED lines=15> */
[----:B------:R-:W-:Y:S02]  /*7b20*/  FMUL.FTZ R85, R85, R140 ;  /* 0x0000008c55557220 */ /* 0x000fe40000410000 */
        /* <DEDUP_REMOVED lines=15> */
[----:B------:R-:W-:Y:S02]  /*7c20*/  FFMA.FTZ R85, R84, R142, -R85 ;  /* 0x0000008e54557223 */ /* 0x000fe40000010855 */
        /* <DEDUP_REMOVED lines=15> */
[----:B------:R-:W-:Y:S01]  /*7d20*/  FFMA.FTZ R18, R85, 2, R18 ;  /* 0x4000000055127823 */ /* 0x000fe20000010012 */
[----:B------:R-:W-:Y:S01]  /*7d30*/  @P0 CALL.REL.NOINC `(.L_x_212) ;  /* 0x0000001000000944 */ /* 0x000fe20003c00000 */
[----:B------:R-:W-:Y:S05]  /*7d40*/  BRA `(.L_x_218) ;  /* 0xffffbe6000007947 */ /* 0x000fea000383ffff */
.L_x_212:
[----:B------:R-:W-:Y:S01]  /*7d50*/  BAR.SYNC.DEFER_BLOCKING 0x0 ;  /* 0x0000000000007b1d */ /* 0x000fe20000010000 */
[----:B------:R-:W-:Y:S01]  /*7d60*/  ISETP.NE.AND P0, PT, R75, RZ, PT ;  /* 0x000000ff4b00720c */ /* 0x000fe20003f05270 */
[----:B------:R-:W-:Y:S01]  /*7d70*/  IMAD.WIDE.U32 R2, R76, c[0x0][0x200], RZ ;  /* 0x000080004c027a25 */ /* 0x000fe200078e00ff */
[----:B------:R-:W-:-:S03]  /*7d80*/  SHF.R.S32.HI R8, RZ, 0x1f, R71 ;  /* 0x0000001fff087819 */ /* 0x000fc60000011447 */
[----:B------:R-:W-:Y:S01]  /*7d90*/  ULDC UR8, c[0x0][0x200] ;  /* 0x0000800000087ab9 */ /* 0x000fe20000000800 */
[----:B------:R-:W-:Y:S01]  /*7da0*/  BSSY B0, `(.L_x_219) ;  /* 0x0000039000007945 */ /* 0x000fe20003800000 */
[----:B------:R-:W-:-:S06]  /*7db0*/  UIMAD UR8, UR20, UR8, URZ ;  /* 0x00000008140872a4 */ /* 0x000fcc000f8e023f */
[----:B------:R-:W-:-:S05]  /*7dc0*/  MOV R7, UR8 ;  /* 0x0000000800077c02 */ /* 0x000fca0008000f00 */
[----:B------:R-:W-:Y:S01]  /*7dd0*/  IMAD R7, R76, c[0x0][0x204], R7 ;  /* 0x000081004c077a24 */ /* 0x000fe200078e0207 */
        /* <DEDUP_REMOVED lines=13> */
[----:B0-----:R-:W-:-:S03]  /*7eb0*/  IADD3 R23, R3, R7, RZ ;  /* 0x0000000703177210 */ /* 0x001fc60007ffe0ff */
        /* <DEDUP_REMOVED lines=25> */
[----:B------:R-:W-:Y:S01]  /*8050*/  SHF.L.U32 R6, R72, 0xb, RZ ;  /* 0x0000000b48067819 */ /* 0x000fe200000006ff */
[----:B------:R-:W-:Y:S02]  /*8060*/  ULDC UR8, c[0x0][0x208] ;  /* 0x0000820000087ab9 */ /* 0x000fe40000000800 */
[----:B------:R-:W-:Y:S01]  /*8070*/  UIMAD UR8, UR21, UR8, URZ ;  /* 0x00000008150872a4 */ /* 0x000fe2000f8e023f */
[----:B------:R-:W-:-:S04]  /*8080*/  IADD3 R4, P0, R71, R6, RZ ;  /* 0x0000000647047210 */ /* 0x000fc80007f1e0ff */
[----:B------:R-:W-:Y:S02]  /*8090*/  LEA.HI.X.SX32 R5, R6, R8, 0x1, P0 ;  /* 0x0000000806057211 */ /* 0x000fe400000f0eff */
[----:B------:R-:W-:-:S03]  /*80a0*/  MOV R6, UR8 ;  /* 0x0000000800067c02 */ /* 0x000fc60008000f00 */
        /* <DEDUP_REMOVED lines=8> */
.L_x_220:
[----:B------:R-:W-:Y:S05]  /*8130*/  BSYNC B0 ;  /* 0x0000000000007941 */ /* 0x000fea0003800000 */
.L_x_219:
[----:B------:R-:W2:Y:S04]  /*8140*/  LDL.LU R12, [R1+0x4] ;  /* 0x00000400010c7983 */ /* 0x000ea80000300800 */
[----:B------:R-:W3:Y:S01]  /*8150*/  LDL.LU R10, [R1] ;  /* 0x00000000010a7983 */ /* 0x000ee20000300800 */
[----:B------:R-:W-:Y:S01]  /*8160*/  ULDC UR8, c[0x0][0x208] ;  /* 0x0000820000087ab9 */ /* 0x000fe20000000800 */
[----:B------:R-:W-:Y:S01]  /*8170*/  MOV R3, R23 ;  /* 0x0000001700037202 */ /* 0x000fe20000000f00 */
[----:B------:R-:W-:Y:S01]  /*8180*/  UIMAD UR8, UR21, UR8, URZ ;  /* 0x00000008150872a4 */ /* 0x000fe2000f8e023f */
[C---:B------:R-:W-:Y:S01]  /*8190*/  LOP3.LUT R5, R71.reuse, 0x20, RZ, 0xfc, !PT ;  /* 0x0000002047057812 */ /* 0x040fe200078efcff */
[----:B------:R-:W-:Y:S01]  /*81a0*/  UIADD3 UR6, UP0, UR6, 0x2000, URZ ;  /* 0x0000200006067890 */ /* 0x000fe2000ff1e03f */
[----:B0-----:R-:W-:Y:S01]  /*81b0*/  LOP3.LUT R7, R71, 0x40, RZ, 0xfc, !PT ;  /* 0x0000004047077812 */ /* 0x001fe200078efcff */
[----:B------:R-:W-:Y:S01]  /*81c0*/  IMAD.WIDE.U32 R2, R77, c[0x0][0x208], R2 ;  /* 0x000082004d027a25 */ /* 0x000fe200078e0002 */
[----:B------:R-:W-:Y:S01]  /*81d0*/  ISETP.GE.AND P3, PT, R5, R0, PT ;  /* 0x000000000500720c */ /* 0x000fe20003f66270 */
[----:B------:R-:W-:Y:S01]  /*81e0*/  UIADD3.X UR7, URZ, UR7, URZ, UP0, !UPT ;  /* 0x000000073f077290 */ /* 0x000fe200087fe43f */
[----:B------:R-:W-:-:S02]  /*81f0*/  SHF.L.U32 R5, R72, 0xb, RZ ;  /* 0x0000000b48057819 */ /* 0x000fc400000006ff */
[----:B------:R-:W-:Y:S02]  /*8200*/  MOV R6, UR8 ;  /* 0x0000000800067c02 */ /* 0x000fe40008000f00 */
[----:B------:R-:W-:Y:S02]  /*8210*/  ISETP.GE.AND P4, PT, R7, R0, PT ;  /* 0x000000000700720c */ /* 0x000fe40003f86270 */
[----:B------:R-:W-:Y:S01]  /*8220*/  SHF.R.S32.HI R7, RZ, 0x1f, R5 ;  /* 0x0000001fff077819 */ /* 0x000fe20000011405 */
[----:B------:R-:W-:Y:S01]  /*8230*/  IMAD R6, R77, c[0x0][0x20c], R6 ;  /* 0x000083004d067a24 */ /* 0x000fe200078e0206 */
[----:B------:R-:W-:Y:S02]  /*8240*/  IADD3 R4, P1, R5, R2, RZ ;  /* 0x0000000205047210 */ /* 0x000fe40007f3e0ff */
[C---:B------:R-:W-:Y:S02]  /*8250*/  LEA R5, P0, R71.reuse, c[0x0][0x258], 0x2 ;  /* 0x0000960047057a11 */ /* 0x040fe400078010ff */
[----:B------:R-:W-:-:S02]  /*8260*/  LOP3.LUT R23, R71, 0x60, RZ, 0xfc, !PT ;  /* 0x0000006047177812 */ /* 0x000fc400078efcff */
[----:B------:R-:W-:Y:S02]  /*8270*/  LEA.HI.X R8, R71, c[0x0][0x25c], R8, 0x2, P0 ;  /* 0x0000970047087a11 */ /* 0x000fe400000f1408 */
[----:B------:R-:W-:Y:S02]  /*8280*/  IADD3.X R3, R7, R6, R3, P1, !PT ;  /* 0x0000000607037210 */ /* 0x000fe40000ffe403 */
[C---:B------:R-:W-:Y:S02]  /*8290*/  LEA R2, P0, R4.reuse, R5, 0x2 ;  /* 0x0000000504027211 */ /* 0x040fe400078010ff */
[----:B------:R-:W-:Y:S02]  /*82a0*/  ISETP.GE.AND P5, PT, R23, R0, PT ;  /* 0x000000001700720c */ /* 0x000fe40003fa6270 */
[----:B------:R-:W-:Y:S02]  /*82b0*/  LOP3.LUT R5, R71, 0xa0, RZ, 0xfc, !PT ;  /* 0x000000a047057812 */ /* 0x000fe400078efcff */
[----:B------:R-:W-:-:S02]  /*82c0*/  LEA.HI.X R3, R4, R8, R3, 0x2, P0 ;  /* 0x0000000804037211 */ /* 0x000fc400000f1403 */
[-C--:B------:R-:W-:Y:S02]  /*82d0*/  ISETP.GE.AND P0, PT, R5, R0.reuse, PT ;  /* 0x000000000500720c */ /* 0x080fe40003f06270 */
[C---:B------:R-:W-:Y:S01]  /*82e0*/  LOP3.LUT R5, R71.reuse, 0x100, RZ, 0xfc, !PT ;  /* 0x0000010047057812 */ /* 0x040fe200078efcff */
[----:B------:R0:W-:Y:S01]  /*82f0*/  @!P3 STG.E [R2.64+0x80], R163 ;  /* 0x000080a30200b986 */ /* 0x0001e2000c10190e */
[C---:B------:R-:W-:Y:S02]  /*8300*/  LOP3.LUT R25, R71.reuse, 0x80, RZ, 0xfc, !PT ;  /* 0x0000008047197812 */ /* 0x040fe400078efcff */
[----:B------:R-:W-:Y:S01]  /*8310*/  LOP3.LUT R23, R71, 0xe0, RZ, 0xfc, !PT ;  /* 0x000000e047177812 */ /* 0x000fe200078efcff */
[----:B------:R0:W-:Y:S01]  /*8320*/  @!P5 STG.E [R2.64+0x180], R155 ;  /* 0x0001809b0200d986 */ /* 0x0001e2000c10190e */
[-C--:B------:R-:W-:Y:S02]  /*8330*/  ISETP.GE.AND P3, PT, R5, R0.reuse, PT ;  /* 0x000000000500720c */ /* 0x080fe40003f66270 */
[----:B------:R-:W-:Y:S01]  /*8340*/  ISETP.GE.AND P6, PT, R25, R0, PT ;  /* 0x000000001900720c */ /* 0x000fe20003fc6270 */
[----:B------:R0:W-:Y:S01]  /*8350*/  @!P4 STG.E [R2.64+0x100], R9 ;  /* 0x000100090200c986 */ /* 0x0001e2000c10190e */
[----:B------:R-:W-:-:S02]  /*8360*/  LOP3.LUT R7, R71, 0xc0, RZ, 0xfc, !PT ;  /* 0x000000c047077812 */ /* 0x000fc400078efcff */
[-C--:B------:R-:W-:Y:S01]  /*8370*/  ISETP.GE.AND P2, PT, R23, R0.reuse, PT ;  /* 0x000000001700720c */ /* 0x080fe20003f46270 */
[----:B------:R0:W-:Y:S01]  /*8380*/  @!P0 STG.E [R2.64+0x280], R153 ;  /* 0x0002809902008986 */ /* 0x0001e2000c10190e */
[----:B------:R-:W-:Y:S02]  /*8390*/  LOP3.LUT R5, R71, 0x140, RZ, 0xfc, !PT ;  /* 0x0000014047057812 */ /* 0x000fe400078efcff */
        /* <DEDUP_REMOVED lines=16> */
[----:B------:R-:W-:Y:S01]  /*84a0*/  IADD3 R72, R72, 0x1, RZ ;  /* 0x0000000148487810 */ /* 0x000fe20007ffe0ff */
[----:B------:R0:W-:Y:S01]  /*84b0*/  @!P4 STG.E [R2.64+0x480], R149 ;  /* 0x000480950200c986 */ /* 0x0001e2000c10190e */
[-C--:B------:R-:W-:Y:S02]  /*84c0*/  ISETP.GE.AND P1, PT, R7, R0.reuse, PT ;  /* 0x000000000700720c */ /* 0x080fe40003f26270 */
[----:B------:R-:W-:Y:S01]  /*84d0*/  LOP3.LUT R7, R71, 0x1e0, RZ, 0xfc, !PT ;  /* 0x000001e047077812 */ /* 0x000fe200078efcff */
[----:B------:R0:W-:Y:S01]  /*84e0*/  @!P0 STG.E [R2.64+0x600], R19 ;  /* 0x0006001302008986 */ /* 0x0001e2000c10190e */
[----:B------:R-:W-:Y:S02]  /*84f0*/  ISETP.GE.AND P0, PT, R72, c[0x0][0x174], PT ;  /* 0x00005d0048007a0c */ /* 0x000fe40003f06270 */
[----:B------:R-:W-:Y:S01]  /*8500*/  ISETP.GE.AND P3, PT, R7, R0, PT ;  /* 0x000000000700720c */ /* 0x000fe20003f66270 */
[----:B------:R0:W-:Y:S04]  /*8510*/  @!P2 STG.E [R2.64+0x700], R21 ;  /* 0x000700150200a986 */ /* 0x0001e8000c10190e */
[----:B------:R0:W-:Y:S04]  /*8520*/  @!P6 STG.E [R2.64+0x580], R147 ;  /* 0x000580930200e986 */ /* 0x0001e8000c10190e */
[----:B------:R0:W-:Y:S01]  /*8530*/  @!P1 STG.E [R2.64+0x680], R145 ;  /* 0x0006809102009986 */ /* 0x0001e2000c10190e */
[----:B------:R-:W-:-:S03]  /*8540*/  IADD3 R70, P1, R70, 0x4000, RZ ;  /* 0x0000400046467810 */ /* 0x000fc60007f3e0ff */
[----:B------:R0:W-:Y:S01]  /*8550*/  @!P3 STG.E [R2.64+0x780], R67 ;  /* 0x000780430200b986 */ /* 0x0001e2000c10190e */
[----:B------:R-:W-:Y:S02]  /*8560*/  IADD3.X R69, RZ, R69, RZ, P1, !PT ;  /* 0x00000045ff457210 */ /* 0x000fe40000ffe4ff */
[----:B--2---:R-:W-:-:S04]  /*8570*/  IADD3 R12, P2, R12, 0x2000, RZ ;  /* 0x000020000c0c7810 */ /* 0x004fc80007f5e0ff */
[----:B---3--:R-:W-:Y:S01]  /*8580*/  IADD3.X R10, RZ, R10, RZ, P2, !PT ;  /* 0x0000000aff0a7210 */ /* 0x008fe200017fe4ff */
[----:B------:R0:W-:Y:S04]  /*8590*/  STL [R1+0x4], R12 ;  /* 0x0000040c01007387 */ /* 0x0001e80000100800 */
[----:B------:R0:W-:Y:S01]  /*85a0*/  STL [R1], R10 ;  /* 0x0000000a01007387 */ /* 0x0001e20000100800 */
[----:B------:R-:W-:Y:S01]  /*85b0*/  @P0 CALL.REL.NOINC `(.L_x_221) ;  /* 0x0000001000000944 */ /* 0x000fe20003c00000 */
[----:B------:R-:W-:Y:S05]  /*85c0*/  BRA `(.L_x_222) ;  /* 0xffff810000007947 */ /* 0x000fea000383ffff */
.L_x_221:
[----:B------:R-:W-:Y:S05]  /*85d0*/  EXIT ;  /* 0x000000000000794d */ /* 0x000fea0003800000 */
.L_x_223:
        /* <DEDUP_REMOVED lines=10> */
.L_x_5324:


//--------------------- .text._Z25selective_scan_fwd_kernelI32Selective_Scan_fwd_kernel_traitsILi128ELi16ELi1ELb0ELb1ELb0ELb1EfN3c107complexIfEEEEv13SSMParamsBase --------------------------
	.section	.text._Z25selective_scan_fwd_kernelI32Selective_Scan_fwd_kernel_traitsILi128ELi16ELi1ELb0ELb1ELb0ELb1EfN3c107complexIfEEEEv13SSMParamsBase,"ax",@progbits
	.sectioninfo	@"SHI_REGISTERS=168"
	.align	128
        .global         _Z25selective_scan_fwd_kernelI32Selective_Scan_fwd_kernel_traitsILi128ELi16ELi1ELb0ELb1ELb0ELb1EfN3c107complexIfEEEEv13SSMParamsBase
        .type           _Z25selective_scan_fwd_kernelI32Selective_Scan_fwd_kernel_traitsILi128ELi16ELi1ELb0ELb1ELb0ELb1EfN3c107complexIfEEEEv13SSMParamsBase,@function
        .size           _Z25selective_scan_fwd_kernelI32Selective_Scan_fwd_kernel_traitsILi128ELi16ELi1ELb0ELb1ELb0ELb1EfN3c107complexIfEEEEv13SSMParamsBase,(.L_x_5325 - _Z25selective_scan_fwd_kernelI32Selective_Scan_fwd_kernel_traitsILi128ELi16ELi1ELb0ELb1ELb0ELb1EfN3c107complexIfEEEEv13SSMParamsBase)
        .other          _Z25selective_scan_fwd_kernelI32Selective_Scan_fwd_kernel_traitsILi128ELi16ELi1ELb0ELb1ELb0ELb1EfN3c107complexIfEEEEv13SSMParamsBase,@"STO_CUDA_ENTRY STV_DEFAULT"
_Z25selective_scan_fwd_kernelI32Selective_Scan_fwd_kernel_traitsILi128ELi16ELi1ELb0ELb1ELb0ELb1EfN3c107complexIfEEEEv13SSMParamsBase:
.text._Z25selective_scan_fwd_kernelI32Selective_Scan_fwd_kernel_traitsILi128ELi16ELi1ELb0ELb1ELb0ELb1EfN3c107complexIfEEEEv13SSMParamsBase:
        /* <DEDUP_REMOVED lines=73> */
[----:B------:R-:W0:Y:S01]  /*0490*/  S2R R75, SR_TID.X ;  /* 0x00000000004b7919 */ /* 0x000e220000002100 */
[----:B------:R-:W-:Y:S01]  /*04a0*/  IADD3 R3, R3, R11, RZ ;  /* 0x0000000b03037210 */ /* 0x000fe20007ffe0ff */
[----:B------:R-:W-:Y:S01]  /*04b0*/  IMAD R0, R0, c[0x0][0x1a8], RZ ;  /* 0x00006a0000007a24 */ /* 0x000fe200078e02ff */
[----:B-----5:R1:W2:Y:S01]  /*04c0*/  @P0 R2UR UR5, R8 ;  /* 0x00000000080503c2 */ /* 0x0202a200000e0000 */
[C---:B------:R-:W-:Y:S01]  /*04d0*/  IMAD.WIDE.U32 R4, R7.reuse, c[0x0][0x1a8], R4 ;  /* 0x00006a0007047a25 */ /* 0x040fe200078e0004 */
[----:B------:R-:W-:Y:S01]  /*04e0*/  UIMAD UR9, UR21, UR14, URZ ;  /* 0x0000000e150972a4 */ /* 0x000fe2000f8e023f */
[----:B------:R-:W3:Y:S01]  /*04f0*/  S2R R74, SR_LANEID ;  /* 0x00000000004a7919 */ /* 0x000ee20000000000 */
[----:B------:R-:W-:Y:S01]  /*0500*/  MOV R72, RZ ;  /* 0x000000ff00487202 */ /* 0x000fe20000000f00 */
[----:B------:R-:W-:Y:S01]  /*0510*/  IMAD R69, R7, c[0x0][0x1ac], R0 ;  /* 0x00006b0007457a24 */ /* 0x000fe200078e0200 */
[----:B------:R-:W-:Y:S01]  /*0520*/  MOV R0, UR8 ;  /* 0x0000000800007c02 */ /* 0x000fe20008000f00 */
[C---:B------:R-:W-:Y:S01]  /*0530*/  IMAD.WIDE.U32 R2, R77.reuse, c[0x0][0x1d8], R2 ;  /* 0x000076004d027a25 */ /* 0x040fe200078e0002 */
[----:B------:R-:W-:Y:S01]  /*0540*/  UIMAD UR9, UR10, UR18, UR9 ;  /* 0x000000120a0972a4 */ /* 0x000fe2000f8e0209 */
[----:B------:R1:W4:Y:S01]  /*0550*/  @P1 R2UR UR4, R9 ;  /* 0x00000000090413c2 */ /* 0x00032200000e0000 */
[----:B------:R-:W-:Y:S01]  /*0560*/  UIMAD UR10, UR20, UR16, URZ ;  /* 0x00000010140a72a4 */ /* 0x000fe2000f8e023f */
[----:B------:R-:W-:Y:S01]  /*0570*/  IMAD R7, R77, c[0x0][0x1dc], R0 ;  /* 0x000077004d077a24 */ /* 0x000fe200078e0200 */
[----:B------:R-:W-:Y:S01]  /*0580*/  LEA R0, P0, R2, c[0x0][0x240], 0x2 ;  /* 0x0000900002007a11 */ /* 0x000fe200078010ff */
[----:B------:R-:W-:Y:S01]  /*0590*/  UIADD3 UR7, UR7, UR9, URZ ;  /* 0x0000000907077290 */ /* 0x000fe2000fffe03f */
[----:B------:R-:W-:Y:S01]  /*05a0*/  LEA R70, P1, R4, c[0x0][0x228], 0x2 ;  /* 0x00008a0004467a11 */ /* 0x000fe200078210ff */
[----:B------:R-:W-:Y:S01]  /*05b0*/  ULDC UR8, c[0x0][0x1ec] ;  /* 0x00007b0000087ab9 */ /* 0x000fe20000000800 */
[----:B------:R-:W-:Y:S01]  /*05c0*/  IADD3 R3, R3, R7, RZ ;  /* 0x0000000703037210 */ /* 0x000fe20007ffe0ff */
[----:B------:R1:W-:Y:S01]  /*05d0*/  STL [R1+0x4], R0 ;  /* 0x0000040001007387 */ /* 0x0003e20000100800 */
[----:B------:R-:W-:Y:S01]  /*05e0*/  UIMAD UR8, UR11, UR8, UR10 ;  /* 0x000000080b0872a4 */ /* 0x000fe2000f8e020a */
[----:B------:R-:W-:Y:S01]  /*05f0*/  IADD3 R69, R5, R69, RZ ;  /* 0x0000004505457210 */ /* 0x000fe20007ffe0ff */
[----:B------:R-:W-:Y:S01]  /*0600*/  UIMAD.WIDE.U32 UR6, UR15, UR19, UR6 ;  /* 0x000000130f0672a5 */ /* 0x000fe2000f8e0006 */
[----:B------:R-:W-:Y:S01]  /*0610*/  LEA.HI.X R2, R2, c[0x0][0x244], R3, 0x2, P0 ;  /* 0x0000910002027a11 */ /* 0x000fe200000f1403 */
[----:B------:R-:W-:Y:S01]  /*0620*/  ULDC.64 UR10, c[0x0][0x248] ;  /* 0x00009200000a7ab9 */ /* 0x000fe20000000a00 */
[----:B0-----:R-:W-:Y:S01]  /*0630*/  SHF.L.U32 R73, R75, 0x4, RZ ;  /* 0x000000044b497819 */ /* 0x001fe200000006ff */
[----:B------:R-:W-:Y:S01]  /*0640*/  UIADD3 UR8, UR7, UR8, URZ ;  /* 0x0000000807087290 */ /* 0x000fe2000fffe03f */
[----:B------:R-:W-:Y:S01]  /*0650*/  LEA.HI.X R69, R4, c[0x0][0x22c], R69, 0x2, P1 ;  /* 0x00008b0004457a11 */ /* 0x000fe200008f1445 */
[----:B------:R1:W-:Y:S01]  /*0660*/  STL [R1], R2 ;  /* 0x0000000201007387 */ /* 0x0003e20000100800 */
[----:B------:R-:W-:Y:S01]  /*0670*/  ULEA UR7, UP0, UR6, UR10, 0x2 ;  /* 0x0000000a06077291 */ /* 0x000fe2000f80103f */
[----:B------:R-:W-:-:S03]  /*0680*/  LOP3.LUT R73, R73, 0xfffffe00, RZ, 0xc0, !PT ;  /* 0xfffffe0049497812 */ /* 0x000fc600078ec0ff */
[----:B------:R-:W-:Y:S01]  /*0690*/  ULEA.HI.X UR8, UR6, UR11, UR8, 0x2, UP0 ;  /* 0x0000000b06087291 */ /* 0x000fe200080f1408 */
[----:B------:R-:W-:Y:S02]  /*06a0*/  LOP3.LUT R71, R73, 0x1f, R75, 0xf8, !PT ;  /* 0x0000001f49477812 */ /* 0x000fe400078ef84b */
[----:B------:R-:W-:-:S04]  /*06b0*/  UMOV UR6, UR7 ;  /* 0x0000000700067c82 */ /* 0x000fc80008000000 */
[----:B-1234-:R-:W-:Y:S02]  /*06c0*/  UMOV UR7, UR8 ;  /* 0x0000000800077c82 */ /* 0x01efe40008000000 */
.L_x_268:
[----:B0-----:R-:W2:Y:S04]  /*06d0*/  LDL R14, [R1] ;  /* 0x00000000010e7983 */ /* 0x001ea80000100800 */
[----:B------:R-:W3:Y:S01]  /*06e0*/  LDL R2, [R1+0x4] ;  /* 0x0000040001027983 */ /* 0x000ee20000100800 */
[----:B------:R-:W-:Y:S01]  /*06f0*/  MOV R3, 0xfffff800 ;  /* 0xfffff80000037802 */ /* 0x000fe20000000f00 */
[----:B------:R-:W-:Y:S01]  /*0700*/  HFMA2.MMA R4, -RZ, RZ, 0, 0 ;  /* 0x00000000ff047435 */ /* 0x000fe200000001ff */
[C---:B------:R-:W-:Y:S01]  /*0710*/  LOP3.LUT R5, R71.reuse, 0x20, RZ, 0xfc, !PT ;  /* 0x0000002047057812 */ /* 0x040fe200078efcff */
[----:B------:R-:W-:Y:S01]  /*0720*/  HFMA2.MMA R6, -RZ, RZ, 0, 0 ;  /* 0x00000000ff067435 */ /* 0x000fe200000001ff */
[C---:B------:R-:W-:Y:S01]  /*0730*/  LOP3.LUT R7, R71.reuse, 0x40, RZ, 0xfc, !PT ;  /* 0x0000004047077812 */ /* 0x040fe200078efcff */
[----:B------:R-:W-:Y:S01]  /*0740*/  IMAD R68, R72, R3, c[0x0][0x168] ;  /* 0x00005a0048447624 */ /* 0x000fe200078e0203 */
[C---:B------:R-:W-:Y:S01]  /*0750*/  LOP3.LUT R11, R71.reuse, 0x60, RZ, 0xfc, !PT ;  /* 0x00000060470b7812 */ /* 0x040fe200078efcff */
[----:B------:R-:W-:Y:S01]  /*0760*/  CS2R R8, SRZ ;  /* 0x0000000000087805 */ /* 0x000fe2000001ff00 */
[C---:B------:R-:W-:Y:S01]  /*0770*/  LOP3.LUT R13, R71.reuse, 0x80, RZ, 0xfc, !PT ;  /* 0x00000080470d7812 */ /* 0x040fe200078efcff */
[----:B------:R-:W-:Y:S01]  /*0780*/  HFMA2.MMA R10, -RZ, RZ, 0, 0 ;  /* 0x00000000ff0a7435 */ /* 0x000fe200000001ff */
[-C--:B------:R-:W-:Y:S01]  /*0790*/  ISETP.GE.AND P2, PT, R71, R68.reuse, PT ;  /* 0x000000444700720c */ /* 0x080fe20003f46270 */
[----:B------:R-:W-:Y:S01]  /*07a0*/  CS2R R20, SRZ ;  /* 0x0000000000147805 */ /* 0x000fe2000001ff00 */
[----:B------:R-:W-:Y:S01]  /*07b0*/  ISETP.GE.AND P1, PT, R5, R68, PT ;  /* 0x000000440500720c */ /* 0x000fe20003f26270 */
[----:B------:R-:W-:Y:S01]  /*07c0*/  HFMA2.MMA R12, -RZ, RZ, 0, 0 ;  /* 0x00000000ff0c7435 */ /* 0x000fe200000001ff */
[----:B------:R-:W-:-:S02]  /*07d0*/  MOV R0, RZ ;  /* 0x000000ff00007202 */ /* 0x000fc40000000f00 */
[C---:B------:R-:W-:Y:S02]  /*07e0*/  LOP3.LUT R17, R71.reuse, 0xa0, RZ, 0xfc, !PT ;  /* 0x000000a047117812 */ /* 0x040fe400078efcff */
[----:B------:R-:W-:Y:S02]  /*07f0*/  LOP3.LUT R19, R71, 0xc0, RZ, 0xfc, !PT ;  /* 0x000000c047137812 */ /* 0x000fe400078efcff */
[-C--:B------:R-:W-:Y:S02]  /*0800*/  ISETP.GE.AND P0, PT, R7, R68.reuse, PT ;  /* 0x000000440700720c */ /* 0x080fe40003f06270 */
[----:B------:R-:W-:Y:S02]  /*0810*/  LOP3.LUT R23, R71, 0xe0, RZ, 0xfc, !PT ;  /* 0x000000e047177812 */ /* 0x000fe400078efcff */
[----:B------:R-:W-:Y:S02]  /*0820*/  ISETP.GE.AND P4, PT, R11, R68, PT ;  /* 0x000000440b00720c */ /* 0x000fe40003f86270 */
[----:B------:R-:W-:-:S02]  /*0830*/  LOP3.LUT R25, R71, 0x100, RZ, 0xfc, !PT ;  /* 0x0000010047197812 */ /* 0x000fc400078efcff */
[-C--:B------:R-:W-:Y:S02]  /*0840*/  ISETP.GE.AND P6, PT, R13, R68.reuse, PT ;  /* 0x000000440d00720c */ /* 0x080fe40003fc6270 */
[-C--:B------:R-:W-:Y:S02]  /*0850*/  ISETP.GE.AND P5, PT, R17, R68.reuse, PT ;  /* 0x000000441100720c */ /* 0x080fe40003fa6270 */
[----:B------:R-:W-:Y:S02]  /*0860*/  ISETP.GE.AND P3, PT, R19, R68, PT ;  /* 0x000000441300720c */ /* 0x000fe40003f66270 */
[----:B------:R-:W-:Y:S02]  /*0870*/  MOV R15, RZ ;  /* 0x000000ff000f7202 */ /* 0x000fe40000000f00 */
[C---:B------:R-:W-:Y:S02]  /*0880*/  LOP3.LUT R29, R71.reuse, 0x120, RZ, 0xfc, !PT ;  /* 0x00000120471d7812 */ /* 0x040fe400078efcff */
[----:B------:R-:W-:-:S02]  /*0890*/  LOP3.LUT R31, R71, 0x140, RZ, 0xfc, !PT ;  /* 0x00000140471f7812 */ /* 0x000fc400078efcff */
[C---:B------:R-:W-:Y:S02]  /*08a0*/  LOP3.LUT R35, R71.reuse, 0x160, RZ, 0xfc, !PT ;  /* 0x0000016047237812 */ /* 0x040fe400078efcff */
[----:B------:R-:W-:Y:S02]  /*08b0*/  MOV R27, RZ ;  /* 0x000000ff001b7202 */ /* 0x000fe40000000f00 */
[C---:B------:R-:W-:Y:S02]  /*08c0*/  LOP3.LUT R37, R71.reuse, 0x180, RZ, 0xfc, !PT ;  /* 0x0000018047257812 */ /* 0x040fe400078efcff */
[C---:B------:R-:W-:Y:S02]  /*08d0*/  LOP3.LUT R43, R71.reuse, 0x1a0, RZ, 0xfc, !PT ;  /* 0x000001a0472b7812 */ /* 0x040fe400078efcff */
[C---:B------:R-:W-:Y:S02]  /*08e0*/  LOP3.LUT R45, R71.reuse, 0x1c0, RZ, 0xfc, !PT ;  /* 0x000001c0472d7812 */ /* 0x040fe400078efcff */
[----:B------:R-:W-:Y:S01]  /*08f0*/  LOP3.LUT R47, R71, 0x1e0, RZ, 0xfc, !PT ;  /* 0x000001e0472f7812 */ /* 0x000fe200078efcff */
[----:B------:R-:W-:Y:S01]  /*0900*/  HFMA2.MMA R18, -RZ, RZ, 0, 0 ;  /* 0x00000000ff127435 */ /* 0x000fe200000001ff */
[----:B------:R-:W-:-:S02]  /*0910*/  MOV R33, RZ ;  /* 0x000000ff00217202 */ /* 0x000fc40000000f00 */
[----:B------:R-:W-:Y:S02]  /*0920*/  MOV R39, RZ ;  /* 0x000000ff00277202 */ /* 0x000fe40000000f00 */
[----:B------:R-:W-:Y:S01]  /*0930*/  MOV R41, RZ ;  /* 0x000000ff00297202 */ /* 0x000fe20000000f00 */
[----:B------:R-:W-:Y:S01]  /*0940*/  BAR.SYNC.DEFER_BLOCKING 0x0 ;  /* 0x0000000000007b1d */ /* 0x000fe20000010000 */
[----:B--2---:R-:W-:-:S05]  /*0950*/  MOV R3, R14 ;  /* 0x0000000e00037202 */ /* 0x004fca0000000f00 */
[----:B---3--:R-:W-:-:S05]  /*0960*/  IMAD.WIDE R2, R71, 0x4, R2 ;  /* 0x0000000447027825 */ /* 0x008fca00078e0202 */
[----:B------:R0:W2:Y:S01]  /*0970*/  @!P2 LDG.E R4, [R2.64] ;  /* 0x0000000c0204a981 */ /* 0x0000a2000c1e1900 */
[----:B------:R-:W-:-:S03]  /*0980*/  ISETP.GE.AND P2, PT, R23, R68, PT ;  /* 0x000000441700720c */ /* 0x000fc60003f46270 */
[----:B------:R0:W3:Y:S01]  /*0990*/  @!P1 LDG.E R0, [R2.64+0x80] ;  /* 0x0000800c02009981 */ /* 0x0000e2000c1e1900 */
[----:B------:R-:W-:-:S03]  /*09a0*/  ISETP.GE.AND P1, PT, R25, R68, PT ;  /* 0x000000441900720c */ /* 0x000fc60003f26270 */
[----:B------:R0:W4:Y:S01]  /*09b0*/  @!P0 LDG.E R9, [R2.64+0x100] ;  /* 0x0001000c02098981 */ /* 0x000122000c1e1900 */
[----:B------:R-:W-:-:S03]  /*09c0*/  ISETP.GE.AND P0, PT, R29, R68, PT ;  /* 0x000000441d00720c */ /* 0x000fc60003f06270 */
[----:B------:R0:W5:Y:S01]  /*09d0*/  @!P4 LDG.E R6, [R2.64+0x180] ;  /* 0x0001800c0206c981 */ /* 0x000162000c1e1900 */
[----:B------:R-:W-:-:S03]  /*09e0*/  ISETP.GE.AND P4, PT, R31, R68, PT ;  /* 0x000000441f00720c */ /* 0x000fc60003f86270 */
        /* <DEDUP_REMOVED lines=8> */
[----:B------:R-:W-:-:S03]  /*0a70*/  ISETP.GE.AND P2, PT, R45, R68, PT ;  /* 0x000000442d00720c */ /* 0x000fc60003f46270 */
[----:B------:R0:W5:Y:S01]  /*0a80*/  @!P1 LDG.E R27, [R2.64+0x400] ;  /* 0x0004000c021b9981 */ /* 0x000162000c1e1900 */
[----:B------:R-:W-:-:S03]  /*0a90*/  ISETP.GE.AND P1, PT, R47, R68, PT ;  /* 0x000000442f00720c */ /* 0x000fc60003f26270 */
        /* <DEDUP_REMOVED lines=8> */
[----:B------:R-:W-:Y:S02]  /*0b20*/  LEA R66, R74, R73, 0x4 ;  /* 0x000000494a427211 */ /* 0x000fe400078e20ff */
[C---:B------:R-:W-:Y:S02]  /*0b30*/  IADD3 R16, R67.reuse, 0x20, RZ ;  /* 0x0000002043107810 */ /* 0x040fe40007ffe0ff */
[C---:B------:R-:W-:Y:S02]  /*0b40*/  IADD3 R156, R67.reuse, 0x40, RZ ;  /* 0x00000040439c7810 */ /* 0x040fe40007ffe0ff */
[C---:B------:R-:W-:Y:S02]  /*0b50*/  LEA.HI.SX32 R165, R67.reuse, R67, 0x1b ;  /* 0x0000004343a57211 */ /* 0x040fe400078fdaff */
[C---:B0-----:R-:W-:Y:S02]  /*0b60*/  IADD3 R2, R67.reuse, 0x60, RZ ;  /* 0x0000006043027810 */ /* 0x041fe40007ffe0ff */
[----:B------:R-:W-:-:S02]  /*0b70*/  IADD3 R154, R67, 0x80, RZ ;  /* 0x00000080439a7810 */ /* 0x000fc40007ffe0ff */
        /* <DEDUP_REMOVED lines=9> */
[-C--:B------:R-:W-:Y:S01]  /*0c10*/  LEA.HI.SX32 R153, R22, R67.reuse, 0x1b ;  /* 0x0000004316997211 */ /* 0x080fe200078fdaff */
[----:B------:R-:W-:Y:S01]  /*0c20*/  HFMA2.MMA R22, -RZ, RZ, 0, 0 ;  /* 0x00000000ff167435 */ /* 0x000fe200000001ff */
        /* <DEDUP_REMOVED lines=10> */
[----:B------:R-:W-:Y:S02]  /*0cd0*/  IADD3 R32, R67, 0x1e0, RZ ;  /* 0x000001e043207810 */ /* 0x000fe40007ffe0ff */
[-C--:B------:R-:W-:Y:S02]  /*0ce0*/  LEA.HI.SX32 R147, R28, R67.reuse, 0x1b ;  /* 0x000000431c937211 */ /* 0x080fe400078fdaff */
[-C--:B------:R-:W-:Y:S02]  /*0cf0*/  LEA.HI.SX32 R146, R146, R67.reuse, 0x1b ;  /* 0x0000004392927211 */ /* 0x080fe400078fdaff */
[----:B------:R-:W-:-:S02]  /*0d00*/  LEA.HI.SX32 R145, R30, R67, 0x1b ;  /* 0x000000431e917211 */ /* 0x000fc400078fdaff */
[-C--:B------:R-:W-:Y:S02]  /*0d10*/  LEA.HI.SX32 R144, R144, R67.reuse, 0x1b ;  /* 0x0000004390907211 */ /* 0x080fe400078fdaff */
[----:B------:R-:W-:Y:S02]  /*0d20*/  LEA.HI.SX32 R67, R32, R67, 0x1b ;  /* 0x0000004320437211 */ /* 0x000fe400078fdaff */
[----:B------:R-:W-:Y:S02]  /*0d30*/  MOV R2, UR6 ;  /* 0x0000000600027c02 */ /* 0x000fe40008000f00 */
[----:B------:R-:W-:Y:S02]  /*0d40*/  MOV R3, UR7 ;  /* 0x0000000700037c02 */ /* 0x000fe40008000f00 */
[----:B------:R-:W-:Y:S02]  /*0d50*/  LEA.HI.SX32 R66, R66, R66, 0x1b ;  /* 0x0000004242427211 */ /* 0x000fe400078fdaff */
[-C--:B------:R-:W-:Y:S01]  /*0d60*/  ISETP.GE.AND P6, PT, R17, R68.reuse, PT ;  /* 0x000000441100720c */ /* 0x080fe20003fc6270 */
[----:B------:R-:W-:Y:S01]  /*0d70*/  IMAD.WIDE R16, R71, 0x4, R2 ;  /* 0x0000000447107825 */ /* 0x000fe200078e0202 */
[----:B------:R-:W-:-:S02]  /*0d80*/  ISETP.GE.AND P3, PT, R5, R68, PT ;  /* 0x000000440500720c */ /* 0x000fc40003f66270 */
[-C--:B------:R-:W-:Y:S02]  /*0d90*/  ISETP.GE.AND P4, PT, R7, R68.reuse, PT ;  /* 0x000000440700720c */ /* 0x080fe40003f86270 */
[-C--:B------:R-:W-:Y:S02]  /*0da0*/  ISETP.GE.AND P1, PT, R11, R68.reuse, PT ;  /* 0x000000440b00720c */ /* 0x080fe40003f26270 */
[-C--:B------:R-:W-:Y:S02]  /*0db0*/  ISETP.GE.AND P5, PT, R13, R68.reuse, PT ;  /* 0x000000440d00720c */ /* 0x080fe40003fa6270 */
[-C--:B------:R-:W-:Y:S02]  /*0dc0*/  ISETP.GE.AND P2, PT, R19, R68.reuse, PT ;  /* 0x000000441300720c */ /* 0x080fe40003f46270 */
[----:B------:R-:W-:Y:S01]  /*0dd0*/  ISETP.GE.AND P0, PT, R71, R68, PT ;  /* 0x000000444700720c */ /* 0x000fe20003f06270 */
[----:B------:R-:W-:Y:S01]  /*0de0*/  HFMA2.MMA R26, -RZ, RZ, 0, 0 ;  /* 0x00000000ff1a7435 */ /* 0x000fe200000001ff */
[----:B------:R-:W-:Y:S01]  /*0df0*/  MOV R24, RZ ;  /* 0x000000ff00187202 */ /* 0x000fe20000000f00 */
[----:B------:R-:W-:Y:S01]  /*0e00*/  HFMA2.MMA R32, -RZ, RZ, 0, 0 ;  /* 0x00000000ff207435 */ /* 0x000fe200000001ff */
[----:B------:R-:W-:Y:S01]  /*0e10*/  MOV R34, RZ ;  /* 0x000000ff00227202 */ /* 0x000fe20000000f00 */
[----:B--2---:R-:W-:Y:S04]  /*0e20*/  STS [R165.X4], R4 ;  /* 0x00000004a5007388 */ /* 0x004fe80000004800 */
[----:B---3--:R-:W-:Y:S04]  /*0e30*/  STS [R163.X4+0x80], R0 ;  /* 0x00008000a3007388 */ /* 0x008fe80000004800 */
[----:B----4-:R-:W-:Y:S04]  /*0e40*/  STS [R156.X4+0x100], R9 ;  /* 0x000100099c007388 */ /* 0x010fe80000004800 */
[----:B-----5:R-:W-:Y:S04]  /*0e50*/  STS [R155.X4+0x180], R6 ;  /* 0x000180069b007388 */ /* 0x020fe80000004800 */
        /* <DEDUP_REMOVED lines=54> */
[----:B------:R-:W-:Y:S02]  /*11c0*/  CS2R R30, SRZ ;  /* 0x00000000001e7805 */ /* 0x000fe4000001ff00 */
        /* <DEDUP_REMOVED lines=90> */
.L_x_225:
[----:B------:R-:W-:Y:S05]  /*1770*/  BSYNC B0 ;  /* 0x0000000000007941 */ /* 0x000fea0003800000 */
.L_x_224:
        /* <DEDUP_REMOVED lines=37> */
.L_x_227:
[----:B------:R-:W-:Y:S05]  /*19d0*/  BSYNC B0 ;  /* 0x0000000000007941 */ /* 0x000fea0003800000 */
.L_x_226:
        /* <DEDUP_REMOVED lines=35> */
.L_x_229:
[----:B------:R-:W-:Y:S05]  /*1c10*/  BSYNC B0 ;  /* 0x0000000000007941 */ /* 0x000fea0003800000 */
.L_x_228:
        /* <DEDUP_REMOVED lines=37> */
.L_x_231:
[----:B------:R-:W-:Y:S05]  /*1e70*/  BSYNC B0 ;  /* 0x0000000000007941 */ /* 0x000fea0003800000 */
.L_x_230:
        /* <DEDUP_REMOVED lines=35> */
.L_x_233:
[----:B------:R-:W-:Y:S05]  /*20b0*/  BSYNC B0 ;  /* 0x0000000000007941 */ /* 0x000fea0003800000 */
.L_x_232:
        /* <DEDUP_REMOVED lines=37> */
.L_x_235:
[----:B------:R-:W-:Y:S05]  /*2310*/  BSYNC B0 ;  /* 0x0000000000007941 */ /* 0x000fea0003800000 */
.L_x_234:
        /* <DEDUP_REMOVED lines=35> */
.L_x_237:
[----:B------:R-:W-:Y:S05]  /*2550*/  BSYNC B0 ;  /* 0x0000000000007941 */ /* 0x000fea0003800000 */
.L_x_236:
        /* <DEDUP_REMOVED lines=37> */
.L_x_239:
[----:B------:R-:W-:Y:S05]  /*27b0*/  BSYNC B0 ;  /* 0x0000000000007941 */ /* 0x000fea0003800000 */
.L_x_238:
        /* <DEDUP_REMOVED lines=35> */
.L_x_241:
[----:B------:R-:W-:Y:S05]  /*29f0*/  BSYNC B0 ;  /* 0x0000000000007941 */ /* 0x000fea0003800000 */
.L_x_240:
        /* <DEDUP_REMOVED lines=42> */
.L_x_243:
[----:B------:R-:W-:Y:S05]  /*2ca0*/  BSYNC B0 ;  /* 0x0000000000007941 */ /* 0x000fea0003800000 */
.L_x_242:
        /* <DEDUP_REMOVED lines=33> */
.L_x_245:
[----:B------:R-:W-:Y:S05]  /*2ec0*/  BSYNC B0 ;  /* 0x0000000000007941 */ /* 0x000fea0003800000 */
.L_x_244:
        /* <DEDUP_REMOVED lines=33> */
.L_x_247:
[----:B------:R-:W-:Y:S05]  /*30e0*/  BSYNC B0 ;  /* 0x0000000000007941 */ /* 0x000fea0003800000 */
.L_x_246:
        /* <DEDUP_REMOVED lines=33> */
.L_x_249:
[----:B------:R-:W-:Y:S05]  /*3300*/  BSYNC B0 ;  /* 0x0000000000007941 */ /* 0x000fea0003800000 */
.L_x_248:
        /* <DEDUP_REMOVED lines=33> */
.L_x_251:
[----:B------:R-:W-:Y:S05]  /*3520*/  BSYNC B0 ;  /* 0x0000000000007941 */ /* 0x000fea0003800000 */
.L_x_250:
        /* <DEDUP_REMOVED lines=33> */
.L_x_253:
[----:B------:R-:W-:Y:S05]  /*3740*/  BSYNC B0 ;  /* 0x0000000000007941 */ /* 0x000fea0003800000 */
.L_x_252:
        /* <DEDUP_REMOVED lines=33> */
.L_x_255:
[----:B------:R-:W-:Y:S05]  /*3960*/  BSYNC B0 ;  /* 0x0000000000007941 */ /* 0x000fea0003800000 */
.L_x_254:
        /* <DEDUP_REMOVED lines=36> */
.L_x_262:
        /* <DEDUP_REMOVED lines=857> */
.L_x_258:
        /* <DEDUP_REMOVED lines=16> */
.L_x_259:
[----:B------:R-:W-:Y:S05]  /*7240*/  BSYNC B0 ;  /* 0x0000000000007941 */ /* 0x000fea0003800000 */
.L_x_257:
        /* <DEDUP_REMOVED lines=123> */
.L_x_261:
[----:B------:R-:W-:Y:S05]  /*7a00*/  BSYNC B0 ;  /* 0x0000000000007941 */ /* 0x000fea0003800000 */
.L_x_260:
        /* <DEDUP_REMOVED lines=52> */
.L_x_256:
[----:B------:R-:W-:Y:S01]  /*7d50*/  BAR.SYNC.DEFER_BLOCKING 0x0 ;  /* 0x0000000000007b1d */ /* 0x000fe20000010000 */
[----:B------:R-:W-:Y:S01]  /*7d60*/  ISETP.NE.AND P0, PT, R75, RZ, PT ;  /* 0x000000ff4b00720c */ /* 0x000fe20003f05270 */
[----:B------:R-:W-:Y:S01]  /*7d70*/  IMAD.WIDE.U32 R6, R76, c[0x0][0x200], RZ ;  /* 0x000080004c067a25 */ /* 0x000fe200078e00ff */
[----:B------:R-:W-:-:S02]  /*7d80*/  SHF.L.U32 R2, R72, 0xb, RZ ;  /* 0x0000000b48027819 */ /* 0x000fc400000006ff */
[----:B------:R-:W-:Y:S01]  /*7d90*/  SHF.R.S32.HI R87, RZ, 0x1f, R71 ;  /* 0x0000001fff577819 */ /* 0x000fe20000011447 */
[----:B------:R-:W-:Y:S01]  /*7da0*/  ULDC UR8, c[0x0][0x200] ;  /* 0x0000800000087ab9 */ /* 0x000fe20000000800 */
[----:B------:R-:W-:Y:S01]  /*7db0*/  SHF.R.S32.HI R3, RZ, 0x1f, R2 ;  /* 0x0000001fff037819 */ /* 0x000fe20000011402 */
[----:B------:R-:W-:Y:S01]  /*7dc0*/  UIMAD UR8, UR21, UR8, URZ ;  /* 0x00000008150872a4 */ /* 0x000fe2000f8e023f */
[----:B------:R-:W-:Y:S01]  /*7dd0*/  IADD3 R4, P2, R71, R2, RZ ;  /* 0x0000000247047210 */ /* 0x000fe20007f5e0ff */
[----:B------:R-:W-:Y:S03]  /*7de0*/  BSSY B0, `(.L_x_263) ;  /* 0x0000035000007945 */ /* 0x000fe60003800000 */
[----:B------:R-:W-:Y:S02]  /*7df0*/  IADD3.X R5, R3, R87, RZ, P2, !PT ;  /* 0x0000005703057210 */ /* 0x000fe400017fe4ff */
        /* <DEDUP_REMOVED lines=51> */
.L_x_264:
[----:B------:R-:W-:Y:S05]  /*8130*/  BSYNC B0 ;  /* 0x0000000000007941 */ /* 0x000fea0003800000 */
.L_x_263:
[----:B------:R-:W-:Y:S01]  /*8140*/  ULDC UR8, c[0x0][0x208] ;  /* 0x0000820000087ab9 */ /* 0x000fe20000000800 */
[----:B------:R-:W-:Y:S01]  /*8150*/  IADD3 R7, R7, R15, RZ ;  /* 0x0000000f07077210 */ /* 0x000fe20007ffe0ff */
[----:B------:R-:W-:Y:S01]  /*8160*/  UIMAD UR8, UR20, UR8, URZ ;  /* 0x00000008140872a4 */ /* 0x000fe2000f8e023f */
[C---:B------:R-:W-:Y:S02]  /*8170*/  LEA R9, P1, R71.reuse, c[0x0][0x258], 0x2 ;  /* 0x0000960047097a11 */ /* 0x040fe400078210ff */
[----:B0-----:R-:W-:Y:S01]  /*8180*/  LOP3.LUT R11, R71, 0x20, RZ, 0xfc, !PT ;  /* 0x00000020470b7812 */ /* 0x001fe200078efcff */
[----:B------:R-:W-:Y:S01]  /*8190*/  IMAD.WIDE.U32 R6, R77, c[0x0][0x208], R6 ;  /* 0x000082004d067a25 */ /* 0x000fe200078e0006 */
[C---:B------:R-:W-:Y:S02]  /*81a0*/  LEA.HI.X R10, R71.reuse, c[0x0][0x25c], R87, 0x2, P1 ;  /* 0x00009700470a7a11 */ /* 0x040fe400008f1457 */
[----:B------:R-:W-:Y:S01]  /*81b0*/  MOV R8, UR8 ;  /* 0x0000000800087c02 */ /* 0x000fe20008000f00 */
[----:B------:R-:W-:Y:S01]  /*81c0*/  ULDC UR8, c[0x0][0x1f0] ;  /* 0x00007c0000087ab9 */ /* 0x000fe20000000800 */
[C---:B------:R-:W-:Y:S01]  /*81d0*/  LOP3.LUT R13, R71.reuse, 0x40, RZ, 0xfc, !PT ;  /* 0x00000040470d7812 */ /* 0x040fe200078efcff */
[----:B------:R-:W-:Y:S01]  /*81e0*/  UIMAD UR8, UR21, UR8, URZ ;  /* 0x00000008150872a4 */ /* 0x000fe2000f8e023f */
[----:B------:R-:W-:Y:S01]  /*81f0*/  LOP3.LUT R37, R71, 0xc0, RZ, 0xfc, !PT ;  /* 0x000000c047257812 */ /* 0x000fe200078efcff */
[----:B------:R-:W-:Y:S01]  /*8200*/  IMAD R15, R77, c[0x0][0x20c], R8 ;  /* 0x000083004d0f7a24 */ /* 0x000fe200078e0208 */
[----:B------:R-:W-:-:S02]  /*8210*/  IADD3 R8, P2, R2, R6, RZ ;  /* 0x0000000602087210 */ /* 0x000fc40007f5e0ff */
[-C--:B------:R-:W-:Y:S02]  /*8220*/  ISETP.GE.AND P3, PT, R13, R0.reuse, PT ;  /* 0x000000000d00720c */ /* 0x080fe40003f66270 */
[----:B------:R-:W-:Y:S02]  /*8230*/  IADD3.X R7, R3, R15, R7, P2, !PT ;  /* 0x0000000f03077210 */ /* 0x000fe400017fe407 */
[C---:B------:R-:W-:Y:S02]  /*8240*/  LEA R6, P1, R8.reuse, R9, 0x2 ;  /* 0x0000000908067211 */ /* 0x040fe400078210ff */
[----:B------:R-:W-:Y:S02]  /*8250*/  ISETP.GE.AND P2, PT, R11, R0, PT ;  /* 0x000000000b00720c */ /* 0x000fe40003f46270 */
[----:B------:R-:W-:Y:S02]  /*8260*/  LOP3.LUT R15, R71, 0x60, RZ, 0xfc, !PT ;  /* 0x00000060470f7812 */ /* 0x000fe400078efcff */
[----:B------:R-:W-:-:S02]  /*8270*/  LEA.HI.X R7, R8, R10, R7, 0x2, P1 ;  /* 0x0000000a08077211 */ /* 0x000fc400008f1407 */
[-C--:B------:R-:W-:Y:S02]  /*8280*/  ISETP.GE.AND P1, PT, R15, R0.reuse, PT ;  /* 0x000000000f00720c */ /* 0x080fe40003f26270 */
[----:B------:R-:W-:Y:S01]  /*8290*/  LOP3.LUT R17, R71, 0x80, RZ, 0xfc, !PT ;  /* 0x0000008047117812 */ /* 0x000fe200078efcff */
[----:B------:R0:W-:Y:S01]  /*82a0*/  @!P3 STG.E [R6.64+0x100], R45 ;  /* 0x0001002d0600b986 */ /* 0x0001e2000c10190c */
[-C--:B------:R-:W-:Y:S02]  /*82b0*/  ISETP.GE.AND P4, PT, R37, R0.reuse, PT ;  /* 0x000000002500720c */ /* 0x080fe40003f86270 */
[----:B------:R-:W-:Y:S01]  /*82c0*/  ISETP.GE.AND P5, PT, R17, R0, PT ;  /* 0x000000001100720c */ /* 0x000fe20003fa6270 */
[----:B------:R1:W-:Y:S01]  /*82d0*/  @!P2 STG.E [R6.64+0x80], R43 ;  /* 0x0000802b0600a986 */ /* 0x0003e2000c10190c */
[C---:B------:R-:W-:Y:S02]  /*82e0*/  LOP3.LUT R35, R71.reuse, 0xa0, RZ, 0xfc, !PT ;  /* 0x000000a047237812 */ /* 0x040fe400078efcff */
[----:B------:R-:W-:-:S02]  /*82f0*/  LOP3.LUT R39, R71, 0xe0, RZ, 0xfc, !PT ;  /* 0x000000e047277812 */ /* 0x000fc400078efcff */
[-C--:B------:R-:W-:Y:S01]  /*8300*/  ISETP.GE.AND P6, PT, R35, R0.reuse, PT ;  /* 0x000000002300720c */ /* 0x080fe20003fc6270 */
[----:B------:R2:W-:Y:S01]  /*8310*/  @!P1 STG.E [R6.64+0x180], R47 ;  /* 0x0001802f06009986 */ /* 0x0005e2000c10190c */
[----:B------:R-:W-:Y:S02]  /*8320*/  LOP3.LUT R41, R71, 0x100, RZ, 0xfc, !PT ;  /* 0x0000010047297812 */ /* 0x000fe400078efcff */
[-C--:B------:R-:W-:Y:S01]  /*8330*/  ISETP.GE.AND P3, PT, R39, R0.reuse, PT ;  /* 0x000000002700720c */ /* 0x080fe20003f66270 */
[----:B------:R3:W-:Y:S01]  /*8340*/  @!P4 STG.E [R6.64+0x300], R53 ;  /* 0x000300350600c986 */ /* 0x0007e2000c10190c */
[C---:B0-----:R-:W-:Y:S02]  /*8350*/  LOP3.LUT R45, R71.reuse, 0x140, RZ, 0xfc, !PT ;  /* 0x00000140472d7812 */ /* 0x041fe400078efcff */
[----:B-1----:R-:W-:Y:S01]  /*8360*/  LOP3.LUT R43, R71, 0x120, RZ, 0xfc, !PT ;  /* 0x00000120472b7812 */ /* 0x002fe200078efcff */
[----:B------:R0:W-:Y:S01]  /*8370*/  @!P5 STG.E [R6.64+0x200], R49 ;  /* 0x000200310600d986 */ /* 0x0001e2000c10190c */
[----:B------:R-:W-:-:S02]  /*8380*/  ISETP.GE.AND P2, PT, R41, R0, PT ;  /* 0x000000002900720c */ /* 0x000fc40003f46270 */
[-C--:B------:R-:W-:Y:S01]  /*8390*/  ISETP.GE.AND P1, PT, R43, R0.reuse, PT ;  /* 0x000000002b00720c */ /* 0x080fe20003f26270 */
[----:B------:R1:W-:Y:S01]  /*83a0*/  @!P6 STG.E [R6.64+0x280], R51 ;  /* 0x000280330600e986 */ /* 0x0003e2000c10190c */
[----:B------:R-:W-:Y:S02]  /*83b0*/  ISETP.GE.AND P4, PT, R45, R0, PT ;  /* 0x000000002d00720c */ /* 0x000fe40003f86270 */
[C---:B--2---:R-:W-:Y:S01]  /*83c0*/  LOP3.LUT R47, R71.reuse, 0x160, RZ, 0xfc, !PT ;  /* 0x00000160472f7812 */ /* 0x044fe200078efcff */
[----:B------:R2:W-:Y:S01]  /*83d0*/  @!P3 STG.E [R6.64+0x380], R55 ;  /* 0x000380370600b986 */ /* 0x0005e2000c10190c */
[C---:B------:R-:W-:Y:S02]  /*83e0*/  ISETP.GE.AND P5, PT, R71.reuse, R68, PT ;  /* 0x000000444700720c */ /* 0x040fe40003fa6270 */
[C---:B---3--:R-:W-:Y:S02]  /*83f0*/  LOP3.LUT R53, R71.reuse, 0x1c0, RZ, 0xfc, !PT ;  /* 0x000001c047357812 */ /* 0x048fe400078efcff */
[C---:B0-----:R-:W-:Y:S01]  /*8400*/  LOP3.LUT R49, R71.reuse, 0x180, RZ, 0xfc, !PT ;  /* 0x0000018047317812 */ /* 0x041fe200078efcff */
[----:B------:R0:W-:Y:S01]  /*8410*/  @!P2 STG.E [R6.64+0x400], R59 ;  /* 0x0004003b0600a986 */ /* 0x0001e2000c10190c */
[----:B------:R-:W-:Y:S01]  /*8420*/  MOV R9, UR8 ;  /* 0x0000000800097c02 */ /* 0x000fe20008000f00 */
[----:B------:R-:W-:Y:S01]  /*8430*/  ULDC UR8, c[0x0][0x1f8] ;  /* 0x00007e0000087ab9 */ /* 0x000fe20000000800 */
[----:B-1----:R-:W-:Y:S01]  /*8440*/  LOP3.LUT R51, R71, 0x1a0, RZ, 0xfc, !PT ;  /* 0x000001a047337812 */ /* 0x002fe200078efcff */
[----:B------:R1:W-:Y:S01]  /*8450*/  @!P1 STG.E [R6.64+0x480], R61 ;  /* 0x0004803d06009986 */ /* 0x0003e2000c10190c */
[-C--:B------:R-:W-:Y:S01]  /*8460*/  ISETP.GE.AND P1, PT, R47, R0.reuse, PT ;  /* 0x000000002f00720c */ /* 0x080fe20003f26270 */
[----:B------:R-:W-:Y:S01]  /*8470*/  UIMAD UR8, UR20, UR8, URZ ;  /* 0x00000008140872a4 */ /* 0x000fe2000f8e023f */
[----:B--2---:R-:W-:Y:S01]  /*8480*/  LOP3.LUT R55, R71, 0x1e0, RZ, 0xfc, !PT ;  /* 0x000001e047377812 */ /* 0x004fe200078efcff */
[----:B------:R-:W-:Y:S01]  /*8490*/  @!P4 STG.E [R6.64+0x500], R63 ;  /* 0x0005003f0600c986 */ /* 0x000fe2000c10190c */
[-C--:B------:R-:W-:Y:S01]  /*84a0*/  ISETP.GE.AND P2, PT, R49, R0.reuse, PT ;  /* 0x000000003100720c */ /* 0x080fe20003f46270 */
[----:B------:R-:W-:Y:S01]  /*84b0*/  @!P5 IMAD.WIDE.U32 R56, R76, c[0x0][0x1f0], R2 ;  /* 0x00007c004c38da25 */ /* 0x000fe200078e0002 */
[----:B------:R-:W-:-:S02]  /*84c0*/  ISETP.GE.AND P3, PT, R51, R0, PT ;  /* 0x000000003300720c */ /* 0x000fc40003f66270 */
[-C--:B------:R-:W-:Y:S01]  /*84d0*/  ISETP.GE.AND P6, PT, R53, R0.reuse, PT ;  /* 0x000000003500720c */ /* 0x080fe20003fc6270 */
[C---:B0-----:R-:W-:Y:S01]  /*84e0*/  IMAD R59, R76.reuse, c[0x0][0x1f4], R9 ;  /* 0x00007d004c3b7a24 */ /* 0x041fe200078e0209 */
[----:B------:R-:W-:Y:S01]  /*84f0*/  ISETP.GE.AND P4, PT, R55, R0, PT ;  /* 0x000000003700720c */ /* 0x000fe20003f86270 */
[----:B------:R-:W-:Y:S01]  /*8500*/  IMAD.WIDE.U32 R8, R76, c[0x0][0x1f0], RZ ;  /* 0x00007c004c087a25 */ /* 0x000fe200078e00ff */
[----:B------:R-:W-:Y:S01]  /*8510*/  MOV R12, UR8 ;  /* 0x00000008000c7c02 */ /* 0x000fe20008000f00 */
[----:B------:R-:W-:Y:S01]  /*8520*/  @!P1 STG.E [R6.64+0x580], R65 ;  /* 0x0005804106009986 */ /* 0x000fe2000c10190c */
[----:B------:R-:W-:Y:S02]  /*8530*/  IADD3 R10, P1, R71, 0x20, RZ ;  /* 0x00000020470a7810 */ /* 0x000fe40007f3e0ff */
[----:B------:R-:W-:Y:S01]  /*8540*/  @!P5 IADD3 R57, R59, R57, RZ ;  /* 0x000000393b39d210 */ /* 0x000fe20007ffe0ff */
[----:B------:R-:W-:Y:S01]  /*8550*/  @!P2 STG.E [R6.64+0x600], R79 ;  /* 0x0006004f0600a986 */ /* 0x000fe2000c10190c */
[----:B------:R-:W-:-:S02]  /*8560*/  IADD3 R59, R9, R59, RZ ;  /* 0x0000003b093b7210 */ /* 0x000fc40007ffe0ff */
[----:B------:R-:W-:Y:S01]  /*8570*/  MOV R58, R8 ;  /* 0x00000008003a7202 */ /* 0x000fe20000000f00 */
[C---:B------:R-:W-:Y:S01]  /*8580*/  @!P5 IMAD.WIDE.U32 R8, R77.reuse, c[0x0][0x1f8], R56 ;  /* 0x00007e004d08da25 */ /* 0x040fe200078e0038 */
[----:B-1----:R-:W-:Y:S01]  /*8590*/  IADD3.X R61, RZ, R87, RZ, P1, !PT ;  /* 0x00000057ff3d7210 */ /* 0x002fe20000ffe4ff */
[----:B------:R-:W-:Y:S02]  /*85a0*/  @!P3 STG.E [R6.64+0x680], R81 ;  /* 0x000680510600b986 */ /* 0x000fe4000c10190c */
[C---:B------:R-:W-:Y:S01]  /*85b0*/  IMAD.WIDE.U32 R56, R77.reuse, c[0x0][0x1f8], R58 ;  /* 0x00007e004d387a25 */ /* 0x040fe200078e003a */
[C---:B------:R-:W-:Y:S01]  /*85c0*/  SHF.L.U64.HI R0, R10.reuse, 0x2, R61 ;  /* 0x000000020a007819 */ /* 0x040fe2000001023d */
[----:B------:R-:W-:Y:S01]  /*85d0*/  @!P6 STG.E [R6.64+0x700], R83 ;  /* 0x000700530600e986 */ /* 0x000fe2000c10190c */
[----:B------:R-:W-:Y:S01]  /*85e0*/  SHF.L.U32 R10, R10, 0x2, RZ ;  /* 0x000000020a0a7819 */ /* 0x000fe200000006ff */
[----:B------:R-:W-:Y:S01]  /*85f0*/  IMAD R59, R77, c[0x0][0x1fc], R12 ;  /* 0x00007f004d3b7a24 */ /* 0x000fe200078e020c */
[----:B------:R-:W-:Y:S01]  /*8600*/  @!P5 IADD3 R14, P1, R71, R8, RZ ;  /* 0x00000008470ed210 */ /* 0x000fe20007f3e0ff */
[----:B------:R0:W-:Y:S01]  /*8610*/  @!P4 STG.E [R6.64+0x780], R85 ;  /* 0x000780550600c986 */ /* 0x0001e2000c10190c */
[----:B------:R-:W-:-:S02]  /*8620*/  IADD3 R12, P2, R2, R56, RZ ;  /* 0x00000038020c7210 */ /* 0x000fc40007f5e0ff */
[----:B------:R-:W-:Y:S02]  /*8630*/  IADD3 R8, P3, R10, c[0x0][0x268], RZ ;  /* 0x00009a000a087a10 */ /* 0x000fe40007f7e0ff */
[----:B------:R-:W-:Y:S02]  /*8640*/  @!P5 IADD3.X R87, R87, R9, R59, P1, !PT ;  /* 0x000000095757d210 */ /* 0x000fe40000ffe43b */
[----:B------:R-:W-:Y:S02]  /*8650*/  IADD3.X R16, R3, R59, R57, P2, !PT ;  /* 0x0000003b03107210 */ /* 0x000fe400017fe439 */
[----:B------:R-:W-:Y:S02]  /*8660*/  @!P5 LEA R56, P1, R14, c[0x0][0x268], 0x2 ;  /* 0x00009a000e38da11 */ /* 0x000fe400078210ff */
[----:B------:R-:W-:Y:S02]  /*8670*/  IADD3.X R9, R0, c[0x0][0x26c], RZ, P3, !PT ;  /* 0x00009b0000097a10 */ /* 0x000fe40001ffe4ff */
[----:B------:R-:W-:-:S02]  /*8680*/  LEA R8, P2, R12, R8, 0x2 ;  /* 0x000000080c087211 */ /* 0x000fc400078410ff */
[-C--:B------:R-:W-:Y:S02]  /*8690*/  ISETP.GE.AND P4, PT, R11, R68.reuse, PT ;  /* 0x000000440b00720c */ /* 0x080fe40003f86270 */
[----:B------:R-:W-:Y:S01]  /*86a0*/  @!P5 LEA.HI.X R57, R14, c[0x0][0x26c], R87, 0x2, P1 ;  /* 0x00009b000e39da11 */ /* 0x000fe200008f1457 */
[----:B------:R-:W-:Y:S01]  /*86b0*/  HFMA2.MMA R14, -RZ, RZ, 0, 0 ;  /* 0x00000000ff0e7435 */ /* 0x000fe200000001ff */
[----:B------:R-:W-:Y:S01]  /*86c0*/  BAR.SYNC.DEFER_BLOCKING 0x0 ;  /* 0x0000000000007b1d */ /* 0x000fe20000010000 */
[----:B------:R-:W-:Y:S02]  /*86d0*/  LEA.HI.X R9, R12, R9, R16, 0x2, P2 ;  /* 0x000000090c097211 */ /* 0x000fe400010f1410 */
[-C--:B------:R-:W-:Y:S02]  /*86e0*/  ISETP.GE.AND P3, PT, R13, R68.reuse, PT ;  /* 0x000000440d00720c */ /* 0x080fe40003f66270 */
[----:B------:R-:W-:Y:S01]  /*86f0*/  ISETP.GE.AND P2, PT, R15, R68, PT ;  /* 0x000000440f00720c */ /* 0x000fe20003f46270 */
[----:B------:R-:W-:Y:S01]  /*8700*/  HFMA2.MMA R59, -RZ, RZ, 0, 0 ;  /* 0x00000000ff3b7435 */ /* 0x000fe200000001ff */
[----:B------:R-:W-:-:S02]  /*8710*/  MOV R12, RZ ;  /* 0x000000ff000c7202 */ /* 0x000fc40000000f00 */
[----:B------:R-:W-:Y:S02]  /*8720*/  MOV R16, RZ ;  /* 0x000000ff00107202 */ /* 0x000fe40000000f00 */
[-C--:B------:R-:W-:Y:S02]  /*8730*/  ISETP.GE.AND P1, PT, R17, R68.reuse, PT ;  /* 0x000000441100720c */ /* 0x080fe40003f26270 */
[-C--:B------:R-:W-:Y:S01]  /*8740*/  ISETP.GE.AND P6, PT, R35, R68.reuse, PT ;  /* 0x000000442300720c */ /* 0x080fe20003fc6270 */
[----:B------:R-:W-:Y:S01]  /*8750*/  HFMA2.MMA R61, -RZ, RZ, 0, 0 ;  /* 0x00000000ff3d7435 */ /* 0x000fe200000001ff */
[----:B0-----:R-:W-:Y:S01]  /*8760*/  CS2R R6, SRZ ;  /* 0x0000000000067805 */ /* 0x001fe2000001ff00 */
[----:B------:R0:W2:Y:S01]  /*8770*/  @!P5 LDG.E R14, [R56.64] ;  /* 0x0000000c380ed981 */ /* 0x0000a2000c1e1900 */
[-C--:B------:R-:W-:Y:S02]  /*8780*/  ISETP.GE.AND P5, PT, R37, R68.reuse, PT ;  /* 0x000000442500720c */ /* 0x080fe40003fa6270 */
[----:B------:R-:W-:Y:S01]  /*8790*/  MOV R34, RZ ;  /* 0x000000ff00227202 */ /* 0x000fe20000000f00 */
[----:B------:R1:W3:Y:S01]  /*87a0*/  @!P4 LDG.E R12, [R8.64] ;  /* 0x0000000c080cc981 */ /* 0x0002e2000c1e1900 */
[----:B------:R-:W-:-:S03]  /*87b0*/  ISETP.GE.AND P4, PT, R39, R68, PT ;  /* 0x000000442700720c */ /* 0x000fc60003f86270 */
[----:B------:R1:W4:Y:S01]  /*87c0*/  @!P3 LDG.E R59, [R8.64+0x80] ;  /* 0x0000800c083bb981 */ /* 0x000322000c1e1900 */
[----:B------:R-:W-:-:S03]  /*87d0*/  ISETP.GE.AND P3, PT, R41, R68, PT ;  /* 0x000000442900720c */ /* 0x000fc60003f66270 */
[----:B------:R1:W5:Y:S01]  /*87e0*/  @!P2 LDG.E R16, [R8.64+0x100] ;  /* 0x0001000c0810a981 */ /* 0x000362000c1e1900 */
[-C--:B------:R-:W-:Y:S01]  /*87f0*/  ISETP.GE.AND P2, PT, R43, R68.reuse, PT ;  /* 0x000000442b00720c */ /* 0x080fe20003f46270 */
[----:B0-----:R-:W-:Y:S01]  /*8800*/  HFMA2.MMA R57, -RZ, RZ, 0, 0 ;  /* 0x00000000ff397435 */ /* 0x001fe200000001ff */
[----:B------:R-:W-:Y:S01]  /*8810*/  MOV R36, RZ ;  /* 0x000000ff00247202 */ /* 0x000fe20000000f00 */
        /* <DEDUP_REMOVED lines=24> */
[----:B------:R-:W-:-:S04]  /*89a0*/  LEA R87, R74, R73, 0x4 ;  /* 0x000000494a577211 */ /* 0x000fc800078e20ff */
[C---:B-1----:R-:W-:Y:S02]  /*89b0*/  IADD3 R8, R87.reuse, 0x3, RZ ;  /* 0x0000000357087810 */ /* 0x042fe40007ffe0ff */
[----:B------:R-:W-:Y:S02]  /*89c0*/  IADD3 R9, R87, 0x4, RZ ;  /* 0x0000000457097810 */ /* 0x000fe40007ffe0ff */
[-C--:B------:R-:W-:Y:S02]  /*89d0*/  LEA.HI.SX32 R8, R8, R87.reuse, 0x1b ;  /* 0x0000005708087211 */ /* 0x080fe400078fdaff */
[----:B------:R-:W-:Y:S02]  /*89e0*/  LEA.HI.SX32 R9, R9, R87, 0x1b ;  /* 0x0000005709097211 */ /* 0x000fe400078fdaff */
[----:B------:R-:W-:-:S04]  /*89f0*/  IADD3 R48, R87, 0xf, RZ ;  /* 0x0000000f57307810 */ /* 0x000fc80007ffe0ff */
[----:B------:R-:W-:Y:S01]  /*8a00*/  LEA.HI.SX32 R48, R48, R87, 0x1b ;  /* 0x0000005730307211 */ /* 0x000fe200078fdaff */
[----:B--2---:R-:W-:Y:S04]  /*8a10*/  STS [R165.X4], R14 ;  /* 0x0000000ea5007388 */ /* 0x004fe80000004800 */
[----:B---3--:R-:W-:Y:S04]  /*8a20*/  STS [R163.X4+0x80], R12 ;  /* 0x0000800ca3007388 */ /* 0x008fe80000004800 */
[----:B----4-:R-:W-:Y:S04]  /*8a30*/  STS [R156.X4+0x100], R59 ;  /* 0x0001003b9c007388 */ /* 0x010fe80000004800 */
[----:B-----5:R-:W-:Y:S04]  /*8a40*/  STS [R155.X4+0x180], R16 ;  /* 0x000180109b007388 */ /* 0x020fe80000004800 */
        /* <DEDUP_REMOVED lines=11> */
[----:B------:R1:W-:Y:S04]  /*8b00*/  STS [R147.X4+0x580], R38 ;  /* 0x0005802693007388 */ /* 0x0003e80000004800 */
[----:B------:R-:W-:Y:S04]  /*8b10*/  STS [R146.X4+0x600], R65 ;  /* 0x0006004192007388 */ /* 0x000fe80000004800 */
[----:B------:R-:W-:Y:S04]  /*8b20*/  STS [R145.X4+0x680], R40 ;  /* 0x0006802891007388 */ /* 0x000fe80000004800 */
[----:B------:R-:W-:Y:S04]  /*8b30*/  STS [R144.X4+0x700], R81 ;  /* 0x0007005190007388 */ /* 0x000fe80000004800 */
[----:B------:R2:W-:Y:S01]  /*8b40*/  STS [R67.X4+0x780], R42 ;  /* 0x0007802a43007388 */ /* 0x0005e20000004800 */
[----:B------:R-:W-:-:S06]  /*8b50*/  NOP ;  /* 0x0000000000007918 */ /* 0x000fcc0000000000 */
[----:B------:R-:W3:Y:S04]  /*8b60*/  LDS R80, [R66.X4] ;  /* 0x0000000042507984 */ /* 0x000ee80000004800 */
[----:B------:R-:W4:Y:S04]  /*8b70*/  LDS R78, [R7.X4+0x8] ;  /* 0x00000800074e7984 */ /* 0x000f280000004800 */
[----:B------:R-:W5:Y:S04]  /*8b80*/  LDS R79, [R6.X4+0x4] ;  /* 0x00000400064f7984 */ /* 0x000f680000004800 */
[----:B------:R-:W5:Y:S04]  /*8b90*/  LDS R65, [R8.X4+0xc] ;  /* 0x00000c0008417984 */ /* 0x000f680000004800 */
[----:B------:R-:W5:Y:S01]  /*8ba0*/  LDS R63, [R9.X4+0x10] ;  /* 0x00001000093f7984 */ /* 0x000f620000004800 */
[----:B------:R-:W-:-:S02]  /*8bb0*/  IADD3 R14, R87, 0x6, RZ ;  /* 0x00000006570e7810 */ /* 0x000fc40007ffe0ff */
[C---:B------:R-:W-:Y:S02]  /*8bc0*/  IADD3 R16, R87.reuse, 0x7, RZ ;  /* 0x0000000757107810 */ /* 0x040fe40007ffe0ff */
[C---:B------:R-:W-:Y:S02]  /*8bd0*/  IADD3 R12, R87.reuse, 0x5, RZ ;  /* 0x00000005570c7810 */ /* 0x040fe40007ffe0ff */
[-C--:B------:R-:W-:Y:S02]  /*8be0*/  LEA.HI.SX32 R14, R14, R87.reuse, 0x1b ;  /* 0x000000570e0e7211 */ /* 0x080fe400078fdaff */
[----:B------:R-:W-:Y:S02]  /*8bf0*/  LEA.HI.SX32 R16, R16, R87, 0x1b ;  /* 0x0000005710107211 */ /* 0x000fe400078fdaff */
[C---:B0-----:R-:W-:Y:S01]  /*8c00*/  IADD3 R36, R87.reuse, 0x9, RZ ;  /* 0x0000000957247810 */ /* 0x041fe20007ffe0ff */
[----:B------:R-:W0:Y:S01]  /*8c10*/  LDS R61, [R14.X4+0x18] ;  /* 0x000018000e3d7984 */ /* 0x000e220000004800 */
[----:B------:R-:W-:-:S02]  /*8c20*/  IADD3 R34, R87, 0x8, RZ ;  /* 0x0000000857227810 */ /* 0x000fc40007ffe0ff */
[C---:B-1----:R-:W-:Y:S01]  /*8c30*/  IADD3 R38, R87.reuse, 0xa, RZ ;  /* 0x0000000a57267810 */ /* 0x042fe20007ffe0ff */
[----:B------:R-:W1:Y:S01]  /*8c40*/  LDS R64, [R16.X4+0x1c] ;  /* 0x00001c0010407984 */ /* 0x000e620000004800 */
[-C--:B------:R-:W-:Y:S02]  /*8c50*/  LEA.HI.SX32 R12, R12, R87.reuse, 0x1b ;  /* 0x000000570c0c7211 */ /* 0x080fe400078fdaff */
[----:B--2---:R-:W-:Y:S01]  /*8c60*/  IADD3 R42, R87, 0xc, RZ ;  /* 0x0000000c572a7810 */ /* 0x004fe20007ffe0ff */
[----:B---3--:R-:W-:Y:S02]  /*8c70*/  FMUL.FTZ R40, R80, -1.4426950216293334961 ;  /* 0xbfb8aa3b50287820 */ /* 0x008fe40000410000 */
[----:B----4-:R-:W-:Y:S02]  /*8c80*/  FMUL.FTZ R46, R78, -1.4426950216293334961 ;  /* 0xbfb8aa3b4e2e7820 */ /* 0x010fe40000410000 */
[----:B------:R2:W-:Y:S01]  /*8c90*/  MUFU.EX2 R81, R40 ;  /* 0x0000002800517308 */ /* 0x0005e20000000800 */
[----:B-----5:R-:W-:Y:S01]  /*8ca0*/  FMUL.FTZ R44, R79, -1.4426950216293334961 ;  /* 0xbfb8aa3b4f2c7820 */ /* 0x020fe20000410000 */
[-C--:B------:R-:W-:Y:S01]  /*8cb0*/  LEA.HI.SX32 R36, R36, R87.reuse, 0x1b ;  /* 0x0000005724247211 */ /* 0x080fe200078fdaff */
[----:B------:R-:W3:Y:S01]  /*8cc0*/  LDS R62, [R12.X4+0x14] ;  /* 0x000014000c3e7984 */ /* 0x000ee20000004800 */
[----:B------:R-:W-:-:S04]  /*8cd0*/  LEA.HI.SX32 R34, R34, R87, 0x1b ;  /* 0x0000005722227211 */ /* 0x000fc800078fdaff */
[----:B------:R4:W-:Y:S01]  /*8ce0*/  MUFU.EX2 R83, R46 ;  /* 0x0000002e00537308 */ /* 0x0009e20000000800 */
[----:B--2---:R-:W-:Y:S01]  /*8cf0*/  IADD3 R40, R87, 0xb, RZ ;  /* 0x0000000b57287810 */ /* 0x004fe20007ffe0ff */
[----:B------:R-:W2:Y:S01]  /*8d00*/  LDS R59, [R36.X4+0x24] ;  /* 0x00002400243b7984 */ /* 0x000ea20000004800 */
[-C--:B------:R-:W-:Y:S02]  /*8d10*/  LEA.HI.SX32 R38, R38, R87.reuse, 0x1b ;  /* 0x0000005726267211 */ /* 0x080fe400078fdaff */
[-C--:B------:R-:W-:Y:S01]  /*8d20*/  LEA.HI.SX32 R42, R42, R87.reuse, 0x1b ;  /* 0x000000572a2a7211 */ /* 0x080fe200078fdaff */
[----:B------:R-:W-:Y:S01]  /*8d30*/  FMUL.FTZ R50, R65, -1.4426950216293334961 ;  /* 0xbfb8aa3b41327820 */ /* 0x000fe20000410000 */
[----:B------:R-:W5:Y:S01]  /*8d40*/  LDS R57, [R34.X4+0x20] ;  /* 0x0000200022397984 */ /* 0x000f620000004800 */
[----:B------:R0:W-:Y:S01]  /*8d50*/  MUFU.EX2 R82, R44 ;  /* 0x0000002c00527308 */ /* 0x0001e20000000800 */
[----:B----4-:R-:W-:Y:S02]  /*8d60*/  IADD3 R46, R87, 0xe, RZ ;  /* 0x0000000e572e7810 */ /* 0x010fe40007ffe0ff */
[-C--:B------:R-:W-:Y:S01]  /*8d70*/  LEA.HI.SX32 R40, R40, R87.reuse, 0x1b ;  /* 0x0000005728287211 */ /* 0x080fe200078fdaff */
[----:B------:R-:W4:Y:S01]  /*8d80*/  LDS R58, [R38.X4+0x28] ;  /* 0x00002800263a7984 */ /* 0x000f220000004800 */
[----:B------:R-:W-:Y:S01]  /*8d90*/  LEA.HI.SX32 R46, R46, R87, 0x1b ;  /* 0x000000572e2e7211 */ /* 0x000fe200078fdaff */
[----:B------:R-:W-:-:S02]  /*8da0*/  FMUL.FTZ R54, R63, -1.4426950216293334961 ;  /* 0xbfb8aa3b3f367820 */ /* 0x000fc40000410000 */
[----:B------:R-:W4:Y:S01]  /*8db0*/  LDS R52, [R42.X4+0x30] ;  /* 0x000030002a347984 */ /* 0x000f220000004800 */
[----:B0-----:R-:W-:Y:S01]  /*8dc0*/  IADD3 R44, R87, 0xd, RZ ;  /* 0x0000000d572c7810 */ /* 0x001fe20007ffe0ff */
[----:B------:R0:W1:Y:S02]  /*8dd0*/  MUFU.EX2 R84, R50 ;  /* 0x0000003200547308 */ /* 0x0000640000000800 */
[----:B------:R-:W4:Y:S01]  /*8de0*/  LDS R60, [R40.X4+0x2c] ;  /* 0x00002c00283c7984 */ /* 0x000f220000004800 */
[----:B------:R-:W-:-:S03]  /*8df0*/  LEA.HI.SX32 R44, R44, R87, 0x1b ;  /* 0x000000572c2c7211 */ /* 0x000fc600078fdaff */
[----:B------:R-:W4:Y:S02]  /*8e00*/  LDS R56, [R46.X4+0x38] ;  /* 0x000038002e387984 */ /* 0x000f240000004800 */
[----:B------:R1:W2:Y:S02]  /*8e10*/  MUFU.EX2 R85, R54 ;  /* 0x0000003600557308 */ /* 0x0002a40000000800 */
[----:B0-----:R-:W0:Y:S04]  /*8e20*/  LDS R50, [R44.X4+0x34] ;  /* 0x000034002c327984 */ /* 0x001e280000004800 */
[----:B-1----:R-:W1:Y:S01]  /*8e30*/  LDS R54, [R48.X4+0x3c] ;  /* 0x00003c0030367984 */ /* 0x002e620000004800 */
[----:B------:R-:W-:Y:S02]  /*8e40*/  FMUL.FTZ R87, R61, -1.4426950216293334961 ;  /* 0xbfb8aa3b3d577820 */ /* 0x000fe40000410000 */
[----:B------:R-:W-:-:S02]  /*8e50*/  FMUL.FTZ R88, R64, -1.4426950216293334961 ;  /* 0xbfb8aa3b40587820 */ /* 0x000fc40000410000 */
[----:B---3--:R-:W-:Y:S02]  /*8e60*/  FMUL.FTZ R86, R62, -1.4426950216293334961 ;  /* 0xbfb8aa3b3e567820 */ /* 0x008fe40000410000 */
[----:B--2---:R-:W-:Y:S01]  /*8e70*/  FMUL.FTZ R90, R59, -1.4426950216293334961 ;  /* 0xbfb8aa3b3b5a7820 */ /* 0x004fe20000410000 */
[----:B------:R-:W2:Y:S01]  /*8e80*/  MUFU.EX2 R87, R87 ;  /* 0x0000005700577308 */ /* 0x000ea20000000800 */
[----:B-----5:R-:W-:-:S07]  /*8e90*/  FMUL.FTZ R89, R57, -1.4426950216293334961 ;  /* 0xbfb8aa3b39597820 */ /* 0x020fce0000410000 */
[----:B------:R-:W3:Y:S01]  /*8ea0*/  MUFU.EX2 R88, R88 ;  /* 0x0000005800587308 */ /* 0x000ee20000000800 */
[----:B----4-:R-:W-:Y:S02]  /*8eb0*/  FMUL.FTZ R91, R58, -1.4426950216293334961 ;  /* 0xbfb8aa3b3a5b7820 */ /* 0x010fe40000410000 */
[----:B------:R-:W-:-:S05]  /*8ec0*/  FMUL.FTZ R93, R52, -1.4426950216293334961 ;  /* 0xbfb8aa3b345d7820 */ /* 0x000fca0000410000 */
[----:B------:R-:W4:Y:S01]  /*8ed0*/  MUFU.EX2 R86, R86 ;  /* 0x0000005600567308 */ /* 0x000f220000000800 */
[----:B------:R-:W-:Y:S02]  /*8ee0*/  FMUL.FTZ R92, R60, -1.4426950216293334961 ;  /* 0xbfb8aa3b3c5c7820 */ /* 0x000fe40000410000 */
[----:B------:R-:W-:Y:S02]  /*8ef0*/  FADD.FTZ R84, R84, 1 ;  /* 0x3f80000054547421 */ /* 0x000fe40000010000 */
[----:B------:R-:W-:-:S03]  /*8f00*/  FMUL.FTZ R95, R56, -1.4426950216293334961 ;  /* 0xbfb8aa3b385f7820 */ /* 0x000fc60000410000 */
[----:B------:R-:W5:Y:S01]  /*8f10*/  MUFU.EX2 R90, R90 ;  /* 0x0000005a005a7308 */ /* 0x000f620000000800 */
[----:B0-----:R-:W-:Y:S02]  /*8f20*/  FMUL.FTZ R94, R50, -1.4426950216293334961 ;  /* 0xbfb8aa3b325e7820 */ /* 0x001fe40000410000 */
[----:B------:R-:W-:Y:S02]  /*8f30*/  FADD.FTZ R81, R81, 1 ;  /* 0x3f80000051517421 */ /* 0x000fe40000010000 */
[----:B------:R-:W-:-:S03]  /*8f40*/  FADD.FTZ R82, R82, 1 ;  /* 0x3f80000052527421 */ /* 0x000fc60000010000 */
[----:B------:R-:W0:Y:S01]  /*8f50*/  MUFU.EX2 R89, R89 ;  /* 0x0000005900597308 */ /* 0x000e220000000800 */
[----:B-1----:R-:W-:-:S07]  /*8f60*/  FMUL.FTZ R96, R54, -1.4426950216293334961 ;  /* 0xbfb8aa3b36607820 */ /* 0x002fce0000410000 */
[----:B------:R-:W1:Y:S01]  /*8f70*/  MUFU.EX2 R91, R91 ;  /* 0x0000005b005b7308 */ /* 0x000e620000000800 */
[----:B------:R-:W-:Y:S02]  /*8f80*/  FADD.FTZ R83, R83, 1 ;  /* 0x3f80000053537421 */ /* 0x000fe40000010000 */
[----:B------:R-:W-:-:S05]  /*8f90*/  FADD.FTZ R85, R85, 1 ;  /* 0x3f80000055557421 */ /* 0x000fca0000010000 */
[----:B------:R-:W0:Y:S01]  /*8fa0*/  MUFU.EX2 R93, R93 ;  /* 0x0000005d005d7308 */ /* 0x000e220000000800 */
[----:B--2---:R-:W-:-:S07]  /*8fb0*/  FADD.FTZ R87, R87, 1 ;  /* 0x3f80000057577421 */ /* 0x004fce0000010000 */
[----:B------:R-:W2:Y:S01]  /*8fc0*/  MUFU.EX2 R92, R92 ;  /* 0x0000005c005c7308 */ /* 0x000ea20000000800 */
[----:B---3--:R-:W-:-:S07]  /*8fd0*/  FADD.FTZ R88, R88, 1 ;  /* 0x3f80000058587421 */ /* 0x008fce0000010000 */
[----:B------:R-:W3:Y:S08]  /*8fe0*/  MUFU.EX2 R95, R95 ;  /* 0x0000005f005f7308 */ /* 0x000ef00000000800 */
[----:B------:R-:W0:Y:S08]  /*8ff0*/  MUFU.EX2 R94, R94 ;  /* 0x0000005e005e7308 */ /* 0x000e300000000800 */
[----:B------:R-:W0:Y:S01]  /*9000*/  MUFU.RCP R84, R84 ;  /* 0x0000005400547308 */ /* 0x000e220000001000 */
[----:B----4-:R-:W-:-:S07]  /*9010*/  FADD.FTZ R86, R86, 1 ;  /* 0x3f80000056567421 */ /* 0x010fce0000010000 */
[----:B------:R-:W4:Y:S01]  /*9020*/  MUFU.EX2 R96, R96 ;  /* 0x0000006000607308 */ /* 0x000f220000000800 */
[----:B-----5:R-:W-:-:S07]  /*9030*/  FADD.FTZ R90, R90, 1 ;  /* 0x3f8000005a5a7421 */ /* 0x020fce0000010000 */
[----:B------:R-:W5:Y:S01]  /*9040*/  MUFU.RCP R81, R81 ;  /* 0x0000005100517308 */ /* 0x000f620000001000 */
[----:B0-----:R-:W-:-:S07]  /*9050*/  FADD.FTZ R89, R89, 1 ;  /* 0x3f80000059597421 */ /* 0x001fce0000010000 */
[----:B------:R-:W0:Y:S01]  /*9060*/  MUFU.RCP R82, R82 ;  /* 0x0000005200527308 */ /* 0x000e220000001000 */
[----:B-1----:R-:W-:-:S07]  /*9070*/  FADD.FTZ R91, R91, 1 ;  /* 0x3f8000005b5b7421 */ /* 0x002fce0000010000 */
[----:B------:R-:W1:Y:S01]  /*9080*/  MUFU.RCP R98, R85 ;  /* 0x0000005500627308 */ /* 0x000e620000001000 */
[----:B------:R-:W-:-:S07]  /*9090*/  FADD.FTZ R93, R93, 1 ;  /* 0x3f8000005d5d7421 */ /* 0x000fce0000010000 */
[----:B------:R-:W0:Y:S01]  /*90a0*/  MUFU.RCP R83, R83 ;  /* 0x0000005300537308 */ /* 0x000e220000001000 */
[----:B--2---:R-:W-:-:S07]  /*90b0*/  FADD.FTZ R92, R92, 1 ;  /* 0x3f8000005c5c7421 */ /* 0x004fce0000010000 */
[----:B------:R-:W2:Y:S01]  /*90c0*/  MUFU.RCP R100, R87 ;  /* 0x0000005700647308 */ /* 0x000ea20000001000 */
[----:B---3--:R-:W-:-:S07]  /*90d0*/  FADD.FTZ R95, R95, 1 ;  /* 0x3f8000005f5f7421 */ /* 0x008fce0000010000 */
[----:B------:R-:W3:Y:S01]  /*90e0*/  MUFU.RCP R99, R88 ;  /* 0x0000005800637308 */ /* 0x000ee20000001000 */
[----:B------:R-:W-:Y:S02]  /*90f0*/  FADD.FTZ R94, R94, 1 ;  /* 0x3f8000005e5e7421 */ /* 0x000fe40000010000 */
[----:B------:R-:W-:-:S05]  /*9100*/  FMUL.FTZ R65, R65, R84 ;  /* 0x0000005441417220 */ /* 0x000fca0000410000 */
[----:B------:R-:W1:Y:S01]  /*9110*/  MUFU.RCP R97, R86 ;  /* 0x0000005600617308 */ /* 0x000e620000001000 */
[----:B----4-:R-:W-:Y:S02]  /*9120*/  FADD.FTZ R96, R96, 1 ;  /* 0x3f80000060607421 */ /* 0x010fe40000010000 */
[----:B-----5:R-:W-:-:S05]  /*9130*/  FMUL.FTZ R80, R80, R81 ;  /* 0x0000005150507220 */ /* 0x020fca0000410000 */
[----:B------:R-:W4:Y:S01]  /*9140*/  MUFU.RCP R102, R89 ;  /* 0x0000005900667308 */ /* 0x000f220000001000 */
[----:B0-----:R-:W-:Y:S02]  /*9150*/  FMUL.FTZ R79, R79, R82 ;  /* 0x000000524f4f7220 */ /* 0x001fe40000410000 */
[----:B------:R-:W-:-:S05]  /*9160*/  FMUL.FTZ R65, R65, R30 ;  /* 0x0000001e41417220 */ /* 0x000fca0000410000 */
[----:B------:R-:W0:Y:S01]  /*9170*/  MUFU.RCP R90, R90 ;  /* 0x0000005a005a7308 */ /* 0x000e220000001000 */
[----:B-1----:R-:W-:-:S07]  /*9180*/  FMUL.FTZ R30, R63, R98 ;  /* 0x000000623f1e7220 */ /* 0x002fce0000410000 */
[----:B------:R-:W1:Y:S01]  /*9190*/  MUFU.RCP R91, R91 ;  /* 0x0000005b005b7308 */ /* 0x000e620000001000 */
[----:B------:R-:W-:-:S07]  /*91a0*/  FMUL.FTZ R78, R78, R83 ;  /* 0x000000534e4e7220 */ /* 0x000fce0000410000 */
[----:B------:R-:W5:Y:S01]  /*91b0*/  MUFU.RCP R85, R92 ;  /* 0x0000005c00557308 */ /* 0x000f620000001000 */
[----:B------:R-:W-:-:S07]  /*91c0*/  FMUL.FTZ R79, R79, R32 ;  /* 0x000000204f4f7220 */ /* 0x000fce0000410000 */
[----:B------:R-:W0:Y:S01]  /*91d0*/  MUFU.RCP R93, R93 ;  /* 0x0000005d005d7308 */ /* 0x000e220000001000 */
[----:B--2---:R-:W-:-:S07]  /*91e0*/  FMUL.FTZ R32, R61, R100 ;  /* 0x000000643d207220 */ /* 0x004fce0000410000 */
[----:B------:R-:W2:Y:S01]  /*91f0*/  MUFU.RCP R81, R94 ;  /* 0x0000005e00517308 */ /* 0x000ea20000001000 */
[----:B---3--:R-:W-:-:S07]  /*9200*/  FMUL.FTZ R61, R64, R99 ;  /* 0x00000063403d7220 */ /* 0x008fce0000410000 */
[----:B------:R-:W3:Y:S01]  /*9210*/  MUFU.RCP R95, R95 ;  /* 0x0000005f005f7308 */ /* 0x000ee20000001000 */
[----:B------:R-:W-:Y:S01]  /*9220*/  FMUL.FTZ R33, R80, R33 ;  /* 0x0000002150217220 */ /* 0x000fe20000410000 */
[----:B------:R-:W-:Y:S01]  /*9230*/  BAR.SYNC.DEFER_BLOCKING 0x0 ;  /* 0x0000000000007b1d */ /* 0x000fe20000010000 */
[----:B------:R-:W-:-:S05]  /*9240*/  FMUL.FTZ R78, R78, R31 ;  /* 0x0000001f4e4e7220 */ /* 0x000fca0000410000 */
[----:B------:R-:W2:Y:S01]  /*9250*/  MUFU.RCP R63, R96 ;  /* 0x00000060003f7308 */ /* 0x000ea20000001000 */
[----:B------:R-:W-:Y:S02]  /*9260*/  FMUL.FTZ R31, R62, R97 ;  /* 0x000000613e1f7220 */ /* 0x000fe40000410000 */
[----:B------:R-:W-:Y:S02]  /*9270*/  FMUL.FTZ R61, R61, R26 ;  /* 0x0000001a3d3d7220 */ /* 0x000fe40000410000 */
[----:B------:R-:W-:Y:S02]  /*9280*/  FMUL.FTZ R30, R30, R29 ;  /* 0x0000001d1e1e7220 */ /* 0x000fe40000410000 */
[----:B----4-:R-:W-:Y:S02]  /*9290*/  FMUL.FTZ R26, R57, R102 ;  /* 0x00000066391a7220 */ /* 0x010fe40000410000 */
[----:B------:R-:W-:Y:S02]  /*92a0*/  FMUL.FTZ R31, R31, R28 ;  /* 0x0000001c1f1f7220 */ /* 0x000fe40000410000 */
[----:B0-----:R-:W-:-:S02]  /*92b0*/  FMUL.FTZ R59, R59, R90 ;  /* 0x0000005a3b3b7220 */ /* 0x001fc40000410000 */
[----:B------:R-:W-:Y:S02]  /*92c0*/  FMUL.FTZ R27, R32, R27 ;  /* 0x0000001b201b7220 */ /* 0x000fe40000410000 */
[----:B-1----:R-:W-:Y:S01]  /*92d0*/  FMUL.FTZ R58, R58, R91 ;  /* 0x0000005b3a3a7220 */ /* 0x002fe20000410000 */
[----:B------:R-:W-:Y:S01]  /*92e0*/  STS [R66.X4], R33 ;  /* 0x0000002142007388 */ /* 0x000fe20000004800 */
[----:B-----5:R-:W-:-:S03]  /*92f0*/  FMUL.FTZ R29, R60, R85 ;  /* 0x000000553c1d7220 */ /* 0x020fc60000410000 */
[----:B------:R-:W-:Y:S01]  /*9300*/  STS [R6.X4+0x4], R79 ;  /* 0x0000044f06007388 */ /* 0x000fe20000004800 */
[----:B------:R-:W-:Y:S02]  /*9310*/  FMUL.FTZ R25, R26, R25 ;  /* 0x000000191a197220 */ /* 0x000fe40000410000 */
[----:B------:R-:W-:Y:S01]  /*9320*/  FMUL.FTZ R52, R52, R93 ;  /* 0x0000005d34347220 */ /* 0x000fe20000410000 */
[----:B------:R0:W-:Y:S01]  /*9330*/  STS [R7.X4+0x8], R78 ;  /* 0x0000084e07007388 */ /* 0x0001e20000004800 */
[----:B------:R-:W-:Y:S02]  /*9340*/  FMUL.FTZ R59, R59, R24 ;  /* 0x000000183b3b7220 */ /* 0x000fe40000410000 */
[----:B--2---:R-:W-:Y:S01]  /*9350*/  FMUL.FTZ R57, R50, R81 ;  /* 0x0000005132397220 */ /* 0x004fe20000410000 */
[----:B------:R-:W-:Y:S01]  /*9360*/  STS [R8.X4+0xc], R65 ;  /* 0x00000c4108007388 */ /* 0x000fe20000004800 */
[----:B------:R-:W-:Y:S02]  /*9370*/  FMUL.FTZ R23, R58, R23 ;  /* 0x000000173a177220 */ /* 0x000fe40000410000 */
[----:B---3--:R-:W-:Y:S01]  /*9380*/  FMUL.FTZ R56, R56, R95 ;  /* 0x0000005f38387220 */ /* 0x008fe20000410000 */
[----:B------:R1:W-:Y:S01]  /*9390*/  STS [R9.X4+0x10], R30 ;  /* 0x0000101e09007388 */ /* 0x0003e20000004800 */
[----:B------:R-:W-:-:S02]  /*93a0*/  FMUL.FTZ R29, R29, R22 ;  /* 0x000000161d1d7220 */ /* 0x000fc40000410000 */
[----:B------:R-:W-:Y:S01]  /*93b0*/  FMUL.FTZ R63, R54, R63 ;  /* 0x0000003f363f7220 */ /* 0x000fe20000410000 */
[----:B------:R-:W-:Y:S01]  /*93c0*/  STS [R12.X4+0x14], R31 ;  /* 0x0000141f0c007388 */ /* 0x000fe20000004800 */
[----:B------:R-:W-:-:S03]  /*93d0*/  FMUL.FTZ R21, R52, R21 ;  /* 0x0000001534157220 */ /* 0x000fc60000410000 */
[----:B------:R-:W-:Y:S01]  /*93e0*/  STS [R14.X4+0x18], R27 ;  /* 0x0000181b0e007388 */ /* 0x000fe20000004800 */
[----:B------:R-:W-:-:S03]  /*93f0*/  FMUL.FTZ R57, R57, R20 ;  /* 0x0000001439397220 */ /* 0x000fc60000410000 */
[----:B------:R-:W-:Y:S01]  /*9400*/  STS [R16.X4+0x1c], R61 ;  /* 0x00001c3d10007388 */ /* 0x000fe20000004800 */
[----:B------:R-:W-:-:S03]  /*9410*/  FMUL.FTZ R19, R56, R19 ;  /* 0x0000001338137220 */ /* 0x000fc60000410000 */
[----:B------:R-:W-:Y:S01]  /*9420*/  STS [R34.X4+0x20], R25 ;  /* 0x0000201922007388 */ /* 0x000fe20000004800 */
[----:B------:R-:W-:-:S03]  /*9430*/  FMUL.FTZ R63, R63, R18 ;  /* 0x000000123f3f7220 */ /* 0x000fc60000410000 */
        /* <DEDUP_REMOVED lines=27> */
[----:B------:R-:W-:-:S02]  /*95f0*/  ULDC UR8, c[0x0][0x210] ;  /* 0x0000840000087ab9 */ /* 0x000fc40000000800 */
[----:B------:R-:W-:Y:S01]  /*9600*/  UIMAD UR8, UR21, UR8, URZ ;  /* 0x00000008150872a4 */ /* 0x000fe2000f8e023f */
[----:B0-----:R-:W-:-:S05]  /*9610*/  IMAD.WIDE.U32 R6, R76, c[0x0][0x210], RZ ;  /* 0x000084004c067a25 */ /* 0x001fca00078e00ff */
[----:B-1----:R-:W-:Y:S01]  /*9620*/  MOV R9, UR8 ;  /* 0x0000000800097c02 */ /* 0x002fe20008000f00 */
[----:B------:R-:W-:Y:S04]  /*9630*/  BSSY B0, `(.L_x_265) ;  /* 0x0000010000007945 */ /* 0x000fe80003800000 */
[----:B------:R-:W-:-:S05]  /*9640*/  IMAD R9, R76, c[0x0][0x214], R9 ;  /* 0x000085004c097a24 */ /* 0x000fca00078e0209 */
[----:B------:R-:W-:Y:S02]  /*9650*/  IADD3 R33, R7, R9, RZ ;  /* 0x0000000907217210 */ /* 0x000fe40007ffe0ff */
[----:B--2---:R-:W-:-:S13]  /*9660*/  ISETP.GE.AND P0, PT, R71, R12, PT ;  /* 0x0000000c4700720c */ /* 0x004fda0003f06270 */
        /* <DEDUP_REMOVED lines=12> */
.L_x_266:
[----:B------:R-:W-:Y:S05]  /*9730*/  BSYNC B0 ;  /* 0x0000000000007941 */ /* 0x000fea0003800000 */
.L_x_265:
[----:B------:R-:W2:Y:S04]  /*9740*/  LDL.LU R14, [R1+0x4] ;  /* 0x00000400010e7983 */ /* 0x000ea80000300800 */
[----:B0-----:R-:W3:Y:S01]  /*9750*/  LDL.LU R8, [R1] ;  /* 0x0000000001087983 */ /* 0x001ee20000300800 */
[----:B------:R-:W-:Y:S01]  /*9760*/  ULDC UR8, c[0x0][0x218] ;  /* 0x0000860000087ab9 */ /* 0x000fe20000000800 */
[----:B------:R-:W-:Y:S01]  /*9770*/  MOV R4, R6 ;  /* 0x0000000600047202 */ /* 0x000fe20000000f00 */
[----:B------:R-:W-:Y:S01]  /*9780*/  UIMAD UR8, UR20, UR8, URZ ;  /* 0x00000008140872a4 */ /* 0x000fe2000f8e023f */
[----:B------:R-:W-:Y:S01]  /*9790*/  MOV R5, R33 ;  /* 0x0000002100057202 */ /* 0x000fe20000000f00 */
[----:B------:R-:W-:Y:S01]  /*97a0*/  UIADD3 UR6, UP0, UR6, 0x2000, URZ ;  /* 0x0000200006067890 */ /* 0x000fe2000ff1e03f */
[----:B------:R-:W-:-:S02]  /*97b0*/  ISETP.GE.AND P3, PT, R11, R12, PT ;  /* 0x0000000c0b00720c */ /* 0x000fc40003f66270 */
[-C--:B------:R-:W-:Y:S01]  /*97c0*/  ISETP.GE.AND P2, PT, R39, R12.reuse, PT ;  /* 0x0000000c2700720c */ /* 0x080fe20003f46270 */
[----:B------:R-:W-:Y:S01]  /*97d0*/  IMAD.WIDE.U32 R4, R77, c[0x0][0x218], R4 ;  /* 0x000086004d047a25 */ /* 0x000fe200078e0004 */
[----:B------:R-:W-:Y:S01]  /*97e0*/  MOV R6, UR8 ;  /* 0x0000000800067c02 */ /* 0x000fe20008000f00 */
[----:B------:R-:W-:Y:S01]  /*97f0*/  UIADD3.X UR7, URZ, UR7, URZ, UP0, !UPT ;  /* 0x000000073f077290 */ /* 0x000fe200087fe43f */
[----:B------:R-:W-:Y:S02]  /*9800*/  ISETP.GE.AND P4, PT, R13, R12, PT ;  /* 0x0000000c0d00720c */ /* 0x000fe40003f86270 */
[----:B------:R-:W-:Y:S01]  /*9810*/  IADD3 R7, P0, R2, R4, RZ ;  /* 0x0000000402077210 */ /* 0x000fe20007f1e0ff */
[----:B------:R-:W-:Y:S01]  /*9820*/  IMAD R9, R77, c[0x0][0x21c], R6 ;  /* 0x000087004d097a24 */ /* 0x000fe200078e0206 */
[----:B------:R-:W-:Y:S02]  /*9830*/  IADD3 R2, P1, R10, c[0x0][0x270], RZ ;  /* 0x00009c000a027a10 */ /* 0x000fe40007f3e0ff */
[----:B------:R-:W-:-:S02]  /*9840*/  ISETP.GE.AND P5, PT, R15, R12, PT ;  /* 0x0000000c0f00720c */ /* 0x000fc40003fa6270 */
[----:B------:R-:W-:Y:S02]  /*9850*/  IADD3.X R3, R3, R9, R5, P0, !PT ;  /* 0x0000000903037210 */ /* 0x000fe400007fe405 */
[----:B------:R-:W-:Y:S02]  /*9860*/  IADD3.X R0, R0, c[0x0][0x274], RZ, P1, !PT ;  /* 0x00009d0000007a10 */ /* 0x000fe40000ffe4ff */
[----:B------:R-:W-:Y:S02]  /*9870*/  LEA R2, P0, R7, R2, 0x2 ;  /* 0x0000000207027211 */ /* 0x000fe400078010ff */
[----:B------:R-:W-:Y:S02]  /*9880*/  ISETP.GE.AND P6, PT, R17, R12, PT ;  /* 0x0000000c1100720c */ /* 0x000fe40003fc6270 */
[----:B------:R-:W-:Y:S02]  /*9890*/  LEA.HI.X R3, R7, R0, R3, 0x2, P0 ;  /* 0x0000000007037211 */ /* 0x000fe400000f1403 */
[----:B------:R-:W-:-:S02]  /*98a0*/  ISETP.GE.AND P0, PT, R35, R12, PT ;  /* 0x0000000c2300720c */ /* 0x000fc40003f06270 */
        /* <DEDUP_REMOVED lines=21> */
[----:B------:R0:W-:Y:S01]  /*9a00*/  @!P1 STG.E [R2.64+0x280], R21 ;  /* 0x0002801502009986 */ /* 0x0001e2000c10190c */
[----:B------:R-:W-:-:S03]  /*9a10*/  ISETP.GE.AND P1, PT, R51, R12, PT ;  /* 0x0000000c3300720c */ /* 0x000fc60003f26270 */
[----:B------:R0:W-:Y:S01]  /*9a20*/  @!P0 STG.E [R2.64+0x580], R29 ;  /* 0x0005801d02008986 */ /* 0x0001e2000c10190c */
[----:B------:R-:W-:-:S09]  /*9a30*/  ISETP.GE.AND P0, PT, R72, c[0x0][0x174], PT ;  /* 0x00005d0048007a0c */ /* 0x000fd20003f06270 */
[----:B------:R0:W-:Y:S01]  /*9a40*/  @!P1 STG.E [R2.64+0x600], R145 ;  /* 0x0006009102009986 */ /* 0x0001e2000c10190c */
[----:B------:R-:W-:-:S04]  /*9a50*/  IADD3 R70, P1, R70, 0x4000, RZ ;  /* 0x0000400046467810 */ /* 0x000fc80007f3e0ff */
[----:B------:R-:W-:Y:S02]  /*9a60*/  IADD3.X R69, RZ, R69, RZ, P1, !PT ;  /* 0x00000045ff457210 */ /* 0x000fe40000ffe4ff */
[----:B--2---:R-:W-:-:S04]  /*9a70*/  IADD3 R14, P2, R14, 0x2000, RZ ;  /* 0x000020000e0e7810 */ /* 0x004fc80007f5e0ff */
[----:B---3--:R-:W-:Y:S01]  /*9a80*/  IADD3.X R8, RZ, R8, RZ, P2, !PT ;  /* 0x00000008ff087210 */ /* 0x008fe200017fe4ff */
[----:B------:R0:W-:Y:S04]  /*9a90*/  STL [R1+0x4], R14 ;  /* 0x0000040e01007387 */ /* 0x0001e80000100800 */
[----:B------:R0:W-:Y:S01]  /*9aa0*/  STL [R1], R8 ;  /* 0x0000000801007387 */ /* 0x0001e20000100800 */
[----:B------:R-:W-:Y:S01]  /*9ab0*/  @P0 CALL.REL.NOINC `(.L_x_267) ;  /* 0x0000001000000944 */ /* 0x000fe20003c00000 */
[----:B------:R-:W-:Y:S05]  /*9ac0*/  BRA `(.L_x_268) ;  /* 0xffff6c0000007947 */ /* 0x000fea000383ffff */
.L_x_267:
[----:B------:R-:W-:Y:S05]  /*9ad0*/  EXIT ;  /* 0x000000000000794d */ /* 0x000fea0003800000 */
.L_x_269:
        /* <DEDUP_REMOVED lines=10> */
.L_x_5325:


//--------------------- .text._Z25selective_scan_fwd_kernelI32Selective_Scan_fwd_kernel_traitsILi128ELi16ELi1ELb0ELb1ELb1ELb0EfN3c107complexIfEEEEv13SSMParamsBase --------------------------
	.section	.text._Z25selective_scan_fwd_kernelI32Selective_Scan_fwd_kernel_traitsILi128ELi16ELi1ELb0ELb1ELb1ELb0EfN3c107complexIfEEEEv13SSMParamsBase,"ax",@progbits
	.sectioninfo	@"SHI_REGISTERS=168"
	.align	128
        .global         _Z25selective_scan_fwd_kernelI32Selective_Scan_fwd_kernel_traitsILi128ELi16ELi1ELb0ELb1ELb1ELb0EfN3c107complexIfEEEEv13SSMParamsBase
        .type           _Z25selective_scan_fwd_kernelI32Selective_Scan_fwd_kernel_traitsILi128ELi16ELi1ELb0ELb1ELb1ELb0EfN3c107complexIfEEEEv13SSMParamsBase,@function
        .size           _Z25selective_scan_fwd_kernelI32Selective_Scan_fwd_kernel_traitsILi128ELi16ELi1ELb0ELb1ELb1ELb0EfN3c107complexIfEEEEv13SSMParamsBase,(.L_x_5326 - _Z25selective_scan_fwd_kernelI32Selective_Scan_fwd_kernel_traitsILi128ELi16ELi1ELb0ELb1ELb1ELb0EfN3c107complexIfEEEEv13SSMParamsBase)
        .other          _Z25selective_scan_fwd_kernelI32Selective_Scan_fwd_kernel_traitsILi128ELi16ELi1ELb0ELb1ELb1ELb0EfN3c107complexIfEEEEv13SSMParamsBase,@"STO_CUDA_ENTRY STV_DEFAULT"
_Z25selective_scan_fwd_kernelI32Selective_Scan_fwd_kernel_traitsILi128ELi16ELi1ELb0ELb1ELb1ELb0EfN3c107complexIfEEEEv13SSMParamsBase:
.text._Z25selective_scan_fwd_kernelI32Selective_Scan_fwd_kernel_traitsILi128ELi16ELi1ELb0ELb1ELb1ELb0EfN3c107complexIfEEEEv13SSMParamsBase:
[----:B------:R-:W-:Y:S02]  /*0000*/  MOV R1, c[0x0][0x28] ;  /* 0x00000a0000017a02 */ /* 0x000fe40000000f00 */
[----:B------:R-:W0:Y:S01]  /*0010*/  S2UR UR4, SR_CTAID.Y ;  /* 0x00000000000479c3 */ /* 0x000e220000002600 */
[----:B------:R-:W-:Y:S01]  /*0020*/  ISETP.NE.U32.AND P1, PT, RZ, c[0x0][0x250], PT ;  /* 0x00009400ff007a0c */ /* 0x000fe20003f25070 */
[----:B------:R-:W-:Y:S01]  /*0030*/  ULDC.64 UR18, c[0x0][0x118] ;  /* 0x0000460000127ab9 */ /* 0x000fe20000000a00 */
[----:B------:R-:W-:Y:S02]  /*0040*/  IABS R7, c[0x0][0x178] ;  /* 0x00005e0000077a13 */ /* 0x000fe40000000000 */
[----:B------:R-:W-:Y:S01]  /*0050*/  ISETP.NE.U32.AND P0, PT, RZ, c[0x0][0x238], PT ;  /* 0x00008e00ff007a0c */ /* 0x000fe20003f05070 */
[----:B------:R-:W-:Y:S01]  /*0060*/  ULDC UR10, c[0x0][0x1d0] ;  /* 0x00007400000a7ab9 */ /* 0x000fe20000000800 */
[----:B------:R-:W-:Y:S01]  /*0070*/  ISETP.NE.AND.EX P1, PT, RZ, c[0x0][0x254], PT, P1 ;  /* 0x00009500ff007a0c */ /* 0x000fe20003f25310 */
[----:B------:R-:W-:Y:S01]  /*0080*/  ULDC UR16, c[0x0][0x1d4] ;  /* 0x0000750000107ab9 */ /* 0x000fe20000000800 */
[----:B------:R-:W-:Y:S01]  /*0090*/  IADD3 R1, R1, -0x18, RZ ;  /* 0xffffffe801017810 */ /* 0x000fe20007ffe0ff */
[----:B------:R-:W-:-:S02]  /*00a0*/  ULDC UR13, c[0x0][0x1d0] ;  /* 0x00007400000d7ab9 */ /* 0x000fc40000000800 */
[----:B------:R-:W-:Y:S02]  /*00b0*/  ULDC UR11, c[0x0][0x1d8] ;  /* 0x00007600000b7ab9 */ /* 0x000fe40000000800 */
[----:B------:R-:W-:Y:S02]  /*00c0*/  ULDC UR17, c[0x0][0x1d8] ;  /* 0x0000760000117ab9 */ /* 0x000fe40000000800 */
[----:B------:R-:W-:Y:S01]  /*00d0*/  ULDC.64 UR22, c[0x0][0x240] ;  /* 0x0000900000167ab9 */ /* 0x000fe20000000a00 */
[----:B0-----:R-:W-:Y:S01]  /*00e0*/  MOV R131, UR4 ;  /* 0x0000000400837c02 */ /* 0x001fe20008000f00 */
[----:B------:R-:W0:Y:S01]  /*00f0*/  R2UR UR24, R7 ;  /* 0x00000000071873c2 */ /* 0x000e2200000e0000 */
[----:B------:R-:W-:Y:S02]  /*0100*/  ISETP.NE.AND.EX P0, PT, RZ, c[0x0][0x23c], PT, P0 ;  /* 0x00008f00ff007a0c */ /* 0x000fe40003f05300 */
[----:B------:R-:W-:-:S05]  /*0110*/  @P1 LEA R4, P3, R131, c[0x0][0x250], 0x2 ;  /* 0x0000940083041a11 */ /* 0x000fca00078610ff */
[----:B------:R-:W1:Y:S06]  /*0120*/  R2UR UR9, R131 ;  /* 0x00000000830973c2 */ /* 0x000e6c00000e0000 */
[----:B------:R-:W-:Y:S01]  /*0130*/  @P0 LEA R2, P2, R131, c[0x0][0x238], 0x2 ;  /* 0x00008e0083020a11 */ /* 0x000fe200078410ff */
[----:B-1----:R-:W-:-:S06]  /*0140*/  USHF.R.S32.HI UR21, URZ, 0x1f, UR9 ;  /* 0x0000001f3f157899 */ /* 0x002fcc0008011409 */
[----:B------:R-:W-:Y:S02]  /*0150*/  MOV R6, UR21 ;  /* 0x0000001500067c02 */ /* 0x000fe40008000f00 */
[----:B------:R-:W-:Y:S02]  /*0160*/  MOV R0, UR21 ;  /* 0x0000001500007c02 */ /* 0x000fe40008000f00 */
[C---:B------:R-:W-:Y:S02]  /*0170*/  @P1 LEA.HI.X R5, R131.reuse, c[0x0][0x254], R6, 0x2, P3 ;  /* 0x0000950083051a11 */ /* 0x040fe400018f1406 */
[----:B------:R-:W-:-:S03]  /*0180*/  @P0 LEA.HI.X R3, R131, c[0x0][0x23c], R0, 0x2, P2 ;  /* 0x00008f0083030a11 */ /* 0x000fc600010f1400 */
[----:B------:R1:W5:Y:S01]  /*0190*/  @P1 LDG.E R4, [R4.64] ;  /* 0x0000001204041981 */ /* 0x000362000c1e1900 */
[----:B0-----:R-:W0:Y:S01]  /*01a0*/  I2F.RP R0, UR24 ;  /* 0x0000001800007d06 */ /* 0x001e220008209400 */
[----:B------:R-:W2:Y:S02]  /*01b0*/  S2UR UR4, SR_CTAID.X ;  /* 0x00000000000479c3 */ /* 0x000ea40000002500 */
[----:B------:R3:W5:Y:S01]  /*01c0*/  @P0 LDG.E R2, [R2.64] ;  /* 0x0000001202020981 */ /* 0x000762000c1e1900 */
[----:B------:R-:W-:Y:S02]  /*01d0*/  UIMAD UR11, UR21, UR11, URZ ;  /* 0x0000000b150b72a4 */ /* 0x000fe4000f8e023f */
[----:B------:R-:W-:Y:S02]  /*01e0*/  ULDC UR25, c[0x0][0x178] ;  /* 0x00005e0000197ab9 */ /* 0x000fe40000000800 */
[----:B------:R-:W-:Y:S01]  /*01f0*/  ULDC UR26, c[0x0][0x1e8] ;  /* 0x00007a00001a7ab9 */ /* 0x000fe20000000800 */
[----:B------:R-:W4:Y:S01]  /*0200*/  R2UR UR8, R131 ;  /* 0x00000000830873c2 */ /* 0x000f2200000e0000 */
[----:B------:R-:W-:Y:S01]  /*0210*/  ULDC UR27, c[0x0][0x1ec] ;  /* 0x00007b00001b7ab9 */ /* 0x000fe20000000800 */
[----:B---3--:R-:W-:Y:S01]  /*0220*/  IABS R3, R131 ;  /* 0x0000008300037213 */ /* 0x008fe20000000000 */
[----:B0-----:R-:W0:Y:S05]  /*0230*/  MUFU.RCP R0, R0 ;  /* 0x0000000000007308 */ /* 0x001e2a0000001000 */
[----:B------:R-:W3:Y:S01]  /*0240*/  R2UR UR12, R3 ;  /* 0x00000000030c73c2 */ /* 0x000ee200000e0000 */
[----:B--2---:R-:W-:Y:S01]  /*0250*/  MOV R130, UR4 ;  /* 0x0000000400827c02 */ /* 0x004fe20008000f00 */
[----:B------:R-:W-:-:S06]  /*0260*/  UMOV UR4, URZ ;  /* 0x0000003f00047c82 */ /* 0x000fcc0008000000 */
[----:B------:R-:W2:Y:S01]  /*0270*/  R2UR UR14, R130 ;  /* 0x00000000820e73c2 */ /* 0x000ea200000e0000 */
[----:B0-----:R-:W-:Y:S02]  /*0280*/  IADD3 R6, R0, 0xffffffe, RZ ;  /* 0x0ffffffe00067810 */ /* 0x001fe40007ffe0ff */
[----:B------:R-:W-:-:S05]  /*0290*/  MOV R0, c[0x0][0x174] ;  /* 0x00005d0000007a02 */ /* 0x000fca0000000f00 */
[----:B------:R-:W0:Y:S01]  /*02a0*/  R2UR UR15, R130 ;  /* 0x00000000820f73c2 */ /* 0x000e2200000e0000 */
[----:B------:R-:W1:Y:S01]  /*02b0*/  F2I.FTZ.U32.TRUNC.NTZ R6, R6 ;  /* 0x0000000600067305 */ /* 0x000e62000021f000 */
[----:B------:R-:W-:Y:S01]  /*02c0*/  ISETP.GE.AND P2, PT, R0, 0x1, PT ;  /* 0x000000010000780c */ /* 0x000fe20003f46270 */
[----:B--2---:R-:W-:-:S05]  /*02d0*/  USHF.R.S32.HI UR20, URZ, 0x1f, UR14 ;  /* 0x0000001f3f147899 */ /* 0x004fca000801140e */
[----:B-1----:R-:W1:Y:S01]  /*02e0*/  R2UR UR5, R6 ;  /* 0x00000000060573c2 */ /* 0x002e6200000e0000 */
[----:B------:R-:W-:-:S04]  /*02f0*/  UIMAD UR10, UR20, UR10, URZ ;  /* 0x0000000a140a72a4 */ /* 0x000fc8000f8e023f */
[----:B------:R-:W-:Y:S02]  /*0300*/  UIMAD UR10, UR14, UR16, UR10 ;  /* 0x000000100e0a72a4 */ /* 0x000fe4000f8e020a */
[----:B-1----:R-:W-:-:S04]  /*0310*/  UIADD3 UR6, URZ, -UR5, URZ ;  /* 0x800000053f067290 */ /* 0x002fc8000fffe03f */
[----:B------:R-:W-:-:S04]  /*0320*/  UIMAD UR6, UR6, UR24, URZ ;  /* 0x00000018060672a4 */ /* 0x000fc8000f8e023f */
[----:B------:R-:W-:Y:S02]  /*0330*/  UIMAD.WIDE.U32 UR6, UR5, UR6, UR4 ;  /* 0x00000006050672a5 */ /* 0x000fe4000f8e0004 */
[----:B0-----:R-:W-:Y:S02]  /*0340*/  UIMAD.WIDE.U32 UR4, UR15, UR13, URZ ;  /* 0x0000000d0f0472a5 */ /* 0x001fe4000f8e003f */
[----:B---3--:R-:W-:Y:S02]  /*0350*/  UIMAD.WIDE.U32 UR6, UR7, UR12, URZ ;  /* 0x0000000c070672a5 */ /* 0x008fe4000f8e003f */
[----:B------:R-:W-:-:S03]  /*0360*/  UIADD3 UR5, UR5, UR10, URZ ;  /* 0x0000000a05057290 */ /* 0x000fc6000fffe03f */
[----:B------:R-:W-:Y:S02]  /*0370*/  ULDC UR10, c[0x0][0x1dc] ;  /* 0x00007700000a7ab9 */ /* 0x000fe40000000800 */
[----:B------:R-:W-:Y:S02]  /*0380*/  UMOV UR16, UR7 ;  /* 0x0000000700107c82 */ /* 0x000fe40008000000 */
[----:B------:R-:W-:Y:S02]  /*0390*/  UIADD3 UR6, -UR16, URZ, URZ ;  /* 0x0000003f10067290 */ /* 0x000fe4000fffe13f */
[----:B------:R-:W-:Y:S02]  /*03a0*/  UIMAD UR11, UR9, UR10, UR11 ;  /* 0x0000000a090b72a4 */ /* 0x000fe4000f8e020b */
[----:B------:R-:W-:Y:S02]  /*03b0*/  UIMAD UR6, UR24, UR6, UR12 ;  /* 0x00000006180672a4 */ /* 0x000fe4000f8e020c */
[----:B----4-:R-:W-:-:S02]  /*03c0*/  UIMAD.WIDE.U32 UR4, UR8, UR17, UR4 ;  /* 0x00000011080472a5 */ /* 0x010fc4000f8e0004 */
[----:B------:R-:W-:Y:S02]  /*03d0*/  UISETP.GT.U32.AND UP1, UPT, UR24, UR6, UPT ;  /* 0x000000061800728c */ /* 0x000fe4000bf24070 */
[----:B------:R-:W-:Y:S02]  /*03e0*/  UIADD3 UR13, UR5, UR11, URZ ;  /* 0x0000000b050d7290 */ /* 0x000fe4000fffe03f */
[----:B------:R-:W-:Y:S02]  /*03f0*/  ULEA UR12, UP0, UR4, UR22, 0x2 ;  /* 0x00000016040c7291 */ /* 0x000fe4000f80103f */
[----:B------:R-:W-:Y:S02]  /*0400*/  ULDC UR7, c[0x0][0x178] ;  /* 0x00005e0000077ab9 */ /* 0x000fe40000000800 */
[----:B------:R-:W-:Y:S02]  /*0410*/  ULEA.HI.X UR13, UR4, UR23, UR13, 0x2, UP0 ;  /* 0x00000017040d7291 */ /* 0x000fe400080f140d */
[----:B------:R-:W-:-:S02]  /*0420*/  ULDC UR17, c[0x0][0x190] ;  /* 0x0000640000117ab9 */ /* 0x000fc40000000800 */
[----:B------:R-:W-:Y:S02]  /*0430*/  @!UP1 UIADD3 UR6, UR6, -UR24, URZ ;  /* 0x8000001806069290 */ /* 0x000fe4000fffe03f */
[----:B------:R-:W-:Y:S02]  /*0440*/  @!UP1 UIADD3 UR16, UR16, 0x1, URZ ;  /* 0x0000000110109890 */ /* 0x000fe4000fffe03f */
[----:B------:R-:W-:Y:S02]  /*0450*/  UISETP.GE.U32.AND UP0, UPT, UR6, UR24, UPT ;  /* 0x000000180600728c */ /* 0x000fe4000bf06070 */
[----:B------:R-:W-:Y:S02]  /*0460*/  ULOP3.LUT UR6, UR8, UR7, URZ, 0x3c, !UPT ;  /* 0x0000000708067292 */ /* 0x000fe4000f8e3c3f */
[----:B------:R-:W-:Y:S02]  /*0470*/  UIMAD UR17, UR20, UR17, URZ ;  /* 0x00000011141172a4 */ /* 0x000fe4000f8e023f */
[----:B------:R-:W-:-:S02]  /*0480*/  UISETP.GE.AND UP1, UPT, UR6, URZ, UPT ;  /* 0x0000003f0600728c */ /* 0x000fc4000bf26270 */
[----:B------:R-:W-:Y:S02]  /*0490*/  ULDC UR23, c[0x0][0x194] ;  /* 0x0000650000177ab9 */ /* 0x000fe40000000800 */
[----:B------:R-:W-:Y:S02]  /*04a0*/  ULDC UR10, c[0x0][0x190] ;  /* 0x00006400000a7ab9 */ /* 0x000fe40000000800 */
[----:B------:R-:W-:Y:S02]  /*04b0*/  @UP0 UIADD3 UR16, UR16, 0x1, URZ ;  /* 0x0000000110100890 */ /* 0x000fe4000fffe03f */
[----:B------:R-:W-:Y:S02]  /*04c0*/  UISETP.NE.AND UP0, UPT, URZ, UR25, UPT ;  /* 0x000000193f00728c */ /* 0x000fe4000bf05270 */
[----:B------:R-:W-:Y:S02]  /*04d0*/  ULDC UR22, c[0x0][0x1b0] ;  /* 0x00006c0000167ab9 */ /* 0x000fe40000000800 */
[----:B------:R-:W-:-:S02]  /*04e0*/  UIMAD.WIDE.U32 UR6, UR15, UR10, URZ ;  /* 0x0000000a0f0672a5 */ /* 0x000fc4000f8e003f */
[----:B------:R-:W-:Y:S02]  /*04f0*/  @!UP1 UIADD3 UR16, -UR16, URZ, URZ ;  /* 0x0000003f10109290 */ /* 0x000fe4000fffe13f */
[----:B------:R-:W-:Y:S02]  /*0500*/  UIMAD UR22, UR20, UR22, URZ ;  /* 0x00000016141672a4 */ /* 0x000fe4000f8e023f */
[----:B------:R-:W-:Y:S02]  /*0510*/  UIMAD UR17, UR14, UR23, UR17 ;  /* 0x000000170e1172a4 */ /* 0x000fe4000f8e0211 */
[----:B------:R-:W-:Y:S02]  /*0520*/  @!UP0 ULOP3.LUT UR16, URZ, UR25, URZ, 0x33, !UPT ;  /* 0x000000193f108292 */ /* 0x000fe4000f8e333f */
[----:B------:R-:W-:Y:S02]  /*0530*/  ULDC UR24, c[0x0][0x1b4] ;  /* 0x00006d0000187ab9 */ /* 0x000fe40000000800 */
[----:B------:R-:W-:-:S02]  /*0540*/  ULDC UR11, c[0x0][0x1b0] ;  /* 0x00006c00000b7ab9 */ /* 0x000fc40000000800 */
[----:B------:R-:W-:Y:S02]  /*0550*/  UIMAD.WIDE.U32 UR10, UR15, UR11, URZ ;  /* 0x0000000b0f0a72a5 */ /* 0x000fe4000f8e003f */
[----:B------:R-:W-:Y:S02]  /*0560*/  UIMAD UR22, UR14, UR24, UR22 ;  /* 0x000000180e1672a4 */ /* 0x000fe4000f8e0216 */
[----:B------:R-:W-:Y:S02]  /*0570*/  UIADD3 UR7, UR7, UR17, URZ ;  /* 0x0000001107077290 */ /* 0x000fe4000fffe03f */
[----:B------:R-:W-:Y:S02]  /*0580*/  USHF.R.S32.HI UR17, URZ, 0x1f, UR16 ;  /* 0x0000001f3f117899 */ /* 0x000fe40008011410 */
[----:B------:R-:W-:Y:S02]  /*0590*/  ULDC.64 UR4, c[0x0][0x1a8] ;  /* 0x00006a0000047ab9 */ /* 0x000fe40000000a00 */
[----:B------:R-:W-:-:S02]  /*05a0*/  UIADD3 UR11, UR11, UR22, URZ ;  /* 0x000000160b0b7290 */ /* 0x000fc4000fffe03f */
[----:B------:R-:W-:Y:S02]  /*05b0*/  UIMAD UR22, UR17, UR4, URZ ;  /* 0x00000004111672a4 */ /* 0x000fe4000f8e023f */
[----:B------:R-:W-:Y:S02]  /*05c0*/  ULDC.64 UR24, c[0x0][0x1c8] ;  /* 0x0000720000187ab9 */ /* 0x000fe40000000a00 */
[----:B------:R-:W-:Y:S02]  /*05d0*/  UIMAD UR17, UR17, UR24, URZ ;  /* 0x00000018111172a4 */ /* 0x000fe4000f8e023f */
[----:B------:R-:W-:Y:S02]  /*05e0*/  UIMAD UR22, UR16, UR5, UR22 ;  /* 0x00000005101672a4 */ /* 0x000fe4000f8e0216 */
[----:B------:R-:W-:Y:S02]  /*05f0*/  UIMAD.WIDE.U32 UR6, UR16, UR4, UR6 ;  /* 0x00000004100672a5 */ /* 0x000fe4000f8e0006 */
[----:B------:R-:W-:-:S02]  /*0600*/  ULDC UR5, c[0x0][0x1e0] ;  /* 0x0000780000057ab9 */ /* 0x000fc40000000800 */
[----:B------:R-:W-:Y:S02]  /*0610*/  UIMAD.WIDE.U32 UR10, UR16, UR24, UR10 ;  /* 0x00000018100a72a5 */ /* 0x000fe4000f8e000a */
[----:B------:R-:W-:Y:S02]  /*0620*/  UIMAD UR23, UR16, UR25, UR17 ;  /* 0x00000019101772a4 */ /* 0x000fe4000f8e0211 */
[----:B------:R-:W-:Y:S02]  /*0630*/  UIMAD UR5, UR20, UR5, URZ ;  /* 0x00000005140572a4 */ /* 0x000fe4000f8e023f */
[----:B------:R-:W-:Y:S02]  /*0640*/  ULDC UR16, c[0x0][0x1e0] ;  /* 0x0000780000107ab9 */ /* 0x000fe40000000800 */
[----:B------:R-:W-:Y:S02]  /*0650*/  ULDC UR25, c[0x0][0x1e4] ;  /* 0x0000790000197ab9 */ /* 0x000fe40000000800 */
[----:B------:R-:W-:-:S02]  /*0660*/  ULDC UR24, c[0x0][0x1e8] ;  /* 0x00007a0000187ab9 */ /* 0x000fc40000000800 */
[----:B------:R-:W-:Y:S02]  /*0670*/  UIMAD.WIDE.U32 UR16, UR15, UR16, URZ ;  /* 0x000000100f1072a5 */ /* 0x000fe4000f8e003f */
[----:B------:R-:W-:Y:S02]  /*0680*/  UMOV UR4, URZ ;  /* 0x0000003f00047c82 */ /* 0x000fe40008000000 */
[----:B------:R-:W-:Y:S02]  /*0690*/  UIMAD UR15, UR21, UR24, URZ ;  /* 0x00000018150f72a4 */ /* 0x000fe4000f8e023f */
[----:B------:R-:W-:Y:S01]  /*06a0*/  UIMAD UR5, UR14, UR25, UR5 ;  /* 0x000000190e0572a4 */ /* 0x000fe2000f8e0205 */
[----:B------:R-:W-:Y:S11]  /*06b0*/  @!P2 EXIT ;  /* 0x000000000000a94d */ /* 0x000ff60003800000 */
[----:B------:R-:W0:Y:S01]  /*06c0*/  S2R R3, SR_TID.X ;  /* 0x0000000000037919 */ /* 0x000e220000002100 */
[----:B-----5:R1:W2:Y:S01]  /*06d0*/  @P1 R2UR UR4, R4 ;  /* 0x00000000040413c2 */ /* 0x0202a200000e0000 */
[----:B------:R-:W-:Y:S02]  /*06e0*/  UIADD3 UR17, UR17, UR5, URZ ;  /* 0x0000000511117290 */ /* 0x000fe4000fffe03f */
[----:B------:R-:W3:Y:S01]  /*06f0*/  S2R R129, SR_LANEID ;  /* 0x0000000000817919 */ /* 0x000ee20000000000 */
[----:B------:R-:W-:-:S02]  /*0700*/  UIMAD UR15, UR9, UR27, UR15 ;  /* 0x0000001b090f72a4 */ /* 0x000fc4000f8e020f */
[----:B------:R-:W-:Y:S02]  /*0710*/  UIMAD.WIDE.U32 UR8, UR8, UR26, UR16 ;  /* 0x0000001a080872a5 */ /* 0x000fe4000f8e0010 */
[----:B------:R-:W-:Y:S02]  /*0720*/  ULDC.64 UR24, c[0x0][0x248] ;  /* 0x0000920000187ab9 */ /* 0x000fe40000000a00 */
[----:B------:R-:W-:Y:S02]  /*0730*/  UIADD3 UR17, UR9, UR15, URZ ;  /* 0x0000000f09117290 */ /* 0x000fe4000fffe03f */
[----:B------:R-:W-:Y:S02]  /*0740*/  ULDC.64 UR26, c[0x0][0x228] ;  /* 0x00008a00001a7ab9 */ /* 0x000fe40000000a00 */
[----:B------:R-:W-:Y:S02]  /*0750*/  ULEA UR9, UP0, UR8, UR24, 0x2 ;  /* 0x0000001808097291 */ /* 0x000fe4000f80103f */
[----:B------:R-:W-:-:S02]  /*0760*/  UMOV UR5, URZ ;  /* 0x0000003f00057c82 */ /* 0x000fc40008000000 */
[----:B------:R-:W-:Y:S02]  /*0770*/  ULEA UR16, UP1, UR6, UR26, 0x2 ;  /* 0x0000001a06107291 */ /* 0x000fe4000f82103f */
[----:B------:R-:W-:Y:S01]  /*0780*/  UIADD3 UR7, UR7, UR22, URZ ;  /* 0x0000001607077290 */ /* 0x000fe2000fffe03f */
[----:B------:R4:W1:Y:S01]  /*0790*/  @P0 R2UR UR5, R2 ;  /* 0x00000000020503c2 */ /* 0x00086200000e0000 */
[----:B------:R-:W-:Y:S01]  /*07a0*/  ULDC.64 UR28, c[0x0][0x230] ;  /* 0x00008c00001c7ab9 */ /* 0x000fe20000000a00 */
[----:B0-----:R-:W-:Y:S01]  /*07b0*/  SHF.L.U32 R0, R3, 0x4, RZ ;  /* 0x0000000403007819 */ /* 0x001fe200000006ff */
[----:B------:R-:W-:Y:S02]  /*07c0*/  UIADD3 UR15, UR11, UR23, URZ ;  /* 0x000000170b0f7290 */ /* 0x000fe4000fffe03f */
[----:B------:R-:W-:Y:S02]  /*07d0*/  ULEA.HI.X UR11, UR8, UR25, UR17, 0x2, UP0 ;  /* 0x00000019080b7291 */ /* 0x000fe400080f1411 */
[----:B------:R-:W-:Y:S01]  /*07e0*/  ULEA UR14, UP2, UR10, UR28, 0x2 ;  /* 0x0000001c0a0e7291 */ /* 0x000fe2000f84103f */
[----:B----4-:R-:W-:Y:S01]  /*07f0*/  LOP3.LUT R2, R0, 0xfffffe00, RZ, 0xc0, !PT ;  /* 0xfffffe0000027812 */ /* 0x010fe200078ec0ff */
[----:B------:R-:W-:-:S02]  /*0800*/  ULEA.HI.X UR7, UR6, UR27, UR7, 0x2, UP1 ;  /* 0x0000001b06077291 */ /* 0x000fc400088f1407 */
[----:B------:R-:W-:Y:S01]  /*0810*/  UMOV UR8, UR9 ;  /* 0x0000000900087c82 */ /* 0x000fe20008000000 */
[----:B------:R-:W-:Y:S01]  /*0820*/  LOP3.LUT R0, R2, 0x1f, R3, 0xf8, !PT ;  /* 0x0000001f02007812 */ /* 0x000fe200078ef803 */
[----:B------:R-:W-:Y:S02]  /*0830*/  UMOV UR9, UR11 ;  /* 0x0000000b00097c82 */ /* 0x000fe40008000000 */
[----:B------:R-:W-:Y:S02]  /*0840*/  ULEA.HI.X UR15, UR10, UR29, UR15, 0x2, UP2 ;  /* 0x0000001d0a0f7291 */ /* 0x000fe400090f140f */
[----:B------:R-:W-:Y:S02]  /*0850*/  UMOV UR11, UR14 ;  /* 0x0000000e000b7c82 */ /* 0x000fe40008000000 */
[----:B------:R-:W-:Y:S02]  /*0860*/  UMOV UR6, URZ ;  /* 0x0000003f00067c82 */ /* 0x000fe40008000000 */
[----:B------:R-:W-:-:S02]  /*0870*/  UMOV UR10, UR16 ;  /* 0x00000010000a7c82 */ /* 0x000fc40008000000 */
[----:B--23--:R-:W-:Y:S02]  /*0880*/  UMOV UR14, UR7 ;  /* 0x00000007000e7c82 */ /* 0x00cfe40008000000 */
.L_x_312:
[----:B------:R-:W0:Y:S01]  /*0890*/  S2R R0, SR_TID.X ;  /* 0x0000000000007919 */ /* 0x000e220000002100 */
[----:B------:R-:W-:Y:S01]  /*08a0*/  UMOV UR7, 0xfffff800 ;  /* 0xfffff80000077882 */ /* 0x000fe20000000000 */
[----:B------:R-:W-:Y:S01]  /*08b0*/  MOV R2, UR12 ;  /* 0x0000000c00027c02 */ /* 0x000fe20008000f00 */
[----:B------:R-:W-:Y:S01]  /*08c0*/  ULDC UR23, c[0x0][0x168] ;  /* 0x00005a0000177ab9 */ /* 0x000fe20000000800 */
[----:B------:R-:W-:Y:S01]  /*08d0*/  BAR.SYNC.DEFER_BLOCKING 0x0 ;  /* 0x0000000000007b1d */ /* 0x000fe20000010000 */
[----:B------:R-:W-:Y:S01]  /*08e0*/  UIMAD UR23, UR6, UR7, UR23 ;  /* 0x00000007061772a4 */ /* 0x000fe2000f8e0217 */
[----:B------:R-:W-:Y:S01]  /*08f0*/  MOV R3, UR13 ;  /* 0x0000000d00037c02 */ /* 0x000fe20008000f00 */
[----:B-1----:R-:W-:Y:S01]  /*0900*/  CS2R R4, SRZ ;  /* 0x0000000000047805 */ /* 0x002fe2000001ff00 */
[----:B------:R-:W-:Y:S01]  /*0910*/  CS2R R6, SRZ ;  /* 0x0000000000067805 */ /* 0x000fe2000001ff00 */
[----:B------:R-:W-:Y:S01]  /*0920*/  CS2R R8, SRZ ;  /* 0x0000000000087805 */ /* 0x000fe2000001ff00 */
[----:B------:R-:W-:Y:S01]  /*0930*/  CS2R R10, SRZ ;  /* 0x00000000000a7805 */ /* 0x000fe2000001ff00 */
[----:B------:R-:W-:Y:S01]  /*0940*/  CS2R R12, SRZ ;  /* 0x00000000000c7805 */ /* 0x000fe2000001ff00 */
[----:B------:R-:W-:Y:S01]  /*0950*/  CS2R R14, SRZ ;  /* 0x00000000000e7805 */ /* 0x000fe2000001ff00 */
[----:B0-----:R-:W-:-:S04]  /*0960*/  SHF.L.U32 R62, R0, 0x4, RZ ;  /* 0x00000004003e7819 */ /* 0x001fc800000006ff */
[----:B------:R-:W-:-:S04]  /*0970*/  LOP3.LUT R62, R62, 0xfffffe00, RZ, 0xc0, !PT ;  /* 0xfffffe003e3e7812 */ /* 0x000fc800078ec0ff */
[----:B------:R-:W-:Y:S01]  /*0980*/  LOP3.LUT R61, R62, 0x1f, R0, 0xf8, !PT ;  /* 0x0000001f3e3d7812 */ /* 0x000fe200078ef800 */
[----:B------:R-:W-:-:S03]  /*0990*/  HFMA2.MMA R0, -RZ, RZ, 0, 0 ;  /* 0x00000000ff007435 */ /* 0x000fc600000001ff */
[C---:B------:R-:W-:Y:S01]  /*09a0*/  LOP3.LUT R19, R61.reuse, 0x20, RZ, 0xfc, !PT ;  /* 0x000000203d137812 */ /* 0x040fe200078efcff */
[C---:B------:R-:W-:Y:S01]  /*09b0*/  IMAD.WIDE R2, R61.reuse, 0x4, R2 ;  /* 0x000000043d027825 */ /* 0x040fe200078e0202 */
[----:B------:R-:W-:Y:S02]  /*09c0*/  ISETP.GE.AND P2, PT, R61, UR23, PT ;  /* 0x000000173d007c0c */ /* 0x000fe4000bf46270 */
[----:B------:R-:W-:Y:S02]  /*09d0*/  ISETP.GE.AND P1, PT, R19, UR23, PT ;  /* 0x0000001713007c0c */ /* 0x000fe4000bf26270 */
[C---:B------:R-:W-:Y:S02]  /*09e0*/  LOP3.LUT R20, R61.reuse, 0x40, RZ, 0xfc, !PT ;  /* 0x000000403d147812 */ /* 0x040fe400078efcff */
[C---:B------:R-:W-:Y:S02]  /*09f0*/  LOP3.LUT R21, R61.reuse, 0x60, RZ, 0xfc, !PT ;  /* 0x000000603d157812 */ /* 0x040fe400078efcff */
[----:B------:R-:W-:-:S02]  /*0a00*/  LOP3.LUT R22, R61, 0x80, RZ, 0xfc, !PT ;  /* 0x000000803d167812 */ /* 0x000fc400078efcff */
[C---:B------:R-:W-:Y:S02]  /*0a10*/  LOP3.LUT R23, R61.reuse, 0xa0, RZ, 0xfc, !PT ;  /* 0x000000a03d177812 */ /* 0x040fe400078efcff */
[C---:B------:R-:W-:Y:S01]  /*0a20*/  LOP3.LUT R24, R61.reuse, 0xc0, RZ, 0xfc, !PT ;  /* 0x000000c03d187812 */ /* 0x040fe200078efcff */
[----:B------:R0:W2:Y:S01]  /*0a30*/  @!P2 LDG.E R4, [R2.64] ;  /* 0x000000120204a981 */ /* 0x0000a2000c1e1900 */
[----:B------:R-:W-:Y:S02]  /*0a40*/  ISETP.GE.AND P0, PT, R20, UR23, PT ;  /* 0x0000001714007c0c */ /* 0x000fe4000bf06270 */
[----:B------:R-:W-:Y:S01]  /*0a50*/  LOP3.LUT R25, R61, 0xe0, RZ, 0xfc, !PT ;  /* 0x000000e03d197812 */ /* 0x000fe200078efcff */
[----:B------:R0:W3:Y:S01]  /*0a60*/  @!P1 LDG.E R0, [R2.64+0x80] ;  /* 0x0000801202009981 */ /* 0x0000e2000c1e1900 */
[----:B------:R-:W-:Y:S02]  /*0a70*/  ISETP.GE.AND P4, PT, R21, UR23, PT ;  /* 0x0000001715007c0c */ /* 0x000fe4000bf86270 */
[----:B------:R-:W-:-:S02]  /*0a80*/  LOP3.LUT R27, R61, 0x100, RZ, 0xfc, !PT ;  /* 0x000001003d1b7812 */ /* 0x000fc400078efcff */
[----:B------:R-:W-:Y:S02]  /*0a90*/  ISETP.GE.AND P6, PT, R22, UR23, PT ;  /* 0x0000001716007c0c */ /* 0x000fe4000bfc6270 */
[----:B------:R-:W-:Y:S02]  /*0aa0*/  ISETP.GE.AND P5, PT, R23, UR23, PT ;  /* 0x0000001717007c0c */ /* 0x000fe4000bfa6270 */
[----:B------:R-:W-:Y:S01]  /*0ab0*/  ISETP.GE.AND P3, PT, R24, UR23, PT ;  /* 0x0000001718007c0c */ /* 0x000fe2000bf66270 */
[----:B------:R0:W4:Y:S01]  /*0ac0*/  @!P0 LDG.E R6, [R2.64+0x100] ;  /* 0x0001001202068981 */ /* 0x000122000c1e1900 */
[----:B------:R-:W-:Y:S02]  /*0ad0*/  ISETP.GE.AND P2, PT, R25, UR23, PT ;  /* 0x0000001719007c0c */ /* 0x000fe4000bf46270 */
[----:B------:R-:W-:Y:S01]  /*0ae0*/  ISETP.GE.AND P1, PT, R27, UR23, PT ;  /* 0x000000171b007c0c */ /* 0x000fe2000bf26270 */
[----:B------:R0:W5:Y:S01]  /*0af0*/  @!P4 LDG.E R5, [R2.64+0x180] ;  /* 0x000180120205c981 */ /* 0x000162000c1e1900 */
[----:B------:R-:W-:-:S02]  /*0b00*/  LOP3.LUT R29, R61, 0x120, RZ, 0xfc, !PT ;  /* 0x000001203d1d7812 */ /* 0x000fc400078efcff */
[C---:B------:R-:W-:Y:S01]  /*0b10*/  LOP3.LUT R31, R61.reuse, 0x140, RZ, 0xfc, !PT ;  /* 0x000001403d1f7812 */ /* 0x040fe200078efcff */
[----:B------:R0:W5:Y:S01]  /*0b20*/  @!P6 LDG.E R8, [R2.64+0x200] ;  /* 0x000200120208e981 */ /* 0x000162000c1e1900 */
[C---:B------:R-:W-:Y:S02]  /*0b30*/  LOP3.LUT R33, R61.reuse, 0x160, RZ, 0xfc, !PT ;  /* 0x000001603d217812 */ /* 0x040fe400078efcff */
[C---:B------:R-:W-:Y:S01]  /*0b40*/  LOP3.LUT R35, R61.reuse, 0x180, RZ, 0xfc, !PT ;  /* 0x000001803d237812 */ /* 0x040fe200078efcff */
[----:B------:R0:W5:Y:S01]  /*0b50*/  @!P5 LDG.E R7, [R2.64+0x280] ;  /* 0x000280120207d981 */ /* 0x000162000c1e1900 */
[----:B------:R-:W-:Y:S02]  /*0b60*/  LOP3.LUT R37, R61, 0x1a0, RZ, 0xfc, !PT ;  /* 0x000001a03d257812 */ /* 0x000fe400078efcff */
[----:B------:R-:W-:Y:S01]  /*0b70*/  ISETP.GE.AND P0, PT, R29, UR23, PT ;  /* 0x000000171d007c0c */ /* 0x000fe2000bf06270 */
[----:B------:R0:W5:Y:S01]  /*0b80*/  @!P3 LDG.E R10, [R2.64+0x300] ;  /* 0x00030012020ab981 */ /* 0x000162000c1e1900 */
[----:B------:R-:W-:-:S02]  /*0b90*/  LOP3.LUT R39, R61, 0x1c0, RZ, 0xfc, !PT ;  /* 0x000001c03d277812 */ /* 0x000fc400078efcff */
[----:B------:R-:W-:Y:S01]  /*0ba0*/  ISETP.GE.AND P4, PT, R31, UR23, PT ;  /* 0x000000171f007c0c */ /* 0x000fe2000bf86270 */
[----:B------:R0:W5:Y:S01]  /*0bb0*/  @!P2 LDG.E R9, [R2.64+0x380] ;  /* 0x000380120209a981 */ /* 0x000162000c1e1900 */
[----:B------:R-:W-:Y:S02]  /*0bc0*/  LOP3.LUT R41, R61, 0x1e0, RZ, 0xfc, !PT ;  /* 0x000001e03d297812 */ /* 0x000fe400078efcff */
[----:B------:R-:W-:Y:S01]  /*0bd0*/  ISETP.GE.AND P6, PT, R33, UR23, PT ;  /* 0x0000001721007c0c */ /* 0x000fe2000bfc6270 */
[----:B------:R0:W5:Y:S01]  /*0be0*/  @!P1 LDG.E R12, [R2.64+0x400] ;  /* 0x00040012020c9981 */ /* 0x000162000c1e1900 */
[----:B------:R-:W-:Y:S02]  /*0bf0*/  ISETP.GE.AND P5, PT, R35, UR23, PT ;  /* 0x0000001723007c0c */ /* 0x000fe4000bfa6270 */
[----:B------:R-:W-:Y:S01]  /*0c00*/  ISETP.GE.AND P3, PT, R37, UR23, PT ;  /* 0x0000001725007c0c */ /* 0x000fe2000bf66270 */
[----:B------:R-:W-:Y:S01]  /*0c10*/  CS2R R16, SRZ ;  /* 0x0000000000107805 */ /* 0x000fe2000001ff00 */
[----:B------:R-:W-:Y:S01]  /*0c20*/  ISETP.GE.AND P2, PT, R39, UR23, PT ;  /* 0x0000001727007c0c */ /* 0x000fe2000bf46270 */
[----:B------:R0:W5:Y:S01]  /*0c30*/  @!P0 LDG.E R11, [R2.64+0x480] ;  /* 0x00048012020b8981 */ /* 0x000162000c1e1900 */
[----:B------:R-:W-:-:S02]  /*0c40*/  ISETP.GE.AND P1, PT, R41, UR23, PT ;  /* 0x0000001729007c0c */ /* 0x000fc4000bf26270 */
[----:B------:R-:W-:Y:S01]  /*0c50*/  MOV R18, RZ ;  /* 0x000000ff00127202 */ /* 0x000fe20000000f00 */
[----:B------:R0:W5:Y:S04]  /*0c60*/  @!P4 LDG.E R14, [R2.64+0x500] ;  /* 0x00050012020ec981 */ /* 0x000168000c1e1900 */
[----:B------:R0:W5:Y:S04]  /*0c70*/  @!P6 LDG.E R13, [R2.64+0x580] ;  /* 0x00058012020de981 */ /* 0x000168000c1e1900 */
[----:B------:R0:W5:Y:S04]  /*0c80*/  @!P5 LDG.E R16, [R2.64+0x600] ;  /* 0x000600120210d981 */ /* 0x000168000c1e1900 */
[----:B------:R0:W5:Y:S04]  /*0c90*/  @!P3 LDG.E R15, [R2.64+0x680] ;  /* 0x00068012020fb981 */ /* 0x000168000c1e1900 */
[----:B------:R0:W5:Y:S04]  /*0ca0*/  @!P2 LDG.E R18, [R2.64+0x700] ;  /* 0x000700120212a981 */ /* 0x000168000c1e1900 */
[----:B------:R0:W5:Y:S01]  /*0cb0*/  @!P1 LDG.E R17, [R2.64+0x780] ;  /* 0x0007801202119981 */ /* 0x000162000c1e1900 */
[----:B------:R-:W-:-:S02]  /*0cc0*/  ISETP.GE.AND P3, PT, R19, UR23, PT ;  /* 0x0000001713007c0c */ /* 0x000fc4000bf66270 */
[----:B------:R-:W-:Y:S02]  /*0cd0*/  IADD3 R19, R62, R129, RZ ;  /* 0x000000813e137210 */ /* 0x000fe40007ffe0ff */
[----:B------:R-:W-:Y:S02]  /*0ce0*/  ISETP.GE.AND P4, PT, R20, UR23, PT ;  /* 0x0000001714007c0c */ /* 0x000fe4000bf86270 */
[----:B------:R-:W-:Y:S02]  /*0cf0*/  ISETP.GE.AND P5, PT, R22, UR23, PT ;  /* 0x0000001716007c0c */ /* 0x000fe4000bfa6270 */
[C---:B------:R-:W-:Y:S02]  /*0d00*/  IADD3 R20, R19.reuse, 0x20, RZ ;  /* 0x0000002013147810 */ /* 0x040fe40007ffe0ff */
[----:B------:R-:W-:Y:S02]  /*0d10*/  IADD3 R22, R19, 0x40, RZ ;  /* 0x0000004013167810 */ /* 0x000fe40007ffe0ff */
[----:B------:R-:W-:-:S02]  /*0d20*/  ISETP.GE.AND P2, PT, R24, UR23, PT ;  /* 0x0000001718007c0c */ /* 0x000fc4000bf46270 */
[C---:B0-----:R-:W-:Y:S02]  /*0d30*/  IADD3 R2, R19.reuse, 0x60, RZ ;  /* 0x0000006013027810 */ /* 0x041fe40007ffe0ff */
[CC--:B------:R-:W-:Y:S02]  /*0d40*/  LEA.HI.SX32 R60, R19.reuse, R19.reuse, 0x1b ;  /* 0x00000013133c7211 */ /* 0x0c0fe400078fdaff */
[C---:B------:R-:W-:Y:S02]  /*0d50*/  IADD3 R24, R19.reuse, 0x80, RZ ;  /* 0x0000008013187810 */ /* 0x040fe40007ffe0ff */
        /* <DEDUP_REMOVED lines=22> */
[-C--:B------:R-:W-:Y:S02]  /*0ec0*/  LEA.HI.SX32 R48, R40, R19.reuse, 0x1b ;  /* 0x0000001328307211 */ /* 0x080fe400078fdaff */
[-C--:B------:R-:W-:Y:S02]  /*0ed0*/  LEA.HI.SX32 R47, R42, R19.reuse, 0x1b ;  /* 0x000000132a2f7211 */ /* 0x080fe400078fdaff */
[----:B------:R-:W-:Y:S02]  /*0ee0*/  LEA R128, R129, R62, 0x4 ;  /* 0x0000003e81807211 */ /* 0x000fe400078e20ff */
[-C--:B------:R-:W-:Y:S02]  /*0ef0*/  LEA.HI.SX32 R45, R44, R19.reuse, 0x1b ;  /* 0x000000132c2d7211 */ /* 0x080fe400078fdaff */
[----:B------:R-:W-:-:S02]  /*0f00*/  LEA.HI.SX32 R43, R46, R19, 0x1b ;  /* 0x000000132e2b7211 */ /* 0x000fc400078fdaff */
[----:B------:R-:W-:Y:S02]  /*0f10*/  LEA.HI.SX32 R128, R128, R128, 0x1b ;  /* 0x0000008080807211 */ /* 0x000fe400078fdaff */
[----:B------:R-:W-:Y:S02]  /*0f20*/  ISETP.GE.AND P1, PT, R21, UR23, PT ;  /* 0x0000001715007c0c */ /* 0x000fe4000bf26270 */
[----:B------:R-:W-:Y:S02]  /*0f30*/  MOV R2, UR8 ;  /* 0x0000000800027c02 */ /* 0x000fe40008000f00 */
[----:B------:R-:W-:Y:S02]  /*0f40*/  MOV R3, UR9 ;  /* 0x0000000900037c02 */ /* 0x000fe40008000f00 */
[----:B------:R-:W-:-:S03]  /*0f50*/  ISETP.GE.AND P0, PT, R61, UR23, PT ;  /* 0x000000173d007c0c */ /* 0x000fc6000bf06270 */
[----:B------:R-:W-:Y:S01]  /*0f60*/  IMAD.WIDE R2, R61, 0x4, R2 ;  /* 0x000000043d027825 */ /* 0x000fe200078e0202 */
[----:B------:R-:W-:Y:S01]  /*0f70*/  ISETP.GE.AND P6, PT, R23, UR23, PT ;  /* 0x0000001717007c0c */ /* 0x000fe2000bfc6270 */
[----:B------:R-:W-:Y:S01]  /*0f80*/  HFMA2.MMA R19, -RZ, RZ, 0, 0 ;  /* 0x00000000ff137435 */ /* 0x000fe200000001ff */
[----:B--2---:R-:W-:Y:S04]  /*0f90*/  STS [R60.X4], R4 ;  /* 0x000000043c007388 */ /* 0x004fe80000004800 */
[----:B---3--:R-:W-:Y:S04]  /*0fa0*/  STS [R59.X4+0x80], R0 ;  /* 0x000080003b007388 */ /* 0x008fe80000004800 */
[----:B----4-:R-:W-:Y:S04]  /*0fb0*/  STS [R58.X4+0x100], R6 ;  /* 0x000100063a007388 */ /* 0x010fe80000004800 */
[----:B-----5:R0:W-:Y:S04]  /*0fc0*/  STS [R57.X4+0x180], R5 ;  /* 0x0001800539007388 */ /* 0x0201e80000004800 */
[----:B------:R-:W-:Y:S04]  /*0fd0*/  STS [R56.X4+0x200], R8 ;  /* 0x0002000838007388 */ /* 0x000fe80000004800 */
[----:B------:R1:W-:Y:S04]  /*0fe0*/  STS [R55.X4+0x280], R7 ;  /* 0x0002800737007388 */ /* 0x0003e80000004800 */
        /* <DEDUP_REMOVED lines=26> */
[----:B------:R-:W-:Y:S01]  /*1190*/  LDS R81, [R128.X4+0x3c] ;  /* 0x00003c0080517984 */ /* 0x000fe20000004800 */
[----:B0-----:R-:W-:-:S03]  /*11a0*/  CS2R R4, SRZ ;  /* 0x0000000000047805 */ /* 0x001fc6000001ff00 */
[----:B------:R-:W-:Y:S01]  /*11b0*/  BAR.SYNC.DEFER_BLOCKING 0x0 ;  /* 0x0000000000007b1d */ /* 0x000fe20000010000 */
[----:B-1----:R-:W-:Y:S01]  /*11c0*/  CS2R R6, SRZ ;  /* 0x0000000000067805 */ /* 0x002fe2000001ff00 */
[----:B--2---:R-:W-:Y:S01]  /*11d0*/  CS2R R8, SRZ ;  /* 0x0000000000087805 */ /* 0x004fe2000001ff00 */
[----:B---3--:R-:W-:Y:S01]  /*11e0*/  CS2R R10, SRZ ;  /* 0x00000000000a7805 */ /* 0x008fe2000001ff00 */
[----:B----4-:R-:W-:Y:S01]  /*11f0*/  CS2R R12, SRZ ;  /* 0x00000000000c7805 */ /* 0x010fe2000001ff00 */
[----:B-----5:R-:W-:Y:S01]  /*1200*/  CS2R R14, SRZ ;  /* 0x00000000000e7805 */ /* 0x020fe2000001ff00 */
[----:B------:R-:W2:Y:S01]  /*1210*/  @!P3 LDG.E R4, [R2.64+0x80] ;  /* 0x000080120204b981 */ /* 0x000ea2000c1e1900 */
[----:B------:R-:W-:-:S03]  /*1220*/  ISETP.GE.AND P3, PT, R25, UR23, PT ;  /* 0x0000001719007c0c */ /* 0x000fc6000bf66270 */
[----:B------:R-:W3:Y:S01]  /*1230*/  @!P1 LDG.E R6, [R2.64+0x180] ;  /* 0x0001801202069981 */ /* 0x000ee2000c1e1900 */
[----:B------:R-:W-:-:S03]  /*1240*/  ISETP.GE.AND P1, PT, R29, UR23, PT ;  /* 0x000000171d007c0c */ /* 0x000fc6000bf26270 */
        /* <DEDUP_REMOVED lines=106> */
.L_x_271:
[----:B------:R-:W-:Y:S05]  /*18f0*/  BSYNC B0 ;  /* 0x0000000000007941 */ /* 0x000fea0003800000 */
.L_x_270:
        /* <DEDUP_REMOVED lines=37> */
.L_x_273:
[----:B------:R-:W-:Y:S05]  /*1b50*/  BSYNC B0 ;  /* 0x0000000000007941 */ /* 0x000fea0003800000 */
.L_x_272:
        /* <DEDUP_REMOVED lines=35> */
.L_x_275:
[----:B------:R-:W-:Y:S05]  /*1d90*/  BSYNC B0 ;  /* 0x0000000000007941 */ /* 0x000fea0003800000 */
.L_x_274:
        /* <DEDUP_REMOVED lines=37> */
.L_x_277:
[----:B------:R-:W-:Y:S05]  /*1ff0*/  BSYNC B0 ;  /* 0x0000000000007941 */ /* 0x000fea0003800000 */
.L_x_276:
        /* <DEDUP_REMOVED lines=35> */
.L_x_279:
[----:B------:R-:W-:Y:S05]  /*2230*/  BSYNC B0 ;  /* 0x0000000000007941 */ /* 0x000fea0003800000 */
.L_x_278:
        /* <DEDUP_REMOVED lines=37> */
.L_x_281:
[----:B------:R-:W-:Y:S05]  /*2490*/  BSYNC B0 ;  /* 0x0000000000007941 */ /* 0x000fea0003800000 */
.L_x_280:
        /* <DEDUP_REMOVED lines=35> */
.L_x_283:
[----:B------:R-:W-:Y:S05]  /*26d0*/  BSYNC B0 ;  /* 0x0000000000007941 */ /* 0x000fea0003800000 */
.L_x_282:
        /* <DEDUP_REMOVED lines=37> */
.L_x_285:
[----:B------:R-:W-:Y:S05]  /*2930*/  BSYNC B0 ;  /* 0x0000000000007941 */ /* 0x000fea0003800000 */
.L_x_284:
        /* <DEDUP_REMOVED lines=35> */
.L_x_287:
[----:B------:R-:W-:Y:S05]  /*2b70*/  BSYNC B0 ;  /* 0x0000000000007941 */ /* 0x000fea0003800000 */
.L_x_286:
        /* <DEDUP_REMOVED lines=42> */
.L_x_289:
[----:B------:R-:W-:Y:S05]  /*2e20*/  BSYNC B0 ;  /* 0x0000000000007941 */ /* 0x000fea0003800000 */
.L_x_288:
        /* <DEDUP_REMOVED lines=33> */
.L_x_291:
[----:B------:R-:W-:Y:S05]  /*3040*/  BSYNC B0 ;  /* 0x0000000000007941 */ /* 0x000fea0003800000 */
.L_x_290:
        /* <DEDUP_REMOVED lines=33> */
.L_x_293:
[----:B------:R-:W-:Y:S05]  /*3260*/  BSYNC B0 ;  /* 0x0000000000007941 */ /* 0x000fea0003800000 */
.L_x_292:
        /* <DEDUP_REMOVED lines=33> */
.L_x_295:
[----:B------:R-:W-:Y:S05]  /*3480*/  BSYNC B0 ;  /* 0x0000000000007941 */ /* 0x000fea0003800000 */
.L_x_294:
        /* <DEDUP_REMOVED lines=33> */
.L_x_297:
[----:B------:R-:W-:Y:S05]  /*36a0*/  BSYNC B0 ;  /* 0x0000000000007941 */ /* 0x000fea0003800000 */
.L_x_296:
        /* <DEDUP_REMOVED lines=33> */
.L_x_299:
[----:B------:R-:W-:Y:S05]  /*38c0*/  BSYNC B0 ;  /* 0x0000000000007941 */ /* 0x000fea0003800000 */
.L_x_298:
        /* <DEDUP_REMOVED lines=33> */
.L_x_301:
[----:B------:R-:W-:Y:S05]  /*3ae0*/  BSYNC B0 ;  /* 0x0000000000007941 */ /* 0x000fea0003800000 */
.L_x_300:
        /* <DEDUP_REMOVED lines=19> */
[----:B------:R-:W-:Y:S01]  /*3c20*/  FMUL.FTZ R0, R0, R127 ;  /* 0x0000007f00007220 */ /* 0x000fe20000410000 */
[----:B------:R-:W-:Y:S01]  /*3c30*/  UMOV UR7, URZ ;  /* 0x0000003f00077c82 */ /* 0x000fe20008000000 */
[----:B------:R-:W-:-:S02]  /*3c40*/  FMUL.FTZ R95, R95, R126 ;  /* 0x0000007e5f5f7220 */ /* 0x000fc40000410000 */
[----:B------:R-:W-:Y:S01]  /*3c50*/  FMUL.FTZ R94, R94, R125 ;  /* 0x0000007d5e5e7220 */ /* 0x000fe20000410000 */
[----:B------:R0:W-:Y:S01]  /*3c60*/  STL [R1+0x14], R0 ;  /* 0x0000140001007387 */ /* 0x0001e20000100800 */
        /* <DEDUP_REMOVED lines=12> */
[----:B0-----:R-:W-:Y:S02]  /*3d30*/  FMUL.FTZ R81, R81, R112 ;  /* 0x0000007051517220 */ /* 0x001fe40000410000 */
.L_x_308:
[----:B------:R-:W0:Y:S01]  /*3d40*/  S2R R0, SR_TID.X ;  /* 0x0000000000007919 */ /* 0x000e220000002100 */
[----:B------:R-:W-:Y:S02]  /*3d50*/  USHF.R.S32.HI UR17, URZ, 0x1f, UR7 ;  /* 0x0000001f3f117899 */ /* 0x000fe40008011407 */
[----:B------:R-:W-:Y:S01]  /*3d60*/  ULDC.64 UR22, c[0x0][0x1a0] ;  /* 0x0000680000167ab9 */ /* 0x000fe20000000a00 */
[----:B------:R-:W-:Y:S01]  /*3d70*/  MOV R5, UR7 ;  /* 0x0000000700057c02 */ /* 0x000fe20008000f00 */
[----:B------:R-:W-:Y:S01]  /*3d80*/  HFMA2.MMA R52, -RZ, RZ, 0, 0 ;  /* 0x00000000ff347435 */ /* 0x000fe200000001ff */
[----:B------:R-:W2:Y:S01]  /*3d90*/  LDL R162, [R1+0x14] ;  /* 0x0000140001a27983 */ /* 0x000ea20000100800 */
[----:B------:R-:W-:Y:S01]  /*3da0*/  HFMA2.MMA R57, -RZ, RZ, 0, 0 ;  /* 0x00000000ff397435 */ /* 0x000fe200000001ff */
[----:B------:R-:W-:Y:S01]  /*3db0*/  MOV R54, RZ ;  /* 0x000000ff00367202 */ /* 0x000fe20000000f00 */
[----:B------:R-:W-:Y:S01]  /*3dc0*/  CS2R R58, SRZ ;  /* 0x00000000003a7805 */ /* 0x000fe2000001ff00 */
[----:B------:R-:W-:Y:S01]  /*3dd0*/  HFMA2.MMA R65, -RZ, RZ, 0, 0 ;  /* 0x00000000ff417435 */ /* 0x000fe200000001ff */
[----:B------:R-:W-:Y:S01]  /*3de0*/  MOV R61, RZ ;  /* 0x000000ff003d7202 */ /* 0x000fe20000000f00 */
[----:B------:R-:W-:Y:S01]  /*3df0*/  CS2R R62, SRZ ;  /* 0x00000000003e7805 */ /* 0x000fe2000001ff00 */
[----:B------:R-:W-:Y:S01]  /*3e00*/  MOV R67, RZ ;  /* 0x000000ff00437202 */ /* 0x000fe20000000f00 */
[----:B------:R-:W-:Y:S01]  /*3e10*/  CS2R R68, SRZ ;  /* 0x0000000000447805 */ /* 0x000fe2000001ff00 */
[----:B------:R-:W-:Y:S01]  /*3e20*/  CS2R R70, SRZ ;  /* 0x0000000000467805 */ /* 0x000fe2000001ff00 */
[----:B------:R-:W-:Y:S01]  /*3e30*/  CS2R R72, SRZ ;  /* 0x0000000000487805 */ /* 0x000fe2000001ff00 */
[----:B------:R-:W-:Y:S01]  /*3e40*/  CS2R R74, SRZ ;  /* 0x00000000004a7805 */ /* 0x000fe2000001ff00 */
[----:B------:R-:W-:Y:S01]  /*3e50*/  CS2R R76, SRZ ;  /* 0x00000000004c7805 */ /* 0x000fe2000001ff00 */
[----:B------:R-:W-:Y:S01]  /*3e60*/  HFMA2.MMA R80, -RZ, RZ, 0, 0 ;  /* 0x00000000ff507435 */ /* 0x000fe200000001ff */
[----:B------:R-:W-:Y:S01]  /*3e70*/  CS2R R78, SRZ ;  /* 0x00000000004e7805 */ /* 0x000fe2000001ff00 */
[----:B------:R-:W-:Y:S01]  /*3e80*/  HFMA2.MMA R134, -RZ, RZ, 0, 0 ;  /* 0x00000000ff867435 */ /* 0x000fe200000001ff */
[----:B------:R-:W-:Y:S01]  /*3e90*/  MOV R132, RZ ;  /* 0x000000ff00847202 */ /* 0x000fe20000000f00 */
[----:B------:R-:W-:Y:S01]  /*3ea0*/  HFMA2.MMA R141, -RZ, RZ, 0, 0 ;  /* 0x00000000ff8d7435 */ /* 0x000fe200000001ff */
[----:B0-----:R-:W-:Y:S01]  /*3eb0*/  SHF.L.U32 R2, R0, 0x4, RZ ;  /* 0x0000000400027819 */ /* 0x001fe200000006ff */
[----:B------:R-:W-:Y:S01]  /*3ec0*/  CS2R R138, SRZ ;  /* 0x00000000008a7805 */ /* 0x000fe2000001ff00 */
[----:B------:R-:W-:Y:S01]  /*3ed0*/  MOV R136, RZ ;  /* 0x000000ff00887202 */ /* 0x000fe20000000f00 */
[----:B------:R-:W-:Y:S01]  /*3ee0*/  CS2R R144, SRZ ;  /* 0x0000000000907805 */ /* 0x000fe2000001ff00 */
[----:B------:R-:W-:Y:S01]  /*3ef0*/  LOP3.LUT R2, R2, 0xfffffe00, RZ, 0xc0, !PT ;  /* 0xfffffe0002027812 */ /* 0x000fe200078ec0ff */
[----:B------:R-:W-:-:S03]  /*3f00*/  ULDC.64 UR24, c[0x0][0x188] ;  /* 0x0000620000187ab9 */ /* 0x000fc60000000a00 */
[----:B------:R-:W-:Y:S02]  /*3f10*/  LOP3.LUT R2, R2, 0x1f, R0, 0xf8, !PT ;  /* 0x0000001f02027812 */ /* 0x000fe400078ef800 */
[----:B------:R-:W-:-:S04]  /*3f20*/  SHF.L.U32 R0, R0, 0x4, RZ ;  /* 0x0000000400007819 */ /* 0x000fc800000006ff */
[----:B------:R-:W-:-:S04]  /*3f30*/  LOP3.LUT R0, R0, 0xfffffe00, RZ, 0xc0, !PT ;  /* 0xfffffe0000007812 */ /* 0x000fc800078ec0ff */
[----:B------:R-:W-:Y:S01]  /*3f40*/  IADD3 R6, R0, R2, RZ ;  /* 0x0000000200067210 */ /* 0x000fe20007ffe0ff */
[----:B------:R-:W-:-:S03]  /*3f50*/  UIMAD UR16, UR17, UR22, URZ ;  /* 0x00000016111072a4 */ /* 0x000fc6000f8e023f */
[----:B------:R-:W-:Y:S01]  /*3f60*/  SHF.R.S32.HI R7, RZ, 0x1f, R6 ;  /* 0x0000001fff077819 */ /* 0x000fe20000011406 */
[----:B------:R-:W-:-:S04]  /*3f70*/  UIMAD UR16, UR7, UR23, UR16 ;  /* 0x00000017071072a4 */ /* 0x000fc8000f8e0210 */
[----:B------:R-:W-:Y:S01]  /*3f80*/  IMAD.WIDE.U32 R4, R5, c[0x0][0x1a0], R6 ;  /* 0x0000680005047a25 */ /* 0x000fe200078e0006 */
[----:B------:R-:W-:-:S04]  /*3f90*/  UMOV UR23, 0xfffff800 ;  /* 0xfffff80000177882 */ /* 0x000fc80000000000 */
[----:B------:R-:W-:Y:S01]  /*3fa0*/  IADD3 R3, R5, UR16, RZ ;  /* 0x0000001005037c10 */ /* 0x000fe2000fffe0ff */
[----:B------:R-:W-:Y:S02]  /*3fb0*/  ULDC UR16, c[0x0][0x168] ;  /* 0x00005a0000107ab9 */ /* 0x000fe40000000800 */
[----:B------:R-:W-:Y:S01]  /*3fc0*/  UIMAD UR23, UR6, UR23, UR16 ;  /* 0x00000017061772a4 */ /* 0x000fe2000f8e0210 */
[----:B------:R-:W-:-:S03]  /*3fd0*/  IADD3 R50, R6, 0x20, RZ ;  /* 0x0000002006327810 */ /* 0x000fc60007ffe0ff */
[----:B------:R-:W-:Y:S01]  /*3fe0*/  USHF.L.U32 UR22, UR23, 0x1, URZ ;  /* 0x0000000117167899 */ /* 0x000fe2000800063f */
[C---:B------:R-:W-:Y:S02]  /*3ff0*/  IADD3 R51, R6.reuse, 0x40, RZ ;  /* 0x0000004006337810 */ /* 0x040fe40007ffe0ff */
[----:B------:R-:W-:-:S03]  /*4000*/  IADD3 R48, R6, 0x60, RZ ;  /* 0x0000006006307810 */ /* 0x000fc60007ffe0ff */
[----:B------:R-:W-:Y:S02]  /*4010*/  ISETP.GE.AND P4, PT, R6, UR22, PT ;  /* 0x0000001606007c0c */ /* 0x000fe4000bf86270 */
[----:B------:R-:W-:Y:S02]  /*4020*/  ISETP.GE.AND P3, PT, R50, UR22, PT ;  /* 0x0000001632007c0c */ /* 0x000fe4000bf66270 */
[----:B------:R-:W-:Y:S02]  /*4030*/  ISETP.GE.AND P2, PT, R51, UR22, PT ;  /* 0x0000001633007c0c */ /* 0x000fe4000bf46270 */
[----:B------:R-:W-:Y:S02]  /*4040*/  ISETP.GE.AND P1, PT, R48, UR22, PT ;  /* 0x0000001630007c0c */ /* 0x000fe4000bf26270 */
[----:B------:R-:W-:Y:S02]  /*4050*/  LEA R2, P0, R4, UR10, 0x2 ;  /* 0x0000000a04027c11 */ /* 0x000fe4000f8010ff */
[----:B------:R-:W-:-:S02]  /*4060*/  IADD3 R47, R6, 0x80, RZ ;  /* 0x00000080062f7810 */ /* 0x000fc40007ffe0ff */
[----:B------:R-:W-:Y:S02]  /*4070*/  LEA.HI.X R3, R4, UR14, R3, 0x2, P0 ;  /* 0x0000000e04037c11 */ /* 0x000fe400080f1403 */
[C---:B------:R-:W-:Y:S02]  /*4080*/  IADD3 R45, R6.reuse, 0xa0, RZ ;  /* 0x000000a0062d7810 */ /* 0x040fe40007ffe0ff */
[C---:B------:R-:W-:Y:S01]  /*4090*/  IADD3 R37, R6.reuse, 0xc0, RZ ;  /* 0x000000c006257810 */ /* 0x040fe20007ffe0ff */
[----:B------:R0:W3:Y:S01]  /*40a0*/  @!P4 LDG.E R52, [R2.64] ;  /* 0x000000120234c981 */ /* 0x0000e2000c1e1900 */
[C---:B------:R-:W-:Y:S02]  /*40b0*/  IADD3 R33, R6.reuse, 0xe0, RZ ;  /* 0x000000e006217810 */ /* 0x040fe40007ffe0ff */
[----:B------:R-:W-:Y:S01]  /*40c0*/  IADD3 R29, R6, 0x100, RZ ;  /* 0x00000100061d7810 */ /* 0x000fe20007ffe0ff */
[----:B------:R0:W4:Y:S01]  /*40d0*/  @!P3 LDG.E R54, [R2.64+0x80] ;  /* 0x000080120236b981 */ /* 0x000122000c1e1900 */
[----:B------:R-:W-:-:S02]  /*40e0*/  ISETP.GE.AND P0, PT, R47, UR22, PT ;  /* 0x000000162f007c0c */ /* 0x000fc4000bf06270 */
[C---:B------:R-:W-:Y:S01]  /*40f0*/  IADD3 R43, R6.reuse, 0x120, RZ ;  /* 0x00000120062b7810 */ /* 0x040fe20007ffe0ff */
[----:B------:R0:W5:Y:S01]  /*4100*/  @!P2 LDG.E R57, [R2.64+0x100] ;  /* 0x000100120239a981 */ /* 0x000162000c1e1900 */
[----:B------:R-:W-:Y:S02]  /*4110*/  ISETP.GE.AND P6, PT, R45, UR22, PT ;  /* 0x000000162d007c0c */ /* 0x000fe4000bfc6270 */
[----:B------:R-:W-:Y:S01]  /*4120*/  IADD3 R22, R6, 0x140, RZ ;  /* 0x0000014006167810 */ /* 0x000fe20007ffe0ff */
[----:B------:R0:W2:Y:S01]  /*4130*/  @!P1 LDG.E R58, [R2.64+0x180] ;  /* 0x00018012023a9981 */ /* 0x0000a2000c1e1900 */
[----:B------:R-:W-:Y:S02]  /*4140*/  ISETP.GE.AND P5, PT, R37, UR22, PT ;  /* 0x0000001625007c0c */ /* 0x000fe4000bfa6270 */
[----:B------:R-:W-:Y:S02]  /*4150*/  ISETP.GE.AND P4, PT, R33, UR22, PT ;  /* 0x0000001621007c0c */ /* 0x000fe4000bf86270 */
[----:B------:R-:W-:Y:S01]  /*4160*/  ISETP.GE.AND P3, PT, R29, UR22, PT ;  /* 0x000000161d007c0c */ /* 0x000fe2000bf66270 */
[----:B------:R0:W2:Y:S01]  /*4170*/  @!P0 LDG.E R59, [R2.64+0x200] ;  /* 0x00020012023b8981 */ /* 0x0000a2000c1e1900 */
[----:B------:R-:W-:-:S02]  /*4180*/  ISETP.GE.AND P2, PT, R43, UR22, PT ;  /* 0x000000162b007c0c */ /* 0x000fc4000bf46270 */
[----:B------:R-:W-:Y:S01]  /*4190*/  ISETP.GE.AND P1, PT, R22, UR22, PT ;  /* 0x0000001616007c0c */ /* 0x000fe2000bf26270 */
[----:B------:R0:W2:Y:S01]  /*41a0*/  @!P6 LDG.E R61, [R2.64+0x280] ;  /* 0x00028012023de981 */ /* 0x0000a2000c1e1900 */
[C---:B------:R-:W-:Y:S02]  /*41b0*/  IADD3 R35, R6.reuse, 0x160, RZ ;  /* 0x0000016006237810 */ /* 0x040fe40007ffe0ff */
[C---:B------:R-:W-:Y:S01]  /*41c0*/  IADD3 R38, R6.reuse, 0x180, RZ ;  /* 0x0000018006267810 */ /* 0x040fe20007ffe0ff */
[----:B------:R0:W2:Y:S01]  /*41d0*/  @!P5 LDG.E R62, [R2.64+0x300] ;  /* 0x00030012023ed981 */ /* 0x0000a2000c1e1900 */
[C---:B------:R-:W-:Y:S02]  /*41e0*/  IADD3 R39, R6.reuse, 0x1a0, RZ ;  /* 0x000001a006277810 */ /* 0x040fe40007ffe0ff */
[C---:B------:R-:W-:Y:S01]  /*41f0*/  IADD3 R30, R6.reuse, 0x1c0, RZ ;  /* 0x000001c0061e7810 */ /* 0x040fe20007ffe0ff */
[----:B------:R0:W2:Y:S01]  /*4200*/  @!P4 LDG.E R63, [R2.64+0x380] ;  /* 0x00038012023fc981 */ /* 0x0000a2000c1e1900 */
[----:B------:R-:W-:-:S02]  /*4210*/  IADD3 R31, R6, 0x1e0, RZ ;  /* 0x000001e0061f7810 */ /* 0x000fc40007ffe0ff */
[----:B------:R-:W-:Y:S01]  /*4220*/  ISETP.GE.AND P0, PT, R35, UR22, PT ;  /* 0x0000001623007c0c */ /* 0x000fe2000bf06270 */
[----:B------:R0:W2:Y:S01]  /*4230*/  @!P3 LDG.E R65, [R2.64+0x400] ;  /* 0x000400120241b981 */ /* 0x0000a2000c1e1900 */
[----:B------:R-:W-:Y:S02]  /*4240*/  IADD3 R34, R6, 0x200, RZ ;  /* 0x0000020006227810 */ /* 0x000fe40007ffe0ff */
[----:B------:R-:W-:Y:S01]  /*4250*/  ISETP.GE.AND P6, PT, R38, UR22, PT ;  /* 0x0000001626007c0c */ /* 0x000fe2000bfc6270 */
[----:B------:R0:W2:Y:S01]  /*4260*/  @!P2 LDG.E R67, [R2.64+0x480] ;  /* 0x000480120243a981 */ /* 0x0000a2000c1e1900 */
[----:B------:R-:W-:Y:S02]  /*4270*/  IADD3 R23, R6, 0x220, RZ ;  /* 0x0000022006177810 */ /* 0x000fe40007ffe0ff */
[----:B------:R-:W-:Y:S01]  /*4280*/  ISETP.GE.AND P5, PT, R39, UR22, PT ;  /* 0x0000001627007c0c */ /* 0x000fe2000bfa6270 */
[----:B------:R0:W2:Y:S01]  /*4290*/  @!P1 LDG.E R68, [R2.64+0x500] ;  /* 0x0005001202449981 */ /* 0x0000a2000c1e1900 */
[----:B------:R-:W-:-:S02]  /*42a0*/  ISETP.GE.AND P4, PT, R30, UR22, PT ;  /* 0x000000161e007c0c */ /* 0x000fc4000bf86270 */
[----:B------:R-:W-:Y:S01]  /*42b0*/  ISETP.GE.AND P3, PT, R31, UR22, PT ;  /* 0x000000161f007c0c */ /* 0x000fe2000bf66270 */
[----:B------:R0:W2:Y:S01]  /*42c0*/  @!P0 LDG.E R69, [R2.64+0x580] ;  /* 0x0005801202458981 */ /* 0x0000a2000c1e1900 */
[----:B------:R-:W-:Y:S02]  /*42d0*/  ISETP.GE.AND P2, PT, R34, UR22, PT ;  /* 0x0000001622007c0c */ /* 0x000fe4000bf46270 */
[----:B------:R-:W-:Y:S01]  /*42e0*/  ISETP.GE.AND P1, PT, R23, UR22, PT ;  /* 0x0000001617007c0c */ /* 0x000fe2000bf26270 */
[----:B------:R0:W2:Y:S01]  /*42f0*/  @!P6 LDG.E R70, [R2.64+0x600] ;  /* 0x000600120246e981 */ /* 0x0000a2000c1e1900 */
[C---:B------:R-:W-:Y:S02]  /*4300*/  IADD3 R24, R6.reuse, 0x240, RZ ;  /* 0x0000024006187810 */ /* 0x040fe40007ffe0ff */
[C---:B------:R-:W-:Y:S01]  /*4310*/  IADD3 R20, R6.reuse, 0x260, RZ ;  /* 0x0000026006147810 */ /* 0x040fe20007ffe0ff */
[----:B------:R0:W2:Y:S01]  /*4320*/  @!P5 LDG.E R71, [R2.64+0x680] ;  /* 0x000680120247d981 */ /* 0x0000a2000c1e1900 */
[----:B------:R-:W-:-:S02]  /*4330*/  IADD3 R19, R6, 0x280, RZ ;  /* 0x0000028006137810 */ /* 0x000fc40007ffe0ff */
[C---:B------:R-:W-:Y:S01]  /*4340*/  IADD3 R17, R6.reuse, 0x2a0, RZ ;  /* 0x000002a006117810 */ /* 0x040fe20007ffe0ff */
[----:B------:R0:W2:Y:S01]  /*4350*/  @!P4 LDG.E R72, [R2.64+0x700] ;  /* 0x000700120248c981 */ /* 0x0000a2000c1e1900 */
[----:B------:R-:W-:Y:S02]  /*4360*/  IADD3 R18, R6, 0x2c0, RZ ;  /* 0x000002c006127810 */ /* 0x000fe40007ffe0ff */
[----:B------:R-:W-:Y:S01]  /*4370*/  ISETP.GE.AND P0, PT, R24, UR22, PT ;  /* 0x0000001618007c0c */ /* 0x000fe2000bf06270 */
[----:B------:R0:W2:Y:S01]  /*4380*/  @!P3 LDG.E R73, [R2.64+0x780] ;  /* 0x000780120249b981 */ /* 0x0000a2000c1e1900 */
[----:B------:R-:W-:Y:S02]  /*4390*/  IADD3 R16, R6, 0x2e0, RZ ;  /* 0x000002e006107810 */ /* 0x000fe40007ffe0ff */
[----:B------:R-:W-:Y:S01]  /*43a0*/  ISETP.GE.AND P6, PT, R20, UR22, PT ;  /* 0x0000001614007c0c */ /* 0x000fe2000bfc6270 */
[----:B------:R0:W2:Y:S01]  /*43b0*/  @!P2 LDG.E R74, [R2.64+0x800] ;  /* 0x00080012024aa981 */ /* 0x0000a2000c1e1900 */
[----:B------:R-:W-:-:S02]  /*43c0*/  IADD3 R15, R6, 0x300, RZ ;  /* 0x00000300060f7810 */ /* 0x000fc40007ffe0ff */
[----:B------:R-:W-:Y:S01]  /*43d0*/  ISETP.GE.AND P5, PT, R19, UR22, PT ;  /* 0x0000001613007c0c */ /* 0x000fe2000bfa6270 */
[----:B------:R0:W2:Y:S01]  /*43e0*/  @!P1 LDG.E R75, [R2.64+0x880] ;  /* 0x00088012024b9981 */ /* 0x0000a2000c1e1900 */
[----:B------:R-:W-:Y:S02]  /*43f0*/  ISETP.GE.AND P4, PT, R17, UR22, PT ;  /* 0x0000001611007c0c */ /* 0x000fe4000bf86270 */
[----:B------:R-:W-:Y:S01]  /*4400*/  ISETP.GE.AND P3, PT, R18, UR22, PT ;  /* 0x0000001612007c0c */ /* 0x000fe2000bf66270 */
[----:B------:R0:W2:Y:S01]  /*4410*/  @!P0 LDG.E R76, [R2.64+0x900] ;  /* 0x00090012024c8981 */ /* 0x0000a2000c1e1900 */
[----:B------:R-:W-:Y:S02]  /*4420*/  ISETP.GE.AND P2, PT, R16, UR22, PT ;  /* 0x0000001610007c0c */ /* 0x000fe4000bf46270 */
[----:B------:R-:W-:Y:S01]  /*4430*/  ISETP.GE.AND P1, PT, R15, UR22, PT ;  /* 0x000000160f007c0c */ /* 0x000fe2000bf26270 */
[----:B------:R0:W2:Y:S01]  /*4440*/  @!P6 LDG.E R77, [R2.64+0x980] ;  /* 0x00098012024de981 */ /* 0x0000a2000c1e1900 */
[----:B------:R-:W-:-:S02]  /*4450*/  IADD3 R13, R6, 0x320, RZ ;  /* 0x00000320060d7810 */ /* 0x000fc40007ffe0ff */
[C---:B------:R-:W-:Y:S01]  /*4460*/  IADD3 R14, R6.reuse, 0x340, RZ ;  /* 0x00000340060e7810 */ /* 0x040fe20007ffe0ff */
[----:B------:R0:W2:Y:S01]  /*4470*/  @!P5 LDG.E R78, [R2.64+0xa00] ;  /* 0x000a0012024ed981 */ /* 0x0000a2000c1e1900 */
[C---:B------:R-:W-:Y:S02]  /*4480*/  IADD3 R12, R6.reuse, 0x360, RZ ;  /* 0x00000360060c7810 */ /* 0x040fe40007ffe0ff */
[C---:B------:R-:W-:Y:S01]  /*4490*/  IADD3 R11, R6.reuse, 0x380, RZ ;  /* 0x00000380060b7810 */ /* 0x040fe20007ffe0ff */
[----:B------:R0:W2:Y:S01]  /*44a0*/  @!P4 LDG.E R79, [R2.64+0xa80] ;  /* 0x000a8012024fc981 */ /* 0x0000a2000c1e1900 */
[C---:B------:R-:W-:Y:S02]  /*44b0*/  IADD3 R9, R6.reuse, 0x3a0, RZ ;  /* 0x000003a006097810 */ /* 0x040fe40007ffe0ff */
[----:B------:R-:W-:Y:S01]  /*44c0*/  ISETP.GE.AND P0, PT, R13, UR22, PT ;  /* 0x000000160d007c0c */ /* 0x000fe2000bf06270 */
[----:B------:R0:W2:Y:S01]  /*44d0*/  @!P3 LDG.E R80, [R2.64+0xb00] ;  /* 0x000b00120250b981 */ /* 0x0000a2000c1e1900 */
[----:B------:R-:W-:-:S02]  /*44e0*/  IADD3 R10, R6, 0x3c0, RZ ;  /* 0x000003c0060a7810 */ /* 0x000fc40007ffe0ff */
[----:B------:R-:W-:Y:S01]  /*44f0*/  ISETP.GE.AND P6, PT, R14, UR22, PT ;  /* 0x000000160e007c0c */ /* 0x000fe2000bfc6270 */
[----:B------:R0:W2:Y:S01]  /*4500*/  @!P2 LDG.E R132, [R2.64+0xb80] ;  /* 0x000b80120284a981 */ /* 0x0000a2000c1e1900 */
[----:B------:R-:W-:Y:S02]  /*4510*/  IADD3 R8, R6, 0x3e0, RZ ;  /* 0x000003e006087810 */ /* 0x000fe40007ffe0ff */
[----:B------:R-:W-:Y:S01]  /*4520*/  ISETP.GE.AND P5, PT, R12, UR22, PT ;  /* 0x000000160c007c0c */ /* 0x000fe2000bfa6270 */
[----:B------:R0:W2:Y:S01]  /*4530*/  @!P1 LDG.E R134, [R2.64+0xc00] ;  /* 0x000c001202869981 */ /* 0x0000a2000c1e1900 */
[----:B------:R-:W-:Y:S02]  /*4540*/  ISETP.GE.AND P4, PT, R11, UR22, PT ;  /* 0x000000160b007c0c */ /* 0x000fe4000bf86270 */
[----:B------:R-:W-:Y:S01]  /*4550*/  ISETP.GE.AND P3, PT, R9, UR22, PT ;  /* 0x0000001609007c0c */ /* 0x000fe2000bf66270 */
[----:B------:R0:W2:Y:S01]  /*4560*/  @!P0 LDG.E R136, [R2.64+0xc80] ;  /* 0x000c801202888981 */ /* 0x0000a2000c1e1900 */
[----:B------:R-:W-:-:S02]  /*4570*/  ISETP.GE.AND P2, PT, R10, UR22, PT ;  /* 0x000000160a007c0c */ /* 0x000fc4000bf46270 */
[----:B------:R-:W-:Y:S01]  /*4580*/  ISETP.GE.AND P1, PT, R8, UR22, PT ;  /* 0x0000001608007c0c */ /* 0x000fe2000bf26270 */
[----:B------:R0:W2:Y:S01]  /*4590*/  @!P6 LDG.E R138, [R2.64+0xd00] ;  /* 0x000d0012028ae981 */ /* 0x0000a2000c1e1900 */
[----:B------:R-:W-:-:S03]  /*45a0*/  MOV R147, RZ ;  /* 0x000000ff00937202 */ /* 0x000fc60000000f00 */
[----:B------:R0:W2:Y:S04]  /*45b0*/  @!P5 LDG.E R139, [R2.64+0xd80] ;  /* 0x000d8012028bd981 */ /* 0x0000a8000c1e1900 */
[----:B------:R0:W2:Y:S04]  /*45c0*/  @!P4 LDG.E R141, [R2.64+0xe00] ;  /* 0x000e0012028dc981 */ /* 0x0000a8000c1e1900 */
[----:B------:R0:W2:Y:S04]  /*45d0*/  @!P3 LDG.E R144, [R2.64+0xe80] ;  /* 0x000e80120290b981 */ /* 0x0000a8000c1e1900 */
[----:B------:R0:W2:Y:S04]  /*45e0*/  @!P2 LDG.E R145, [R2.64+0xf00] ;  /* 0x000f00120291a981 */ /* 0x0000a8000c1e1900 */
[----:B------:R0:W2:Y:S04]  /*45f0*/  @!P1 LDG.E R147, [R2.64+0xf80] ;  /* 0x000f801202939981 */ /* 0x0000a8000c1e1900 */
[----:B------:R-:W1:Y:S01]  /*4600*/  S2R R163, SR_TID.X ;  /* 0x0000000000a37919 */ /* 0x000e620000002100 */
[----:B------:R-:W-:-:S02]  /*4610*/  ULDC UR16, c[0x0][0x180] ;  /* 0x0000600000107ab9 */ /* 0x000fc40000000800 */
[----:B------:R-:W-:-:S06]  /*4620*/  UIMAD UR16, UR21, UR16, URZ ;  /* 0x00000010151072a4 */ /* 0x000fcc000f8e023f */
[----:B------:R-:W-:-:S05]  /*4630*/  MOV R0, UR16 ;  /* 0x0000001000007c02 */ /* 0x000fca0008000f00 */
[----:B------:R-:W-:Y:S01]  /*4640*/  IMAD R5, R131, c[0x0][0x184], R0 ;  /* 0x0000610083057a24 */ /* 0x000fe200078e0200 */
[----:B-1----:R-:W-:-:S04]  /*4650*/  SHF.L.U32 R0, R163, 0x5, RZ ;  /* 0x00000005a3007819 */ /* 0x002fc800000006ff */
[----:B------:R-:W-:Y:S01]  /*4660*/  LOP3.LUT R0, R0, 0xfffffc00, RZ, 0xc0, !PT ;  /* 0xfffffc0000007812 */ /* 0x000fe200078ec0ff */
[----:B0-----:R-:W-:-:S03]  /*4670*/  IMAD.WIDE.U32 R2, R131, c[0x0][0x180], RZ ;  /* 0x0000600083027a25 */ /* 0x001fc600078e00ff */
[----:B------:R-:W-:-:S04]  /*4680*/  IADD3 R46, R0, R129, RZ ;  /* 0x00000081002e7210 */ /* 0x000fc80007ffe0ff */
[C---:B------:R-:W-:Y:S02]  /*4690*/  IADD3 R66, R46.reuse, 0x20, RZ ;  /* 0x000000202e427810 */ /* 0x040fe40007ffe0ff */
[C---:B------:R-:W-:Y:S02]  /*46a0*/  IADD3 R25, R46.reuse, 0x40, RZ ;  /* 0x000000402e197810 */ /* 0x040fe40007ffe0ff */
[C---:B------:R-:W-:Y:S02]  /*46b0*/  IADD3 R64, R46.reuse, 0x60, RZ ;  /* 0x000000602e407810 */ /* 0x040fe40007ffe0ff */
[----:B------:R-:W-:Y:S02]  /*46c0*/  MOV R21, UR7 ;  /* 0x0000000700157c02 */ /* 0x000fe40008000f00 */
[----:B------:R-:W-:Y:S02]  /*46d0*/  IADD3 R3, R3, R5, RZ ;  /* 0x0000000503037210 */ /* 0x000fe40007ffe0ff */
[----:B------:R-:W-:-:S02]  /*46e0*/  LEA.HI.SX32 R26, R46, R46, 0x1b ;  /* 0x0000002e2e1a7211 */ /* 0x000fc400078fdaff */
[C---:B------:R-:W-:Y:S02]  /*46f0*/  IADD3 R60, R46.reuse, 0x80, RZ ;  /* 0x000000802e3c7810 */ /* 0x040fe40007ffe0ff */
[----:B------:R-:W-:Y:S02]  /*4700*/  IADD3 R56, R46, 0xa0, RZ ;  /* 0x000000a02e387810 */ /* 0x000fe40007ffe0ff */
[-C--:B------:R-:W-:Y:S02]  /*4710*/  LEA.HI.SX32 R66, R66, R46.reuse, 0x1b ;  /* 0x0000002e42427211 */ /* 0x080fe400078fdaff */
[C---:B------:R-:W-:Y:S02]  /*4720*/  IADD3 R36, R46.reuse, 0xc0, RZ ;  /* 0x000000c02e247810 */ /* 0x040fe40007ffe0ff */
[----:B------:R-:W-:Y:S02]  /*4730*/  LEA.HI.SX32 R25, R25, R46, 0x1b ;  /* 0x0000002e19197211 */ /* 0x000fe400078fdaff */
[----:B------:R-:W-:-:S02]  /*4740*/  IADD3 R32, R46, 0xe0, RZ ;  /* 0x000000e02e207810 */ /* 0x000fc40007ffe0ff */
[-C--:B------:R-:W-:Y:S01]  /*4750*/  LEA.HI.SX32 R64, R64, R46.reuse, 0x1b ;  /* 0x0000002e40407211 */ /* 0x080fe200078fdaff */
[C---:B------:R-:W-:Y:S01]  /*4760*/  IMAD.WIDE.U32 R4, R21.reuse, c[0x0][0x188], R2 ;  /* 0x0000620015047a25 */ /* 0x040fe200078e0002 */
[----:B------:R-:W-:Y:S02]  /*4770*/  ISETP.GE.AND P0, PT, R6, UR22, PT ;  /* 0x0000001606007c0c */ /* 0x000fe4000bf06270 */
[----:B------:R-:W-:Y:S01]  /*4780*/  IADD3 R28, R46, 0x100, RZ ;  /* 0x000001002e1c7810 */ /* 0x000fe20007ffe0ff */
[----:B------:R-:W-:Y:S01]  /*4790*/  IMAD.WIDE.U32 R6, R21, c[0x0][0x1c0], R6 ;  /* 0x0000700015067a25 */ /* 0x000fe200078e0006 */
[-C--:B------:R-:W-:Y:S02]  /*47a0*/  LEA.HI.SX32 R60, R60, R46.reuse, 0x1b ;  /* 0x0000002e3c3c7211 */ /* 0x080fe400078fdaff */
[----:B------:R-:W-:Y:S02]  /*47b0*/  IADD3 R27, R46, 0x120, RZ ;  /* 0x000001202e1b7810 */ /* 0x000fe40007ffe0ff */
[----:B------:R-:W-:-:S02]  /*47c0*/  LEA.HI.SX32 R56, R56, R46, 0x1b ;  /* 0x0000002e38387211 */ /* 0x000fc400078fdaff */
[----:B------:R-:W-:Y:S02]  /*47d0*/  IADD3 R21, R46, 0x140, RZ ;  /* 0x000001402e157810 */ /* 0x000fe40007ffe0ff */
[-C--:B------:R-:W-:Y:S01]  /*47e0*/  LEA.HI.SX32 R36, R36, R46.reuse, 0x1b ;  /* 0x0000002e24247211 */ /* 0x080fe200078fdaff */
[----:B------:R-:W-:Y:S01]  /*47f0*/  UIMAD UR16, UR17, UR24, URZ ;  /* 0x00000018111072a4 */ /* 0x000fe2000f8e023f */
[----:B------:R-:W-:Y:S02]  /*4800*/  IADD3 R155, R46, 0x160, RZ ;  /* 0x000001602e9b7810 */ /* 0x000fe40007ffe0ff */
[-C--:B------:R-:W-:Y:S02]  /*4810*/  LEA.HI.SX32 R32, R32, R46.reuse, 0x1b ;  /* 0x0000002e20207211 */ /* 0x080fe400078fdaff */
[----:B------:R-:W-:Y:S02]  /*4820*/  IADD3 R143, R46, 0x180, RZ ;  /* 0x000001802e8f7810 */ /* 0x000fe40007ffe0ff */
[----:B------:R-:W-:-:S02]  /*4830*/  LEA.HI.SX32 R28, R28, R46, 0x1b ;  /* 0x0000002e1c1c7211 */ /* 0x000fc400078fdaff */
[C---:B------:R-:W-:Y:S02]  /*4840*/  IADD3 R158, R46.reuse, 0x1a0, RZ ;  /* 0x000001a02e9e7810 */ /* 0x040fe40007ffe0ff */
[-C--:B------:R-:W-:Y:S02]  /*4850*/  LEA.HI.SX32 R27, R27, R46.reuse, 0x1b ;  /* 0x0000002e1b1b7211 */ /* 0x080fe400078fdaff */
[C---:B------:R-:W-:Y:S02]  /*4860*/  IADD3 R154, R46.reuse, 0x1c0, RZ ;  /* 0x000001c02e9a7810 */ /* 0x040fe40007ffe0ff */
[-C--:B------:R-:W-:Y:S01]  /*4870*/  LEA.HI.SX32 R21, R21, R46.reuse, 0x1b ;  /* 0x0000002e15157211 */ /* 0x080fe200078fdaff */
[----:B------:R-:W-:Y:S01]  /*4880*/  UIMAD UR16, UR7, UR25, UR16 ;  /* 0x00000019071072a4 */ /* 0x000fe2000f8e0210 */
[C---:B------:R-:W-:Y:S02]  /*4890*/  IADD3 R153, R46.reuse, 0x1e0, RZ ;  /* 0x000001e02e997810 */ /* 0x040fe40007ffe0ff */
[----:B------:R-:W-:Y:S01]  /*48a0*/  LEA.HI.SX32 R155, R155, R46, 0x1b ;  /* 0x0000002e9b9b7211 */ /* 0x000fe200078fdaff */
[----:B------:R-:W-:Y:S01]  /*48b0*/  ULDC.64 UR24, c[0x0][0x1c0] ;  /* 0x0000700000187ab9 */ /* 0x000fe20000000a00 */
[----:B------:R-:W-:-:S02]  /*48c0*/  IADD3 R151, R46, 0x200, RZ ;  /* 0x000002002e977810 */ /* 0x000fc40007ffe0ff */
[-C--:B------:R-:W-:Y:S02]  /*48d0*/  LEA.HI.SX32 R143, R143, R46.reuse, 0x1b ;  /* 0x0000002e8f8f7211 */ /* 0x080fe400078fdaff */
[----:B------:R-:W-:Y:S02]  /*48e0*/  IADD3 R44, R46, 0x220, RZ ;  /* 0x000002202e2c7810 */ /* 0x000fe40007ffe0ff */
[-C--:B------:R-:W-:Y:S02]  /*48f0*/  LEA.HI.SX32 R158, R158, R46.reuse, 0x1b ;  /* 0x0000002e9e9e7211 */ /* 0x080fe400078fdaff */
[----:B------:R-:W-:Y:S02]  /*4900*/  IADD3 R148, R46, 0x240, RZ ;  /* 0x000002402e947810 */ /* 0x000fe40007ffe0ff */
[----:B------:R-:W-:Y:S02]  /*4910*/  LEA.HI.SX32 R154, R154, R46, 0x1b ;  /* 0x0000002e9a9a7211 */ /* 0x000fe400078fdaff */
[----:B------:R-:W-:-:S02]  /*4920*/  IADD3 R146, R46, 0x260, RZ ;  /* 0x000002602e927810 */ /* 0x000fc40007ffe0ff */
[-C--:B------:R-:W-:Y:S02]  /*4930*/  LEA.HI.SX32 R153, R153, R46.reuse, 0x1b ;  /* 0x0000002e99997211 */ /* 0x080fe400078fdaff */
[C---:B------:R-:W-:Y:S02]  /*4940*/  IADD3 R42, R46.reuse, 0x280, RZ ;  /* 0x000002802e2a7810 */ /* 0x040fe40007ffe0ff */
[-C--:B------:R-:W-:Y:S02]  /*4950*/  LEA.HI.SX32 R151, R151, R46.reuse, 0x1b ;  /* 0x0000002e97977211 */ /* 0x080fe400078fdaff */
[----:B------:R-:W-:Y:S02]  /*4960*/  IADD3 R142, R46, 0x2a0, RZ ;  /* 0x000002a02e8e7810 */ /* 0x000fe40007ffe0ff */
[----:B------:R-:W-:Y:S02]  /*4970*/  LEA.HI.SX32 R44, R44, R46, 0x1b ;  /* 0x0000002e2c2c7211 */ /* 0x000fe400078fdaff */
[----:B------:R-:W-:Y:S01]  /*4980*/  IADD3 R3, R5, UR16, RZ ;  /* 0x0000001005037c10 */ /* 0x000fe2000fffe0ff */
[----:B------:R-:W-:Y:S01]  /*4990*/  UIMAD UR16, UR17, UR24, URZ ;  /* 0x00000018111072a4 */ /* 0x000fe2000f8e023f */
[----:B------:R-:W-:-:S02]  /*49a0*/  IADD3 R140, R46, 0x2c0, RZ ;  /* 0x000002c02e8c7810 */ /* 0x000fc40007ffe0ff */
[-C--:B------:R-:W-:Y:S02]  /*49b0*/  LEA.HI.SX32 R148, R148, R46.reuse, 0x1b ;  /* 0x0000002e94947211 */ /* 0x080fe400078fdaff */
[----:B------:R-:W-:Y:S02]  /*49c0*/  IADD3 R40, R46, 0x2e0, RZ ;  /* 0x000002e02e287810 */ /* 0x000fe40007ffe0ff */
[-C--:B------:R-:W-:Y:S02]  /*49d0*/  LEA.HI.SX32 R146, R146, R46.reuse, 0x1b ;  /* 0x0000002e92927211 */ /* 0x080fe400078fdaff */
[----:B------:R-:W-:Y:S02]  /*49e0*/  IADD3 R137, R46, 0x300, RZ ;  /* 0x000003002e897810 */ /* 0x000fe40007ffe0ff */
[----:B------:R-:W-:Y:S02]  /*49f0*/  LEA.HI.SX32 R42, R42, R46, 0x1b ;  /* 0x0000002e2a2a7211 */ /* 0x000fe400078fdaff */
[----:B------:R-:W-:-:S02]  /*4a00*/  IADD3 R135, R46, 0x320, RZ ;  /* 0x000003202e877810 */ /* 0x000fc40007ffe0ff */
[-C--:B------:R-:W-:Y:S01]  /*4a10*/  LEA.HI.SX32 R142, R142, R46.reuse, 0x1b ;  /* 0x0000002e8e8e7211 */ /* 0x080fe200078fdaff */
[----:B------:R-:W-:Y:S01]  /*4a20*/  UIMAD UR16, UR7, UR25, UR16 ;  /* 0x00000019071072a4 */ /* 0x000fe2000f8e0210 */
[----:B------:R-:W-:Y:S02]  /*4a30*/  IADD3 R133, R46, 0x340, RZ ;  /* 0x000003402e857810 */ /* 0x000fe40007ffe0ff */
[-C--:B------:R-:W-:Y:S02]  /*4a40*/  LEA.HI.SX32 R140, R140, R46.reuse, 0x1b ;  /* 0x0000002e8c8c7211 */ /* 0x080fe400078fdaff */
[----:B------:R-:W-:Y:S02]  /*4a50*/  IADD3 R55, R46, 0x360, RZ ;  /* 0x000003602e377810 */ /* 0x000fe40007ffe0ff */
[----:B------:R-:W-:Y:S02]  /*4a60*/  LEA.HI.SX32 R40, R40, R46, 0x1b ;  /* 0x0000002e28287211 */ /* 0x000fe400078fdaff */
[----:B------:R-:W-:-:S02]  /*4a70*/  LEA R2, P1, R4, c[0x0][0x220], 0x3 ;  /* 0x0000880004027a11 */ /* 0x000fc400078218ff */
[C---:B------:R-:W-:Y:S02]  /*4a80*/  IADD3 R53, R46.reuse, 0x380, RZ ;  /* 0x000003802e357810 */ /* 0x040fe40007ffe0ff */
[----:B------:R-:W-:Y:S01]  /*4a90*/  LEA.HI.SX32 R137, R137, R46, 0x1b ;  /* 0x0000002e89897211 */ /* 0x000fe200078fdaff */
[----:B---3--:R-:W-:Y:S04]  /*4aa0*/  STS [R26.X4], R52 ;  /* 0x000000341a007388 */ /* 0x008fe80000004800 */
[----:B----4-:R-:W-:Y:S04]  /*4ab0*/  STS [R66.X4+0x80], R54 ;  /* 0x0000803642007388 */ /* 0x010fe80000004800 */
[----:B-----5:R-:W-:Y:S04]  /*4ac0*/  STS [R25.X4+0x100], R57 ;  /* 0x0001003919007388 */ /* 0x020fe80000004800 */
[----:B--2---:R-:W-:Y:S04]  /*4ad0*/  STS [R64.X4+0x180], R58 ;  /* 0x0001803a40007388 */ /* 0x004fe80000004800 */
        /* <DEDUP_REMOVED lines=12> */
[----:B------:R-:W-:Y:S01]  /*4ba0*/  STS [R151.X4+0x800], R74 ;  /* 0x0008004a97007388 */ /* 0x000fe20000004800 */
[----:B------:R-:W-:-:S03]  /*4bb0*/  IADD3 R49, R46, 0x3a0, RZ ;  /* 0x000003a02e317810 */ /* 0x000fc60007ffe0ff */
[----:B------:R-:W-:Y:S01]  /*4bc0*/  STS [R44.X4+0x880], R75 ;  /* 0x0008804b2c007388 */ /* 0x000fe20000004800 */
[----:B------:R-:W-:-:S03]  /*4bd0*/  LEA.HI.SX32 R135, R135, R46, 0x1b ;  /* 0x0000002e87877211 */ /* 0x000fc600078fdaff */
[----:B------:R-:W-:Y:S01]  /*4be0*/  STS [R148.X4+0x900], R76 ;  /* 0x0009004c94007388 */ /* 0x000fe20000004800 */
[----:B------:R-:W-:-:S03]  /*4bf0*/  IADD3 R41, R46, 0x3c0, RZ ;  /* 0x000003c02e297810 */ /* 0x000fc60007ffe0ff */
[----:B------:R-:W-:Y:S01]  /*4c00*/  STS [R146.X4+0x980], R77 ;  /* 0x0009804d92007388 */ /* 0x000fe20000004800 */
[----:B------:R-:W-:-:S03]  /*4c10*/  LEA.HI.SX32 R133, R133, R46, 0x1b ;  /* 0x0000002e85857211 */ /* 0x000fc600078fdaff */
[----:B------:R-:W-:Y:S01]  /*4c20*/  STS [R42.X4+0xa00], R78 ;  /* 0x000a004e2a007388 */ /* 0x000fe20000004800 */
[----:B------:R-:W-:Y:S02]  /*4c30*/  IADD3 R5, R46, 0x3e0, RZ ;  /* 0x000003e02e057810 */ /* 0x000fe40007ffe0ff */
[-C--:B------:R-:W-:Y:S01]  /*4c40*/  LEA.HI.SX32 R55, R55, R46.reuse, 0x1b ;  /* 0x0000002e37377211 */ /* 0x080fe200078fdaff */
[----:B------:R-:W-:Y:S01]  /*4c50*/  STS [R142.X4+0xa80], R79 ;  /* 0x000a804f8e007388 */ /* 0x000fe20000004800 */
[----:B------:R-:W-:Y:S02]  /*4c60*/  LEA.HI.X R3, R4, c[0x0][0x224], R3, 0x3, P1 ;  /* 0x0000890004037a11 */ /* 0x000fe400008f1c03 */
[-C--:B------:R-:W-:Y:S01]  /*4c70*/  LEA.HI.SX32 R53, R53, R46.reuse, 0x1b ;  /* 0x0000002e35357211 */ /* 0x080fe200078fdaff */
[----:B------:R-:W-:Y:S01]  /*4c80*/  STS [R140.X4+0xb00], R80 ;  /* 0x000b00508c007388 */ /* 0x000fe20000004800 */
[----:B------:R-:W-:Y:S02]  /*4c90*/  IADD3 R7, R7, UR16, RZ ;  /* 0x0000001007077c10 */ /* 0x000fe4000fffe0ff */
[----:B------:R-:W-:Y:S01]  /*4ca0*/  LEA R4, P1, R6, UR11, 0x2 ;  /* 0x0000000b06047c11 */ /* 0x000fe2000f8210ff */
[----:B------:R-:W-:Y:S01]  /*4cb0*/  STS [R40.X4+0xb80], R132 ;  /* 0x000b808428007388 */ /* 0x000fe20000004800 */
[----:B------:R-:W-:-:S02]  /*4cc0*/  LEA.HI.SX32 R49, R49, R46, 0x1b ;  /* 0x0000002e31317211 */ /* 0x000fc400078fdaff */
[-C--:B------:R-:W-:Y:S01]  /*4cd0*/  LEA.HI.SX32 R41, R41, R46.reuse, 0x1b ;  /* 0x0000002e29297211 */ /* 0x080fe200078fdaff */
[----:B------:R-:W-:Y:S01]  /*4ce0*/  STS [R137.X4+0xc00], R134 ;  /* 0x000c008689007388 */ /* 0x000fe20000004800 */
[----:B------:R-:W-:Y:S01]  /*4cf0*/  LEA.HI.SX32 R46, R5, R46, 0x1b ;  /* 0x0000002e052e7211 */ /* 0x000fe200078fdaff */
[----:B0-----:R-:W-:Y:S02]  /*4d00*/  CS2R R68, SRZ ;  /* 0x0000000000447805 */ /* 0x001fe4000001ff00 */
[----:B------:R-:W-:Y:S01]  /*4d10*/  STS [R135.X4+0xc80], R136 ;  /* 0x000c808887007388 */ /* 0x000fe20000004800 */
[----:B------:R-:W-:-:S03]  /*4d20*/  LEA.HI.X R5, R6, UR15, R7, 0x2, P1 ;  /* 0x0000000f06057c11 */ /* 0x000fc600088f1407 */
[----:B------:R-:W-:Y:S04]  /*4d30*/  STS [R133.X4+0xd00], R138 ;  /* 0x000d008a85007388 */ /* 0x000fe80000004800 */
[----:B------:R-:W-:Y:S04]  /*4d40*/  STS [R55.X4+0xd80], R139 ;  /* 0x000d808b37007388 */ /* 0x000fe80000004800 */
[----:B------:R-:W-:Y:S04]  /*4d50*/  STS [R53.X4+0xe00], R141 ;  /* 0x000e008d35007388 */ /* 0x000fe80000004800 */
[----:B------:R-:W-:Y:S04]  /*4d60*/  STS [R49.X4+0xe80], R144 ;  /* 0x000e809031007388 */ /* 0x000fe80000004800 */
[----:B------:R0:W-:Y:S04]  /*4d70*/  STS [R41.X4+0xf00], R145 ;  /* 0x000f009129007388 */ /* 0x0001e80000004800 */
[----:B------:R-:W2:Y:S04]  /*4d80*/  LDG.E.64 R2, [R2.64] ;  /* 0x0000001202027981 */ /* 0x000ea8000c1e1b00 */
[----:B------:R1:W-:Y:S01]  /*4d90*/  STS [R46.X4+0xf80], R147 ;  /* 0x000f80932e007388 */ /* 0x0003e20000004800 */
[----:B------:R-:W-:-:S06]  /*4da0*/  NOP ;  /* 0x0000000000007918 */ /* 0x000fcc0000000000 */
[----:B------:R3:W4:Y:S01]  /*4db0*/  @!P0 LDG.E R69, [R4.64] ;  /* 0x0000001204458981 */ /* 0x000722000c1e1900 */
[----:B------:R-:W-:Y:S02]  /*4dc0*/  ISETP.GE.AND P0, PT, R50, UR22, PT ;  /* 0x0000001632007c0c */ /* 0x000fe4000bf06270 */
[----:B------:R-:W-:-:S11]  /*4dd0*/  MOV R65, RZ ;  /* 0x000000ff00417202 */ /* 0x000fd60000000f00 */
[----:B------:R3:W5:Y:S01]  /*4de0*/  @!P0 LDG.E R68, [R4.64+0x80] ;  /* 0x0000801204448981 */ /* 0x000762000c1e1900 */
[----:B------:R-:W-:Y:S01]  /*4df0*/  ISETP.GE.AND P0, PT, R48, UR22, PT ;  /* 0x0000001630007c0c */ /* 0x000fe2000bf06270 */
[----:B------:R-:W-:-:S12]  /*4e00*/  HFMA2.MMA R61, -RZ, RZ, 0, 0 ;  /* 0x00000000ff3d7435 */ /* 0x000fd800000001ff */
[----:B------:R3:W4:Y:S01]  /*4e10*/  @!P0 LDG.E R65, [R4.64+0x180] ;  /* 0x0001801204418981 */ /* 0x000722000c1e1900 */
[----:B------:R-:W-:Y:S02]  /*4e20*/  ISETP.GE.AND P0, PT, R47, UR22, PT ;  /* 0x000000162f007c0c */ /* 0x000fe4000bf06270 */
[----:B------:R-:W-:-:S11]  /*4e30*/  MOV R57, RZ ;  /* 0x000000ff00397202 */ /* 0x000fd60000000f00 */
[----:B------:R3:W4:Y:S01]  /*4e40*/  @!P0 LDG.E R61, [R4.64+0x200] ;  /* 0x00020012043d8981 */ /* 0x000722000c1e1900 */
[----:B------:R-:W-:Y:S02]  /*4e50*/  ISETP.GE.AND P0, PT, R45, UR22, PT ;  /* 0x000000162d007c0c */ /* 0x000fe4000bf06270 */
[----:B------:R-:W-:Y:S01]  /*4e60*/  ISETP.GE.AND P1, PT, R51, UR22, PT ;  /* 0x0000001633007c0c */ /* 0x000fe2000bf26270 */
[----:B------:R-:W-:-:S10]  /*4e70*/  HFMA2.MMA R67, -RZ, RZ, 0, 0 ;  /* 0x00000000ff437435 */ /* 0x000fd400000001ff */
[----:B------:R3:W4:Y:S01]  /*4e80*/  @!P0 LDG.E R57, [R4.64+0x280] ;  /* 0x0002801204398981 */ /* 0x000722000c1e1900 */
[----:B------:R-:W-:Y:S01]  /*4e90*/  ISETP.GE.AND P0, PT, R37, UR22, PT ;  /* 0x0000001625007c0c */ /* 0x000fe2000bf06270 */
[----:B------:R-:W-:Y:S02]  /*4ea0*/  HFMA2.MMA R37, -RZ, RZ, 0, 0 ;  /* 0x00000000ff257435 */ /* 0x000fe400000001ff */
[----:B------:R3:W4:Y:S10]  /*4eb0*/  @!P1 LDG.E R67, [R4.64+0x100] ;  /* 0x0001001204439981 */ /* 0x000734000c1e1900 */
[----:B------:R3:W4:Y:S01]  /*4ec0*/  @!P0 LDG.E R37, [R4.64+0x300] ;  /* 0x0003001204258981 */ /* 0x000722000c1e1900 */
[----:B------:R-:W-:-:S02]  /*4ed0*/  ISETP.GE.AND P0, PT, R33, UR22, PT ;  /* 0x0000001621007c0c */ /* 0x000fc4000bf06270 */
[----:B------:R-:W-:-:S11]  /*4ee0*/  MOV R33, RZ ;  /* 0x000000ff00217202 */ /* 0x000fd60000000f00 */
[----:B------:R3:W5:Y:S01]  /*4ef0*/  @!P0 LDG.E R33, [R4.64+0x380] ;  /* 0x0003801204218981 */ /* 0x000762000c1e1900 */
[----:B------:R-:W-:Y:S01]  /*4f00*/  ISETP.GE.AND P0, PT, R29, UR22, PT ;  /* 0x000000161d007c0c */ /* 0x000fe2000bf06270 */
[----:B------:R-:W-:Y:S01]  /*4f10*/  HFMA2.MMA R29, -RZ, RZ, 0, 0 ;  /* 0x00000000ff1d7435 */ /* 0x000fe200000001ff */
[----:B------:R-:W-:-:S11]  /*4f20*/  MOV R63, RZ ;  /* 0x000000ff003f7202 */ /* 0x000fd60000000f00 */
[----:B------:R3:W5:Y:S01]  /*4f30*/  @!P0 LDG.E R29, [R4.64+0x400] ;  /* 0x00040012041d8981 */ /* 0x000762000c1e1900 */
[----:B------:R-:W-:-:S13]  /*4f40*/  ISETP.GE.AND P0, PT, R43, UR22, PT ;  /* 0x000000162b007c0c */ /* 0x000fda000bf06270 */
[----:B------:R3:W5:Y:S01]  /*4f50*/  @!P0 LDG.E R63, [R4.64+0x480] ;  /* 0x00048012043f8981 */ /* 0x000762000c1e1900 */
[----:B------:R-:W-:Y:S01]  /*4f60*/  ISETP.GE.AND P0, PT, R22, UR22, PT ;  /* 0x0000001616007c0c */ /* 0x000fe2000bf06270 */
[----:B------:R-:W-:-:S12]  /*4f70*/  HFMA2.MMA R22, -RZ, RZ, 0, 0 ;  /* 0x00000000ff167435 */ /* 0x000fd800000001ff */
[----:B------:R3:W5:Y:S01]  /*4f80*/  @!P0 LDG.E R22, [R4.64+0x500] ;  /* 0x0005001204168981 */ /* 0x000762000c1e1900 */
[----:B------:R-:W-:Y:S02]  /*4f90*/  ISETP.GE.AND P1, PT, R39, UR22, PT ;  /* 0x0000001627007c0c */ /* 0x000fe4000bf26270 */
[----:B------:R-:W-:Y:S02]  /*4fa0*/  MOV R156, RZ ;  /* 0x000000ff009c7202 */ /* 0x000fe40000000f00 */
[----:B------:R-:W-:Y:S02]  /*4fb0*/  ISETP.GE.AND P0, PT, R35, UR22, PT ;  /* 0x0000001623007c0c */ /* 0x000fe4000bf06270 */
[----:B------:R-:W-:Y:S02]  /*4fc0*/  ISETP.GE.AND P2, PT, R38, UR22, PT ;  /* 0x0000001626007c0c */ /* 0x000fe4000bf46270 */
[----:B------:R-:W-:Y:S02]  /*4fd0*/  ISETP.GE.AND P4, PT, R30, UR22, PT ;  /* 0x000000161e007c0c */ /* 0x000fe4000bf86270 */
[----:B------:R-:W-:-:S02]  /*4fe0*/  ISETP.GE.AND P3, PT, R31, UR22, PT ;  /* 0x000000161f007c0c */ /* 0x000fc4000bf66270 */
[----:B------:R-:W-:Y:S01]  /*4ff0*/  ISETP.GE.AND P5, PT, R23, UR22, PT ;  /* 0x0000001617007c0c */ /* 0x000fe2000bfa6270 */
[----:B------:R3:W5:Y:S01]  /*5000*/  @!P1 LDG.E R156, [R4.64+0x680] ;  /* 0x00068012049c9981 */ /* 0x000762000c1e1900 */
[----:B------:R-:W-:Y:S01]  /*5010*/  ISETP.GE.AND P1, PT, R20, UR22, PT ;  /* 0x0000001614007c0c */ /* 0x000fe2000bf26270 */
[----:B------:R-:W-:Y:S02]  /*5020*/  HFMA2.MMA R159, -RZ, RZ, 0, 0 ;  /* 0x00000000ff9f7435 */ /* 0x000fe400000001ff */
[----:B------:R-:W-:Y:S01]  /*5030*/  HFMA2.MMA R45, -RZ, RZ, 0, 0 ;  /* 0x00000000ff2d7435 */ /* 0x000fe200000001ff */
[----:B0-----:R-:W-:Y:S01]  /*5040*/  CS2R R144, SRZ ;  /* 0x0000000000907805 */ /* 0x001fe2000001ff00 */
[----:B------:R-:W-:Y:S02]  /*5050*/  MOV R152, RZ ;  /* 0x000000ff00987202 */ /* 0x000fe40000000f00 */
[----:B------:R-:W-:Y:S02]  /*5060*/  MOV R149, RZ ;  /* 0x000000ff00957202 */ /* 0x000fe40000000f00 */
[----:B------:R-:W-:Y:S01]  /*5070*/  ISETP.GE.AND P6, PT, R34, UR22, PT ;  /* 0x0000001622007c0c */ /* 0x000fe2000bfc6270 */
[----:B------:R3:W5:Y:S01]  /*5080*/  @!P0 LDG.E R144, [R4.64+0x580] ;  /* 0x0005801204908981 */ /* 0x000762000c1e1900 */
[----:B------:R-:W-:-:S03]  /*5090*/  ISETP.GE.AND P0, PT, R24, UR22, PT ;  /* 0x0000001618007c0c */ /* 0x000fc6000bf06270 */
        /* <DEDUP_REMOVED lines=9> */
[----:B------:R-:W-:Y:S01]  /*5130*/  ISETP.GE.AND P1, PT, R13, UR22, PT ;  /* 0x000000160d007c0c */ /* 0x000fe2000bf26270 */
[----:B------:R-:W-:Y:S02]  /*5140*/  HFMA2.MMA R150, -RZ, RZ, 0, 0 ;  /* 0x00000000ff967435 */ /* 0x000fe400000001ff */
[----:B------:R-:W-:Y:S02]  /*5150*/  HFMA2.MMA R141, -RZ, RZ, 0, 0 ;  /* 0x00000000ff8d7435 */ /* 0x000fe400000001ff */
[----:B------:R-:W-:Y:S01]  /*5160*/  HFMA2.MMA R134, -RZ, RZ, 0, 0 ;  /* 0x00000000ff867435 */ /* 0x000fe200000001ff */
[----:B-1----:R-:W-:Y:S01]  /*5170*/  MOV R147, RZ ;  /* 0x000000ff00937202 */ /* 0x002fe20000000f00 */
[----:B------:R-:W-:Y:S01]  /*5180*/  CS2R R138, SRZ ;  /* 0x00000000008a7805 */ /* 0x000fe2000001ff00 */
[----:B------:R-:W-:-:S03]  /*5190*/  MOV R43, RZ ;  /* 0x000000ff002b7202 */ /* 0x000fc60000000f00 */
        /* <DEDUP_REMOVED lines=15> */
[----:B------:R-:W-:Y:S01]  /*5290*/  HFMA2.MMA R47, -RZ, RZ, 0, 0 ;  /* 0x00000000ff2f7435 */ /* 0x000fe200000001ff */
[----:B------:R-:W-:Y:S01]  /*52a0*/  LEA R0, R129, R0, 0x5 ;  /* 0x0000000081007211 */ /* 0x000fe200078e28ff */
[----:B------:R-:W-:Y:S01]  /*52b0*/  CS2R R160, SRZ ;  /* 0x0000000000a07805 */ /* 0x000fe2000001ff00 */
[----:B------:R-:W-:Y:S02]  /*52c0*/  MOV R136, RZ ;  /* 0x000000ff00887202 */ /* 0x000fe40000000f00 */
[----:B------:R-:W-:Y:S02]  /*52d0*/  MOV R132, RZ ;  /* 0x000000ff00847202 */ /* 0x000fe40000000f00 */
[----:B------:R-:W-:Y:S01]  /*52e0*/  MOV R52, RZ ;  /* 0x000000ff00347202 */ /* 0x000fe20000000f00 */
[----:B------:R3:W5:Y:S01]  /*52f0*/  @!P3 LDG.E R54, [R4.64+0xd80] ;  /* 0x000d80120436b981 */ /* 0x000762000c1e1900 */
[----:B------:R-:W-:-:S03]  /*5300*/  LEA.HI.SX32 R157, R0, R0, 0x1b ;  /* 0x00000000009d7211 */ /* 0x000fc600078fdaff */
[----:B------:R3:W5:Y:S04]  /*5310*/  @!P6 LDG.E R136, [R4.64+0xc00] ;  /* 0x000c00120488e981 */ /* 0x000768000c1e1900 */
[----:B------:R3:W5:Y:S04]  /*5320*/  @!P0 LDG.E R132, [R4.64+0xd00] ;  /* 0x000d001204848981 */ /* 0x000768000c1e1900 */
[----:B------:R3:W5:Y:S04]  /*5330*/  @!P5 LDG.E R47, [R4.64+0xe80] ;  /* 0x000e8012042fd981 */ /* 0x000768000c1e1900 */
[----:B------:R3:W5:Y:S04]  /*5340*/  @!P2 LDG.E R52, [R4.64+0xe00] ;  /* 0x000e00120434a981 */ /* 0x000768000c1e1900 */
[----:B------:R3:W5:Y:S04]  /*5350*/  @!P4 LDG.E R160, [R4.64+0xf00] ;  /* 0x000f001204a0c981 */ /* 0x000768000c1e1900 */
[----:B------:R3:W5:Y:S04]  /*5360*/  @!P1 LDG.E R161, [R4.64+0xf80] ;  /* 0x000f801204a19981 */ /* 0x000768000c1e1900 */
[----:B------:R-:W-:Y:S04]  /*5370*/  LDS R62, [R157.X4] ;  /* 0x000000009d3e7984 */ /* 0x000fe80000004800 */
[----:B------:R-:W-:Y:S04]  /*5380*/  LDS R18, [R157.X4+0x4] ;  /* 0x000004009d127984 */ /* 0x000fe80000004800 */
[----:B------:R-:W-:Y:S04]  /*5390*/  LDS R17, [R157.X4+0x8] ;  /* 0x000008009d117984 */ /* 0x000fe80000004800 */
[----:B------:R-:W0:Y:S04]  /*53a0*/  LDS R59, [R157.X4+0xc] ;  /* 0x00000c009d3b7984 */ /* 0x000e280000004800 */
[----:B------:R-:W1:Y:S04]  /*53b0*/  LDS R58, [R157.X4+0x10] ;  /* 0x000010009d3a7984 */ /* 0x000e680000004800 */
[----:B------:R-:W0:Y:S04]  /*53c0*/  LDS R14, [R157.X4+0x14] ;  /* 0x000014009d0e7984 */ /* 0x000e280000004800 */
[----:B------:R-:W0:Y:S04]  /*53d0*/  LDS R13, [R157.X4+0x18] ;  /* 0x000018009d0d7984 */ /* 0x000e280000004800 */
[----:B------:R-:W0:Y:S04]  /*53e0*/  LDS R51, [R157.X4+0x1c] ;  /* 0x00001c009d337984 */ /* 0x000e280000004800 */
[----:B------:R-:W-:Y:S04]  /*53f0*/  LDS R7, [R157.X4+0x20] ;  /* 0x000020009d077984 */ /* 0x000fe80000004800 */
[----:B------:R-:W-:Y:S04]  /*5400*/  LDS R50, [R157.X4+0x24] ;  /* 0x000024009d327984 */ /* 0x000fe80000004800 */
[----:B------:R-:W-:Y:S01]  /*5410*/  LDS R48, [R157.X4+0x28] ;  /* 0x000028009d307984 */ /* 0x000fe20000004800 */
[----:B--2---:R-:W-:-:S02]  /*5420*/  FMUL.FTZ R6, R3, R127 ;  /* 0x0000007f03067220 */ /* 0x004fc40000410000 */
[----:B------:R-:W-:Y:S01]  /*5430*/  FMUL.FTZ R8, R2, 1.4426950216293334961 ;  /* 0x3fb8aa3b02087820 */ /* 0x000fe20000410000 */
[----:B---3--:R-:W2:Y:S01]  /*5440*/  LDS R4, [R157.X4+0x2c] ;  /* 0x00002c009d047984 */ /* 0x008ea20000004800 */
[----:B------:R-:W-:-:S03]  /*5450*/  FMUL.RZ R6, R6, 0.15915493667125701904 ;  /* 0x3e22f98306067820 */ /* 0x000fc6000040c000 */
[----:B------:R-:W3:Y:S01]  /*5460*/  LDS R39, [R157.X4+0x30] ;  /* 0x000030009d277984 */ /* 0x000ee20000004800 */
[----:B------:R-:W-:Y:S03]  /*5470*/  MUFU.SIN R80, R6 ;  /* 0x0000000600507308 */ /* 0x000fe60000000400 */
[----:B------:R-:W0:Y:S04]  /*5480*/  LDS R38, [R157.X4+0x34] ;  /* 0x000034009d267984 */ /* 0x000e280000004800 */
[----:B------:R-:W0:Y:S01]  /*5490*/  LDS R35, [R157.X4+0x38] ;  /* 0x000038009d237984 */ /* 0x000e220000004800 */
[----:B------:R0:W-:Y:S03]  /*54a0*/  MUFU.COS R77, R6 ;  /* 0x00000006004d7308 */ /* 0x0001e60000000000 */
[----:B------:R-:W0:Y:S04]  /*54b0*/  LDS R34, [R157.X4+0x3c] ;  /* 0x00003c009d227984 */ /* 0x000e280000004800 */
[----:B------:R-:W0:Y:S04]  /*54c0*/  LDS R164, [R157.X4+0x40] ;  /* 0x000040009da47984 */ /* 0x000e280000004800 */
[----:B------:R-:W0:Y:S04]  /*54d0*/  LDS R30, [R157.X4+0x44] ;  /* 0x000044009d1e7984 */ /* 0x000e280000004800 */
[----:B------:R-:W-:Y:S04]  /*54e0*/  LDS R23, [R157.X4+0x48] ;  /* 0x000048009d177984 */ /* 0x000fe80000004800 */
[----:B------:R-:W1:Y:S04]  /*54f0*/  LDS R24, [R157.X4+0x4c] ;  /* 0x00004c009d187984 */ /* 0x000e680000004800 */
[----:B------:R-:W1:Y:S04]  /*5500*/  LDS R20, [R157.X4+0x50] ;  /* 0x000050009d147984 */ /* 0x000e680000004800 */
[----:B------:R-:W1:Y:S04]  /*5510*/  LDS R19, [R157.X4+0x54] ;  /* 0x000054009d137984 */ /* 0x000e680000004800 */
[----:B------:R-:W-:Y:S04]  /*5520*/  LDS R16, [R157.X4+0x58] ;  /* 0x000058009d107984 */ /* 0x000fe80000004800 */
[----:B------:R-:W1:Y:S04]  /*5530*/  LDS R15, [R157.X4+0x5c] ;  /* 0x00005c009d0f7984 */ /* 0x000e680000004800 */
[----:B------:R-:W1:Y:S04]  /*5540*/  LDS R12, [R157.X4+0x60] ;  /* 0x000060009d0c7984 */ /* 0x000e680000004800 */
[----:B------:R-:W1:Y:S04]  /*5550*/  LDS R11, [R157.X4+0x64] ;  /* 0x000064009d0b7984 */ /* 0x000e680000004800 */
[----:B------:R-:W1:Y:S04]  /*5560*/  LDS R10, [R157.X4+0x68] ;  /* 0x000068009d0a7984 */ /* 0x000e680000004800 */
[----:B------:R-:W1:Y:S04]  /*5570*/  LDS R9, [R157.X4+0x6c] ;  /* 0x00006c009d097984 */ /* 0x000e680000004800 */
[----:B0-----:R-:W0:Y:S04]  /*5580*/  LDS R6, [R157.X4+0x70] ;  /* 0x000070009d067984 */ /* 0x001e280000004800 */
[----:B------:R-:W0:Y:S04]  /*5590*/  LDS R5, [R157.X4+0x74] ;  /* 0x000074009d057984 */ /* 0x000e280000004800 */
[----:B------:R-:W-:Y:S04]  /*55a0*/  LDS R0, [R157.X4+0x78] ;  /* 0x000078009d007984 */ /* 0x000fe80000004800 */
[----:B------:R-:W0:Y:S04]  /*55b0*/  LDS R2, [R157.X4+0x7c] ;  /* 0x00007c009d027984 */ /* 0x000e280000004800 */
[----:B----4-:R-:W-:Y:S04]  /*55c0*/  STS [R26.X4+0x4200], R69 ;  /* 0x004200451a007388 */ /* 0x010fe80000004800 */
[----:B-----5:R4:W-:Y:S04]  /*55d0*/  STS [R66.X4+0x4280], R68 ;  /* 0x0042804442007388 */ /* 0x0209e80000004800 */
[----:B------:R-:W-:Y:S01]  /*55e0*/  STS [R25.X4+0x4300], R67 ;  /* 0x0043004319007388 */ /* 0x000fe20000004800 */
[----:B----4-:R-:W-:-:S03]  /*55f0*/  FMUL.FTZ R66, R3, R124 ;  /* 0x0000007c03427220 */ /* 0x010fc60000410000 */
[----:B------:R4:W-:Y:S01]  /*5600*/  STS [R64.X4+0x4380], R65 ;  /* 0x0043804140007388 */ /* 0x0009e20000004800 */
[----:B------:R-:W-:-:S04]  /*5610*/  FMUL.RZ R66, R66, 0.15915493667125701904 ;  /* 0x3e22f98342427820 */ /* 0x000fc8000040c000 */
[----:B------:R-:W-:Y:S08]  /*5620*/  MUFU.SIN R68, R66 ;  /* 0x0000004200447308 */ /* 0x000ff00000000400 */
[----:B----4-:R4:W-:Y:S01]  /*5630*/  MUFU.COS R65, R66 ;  /* 0x0000004200417308 */ /* 0x0109e20000000000 */
[----:B------:R-:W-:Y:S01]  /*5640*/  FMUL.FTZ R31, R8, R127 ;  /* 0x0000007f081f7220 */ /* 0x000fe20000410000 */
[----:B------:R5:W-:Y:S01]  /*5650*/  STS [R60.X4+0x4400], R61 ;  /* 0x0044003d3c007388 */ /* 0x000be20000004800 */
[----:B----4-:R-:W-:-:S04]  /*5660*/  FMUL.FTZ R66, R3, R123 ;  /* 0x0000007b03427220 */ /* 0x010fc80000410000 */
[----:B------:R-:W-:-:S04]  /*5670*/  FMUL.RZ R66, R66, 0.15915493667125701904 ;  /* 0x3e22f98342427820 */ /* 0x000fc8000040c000 */
[----:B------:R-:W-:Y:S01]  /*5680*/  MUFU.SIN R64, R66 ;  /* 0x0000004200407308 */ /* 0x000fe20000000400 */
[----:B------:R-:W-:-:S07]  /*5690*/  FMUL.FTZ R73, R3, R126 ;  /* 0x0000007e03497220 */ /* 0x000fce0000410000 */
[----:B-----5:R4:W-:Y:S01]  /*56a0*/  MUFU.COS R61, R66 ;  /* 0x00000042003d7308 */ /* 0x0209e20000000000 */
[----:B------:R-:W-:Y:S01]  /*56b0*/  FMUL.RZ R73, R73, 0.15915493667125701904 ;  /* 0x3e22f98349497820 */ /* 0x000fe2000040c000 */
[----:B------:R5:W-:Y:S01]  /*56c0*/  STS [R56.X4+0x4480], R57 ;  /* 0x0044803938007388 */ /* 0x000be20000004800 */
[----:B------:R-:W-:Y:S02]  /*56d0*/  FMUL.FTZ R26, R8, R126 ;  /* 0x0000007e081a7220 */ /* 0x000fe40000410000 */
[----:B----4-:R-:W-:-:S03]  /*56e0*/  FMUL.FTZ R66, R3, R122 ;  /* 0x0000007a03427220 */ /* 0x010fc60000410000 */
[----:B------:R-:W4:Y:S01]  /*56f0*/  MUFU.EX2 R31, R31 ;  /* 0x0000001f001f7308 */ /* 0x000f220000000800 */
[----:B------:R-:W-:Y:S02]  /*5700*/  FMUL.RZ R66, R66, 0.15915493667125701904 ;  /* 0x3e22f98342427820 */ /* 0x000fe4000040c000 */
[----:B------:R-:W-:-:S05]  /*5710*/  FMUL.FTZ R69, R3, R125 ;  /* 0x0000007d03457220 */ /* 0x000fca0000410000 */
[----:B------:R-:W-:Y:S01]  /*5720*/  MUFU.SIN R60, R66 ;  /* 0x00000042003c7308 */ /* 0x000fe20000000400 */
[----:B------:R-:W-:Y:S02]  /*5730*/  FMUL.RZ R69, R69, 0.15915493667125701904 ;  /* 0x3e22f98345457820 */ /* 0x000fe4000040c000 */
[----:B------:R-:W-:-:S05]  /*5740*/  FMUL.FTZ R25, R8, R125 ;  /* 0x0000007d08197220 */ /* 0x000fca0000410000 */
[----:B-----5:R5:W-:Y:S01]  /*5750*/  MUFU.COS R57, R66 ;  /* 0x0000004200397308 */ /* 0x020be20000000000 */
[----:B------:R0:W-:Y:S01]  /*5760*/  STS [R36.X4+0x4500], R37 ;  /* 0x0045002524007388 */ /* 0x0001e20000004800 */
[----:B-----5:R-:W-:-:S06]  /*5770*/  FMUL.FTZ R66, R3, R121 ;  /* 0x0000007903427220 */ /* 0x020fcc0000410000 */
[----:B------:R-:W-:Y:S01]  /*5780*/  MUFU.SIN R76, R73 ;  /* 0x00000049004c7308 */ /* 0x000fe20000000400 */
[----:B------:R-:W-:-:S07]  /*5790*/  FMUL.RZ R66, R66, 0.15915493667125701904 ;  /* 0x3e22f98342427820 */ /* 0x000fce000040c000 */
[----:B------:R-:W-:Y:S01]  /*57a0*/  MUFU.COS R73, R73 ;  /* 0x0000004900497308 */ /* 0x000fe20000000000 */
[----:B------:R-:W-:-:S07]  /*57b0*/  FMUL.FTZ R78, R3, R118 ;  /* 0x00000076034e7220 */ /* 0x000fce0000410000 */
[----:B------:R-:W5:Y:S01]  /*57c0*/  MUFU.EX2 R26, R26 ;  /* 0x0000001a001a7308 */ /* 0x000f620000000800 */
[C---:B----4-:R-:W-:Y:S02]  /*57d0*/  FMUL.FTZ R77, R31.reuse, R77 ;  /* 0x0000004d1f4d7220 */ /* 0x050fe40000410000 */
[----:B------:R-:W-:-:S05]  /*57e0*/  FMUL.FTZ R80, R31, R80 ;  /* 0x000000501f507220 */ /* 0x000fca0000410000 */
[----:B------:R-:W-:Y:S01]  /*57f0*/  MUFU.SIN R72, R69 ;  /* 0x0000004500487308 */ /* 0x000fe20000000400 */
[----:B------:R-:W-:Y:S01]  /*5800*/  FMUL.FTZ R31, R8, R118 ;  /* 0x00000076081f7220 */ /* 0x000fe20000410000 */
[----:B------:R-:W-:Y:S06]  /*5810*/  STS [R32.X4+0x4580], R33 ;  /* 0x0045802120007388 */ /* 0x000fec0000004800 */
[----:B------:R-:W-:Y:S01]  /*5820*/  MUFU.SIN R56, R66 ;  /* 0x0000004200387308 */ /* 0x000fe20000000400 */
[----:B------:R-:W-:-:S07]  /*5830*/  FMUL.RZ R78, R78, 0.15915493667125701904 ;  /* 0x3e22f9834e4e7820 */ /* 0x000fce000040c000 */
[----:B0-----:R0:W-:Y:S01]  /*5840*/  MUFU.COS R37, R66 ;  /* 0x0000004200257308 */ /* 0x0011e20000000000 */
[----:B------:R-:W-:Y:S07]  /*5850*/  STS [R28.X4+0x4600], R29 ;  /* 0x0046001d1c007388 */ /* 0x000fee0000004800 */
[----:B------:R-:W-:Y:S01]  /*5860*/  MUFU.COS R69, R69 ;  /* 0x0000004500457308 */ /* 0x000fe20000000000 */
[----:B0-----:R-:W-:-:S07]  /*5870*/  FMUL.FTZ R66, R3, R120 ;  /* 0x0000007803427220 */ /* 0x001fce0000410000 */
[----:B------:R-:W0:Y:S01]  /*5880*/  MUFU.EX2 R25, R25 ;  /* 0x0000001900197308 */ /* 0x000e220000000800 */
[----:B------:R-:W-:Y:S01]  /*5890*/  FMUL.RZ R66, R66, 0.15915493667125701904 ;  /* 0x3e22f98342427820 */ /* 0x000fe2000040c000 */
[----:B------:R4:W-:Y:S01]  /*58a0*/  STS [R27.X4+0x4680], R63 ;  /* 0x0046803f1b007388 */ /* 0x0009e20000004800 */
[C---:B-----5:R-:W-:Y:S02]  /*58b0*/  FMUL.FTZ R73, R26.reuse, R73 ;  /* 0x000000491a497220 */ /* 0x060fe40000410000 */
[----:B------:R-:W-:-:S03]  /*58c0*/  FMUL.FTZ R76, R26, R76 ;  /* 0x0000004c1a4c7220 */ /* 0x000fc60000410000 */
[----:B------:R-:W-:Y:S01]  /*58d0*/  MUFU.SIN R36, R66 ;  /* 0x0000004200247308 */ /* 0x000fe20000000400 */
[-C--:B------:R-:W-:Y:S02]  /*58e0*/  FMUL.FTZ R26, R8, R117.reuse ;  /* 0x00000075081a7220 */ /* 0x080fe40000410000 */
[----:B----4-:R-:W-:-:S05]  /*58f0*/  FMUL.FTZ R63, R3, R117 ;  /* 0x00000075033f7220 */ /* 0x010fca0000410000 */
[----:B------:R4:W-:Y:S01]  /*5900*/  MUFU.COS R33, R66 ;  /* 0x0000004200217308 */ /* 0x0009e20000000000 */
[----:B------:R-:W-:-:S07]  /*5910*/  FMUL.RZ R63, R63, 0.15915493667125701904 ;  /* 0x3e22f9833f3f7820 */ /* 0x000fce000040c000 */
[----:B------:R-:W-:Y:S01]  /*5920*/  MUFU.SIN R28, R78 ;  /* 0x0000004e001c7308 */ /* 0x000fe20000000400 */
[----:B----4-:R-:W-:-:S07]  /*5930*/  FMUL.FTZ R66, R3, R119 ;  /* 0x0000007703427220 */ /* 0x010fce0000410000 */
[----:B------:R-:W-:Y:S01]  /*5940*/  MUFU.COS R27, R78 ;  /* 0x0000004e001b7308 */ /* 0x000fe20000000000 */
[----:B------:R-:W-:-:S07]  /*5950*/  FMUL.RZ R66, R66, 0.15915493667125701904 ;  /* 0x3e22f98342427820 */ /* 0x000fce000040c000 */
[----:B------:R-:W4:Y:S01]  /*5960*/  MUFU.EX2 R31, R31 ;  /* 0x0000001f001f7308 */ /* 0x000f220000000800 */
[----:B------:R-:W-:Y:S02]  /*5970*/  FMUL.FTZ R74, R8, R123 ;  /* 0x0000007b084a7220 */ /* 0x000fe40000410000 */
[C---:B0-----:R-:W-:Y:S02]  /*5980*/  FMUL.FTZ R69, R25.reuse, R69 ;  /* 0x0000004519457220 */ /* 0x041fe40000410000 */
[----:B------:R-:W-:-:S03]  /*5990*/  FMUL.FTZ R72, R25, R72 ;  /* 0x0000004819487220 */ /* 0x000fc60000410000 */
[----:B------:R-:W-:Y:S01]  /*59a0*/  MUFU.SIN R32, R66 ;  /* 0x0000004200207308 */ /* 0x000fe20000000400 */
[C---:B------:R-:W-:Y:S02]  /*59b0*/  FMUL.FTZ R71, R8.reuse, R122 ;  /* 0x0000007a08477220 */ /* 0x040fe40000410000 */
[----:B------:R-:W-:-:S05]  /*59c0*/  FMUL.FTZ R70, R8, R121 ;  /* 0x0000007908467220 */ /* 0x000fca0000410000 */
[----:B------:R0:W-:Y:S01]  /*59d0*/  MUFU.COS R29, R66 ;  /* 0x00000042001d7308 */ /* 0x0001e20000000000 */
[----:B------:R-:W-:-:S07]  /*59e0*/  FMUL.FTZ R67, R8, R120 ;  /* 0x0000007808437220 */ /* 0x000fce0000410000 */
[----:B------:R-:W-:Y:S01]  /*59f0*/  MUFU.EX2 R26, R26 ;  /* 0x0000001a001a7308 */ /* 0x000fe20000000800 */
[----:B0-----:R-:W-:-:S07]  /*5a00*/  FMUL.FTZ R66, R8, R119 ;  /* 0x0000007708427220 */ /* 0x001fce0000410000 */
[----:B------:R-:W0:Y:S01]  /*5a10*/  MUFU.COS R25, R63 ;  /* 0x0000003f00197308 */ /* 0x000e220000000000 */
[----:B------:R-:W-:-:S07]  /*5a20*/  FMUL.FTZ R75, R8, R124 ;  /* 0x0000007c084b7220 */ /* 0x000fce0000410000 */
[----:B------:R-:W5:Y:S01]  /*5a30*/  MUFU.SIN R63, R63 ;  /* 0x0000003f003f7308 */ /* 0x000f620000000400 */
[C---:B----4-:R-:W-:Y:S02]  /*5a40*/  FMUL.FTZ R27, R31.reuse, R27 ;  /* 0x0000001b1f1b7220 */ /* 0x050fe40000410000 */
[----:B------:R-:W-:-:S05]  /*5a50*/  FMUL.FTZ R28, R31, R28 ;  /* 0x0000001c1f1c7220 */ /* 0x000fca0000410000 */
[----:B------:R-:W4:Y:S01]  /*5a60*/  MUFU.EX2 R74, R74 ;  /* 0x0000004a004a7308 */ /* 0x000f220000000800 */
[----:B------:R-:W-:Y:S01]  /*5a70*/  SHF.L.U32 R31, R163, 0x4, RZ ;  /* 0x00000004a31f7819 */ /* 0x000fe200000006ff */
[----:B------:R0:W-:Y:S06]  /*5a80*/  STS [R21.X4+0x4700], R22 ;  /* 0x0047001615007388 */ /* 0x0001ec0000004800 */
[----:B------:R-:W1:Y:S08]  /*5a90*/  MUFU.EX2 R66, R66 ;  /* 0x0000004200427308 */ /* 0x000e700000000800 */
[----:B------:R-:W1:Y:S01]  /*5aa0*/  MUFU.EX2 R71, R71 ;  /* 0x0000004700477308 */ /* 0x000e620000000800 */
[----:B0-----:R-:W-:-:S07]  /*5ab0*/  IADD3 R22, R31, 0x1, RZ ;  /* 0x000000011f167810 */ /* 0x001fce0007ffe0ff */
[----:B------:R-:W0:Y:S01]  /*5ac0*/  MUFU.EX2 R70, R70 ;  /* 0x0000004600467308 */ /* 0x000e220000000800 */
[----:B------:R-:W-:Y:S01]  /*5ad0*/  FMUL.FTZ R25, R26, R25 ;  /* 0x000000191a197220 */ /* 0x000fe20000410000 */
[----:B------:R-:W-:Y:S01]  /*5ae0*/  ISETP.GE.U32.AND P1, PT, R22, UR23, PT ;  /* 0x0000001716007c0c */ /* 0x000fe2000bf26070 */
[----:B------:R-:W-:-:S05]  /*5af0*/  FMUL.FTZ R59, R95, R59 ;  /* 0x0000003b5f3b7220 */ /* 0x000fca0000410000 */
[----:B------:R-:W0:Y:S01]  /*5b00*/  MUFU.EX2 R67, R67 ;  /* 0x0000004300437308 */ /* 0x000e220000000800 */
[----:B-----5:R-:W-:Y:S01]  /*5b10*/  FMUL.FTZ R26, R26, R63 ;  /* 0x0000003f1a1a7220 */ /* 0x020fe20000410000 */
[----:B------:R-:W-:-:S06]  /*5b20*/  IADD3 R63, R31, 0x2, RZ ;  /* 0x000000021f3f7810 */ /* 0x000fcc0007ffe0ff */
[----:B------:R-:W5:Y:S01]  /*5b30*/  MUFU.EX2 R75, R75 ;  /* 0x0000004b004b7308 */ /* 0x000f620000000800 */
[C---:B----4-:R-:W-:Y:S02]  /*5b40*/  FMUL.FTZ R61, R74.reuse, R61 ;  /* 0x0000003d4a3d7220 */ /* 0x050fe40000410000 */
[----:B------:R-:W-:Y:S01]  /*5b50*/  FMUL.FTZ R64, R74, R64 ;  /* 0x000000404a407220 */ /* 0x000fe20000410000 */
[----:B------:R-:W-:Y:S01]  /*5b60*/  FSEL R74, R59, RZ, !P1 ;  /* 0x000000ff3b4a7208 */ /* 0x000fe20004800000 */
[----:B------:R-:W-:Y:S01]  /*5b70*/  FMUL.FTZ R59, R3, R114 ;  /* 0x00000072033b7220 */ /* 0x000fe20000410000 */
[----:B------:R-:W-:Y:S01]  /*5b80*/  ISETP.GE.U32.AND P0, PT, R63, UR23, PT ;  /* 0x000000173f007c0c */ /* 0x000fe2000bf06070 */
[C---:B-1----:R-:W-:Y:S01]  /*5b90*/  FMUL.FTZ R29, R66.reuse, R29 ;  /* 0x0000001d421d7220 */ /* 0x042fe20000410000 */
[C---:B------:R-:W-:Y:S01]  /*5ba0*/  IADD3 R63, R31.reuse, 0x3, RZ ;  /* 0x000000031f3f7810 */ /* 0x040fe20007ffe0ff */
[----:B------:R-:W-:Y:S01]  /*5bb0*/  FMUL.FTZ R32, R66, R32 ;  /* 0x0000002042207220 */ /* 0x000fe20000410000 */
[----:B------:R-:W-:Y:S01]  /*5bc0*/  IADD3 R66, R31, 0x4, RZ ;  /* 0x000000041f427810 */ /* 0x000fe20007ffe0ff */
[----:B------:R-:W-:-:S02]  /*5bd0*/  FMUL.FTZ R57, R71, R57 ;  /* 0x0000003947397220 */ /* 0x000fc40000410000 */
[----:B------:R-:W-:Y:S02]  /*5be0*/  FMUL.FTZ R60, R71, R60 ;  /* 0x0000003c473c7220 */ /* 0x000fe40000410000 */
[C---:B0-----:R-:W-:Y:S02]  /*5bf0*/  FMUL.FTZ R37, R70.reuse, R37 ;  /* 0x0000002546257220 */ /* 0x041fe40000410000 */
[----:B------:R-:W-:Y:S02]  /*5c00*/  FMUL.FTZ R56, R70, R56 ;  /* 0x0000003846387220 */ /* 0x000fe40000410000 */
[C---:B------:R-:W-:Y:S02]  /*5c10*/  FMUL.FTZ R71, R94.reuse, R58 ;  /* 0x0000003a5e477220 */ /* 0x040fe40000410000 */
[----:B------:R-:W-:Y:S01]  /*5c20*/  FMUL.FTZ R70, R94, R14 ;  /* 0x0000000e5e467220 */ /* 0x000fe20000410000 */
[----:B------:R-:W-:Y:S01]  /*5c30*/  ISETP.GE.U32.AND P4, PT, R63, UR23, PT ;  /* 0x000000173f007c0c */ /* 0x000fe2000bf86070 */
[----:B------:R-:W-:Y:S01]  /*5c40*/  FMUL.RZ R58, R59, 0.15915493667125701904 ;  /* 0x3e22f9833b3a7820 */ /* 0x000fe2000040c000 */
[----:B------:R-:W-:Y:S01]  /*5c50*/  IADD3 R59, R31, 0x9, RZ ;  /* 0x000000091f3b7810 */ /* 0x000fe20007ffe0ff */
[C---:B------:R-:W-:Y:S01]  /*5c60*/  FMUL.FTZ R33, R67.reuse, R33 ;  /* 0x0000002143217220 */ /* 0x040fe20000410000 */
[----:B------:R-:W-:Y:S01]  /*5c70*/  ISETP.GE.U32.AND P6, PT, R66, UR23, PT ;  /* 0x0000001742007c0c */ /* 0x000fe2000bfc6070 */
[----:B------:R-:W-:Y:S01]  /*5c80*/  FMUL.FTZ R36, R67, R36 ;  /* 0x0000002443247220 */ /* 0x000fe20000410000 */
[----:B------:R-:W-:Y:S01]  /*5c90*/  IADD3 R63, R31, 0x5, RZ ;  /* 0x000000051f3f7810 */ /* 0x000fe20007ffe0ff */
[----:B-----5:R-:W-:Y:S01]  /*5ca0*/  FMUL.FTZ R65, R75, R65 ;  /* 0x000000414b417220 */ /* 0x020fe20000410000 */
[----:B------:R-:W-:Y:S01]  /*5cb0*/  IADD3 R66, R31, 0x6, RZ ;  /* 0x000000061f427810 */ /* 0x000fe20007ffe0ff */
[----:B------:R-:W-:Y:S01]  /*5cc0*/  FMUL.FTZ R68, R75, R68 ;  /* 0x000000444b447220 */ /* 0x000fe20000410000 */
[----:B------:R-:W-:Y:S01]  /*5cd0*/  FSEL R72, R72, RZ, !P0 ;  /* 0x000000ff48487208 */ /* 0x000fe20004000000 */
[----:B------:R-:W-:Y:S01]  /*5ce0*/  FMUL.FTZ R67, R93, R13 ;  /* 0x0000000d5d437220 */ /* 0x000fe20000410000 */
[----:B------:R-:W-:Y:S01]  /*5cf0*/  FSEL R71, R71, RZ, !P0 ;  /* 0x000000ff47477208 */ /* 0x000fe20004000000 */
[----:B------:R-:W-:Y:S01]  /*5d00*/  FMUL.FTZ R51, R93, R51 ;  /* 0x000000335d337220 */ /* 0x000fe20000410000 */
[----:B------:R-:W-:Y:S01]  /*5d10*/  MUFU.SIN R14, R58 ;  /* 0x0000003a000e7308 */ /* 0x000fe20000000400 */
[----:B------:R-:W-:Y:S01]  /*5d20*/  FSEL R70, R70, RZ, !P0 ;  /* 0x000000ff46467208 */ /* 0x000fe20004000000 */
[----:B--2---:R-:W-:Y:S01]  /*5d30*/  FMUL.FTZ R4, R91, R4 ;  /* 0x000000045b047220 */ /* 0x004fe20000410000 */
[----:B------:R-:W-:-:S02]  /*5d40*/  FSEL R69, R69, 1, !P0 ;  /* 0x3f80000045457808 */ /* 0x000fc40004000000 */
[----:B------:R-:W-:Y:S01]  /*5d50*/  ISETP.GE.U32.AND P0, PT, R59, UR23, PT ;  /* 0x000000173b007c0c */ /* 0x000fe2000bf06070 */
[----:B------:R-:W-:Y:S02]  /*5d60*/  FMUL.FTZ R59, R91, R48 ;  /* 0x000000305b3b7220 */ /* 0x000fe40000410000 */
[----:B------:R0:W-:Y:S01]  /*5d70*/  MUFU.COS R13, R58 ;  /* 0x0000003a000d7308 */ /* 0x0001e20000000000 */
[----:B------:R-:W-:Y:S01]  /*5d80*/  ISETP.GE.U32.AND P5, PT, R63, UR23, PT ;  /* 0x000000173f007c0c */ /* 0x000fe2000bfa6070 */
[----:B------:R-:W-:Y:S01]  /*5d90*/  FMUL.FTZ R63, R3, R115 ;  /* 0x00000073033f7220 */ /* 0x000fe20000410000 */
[----:B------:R-:W-:Y:S01]  /*5da0*/  ISETP.GE.U32.AND P3, PT, R66, UR23, PT ;  /* 0x0000001742007c0c */ /* 0x000fe2000bf66070 */
[----:B------:R-:W-:Y:S01]  /*5db0*/  FMUL.FTZ R48, R8, R112 ;  /* 0x0000007008307220 */ /* 0x000fe20000410000 */
[----:B------:R-:W-:Y:S02]  /*5dc0*/  FSEL R68, R68, RZ, !P4 ;  /* 0x000000ff44447208 */ /* 0x000fe40006000000 */
[----:B0-----:R-:W-:-:S02]  /*5dd0*/  IADD3 R58, R31, 0xa, RZ ;  /* 0x0000000a1f3a7810 */ /* 0x001fc40007ffe0ff */
[----:B------:R-:W-:Y:S02]  /*5de0*/  FSEL R67, R67, RZ, !P4 ;  /* 0x000000ff43437208 */ /* 0x000fe40006000000 */
[----:B------:R-:W-:Y:S02]  /*5df0*/  FSEL R66, R51, RZ, !P4 ;  /* 0x000000ff33427208 */ /* 0x000fe40006000000 */
[----:B------:R-:W-:Y:S01]  /*5e00*/  FSEL R65, R65, 1, !P4 ;  /* 0x3f80000041417808 */ /* 0x000fe20006000000 */
[----:B------:R-:W-:Y:S01]  /*5e10*/  FMUL.FTZ R79, R162, R62 ;  /* 0x0000003ea24f7220 */ /* 0x000fe20000410000 */
[----:B------:R-:W-:Y:S01]  /*5e20*/  ISETP.GE.U32.AND P4, PT, R58, UR23, PT ;  /* 0x000000173a007c0c */ /* 0x000fe2000bf86070 */
[----:B------:R-:W-:Y:S01]  /*5e30*/  FMUL.FTZ R78, R162, R18 ;  /* 0x00000012a24e7220 */ /* 0x000fe20000410000 */
[----:B------:R-:W-:Y:S01]  /*5e40*/  FSEL R58, R4, RZ, !P5 ;  /* 0x000000ff043a7208 */ /* 0x000fe20006800000 */
[C---:B---3--:R-:W-:Y:S01]  /*5e50*/  FMUL.FTZ R39, R90.reuse, R39 ;  /* 0x000000275a277220 */ /* 0x048fe20000410000 */
[----:B------:R-:W-:Y:S01]  /*5e60*/  ISETP.GE.U32.AND P2, PT, R31, UR23, PT ;  /* 0x000000171f007c0c */ /* 0x000fe2000bf46070 */
[----:B------:R-:W-:Y:S01]  /*5e70*/  FMUL.FTZ R38, R90, R38 ;  /* 0x000000265a267220 */ /* 0x000fe20000410000 */
[----:B------:R0:W-:Y:S01]  /*5e80*/  MUFU.EX2 R4, R48 ;  /* 0x0000003000047308 */ /* 0x0001e20000000800 */
[----:B------:R-:W-:Y:S01]  /*5e90*/  FMUL.RZ R62, R63, 0.15915493667125701904 ;  /* 0x3e22f9833f3e7820 */ /* 0x000fe2000040c000 */
[----:B------:R-:W-:Y:S01]  /*5ea0*/  IADD3 R63, R31, 0x7, RZ ;  /* 0x000000071f3f7810 */ /* 0x000fe20007ffe0ff */
[----:B------:R-:W-:Y:S01]  /*5eb0*/  FMUL.FTZ R75, R95, R17 ;  /* 0x000000115f4b7220 */ /* 0x000fe20000410000 */
[----:B------:R-:W-:Y:S01]  /*5ec0*/  FSEL R80, R80, RZ, !P2 ;  /* 0x000000ff50507208 */ /* 0x000fe20005000000 */
[----:B------:R-:W-:Y:S01]  /*5ed0*/  FMUL.FTZ R51, R8, R114 ;  /* 0x0000007208337220 */ /* 0x000fe20000410000 */
[----:B------:R-:W-:-:S02]  /*5ee0*/  FSEL R79, R79, RZ, !P2 ;  /* 0x000000ff4f4f7208 */ /* 0x000fc40005000000 */
[----:B0-----:R-:W-:Y:S01]  /*5ef0*/  IADD3 R48, R31, 0xd, RZ ;  /* 0x0000000d1f307810 */ /* 0x001fe20007ffe0ff */
[----:B------:R-:W-:Y:S01]  /*5f00*/  MUFU.SIN R18, R62 ;  /* 0x0000003e00127308 */ /* 0x000fe20000000400 */
[----:B------:R-:W-:Y:S01]  /*5f10*/  FSEL R78, R78, RZ, !P2 ;  /* 0x000000ff4e4e7208 */ /* 0x000fe20005000000 */
[----:B------:R-:W-:Y:S01]  /*5f20*/  FMUL.FTZ R50, R92, R50 ;  /* 0x000000325c327220 */ /* 0x000fe20000410000 */
[----:B------:R-:W-:Y:S02]  /*5f30*/  FSEL R77, R77, 1, !P2 ;  /* 0x3f8000004d4d7808 */ /* 0x000fe40005000000 */
[----:B------:R-:W-:Y:S02]  /*5f40*/  FSEL R56, R56, RZ, !P3 ;  /* 0x000000ff38387208 */ /* 0x000fe40005800000 */
[----:B------:R-:W-:Y:S01]  /*5f50*/  FSEL R39, R39, RZ, !P3 ;  /* 0x000000ff27277208 */ /* 0x000fe20005800000 */
[----:B------:R0:W-:Y:S01]  /*5f60*/  MUFU.COS R17, R62 ;  /* 0x0000003e00117308 */ /* 0x0001e20000000000 */
[----:B------:R-:W-:-:S02]  /*5f70*/  FSEL R38, R38, RZ, !P3 ;  /* 0x000000ff26267208 */ /* 0x000fc40005800000 */
[----:B------:R-:W-:Y:S02]  /*5f80*/  FSEL R37, R37, 1, !P3 ;  /* 0x3f80000025257808 */ /* 0x000fe40005800000 */
[----:B------:R-:W-:Y:S01]  /*5f90*/  ISETP.GE.U32.AND P2, PT, R63, UR23, PT ;  /* 0x000000173f007c0c */ /* 0x000fe2000bf46070 */
[----:B------:R-:W-:Y:S01]  /*5fa0*/  FMUL.FTZ R63, R92, R7 ;  /* 0x000000075c3f7220 */ /* 0x000fe20000410000 */
[----:B------:R-:W-:Y:S01]  /*5fb0*/  ISETP.GE.U32.AND P3, PT, R48, UR23, PT ;  /* 0x0000001730007c0c */ /* 0x000fe2000bf66070 */
[----:B------:R-:W-:Y:S01]  /*5fc0*/  FMUL.FTZ R48, R3, R112 ;  /* 0x0000007003307220 */ /* 0x000fe20000410000 */
[----:B0-----:R-:W-:Y:S01]  /*5fd0*/  IADD3 R62, R31, 0x8, RZ ;  /* 0x000000081f3e7810 */ /* 0x001fe20007ffe0ff */
[----:B------:R0:W-:Y:S01]  /*5fe0*/  MUFU.EX2 R7, R51 ;  /* 0x0000003300077308 */ /* 0x0001e20000000800 */
[----:B------:R-:W-:Y:S02]  /*5ff0*/  FSEL R76, R76, RZ, !P1 ;  /* 0x000000ff4c4c7208 */ /* 0x000fe40004800000 */
[----:B------:R-:W-:-:S02]  /*6000*/  FSEL R75, R75, RZ, !P1 ;  /* 0x000000ff4b4b7208 */ /* 0x000fc40004800000 */
[----:B------:R-:W-:Y:S01]  /*6010*/  FSEL R73, R73, 1, !P1 ;  /* 0x3f80000049497808 */ /* 0x000fe20004800000 */
[----:B------:R-:W-:Y:S01]  /*6020*/  FMUL.RZ R48, R48, 0.15915493667125701904 ;  /* 0x3e22f98330307820 */ /* 0x000fe2000040c000 */
[----:B------:R-:W-:Y:S02]  /*6030*/  ISETP.GE.U32.AND P1, PT, R62, UR23, PT ;  /* 0x000000173e007c0c */ /* 0x000fe4000bf26070 */
[----:B0-----:R-:W-:Y:S02]  /*6040*/  IADD3 R51, R31, 0xb, RZ ;  /* 0x0000000b1f337810 */ /* 0x001fe40007ffe0ff */
[----:B------:R-:W-:Y:S01]  /*6050*/  FSEL R62, R50, RZ, !P6 ;  /* 0x000000ff323e7208 */ /* 0x000fe20007000000 */
[----:B------:R-:W-:Y:S01]  /*6060*/  FMUL.FTZ R50, R8, R113 ;  /* 0x0000007108327220 */ /* 0x000fe20000410000 */
[----:B------:R-:W-:Y:S02]  /*6070*/  FSEL R64, R64, RZ, !P6 ;  /* 0x000000ff40407208 */ /* 0x000fe40007000000 */
[----:B------:R-:W-:-:S02]  /*6080*/  FSEL R63, R63, RZ, !P6 ;  /* 0x000000ff3f3f7208 */ /* 0x000fc40007000000 */
[----:B------:R-:W-:Y:S02]  /*6090*/  FSEL R61, R61, 1, !P6 ;  /* 0x3f8000003d3d7808 */ /* 0x000fe40007000000 */
[----:B------:R-:W-:Y:S01]  /*60a0*/  ISETP.GE.U32.AND P6, PT, R51, UR23, PT ;  /* 0x0000001733007c0c */ /* 0x000fe2000bfc6070 */
[C---:B------:R-:W-:Y:S02]  /*60b0*/  FMUL.FTZ R51, R3.reuse, R113 ;  /* 0x0000007103337220 */ /* 0x040fe40000410000 */
[-C--:B------:R-:W-:Y:S02]  /*60c0*/  FMUL.FTZ R21, R3, R116.reuse ;  /* 0x0000007403157220 */ /* 0x080fe40000410000 */
[C---:B------:R-:W-:Y:S01]  /*60d0*/  FMUL.FTZ R163, R8.reuse, R116 ;  /* 0x0000007408a37220 */ /* 0x040fe20000410000 */
[----:B------:R-:W0:Y:S01]  /*60e0*/  MUFU.COS R3, R48 ;  /* 0x0000003000037308 */ /* 0x000e220000000000 */
[----:B------:R-:W-:Y:S02]  /*60f0*/  FMUL.FTZ R162, R8, R115 ;  /* 0x0000007308a27220 */ /* 0x000fe40000410000 */
[----:B------:R-:W-:-:S05]  /*6100*/  FMUL.RZ R51, R51, 0.15915493667125701904 ;  /* 0x3e22f98333337820 */ /* 0x000fca000040c000 */
[----:B------:R1:W-:Y:S01]  /*6110*/  MUFU.EX2 R8, R50 ;  /* 0x0000003200087308 */ /* 0x0003e20000000800 */
[----:B------:R-:W-:Y:S02]  /*6120*/  FSEL R60, R60, RZ, !P5 ;  /* 0x000000ff3c3c7208 */ /* 0x000fe40006800000 */
[----:B------:R-:W-:-:S05]  /*6130*/  FSEL R59, R59, RZ, !P5 ;  /* 0x000000ff3b3b7208 */ /* 0x000fca0006800000 */
[----:B------:R-:W2:Y:S01]  /*6140*/  MUFU.SIN R48, R48 ;  /* 0x0000003000307308 */ /* 0x000ea20000000400 */
[----:B-1----:R-:W-:Y:S02]  /*6150*/  IADD3 R50, R31, 0xc, RZ ;  /* 0x0000000c1f327810 */ /* 0x002fe40007ffe0ff */
[----:B------:R-:W-:Y:S02]  /*6160*/  FSEL R57, R57, 1, !P5 ;  /* 0x3f80000039397808 */ /* 0x000fe40006800000 */
[----:B------:R-:W-:Y:S01]  /*6170*/  ISETP.GE.U32.AND P5, PT, R50, UR23, PT ;  /* 0x0000001732007c0c */ /* 0x000fe2000bfa6070 */
[C---:B------:R-:W-:Y:S02]  /*6180*/  FMUL.FTZ R35, R89.reuse, R35 ;  /* 0x0000002359237220 */ /* 0x040fe40000410000 */
[----:B------:R-:W-:Y:S01]  /*6190*/  MUFU.SIN R50, R51 ;  /* 0x0000003300327308 */ /* 0x000fe20000000400 */
[----:B------:R-:W-:Y:S01]  /*61a0*/  FMUL.FTZ R34, R89, R34 ;  /* 0x0000002259227220 */ /* 0x000fe20000410000 */
[----:B------:R-:W-:Y:S01]  /*61b0*/  IADD3 R165, R31, 0xe, RZ ;  /* 0x0000000e1fa57810 */ /* 0x000fe20007ffe0ff */
[----:B------:R-:W-:-:S05]  /*61c0*/  FMUL.FTZ R164, R88, R164 ;  /* 0x000000a458a47220 */ /* 0x000fca0000410000 */
[----:B------:R-:W1:Y:S01]  /*61d0*/  MUFU.COS R51, R51 ;  /* 0x0000003300337308 */ /* 0x000e620000000000 */
[----:B------:R-:W-:Y:S02]  /*61e0*/  FSEL R36, R36, RZ, !P2 ;  /* 0x000000ff24247208 */ /* 0x000fe40005000000 */
[----:B------:R-:W-:Y:S02]  /*61f0*/  FSEL R35, R35, RZ, !P2 ;  /* 0x000000ff23237208 */ /* 0x000fe40005000000 */
[----:B------:R-:W-:Y:S02]  /*6200*/  FSEL R34, R34, RZ, !P2 ;  /* 0x000000ff22227208 */ /* 0x000fe40005000000 */
[----:B------:R-:W-:Y:S02]  /*6210*/  FSEL R33, R33, 1, !P2 ;  /* 0x3f80000021217808 */ /* 0x000fe40005000000 */
[----:B------:R-:W-:Y:S01]  /*6220*/  ISETP.GE.U32.AND P2, PT, R165, UR23, PT ;  /* 0x00000017a5007c0c */ /* 0x000fe2000bf46070 */
[C---:B0-----:R-:W-:Y:S01]  /*6230*/  FMUL.FTZ R3, R4.reuse, R3 ;  /* 0x0000000304037220 */ /* 0x041fe20000410000 */
[----:B------:R-:W-:Y:S01]  /*6240*/  IADD3 R165, R31, 0xf, RZ ;  /* 0x0000000f1fa57810 */ /* 0x000fe20007ffe0ff */
[----:B--2---:R-:W-:Y:S01]  /*6250*/  FMUL.FTZ R4, R4, R48 ;  /* 0x0000003004047220 */ /* 0x004fe20000410000 */
[----:B------:R-:W-:Y:S01]  /*6260*/  FSEL R31, R164, RZ, !P1 ;  /* 0x000000ffa41f7208 */ /* 0x000fe20004800000 */
[----:B------:R-:W-:-:S02]  /*6270*/  FMUL.FTZ R164, R77, R76 ;  /* 0x0000004c4da47220 */ /* 0x000fc40000410000 */
[C---:B------:R-:W-:Y:S02]  /*6280*/  FMUL.FTZ R48, R80.reuse, R76 ;  /* 0x0000004c50307220 */ /* 0x040fe40000410000 */
[----:B------:R-:W-:Y:S02]  /*6290*/  FMUL.RZ R21, R21, 0.15915493667125701904 ;  /* 0x3e22f98315157820 */ /* 0x000fe4000040c000 */
[-C--:B------:R-:W-:Y:S02]  /*62a0*/  FFMA.FTZ R164, R80, R73.reuse, R164 ;  /* 0x0000004950a47223 */ /* 0x080fe400000100a4 */
[----:B------:R-:W-:Y:S01]  /*62b0*/  FFMA.FTZ R48, R77, R73, -R48 ;  /* 0x000000494d307223 */ /* 0x000fe20000010830 */
[----:B------:R-:W-:Y:S01]  /*62c0*/  MUFU.SIN R22, R21 ;  /* 0x0000001500167308 */ /* 0x000fe20000000400 */
[C---:B------:R-:W-:Y:S02]  /*62d0*/  FMUL.FTZ R13, R7.reuse, R13 ;  /* 0x0000000d070d7220 */ /* 0x040fe40000410000 */
[----:B------:R-:W-:-:S02]  /*62e0*/  FMUL.FTZ R14, R7, R14 ;  /* 0x0000000e070e7220 */ /* 0x000fc40000410000 */
[C---:B-1----:R-:W-:Y:S02]  /*62f0*/  FMUL.FTZ R7, R8.reuse, R51 ;  /* 0x0000003308077220 */ /* 0x042fe40000410000 */
[----:B------:R-:W-:Y:S01]  /*6300*/  FMUL.FTZ R8, R8, R50 ;  /* 0x0000003208087220 */ /* 0x000fe20000410000 */
[----:B------:R-:W-:Y:S01]  /*6310*/  MUFU.COS R21, R21 ;  /* 0x0000001500157308 */ /* 0x000fe20000000000 */
[C---:B------:R-:W-:Y:S02]  /*6320*/  FMUL.FTZ R51, R72.reuse, R164 ;  /* 0x000000a448337220 */ /* 0x040fe40000410000 */
[----:B------:R-:W-:-:S05]  /*6330*/  FMUL.FTZ R50, R72, R48 ;  /* 0x0000003048327220 */ /* 0x000fca0000410000 */
[----:B------:R-:W0:Y:S01]  /*6340*/  MUFU.EX2 R163, R163 ;  /* 0x000000a300a37308 */ /* 0x000e220000000800 */
[C---:B------:R-:W-:Y:S02]  /*6350*/  FFMA.FTZ R48, R69.reuse, R48, -R51 ;  /* 0x0000003045307223 */ /* 0x040fe40000010833 */
[----:B------:R-:W-:-:S05]  /*6360*/  FFMA.FTZ R164, R69, R164, R50 ;  /* 0x000000a445a47223 */ /* 0x000fca0000010032 */
[----:B------:R-:W1:Y:S01]  /*6370*/  MUFU.EX2 R162, R162 ;  /* 0x000000a200a27308 */ /* 0x000e620000000800 */
[CC--:B------:R-:W-:Y:S02]  /*6380*/  FMUL.FTZ R51, R79.reuse, R76.reuse ;  /* 0x0000004c4f337220 */ /* 0x0c0fe40000410000 */
[C---:B------:R-:W-:Y:S02]  /*6390*/  FMUL.FTZ R50, R78.reuse, R76 ;  /* 0x0000004c4e327220 */ /* 0x040fe40000410000 */
[-C--:B------:R-:W-:Y:S02]  /*63a0*/  FFMA.FTZ R51, R78, R73.reuse, R51 ;  /* 0x000000494e337223 */ /* 0x080fe40000010033 */
[----:B------:R-:W-:Y:S02]  /*63b0*/  FFMA.FTZ R50, R79, R73, -R50 ;  /* 0x000000494f327223 */ /* 0x000fe40000010832 */
[----:B------:R-:W-:Y:S02]  /*63c0*/  FADD.FTZ R51, R74, R51 ;  /* 0x000000334a337221 */ /* 0x000fe40000010000 */
[----:B------:R-:W-:-:S02]  /*63d0*/  FADD.FTZ R50, R75, R50 ;  /* 0x000000324b327221 */ /* 0x000fc40000010000 */
[C---:B0-----:R-:W-:Y:S02]  /*63e0*/  FMUL.FTZ R21, R163.reuse, R21 ;  /* 0x00000015a3157220 */ /* 0x041fe40000410000 */
[----:B------:R-:W-:Y:S02]  /*63f0*/  FMUL.FTZ R22, R163, R22 ;  /* 0x00000016a3167220 */ /* 0x000fe40000410000 */
[C---:B-1----:R-:W-:Y:S02]  /*6400*/  FMUL.FTZ R17, R162.reuse, R17 ;  /* 0x00000011a2117220 */ /* 0x042fe40000410000 */
[----:B------:R-:W-:Y:S02]  /*6410*/  FMUL.FTZ R18, R162, R18 ;  /* 0x00000012a2127220 */ /* 0x000fe40000410000 */
[C---:B------:R-:W-:Y:S02]  /*6420*/  FMUL.FTZ R163, R72.reuse, R51 ;  /* 0x0000003348a37220 */ /* 0x040fe40000410000 */
[----:B------:R-:W-:-:S02]  /*6430*/  FMUL.FTZ R162, R72, R50 ;  /* 0x0000003248a27220 */ /* 0x000fc40000410000 */
[C---:B------:R-:W-:Y:S02]  /*6440*/  FFMA.FTZ R50, R69.reuse, R50, -R163 ;  /* 0x0000003245327223 */ /* 0x040fe400000108a3 */
[----:B------:R-:W-:Y:S02]  /*6450*/  FFMA.FTZ R51, R69, R51, R162 ;  /* 0x0000003345337223 */ /* 0x000fe400000100a2 */
[C---:B------:R-:W-:Y:S02]  /*6460*/  FMUL.FTZ R162, R68.reuse, R48 ;  /* 0x0000003044a27220 */ /* 0x040fe40000410000 */
[----:B------:R-:W-:Y:S02]  /*6470*/  FMUL.FTZ R163, R68, R164 ;  /* 0x000000a444a37220 */ /* 0x000fe40000410000 */
[----:B------:R-:W-:Y:S02]  /*6480*/  FADD.FTZ R50, R71, R50 ;  /* 0x0000003247327221 */ /* 0x000fe40000010000 */
[----:B------:R-:W-:-:S02]  /*6490*/  FADD.FTZ R51, R70, R51 ;  /* 0x0000003346337221 */ /* 0x000fc40000010000 */
[C---:B------:R-:W-:Y:S02]  /*64a0*/  FFMA.FTZ R164, R65.reuse, R164, R162 ;  /* 0x000000a441a47223 */ /* 0x040fe400000100a2 */
[C---:B------:R-:W-:Y:S02]  /*64b0*/  FFMA.FTZ R48, R65.reuse, R48, -R163 ;  /* 0x0000003041307223 */ /* 0x040fe400000108a3 */
[CC--:B------:R-:W-:Y:S02]  /*64c0*/  FMUL.FTZ R162, R68.reuse, R50.reuse ;  /* 0x0000003244a27220 */ /* 0x0c0fe40000410000 */
[-C--:B------:R-:W-:Y:S02]  /*64d0*/  FMUL.FTZ R163, R68, R51.reuse ;  /* 0x0000003344a37220 */ /* 0x080fe40000410000 */
[C---:B------:R-:W-:Y:S02]  /*64e0*/  FFMA.FTZ R51, R65.reuse, R51, R162 ;  /* 0x0000003341337223 */ /* 0x040fe400000100a2 */
[----:B------:R-:W-:-:S02]  /*64f0*/  FFMA.FTZ R50, R65, R50, -R163 ;  /* 0x0000003241327223 */ /* 0x000fc400000108a3 */
[C---:B------:R-:W-:Y:S02]  /*6500*/  FMUL.FTZ R163, R64.reuse, R164 ;  /* 0x000000a440a37220 */ /* 0x040fe40000410000 */
[-C--:B------:R-:W-:Y:S02]  /*6510*/  FMUL.FTZ R162, R64, R48.reuse ;  /* 0x0000003040a27220 */ /* 0x080fe40000410000 */
[----:B------:R-:W-:Y:S02]  /*6520*/  FADD.FTZ R51, R66, R51 ;  /* 0x0000003342337221 */ /* 0x000fe40000010000 */
[----:B------:R-:W-:Y:S02]  /*6530*/  FADD.FTZ R50, R67, R50 ;  /* 0x0000003243327221 */ /* 0x000fe40000010000 */
[C---:B------:R-:W-:Y:S02]  /*6540*/  FFMA.FTZ R48, R61.reuse, R48, -R163 ;  /* 0x000000303d307223 */ /* 0x040fe400000108a3 */
[----:B------:R-:W-:-:S02]  /*6550*/  FFMA.FTZ R164, R61, R164, R162 ;  /* 0x000000a43da47223 */ /* 0x000fc400000100a2 */
[CC--:B------:R-:W-:Y:S02]  /*6560*/  FMUL.FTZ R163, R64.reuse, R51.reuse ;  /* 0x0000003340a37220 */ /* 0x0c0fe40000410000 */
[-C--:B------:R-:W-:Y:S02]  /*6570*/  FMUL.FTZ R162, R64, R50.reuse ;  /* 0x0000003240a27220 */ /* 0x080fe40000410000 */
[C---:B------:R-:W-:Y:S02]  /*6580*/  FFMA.FTZ R50, R61.reuse, R50, -R163 ;  /* 0x000000323d327223 */ /* 0x040fe400000108a3 */
[----:B------:R-:W-:Y:S02]  /*6590*/  FFMA.FTZ R51, R61, R51, R162 ;  /* 0x000000333d337223 */ /* 0x000fe400000100a2 */
[C---:B------:R-:W-:Y:S02]  /*65a0*/  FMUL.FTZ R162, R60.reuse, R48 ;  /* 0x000000303ca27220 */ /* 0x040fe40000410000 */
[----:B------:R-:W-:-:S02]  /*65b0*/  FMUL.FTZ R163, R60, R164 ;  /* 0x000000a43ca37220 */ /* 0x000fc40000410000 */
[----:B------:R-:W-:Y:S02]  /*65c0*/  FADD.FTZ R50, R63, R50 ;  /* 0x000000323f327221 */ /* 0x000fe40000010000 */
[----:B------:R-:W-:Y:S02]  /*65d0*/  FADD.FTZ R51, R62, R51 ;  /* 0x000000333e337221 */ /* 0x000fe40000010000 */
[C---:B------:R-:W-:Y:S02]  /*65e0*/  FFMA.FTZ R164, R57.reuse, R164, R162 ;  /* 0x000000a439a47223 */ /* 0x040fe400000100a2 */
[----:B------:R-:W-:Y:S02]  /*65f0*/  FFMA.FTZ R48, R57, R48, -R163 ;  /* 0x0000003039307223 */ /* 0x000fe400000108a3 */
[C---:B------:R-:W-:Y:S02]  /*6600*/  FMUL.FTZ R162, R60.reuse, R50 ;  /* 0x000000323ca27220 */ /* 0x040fe40000410000 */
[----:B------:R-:W-:-:S02]  /*6610*/  FMUL.FTZ R163, R60, R51 ;  /* 0x000000333ca37220 */ /* 0x000fc40000410000 */
[C---:B------:R-:W-:Y:S02]  /*6620*/  FFMA.FTZ R51, R57.reuse, R51, R162 ;  /* 0x0000003339337223 */ /* 0x040fe400000100a2 */
[----:B------:R-:W-:Y:S02]  /*6630*/  FFMA.FTZ R50, R57, R50, -R163 ;  /* 0x0000003239327223 */ /* 0x000fe400000108a3 */
[C---:B------:R-:W-:Y:S02]  /*6640*/  FMUL.FTZ R163, R56.reuse, R164 ;  /* 0x000000a438a37220 */ /* 0x040fe40000410000 */
[----:B------:R-:W-:Y:S02]  /*6650*/  FMUL.FTZ R162, R56, R48 ;  /* 0x0000003038a27220 */ /* 0x000fe40000410000 */
[----:B------:R-:W-:Y:S02]  /*6660*/  FADD.FTZ R51, R58, R51 ;  /* 0x000000333a337221 */ /* 0x000fe40000010000 */
[----:B------:R-:W-:-:S02]  /*6670*/  FADD.FTZ R50, R59, R50 ;  /* 0x000000323b327221 */ /* 0x000fc40000010000 */
[C---:B------:R-:W-:Y:S02]  /*6680*/  FFMA.FTZ R48, R37.reuse, R48, -R163 ;  /* 0x0000003025307223 */ /* 0x040fe400000108a3 */
[C---:B------:R-:W-:Y:S02]  /*6690*/  FFMA.FTZ R164, R37.reuse, R164, R162 ;  /* 0x000000a425a47223 */ /* 0x040fe400000100a2 */
[CC--:B------:R-:W-:Y:S02]  /*66a0*/  FMUL.FTZ R163, R56.reuse, R51.reuse ;  /* 0x0000003338a37220 */ /* 0x0c0fe40000410000 */
[-C--:B------:R-:W-:Y:S02]  /*66b0*/  FMUL.FTZ R162, R56, R50.reuse ;  /* 0x0000003238a27220 */ /* 0x080fe40000410000 */
[C---:B------:R-:W-:Y:S02]  /*66c0*/  FFMA.FTZ R50, R37.reuse, R50, -R163 ;  /* 0x0000003225327223 */ /* 0x040fe400000108a3 */
[----:B------:R-:W-:-:S02]  /*66d0*/  FFMA.FTZ R51, R37, R51, R162 ;  /* 0x0000003325337223 */ /* 0x000fc400000100a2 */
[C---:B------:R-:W-:Y:S02]  /*66e0*/  FMUL.FTZ R162, R36.reuse, R48 ;  /* 0x0000003024a27220 */ /* 0x040fe40000410000 */
[-C--:B------:R-:W-:Y:S02]  /*66f0*/  FMUL.FTZ R163, R36, R164.reuse ;  /* 0x000000a424a37220 */ /* 0x080fe40000410000 */
[----:B------:R-:W-:Y:S02]  /*6700*/  FADD.FTZ R50, R39, R50 ;  /* 0x0000003227327221 */ /* 0x000fe40000010000 */
[----:B------:R-:W-:Y:S02]  /*6710*/  FADD.FTZ R51, R38, R51 ;  /* 0x0000003326337221 */ /* 0x000fe40000010000 */
[C---:B------:R-:W-:Y:S02]  /*6720*/  FFMA.FTZ R164, R33.reuse, R164, R162 ;  /* 0x000000a421a47223 */ /* 0x040fe400000100a2 */
[----:B------:R-:W-:-:S02]  /*6730*/  FFMA.FTZ R48, R33, R48, -R163 ;  /* 0x0000003021307223 */ /* 0x000fc400000108a3 */
[-C--:B------:R-:W-:Y:S01]  /*6740*/  FMUL.FTZ R162, R36, R50.reuse ;  /* 0x0000003224a27220 */ /* 0x080fe20000410000 */
[----:B------:R-:W-:Y:S01]  /*6750*/  FSEL R32, R32, RZ, !P1 ;  /* 0x000000ff20207208 */ /* 0x000fe20004800000 */
[-C--:B------:R-:W-:Y:S02]  /*6760*/  FMUL.FTZ R163, R36, R51.reuse ;  /* 0x0000003324a37220 */ /* 0x080fe40000410000 */
[----:B------:R-:W-:Y:S01]  /*6770*/  FFMA.FTZ R51, R33, R51, R162 ;  /* 0x0000003321337223 */ /* 0x000fe200000100a2 */
[----:B------:R-:W-:Y:S01]  /*6780*/  FSEL R29, R29, 1, !P1 ;  /* 0x3f8000001d1d7808 */ /* 0x000fe20004800000 */
[----:B------:R-:W-:Y:S02]  /*6790*/  FFMA.FTZ R50, R33, R50, -R163 ;  /* 0x0000003221327223 */ /* 0x000fe400000108a3 */
[C---:B------:R-:W-:Y:S02]  /*67a0*/  FMUL.FTZ R163, R32.reuse, R164 ;  /* 0x000000a420a37220 */ /* 0x040fe40000410000 */
[----:B------:R-:W-:-:S02]  /*67b0*/  FMUL.FTZ R162, R32, R48 ;  /* 0x0000003020a27220 */ /* 0x000fc40000410000 */
[----:B------:R-:W-:Y:S02]  /*67c0*/  FADD.FTZ R51, R34, R51 ;  /* 0x0000003322337221 */ /* 0x000fe40000010000 */
[----:B------:R-:W-:Y:S02]  /*67d0*/  FADD.FTZ R50, R35, R50 ;  /* 0x0000003223327221 */ /* 0x000fe40000010000 */
[----:B------:R-:W-:Y:S02]  /*67e0*/  FMUL.FTZ R30, R88, R30 ;  /* 0x0000001e581e7220 */ /* 0x000fe40000410000 */
[C---:B------:R-:W-:Y:S02]  /*67f0*/  FFMA.FTZ R48, R29.reuse, R48, -R163 ;  /* 0x000000301d307223 */ /* 0x040fe400000108a3 */
[C---:B------:R-:W-:Y:S02]  /*6800*/  FFMA.FTZ R164, R29.reuse, R164, R162 ;  /* 0x000000a41da47223 */ /* 0x040fe400000100a2 */
[-C--:B------:R-:W-:Y:S01]  /*6810*/  FMUL.FTZ R163, R32, R51.reuse ;  /* 0x0000003320a37220 */ /* 0x080fe20000410000 */
[----:B------:R-:W-:Y:S01]  /*6820*/  FSEL R28, R28, RZ, !P0 ;  /* 0x000000ff1c1c7208 */ /* 0x000fe20004000000 */
[-C--:B------:R-:W-:Y:S01]  /*6830*/  FMUL.FTZ R162, R32, R50.reuse ;  /* 0x0000003220a27220 */ /* 0x080fe20000410000 */
[----:B------:R-:W-:Y:S01]  /*6840*/  FSEL R30, R30, RZ, !P1 ;  /* 0x000000ff1e1e7208 */ /* 0x000fe20004800000 */
[----:B------:R-:W-:Y:S01]  /*6850*/  FFMA.FTZ R50, R29, R50, -R163 ;  /* 0x000000321d327223 */ /* 0x000fe200000108a3 */
[----:B------:R-:W-:Y:S01]  /*6860*/  FSEL R27, R27, 1, !P0 ;  /* 0x3f8000001b1b7808 */ /* 0x000fe20004000000 */
[----:B------:R-:W-:-:S02]  /*6870*/  FFMA.FTZ R51, R29, R51, R162 ;  /* 0x000000331d337223 */ /* 0x000fc400000100a2 */
[C---:B------:R-:W-:Y:S02]  /*6880*/  FMUL.FTZ R162, R28.reuse, R48 ;  /* 0x000000301ca27220 */ /* 0x040fe40000410000 */
[----:B------:R-:W-:Y:S02]  /*6890*/  FMUL.FTZ R163, R28, R164 ;  /* 0x000000a41ca37220 */ /* 0x000fe40000410000 */
[----:B------:R-:W-:Y:S02]  /*68a0*/  FADD.FTZ R50, R31, R50 ;  /* 0x000000321f327221 */ /* 0x000fe40000010000 */
[----:B------:R-:W-:Y:S02]  /*68b0*/  FADD.FTZ R51, R30, R51 ;  /* 0x000000331e337221 */ /* 0x000fe40000010000 */
[----:B------:R-:W-:Y:S02]  /*68c0*/  FMUL.FTZ R24, R87, R24 ;  /* 0x0000001857187220 */ /* 0x000fe40000410000 */
[----:B------:R-:W-:-:S02]  /*68d0*/  FFMA.FTZ R164, R27, R164, R162 ;  /* 0x000000a41ba47223 */ /* 0x000fc400000100a2 */
[----:B------:R-:W-:Y:S02]  /*68e0*/  FMUL.FTZ R23, R87, R23 ;  /* 0x0000001757177220 */ /* 0x000fe40000410000 */
[C---:B------:R-:W-:Y:S02]  /*68f0*/  FFMA.FTZ R48, R27.reuse, R48, -R163 ;  /* 0x000000301b307223 */ /* 0x040fe400000108a3 */
[-C--:B------:R-:W-:Y:S01]  /*6900*/  FMUL.FTZ R162, R28, R50.reuse ;  /* 0x000000321ca27220 */ /* 0x080fe20000410000 */
[----:B------:R-:W-:Y:S01]  /*6910*/  FSEL R26, R26, RZ, !P4 ;  /* 0x000000ff1a1a7208 */ /* 0x000fe20006000000 */
[-C--:B------:R-:W-:Y:S01]  /*6920*/  FMUL.FTZ R163, R28, R51.reuse ;  /* 0x000000331ca37220 */ /* 0x080fe20000410000 */
[----:B------:R-:W-:Y:S01]  /*6930*/  FSEL R24, R24, RZ, !P0 ;  /* 0x000000ff18187208 */ /* 0x000fe20004000000 */
[----:B------:R-:W-:Y:S01]  /*6940*/  FFMA.FTZ R51, R27, R51, R162 ;  /* 0x000000331b337223 */ /* 0x000fe200000100a2 */
[----:B------:R-:W-:Y:S01]  /*6950*/  FSEL R23, R23, RZ, !P0 ;  /* 0x000000ff17177208 */ /* 0x000fe20004000000 */
[----:B------:R-:W-:Y:S01]  /*6960*/  FFMA.FTZ R50, R27, R50, -R163 ;  /* 0x000000321b327223 */ /* 0x000fe200000108a3 */
[----:B------:R-:W-:Y:S01]  /*6970*/  FSEL R25, R25, 1, !P4 ;  /* 0x3f80000019197808 */ /* 0x000fe20006000000 */
[----:B------:R-:W-:-:S02]  /*6980*/  FMUL.FTZ R163, R26, R164 ;  /* 0x000000a41aa37220 */ /* 0x000fc40000410000 */
[----:B------:R-:W-:Y:S02]  /*6990*/  FMUL.FTZ R162, R26, R48 ;  /* 0x000000301aa27220 */ /* 0x000fe40000410000 */
[----:B------:R-:W-:Y:S02]  /*69a0*/  FADD.FTZ R51, R24, R51 ;  /* 0x0000003318337221 */ /* 0x000fe40000010000 */
[----:B------:R-:W-:Y:S02]  /*69b0*/  FADD.FTZ R50, R23, R50 ;  /* 0x0000003217327221 */ /* 0x000fe40000010000 */
[C---:B------:R-:W-:Y:S02]  /*69c0*/  FMUL.FTZ R20, R86.reuse, R20 ;  /* 0x0000001456147220 */ /* 0x040fe40000410000 */
[----:B------:R-:W-:Y:S02]  /*69d0*/  FFMA.FTZ R48, R25, R48, -R163 ;  /* 0x0000003019307223 */ /* 0x000fe400000108a3 */
[----:B------:R-:W-:-:S02]  /*69e0*/  FMUL.FTZ R19, R86, R19 ;  /* 0x0000001356137220 */ /* 0x000fc40000410000 */
[C---:B------:R-:W-:Y:S02]  /*69f0*/  FFMA.FTZ R164, R25.reuse, R164, R162 ;  /* 0x000000a419a47223 */ /* 0x040fe400000100a2 */
[-C--:B------:R-:W-:Y:S01]  /*6a00*/  FMUL.FTZ R163, R26, R51.reuse ;  /* 0x000000331aa37220 */ /* 0x080fe20000410000 */
[----:B------:R-:W-:Y:S01]  /*6a10*/  FSEL R22, R22, RZ, !P6 ;  /* 0x000000ff16167208 */ /* 0x000fe20007000000 */
[-C--:B------:R-:W-:Y:S01]  /*6a20*/  FMUL.FTZ R162, R26, R50.reuse ;  /* 0x000000321aa27220 */ /* 0x080fe20000410000 */
[----:B------:R-:W-:Y:S01]  /*6a30*/  FSEL R20, R20, RZ, !P4 ;  /* 0x000000ff14147208 */ /* 0x000fe20006000000 */
[----:B------:R-:W-:Y:S01]  /*6a40*/  FFMA.FTZ R50, R25, R50, -R163 ;  /* 0x0000003219327223 */ /* 0x000fe200000108a3 */
[----:B------:R-:W-:Y:S01]  /*6a50*/  FSEL R19, R19, RZ, !P4 ;  /* 0x000000ff13137208 */ /* 0x000fe20006000000 */
[----:B------:R-:W-:Y:S01]  /*6a60*/  FFMA.FTZ R51, R25, R51, R162 ;  /* 0x0000003319337223 */ /* 0x000fe200000100a2 */
[----:B------:R-:W-:Y:S01]  /*6a70*/  FSEL R21, R21, 1, !P6 ;  /* 0x3f80000015157808 */ /* 0x000fe20007000000 */
[----:B------:R-:W-:-:S02]  /*6a80*/  FMUL.FTZ R162, R22, R48 ;  /* 0x0000003016a27220 */ /* 0x000fc40000410000 */
[-C--:B------:R-:W-:Y:S02]  /*6a90*/  FMUL.FTZ R163, R22, R164.reuse ;  /* 0x000000a416a37220 */ /* 0x080fe40000410000 */
[----:B------:R-:W-:Y:S02]  /*6aa0*/  FADD.FTZ R50, R20, R50 ;  /* 0x0000003214327221 */ /* 0x000fe40000010000 */
[----:B------:R-:W-:Y:S02]  /*6ab0*/  FADD.FTZ R51, R19, R51 ;  /* 0x0000003313337221 */ /* 0x000fe40000010000 */
[----:B------:R-:W-:Y:S02]  /*6ac0*/  FMUL.FTZ R15, R85, R15 ;  /* 0x0000000f550f7220 */ /* 0x000fe40000410000 */
[----:B------:R-:W-:Y:S02]  /*6ad0*/  FFMA.FTZ R164, R21, R164, R162 ;  /* 0x000000a415a47223 */ /* 0x000fe400000100a2 */
[----:B------:R-:W-:-:S02]  /*6ae0*/  FMUL.FTZ R16, R85, R16 ;  /* 0x0000001055107220 */ /* 0x000fc40000410000 */
[----:B------:R-:W-:Y:S02]  /*6af0*/  FFMA.FTZ R48, R21, R48, -R163 ;  /* 0x0000003015307223 */ /* 0x000fe400000108a3 */
[-C--:B------:R-:W-:Y:S01]  /*6b00*/  FMUL.FTZ R162, R22, R50.reuse ;  /* 0x0000003216a27220 */ /* 0x080fe20000410000 */
[----:B------:R-:W-:Y:S01]  /*6b10*/  FSEL R18, R18, RZ, !P5 ;  /* 0x000000ff12127208 */ /* 0x000fe20006800000 */
[-C--:B------:R-:W-:Y:S01]  /*6b20*/  FMUL.FTZ R163, R22, R51.reuse ;  /* 0x0000003316a37220 */ /* 0x080fe20000410000 */
[----:B------:R-:W-:Y:S01]  /*6b30*/  FSEL R15, R15, RZ, !P6 ;  /* 0x000000ff0f0f7208 */ /* 0x000fe20007000000 */
[C---:B------:R-:W-:Y:S01]  /*6b40*/  FFMA.FTZ R51, R21.reuse, R51, R162 ;  /* 0x0000003315337223 */ /* 0x040fe200000100a2 */
[----:B------:R-:W-:Y:S01]  /*6b50*/  FSEL R16, R16, RZ, !P6 ;  /* 0x000000ff10107208 */ /* 0x000fe20007000000 */
[----:B------:R-:W-:Y:S01]  /*6b60*/  FFMA.FTZ R50, R21, R50, -R163 ;  /* 0x0000003215327223 */ /* 0x000fe200000108a3 */
[----:B------:R-:W-:Y:S01]  /*6b70*/  FSEL R17, R17, 1, !P5 ;  /* 0x3f80000011117808 */ /* 0x000fe20006800000 */
[----:B------:R-:W-:-:S02]  /*6b80*/  FMUL.FTZ R163, R18, R164 ;  /* 0x000000a412a37220 */ /* 0x000fc40000410000 */
[----:B------:R-:W-:Y:S02]  /*6b90*/  FMUL.FTZ R162, R18, R48 ;  /* 0x0000003012a27220 */ /* 0x000fe40000410000 */
[----:B------:R-:W-:Y:S02]  /*6ba0*/  FADD.FTZ R51, R15, R51 ;  /* 0x000000330f337221 */ /* 0x000fe40000010000 */
[----:B------:R-:W-:Y:S02]  /*6bb0*/  FADD.FTZ R50, R16, R50 ;  /* 0x0000003210327221 */ /* 0x000fe40000010000 */
[----:B------:R-:W-:Y:S02]  /*6bc0*/  FMUL.FTZ R12, R84, R12 ;  /* 0x0000000c540c7220 */ /* 0x000fe40000410000 */
[C---:B------:R-:W-:Y:S01]  /*6bd0*/  FFMA.FTZ R48, R17.reuse, R48, -R163 ;  /* 0x0000003011307223 */ /* 0x040fe200000108a3 */
[----:B------:R-:W-:Y:S01]  /*6be0*/  FSEL R14, R14, RZ, !P3 ;  /* 0x000000ff0e0e7208 */ /* 0x000fe20005800000 */
[----:B------:R-:W-:-:S02]  /*6bf0*/  FFMA.FTZ R164, R17, R164, R162 ;  /* 0x000000a411a47223 */ /* 0x000fc400000100a2 */
[C---:B------:R-:W-:Y:S02]  /*6c00*/  FMUL.FTZ R163, R18.reuse, R51 ;  /* 0x0000003312a37220 */ /* 0x040fe40000410000 */
[-C--:B------:R-:W-:Y:S02]  /*6c10*/  FMUL.FTZ R162, R18, R50.reuse ;  /* 0x0000003212a27220 */ /* 0x080fe40000410000 */
[----:B------:R-:W-:Y:S01]  /*6c20*/  FMUL.FTZ R11, R84, R11 ;  /* 0x0000000b540b7220 */ /* 0x000fe20000410000 */
[----:B------:R-:W-:Y:S01]  /*6c30*/  FSEL R12, R12, RZ, !P5 ;  /* 0x000000ff0c0c7208 */ /* 0x000fe20006800000 */
[----:B------:R-:W-:Y:S01]  /*6c40*/  FFMA.FTZ R50, R17, R50, -R163 ;  /* 0x0000003211327223 */ /* 0x000fe200000108a3 */
[----:B------:R-:W-:Y:S01]  /*6c50*/  FSEL R13, R13, 1, !P3 ;  /* 0x3f8000000d0d7808 */ /* 0x000fe20005800000 */
[----:B------:R-:W-:Y:S01]  /*6c60*/  FFMA.FTZ R51, R17, R51, R162 ;  /* 0x0000003311337223 */ /* 0x000fe200000100a2 */
[----:B------:R-:W-:Y:S01]  /*6c70*/  FSEL R11, R11, RZ, !P5 ;  /* 0x000000ff0b0b7208 */ /* 0x000fe20006800000 */
[----:B------:R-:W-:-:S02]  /*6c80*/  FMUL.FTZ R162, R14, R48 ;  /* 0x000000300ea27220 */ /* 0x000fc40000410000 */
[----:B------:R-:W-:Y:S02]  /*6c90*/  FADD.FTZ R50, R12, R50 ;  /* 0x000000320c327221 */ /* 0x000fe40000010000 */
[-C--:B------:R-:W-:Y:S02]  /*6ca0*/  FMUL.FTZ R163, R14, R164.reuse ;  /* 0x000000a40ea37220 */ /* 0x080fe40000410000 */
[----:B------:R-:W-:Y:S02]  /*6cb0*/  FFMA.FTZ R164, R13, R164, R162 ;  /* 0x000000a40da47223 */ /* 0x000fe400000100a2 */
[----:B------:R-:W-:Y:S02]  /*6cc0*/  FADD.FTZ R51, R11, R51 ;  /* 0x000000330b337221 */ /* 0x000fe40000010000 */
[C---:B------:R-:W-:Y:S02]  /*6cd0*/  FMUL.FTZ R162, R83.reuse, R10 ;  /* 0x0000000a53a27220 */ /* 0x040fe40000410000 */
[----:B------:R-:W-:-:S02]  /*6ce0*/  FMUL.FTZ R9, R83, R9 ;  /* 0x0000000953097220 */ /* 0x000fc40000410000 */
[C---:B------:R-:W-:Y:S02]  /*6cf0*/  FMUL.FTZ R10, R14.reuse, R50 ;  /* 0x000000320e0a7220 */ /* 0x040fe40000410000 */
[C---:B------:R-:W-:Y:S02]  /*6d00*/  FFMA.FTZ R48, R13.reuse, R48, -R163 ;  /* 0x000000300d307223 */ /* 0x040fe400000108a3 */
[-C--:B------:R-:W-:Y:S02]  /*6d10*/  FMUL.FTZ R163, R14, R51.reuse ;  /* 0x000000330ea37220 */ /* 0x080fe40000410000 */
[----:B------:R-:W-:Y:S01]  /*6d20*/  FFMA.FTZ R51, R13, R51, R10 ;  /* 0x000000330d337223 */ /* 0x000fe2000001000a */
[----:B------:R-:W-:Y:S01]  /*6d30*/  FSEL R10, R9, RZ, !P3 ;  /* 0x000000ff090a7208 */ /* 0x000fe20005800000 */
[----:B------:R-:W-:Y:S01]  /*6d40*/  FFMA.FTZ R50, R13, R50, -R163 ;  /* 0x000000320d327223 */ /* 0x000fe200000108a3 */
[----:B------:R-:W-:Y:S02]  /*6d50*/  FSEL R9, R162, RZ, !P3 ;  /* 0x000000ffa2097208 */ /* 0x000fe40005800000 */
[----:B------:R-:W-:-:S03]  /*6d60*/  FSEL R8, R8, RZ, !P2 ;  /* 0x000000ff08087208 */ /* 0x000fc60005000000 */
[----:B------:R-:W-:Y:S01]  /*6d70*/  FADD.FTZ R50, R9, R50 ;  /* 0x0000003209327221 */ /* 0x000fe20000010000 */
[----:B------:R-:W-:Y:S01]  /*6d80*/  FSEL R7, R7, 1, !P2 ;  /* 0x3f80000007077808 */ /* 0x000fe20005000000 */
[----:B------:R-:W-:Y:S02]  /*6d90*/  FADD.FTZ R51, R10, R51 ;  /* 0x000000330a337221 */ /* 0x000fe40000010000 */
[C---:B------:R-:W-:Y:S02]  /*6da0*/  FMUL.FTZ R162, R82.reuse, R6 ;  /* 0x0000000652a27220 */ /* 0x040fe40000410000 */
[----:B------:R-:W-:Y:S02]  /*6db0*/  FMUL.FTZ R5, R82, R5 ;  /* 0x0000000552057220 */ /* 0x000fe40000410000 */
[C---:B------:R-:W-:Y:S02]  /*6dc0*/  FMUL.FTZ R6, R8.reuse, R50 ;  /* 0x0000003208067220 */ /* 0x040fe40000410000 */
[----:B------:R-:W-:-:S02]  /*6dd0*/  FMUL.FTZ R163, R8, R51 ;  /* 0x0000003308a37220 */ /* 0x000fc40000410000 */
[----:B------:R-:W-:Y:S01]  /*6de0*/  FFMA.FTZ R51, R7, R51, R6 ;  /* 0x0000003307337223 */ /* 0x000fe20000010006 */
[----:B------:R-:W-:Y:S01]  /*6df0*/  FSEL R6, R5, RZ, !P2 ;  /* 0x000000ff05067208 */ /* 0x000fe20005000000 */
[----:B------:R-:W-:Y:S01]  /*6e00*/  FFMA.FTZ R50, R7, R50, -R163 ;  /* 0x0000003207327223 */ /* 0x000fe200000108a3 */
[----:B------:R-:W-:Y:S02]  /*6e10*/  ISETP.GE.U32.AND P1, PT, R165, UR23, PT ;  /* 0x00000017a5007c0c */ /* 0x000fe4000bf26070 */
[----:B------:R-:W-:Y:S02]  /*6e20*/  FSEL R5, R162, RZ, !P2 ;  /* 0x000000ffa2057208 */ /* 0x000fe40005000000 */
[----:B------:R-:W-:Y:S01]  /*6e30*/  FSEL R4, R4, RZ, !P1 ;  /* 0x000000ff04047208 */ /* 0x000fe20004800000 */
[----:B------:R-:W-:Y:S02]  /*6e40*/  FMUL.FTZ R2, R81, R2 ;  /* 0x0000000251027220 */ /* 0x000fe40000410000 */
[----:B------:R-:W-:Y:S01]  /*6e50*/  FADD.FTZ R50, R5, R50 ;  /* 0x0000003205327221 */ /* 0x000fe20000010000 */
[----:B------:R-:W-:Y:S01]  /*6e60*/  FSEL R3, R3, 1, !P1 ;  /* 0x3f80000003037808 */ /* 0x000fe20004800000 */
[----:B------:R-:W-:-:S02]  /*6e70*/  FADD.FTZ R51, R6, R51 ;  /* 0x0000003306337221 */ /* 0x000fc40000010000 */
[----:B------:R-:W-:Y:S01]  /*6e80*/  FMUL.FTZ R162, R4, R50 ;  /* 0x0000003204a27220 */ /* 0x000fe20000410000 */
[----:B------:R-:W-:Y:S01]  /*6e90*/  FSEL R2, R2, RZ, !P1 ;  /* 0x000000ff02027208 */ /* 0x000fe20004800000 */
[----:B------:R-:W-:Y:S02]  /*6ea0*/  FMUL.FTZ R0, R81, R0 ;  /* 0x0000000051007220 */ /* 0x000fe40000410000 */
[-C--:B------:R-:W-:Y:S02]  /*6eb0*/  FMUL.FTZ R163, R4, R51.reuse ;  /* 0x0000003304a37220 */ /* 0x080fe40000410000 */
[C---:B------:R-:W-:Y:S01]  /*6ec0*/  FFMA.FTZ R51, R3.reuse, R51, R162 ;  /* 0x0000003303337223 */ /* 0x040fe200000100a2 */
[----:B------:R-:W-:Y:S01]  /*6ed0*/  FSEL R0, R0, RZ, !P1 ;  /* 0x000000ff00007208 */ /* 0x000fe20004800000 */
[----:B------:R-:W-:Y:S02]  /*6ee0*/  FFMA.FTZ R50, R3, R50, -R163 ;  /* 0x0000003203327223 */ /* 0x000fe400000108a3 */
[----:B------:R-:W-:-:S02]  /*6ef0*/  FADD.FTZ R51, R2, R51 ;  /* 0x0000003302337221 */ /* 0x000fc40000010000 */
[----:B------:R-:W-:-:S03]  /*6f00*/  FADD.FTZ R50, R0, R50 ;  /* 0x0000003200327221 */ /* 0x000fc60000010000 */
[----:B------:R-:W0:Y:S01]  /*6f10*/  SHFL.UP PT, R162, R51, 0x1, RZ ;  /* 0x0420000033a27989 */ /* 0x000e2200000e00ff */
[----:B------:R-:W-:-:S03]  /*6f20*/  FMUL.FTZ R165, R8, R164 ;  /* 0x000000a408a57220 */ /* 0x000fc60000410000 */
[----:B------:R-:W1:Y:S01]  /*6f30*/  SHFL.UP PT, R163, R50, 0x1, RZ ;  /* 0x0420000032a37989 */ /* 0x000e6200000e00ff */
[-C--:B------:R-:W-:Y:S02]  /*6f40*/  FFMA.FTZ R165, R7, R48.reuse, -R165 ;  /* 0x0000003007a57223 */ /* 0x080fe400000108a5 */
[----:B------:R-:W-:-:S04]  /*6f50*/  FMUL.FTZ R48, R8, R48 ;  /* 0x0000003008307220 */ /* 0x000fc80000410000 */
[----:B------:R-:W-:Y:S02]  /*6f60*/  FFMA.FTZ R48, R7, R164, R48 ;  /* 0x000000a407307223 */ /* 0x000fe40000010030 */
[----:B------:R-:W-:Y:S01]  /*6f70*/  FMUL.FTZ R164, R4, R165 ;  /* 0x000000a504a47220 */ /* 0x000fe20000410000 */
[----:B------:R-:W-:-:S03]  /*6f80*/  ISETP.GE.AND P0, PT, R129, 0x1, PT ;  /* 0x000000018100780c */ /* 0x000fc60003f06270 */
[-C--:B------:R-:W-:Y:S02]  /*6f90*/  FFMA.FTZ R164, R3, R48.reuse, R164 ;  /* 0x0000003003a47223 */ /* 0x080fe400000100a4 */
[----:B------:R-:W-:-:S04]  /*6fa0*/  FMUL.FTZ R48, R4, R48 ;  /* 0x0000003004307220 */ /* 0x000fc80000410000 */
[----:B------:R-:W-:Y:S02]  /*6fb0*/  FFMA.FTZ R48, R3, R165, -R48 ;  /* 0x000000a503307223 */ /* 0x000fe40000010830 */
[----:B0-----:R-:W-:-:S04]  /*6fc0*/  FMUL.FTZ R165, R164, R162 ;  /* 0x000000a2a4a57220 */ /* 0x001fc80000410000 */
[-C--:B-1----:R-:W-:Y:S02]  /*6fd0*/  FFMA.FTZ R165, R48, R163.reuse, -R165 ;  /* 0x000000a330a57223 */ /* 0x082fe400000108a5 */
[----:B------:R-:W-:Y:S02]  /*6fe0*/  FMUL.FTZ R163, R164, R163 ;  /* 0x000000a3a4a37220 */ /* 0x000fe40000410000 */
[----:B------:R-:W-:Y:S02]  /*6ff0*/  @P0 FADD.FTZ R50, R50, R165 ;  /* 0x000000a532320221 */ /* 0x000fe40000010000 */
[----:B------:R-:W0:Y:S01]  /*7000*/  SHFL.UP PT, R165, R48, 0x1, RZ ;  /* 0x0420000030a57989 */ /* 0x000e2200000e00ff */
[----:B------:R-:W-:-:S03]  /*7010*/  FFMA.FTZ R162, R48, R162, R163 ;  /* 0x000000a230a27223 */ /* 0x000fc600000100a3 */
[----:B------:R-:W1:Y:S01]  /*7020*/  SHFL.UP PT, R163, R164, 0x1, RZ ;  /* 0x04200000a4a37989 */ /* 0x000e6200000e00ff */
[----:B------:R-:W-:-:S03]  /*7030*/  @P0 FADD.FTZ R51, R51, R162 ;  /* 0x000000a233330221 */ /* 0x000fc60000010000 */
[----:B------:R-:W-:Y:S04]  /*7040*/  STS [R155.X4+0x4780], R144 ;  /* 0x004780909b007388 */ /* 0x000fe80000004800 */
[----:B------:R-:W2:Y:S04]  /*7050*/  SHFL.UP PT, R155, R50, 0x2, RZ ;  /* 0x04400000329b7989 */ /* 0x000ea800000e00ff */
[----:B------:R-:W3:Y:S01]  /*7060*/  SHFL.UP PT, R144, R51, 0x2, RZ ;  /* 0x0440000033907989 */ /* 0x000ee200000e00ff */
[----:B0-----:R-:W-:-:S04]  /*7070*/  FMUL.FTZ R162, R164, R165 ;  /* 0x000000a5a4a27220 */ /* 0x001fc80000410000 */
[-C--:B-1----:R-:W-:Y:S02]  /*7080*/  FFMA.FTZ R162, R48, R163.reuse, R162 ;  /* 0x000000a330a27223 */ /* 0x082fe400000100a2 */
[----:B------:R-:W-:-:S04]  /*7090*/  FMUL.FTZ R163, R164, R163 ;  /* 0x000000a3a4a37220 */ /* 0x000fc80000410000 */
[----:B------:R-:W-:Y:S01]  /*70a0*/  @P0 FFMA.FTZ R48, R48, R165, -R163 ;  /* 0x000000a530300223 */ /* 0x000fe200000108a3 */
[----:B------:R-:W-:-:S04]  /*70b0*/  FSEL R162, R164, R162, !P0 ;  /* 0x000000a2a4a27208 */ /* 0x000fc80004000000 */
[----:B------:R-:W0:Y:S04]  /*70c0*/  SHFL.UP PT, R164, R48, 0x2, RZ ;  /* 0x0440000030a47989 */ /* 0x000e2800000e00ff */
[----:B------:R-:W1:Y:S01]  /*70d0*/  SHFL.UP PT, R163, R162, 0x2, RZ ;  /* 0x04400000a2a37989 */ /* 0x000e6200000e00ff */
[----:B------:R-:W-:Y:S01]  /*70e0*/  ISETP.GE.AND P0, PT, R129, 0x2, PT ;  /* 0x000000028100780c */ /* 0x000fe20003f06270 */
[----:B--2---:R-:W-:-:S04]  /*70f0*/  FMUL.FTZ R165, R162, R155 ;  /* 0x0000009ba2a57220 */ /* 0x004fc80000410000 */
[-C--:B---3--:R-:W-:Y:S02]  /*7100*/  FFMA.FTZ R165, R48, R144.reuse, R165 ;  /* 0x0000009030a57223 */ /* 0x088fe400000100a5 */
[----:B------:R-:W-:-:S04]  /*7110*/  FMUL.FTZ R144, R162, R144 ;  /* 0x00000090a2907220 */ /* 0x000fc80000410000 */
[----:B------:R-:W-:Y:S02]  /*7120*/  FFMA.FTZ R144, R48, R155, -R144 ;  /* 0x0000009b30907223 */ /* 0x000fe40000010890 */
[----:B------:R-:W-:Y:S02]  /*7130*/  @P0 FADD.FTZ R51, R51, R165 ;  /* 0x000000a533330221 */ /* 0x000fe40000010000 */
[----:B------:R-:W-:Y:S02]  /*7140*/  @P0 FADD.FTZ R50, R50, R144 ;  /* 0x0000009032320221 */ /* 0x000fe40000010000 */
[----:B0-----:R-:W-:Y:S01]  /*7150*/  FMUL.FTZ R165, R162, R164 ;  /* 0x000000a4a2a57220 */ /* 0x001fe20000410000 */
[----:B------:R-:W0:Y:S03]  /*7160*/  SHFL.UP PT, R155, R51, 0x4, RZ ;  /* 0x04800000339b7989 */ /* 0x000e2600000e00ff */
[-C--:B-1----:R-:W-:Y:S01]  /*7170*/  FFMA.FTZ R165, R48, R163.reuse, R165 ;  /* 0x000000a330a57223 */ /* 0x082fe200000100a5 */
[----:B------:R-:W1:Y:S01]  /*7180*/  SHFL.UP PT, R144, R50, 0x4, RZ ;  /* 0x0480000032907989 */ /* 0x000e6200000e00ff */
[----:B------:R-:W-:-:S04]  /*7190*/  FMUL.FTZ R163, R162, R163 ;  /* 0x000000a3a2a37220 */ /* 0x000fc80000410000 */
[----:B------:R-:W-:Y:S01]  /*71a0*/  @P0 FFMA.FTZ R48, R48, R164, -R163 ;  /* 0x000000a430300223 */ /* 0x000fe200000108a3 */
[----:B------:R-:W-:-:S04]  /*71b0*/  FSEL R165, R162, R165, !P0 ;  /* 0x000000a5a2a57208 */ /* 0x000fc80004000000 */
[----:B------:R-:W2:Y:S04]  /*71c0*/  SHFL.UP PT, R163, R48, 0x4, RZ ;  /* 0x0480000030a37989 */ /* 0x000ea800000e00ff */
[----:B------:R-:W3:Y:S01]  /*71d0*/  SHFL.UP PT, R162, R165, 0x4, RZ ;  /* 0x04800000a5a27989 */ /* 0x000ee200000e00ff */
[----:B------:R-:W-:Y:S01]  /*71e0*/  ISETP.GE.AND P0, PT, R129, 0x4, PT ;  /* 0x000000048100780c */ /* 0x000fe20003f06270 */
[----:B0-----:R-:W-:-:S04]  /*71f0*/  FMUL.FTZ R164, R165, R155 ;  /* 0x0000009ba5a47220 */ /* 0x001fc80000410000 */
[-C--:B-1----:R-:W-:Y:S02]  /*7200*/  FFMA.FTZ R164, R48, R144.reuse, -R164 ;  /* 0x0000009030a47223 */ /* 0x082fe400000108a4 */
[----:B------:R-:W-:-:S06]  /*7210*/  FMUL.FTZ R144, R165, R144 ;  /* 0x00000090a5907220 */ /* 0x000fcc0000410000 */
[----:B------:R-:W-:Y:S02]  /*7220*/  @P0 FADD.FTZ R50, R50, R164 ;  /* 0x000000a432320221 */ /* 0x000fe40000010000 */
[C---:B------:R-:W-:Y:S02]  /*7230*/  FFMA.FTZ R144, R48.reuse, R155, R144 ;  /* 0x0000009b30907223 */ /* 0x040fe40000010090 */
[-C--:B--2---:R-:W-:Y:S02]  /*7240*/  FMUL.FTZ R164, R165, R163.reuse ;  /* 0x000000a3a5a47220 */ /* 0x084fe40000410000 */
[----:B------:R-:W-:Y:S02]  /*7250*/  @P0 FADD.FTZ R51, R51, R144 ;  /* 0x0000009033330221 */ /* 0x000fe40000010000 */
[CC--:B---3--:R-:W-:Y:S02]  /*7260*/  FFMA.FTZ R164, R48.reuse, R162.reuse, R164 ;  /* 0x000000a230a47223 */ /* 0x0c8fe400000100a4 */
[C---:B------:R-:W-:Y:S01]  /*7270*/  FMUL.FTZ R162, R165.reuse, R162 ;  /* 0x000000a2a5a27220 */ /* 0x040fe20000410000 */
[----:B------:R-:W0:Y:S02]  /*7280*/  SHFL.UP PT, R155, R51, 0x8, RZ ;  /* 0x05000000339b7989 */ /* 0x000e2400000e00ff */
[----:B------:R-:W-:Y:S01]  /*7290*/  FSEL R164, R165, R164, !P0 ;  /* 0x000000a4a5a47208 */ /* 0x000fe20004000000 */
[----:B------:R-:W-:Y:S01]  /*72a0*/  @P0 FFMA.FTZ R48, R48, R163, -R162 ;  /* 0x000000a330300223 */ /* 0x000fe200000108a2 */
[----:B------:R-:W1:Y:S04]  /*72b0*/  SHFL.UP PT, R144, R50, 0x8, RZ ;  /* 0x0500000032907989 */ /* 0x000e6800000e00ff */
[----:B------:R0:W-:Y:S04]  /*72c0*/  STS [R143.X4+0x4800], R159 ;  /* 0x0048009f8f007388 */ /* 0x0001e80000004800 */
[----:B------:R1:W-:Y:S04]  /*72d0*/  STS [R158.X4+0x4880], R156 ;  /* 0x0048809c9e007388 */ /* 0x0003e80000004800 */
[----:B------:R-:W2:Y:S04]  /*72e0*/  SHFL.UP PT, R143, R48, 0x8, RZ ;  /* 0x05000000308f7989 */ /* 0x000ea800000e00ff */
[----:B------:R-:W3:Y:S01]  /*72f0*/  SHFL.UP PT, R156, R164, 0x8, RZ ;  /* 0x05000000a49c7989 */ /* 0x000ee200000e00ff */
[----:B------:R-:W-:Y:S01]  /*7300*/  ISETP.GE.AND P0, PT, R129, 0x8, PT ;  /* 0x000000088100780c */ /* 0x000fe20003f06270 */
[----:B0-----:R-:W-:-:S02]  /*7310*/  FMUL.FTZ R159, R164, R155 ;  /* 0x0000009ba49f7220 */ /* 0x001fc40000410000 */
[----:B------:R-:W-:Y:S01]  /*7320*/  STS [R154.X4+0x4900], R45 ;  /* 0x0049002d9a007388 */ /* 0x000fe20000004800 */
[-C--:B-1----:R-:W-:Y:S02]  /*7330*/  FMUL.FTZ R158, R164, R144.reuse ;  /* 0x00000090a49e7220 */ /* 0x082fe40000410000 */
[C---:B------:R-:W-:Y:S01]  /*7340*/  FFMA.FTZ R159, R48.reuse, R144, -R159 ;  /* 0x00000090309f7223 */ /* 0x040fe2000001089f */
[----:B------:R-:W-:Y:S01]  /*7350*/  STS [R153.X4+0x4980], R152 ;  /* 0x0049809899007388 */ /* 0x000fe20000004800 */
[----:B------:R-:W-:-:S05]  /*7360*/  FFMA.FTZ R158, R48, R155, R158 ;  /* 0x0000009b309e7223 */ /* 0x000fca000001009e */
[----:B------:R-:W-:Y:S01]  /*7370*/  @P0 FADD.FTZ R50, R50, R159 ;  /* 0x0000009f32320221 */ /* 0x000fe20000010000 */
[----:B------:R2:W-:Y:S01]  /*7380*/  STS [R151.X4+0x4a00], R150 ;  /* 0x004a009697007388 */ /* 0x0005e20000004800 */
[----:B------:R-:W-:-:S03]  /*7390*/  @P0 FADD.FTZ R51, R51, R158 ;  /* 0x0000009e33330221 */ /* 0x000fc60000010000 */
[----:B------:R-:W0:Y:S01]  /*73a0*/  SHFL.UP PT, R144, R50, 0x10, RZ ;  /* 0x0600000032907989 */ /* 0x000e2200000e00ff */
[CC--:B--2---:R-:W-:Y:S02]  /*73b0*/  FMUL.FTZ R150, R164.reuse, R143.reuse ;  /* 0x0000008fa4967220 */ /* 0x0c4fe40000410000 */
[-C--:B---3--:R-:W-:Y:S02]  /*73c0*/  FMUL.FTZ R151, R164, R156.reuse ;  /* 0x0000009ca4977220 */ /* 0x088fe40000410000 */
[C---:B------:R-:W-:Y:S02]  /*73d0*/  FFMA.FTZ R150, R48.reuse, R156, R150 ;  /* 0x0000009c30967223 */ /* 0x040fe40000010096 */
[----:B------:R-:W-:Y:S01]  /*73e0*/  @P0 FFMA.FTZ R48, R48, R143, -R151 ;  /* 0x0000008f30300223 */ /* 0x000fe20000010897 */
[----:B------:R-:W-:Y:S02]  /*73f0*/  STS [R44.X4+0x4a80], R149 ;  /* 0x004a80952c007388 */ /* 0x000fe40000004800 */
[----:B------:R-:W-:-:S02]  /*7400*/  FSEL R150, R164, R150, !P0 ;  /* 0x00000096a4967208 */ /* 0x000fc40004000000 */
[----:B------:R-:W1:Y:S04]  /*7410*/  SHFL.UP PT, R45, R51, 0x10, RZ ;  /* 0x06000000332d7989 */ /* 0x000e6800000e00ff */
[----:B------:R-:W-:Y:S04]  /*7420*/  STS [R148.X4+0x4b00], R147 ;  /* 0x004b009394007388 */ /* 0x000fe80000004800 */
[----:B------:R-:W-:Y:S04]  /*7430*/  STS [R146.X4+0x4b80], R145 ;  /* 0x004b809192007388 */ /* 0x000fe80000004800 */
[----:B------:R-:W2:Y:S04]  /*7440*/  SHFL.UP PT, R44, R48, 0x10, RZ ;  /* 0x06000000302c7989 */ /* 0x000ea800000e00ff */
[----:B------:R0:W-:Y:S04]  /*7450*/  STS [R42.X4+0x4c00], R43 ;  /* 0x004c002b2a007388 */ /* 0x0001e80000004800 */
[----:B------:R-:W-:Y:S04]  /*7460*/  STS [R142.X4+0x4c80], R141 ;  /* 0x004c808d8e007388 */ /* 0x000fe80000004800 */
[----:B------:R-:W-:Y:S04]  /*7470*/  STS [R140.X4+0x4d00], R139 ;  /* 0x004d008b8c007388 */ /* 0x000fe80000004800 */
[----:B------:R-:W3:Y:S04]  /*7480*/  SHFL.UP PT, R139, R150, 0x10, RZ ;  /* 0x06000000968b7989 */ /* 0x000ee800000e00ff */
[----:B------:R-:W4:Y:S01]  /*7490*/  S2R R158, SR_TID.X ;  /* 0x00000000009e7919 */ /* 0x000f220000002100 */
[C---:B------:R-:W-:Y:S01]  /*74a0*/  ISETP.NE.AND P2, PT, R129.reuse, 0x1f, PT ;  /* 0x0000001f8100780c */ /* 0x040fe20003f45270 */
[C---:B0-----:R-:W-:Y:S01]  /*74b0*/  FMUL.FTZ R42, R150.reuse, R144 ;  /* 0x00000090962a7220 */ /* 0x041fe20000410000 */
[----:B------:R-:W-:Y:S01]  /*74c0*/  ISETP.GE.AND P1, PT, R129, 0x10, PT ;  /* 0x000000108100780c */ /* 0x000fe20003f26270 */
[----:B------:R-:W-:Y:S01]  /*74d0*/  STS [R40.X4+0x4d80], R138 ;  /* 0x004d808a28007388 */ /* 0x000fe20000004800 */
[----:B-1----:R-:W-:-:S03]  /*74e0*/  FMUL.FTZ R43, R150, R45 ;  /* 0x0000002d962b7220 */ /* 0x002fc60000410000 */
[----:B------:R0:W-:Y:S04]  /*74f0*/  STS [R137.X4+0x4e00], R136 ;  /* 0x004e008889007388 */ /* 0x0001e80000004800 */
[----:B------:R-:W-:Y:S04]  /*7500*/  STS [R135.X4+0x4e80], R134 ;  /* 0x004e808687007388 */ /* 0x000fe80000004800 */
[----:B------:R-:W-:Y:S01]  /*7510*/  STS [R133.X4+0x4f00], R132 ;  /* 0x004f008485007388 */ /* 0x000fe20000004800 */
[----:B0-----:R-:W-:-:S03]  /*7520*/  FFMA.FTZ R136, R48, R45, R42 ;  /* 0x0000002d30887223 */ /* 0x001fc6000001002a */
[----:B------:R-:W-:Y:S01]  /*7530*/  STS [R55.X4+0x4f80], R54 ;  /* 0x004f803637007388 */ /* 0x000fe20000004800 */
[----:B--2---:R-:W-:-:S03]  /*7540*/  FMUL.FTZ R45, R150, R44 ;  /* 0x0000002c962d7220 */ /* 0x004fc60000410000 */
[----:B------:R-:W-:Y:S01]  /*7550*/  STS [R53.X4+0x5000], R52 ;  /* 0x0050003435007388 */ /* 0x000fe20000004800 */
[----:B---3--:R-:W-:-:S03]  /*7560*/  FFMA.FTZ R45, R48, R139, R45 ;  /* 0x0000008b302d7223 */ /* 0x008fc6000001002d */
[----:B------:R-:W-:Y:S01]  /*7570*/  STS [R49.X4+0x5080], R47 ;  /* 0x0050802f31007388 */ /* 0x000fe20000004800 */
[----:B------:R-:W-:-:S03]  /*7580*/  FMUL.FTZ R139, R150, R139 ;  /* 0x0000008b968b7220 */ /* 0x000fc60000410000 */
[----:B------:R-:W-:Y:S04]  /*7590*/  STS [R41.X4+0x5100], R160 ;  /* 0x005100a029007388 */ /* 0x000fe80000004800 */
[----:B------:R4:W-:Y:S01]  /*75a0*/  STS [R46.X4+0x5180], R161 ;  /* 0x005180a12e007388 */ /* 0x0009e20000004800 */
[----:B------:R-:W-:Y:S01]  /*75b0*/  FFMA.FTZ R141, R48, R144, -R43 ;  /* 0x00000090308d7223 */ /* 0x000fe2000001082b */
[----:B------:R-:W-:-:S06]  /*75c0*/  NOP ;  /* 0x0000000000007918 */ /* 0x000fcc0000000000 */
[----:B----4-:R-:W-:Y:S01]  /*75d0*/  @!P2 SHF.R.U32.HI R46, RZ, 0x1, R158 ;  /* 0x00000001ff2ea819 */ /* 0x010fe2000001169e */
[----:B------:R-:W-:Y:S01]  /*75e0*/  @P1 FFMA.FTZ R48, R48, R44, -R139 ;  /* 0x0000002c30301223 */ /* 0x000fe2000001088b */
[----:B------:R-:W-:Y:S01]  /*75f0*/  FSEL R49, R150, R45, !P1 ;  /* 0x0000002d96317208 */ /* 0x000fe20004800000 */
[----:B------:R-:W-:Y:S01]  /*7600*/  LDS R47, [R157.X4+0x4208] ;  /* 0x004208009d2f7984 */ /* 0x000fe20000004800 */
[----:B------:R-:W-:-:S03]  /*7610*/  @!P2 LOP3.LUT R44, R46, 0x7ffffff0, RZ, 0xc0, !PT ;  /* 0x7ffffff02e2ca812 */ /* 0x000fc600078ec0ff */
[----:B------:R-:W0:Y:S04]  /*7620*/  LDS R46, [R157.X4+0x4200] ;  /* 0x004200009d2e7984 */ /* 0x000e280000004800 */
[----:B------:R-:W1:Y:S01]  /*7630*/  LDS R45, [R157.X4+0x4204] ;  /* 0x004204009d2d7984 */ /* 0x000e620000004800 */
[----:B------:R-:W-:Y:S01]  /*7640*/  LOP3.LUT P0, RZ, R158, 0x1f, RZ, 0xc0, !PT ;  /* 0x0000001f9eff7812 */ /* 0x000fe2000780c0ff */
[----:B------:R-:W-:Y:S02]  /*7650*/  HFMA2.MMA R41, -RZ, RZ, 0, 0 ;  /* 0x00000000ff297435 */ /* 0x000fe400000001ff */
[----:B------:R-:W-:Y:S01]  /*7660*/  HFMA2.MMA R42, -RZ, RZ, 0, 0 ;  /* 0x00000000ff2a7435 */ /* 0x000fe200000001ff */
[----:B------:R-:W-:Y:S02]  /*7670*/  ISETP.EQ.OR P0, PT, RZ, UR6, P0 ;  /* 0x00000006ff007c0c */ /* 0x000fe40008702670 */
[----:B------:R-:W-:-:S02]  /*7680*/  MOV R40, 0x3f800000 ;  /* 0x3f80000000287802 */ /* 0x000fc40000000f00 */
[----:B------:R-:W-:Y:S01]  /*7690*/  MOV R43, RZ ;  /* 0x000000ff002b7202 */ /* 0x000fe20000000f00 */
[----:B------:R-:W-:Y:S01]  /*76a0*/  @P1 FADD.FTZ R50, R50, R141 ;  /* 0x0000008d32321221 */ /* 0x000fe20000010000 */
[----:B------:R-:W-:Y:S01]  /*76b0*/  MOV R52, UR7 ;  /* 0x0000000700347c02 */ /* 0x000fe20008000f00 */
[----:B------:R-:W-:Y:S01]  /*76c0*/  @P1 FADD.FTZ R51, R51, R136 ;  /* 0x0000008833331221 */ /* 0x000fe20000010000 */
[----:B------:R-:W-:Y:S04]  /*76d0*/  LDS R165, [R157.X4+0x4214] ;  /* 0x004214009da57984 */ /* 0x000fe80000004800 */
[----:B------:R-:W-:Y:S04]  /*76e0*/  LDS R163, [R157.X4+0x4218] ;  /* 0x004218009da37984 */ /* 0x000fe80000004800 */
[----:B------:R-:W-:Y:S04]  /*76f0*/  @!P0 LDS.128 R40, [R52.X16+0x8460] ;  /* 0x0084600034288984 */ /* 0x000fe8000000cc00 */
[----:B------:R-:W-:Y:S04]  /*7700*/  LDS R156, [R157.X4+0x421c] ;  /* 0x00421c009d9c7984 */ /* 0x000fe80000004800 */
[----:B------:R-:W-:Y:S04]  /*7710*/  LDS R155, [R157.X4+0x4220] ;  /* 0x004220009d9b7984 */ /* 0x000fe80000004800 */
[----:B------:R-:W-:Y:S04]  /*7720*/  LDS R154, [R157.X4+0x4224] ;  /* 0x004224009d9a7984 */ /* 0x000fe80000004800 */
[----:B0-----:R-:W-:Y:S04]  /*7730*/  STL [R1+0x10], R46 ;  /* 0x0000102e01007387 */ /* 0x001fe80000100800 */
[----:B------:R-:W0:Y:S04]  /*7740*/  LDS R46, [R157.X4+0x420c] ;  /* 0x00420c009d2e7984 */ /* 0x000e280000004800 */
[----:B-1----:R-:W-:Y:S04]  /*7750*/  STL [R1+0xc], R45 ;  /* 0x00000c2d01007387 */ /* 0x002fe80000100800 */
[----:B------:R-:W1:Y:S04]  /*7760*/  LDS R45, [R157.X4+0x4210] ;  /* 0x004210009d2d7984 */ /* 0x000e680000004800 */
        /* <DEDUP_REMOVED lines=24> */
[----:B------:R-:W-:Y:S04]  /*78f0*/  STL [R1+0x8], R47 ;  /* 0x0000082f01007387 */ /* 0x000fe80000100800 */
[----:B0-----:R-:W-:Y:S04]  /*7900*/  STL [R1+0x4], R46 ;  /* 0x0000042e01007387 */ /* 0x001fe80000100800 */
[----:B-1----:R-:W-:Y:S04]  /*7910*/  STL [R1], R45 ;  /* 0x0000002d01007387 */ /* 0x002fe80000100800 */
        /* <DEDUP_REMOVED lines=72> */
.L_x_304:
        /* <DEDUP_REMOVED lines=16> */
.L_x_305:
[----:B------:R-:W-:Y:S05]  /*7ea0*/  BSYNC B0 ;  /* 0x0000000000007941 */ /* 0x000fea0003800000 */
.L_x_303:
[----:B------:R-:W1:Y:S01]  /*7eb0*/  S2R R54, SR_TID.X ;  /* 0x0000000000367919 */ /* 0x000e620000002100 */
[----:B------:R-:W-:Y:S03]  /*7ec0*/  BSSY B0, `(.L_x_306) ;  /* 0x0000082000007945 */ /* 0x000fe60003800000 */
[----:B------:R-:W-:Y:S01]  /*7ed0*/  BAR.SYNC.DEFER_BLOCKING 0x0 ;  /* 0x0000000000007b1d */ /* 0x000fe20000010000 */
[----:B-1----:R-:W-:-:S13]  /*7ee0*/  ISETP.NE.AND P0, PT, R54, RZ, PT ;  /* 0x000000ff3600720c */ /* 0x002fda0003f05270 */
        /* <DEDUP_REMOVED lines=12> */
[----:B------:R-:W-:-:S02]  /*7fb0*/  FADD.FTZ R40, R78, R40 ;  /* 0x000000284e287221 */ /* 0x000fc40000010000 */
[----:B------:R-:W-:Y:S02]  /*7fc0*/  FADD.FTZ R80, R79, R80 ;  /* 0x000000504f507221 */ /* 0x000fe40000010000 */
[C---:B------:R-:W-:Y:S02]  /*7fd0*/  FMUL.FTZ R41, R76.reuse, R40 ;  /* 0x000000284c297220 */ /* 0x040fe40000410000 */
[-C--:B------:R-:W-:Y:S02]  /*7fe0*/  FMUL.FTZ R76, R76, R80.reuse ;  /* 0x000000504c4c7220 */ /* 0x080fe40000410000 */
[C---:B------:R-:W-:Y:S02]  /*7ff0*/  FFMA.FTZ R41, R73.reuse, R80, -R41 ;  /* 0x0000005049297223 */ /* 0x040fe40000010829 */
[----:B------:R-:W-:Y:S02]  /*8000*/  FFMA.FTZ R76, R73, R40, R76 ;  /* 0x00000028494c7223 */ /* 0x000fe4000001004c */
[----:B------:R-:W-:-:S02]  /*8010*/  FADD.FTZ R41, R75, R41 ;  /* 0x000000294b297221 */ /* 0x000fc40000010000 */
[----:B------:R-:W-:Y:S02]  /*8020*/  FADD.FTZ R76, R74, R76 ;  /* 0x0000004c4a4c7221 */ /* 0x000fe40000010000 */
        /* <DEDUP_REMOVED lines=12> */
[C---:B------:R-:W-:Y:S02]  /*80f0*/  FMUL.FTZ R48, R64.reuse, R67 ;  /* 0x0000004340307220 */ /* 0x040fe40000410000 */
[-C--:B------:R-:W-:Y:S02]  /*8100*/  FMUL.FTZ R64, R64, R43.reuse ;  /* 0x0000002b40407220 */ /* 0x080fe40000410000 */
[C---:B------:R-:W-:Y:S02]  /*8110*/  FFMA.FTZ R49, R61.reuse, R43, R48 ;  /* 0x0000002b3d317223 */ /* 0x040fe40000010030 */
[----:B------:R-:W-:Y:S02]  /*8120*/  FFMA.FTZ R48, R61, R67, -R64 ;  /* 0x000000433d307223 */ /* 0x000fe40000010840 */
[----:B------:R-:W-:-:S02]  /*8130*/  FADD.FTZ R49, R62, R49 ;  /* 0x000000313e317221 */ /* 0x000fc40000010000 */
[----:B------:R-:W-:Y:S02]  /*8140*/  FADD.FTZ R48, R63, R48 ;  /* 0x000000303f307221 */ /* 0x000fe40000010000 */
[CC--:B------:R-:W-:Y:S02]  /*8150*/  FMUL.FTZ R50, R60.reuse, R49.reuse ;  /* 0x000000313c327220 */ /* 0x0c0fe40000410000 */
        /* <DEDUP_REMOVED lines=88> */
.L_x_307:
[----:B------:R-:W-:Y:S05]  /*86e0*/  BSYNC B0 ;  /* 0x0000000000007941 */ /* 0x000fea0003800000 */
.L_x_306:
[----:B-1----:R-:W2:Y:S04]  /*86f0*/  LDL.LU R3, [R1+0xc] ;  /* 0x00000c0001037983 */ /* 0x002ea80000300800 */
[----:B------:R-:W3:Y:S04]  /*8700*/  LDL.LU R12, [R1+0x4] ;  /* 0x00000400010c7983 */ /* 0x000ee80000300800 */
[----:B------:R-:W4:Y:S04]  /*8710*/  LDL.LU R8, [R1+0x10] ;  /* 0x0000100001087983 */ /* 0x000f280000300800 */
[----:B------:R-:W5:Y:S04]  /*8720*/  LDL.LU R4, [R1+0x8] ;  /* 0x0000080001047983 */ /* 0x000f680000300800 */
[----:B------:R-:W5:Y:S01]  /*8730*/  LDL.LU R2, [R1] ;  /* 0x0000000001027983 */ /* 0x000f620000300800 */
[----:B------:R-:W-:Y:S01]  /*8740*/  UIADD3 UR7, UR7, 0x1, URZ ;  /* 0x0000000107077890 */ /* 0x000fe2000fffe03f */
[----:B------:R-:W-:Y:S01]  /*8750*/  FMUL.FTZ R165, R165, R42 ;  /* 0x0000002aa5a57220 */ /* 0x000fe20000410000 */
[----:B------:R-:W-:Y:S01]  /*8760*/  ULDC UR16, c[0x0][0x16c] ;  /* 0x00005b0000107ab9 */ /* 0x000fe20000000800 */
[----:B------:R-:W-:Y:S01]  /*8770*/  FMUL.FTZ R156, R156, R43 ;  /* 0x0000002b9c9c7220 */ /* 0x000fe20000410000 */
[----:B------:R-:W-:Y:S01]  /*8780*/  UISETP.GE.AND UP0, UPT, UR7, UR16, UPT ;  /* 0x000000100700728c */ /* 0x000fe2000bf06270 */
[----:B------:R-:W-:-:S02]  /*8790*/  FMUL.FTZ R154, R154, R49 ;  /* 0x000000319a9a7220 */ /* 0x000fc40000410000 */
[----:B------:R-:W-:Y:S02]  /*87a0*/  FMUL.FTZ R152, R152, R51 ;  /* 0x0000003398987220 */ /* 0x000fe40000410000 */
[----:B------:R-:W-:Y:S01]  /*87b0*/  FMUL.FTZ R133, R133, R38 ;  /* 0x0000002685857220 */ /* 0x000fe20000410000 */
[----:B------:R-:W-:Y:S01]  /*87c0*/  PLOP3.LUT P0, PT, PT, PT, UP0, 0x80, 0x0 ;  /* 0x000000000000781c */ /* 0x000fe20003f0f008 */
        /* <DEDUP_REMOVED lines=35> */
[----:B--2---:R-:W-:Y:S02]  /*8a00*/  FMUL.FTZ R3, R3, R40 ;  /* 0x0000002803037220 */ /* 0x004fe40000410000 */
[----:B---3--:R-:W-:Y:S02]  /*8a10*/  FMUL.FTZ R76, R12, R76 ;  /* 0x0000004c0c4c7220 */ /* 0x008fe40000410000 */
[----:B----4-:R-:W-:Y:S02]  /*8a20*/  FFMA.FTZ R80, R8, R80, -R3 ;  /* 0x0000005008507223 */ /* 0x010fe40000010803 */
[----:B-----5:R-:W-:Y:S02]  /*8a30*/  FFMA.FTZ R41, R4, R41, -R76 ;  /* 0x0000002904297223 */ /* 0x020fe4000001084c */
[----:B------:R-:W-:-:S02]  /*8a40*/  FFMA.FTZ R111, R80, 2, R111 ;  /* 0x40000000506f7823 */ /* 0x000fc4000001006f */
[----:B------:R-:W-:Y:S02]  /*8a50*/  FFMA.FTZ R72, R2, R72, -R165 ;  /* 0x0000004802487223 */ /* 0x000fe400000108a5 */
[----:B------:R-:W-:Y:S02]  /*8a60*/  FFMA.FTZ R110, R41, 2, R110 ;  /* 0x40000000296e7823 */ /* 0x000fe4000001006e */
[----:B------:R-:W-:Y:S01]  /*8a70*/  FFMA.FTZ R109, R72, 2, R109 ;  /* 0x40000000486d7823 */ /* 0x000fe2000001006d */
[----:B------:R-:W-:Y:S01]  /*8a80*/  @P0 CALL.REL.NOINC `(.L_x_302) ;  /* 0x0000001000000944 */ /* 0x000fe20003c00000 */
[----:B------:R-:W-:Y:S05]  /*8a90*/  BRA `(.L_x_308) ;  /* 0xffffb2a000007947 */ /* 0x000fea000383ffff */
.L_x_302:
[----:B------:R-:W0:Y:S01]  /*8aa0*/  S2R R0, SR_TID.X ;  /* 0x0000000000007919 */ /* 0x000e220000002100 */
[----:B------:R-:W-:Y:S01]  /*8ab0*/  MOV R4, UR23 ;  /* 0x0000001700047c02 */ /* 0x000fe20008000f00 */
[----:B------:R-:W-:Y:S01]  /*8ac0*/  ULDC UR7, c[0x0][0x200] ;  /* 0x0000800000077ab9 */ /* 0x000fe20000000800 */
[----:B------:R-:W-:Y:S01]  /*8ad0*/  BSSY B0, `(.L_x_309) ;  /* 0x000008f000007945 */ /* 0x000fe20003800000 */
[----:B------:R-:W-:Y:S01]  /*8ae0*/  BAR.SYNC.DEFER_BLOCKING 0x0 ;  /* 0x0000000000007b1d */ /* 0x000fe20000010000 */
[----:B------:R-:W-:-:S05]  /*8af0*/  UIMAD UR7, UR20, UR7, URZ ;  /* 0x00000007140772a4 */ /* 0x000fca000f8e023f */
[----:B------:R-:W1:Y:S01]  /*8b00*/  S2R R3, SR_TID.X ;  /* 0x0000000000037919 */ /* 0x000e620000002100 */
[C---:B0-----:R-:W-:Y:S02]  /*8b10*/  SHF.L.U32 R2, R0.reuse, 0x4, RZ ;  /* 0x0000000400027819 */ /* 0x041fe400000006ff */
[----:B------:R-:W-:Y:S02]  /*8b20*/  SHF.L.U32 R0, R0, 0x4, RZ ;  /* 0x0000000400007819 */ /* 0x000fe400000006ff */
[----:B------:R-:W-:Y:S01]  /*8b30*/  LOP3.LUT R2, R2, 0xfffffe00, RZ, 0xc0, !PT ;  /* 0xfffffe0002027812 */ /* 0x000fe200078ec0ff */
[----:B------:R-:W-:Y:S01]  /*8b40*/  STS [R128.X4], R111 ;  /* 0x0000006f80007388 */ /* 0x000fe20000004800 */
[----:B------:R-:W-:Y:S02]  /*8b50*/  LOP3.LUT R0, R0, 0xfffffe00, RZ, 0xc0, !PT ;  /* 0xfffffe0000007812 */ /* 0x000fe400078ec0ff */
[CC--:B------:R-:W-:Y:S01]  /*8b60*/  IADD3 R6, R2.reuse, R129.reuse, RZ ;  /* 0x0000008102067210 */ /* 0x0c0fe20007ffe0ff */
[----:B------:R-:W-:Y:S01]  /*8b70*/  STS [R128.X4+0x4], R110 ;  /* 0x0000046e80007388 */ /* 0x000fe20000004800 */
[----:B------:R-:W-:-:S02]  /*8b80*/  IADD3 R5, R2, R129, RZ ;  /* 0x0000008102057210 */ /* 0x000fc40007ffe0ff */
[CC--:B------:R-:W-:Y:S01]  /*8b90*/  IADD3 R8, R2.reuse, R129.reuse, RZ ;  /* 0x0000008102087210 */ /* 0x0c0fe20007ffe0ff */
[----:B------:R-:W-:Y:S01]  /*8ba0*/  STS [R128.X4+0x8], R109 ;  /* 0x0000086d80007388 */ /* 0x000fe20000004800 */
[-C--:B------:R-:W-:Y:S02]  /*8bb0*/  IADD3 R7, R2, R129.reuse, RZ ;  /* 0x0000008102077210 */ /* 0x080fe40007ffe0ff */
[----:B------:R-:W-:Y:S01]  /*8bc0*/  IADD3 R5, R5, 0x20, RZ ;  /* 0x0000002005057810 */ /* 0x000fe20007ffe0ff */
[----:B------:R-:W0:Y:S01]  /*8bd0*/  S2R R2, SR_TID.X ;  /* 0x0000000000027919 */ /* 0x000e220000002100 */
[----:B------:R-:W-:Y:S02]  /*8be0*/  LEA.HI.SX32 R7, R7, R8, 0x1b ;  /* 0x0000000807077211 */ /* 0x000fe400078fdaff */
[----:B------:R-:W-:Y:S01]  /*8bf0*/  LEA.HI.SX32 R5, R5, R6, 0x1b ;  /* 0x0000000605057211 */ /* 0x000fe200078fdaff */
[----:B------:R-:W-:Y:S01]  /*8c00*/  STS [R128.X4+0xc], R108 ;  /* 0x00000c6c80007388 */ /* 0x000fe20000004800 */
[----:B------:R-:W-:-:S02]  /*8c10*/  IADD3 R6, R0, R129, RZ ;  /* 0x0000008100067210 */ /* 0x000fc40007ffe0ff */
[----:B-1----:R-:W-:Y:S01]  /*8c20*/  ISETP.NE.AND P0, PT, R3, RZ, PT ;  /* 0x000000ff0300720c */ /* 0x002fe20003f05270 */
[----:B------:R-:W-:Y:S01]  /*8c30*/  STS [R128.X4+0x10], R107 ;  /* 0x0000106b80007388 */ /* 0x000fe20000004800 */
[----:B------:R-:W-:-:S03]  /*8c40*/  IADD3 R6, R6, 0x40, RZ ;  /* 0x0000004006067810 */ /* 0x000fc60007ffe0ff */
[----:B------:R-:W-:Y:S04]  /*8c50*/  STS [R128.X4+0x14], R106 ;  /* 0x0000146a80007388 */ /* 0x000fe80000004800 */
[----:B------:R-:W-:Y:S04]  /*8c60*/  STS [R128.X4+0x18], R105 ;  /* 0x0000186980007388 */ /* 0x000fe80000004800 */
[----:B------:R-:W-:Y:S04]  /*8c70*/  STS [R128.X4+0x1c], R104 ;  /* 0x00001c6880007388 */ /* 0x000fe80000004800 */
[----:B------:R-:W-:Y:S01]  /*8c80*/  STS [R128.X4+0x20], R103 ;  /* 0x0000206780007388 */ /* 0x000fe20000004800 */
[----:B0-----:R-:W-:-:S03]  /*8c90*/  SHF.L.U32 R10, R2, 0x4, RZ ;  /* 0x00000004020a7819 */ /* 0x001fc600000006ff */
[----:B------:R-:W-:Y:S01]  /*8ca0*/  STS [R128.X4+0x24], R102 ;  /* 0x0000246680007388 */ /* 0x000fe20000004800 */
[----:B------:R-:W-:-:S03]  /*8cb0*/  LOP3.LUT R10, R10, 0xfffffe00, RZ, 0xc0, !PT ;  /* 0xfffffe000a0a7812 */ /* 0x000fc600078ec0ff */
[----:B------:R-:W-:Y:S01]  /*8cc0*/  STS [R128.X4+0x28], R101 ;  /* 0x0000286580007388 */ /* 0x000fe20000004800 */
[CC--:B------:R-:W-:Y:S02]  /*8cd0*/  IADD3 R8, R10.reuse, R129.reuse, RZ ;  /* 0x000000810a087210 */ /* 0x0c0fe40007ffe0ff */
[----:B------:R-:W-:Y:S01]  /*8ce0*/  IADD3 R12, R10, R129, RZ ;  /* 0x000000810a0c7210 */ /* 0x000fe20007ffe0ff */
[----:B------:R-:W-:Y:S04]  /*8cf0*/  STS [R128.X4+0x2c], R100 ;  /* 0x00002c6480007388 */ /* 0x000fe80000004800 */
[----:B------:R-:W-:Y:S04]  /*8d00*/  STS [R128.X4+0x30], R99 ;  /* 0x0000306380007388 */ /* 0x000fe80000004800 */
[----:B------:R-:W-:Y:S04]  /*8d10*/  STS [R128.X4+0x34], R98 ;  /* 0x0000346280007388 */ /* 0x000fe80000004800 */
[----:B------:R-:W-:Y:S04]  /*8d20*/  STS [R128.X4+0x38], R97 ;  /* 0x0000386180007388 */ /* 0x000fe80000004800 */
[----:B------:R-:W-:Y:S01]  /*8d30*/  STS [R128.X4+0x3c], R96 ;  /* 0x00003c6080007388 */ /* 0x000fe20000004800 */
[----:B------:R-:W-:-:S06]  /*8d40*/  NOP ;  /* 0x0000000000007918 */ /* 0x000fcc0000000000 */
[----:B------:R0:W-:Y:S04]  /*8d50*/  LDS R9, [R7.X4] ;  /* 0x0000000007097984 */ /* 0x0001e80000004800 */
[----:B------:R1:W-:Y:S01]  /*8d60*/  LDS R11, [R5.X4+0x80] ;  /* 0x00008000050b7984 */ /* 0x0003e20000004800 */
[CC--:B0-----:R-:W-:Y:S02]  /*8d70*/  IADD3 R7, R0.reuse, R129.reuse, RZ ;  /* 0x0000008100077210 */ /* 0x0c1fe40007ffe0ff */
[CC--:B-1----:R-:W-:Y:S02]  /*8d80*/  IADD3 R5, R0.reuse, R129.reuse, RZ ;  /* 0x0000008100057210 */ /* 0x0c2fe40007ffe0ff */
[----:B------:R-:W-:Y:S02]  /*8d90*/  IADD3 R0, R0, R129, RZ ;  /* 0x0000008100007210 */ /* 0x000fe40007ffe0ff */
[----:B------:R-:W-:-:S02]  /*8da0*/  LEA.HI.SX32 R6, R6, R7, 0x1b ;  /* 0x0000000706067211 */ /* 0x000fc400078fdaff */
[----:B------:R-:W-:Y:S02]  /*8db0*/  IADD3 R0, R0, 0x60, RZ ;  /* 0x0000006000007810 */ /* 0x000fe40007ffe0ff */
[----:B------:R-:W-:Y:S01]  /*8dc0*/  IADD3 R7, R10, R129, RZ ;  /* 0x000000810a077210 */ /* 0x000fe20007ffe0ff */
[----:B------:R0:W-:Y:S01]  /*8dd0*/  LDS R13, [R6.X4+0x100] ;  /* 0x00010000060d7984 */ /* 0x0001e20000004800 */
[----:B------:R-:W-:Y:S02]  /*8de0*/  LEA.HI.SX32 R0, R0, R5, 0x1b ;  /* 0x0000000500007211 */ /* 0x000fe400078fdaff */
[----:B------:R-:W-:Y:S02]  /*8df0*/  IADD3 R5, R10, R129, RZ ;  /* 0x000000810a057210 */ /* 0x000fe40007ffe0ff */
[----:B------:R-:W-:Y:S01]  /*8e00*/  IADD3 R7, R7, 0xa0, RZ ;  /* 0x000000a007077810 */ /* 0x000fe20007ffe0ff */
[----:B------:R1:W-:Y:S01]  /*8e10*/  LDS R15, [R0.X4+0x180] ;  /* 0x00018000000f7984 */ /* 0x0003e20000004800 */
[----:B0-----:R-:W-:-:S02]  /*8e20*/  SHF.L.U32 R6, R2, 0x4, RZ ;  /* 0x0000000402067819 */ /* 0x001fc400000006ff */
[----:B------:R-:W-:Y:S02]  /*8e30*/  IADD3 R2, R10, R129, RZ ;  /* 0x000000810a027210 */ /* 0x000fe40007ffe0ff */
[----:B------:R-:W-:Y:S01]  /*8e40*/  LOP3.LUT R6, R6, 0xfffffe00, RZ, 0xc0, !PT ;  /* 0xfffffe0006067812 */ /* 0x000fe200078ec0ff */
[----:B-1----:R-:W0:Y:S01]  /*8e50*/  S2R R0, SR_TID.X ;  /* 0x0000000000007919 */ /* 0x002e220000002100 */
[----:B------:R-:W-:Y:S02]  /*8e60*/  IADD3 R2, R2, 0xc0, RZ ;  /* 0x000000c002027810 */ /* 0x000fe40007ffe0ff */
[----:B------:R-:W-:Y:S02]  /*8e70*/  LEA.HI.SX32 R7, R7, R8, 0x1b ;  /* 0x0000000807077211 */ /* 0x000fe400078fdaff */
[----:B------:R-:W-:Y:S02]  /*8e80*/  LEA.HI.SX32 R2, R2, R5, 0x1b ;  /* 0x0000000502027211 */ /* 0x000fe400078fdaff */
[-C--:B------:R-:W-:Y:S01]  /*8e90*/  IADD3 R10, R10, R129.reuse, RZ ;  /* 0x000000810a0a7210 */ /* 0x080fe20007ffe0ff */
[----:B------:R-:W-:Y:S01]  /*8ea0*/  LDS R19, [R7.X4+0x280] ;  /* 0x0002800007137984 */ /* 0x000fe20000004800 */
[----:B------:R-:W-:-:S02]  /*8eb0*/  IADD3 R5, R6, R129, RZ ;  /* 0x0000008106057210 */ /* 0x000fc40007ffe0ff */
[----:B------:R-:W-:Y:S01]  /*8ec0*/  IADD3 R8, R6, R129, RZ ;  /* 0x0000008106087210 */ /* 0x000fe20007ffe0ff */
[----:B------:R1:W-:Y:S01]  /*8ed0*/  LDS R21, [R2.X4+0x300] ;  /* 0x0003000002157984 */ /* 0x0003e20000004800 */
[----:B------:R-:W-:-:S04]  /*8ee0*/  IADD3 R10, R10, 0x80, RZ ;  /* 0x000000800a0a7810 */ /* 0x000fc80007ffe0ff */
[----:B------:R-:W-:Y:S02]  /*8ef0*/  LEA.HI.SX32 R10, R10, R12, 0x1b ;  /* 0x0000000c0a0a7211 */ /* 0x000fe400078fdaff */
[CC--:B-1----:R-:W-:Y:S02]  /*8f00*/  IADD3 R2, R6.reuse, R129.reuse, RZ ;  /* 0x0000008106027210 */ /* 0x0c2fe40007ffe0ff */
[----:B------:R-:W-:Y:S01]  /*8f10*/  IADD3 R6, R6, R129, RZ ;  /* 0x0000008106067210 */ /* 0x000fe20007ffe0ff */
[----:B------:R1:W-:Y:S01]  /*8f20*/  LDS R17, [R10.X4+0x200] ;  /* 0x000200000a117984 */ /* 0x0003e20000004800 */
[----:B------:R-:W-:Y:S02]  /*8f30*/  IADD3 R2, R2, 0x100, RZ ;  /* 0x0000010002027810 */ /* 0x000fe40007ffe0ff */
[----:B------:R-:W-:Y:S02]  /*8f40*/  IADD3 R6, R6, 0xe0, RZ ;  /* 0x000000e006067810 */ /* 0x000fe40007ffe0ff */
[----:B0-----:R-:W-:-:S02]  /*8f50*/  SHF.L.U32 R7, R0, 0x4, RZ ;  /* 0x0000000400077819 */ /* 0x001fc400000006ff */
[----:B------:R-:W-:Y:S02]  /*8f60*/  LEA.HI.SX32 R6, R6, R8, 0x1b ;  /* 0x0000000806067211 */ /* 0x000fe400078fdaff */
[----:B------:R-:W-:Y:S02]  /*8f70*/  LEA.HI.SX32 R2, R2, R5, 0x1b ;  /* 0x0000000502027211 */ /* 0x000fe400078fdaff */
[----:B------:R-:W-:Y:S01]  /*8f80*/  LOP3.LUT R7, R7, 0xfffffe00, RZ, 0xc0, !PT ;  /* 0xfffffe0007077812 */ /* 0x000fe200078ec0ff */
[----:B------:R0:W-:Y:S01]  /*8f90*/  LDS R23, [R6.X4+0x380] ;  /* 0x0003800006177984 */ /* 0x0001e20000004800 */
[----:B-1----:R-:W-:Y:S02]  /*8fa0*/  SHF.L.U32 R10, R0, 0x4, RZ ;  /* 0x00000004000a7819 */ /* 0x002fe400000006ff */
[CC--:B------:R-:W-:Y:S01]  /*8fb0*/  IADD3 R0, R7.reuse, R129.reuse, RZ ;  /* 0x0000008107007210 */ /* 0x0c0fe20007ffe0ff */
[----:B------:R1:W-:Y:S01]  /*8fc0*/  LDS R25, [R2.X4+0x400] ;  /* 0x0004000002197984 */ /* 0x0003e20000004800 */
[----:B------:R-:W-:-:S02]  /*8fd0*/  IADD3 R5, R7, R129, RZ ;  /* 0x0000008107057210 */ /* 0x000fc40007ffe0ff */
[CC--:B------:R-:W-:Y:S02]  /*8fe0*/  IADD3 R8, R7.reuse, R129.reuse, RZ ;  /* 0x0000008107087210 */ /* 0x0c0fe40007ffe0ff */
[CC--:B0-----:R-:W-:Y:S02]  /*8ff0*/  IADD3 R6, R7.reuse, R129.reuse, RZ ;  /* 0x0000008107067210 */ /* 0x0c1fe40007ffe0ff */
[----:B------:R-:W-:Y:S02]  /*9000*/  IADD3 R0, R0, 0x160, RZ ;  /* 0x0000016000007810 */ /* 0x000fe40007ffe0ff */
[CC--:B-1----:R-:W-:Y:S02]  /*9010*/  IADD3 R2, R7.reuse, R129.reuse, RZ ;  /* 0x0000008107027210 */ /* 0x0c2fe40007ffe0ff */
[----:B------:R-:W-:Y:S02]  /*9020*/  IADD3 R7, R7, R129, RZ ;  /* 0x0000008107077210 */ /* 0x000fe40007ffe0ff */
[----:B------:R-:W-:-:S02]  /*9030*/  IADD3 R5, R5, 0x140, RZ ;  /* 0x0000014005057810 */ /* 0x000fc40007ffe0ff */
[----:B------:R-:W-:Y:S02]  /*9040*/  IADD3 R7, R7, 0x120, RZ ;  /* 0x0000012007077810 */ /* 0x000fe40007ffe0ff */
[----:B------:R-:W-:Y:S02]  /*9050*/  LEA.HI.SX32 R5, R5, R6, 0x1b ;  /* 0x0000000605057211 */ /* 0x000fe400078fdaff */
[----:B------:R-:W-:Y:S02]  /*9060*/  LEA.HI.SX32 R7, R7, R8, 0x1b ;  /* 0x0000000807077211 */ /* 0x000fe400078fdaff */
[----:B------:R-:W-:Y:S01]  /*9070*/  LEA.HI.SX32 R0, R0, R2, 0x1b ;  /* 0x0000000200007211 */ /* 0x000fe200078fdaff */
[----:B------:R0:W-:Y:S01]  /*9080*/  LDS R29, [R5.X4+0x500] ;  /* 0x00050000051d7984 */ /* 0x0001e20000004800 */
[----:B------:R-:W-:-:S03]  /*9090*/  LOP3.LUT R10, R10, 0xfffffe00, RZ, 0xc0, !PT ;  /* 0xfffffe000a0a7812 */ /* 0x000fc600078ec0ff */
[----:B------:R1:W-:Y:S01]  /*90a0*/  LDS R27, [R7.X4+0x480] ;  /* 0x00048000071b7984 */ /* 0x0003e20000004800 */
[CC--:B------:R-:W-:Y:S02]  /*90b0*/  IADD3 R2, R10.reuse, R129.reuse, RZ ;  /* 0x000000810a027210 */ /* 0x0c0fe40007ffe0ff */
[CC--:B------:R-:W-:Y:S01]  /*90c0*/  IADD3 R6, R10.reuse, R129.reuse, RZ ;  /* 0x000000810a067210 */ /* 0x0c0fe20007ffe0ff */
[----:B------:R2:W-:Y:S01]  /*90d0*/  LDS R31, [R0.X4+0x580] ;  /* 0x00058000001f7984 */ /* 0x0005e20000004800 */
[CC--:B0-----:R-:W-:Y:S02]  /*90e0*/  IADD3 R5, R10.reuse, R129.reuse, RZ ;  /* 0x000000810a057210 */ /* 0x0c1fe40007ffe0ff */
[CC--:B------:R-:W-:Y:S02]  /*90f0*/  IADD3 R8, R10.reuse, R129.reuse, RZ ;  /* 0x000000810a087210 */ /* 0x0c0fe40007ffe0ff */
[CC--:B-1----:R-:W-:Y:S02]  /*9100*/  IADD3 R7, R10.reuse, R129.reuse, RZ ;  /* 0x000000810a077210 */ /* 0x0c2fe40007ffe0ff */
[----:B------:R-:W-:-:S02]  /*9110*/  IADD3 R12, R10, R129, RZ ;  /* 0x000000810a0c7210 */ /* 0x000fc40007ffe0ff */
[CC--:B--2---:R-:W-:Y:S02]  /*9120*/  IADD3 R0, R10.reuse, R129.reuse, RZ ;  /* 0x000000810a007210 */ /* 0x0c4fe40007ffe0ff */
[----:B------:R-:W-:Y:S02]  /*9130*/  IADD3 R10, R10, R129, RZ ;  /* 0x000000810a0a7210 */ /* 0x000fe40007ffe0ff */
[----:B------:R-:W-:Y:S02]  /*9140*/  IADD3 R0, R0, 0x1e0, RZ ;  /* 0x000001e000007810 */ /* 0x000fe40007ffe0ff */
[----:B------:R-:W-:Y:S02]  /*9150*/  IADD3 R5, R5, 0x1c0, RZ ;  /* 0x000001c005057810 */ /* 0x000fe40007ffe0ff */
[----:B------:R-:W-:Y:S02]  /*9160*/  IADD3 R7, R7, 0x1a0, RZ ;  /* 0x000001a007077810 */ /* 0x000fe40007ffe0ff */
[----:B------:R-:W-:-:S02]  /*9170*/  IADD3 R10, R10, 0x180, RZ ;  /* 0x000001800a0a7810 */ /* 0x000fc40007ffe0ff */
[----:B------:R-:W-:Y:S02]  /*9180*/  LEA.HI.SX32 R7, R7, R8, 0x1b ;  /* 0x0000000807077211 */ /* 0x000fe400078fdaff */
[----:B------:R-:W-:Y:S02]  /*9190*/  LEA.HI.SX32 R10, R10, R12, 0x1b ;  /* 0x0000000c0a0a7211 */ /* 0x000fe400078fdaff */
[----:B------:R-:W-:Y:S01]  /*91a0*/  LEA.HI.SX32 R5, R5, R6, 0x1b ;  /* 0x0000000605057211 */ /* 0x000fe200078fdaff */
[----:B------:R0:W-:Y:S01]  /*91b0*/  LDS R35, [R7.X4+0x680] ;  /* 0x0006800007237984 */ /* 0x0001e20000004800 */
[----:B------:R-:W-:Y:S02]  /*91c0*/  LEA.HI.SX32 R0, R0, R2, 0x1b ;  /* 0x0000000200007211 */ /* 0x000fe400078fdaff */
[----:B------:R-:W-:Y:S01]  /*91d0*/  SHF.L.U32 R2, R3, 0x4, RZ ;  /* 0x0000000403027819 */ /* 0x000fe200000006ff */
[----:B------:R1:W-:Y:S03]  /*91e0*/  LDS R33, [R10.X4+0x600] ;  /* 0x000600000a217984 */ /* 0x0003e60000004800 */
[----:B------:R-:W-:Y:S01]  /*91f0*/  LOP3.LUT R2, R2, 0xfffffe00, RZ, 0xc0, !PT ;  /* 0xfffffe0002027812 */ /* 0x000fe200078ec0ff */
[----:B------:R-:W-:Y:S01]  /*9200*/  LDS R37, [R5.X4+0x700] ;  /* 0x0007000005257984 */ /* 0x000fe20000004800 */
[----:B0-----:R-:W-:-:S03]  /*9210*/  MOV R7, UR7 ;  /* 0x0000000700077c02 */ /* 0x001fc60008000f00 */
[----:B------:R-:W-:Y:S01]  /*9220*/  LDS R39, [R0.X4+0x780] ;  /* 0x0007800000277984 */ /* 0x000fe20000004800 */
[----:B-1----:R-:W-:Y:S01]  /*9230*/  LOP3.LUT R10, R2, 0x1f, R3, 0xf8, !PT ;  /* 0x0000001f020a7812 */ /* 0x002fe200078ef803 */
[C---:B------:R-:W-:Y:S02]  /*9240*/  IMAD.WIDE.U32 R2, R130.reuse, c[0x0][0x200], RZ ;  /* 0x0000800082027a25 */ /* 0x040fe400078e00ff */
[----:B------:R-:W-:Y:S01]  /*9250*/  @!P0 STS [0x2100], R4 ;  /* 0x00210004ff008388 */ /* 0x000fe20000000800 */
[----:B------:R-:W-:Y:S01]  /*9260*/  SHF.R.S32.HI R8, RZ, 0x1f, R10 ;  /* 0x0000001fff087819 */ /* 0x000fe2000001140a */
[----:B------:R-:W-:Y:S02]  /*9270*/  IMAD R7, R130, c[0x0][0x204], R7 ;  /* 0x0000810082077a24 */ /* 0x000fe400078e0207 */
[----:B------:R-:W-:Y:S03]  /*9280*/  BAR.SYNC.DEFER_BLOCKING 0x0 ;  /* 0x0000000000007b1d */ /* 0x000fe60000010000 */
[----:B------:R-:W-:-:S03]  /*9290*/  IADD3 R41, R3, R7, RZ ;  /* 0x0000000703297210 */ /* 0x000fc60007ffe0ff */
        /* <DEDUP_REMOVED lines=18> */
.L_x_310:
[----:B------:R-:W-:Y:S05]  /*93c0*/  BSYNC B0 ;  /* 0x0000000000007941 */ /* 0x000fea0003800000 */
.L_x_309:
[----:B------:R-:W-:Y:S01]  /*93d0*/  ULDC UR7, c[0x0][0x208] ;  /* 0x0000820000077ab9 */ /* 0x000fe20000000800 */
[----:B------:R-:W-:Y:S01]  /*93e0*/  MOV R3, R41 ;  /* 0x0000002900037202 */ /* 0x000fe20000000f00 */
[----:B------:R-:W-:Y:S01]  /*93f0*/  UIMAD UR7, UR21, UR7, URZ ;  /* 0x00000007150772a4 */ /* 0x000fe2000f8e023f */
[C---:B------:R-:W-:Y:S01]  /*9400*/  LOP3.LUT R5, R10.reuse, 0x20, RZ, 0xfc, !PT ;  /* 0x000000200a057812 */ /* 0x040fe200078efcff */
[----:B------:R-:W-:Y:S01]  /*9410*/  USHF.L.U32 UR16, UR6, 0xb, URZ ;  /* 0x0000000b06107899 */ /* 0x000fe2000800063f */
[C---:B0-----:R-:W-:Y:S01]  /*9420*/  LOP3.LUT R7, R10.reuse, 0x40, RZ, 0xfc, !PT ;  /* 0x000000400a077812 */ /* 0x041fe200078efcff */
[----:B------:R-:W-:Y:S01]  /*9430*/  IMAD.WIDE.U32 R2, R131, c[0x0][0x208], R2 ;  /* 0x0000820083027a25 */ /* 0x000fe200078e0002 */
[-C--:B------:R-:W-:Y:S01]  /*9440*/  ISETP.GE.AND P3, PT, R5, R0.reuse, PT ;  /* 0x000000000500720c */ /* 0x080fe20003f66270 */
[----:B------:R-:W-:Y:S01]  /*9450*/  UIADD3 UR6, UR6, 0x1, URZ ;  /* 0x0000000106067890 */ /* 0x000fe2000fffe03f */
[----:B------:R-:W-:Y:S01]  /*9460*/  MOV R4, UR7 ;  /* 0x0000000700047c02 */ /* 0x000fe20008000f00 */
[----:B------:R-:W-:Y:S01]  /*9470*/  USHF.R.S32.HI UR7, URZ, 0x1f, UR16 ;  /* 0x0000001f3f077899 */ /* 0x000fe20008011410 */
[-C--:B------:R-:W-:Y:S01]  /*9480*/  ISETP.GE.AND P4, PT, R7, R0.reuse, PT ;  /* 0x000000000700720c */ /* 0x080fe20003f86270 */
[----:B------:R-:W-:Y:S01]  /*9490*/  UIADD3 UR10, UP1, UR10, 0x4000, URZ ;  /* 0x000040000a0a7890 */ /* 0x000fe2000ff3e03f */
[----:B------:R-:W-:Y:S01]  /*94a0*/  LEA R5, P0, R10, c[0x0][0x258], 0x2 ;  /* 0x000096000a057a11 */ /* 0x000fe200078010ff */
[----:B------:R-:W-:Y:S01]  /*94b0*/  IMAD R7, R131, c[0x0][0x20c], R4 ;  /* 0x0000830083077a24 */ /* 0x000fe200078e0204 */
[----:B------:R-:W-:Y:S01]  /*94c0*/  IADD3 R4, P1, R2, UR16, RZ ;  /* 0x0000001002047c10 */ /* 0x000fe2000ff3e0ff */
[----:B------:R-:W-:Y:S01]  /*94d0*/  UIADD3 UR11, UP2, UR11, 0x4000, URZ ;  /* 0x000040000b0b7890 */ /* 0x000fe2000ff5e03f */
[C---:B------:R-:W-:Y:S01]  /*94e0*/  LOP3.LUT R9, R10.reuse, 0x60, RZ, 0xfc, !PT ;  /* 0x000000600a097812 */ /* 0x040fe200078efcff */
[----:B------:R-:W-:Y:S01]  /*94f0*/  UIADD3 UR8, UP3, UR8, 0x2000, URZ ;  /* 0x0000200008087890 */ /* 0x000fe2000ff7e03f */
[C---:B------:R-:W-:Y:S01]  /*9500*/  LOP3.LUT R41, R10.reuse, 0x80, RZ, 0xfc, !PT ;  /* 0x000000800a297812 */ /* 0x040fe200078efcff */
[----:B------:R-:W-:Y:S01]  /*9510*/  UIADD3 UR12, UP4, UR12, 0x2000, URZ ;  /* 0x000020000c0c7890 */ /* 0x000fe2000ff9e03f */
        /* <DEDUP_REMOVED lines=8> */
[----:B------:R-:W-:Y:S01]  /*95a0*/  ISETP.GE.AND P6, PT, R41, R0, PT ;  /* 0x000000002900720c */ /* 0x000fe20003fc6270 */
[----:B------:R-:W-:Y:S01]  /*95b0*/  UIADD3.X UR9, URZ, UR9, URZ, UP3, !UPT ;  /* 0x000000093f097290 */ /* 0x000fe20009ffe43f */
[C---:B------:R-:W-:Y:S01]  /*95c0*/  LOP3.LUT R5, R10.reuse, 0xa0, RZ, 0xfc, !PT ;  /* 0x000000a00a057812 */ /* 0x040fe200078efcff */
[----:B------:R-:W-:Y:S01]  /*95d0*/  UIADD3.X UR13, URZ, UR13, URZ, UP4, !UPT ;  /* 0x0000000d3f0d7290 */ /* 0x000fe2000a7fe43f */
[----:B------:R-:W-:-:S02]  /*95e0*/  LOP3.LUT R7, R10, 0xc0, RZ, 0xfc, !PT ;  /* 0x000000c00a077812 */ /* 0x000fc400078efcff */
[----:B------:R-:W-:Y:S02]  /*95f0*/  LEA.HI.X R3, R4, R8, R3, 0x2, P0 ;  /* 0x0000000804037211 */ /* 0x000fe400000f1403 */
[-C--:B------:R-:W-:Y:S02]  /*9600*/  ISETP.GE.AND P0, PT, R5, R0.reuse, PT ;  /* 0x000000000500720c */ /* 0x080fe40003f06270 */
[----:B------:R-:W-:Y:S01]  /*9610*/  ISETP.GE.AND P1, PT, R7, R0, PT ;  /* 0x000000000700720c */ /* 0x000fe20003f26270 */
[----:B------:R0:W-:Y:S01]  /*9620*/  @!P3 STG.E [R2.64+0x80], R11 ;  /* 0x0000800b0200b986 */ /* 0x0001e2000c101912 */
[C---:B------:R-:W-:Y:S02]  /*9630*/  LOP3.LUT R5, R10.reuse, 0x100, RZ, 0xfc, !PT ;  /* 0x000001000a057812 */ /* 0x040fe400078efcff */
[C---:B------:R-:W-:Y:S01]  /*9640*/  LOP3.LUT R7, R10.reuse, 0x120, RZ, 0xfc, !PT ;  /* 0x000001200a077812 */ /* 0x040fe200078efcff */
[----:B------:R0:W-:Y:S01]  /*9650*/  @!P4 STG.E [R2.64+0x100], R13 ;  /* 0x0001000d0200c986 */ /* 0x0001e2000c101912 */
[----:B------:R-:W-:-:S02]  /*9660*/  LOP3.LUT R9, R10, 0xe0, RZ, 0xfc, !PT ;  /* 0x000000e00a097812 */ /* 0x000fc400078efcff */
[-C--:B------:R-:W-:Y:S01]  /*9670*/  ISETP.GE.AND P3, PT, R5, R0.reuse, PT ;  /* 0x000000000500720c */ /* 0x080fe20003f66270 */
        /* <DEDUP_REMOVED lines=11> */
[C---:B------:R-:W-:Y:S01]  /*9730*/  LOP3.LUT R7, R10.reuse, 0x1a0, RZ, 0xfc, !PT ;  /* 0x000001a00a077812 */ /* 0x040fe200078efcff */
        /* <DEDUP_REMOVED lines=18> */
.L_x_311:
[----:B------:R-:W-:Y:S05]  /*9860*/  EXIT ;  /* 0x000000000000794d */ /* 0x000fea0003800000 */
.L_x_313:
        /* <DEDUP_REMOVED lines=9> */
.L_x_5326:


//--------------------- .text._Z25selective_scan_fwd_kernelI32Selective_Scan_fwd_kernel_traitsILi128ELi16ELi1ELb0ELb1ELb1ELb1EfN3c107complexIfEEEEv13SSMParamsBase --------------------------
	.section	.text._Z25selective_scan_fwd_kernelI32Selective_Scan_fwd_kernel_traitsILi128ELi16ELi1ELb0ELb1ELb1ELb1EfN3c107complexIfEEEEv13SSMParamsBase,"ax",@progbits
	.sectioninfo	@"SHI_REGISTERS=168"
	.align	128
        .global         _Z25selective_scan_fwd_kernelI32Selective_Scan_fwd_kernel_traitsILi128ELi16ELi1ELb0ELb1ELb1ELb1EfN3c107complexIfEEEEv13SSMParamsBase
        .type           _Z25selective_scan_fwd_kernelI32Selective_Scan_fwd_kernel_traitsILi128ELi16ELi1ELb0ELb1ELb1ELb1EfN3c107complexIfEEEEv13SSMParamsBase,@function
        .size           _Z25selective_scan_fwd_kernelI32Selective_Scan_fwd_kernel_traitsILi128ELi16ELi1ELb0ELb1ELb1ELb1EfN3c107complexIfEEEEv13SSMParamsBase,(.L_x_5327 - _Z25selective_scan_fwd_kernelI32Selective_Scan_fwd_kernel_traitsILi128ELi16ELi1ELb0ELb1ELb1ELb1EfN3c107complexIfEEEEv13SSMParamsBase)
        .other          _Z25selective_scan_fwd_kernelI32Selective_Scan_fwd_kernel_traitsILi128ELi16ELi1ELb0ELb1ELb1ELb1EfN3c107complexIfEEEEv13SSMParamsBase,@"STO_CUDA_ENTRY STV_DEFAULT"
_Z25selective_scan_fwd_kernelI32Selective_Scan_fwd_kernel_traitsILi128ELi16ELi1ELb0ELb1ELb1ELb1EfN3c107complexIfEEEEv13SSMParamsBase:
.text._Z25selective_scan_fwd_kernelI32Selective_Scan_fwd_kernel_traitsILi128ELi16ELi1ELb0ELb1ELb1ELb1EfN3c107complexIfEEEEv13SSMParamsBase:
        /* <DEDUP_REMOVED lines=137> */
.L_x_358:
        /* <DEDUP_REMOVED lines=262> */
.L_x_315:
[----:B------:R-:W-:Y:S05]  /*18f0*/  BSYNC B0 ;  /* 0x0000000000007941 */ /* 0x000fea0003800000 */
.L_x_314:
        /* <DEDUP_REMOVED lines=37> */
.L_x_317:
[----:B------:R-:W-:Y:S05]  /*1b50*/  BSYNC B0 ;  /* 0x0000000000007941 */ /* 0x000fea0003800000 */
.L_x_316:
        /* <DEDUP_REMOVED lines=35> */
.L_x_319:
[----:B------:R-:W-:Y:S05]  /*1d90*/  BSYNC B0 ;  /* 0x0000000000007941 */ /* 0x000fea0003800000 */
.L_x_318:
        /* <DEDUP_REMOVED lines=37> */
.L_x_321:
[----:B------:R-:W-:Y:S05]  /*1ff0*/  BSYNC B0 ;  /* 0x0000000000007941 */ /* 0x000fea0003800000 */
.L_x_320:
        /* <DEDUP_REMOVED lines=35> */
.L_x_323:
[----:B------:R-:W-:Y:S05]  /*2230*/  BSYNC B0 ;  /* 0x0000000000007941 */ /* 0x000fea0003800000 */
.L_x_322:
        /* <DEDUP_REMOVED lines=37> */
.L_x_325:
[----:B------:R-:W-:Y:S05]  /*2490*/  BSYNC B0 ;  /* 0x0000000000007941 */ /* 0x000fea0003800000 */
.L_x_324:
        /* <DEDUP_REMOVED lines=35> */
.L_x_327:
[----:B------:R-:W-:Y:S05]  /*26d0*/  BSYNC B0 ;  /* 0x0000000000007941 */ /* 0x000fea0003800000 */
.L_x_326:
        /* <DEDUP_REMOVED lines=37> */
.L_x_329:
[----:B------:R-:W-:Y:S05]  /*2930*/  BSYNC B0 ;  /* 0x0000000000007941 */ /* 0x000fea0003800000 */
.L_x_328:
        /* <DEDUP_REMOVED lines=35> */
.L_x_331:
[----:B------:R-:W-:Y:S05]  /*2b70*/  BSYNC B0 ;  /* 0x0000000000007941 */ /* 0x000fea0003800000 */
.L_x_330:
        /* <DEDUP_REMOVED lines=42> */
.L_x_333:
[----:B------:R-:W-:Y:S05]  /*2e20*/  BSYNC B0 ;  /* 0x0000000000007941 */ /* 0x000fea0003800000 */
.L_x_332:
        /* <DEDUP_REMOVED lines=33> */
.L_x_335:
[----:B------:R-:W-:Y:S05]  /*3040*/  BSYNC B0 ;  /* 0x0000000000007941 */ /* 0x000fea0003800000 */
.L_x_334:
        /* <DEDUP_REMOVED lines=33> */
.L_x_337:
[----:B------:R-:W-:Y:S05]  /*3260*/  BSYNC B0 ;  /* 0x0000000000007941 */ /* 0x000fea0003800000 */
.L_x_336:
        /* <DEDUP_REMOVED lines=33> */
.L_x_339:
[----:B------:R-:W-:Y:S05]  /*3480*/  BSYNC B0 ;  /* 0x0000000000007941 */ /* 0x000fea0003800000 */
.L_x_338:
        /* <DEDUP_REMOVED lines=33> */
.L_x_341:
[----:B------:R-:W-:Y:S05]  /*36a0*/  BSYNC B0 ;  /* 0x0000000000007941 */ /* 0x000fea0003800000 */
.L_x_340:
        /* <DEDUP_REMOVED lines=33> */
.L_x_343:
[----:B------:R-:W-:Y:S05]  /*38c0*/  BSYNC B0 ;  /* 0x0000000000007941 */ /* 0x000fea0003800000 */
.L_x_342:
        /* <DEDUP_REMOVED lines=33> */
.L_x_345:
[----:B------:R-:W-:Y:S05]  /*3ae0*/  BSYNC B0 ;  /* 0x0000000000007941 */ /* 0x000fea0003800000 */
.L_x_344:
        /* <DEDUP_REMOVED lines=37> */
.L_x_352:
        /* <DEDUP_REMOVED lines=1030> */
.L_x_348:
        /* <DEDUP_REMOVED lines=16> */
.L_x_349:
[----:B------:R-:W-:Y:S05]  /*7ea0*/  BSYNC B0 ;  /* 0x0000000000007941 */ /* 0x000fea0003800000 */
.L_x_347:
        /* <DEDUP_REMOVED lines=131> */
.L_x_351:
[----:B------:R-:W-:Y:S05]  /*86e0*/  BSYNC B0 ;  /* 0x0000000000007941 */ /* 0x000fea0003800000 */
.L_x_350:
        /* <DEDUP_REMOVED lines=59> */
.L_x_346:
[----:B------:R-:W0:Y:S01]  /*8aa0*/  S2R R2, SR_TID.X ;  /* 0x0000000000027919 */ /* 0x000e220000002100 */
[----:B------:R-:W-:Y:S01]  /*8ab0*/  MOV R0, UR23 ;  /* 0x0000001700007c02 */ /* 0x000fe20008000f00 */
[----:B------:R-:W-:Y:S01]  /*8ac0*/  ULDC UR7, c[0x0][0x200] ;  /* 0x0000800000077ab9 */ /* 0x000fe20000000800 */
[----:B------:R-:W-:Y:S01]  /*8ad0*/  BSSY B0, `(.L_x_353) ;  /* 0x000007f000007945 */ /* 0x000fe20003800000 */
[----:B------:R-:W-:Y:S01]  /*8ae0*/  BAR.SYNC.DEFER_BLOCKING 0x0 ;  /* 0x0000000000007b1d */ /* 0x000fe20000010000 */
[----:B------:R-:W-:Y:S01]  /*8af0*/  UIMAD UR7, UR20, UR7, URZ ;  /* 0x00000007140772a4 */ /* 0x000fe2000f8e023f */
[----:B------:R-:W-:Y:S01]  /*8b00*/  IMAD.WIDE.U32 R4, R130, c[0x0][0x200], RZ ;  /* 0x0000800082047a25 */ /* 0x000fe200078e00ff */
[----:B------:R-:W-:-:S04]  /*8b10*/  USHF.L.U32 UR16, UR6, 0xb, URZ ;  /* 0x0000000b06107899 */ /* 0x000fc8000800063f */
[----:B------:R-:W-:Y:S01]  /*8b20*/  USHF.R.S32.HI UR17, URZ, 0x1f, UR16 ;  /* 0x0000001f3f117899 */ /* 0x000fe20008011410 */
[----:B------:R-:W-:-:S05]  /*8b30*/  MOV R13, UR7 ;  /* 0x00000007000d7c02 */ /* 0x000fca0008000f00 */
[----:B------:R-:W-:Y:S01]  /*8b40*/  IMAD R13, R130, c[0x0][0x204], R13 ;  /* 0x00008100820d7a24 */ /* 0x000fe200078e020d */
[C---:B0-----:R-:W-:Y:S02]  /*8b50*/  SHF.L.U32 R38, R2.reuse, 0x4, RZ ;  /* 0x0000000402267819 */ /* 0x041fe400000006ff */
[----:B------:R-:W-:Y:S02]  /*8b60*/  ISETP.NE.AND P0, PT, R2, RZ, PT ;  /* 0x000000ff0200720c */ /* 0x000fe40003f05270 */
[----:B------:R-:W-:Y:S01]  /*8b70*/  LOP3.LUT R38, R38, 0xfffffe00, RZ, 0xc0, !PT ;  /* 0xfffffe0026267812 */ /* 0x000fe200078ec0ff */
[----:B------:R-:W-:Y:S03]  /*8b80*/  STS [R128.X4], R111 ;  /* 0x0000006f80007388 */ /* 0x000fe60000004800 */
[CC--:B------:R-:W-:Y:S01]  /*8b90*/  IADD3 R148, R38.reuse, R129.reuse, RZ ;  /* 0x0000008126947210 */ /* 0x0c0fe20007ffe0ff */
[----:B------:R-:W-:Y:S01]  /*8ba0*/  STS [R128.X4+0x4], R110 ;  /* 0x0000046e80007388 */ /* 0x000fe20000004800 */
[----:B------:R-:W-:-:S02]  /*8bb0*/  IADD3 R150, R38, R129, RZ ;  /* 0x0000008126967210 */ /* 0x000fc40007ffe0ff */
[CC--:B------:R-:W-:Y:S01]  /*8bc0*/  IADD3 R152, R38.reuse, R129.reuse, RZ ;  /* 0x0000008126987210 */ /* 0x0c0fe20007ffe0ff */
[----:B------:R-:W-:Y:S01]  /*8bd0*/  STS [R128.X4+0x8], R109 ;  /* 0x0000086d80007388 */ /* 0x000fe20000004800 */
[CC--:B------:R-:W-:Y:S02]  /*8be0*/  IADD3 R140, R38.reuse, R129.reuse, RZ ;  /* 0x00000081268c7210 */ /* 0x0c0fe40007ffe0ff */
[CC--:B------:R-:W-:Y:S01]  /*8bf0*/  IADD3 R142, R38.reuse, R129.reuse, RZ ;  /* 0x00000081268e7210 */ /* 0x0c0fe20007ffe0ff */
[----:B------:R-:W-:Y:S01]  /*8c00*/  STS [R128.X4+0xc], R108 ;  /* 0x00000c6c80007388 */ /* 0x000fe20000004800 */
[CC--:B------:R-:W-:Y:S02]  /*8c10*/  IADD3 R144, R38.reuse, R129.reuse, RZ ;  /* 0x0000008126907210 */ /* 0x0c0fe40007ffe0ff */
        /* <DEDUP_REMOVED lines=14> */
[-C--:B------:R-:W-:Y:S02]  /*8d00*/  IADD3 R149, R38, R129.reuse, RZ ;  /* 0x0000008126957210 */ /* 0x080fe40007ffe0ff */
[----:B------:R-:W-:Y:S01]  /*8d10*/  IADD3 R148, R148, 0x60, RZ ;  /* 0x0000006094947810 */ /* 0x000fe20007ffe0ff */
[----:B------:R-:W-:Y:S01]  /*8d20*/  STS [R128.X4+0x24], R102 ;  /* 0x0000246680007388 */ /* 0x000fe20000004800 */
[-C--:B------:R-:W-:Y:S02]  /*8d30*/  IADD3 R151, R38, R129.reuse, RZ ;  /* 0x0000008126977210 */ /* 0x080fe40007ffe0ff */
[----:B------:R-:W-:Y:S01]  /*8d40*/  IADD3 R150, R150, 0x40, RZ ;  /* 0x0000004096967810 */ /* 0x000fe20007ffe0ff */
[----:B------:R-:W-:Y:S01]  /*8d50*/  STS [R128.X4+0x28], R101 ;  /* 0x0000286580007388 */ /* 0x000fe20000004800 */
[----:B------:R-:W-:-:S02]  /*8d60*/  IADD3 R153, R38, R129, RZ ;  /* 0x0000008126997210 */ /* 0x000fc40007ffe0ff */
[----:B------:R-:W-:Y:S01]  /*8d70*/  IADD3 R152, R152, 0x20, RZ ;  /* 0x0000002098987810 */ /* 0x000fe20007ffe0ff */
[----:B------:R-:W-:Y:S01]  /*8d80*/  STS [R128.X4+0x2c], R100 ;  /* 0x00002c6480007388 */ /* 0x000fe20000004800 */
[CC--:B------:R-:W-:Y:S02]  /*8d90*/  IADD3 R155, R38.reuse, R129.reuse, RZ ;  /* 0x00000081269b7210 */ /* 0x0c0fe40007ffe0ff */
[CC--:B------:R-:W-:Y:S01]  /*8da0*/  IADD3 R154, R38.reuse, R129.reuse, RZ ;  /* 0x00000081269a7210 */ /* 0x0c0fe20007ffe0ff */
[----:B------:R-:W-:Y:S01]  /*8db0*/  STS [R128.X4+0x30], R99 ;  /* 0x0000306380007388 */ /* 0x000fe20000004800 */
[-C--:B------:R-:W-:Y:S02]  /*8dc0*/  IADD3 R141, R38, R129.reuse, RZ ;  /* 0x00000081268d7210 */ /* 0x080fe40007ffe0ff */
[----:B------:R-:W-:Y:S01]  /*8dd0*/  IADD3 R140, R140, 0xe0, RZ ;  /* 0x000000e08c8c7810 */ /* 0x000fe20007ffe0ff */
[----:B------:R-:W-:Y:S01]  /*8de0*/  STS [R128.X4+0x34], R98 ;  /* 0x0000346280007388 */ /* 0x000fe20000004800 */
[----:B------:R-:W-:-:S02]  /*8df0*/  IADD3 R143, R38, R129, RZ ;  /* 0x00000081268f7210 */ /* 0x000fc40007ffe0ff */
[----:B------:R-:W-:Y:S01]  /*8e00*/  IADD3 R142, R142, 0xc0, RZ ;  /* 0x000000c08e8e7810 */ /* 0x000fe20007ffe0ff */
[----:B------:R-:W-:Y:S01]  /*8e10*/  STS [R128.X4+0x38], R97 ;  /* 0x0000386180007388 */ /* 0x000fe20000004800 */
[-C--:B------:R-:W-:Y:S02]  /*8e20*/  IADD3 R145, R38, R129.reuse, RZ ;  /* 0x0000008126917210 */ /* 0x080fe40007ffe0ff */
[----:B------:R-:W-:Y:S01]  /*8e30*/  IADD3 R144, R144, 0xa0, RZ ;  /* 0x000000a090907810 */ /* 0x000fe20007ffe0ff */
[----:B------:R-:W-:Y:S01]  /*8e40*/  STS [R128.X4+0x3c], R96 ;  /* 0x00003c6080007388 */ /* 0x000fe20000004800 */
[-C--:B------:R-:W-:Y:S02]  /*8e50*/  IADD3 R147, R38, R129.reuse, RZ ;  /* 0x0000008126937210 */ /* 0x080fe40007ffe0ff */
[----:B------:R-:W-:Y:S02]  /*8e60*/  IADD3 R146, R146, 0x80, RZ ;  /* 0x0000008092927810 */ /* 0x000fe40007ffe0ff */
[----:B------:R-:W-:-:S02]  /*8e70*/  IADD3 R133, R38, R129, RZ ;  /* 0x0000008126857210 */ /* 0x000fc40007ffe0ff */
[----:B------:R-:W-:Y:S02]  /*8e80*/  IADD3 R132, R132, 0x160, RZ ;  /* 0x0000016084847810 */ /* 0x000fe40007ffe0ff */
[-C--:B------:R-:W-:Y:S02]  /*8e90*/  IADD3 R135, R38, R129.reuse, RZ ;  /* 0x0000008126877210 */ /* 0x080fe40007ffe0ff */
[----:B------:R-:W-:Y:S02]  /*8ea0*/  IADD3 R134, R134, 0x140, RZ ;  /* 0x0000014086867810 */ /* 0x000fe40007ffe0ff */
[-C--:B------:R-:W-:Y:S02]  /*8eb0*/  IADD3 R137, R38, R129.reuse, RZ ;  /* 0x0000008126897210 */ /* 0x080fe40007ffe0ff */
[----:B------:R-:W-:Y:S02]  /*8ec0*/  IADD3 R136, R136, 0x120, RZ ;  /* 0x0000012088887810 */ /* 0x000fe40007ffe0ff */
[----:B------:R-:W-:-:S02]  /*8ed0*/  IADD3 R139, R38, R129, RZ ;  /* 0x00000081268b7210 */ /* 0x000fc40007ffe0ff */
[----:B------:R-:W-:Y:S02]  /*8ee0*/  IADD3 R138, R138, 0x100, RZ ;  /* 0x000001008a8a7810 */ /* 0x000fe40007ffe0ff */
[CC--:B------:R-:W-:Y:S02]  /*8ef0*/  IADD3 R74, R38.reuse, R129.reuse, RZ ;  /* 0x00000081264a7210 */ /* 0x0c0fe40007ffe0ff */
[----:B------:R-:W-:Y:S02]  /*8f00*/  IADD3 R73, R73, 0x1e0, RZ ;  /* 0x000001e049497810 */ /* 0x000fe40007ffe0ff */
[CC--:B------:R-:W-:Y:S02]  /*8f10*/  IADD3 R76, R38.reuse, R129.reuse, RZ ;  /* 0x00000081264c7210 */ /* 0x0c0fe40007ffe0ff */
[----:B------:R-:W-:Y:S02]  /*8f20*/  IADD3 R75, R75, 0x1c0, RZ ;  /* 0x000001c04b4b7810 */ /* 0x000fe40007ffe0ff */
[----:B------:R-:W-:-:S02]  /*8f30*/  IADD3 R78, R38, R129, RZ ;  /* 0x00000081264e7210 */ /* 0x000fc40007ffe0ff */
[----:B------:R-:W-:Y:S02]  /*8f40*/  IADD3 R77, R77, 0x1a0, RZ ;  /* 0x000001a04d4d7810 */ /* 0x000fe40007ffe0ff */
[----:B------:R-:W-:Y:S02]  /*8f50*/  IADD3 R80, R38, R129, RZ ;  /* 0x0000008126507210 */ /* 0x000fe40007ffe0ff */
[----:B------:R-:W-:Y:S02]  /*8f60*/  IADD3 R79, R79, 0x180, RZ ;  /* 0x000001804f4f7810 */ /* 0x000fe40007ffe0ff */
[----:B------:R-:W-:Y:S01]  /*8f70*/  LEA.HI.SX32 R154, R154, R155, 0x1b ;  /* 0x0000009b9a9a7211 */ /* 0x000fe200078fdaff */
[----:B------:R-:W-:-:S06]  /*8f80*/  NOP ;  /* 0x0000000000007918 */ /* 0x000fcc0000000000 */
[----:B------:R-:W-:Y:S01]  /*8f90*/  LEA.HI.SX32 R152, R152, R153, 0x1b ;  /* 0x0000009998987211 */ /* 0x000fe200078fdaff */
[----:B------:R-:W-:Y:S01]  /*8fa0*/  LDS R11, [R154.X4] ;  /* 0x000000009a0b7984 */ /* 0x000fe20000004800 */
[----:B------:R-:W-:Y:S02]  /*8fb0*/  LEA.HI.SX32 R150, R150, R151, 0x1b ;  /* 0x0000009796967211 */ /* 0x000fe400078fdaff */
[----:B------:R-:W-:Y:S01]  /*8fc0*/  LEA.HI.SX32 R148, R148, R149, 0x1b ;  /* 0x0000009594947211 */ /* 0x000fe200078fdaff */
[----:B------:R-:W-:Y:S01]  /*8fd0*/  LDS R15, [R152.X4+0x80] ;  /* 0x00008000980f7984 */ /* 0x000fe20000004800 */
[----:B------:R-:W-:Y:S02]  /*8fe0*/  LEA.HI.SX32 R146, R146, R147, 0x1b ;  /* 0x0000009392927211 */ /* 0x000fe400078fdaff */
[----:B------:R-:W-:Y:S01]  /*8ff0*/  LEA.HI.SX32 R144, R144, R145, 0x1b ;  /* 0x0000009190907211 */ /* 0x000fe200078fdaff */
[----:B------:R-:W-:Y:S01]  /*9000*/  LDS R17, [R150.X4+0x100] ;  /* 0x0001000096117984 */ /* 0x000fe20000004800 */
[----:B------:R-:W-:-:S02]  /*9010*/  LEA.HI.SX32 R142, R142, R143, 0x1b ;  /* 0x0000008f8e8e7211 */ /* 0x000fc400078fdaff */
[----:B------:R-:W-:Y:S01]  /*9020*/  LEA.HI.SX32 R140, R140, R141, 0x1b ;  /* 0x0000008d8c8c7211 */ /* 0x000fe200078fdaff */
[----:B------:R-:W-:Y:S01]  /*9030*/  LDS R19, [R148.X4+0x180] ;  /* 0x0001800094137984 */ /* 0x000fe20000004800 */
        /* <DEDUP_REMOVED lines=12> */
[----:B------:R-:W-:-:S03]  /*9100*/  LOP3.LUT R71, R38, 0x1f, R2, 0xf8, !PT ;  /* 0x0000001f26477812 */ /* 0x000fc600078ef802 */
[----:B------:R-:W-:Y:S01]  /*9110*/  LDS R31, [R138.X4+0x400] ;  /* 0x000400008a1f7984 */ /* 0x000fe20000004800 */
[----:B------:R-:W-:Y:S02]  /*9120*/  SHF.R.S32.HI R49, RZ, 0x1f, R71 ;  /* 0x0000001fff317819 */ /* 0x000fe40000011447 */
[----:B------:R-:W-:Y:S01]  /*9130*/  IADD3 R2, P2, R71, UR16, RZ ;  /* 0x0000001047027c10 */ /* 0x000fe2000ff5e0ff */
[----:B------:R-:W-:Y:S03]  /*9140*/  LDS R33, [R136.X4+0x480] ;  /* 0x0004800088217984 */ /* 0x000fe60000004800 */
[----:B------:R-:W-:Y:S01]  /*9150*/  IADD3.X R3, R49, UR17, RZ, P2, !PT ;  /* 0x0000001131037c10 */ /* 0x000fe200097fe4ff */
        /* <DEDUP_REMOVED lines=22> */
.L_x_354:
[----:B------:R-:W-:Y:S05]  /*92c0*/  BSYNC B0 ;  /* 0x0000000000007941 */ /* 0x000fea0003800000 */
.L_x_353:
[----:B------:R-:W-:Y:S01]  /*92d0*/  ULDC UR7, c[0x0][0x208] ;  /* 0x0000820000077ab9 */ /* 0x000fe20000000800 */
[----:B------:R-:W-:Y:S01]  /*92e0*/  IADD3 R5, R5, R13, RZ ;  /* 0x0000000d05057210 */ /* 0x000fe20007ffe0ff */
[----:B------:R-:W-:Y:S01]  /*92f0*/  UIMAD UR7, UR21, UR7, URZ ;  /* 0x00000007150772a4 */ /* 0x000fe2000f8e023f */
[C---:B------:R-:W-:Y:S02]  /*9300*/  LOP3.LUT R6, R71.reuse, 0x40, RZ, 0xfc, !PT ;  /* 0x0000004047067812 */ /* 0x040fe400078efcff */
[----:B------:R-:W-:Y:S01]  /*9310*/  LOP3.LUT R10, R71, 0xc0, RZ, 0xfc, !PT ;  /* 0x000000c0470a7812 */ /* 0x000fe200078efcff */
[----:B------:R-:W-:Y:S01]  /*9320*/  IMAD.WIDE.U32 R4, R131, c[0x0][0x208], R4 ;  /* 0x0000820083047a25 */ /* 0x000fe200078e0004 */
[----:B------:R-:W-:Y:S02]  /*9330*/  ISETP.GE.AND P3, PT, R6, R47, PT ;  /* 0x0000002f0600720c */ /* 0x000fe40003f66270 */
[----:B------:R-:W-:Y:S01]  /*9340*/  MOV R0, UR7 ;  /* 0x0000000700007c02 */ /* 0x000fe20008000f00 */
[----:B------:R-:W-:Y:S01]  /*9350*/  ULDC UR7, c[0x0][0x1f0] ;  /* 0x00007c0000077ab9 */ /* 0x000fe20000000800 */
[----:B------:R-:W-:Y:S01]  /*9360*/  IADD3 R7, P2, R4, UR16, RZ ;  /* 0x0000001004077c10 */ /* 0x000fe2000ff5e0ff */
[----:B------:R-:W-:Y:S01]  /*9370*/  UIMAD UR7, UR20, UR7, URZ ;  /* 0x00000007140772a4 */ /* 0x000fe2000f8e023f */
[----:B------:R-:W-:Y:S01]  /*9380*/  LEA R4, P1, R71, c[0x0][0x258], 0x2 ;  /* 0x0000960047047a11 */ /* 0x000fe200078210ff */
[----:B0-----:R-:W-:Y:S01]  /*9390*/  IMAD R9, R131, c[0x0][0x20c], R0 ;  /* 0x0000830083097a24 */ /* 0x001fe200078e0200 */
[----:B------:R-:W-:-:S02]  /*93a0*/  LOP3.LUT R0, R71, 0x20, RZ, 0xfc, !PT ;  /* 0x0000002047007812 */ /* 0x000fc400078efcff */
[-C--:B------:R-:W-:Y:S02]  /*93b0*/  ISETP.GE.AND P5, PT, R10, R47.reuse, PT ;  /* 0x0000002f0a00720c */ /* 0x080fe40003fa6270 */
[----:B------:R-:W-:Y:S02]  /*93c0*/  IADD3.X R8, R9, UR17, R5, P2, !PT ;  /* 0x0000001109087c10 */ /* 0x000fe400097fe405 */
[----:B------:R-:W-:Y:S02]  /*93d0*/  LEA.HI.X R5, R71, c[0x0][0x25c], R49, 0x2, P1 ;  /* 0x0000970047057a11 */ /* 0x000fe400008f1431 */
[C---:B------:R-:W-:Y:S02]  /*93e0*/  LEA R4, P1, R7.reuse, R4, 0x2 ;  /* 0x0000000407047211 */ /* 0x040fe400078210ff */
[----:B------:R-:W-:Y:S02]  /*93f0*/  ISETP.GE.AND P2, PT, R0, R47, PT ;  /* 0x0000002f0000720c */ /* 0x000fe40003f46270 */
[----:B------:R-:W-:-:S02]  /*9400*/  LEA.HI.X R5, R7, R5, R8, 0x2, P1 ;  /* 0x0000000507057211 */ /* 0x000fc400008f1408 */
[C---:B------:R-:W-:Y:S02]  /*9410*/  LOP3.LUT R7, R71.reuse, 0x60, RZ, 0xfc, !PT ;  /* 0x0000006047077812 */ /* 0x040fe400078efcff */
[----:B------:R-:W-:Y:S01]  /*9420*/  LOP3.LUT R8, R71, 0x80, RZ, 0xfc, !PT ;  /* 0x0000008047087812 */ /* 0x000fe200078efcff */
[----:B------:R-:W-:Y:S01]  /*9430*/  @!P3 STG.E [R4.64+0x100], R17 ;  /* 0x000100110400b986 */ /* 0x000fe2000c101912 */
[-C--:B------:R-:W-:Y:S02]  /*9440*/  ISETP.GE.AND P1, PT, R7, R47.reuse, PT ;  /* 0x0000002f0700720c */ /* 0x080fe40003f26270 */
[----:B------:R-:W-:Y:S01]  /*9450*/  ISETP.GE.AND P3, PT, R8, R47, PT ;  /* 0x0000002f0800720c */ /* 0x000fe20003f66270 */
[----:B------:R-:W-:Y:S01]  /*9460*/  @!P5 STG.E [R4.64+0x300], R27 ;  /* 0x0003001b0400d986 */ /* 0x000fe2000c101912 */
[C---:B------:R-:W-:Y:S02]  /*9470*/  LOP3.LUT R13, R71.reuse, 0x120, RZ, 0xfc, !PT ;  /* 0x00000120470d7812 */ /* 0x040fe400078efcff */
[C---:B------:R-:W-:Y:S01]  /*9480*/  LOP3.LUT R9, R71.reuse, 0xa0, RZ, 0xfc, !PT ;  /* 0x000000a047097812 */ /* 0x040fe200078efcff */
[----:B------:R0:W-:Y:S01]  /*9490*/  @!P2 STG.E [R4.64+0x80], R15 ;  /* 0x0000800f0400a986 */ /* 0x0001e2000c101912 */
[----:B------:R-:W-:-:S02]  /*94a0*/  LOP3.LUT R11, R71, 0xe0, RZ, 0xfc, !PT ;  /* 0x000000e0470b7812 */ /* 0x000fc400078efcff */
[C---:B------:R-:W-:Y:S02]  /*94b0*/  LOP3.LUT R12, R71.reuse, 0x100, RZ, 0xfc, !PT ;  /* 0x00000100470c7812 */ /* 0x040fe400078efcff */
[----:B------:R-:W-:Y:S01]  /*94c0*/  LOP3.LUT R14, R71, 0x140, RZ, 0xfc, !PT ;  /* 0x00000140470e7812 */ /* 0x000fe200078efcff */
[----:B------:R-:W-:Y:S01]  /*94d0*/  @!P1 STG.E [R4.64+0x180], R19 ;  /* 0x0001801304009986 */ /* 0x000fe2000c101912 */
[-C--:B------:R-:W-:Y:S02]  /*94e0*/  ISETP.GE.AND P1, PT, R13, R47.reuse, PT ;  /* 0x0000002f0d00720c */ /* 0x080fe40003f26270 */
[-C--:B------:R-:W-:Y:S01]  /*94f0*/  ISETP.GE.AND P4, PT, R9, R47.reuse, PT ;  /* 0x0000002f0900720c */ /* 0x080fe20003f86270 */
[----:B------:R1:W-:Y:S01]  /*9500*/  @!P3 STG.E [R4.64+0x200], R21 ;  /* 0x000200150400b986 */ /* 0x0003e2000c101912 */
[-C--:B------:R-:W-:Y:S02]  /*9510*/  ISETP.GE.AND P6, PT, R11, R47.reuse, PT ;  /* 0x0000002f0b00720c */ /* 0x080fe40003fc6270 */
[----:B------:R-:W-:-:S02]  /*9520*/  ISETP.GE.AND P2, PT, R12, R47, PT ;  /* 0x0000002f0c00720c */ /* 0x000fc40003f46270 */
[----:B------:R-:W-:Y:S02]  /*9530*/  ISETP.GE.AND P5, PT, R14, R47, PT ;  /* 0x0000002f0e00720c */ /* 0x000fe40003fa6270 */
[C---:B------:R-:W-:Y:S02]  /*9540*/  ISETP.GE.AND P3, PT, R71.reuse, UR23, PT ;  /* 0x0000001747007c0c */ /* 0x040fe4000bf66270 */
[C---:B0-----:R-:W-:Y:S01]  /*9550*/  LOP3.LUT R15, R71.reuse, 0x160, RZ, 0xfc, !PT ;  /* 0x00000160470f7812 */ /* 0x041fe200078efcff */
[----:B------:R-:W-:Y:S01]  /*9560*/  @!P1 STG.E [R4.64+0x480], R33 ;  /* 0x0004802104009986 */ /* 0x000fe2000c101912 */
[C---:B------:R-:W-:Y:S01]  /*9570*/  LOP3.LUT R16, R71.reuse, 0x180, RZ, 0xfc, !PT ;  /* 0x0000018047107812 */ /* 0x040fe200078efcff */
[----:B-1----:R-:W-:Y:S01]  /*9580*/  IMAD.WIDE.U32 R20, R130, c[0x0][0x1f0], RZ ;  /* 0x00007c0082147a25 */ /* 0x002fe200078e00ff */
[C---:B------:R-:W-:Y:S01]  /*9590*/  LOP3.LUT R17, R71.reuse, 0x1a0, RZ, 0xfc, !PT ;  /* 0x000001a047117812 */ /* 0x040fe200078efcff */
[----:B------:R0:W-:Y:S01]  /*95a0*/  @!P4 STG.E [R4.64+0x280], R25 ;  /* 0x000280190400c986 */ /* 0x0001e2000c101912 */
[----:B------:R-:W-:-:S02]  /*95b0*/  LOP3.LUT R18, R71, 0x1c0, RZ, 0xfc, !PT ;  /* 0x000001c047127812 */ /* 0x000fc400078efcff */
[----:B------:R-:W-:Y:S01]  /*95c0*/  LOP3.LUT R19, R71, 0x1e0, RZ, 0xfc, !PT ;  /* 0x000001e047137812 */ /* 0x000fe200078efcff */
[----:B------:R1:W-:Y:S01]  /*95d0*/  @!P6 STG.E [R4.64+0x380], R29 ;  /* 0x0003801d0400e986 */ /* 0x0003e2000c101912 */
[-C--:B------:R-:W-:Y:S02]  /*95e0*/  ISETP.GE.AND P1, PT, R15, R47.reuse, PT ;  /* 0x0000002f0f00720c */ /* 0x080fe40003f26270 */
[-C--:B------:R-:W-:Y:S01]  /*95f0*/  ISETP.GE.AND P4, PT, R17, R47.reuse, PT ;  /* 0x0000002f1100720c */ /* 0x080fe20003f86270 */
[----:B------:R-:W-:Y:S01]  /*9600*/  @!P2 STG.E [R4.64+0x400], R31 ;  /* 0x0004001f0400a986 */ /* 0x000fe2000c101912 */
[-C--:B------:R-:W-:Y:S02]  /*9610*/  ISETP.GE.AND P2, PT, R16, R47.reuse, PT ;  /* 0x0000002f1000720c */ /* 0x080fe40003f46270 */
[-C--:B------:R-:W-:Y:S01]  /*9620*/  ISETP.GE.AND P6, PT, R18, R47.reuse, PT ;  /* 0x0000002f1200720c */ /* 0x080fe20003fc6270 */
[----:B------:R-:W-:Y:S01]  /*9630*/  @!P5 STG.E [R4.64+0x500], R35 ;  /* 0x000500230400d986 */ /* 0x000fe2000c101912 */
[----:B------:R-:W-:-:S02]  /*9640*/  ISETP.GE.AND P5, PT, R19, R47, PT ;  /* 0x0000002f1300720c */ /* 0x000fc40003fa6270 */
[----:B------:R-:W-:Y:S02]  /*9650*/  MOV R22, UR16 ;  /* 0x0000001000167c02 */ /* 0x000fe40008000f00 */
[----:B------:R-:W-:Y:S01]  /*9660*/  MOV R23, UR17 ;  /* 0x0000001100177c02 */ /* 0x000fe20008000f00 */
[----:B------:R-:W-:Y:S01]  /*9670*/  @!P1 STG.E [R4.64+0x580], R37 ;  /* 0x0005802504009986 */ /* 0x000fe2000c101912 */
[----:B0-----:R-:W-:Y:S01]  /*9680*/  MOV R25, UR7 ;  /* 0x0000000700197c02 */ /* 0x001fe20008000f00 */
[----:B------:R-:W-:Y:S01]  /*9690*/  ULDC UR7, c[0x0][0x1f8] ;  /* 0x00007e0000077ab9 */ /* 0x000fe20000000800 */
[----:B------:R-:W-:Y:S01]  /*96a0*/  IADD3 R26, P1, R71, 0x20, RZ ;  /* 0x00000020471a7810 */ /* 0x000fe20007f3e0ff */
[C---:B------:R-:W-:Y:S01]  /*96b0*/  @!P3 IMAD.WIDE.U32 R22, R130.reuse, c[0x0][0x1f0], R22 ;  /* 0x00007c008216ba25 */ /* 0x040fe200078e0016 */
[----:B------:R-:W-:Y:S01]  /*96c0*/  UIMAD UR7, UR21, UR7, URZ ;  /* 0x00000007150772a4 */ /* 0x000fe2000f8e023f */
[----:B------:R-:W-:Y:S01]  /*96d0*/  @!P2 STG.E [R4.64+0x600], R39 ;  /* 0x000600270400a986 */ /* 0x000fe2000c101912 */
[----:B------:R-:W-:Y:S01]  /*96e0*/  IADD3.X R27, RZ, R49, RZ, P1, !PT ;  /* 0x00000031ff1b7210 */ /* 0x000fe20000ffe4ff */
[----:B------:R-:W-:-:S02]  /*96f0*/  IMAD R25, R130, c[0x0][0x1f4], R25 ;  /* 0x00007d0082197a24 */ /* 0x000fc400078e0219 */
[----:B------:R-:W-:Y:S01]  /*9700*/  @!P4 STG.E [R4.64+0x680], R41 ;  /* 0x000680290400c986 */ /* 0x000fe2000c101912 */
[----:B------:R-:W-:Y:S02]  /*9710*/  MOV R28, UR7 ;  /* 0x00000007001c7c02 */ /* 0x000fe40008000f00 */
[----:B------:R-:W-:Y:S01]  /*9720*/  @!P3 IADD3 R23, R25, R23, RZ ;  /* 0x000000171917b210 */ /* 0x000fe20007ffe0ff */
[----:B------:R-:W-:Y:S01]  /*9730*/  @!P6 STG.E [R4.64+0x700], R43 ;  /* 0x0007002b0400e986 */ /* 0x000fe2000c101912 */
[----:B------:R-:W-:Y:S01]  /*9740*/  IADD3 R21, R21, R25, RZ ;  /* 0x0000001915157210 */ /* 0x000fe20007ffe0ff */
[C---:B-1----:R-:W-:Y:S02]  /*9750*/  IMAD R29, R131.reuse, c[0x0][0x1fc], R28 ;  /* 0x00007f00831d7a24 */ /* 0x042fe400078e021c */
[----:B------:R0:W-:Y:S01]  /*9760*/  @!P5 STG.E [R4.64+0x780], R45 ;  /* 0x0007802d0400d986 */ /* 0x0001e2000c101912 */
[----:B------:R-:W-:-:S04]  /*9770*/  @!P3 IMAD.WIDE.U32 R22, R131, c[0x0][0x1f8], R22 ;  /* 0x00007e008316ba25 */ /* 0x000fc800078e0016 */
[----:B------:R-:W-:Y:S01]  /*9780*/  IMAD.WIDE.U32 R24, R131, c[0x0][0x1f8], R20 ;  /* 0x00007e0083187a25 */ /* 0x000fe200078e0014 */
[C---:B------:R-:W-:Y:S02]  /*9790*/  SHF.L.U32 R21, R26.reuse, 0x2, RZ ;  /* 0x000000021a157819 */ /* 0x040fe400000006ff */
[----:B------:R-:W-:Y:S02]  /*97a0*/  SHF.L.U64.HI R20, R26, 0x2, R27 ;  /* 0x000000021a147819 */ /* 0x000fe4000001021b */
[----:B------:R-:W-:Y:S02]  /*97b0*/  @!P3 IADD3 R27, P1, R71, R22, RZ ;  /* 0x00000016471bb210 */ /* 0x000fe40007f3e0ff */
[----:B------:R-:W-:Y:S02]  /*97c0*/  IADD3 R26, P2, R24, UR16, RZ ;  /* 0x00000010181a7c10 */ /* 0x000fe4000ff5e0ff */
[----:B------:R-:W-:Y:S02]  /*97d0*/  IADD3 R24, P4, R21, c[0x0][0x268], RZ ;  /* 0x00009a0015187a10 */ /* 0x000fe40007f9e0ff */
[----:B------:R-:W-:-:S02]  /*97e0*/  @!P3 IADD3.X R30, R49, R23, R29, P1, !PT ;  /* 0x00000017311eb210 */ /* 0x000fc40000ffe41d */
[----:B------:R-:W-:Y:S02]  /*97f0*/  IADD3.X R28, R29, UR17, R25, P2, !PT ;  /* 0x000000111d1c7c10 */ /* 0x000fe400097fe419 */
[C---:B------:R-:W-:Y:S02]  /*9800*/  @!P3 LEA R22, P1, R27.reuse, c[0x0][0x268], 0x2 ;  /* 0x00009a001b16ba11 */ /* 0x040fe400078210ff */
[----:B------:R-:W-:Y:S02]  /*9810*/  IADD3.X R25, R20, c[0x0][0x26c], RZ, P4, !PT ;  /* 0x00009b0014197a10 */ /* 0x000fe400027fe4ff */
[C---:B------:R-:W-:Y:S02]  /*9820*/  LEA R24, P2, R26.reuse, R24, 0x2 ;  /* 0x000000181a187211 */ /* 0x040fe400078410ff */
[----:B------:R-:W-:Y:S02]  /*9830*/  @!P3 LEA.HI.X R23, R27, c[0x0][0x26c], R30, 0x2, P1 ;  /* 0x00009b001b17ba11 */ /* 0x000fe400008f141e */
[----:B------:R-:W-:-:S02]  /*9840*/  LEA.HI.X R25, R26, R25, R28, 0x2, P2 ;  /* 0x000000191a197211 */ /* 0x000fc400010f141c */
[----:B------:R-:W-:Y:S01]  /*9850*/  CS2R R26, SRZ ;  /* 0x00000000001a7805 */ /* 0x000fe2000001ff00 */
[----:B------:R-:W-:Y:S01]  /*9860*/  BAR.SYNC.DEFER_BLOCKING 0x0 ;  /* 0x0000000000007b1d */ /* 0x000fe20000010000 */
[----:B------:R-:W-:Y:S02]  /*9870*/  ISETP.GE.AND P4, PT, R0, UR23, PT ;  /* 0x0000001700007c0c */ /* 0x000fe4000bf86270 */
[----:B------:R-:W-:Y:S01]  /*9880*/  ISETP.GE.AND P2, PT, R7, UR23, PT ;  /* 0x0000001707007c0c */ /* 0x000fe2000bf46270 */
[----:B------:R-:W-:Y:S01]  /*9890*/  CS2R R28, SRZ ;  /* 0x00000000001c7805 */ /* 0x000fe2000001ff00 */
[----:B------:R-:W-:Y:S02]  /*98a0*/  ISETP.GE.AND P1, PT, R8, UR23, PT ;  /* 0x0000001708007c0c */ /* 0x000fe4000bf26270 */
[----:B------:R-:W-:Y:S02]  /*98b0*/  ISETP.GE.AND P6, PT, R9, UR23, PT ;  /* 0x0000001709007c0c */ /* 0x000fe4000bfc6270 */
[----:B------:R-:W-:Y:S01]  /*98c0*/  ISETP.GE.AND P5, PT, R10, UR23, PT ;  /* 0x000000170a007c0c */ /* 0x000fe2000bfa6270 */
[----:B------:R1:W2:Y:S01]  /*98d0*/  @!P3 LDG.E R27, [R22.64] ;  /* 0x00000012161bb981 */ /* 0x0002a2000c1e1900 */
[----:B------:R-:W-:Y:S01]  /*98e0*/  ISETP.GE.AND P3, PT, R6, UR23, PT ;  /* 0x0000001706007c0c */ /* 0x000fe2000bf66270 */
[----:B0-----:R-:W-:Y:S01]  /*98f0*/  CS2R R4, SRZ ;  /* 0x0000000000047805 */ /* 0x001fe2000001ff00 */
[----:B------:R-:W-:Y:S01]  /*9900*/  CS2R R30, SRZ ;  /* 0x00000000001e7805 */ /* 0x000fe2000001ff00 */
[----:B------:R0:W3:Y:S01]  /*9910*/  @!P4 LDG.E R26, [R24.64] ;  /* 0x00000012181ac981 */ /* 0x0000e2000c1e1900 */
[----:B------:R-:W-:-:S03]  /*9920*/  ISETP.GE.AND P4, PT, R11, UR23, PT ;  /* 0x000000170b007c0c */ /* 0x000fc6000bf86270 */
[----:B------:R0:W4:Y:S01]  /*9930*/  @!P2 LDG.E R28, [R24.64+0x100] ;  /* 0x00010012181ca981 */ /* 0x000122000c1e1900 */
[----:B------:R-:W-:Y:S01]  /*9940*/  ISETP.GE.AND P2, PT, R13, UR23, PT ;  /* 0x000000170d007c0c */ /* 0x000fe2000bf46270 */
[----:B-1----:R-:W-:Y:S02]  /*9950*/  CS2R R22, SRZ ;  /* 0x0000000000167805 */ /* 0x002fe4000001ff00 */
[----:B------:R0:W5:Y:S04]  /*9960*/  @!P1 LDG.E R5, [R24.64+0x180] ;  /* 0x0001801218059981 */ /* 0x000168000c1e1900 */
[----:B------:R0:W4:Y:S01]  /*9970*/  @!P3 LDG.E R29, [R24.64+0x80] ;  /* 0x00008012181db981 */ /* 0x000122000c1e1900 */
[----:B------:R-:W-:Y:S02]  /*9980*/  ISETP.GE.AND P3, PT, R12, UR23, PT ;  /* 0x000000170c007c0c */ /* 0x000fe4000bf66270 */
        /* <DEDUP_REMOVED lines=11> */
[----:B------:R-:W-:Y:S01]  /*9a40*/  CS2R R32, SRZ ;  /* 0x0000000000207805 */ /* 0x000fe2000001ff00 */
[----:B------:R-:W-:Y:S01]  /*9a50*/  CS2R R34, SRZ ;  /* 0x0000000000227805 */ /* 0x000fe2000001ff00 */
[----:B------:R-:W-:-:S04]  /*9a60*/  CS2R R36, SRZ ;  /* 0x0000000000247805 */ /* 0x000fc8000001ff00 */
[----:B------:R0:W5:Y:S04]  /*9a70*/  @!P1 LDG.E R33, [R24.64+0x480] ;  /* 0x0004801218219981 */ /* 0x000168000c1e1900 */
[----:B------:R0:W5:Y:S04]  /*9a80*/  @!P6 LDG.E R32, [R24.64+0x500] ;  /* 0x000500121820e981 */ /* 0x000168000c1e1900 */
[----:B------:R0:W5:Y:S04]  /*9a90*/  @!P5 LDG.E R35, [R24.64+0x580] ;  /* 0x000580121823d981 */ /* 0x000168000c1e1900 */
[----:B------:R0:W5:Y:S04]  /*9aa0*/  @!P4 LDG.E R34, [R24.64+0x600] ;  /* 0x000600121822c981 */ /* 0x000168000c1e1900 */
[----:B------:R0:W5:Y:S04]  /*9ab0*/  @!P3 LDG.E R37, [R24.64+0x680] ;  /* 0x000680121825b981 */ /* 0x000168000c1e1900 */
[----:B------:R0:W5:Y:S01]  /*9ac0*/  @!P2 LDG.E R36, [R24.64+0x700] ;  /* 0x000700121824a981 */ /* 0x000162000c1e1900 */
[----:B------:R-:W-:-:S04]  /*9ad0*/  LEA R38, R129, R38, 0x4 ;  /* 0x0000002681267211 */ /* 0x000fc800078e20ff */
[C---:B0-----:R-:W-:Y:S02]  /*9ae0*/  IADD3 R24, R38.reuse, 0x5, RZ ;  /* 0x0000000526187810 */ /* 0x041fe40007ffe0ff */
[----:B------:R-:W-:Y:S02]  /*9af0*/  IADD3 R25, R38, 0x6, RZ ;  /* 0x0000000626197810 */ /* 0x000fe40007ffe0ff */
[-C--:B------:R-:W-:Y:S02]  /*9b00*/  LEA.HI.SX32 R24, R24, R38.reuse, 0x1b ;  /* 0x0000002618187211 */ /* 0x080fe400078fdaff */
[----:B------:R-:W-:Y:S01]  /*9b10*/  LEA.HI.SX32 R25, R25, R38, 0x1b ;  /* 0x0000002619197211 */ /* 0x000fe200078fdaff */
[----:B--2---:R-:W-:Y:S04]  /*9b20*/  STS [R154.X4], R27 ;  /* 0x0000001b9a007388 */ /* 0x004fe80000004800 */
[----:B---3--:R-:W-:Y:S04]  /*9b30*/  STS [R152.X4+0x80], R26 ;  /* 0x0000801a98007388 */ /* 0x008fe80000004800 */
[----:B----4-:R-:W-:Y:S04]  /*9b40*/  STS [R150.X4+0x100], R29 ;  /* 0x0001001d96007388 */ /* 0x010fe80000004800 */
[----:B------:R-:W-:Y:S04]  /*9b50*/  STS [R148.X4+0x180], R28 ;  /* 0x0001801c94007388 */ /* 0x000fe80000004800 */
[----:B-----5:R0:W-:Y:S04]  /*9b60*/  STS [R146.X4+0x200], R5 ;  /* 0x0002000592007388 */ /* 0x0201e80000004800 */
        /* <DEDUP_REMOVED lines=12> */
[----:B0-----:R-:W-:-:S03]  /*9c30*/  IADD3 R22, R38, 0x3, RZ ;  /* 0x0000000326167810 */ /* 0x001fc60007ffe0ff */
[----:B------:R-:W-:Y:S04]  /*9c40*/  STS [R77.X4+0x680], R34 ;  /* 0x000680224d007388 */ /* 0x000fe80000004800 */
[----:B------:R-:W-:Y:S01]  /*9c50*/  STS [R75.X4+0x700], R37 ;  /* 0x000700254b007388 */ /* 0x000fe20000004800 */
[----:B------:R-:W-:-:S03]  /*9c60*/  IADD3 R23, R38, 0x4, RZ ;  /* 0x0000000426177810 */ /* 0x000fc60007ffe0ff */
        /* <DEDUP_REMOVED lines=11> */
[----:B------:R-:W5:Y:S01]  /*9d20*/  LDS R44, [R24.X4+0x14] ;  /* 0x00001400182c7984 */ /* 0x000f620000004800 */
[C---:B------:R-:W-:Y:S02]  /*9d30*/  IADD3 R27, R38.reuse, 0x8, RZ ;  /* 0x00000008261b7810 */ /* 0x040fe40007ffe0ff */
[C---:B------:R-:W-:Y:S01]  /*9d40*/  IADD3 R29, R38.reuse, 0xa, RZ ;  /* 0x0000000a261d7810 */ /* 0x040fe20007ffe0ff */
[----:B------:R-:W5:Y:S01]  /*9d50*/  LDS R43, [R25.X4+0x18] ;  /* 0x00001800192b7984 */ /* 0x000f620000004800 */
[----:B------:R-:W-:-:S02]  /*9d60*/  IADD3 R31, R38, 0xc, RZ ;  /* 0x0000000c261f7810 */ /* 0x000fc40007ffe0ff */
[-C--:B------:R-:W-:Y:S02]  /*9d70*/  LEA.HI.SX32 R26, R26, R38.reuse, 0x1b ;  /* 0x000000261a1a7211 */ /* 0x080fe400078fdaff */
[-C--:B------:R-:W-:Y:S02]  /*9d80*/  LEA.HI.SX32 R28, R28, R38.reuse, 0x1b ;  /* 0x000000261c1c7211 */ /* 0x080fe400078fdaff */
[-C--:B------:R-:W-:Y:S01]  /*9d90*/  LEA.HI.SX32 R27, R27, R38.reuse, 0x1b ;  /* 0x000000261b1b7211 */ /* 0x080fe200078fdaff */
[----:B------:R-:W5:Y:S01]  /*9da0*/  LDS R46, [R26.X4+0x1c] ;  /* 0x00001c001a2e7984 */ /* 0x000f620000004800 */
[-C--:B------:R-:W-:Y:S01]  /*9db0*/  LEA.HI.SX32 R29, R29, R38.reuse, 0x1b ;  /* 0x000000261d1d7211 */ /* 0x080fe200078fdaff */
[----:B0-----:R-:W-:Y:S02]  /*9dc0*/  FMUL.FTZ R30, R50, -1.4426950216293334961 ;  /* 0xbfb8aa3b321e7820 */ /* 0x001fe40000410000 */
[----:B-1----:R-:W-:Y:S02]  /*9dd0*/  FMUL.FTZ R32, R49, -1.4426950216293334961 ;  /* 0xbfb8aa3b31207820 */ /* 0x002fe40000410000 */
[----:B------:R0:W1:Y:S01]  /*9de0*/  MUFU.EX2 R51, R30 ;  /* 0x0000001e00337308 */ /* 0x0000620000000800 */
[----:B--2---:R-:W-:Y:S01]  /*9df0*/  FMUL.FTZ R33, R48, -1.4426950216293334961 ;  /* 0xbfb8aa3b30217820 */ /* 0x004fe20000410000 */
[C---:B------:R-:W-:Y:S01]  /*9e00*/  IADD3 R34, R38.reuse, 0xf, RZ ;  /* 0x0000000f26227810 */ /* 0x040fe20007ffe0ff */
[----:B------:R-:W2:Y:S05]  /*9e10*/  LDS R41, [R28.X4+0x24] ;  /* 0x000024001c297984 */ /* 0x000eaa0000004800 */
[----:B------:R1:W2:Y:S01]  /*9e20*/  MUFU.EX2 R52, R32 ;  /* 0x0000002000347308 */ /* 0x0002a20000000800 */
[C---:B0-----:R-:W-:Y:S01]  /*9e30*/  IADD3 R30, R38.reuse, 0xb, RZ ;  /* 0x0000000b261e7810 */ /* 0x041fe20007ffe0ff */
[----:B---3--:R-:W-:Y:S01]  /*9e40*/  FMUL.FTZ R35, R47, -1.4426950216293334961 ;  /* 0xbfb8aa3b2f237820 */ /* 0x008fe20000410000 */
[-C--:B------:R-:W-:Y:S01]  /*9e50*/  LEA.HI.SX32 R31, R31, R38.reuse, 0x1b ;  /* 0x000000261f1f7211 */ /* 0x080fe200078fdaff */
[----:B----4-:R-:W-:Y:S01]  /*9e60*/  FMUL.FTZ R37, R45, -1.4426950216293334961 ;  /* 0xbfb8aa3b2d257820 */ /* 0x010fe20000410000 */
[----:B------:R-:W0:Y:S03]  /*9e70*/  LDS R39, [R27.X4+0x20] ;  /* 0x000020001b277984 */ /* 0x000e260000004800 */
[----:B------:R3:W4:Y:S01]  /*9e80*/  MUFU.EX2 R53, R33 ;  /* 0x0000002100357308 */ /* 0x0007220000000800 */
[----:B-1----:R-:W-:Y:S01]  /*9e90*/  IADD3 R32, R38, 0xd, RZ ;  /* 0x0000000d26207810 */ /* 0x002fe20007ffe0ff */
[----:B------:R-:W1:Y:S01]  /*9ea0*/  LDS R40, [R29.X4+0x28] ;  /* 0x000028001d287984 */ /* 0x000e620000004800 */
[----:B------:R-:W-:-:S02]  /*9eb0*/  LEA.HI.SX32 R30, R30, R38, 0x1b ;  /* 0x000000261e1e7211 */ /* 0x000fc400078fdaff */
[-C--:B------:R-:W-:Y:S01]  /*9ec0*/  LEA.HI.SX32 R32, R32, R38.reuse, 0x1b ;  /* 0x0000002620207211 */ /* 0x080fe200078fdaff */
[----:B------:R-:W4:Y:S01]  /*9ed0*/  LDS R36, [R31.X4+0x30] ;  /* 0x000030001f247984 */ /* 0x000f220000004800 */
[----:B---3--:R-:W-:Y:S02]  /*9ee0*/  IADD3 R33, R38, 0xe, RZ ;  /* 0x0000000e26217810 */ /* 0x008fe40007ffe0ff */
[-C--:B------:R-:W-:Y:S01]  /*9ef0*/  LEA.HI.SX32 R34, R34, R38.reuse, 0x1b ;  /* 0x0000002622227211 */ /* 0x080fe200078fdaff */
[----:B------:R3:W0:Y:S01]  /*9f00*/  MUFU.EX2 R54, R35 ;  /* 0x0000002300367308 */ /* 0x0006220000000800 */
[----:B------:R-:W-:Y:S01]  /*9f10*/  LEA.HI.SX32 R33, R33, R38, 0x1b ;  /* 0x0000002621217211 */ /* 0x000fe200078fdaff */
[----:B------:R-:W4:Y:S04]  /*9f20*/  LDS R42, [R30.X4+0x2c] ;  /* 0x00002c001e2a7984 */ /* 0x000f280000004800 */
[----:B------:R-:W4:Y:S02]  /*9f30*/  LDS R38, [R33.X4+0x38] ;  /* 0x0000380021267984 */ /* 0x000f240000004800 */
[----:B------:R2:W0:Y:S02]  /*9f40*/  MUFU.EX2 R55, R37 ;  /* 0x0000002500377308 */ /* 0x0004240000000800 */
[----:B---3--:R-:W3:Y:S04]  /*9f50*/  LDS R35, [R32.X4+0x34] ;  /* 0x0000340020237984 */ /* 0x008ee80000004800 */
[----:B--2---:R-:W2:Y:S01]  /*9f60*/  LDS R37, [R34.X4+0x3c] ;  /* 0x00003c0022257984 */ /* 0x004ea20000004800 */
[----:B-----5:R-:W-:-:S02]  /*9f70*/  FMUL.FTZ R56, R44, -1.4426950216293334961 ;  /* 0xbfb8aa3b2c387820 */ /* 0x020fc40000410000 */
[----:B------:R-:W-:Y:S02]  /*9f80*/  FMUL.FTZ R57, R43, -1.4426950216293334961 ;  /* 0xbfb8aa3b2b397820 */ /* 0x000fe40000410000 */
[----:B------:R-:W-:Y:S02]  /*9f90*/  FMUL.FTZ R58, R46, -1.4426950216293334961 ;  /* 0xbfb8aa3b2e3a7820 */ /* 0x000fe40000410000 */
[----:B------:R-:W-:Y:S02]  /*9fa0*/  FMUL.FTZ R60, R41, -1.4426950216293334961 ;  /* 0xbfb8aa3b293c7820 */ /* 0x000fe40000410000 */
[----:B0-----:R-:W-:Y:S01]  /*9fb0*/  FMUL.FTZ R59, R39, -1.4426950216293334961 ;  /* 0xbfb8aa3b273b7820 */ /* 0x001fe20000410000 */
[----:B------:R-:W0:Y:S01]  /*9fc0*/  MUFU.EX2 R56, R56 ;  /* 0x0000003800387308 */ /* 0x000e220000000800 */
[----:B-1----:R-:W-:Y:S02]  /*9fd0*/  FMUL.FTZ R61, R40, -1.4426950216293334961 ;  /* 0xbfb8aa3b283d7820 */ /* 0x002fe40000410000 */
[----:B----4-:R-:W-:-:S05]  /*9fe0*/  FMUL.FTZ R63, R36, -1.4426950216293334961 ;  /* 0xbfb8aa3b243f7820 */ /* 0x010fca0000410000 */
[----:B------:R-:W1:Y:S01]  /*9ff0*/  MUFU.EX2 R57, R57 ;  /* 0x0000003900397308 */ /* 0x000e620000000800 */
[----:B------:R-:W-:-:S07]  /*a000*/  FMUL.FTZ R62, R42, -1.4426950216293334961 ;  /* 0xbfb8aa3b2a3e7820 */ /* 0x000fce0000410000 */
[----:B------:R-:W4:Y:S01]  /*a010*/  MUFU.EX2 R58, R58 ;  /* 0x0000003a003a7308 */ /* 0x000f220000000800 */
[----:B------:R-:W-:Y:S02]  /*a020*/  FMUL.FTZ R65, R38, -1.4426950216293334961 ;  /* 0xbfb8aa3b26417820 */ /* 0x000fe40000410000 */
[----:B---3--:R-:W-:-:S05]  /*a030*/  FMUL.FTZ R64, R35, -1.4426950216293334961 ;  /* 0xbfb8aa3b23407820 */ /* 0x008fca0000410000 */
[----:B------:R-:W3:Y:S01]  /*a040*/  MUFU.EX2 R60, R60 ;  /* 0x0000003c003c7308 */ /* 0x000ee20000000800 */
[----:B--2---:R-:W-:-:S07]  /*a050*/  FMUL.FTZ R66, R37, -1.4426950216293334961 ;  /* 0xbfb8aa3b25427820 */ /* 0x004fce0000410000 */
[----:B------:R-:W2:Y:S01]  /*a060*/  MUFU.EX2 R59, R59 ;  /* 0x0000003b003b7308 */ /* 0x000ea20000000800 */
        /* <DEDUP_REMOVED lines=8> */
[----:B------:R-:W2:Y:S01]  /*a0f0*/  MUFU.EX2 R65, R65 ;  /* 0x0000004100417308 */ /* 0x000ea20000000800 */
[----:B------:R-:W-:-:S07]  /*a100*/  FADD.FTZ R55, R55, 1 ;  /* 0x3f80000037377421 */ /* 0x000fce0000010000 */
[----:B------:R-:W5:Y:S01]  /*a110*/  MUFU.EX2 R66, R66 ;  /* 0x0000004200427308 */ /* 0x000f620000000800 */
[----:B0-----:R-:W-:Y:S02]  /*a120*/  FADD.FTZ R56, R56, 1 ;  /* 0x3f80000038387421 */ /* 0x001fe40000010000 */
[----:B-1----:R-:W-:-:S05]  /*a130*/  FADD.FTZ R57, R57, 1 ;  /* 0x3f80000039397421 */ /* 0x002fca0000010000 */
[----:B------:R-:W0:Y:S01]  /*a140*/  MUFU.RCP R51, R51 ;  /* 0x0000003300337308 */ /* 0x000e220000001000 */
[----:B----4-:R-:W-:Y:S02]  /*a150*/  FADD.FTZ R58, R58, 1 ;  /* 0x3f8000003a3a7421 */ /* 0x010fe40000010000 */
[----:B---3--:R-:W-:Y:S02]  /*a160*/  FADD.FTZ R60, R60, 1 ;  /* 0x3f8000003c3c7421 */ /* 0x008fe40000010000 */
[----:B--2---:R-:W-:-:S03]  /*a170*/  FADD.FTZ R59, R59, 1 ;  /* 0x3f8000003b3b7421 */ /* 0x004fc60000010000 */
[----:B------:R-:W1:Y:S01]  /*a180*/  MUFU.RCP R52, R52 ;  /* 0x0000003400347308 */ /* 0x000e620000001000 */
[----:B-----5:R-:W-:Y:S02]  /*a190*/  FADD.FTZ R61, R61, 1 ;  /* 0x3f8000003d3d7421 */ /* 0x020fe40000010000 */
[----:B------:R-:W-:-:S05]  /*a1a0*/  FADD.FTZ R63, R63, 1 ;  /* 0x3f8000003f3f7421 */ /* 0x000fca0000010000 */
[----:B------:R-:W2:Y:S01]  /*a1b0*/  MUFU.RCP R53, R53 ;  /* 0x0000003500357308 */ /* 0x000ea20000001000 */
[----:B------:R-:W-:Y:S02]  /*a1c0*/  FADD.FTZ R62, R62, 1 ;  /* 0x3f8000003e3e7421 */ /* 0x000fe40000010000 */
[----:B------:R-:W-:-:S05]  /*a1d0*/  FADD.FTZ R64, R64, 1 ;  /* 0x3f80000040407421 */ /* 0x000fca0000010000 */
[----:B------:R-:W3:Y:S01]  /*a1e0*/  MUFU.RCP R54, R54 ;  /* 0x0000003600367308 */ /* 0x000ee20000001000 */
[----:B------:R-:W-:Y:S02]  /*a1f0*/  FADD.FTZ R65, R65, 1 ;  /* 0x3f80000041417421 */ /* 0x000fe40000010000 */
[----:B------:R-:W-:-:S05]  /*a200*/  FADD.FTZ R66, R66, 1 ;  /* 0x3f80000042427421 */ /* 0x000fca0000010000 */
[----:B------:R-:W4:Y:S08]  /*a210*/  MUFU.RCP R68, R55 ;  /* 0x0000003700447308 */ /* 0x000f300000001000 */
[----:B------:R-:W5:Y:S08]  /*a220*/  MUFU.RCP R67, R56 ;  /* 0x0000003800437308 */ /* 0x000f700000001000 */
[----:B------:R-:W1:Y:S08]  /*a230*/  MUFU.RCP R70, R57 ;  /* 0x0000003900467308 */ /* 0x000e700000001000 */
[----:B------:R-:W1:Y:S01]  /*a240*/  MUFU.RCP R69, R58 ;  /* 0x0000003a00457308 */ /* 0x000e620000001000 */
[----:B0-----:R-:W-:Y:S01]  /*a250*/  FMUL.FTZ R50, R50, R51 ;  /* 0x0000003332327220 */ /* 0x001fe20000410000 */
[----:B------:R-:W-:Y:S06]  /*a260*/  BAR.SYNC.DEFER_BLOCKING 0x0 ;  /* 0x0000000000007b1d */ /* 0x000fec0000010000 */
[----:B------:R-:W0:Y:S08]  /*a270*/  MUFU.RCP R72, R59 ;  /* 0x0000003b00487308 */ /* 0x000e300000001000 */
[----:B------:R-:W0:Y:S01]  /*a280*/  MUFU.RCP R60, R60 ;  /* 0x0000003c003c7308 */ /* 0x000e220000001000 */
[----:B-1----:R-:W-:-:S07]  /*a290*/  FMUL.FTZ R49, R49, R52 ;  /* 0x0000003431317220 */ /* 0x002fce0000410000 */
[----:B------:R-:W1:Y:S01]  /*a2a0*/  MUFU.RCP R61, R61 ;  /* 0x0000003d003d7308 */ /* 0x000e620000001000 */
[----:B--2---:R-:W-:-:S07]  /*a2b0*/  FMUL.FTZ R48, R48, R53 ;  /* 0x0000003530307220 */ /* 0x004fce0000410000 */
[----:B------:R-:W2:Y:S01]  /*a2c0*/  MUFU.RCP R55, R62 ;  /* 0x0000003e00377308 */ /* 0x000ea20000001000 */
[----:B------:R-:W-:-:S07]  /*a2d0*/  FMUL.FTZ R111, R50, R111 ;  /* 0x0000006f326f7220 */ /* 0x000fce0000410000 */
[----:B------:R-:W0:Y:S01]  /*a2e0*/  MUFU.RCP R63, R63 ;  /* 0x0000003f003f7308 */ /* 0x000e220000001000 */
[----:B---3--:R-:W-:-:S07]  /*a2f0*/  FMUL.FTZ R47, R47, R54 ;  /* 0x000000362f2f7220 */ /* 0x008fce0000410000 */
[----:B------:R-:W3:Y:S01]  /*a300*/  MUFU.RCP R64, R64 ;  /* 0x0000004000407308 */ /* 0x000ee20000001000 */
[----:B----4-:R-:W-:-:S07]  /*a310*/  FMUL.FTZ R50, R45, R68 ;  /* 0x000000442d327220 */ /* 0x010fce0000410000 */
[----:B------:R-:W4:Y:S01]  /*a320*/  MUFU.RCP R65, R65 ;  /* 0x0000004100417308 */ /* 0x000f220000001000 */
[----:B------:R-:W-:-:S07]  /*a330*/  FMUL.FTZ R49, R49, R110 ;  /* 0x0000006e31317220 */ /* 0x000fce0000410000 */
[----:B------:R-:W1:Y:S01]  /*a340*/  MUFU.RCP R66, R66 ;  /* 0x0000004200427308 */ /* 0x000e620000001000 */
[----:B-----5:R-:W-:Y:S02]  /*a350*/  FMUL.FTZ R45, R44, R67 ;  /* 0x000000432c2d7220 */ /* 0x020fe40000410000 */
[----:B------:R-:W-:Y:S02]  /*a360*/  FMUL.FTZ R48, R48, R109 ;  /* 0x0000006d30307220 */ /* 0x000fe40000410000 */
[----:B------:R-:W-:Y:S02]  /*a370*/  FMUL.FTZ R44, R43, R70 ;  /* 0x000000462b2c7220 */ /* 0x000fe40000410000 */
[----:B------:R-:W-:Y:S02]  /*a380*/  FMUL.FTZ R47, R47, R108 ;  /* 0x0000006c2f2f7220 */ /* 0x000fe40000410000 */
[----:B------:R-:W-:Y:S01]  /*a390*/  FMUL.FTZ R43, R46, R69 ;  /* 0x000000452e2b7220 */ /* 0x000fe20000410000 */
[----:B------:R-:W-:Y:S01]  /*a3a0*/  STS [R128.X4], R111 ;  /* 0x0000006f80007388 */ /* 0x000fe20000004800 */
[----:B------:R-:W-:-:S02]  /*a3b0*/  FMUL.FTZ R50, R50, R107 ;  /* 0x0000006b32327220 */ /* 0x000fc40000410000 */
[----:B0-----:R-:W-:Y:S01]  /*a3c0*/  FMUL.FTZ R46, R39, R72 ;  /* 0x00000048272e7220 */ /* 0x001fe20000410000 */
[----:B------:R-:W-:Y:S01]  /*a3d0*/  STS [R4.X4+0x4], R49 ;  /* 0x0000043104007388 */ /* 0x000fe20000004800 */
[----:B------:R-:W-:Y:S02]  /*a3e0*/  FMUL.FTZ R45, R45, R106 ;  /* 0x0000006a2d2d7220 */ /* 0x000fe40000410000 */
[----:B------:R-:W-:Y:S01]  /*a3f0*/  FMUL.FTZ R41, R41, R60 ;  /* 0x0000003c29297220 */ /* 0x000fe20000410000 */
[----:B------:R-:W-:Y:S01]  /*a400*/  STS [R5.X4+0x8], R48 ;  /* 0x0000083005007388 */ /* 0x000fe20000004800 */
[----:B------:R-:W-:Y:S02]  /*a410*/  FMUL.FTZ R44, R44, R105 ;  /* 0x000000692c2c7220 */ /* 0x000fe40000410000 */
[----:B-1----:R-:W-:Y:S01]  /*a420*/  FMUL.FTZ R40, R40, R61 ;  /* 0x0000003d28287220 */ /* 0x002fe20000410000 */
[----:B------:R0:W-:Y:S01]  /*a430*/  STS [R22.X4+0xc], R47 ;  /* 0x00000c2f16007388 */ /* 0x0001e20000004800 */
[----:B------:R-:W-:-:S02]  /*a440*/  FMUL.FTZ R43, R43, R104 ;  /* 0x000000682b2b7220 */ /* 0x000fc40000410000 */
[----:B--2---:R-:W-:Y:S01]  /*a450*/  FMUL.FTZ R39, R42, R55 ;  /* 0x000000372a277220 */ /* 0x004fe20000410000 */
[----:B------:R1:W-:Y:S01]  /*a460*/  STS [R23.X4+0x10], R50 ;  /* 0x0000103217007388 */ /* 0x0003e20000004800 */
[----:B------:R-:W-:Y:S02]  /*a470*/  FMUL.FTZ R46, R46, R103 ;  /* 0x000000672e2e7220 */ /* 0x000fe40000410000 */
[----:B------:R-:W-:Y:S01]  /*a480*/  FMUL.FTZ R36, R36, R63 ;  /* 0x0000003f24247220 */ /* 0x000fe20000410000 */
[----:B------:R-:W-:Y:S01]  /*a490*/  STS [R24.X4+0x14], R45 ;  /* 0x0000142d18007388 */ /* 0x000fe20000004800 */
[----:B------:R-:W-:Y:S02]  /*a4a0*/  FMUL.FTZ R41, R41, R102 ;  /* 0x0000006629297220 */ /* 0x000fe40000410000 */
[----:B---3--:R-:W-:Y:S01]  /*a4b0*/  FMUL.FTZ R35, R35, R64 ;  /* 0x0000004023237220 */ /* 0x008fe20000410000 */
[----:B------:R-:W-:Y:S01]  /*a4c0*/  STS [R25.X4+0x18], R44 ;  /* 0x0000182c19007388 */ /* 0x000fe20000004800 */
[----:B------:R-:W-:-:S02]  /*a4d0*/  FMUL.FTZ R40, R40, R101 ;  /* 0x0000006528287220 */ /* 0x000fc40000410000 */
[----:B----4-:R-:W-:Y:S01]  /*a4e0*/  FMUL.FTZ R38, R38, R65 ;  /* 0x0000004126267220 */ /* 0x010fe20000410000 */
        /* <DEDUP_REMOVED lines=9> */
[----:B------:R-:W-:Y:S01]  /*a580*/  STS [R29.X4+0x28], R40 ;  /* 0x000028281d007388 */ /* 0x000fe20000004800 */
[----:B0-----:R-:W-:-:S03]  /*a590*/  MOV R22, UR23 ;  /* 0x0000001700167c02 */ /* 0x001fc60008000f00 */
        /* <DEDUP_REMOVED lines=24> */
[----:B------:R-:W0:Y:S01]  /*a720*/  LDS R57, [0x2100] ;  /* 0x00210000ff397984 */ /* 0x000e220000000800 */
[----:B------:R-:W-:-:S02]  /*a730*/  ULDC UR7, c[0x0][0x210] ;  /* 0x0000840000077ab9 */ /* 0x000fc40000000800 */
[----:B------:R-:W-:Y:S01]  /*a740*/  UIMAD UR7, UR20, UR7, URZ ;  /* 0x00000007140772a4 */ /* 0x000fe2000f8e023f */
[----:B------:R-:W-:-:S05]  /*a750*/  IMAD.WIDE.U32 R4, R130, c[0x0][0x210], RZ ;  /* 0x0000840082047a25 */ /* 0x000fca00078e00ff */
[----:B-1----:R-:W-:Y:S01]  /*a760*/  MOV R23, UR7 ;  /* 0x0000000700177c02 */ /* 0x002fe20008000f00 */
[----:B------:R-:W-:Y:S04]  /*a770*/  BSSY B0, `(.L_x_355) ;  /* 0x0000010000007945 */ /* 0x000fe80003800000 */
[----:B------:R-:W-:-:S05]  /*a780*/  IMAD R23, R130, c[0x0][0x214], R23 ;  /* 0x0000850082177a24 */ /* 0x000fca00078e0217 */
[----:B------:R-:W-:Y:S02]  /*a790*/  IADD3 R59, R5, R23, RZ ;  /* 0x00000017053b7210 */ /* 0x000fe40007ffe0ff */
        /* <DEDUP_REMOVED lines=13> */
.L_x_356:
[----:B------:R-:W-:Y:S05]  /*a870*/  BSYNC B0 ;  /* 0x0000000000007941 */ /* 0x000fea0003800000 */
.L_x_355:
        /* <DEDUP_REMOVED lines=13> */
[----:B------:R-:W-:Y:S01]  /*a950*/  IADD3 R5, P0, R2, UR16, RZ ;  /* 0x0000001002057c10 */ /* 0x000fe2000ff1e0ff */
[----:B0-----:R-:W-:Y:S01]  /*a960*/  IMAD R23, R131, c[0x0][0x21c], R4 ;  /* 0x0000870083177a24 */ /* 0x001fe200078e0204 */
[----:B------:R-:W-:Y:S01]  /*a970*/  IADD3 R2, P1, R21, c[0x0][0x270], RZ ;  /* 0x00009c0015027a10 */ /* 0x000fe20007f3e0ff */
[----:B------:R-:W-:Y:S01]  /*a980*/  UIADD3 UR11, UP2, UR11, 0x4000, URZ ;  /* 0x000040000b0b7890 */ /* 0x000fe2000ff5e03f */
[-C--:B------:R-:W-:Y:S01]  /*a990*/  ISETP.GE.AND P6, PT, R8, R57.reuse, PT ;  /* 0x000000390800720c */ /* 0x080fe20003fc6270 */
[----:B------:R-:W-:Y:S01]  /*a9a0*/  UIADD3 UR12, UP3, UR12, 0x2000, URZ ;  /* 0x000020000c0c7890 */ /* 0x000fe2000ff7e03f */
[----:B------:R-:W-:Y:S01]  /*a9b0*/  IADD3.X R3, R23, UR17, R3, P0, !PT ;  /* 0x0000001117037c10 */ /* 0x000fe200087fe403 */
[----:B------:R-:W-:Y:S01]  /*a9c0*/  UIADD3 UR8, UP4, UR8, 0x2000, URZ ;  /* 0x0000200008087890 */ /* 0x000fe2000ff9e03f */
[----:B------:R-:W-:Y:S01]  /*a9d0*/  IADD3.X R20, R20, c[0x0][0x274], RZ, P1, !PT ;  /* 0x00009d0014147a10 */ /* 0x000fe20000ffe4ff */
[----:B------:R-:W-:Y:S01]  /*a9e0*/  UIADD3.X UR14, URZ, UR14, URZ, UP1, !UPT ;  /* 0x0000000e3f0e7290 */ /* 0x000fe20008ffe43f */
[C---:B------:R-:W-:Y:S01]  /*a9f0*/  LEA R2, P0, R5.reuse, R2, 0x2 ;  /* 0x0000000205027211 */ /* 0x040fe200078010ff */
[----:B------:R-:W-:Y:S01]  /*aa00*/  UIADD3.X UR15, URZ, UR15, URZ, UP2, !UPT ;  /* 0x0000000f3f0f7290 */ /* 0x000fe200097fe43f */
[-C--:B------:R-:W-:Y:S01]  /*aa10*/  ISETP.GE.AND P1, PT, R10, R57.reuse, PT ;  /* 0x000000390a00720c */ /* 0x080fe20003f26270 */
[----:B------:R-:W-:Y:S01]  /*aa20*/  UIADD3.X UR13, URZ, UR13, URZ, UP3, !UPT ;  /* 0x0000000d3f0d7290 */ /* 0x000fe20009ffe43f */
[----:B------:R-:W-:Y:S01]  /*aa30*/  LEA.HI.X R3, R5, R20, R3, 0x2, P0 ;  /* 0x0000001405037211 */ /* 0x000fe200000f1403 */
[----:B------:R-:W-:Y:S01]  /*aa40*/  UIADD3.X UR9, URZ, UR9, URZ, UP4, !UPT ;  /* 0x000000093f097290 */ /* 0x000fe2000a7fe43f */
[----:B------:R-:W-:-:S02]  /*aa50*/  ISETP.GE.AND P2, PT, R11, R57, PT ;  /* 0x000000390b00720c */ /* 0x000fc40003f46270 */
        /* <DEDUP_REMOVED lines=27> */
.L_x_357:
[----:B------:R-:W-:Y:S05]  /*ac10*/  EXIT ;  /* 0x000000000000794d */ /* 0x000fea0003800000 */
.L_x_359:
        /* <DEDUP_REMOVED lines=14> */
.L_x_5327:


//--------------------- .text._Z25selective_scan_fwd_kernelI32Selective_Scan_fwd_kernel_traitsILi128ELi16ELi1ELb1ELb0ELb0ELb0EfN3c107complexIfEEEEv13SSMParamsBase --------------------------
	.section	.text._Z25selective_scan_fwd_kernelI32Selective_Scan_fwd_kernel_traitsILi128ELi16ELi1ELb1ELb0ELb0ELb0EfN3c107complexIfEEEEv13SSMParamsBase,"ax",@progbits
	.sectioninfo	@"SHI_REGISTERS=131"
	.align	128
        .global         _Z25selective_scan_fwd_kernelI32Selective_Scan_fwd_kernel_traitsILi128ELi16ELi1ELb1ELb0ELb0ELb0EfN3c107complexIfEEEEv13SSMParamsBase
        .type           _Z25selective_scan_fwd_kernelI32Selective_Scan_fwd_kernel_traitsILi128ELi16ELi1ELb1ELb0ELb0ELb0EfN3c107complexIfEEEEv13SSMParamsBase,@function
        .size           _Z25selective_scan_fwd_kernelI32Selective_Scan_fwd_kernel_traitsILi128ELi16ELi1ELb1ELb0ELb0ELb0EfN3c107complexIfEEEEv13SSMParamsBase,(.L_x_5328 - _Z25selective_scan_fwd_kernelI32Selective_Scan_fwd_kernel_traitsILi128ELi16ELi1ELb1ELb0ELb0ELb0EfN3c107complexIfEEEEv13SSMParamsBase)
        .other          _Z25selective_scan_fwd_kernelI32Selective_Scan_fwd_kernel_traitsILi128ELi16ELi1ELb1ELb0ELb0ELb0EfN3c107complexIfEEEEv13SSMParamsBase,@"STO_CUDA_ENTRY STV_DEFAULT"
_Z25selective_scan_fwd_kernelI32Selective_Scan_fwd_kernel_traitsILi128ELi16ELi1ELb1ELb0ELb0ELb0EfN3c107complexIfEEEEv13SSMParamsBase:
.text._Z25selective_scan_fwd_kernelI32Selective_Scan_fwd_kernel_traitsILi128ELi16ELi1ELb1ELb0ELb0ELb0EfN3c107complexIfEEEEv13SSMParamsBase:
        /* <DEDUP_REMOVED lines=30> */
[----:B------:R-:W-:-:S03]  /*01e0*/  IMAD R9, R55, c[0x0][0x1e4], R6 ;  /* 0x0000790037097a24 */ /* 0x000fc600078e0206 */
[----:B------:R-:W-:Y:S01]  /*01f0*/  IADD3 R3, R3, R7, RZ ;  /* 0x0000000703037210 */ /* 0x000fe20007ffe0ff */
[----:B------:R-:W-:Y:S01]  /*0200*/  IMAD R7, R51, c[0x0][0x1d8], RZ ;  /* 0x0000760033077a24 */ /* 0x000fe200078e02ff */
[----:B------:R-:W-:Y:S01]  /*0210*/  IADD3 R5, R5, R9, RZ ;  /* 0x0000000905057210 */ /* 0x000fe20007ffe0ff */
[----:B------:R-:W-:Y:S02]  /*0220*/  IMAD R9, R51, c[0x0][0x1e8], RZ ;  /* 0x00007a0033097a24 */ /* 0x000fe400078e02ff */
[----:B------:R-:W-:Y:S01]  /*0230*/  IMAD R7, R50, c[0x0][0x1dc], R7 ;  /* 0x0000770032077a24 */ /* 0x000fe200078e0207 */
[----:B0-----:R-:W-:Y:S01]  /*0240*/  SHF.L.U32 R0, R56, 0x2, RZ ;  /* 0x0000000238007819 */ /* 0x001fe200000006ff */
[----:B------:R-:W-:Y:S01]  /*0250*/  IMAD R9, R50, c[0x0][0x1ec], R9 ;  /* 0x00007b0032097a24 */ /* 0x000fe200078e0209 */
[----:B------:R-:W-:Y:S01]  /*0260*/  LOP3.LUT R115, R56, 0x1f, RZ, 0xc0, !PT ;  /* 0x0000001f38737812 */ /* 0x000fe200078ec0ff */
[----:B------:R-:W-:Y:S01]  /*0270*/  IMAD.WIDE.U32 R2, R50, c[0x0][0x1d8], R2 ;  /* 0x0000760032027a25 */ /* 0x000fe200078e0002 */
[----:B------:R-:W-:-:S03]  /*0280*/  LOP3.LUT R59, R0, 0xffffff80, RZ, 0xc0, !PT ;  /* 0xffffff80003b7812 */ /* 0x000fc600078ec0ff */
[----:B------:R-:W-:Y:S01]  /*0290*/  IMAD.WIDE.U32 R4, R50, c[0x0][0x1e8], R4 ;  /* 0x00007a0032047a25 */ /* 0x000fe200078e0004 */
[----:B------:R-:W-:Y:S02]  /*02a0*/  IADD3 R61, R3, R7, RZ ;  /* 0x00000007033d7210 */ /* 0x000fe40007ffe0ff */
[----:B------:R-:W-:Y:S02]  /*02b0*/  LEA R60, P0, R2, c[0x0][0x240], 0x2 ;  /* 0x00009000023c7a11 */ /* 0x000fe400078010ff */
[----:B------:R-:W-:Y:S02]  /*02c0*/  IADD3 R63, R5, R9, RZ ;  /* 0x00000009053f7210 */ /* 0x000fe40007ffe0ff */
[----:B------:R-:W-:Y:S02]  /*02d0*/  LEA R62, P1, R4, c[0x0][0x248], 0x2 ;  /* 0x00009200043e7a11 */ /* 0x000fe400078210ff */
[----:B------:R-:W-:Y:S02]  /*02e0*/  LEA.HI.X R61, R2, c[0x0][0x244], R61, 0x2, P0 ;  /* 0x00009100023d7a11 */ /* 0x000fe400000f143d */
[----:B------:R-:W-:-:S02]  /*02f0*/  LEA.HI.X R63, R4, c[0x0][0x24c], R63, 0x2, P1 ;  /* 0x00009300043f7a11 */ /* 0x000fc400008f143f */
[----:B-1----:R-:W-:-:S04]  /*0300*/  LOP3.LUT R59, R59, 0x1f, R56, 0xf8, !PT ;  /* 0x0000001f3b3b7812 */ /* 0x002fc800078ef838 */
.L_x_400:
[----:B------:R-:W-:Y:S01]  /*0310*/  BAR.SYNC.DEFER_BLOCKING 0x0 ;  /* 0x0000000000007b1d */ /* 0x000fe20000010000 */
[----:B-1----:R-:W-:-:S05]  /*0320*/  IMAD.WIDE R2, R59, 0x10, R60 ;  /* 0x000000103b027825 */ /* 0x002fca00078e023c */
[----:B------:R-:W2:Y:S04]  /*0330*/  LDG.E.128 R4, [R2.64] ;  /* 0x0000000402047981 */ /* 0x000ea8000c1e1d00 */
[----:B------:R-:W3:Y:S04]  /*0340*/  LDG.E.128 R24, [R2.64+0x200] ;  /* 0x0002000402187981 */ /* 0x000ee8000c1e1d00 */
[----:B------:R-:W4:Y:S04]  /*0350*/  LDG.E.128 R28, [R2.64+0x400] ;  /* 0x00040004021c7981 */ /* 0x000f28000c1e1d00 */
[----:B------:R-:W4:Y:S01]  /*0360*/  LDG.E.128 R36, [R2.64+0x600] ;  /* 0x0006000402247981 */ /* 0x000f22000c1e1d00 */
[----:B------:R-:W-:Y:S01]  /*0370*/  SHF.L.U32 R0, R56, 0x2, RZ ;  /* 0x0000000238007819 */ /* 0x000fe200000006ff */
[----:B------:R-:W-:-:S03]  /*0380*/  IMAD.WIDE R32, R59, 0x10, R62 ;  /* 0x000000103b207825 */ /* 0x000fc600078e023e */
[----:B------:R-:W-:-:S04]  /*0390*/  LOP3.LUT R0, R0, 0xffffff80, RZ, 0xc0, !PT ;  /* 0xffffff8000007812 */ /* 0x000fc800078ec0ff */
[----:B------:R-:W-:-:S05]  /*03a0*/  IADD3 R0, R0, R57, RZ ;  /* 0x0000003900007210 */ /* 0x000fca0007ffe0ff */
[----:B------:R-:W-:Y:S01]  /*03b0*/  IMAD R34, R57, 0x3, R0 ;  /* 0x0000000339227824 */ /* 0x000fe200078e0200 */
[----:B--2---:R-:W-:Y:S04]  /*03c0*/  STS.128 [R0.X16], R4 ;  /* 0x0000000400007388 */ /* 0x004fe8000000cc00 */
[----:B---3--:R-:W-:Y:S04]  /*03d0*/  STS.128 [R0.X16+0x200], R24 ;  /* 0x0002001800007388 */ /* 0x008fe8000000cc00 */
[----:B----4-:R-:W-:Y:S04]  /*03e0*/  STS.128 [R0.X16+0x400], R28 ;  /* 0x0004001c00007388 */ /* 0x010fe8000000cc00 */
[----:B------:R0:W-:Y:S01]  /*03f0*/  STS.128 [R0.X16+0x600], R36 ;  /* 0x0006002400007388 */ /* 0x0001e2000000cc00 */
[----:B------:R-:W-:-:S06]  /*0400*/  NOP ;  /* 0x0000000000007918 */ /* 0x000fcc0000000000 */
[----:B------:R-:W-:Y:S04]  /*0410*/  LDS.128 R8, [R34.X16+0x10] ;  /* 0x0000100022087984 */ /* 0x000fe8000000cc00 */
[----:B------:R-:W-:Y:S04]  /*0420*/  LDS.128 R12, [R34.X16+0x20] ;  /* 0x00002000220c7984 */ /* 0x000fe8000000cc00 */
[----:B------:R-:W-:Y:S04]  /*0430*/  LDS.128 R20, [R34.X16+0x30] ;  /* 0x0000300022147984 */ /* 0x000fe8000000cc00 */
[----:B------:R-:W-:Y:S04]  /*0440*/  LDS.128 R16, [R34.X16] ;  /* 0x0000000022107984 */ /* 0x000fe8000000cc00 */
[----:B------:R-:W-:Y:S06]  /*0450*/  BAR.SYNC.DEFER_BLOCKING 0x0 ;  /* 0x0000000000007b1d */ /* 0x000fec0000010000 */
[----:B------:R-:W2:Y:S04]  /*0460*/  LDG.E.128 R40, [R32.64] ;  /* 0x0000000420287981 */ /* 0x000ea8000c1e1d00 */
[----:B0-----:R-:W3:Y:S04]  /*0470*/  LDG.E.128 R36, [R32.64+0x200] ;  /* 0x0002000420247981 */ /* 0x001ee8000c1e1d00 */
[----:B------:R-:W4:Y:S04]  /*0480*/  LDG.E.128 R44, [R32.64+0x400] ;  /* 0x00040004202c7981 */ /* 0x000f28000c1e1d00 */
[----:B------:R-:W4:Y:S01]  /*0490*/  LDG.E.128 R64, [R32.64+0x600] ;  /* 0x0006000420407981 */ /* 0x000f22000c1e1d00 */
[----:B------:R-:W-:Y:S01]  /*04a0*/  ULDC.U8 UR6, c[0x0][0x17e] ;  /* 0x00005f8000067ab9 */ /* 0x000fe20000000000 */
[----:B------:R-:W-:Y:S01]  /*04b0*/  MOV R2, c[0x0][0x16c] ;  /* 0x00005b0000027a02 */ /* 0x000fe20000000f00 */
[----:B------:R-:W-:Y:S03]  /*04c0*/  BSSY B0, `(.L_x_360) ;  /* 0x000003a000007945 */ /* 0x000fe60003800000 */
[----:B------:R-:W-:Y:S01]  /*04d0*/  ISETP.GE.AND P6, PT, R2, 0x1, PT ;  /* 0x000000010200780c */ /* 0x000fe20003fc6270 */
[----:B--2---:R-:W-:Y:S04]  /*04e0*/  STS.128 [R0.X16], R40 ;  /* 0x0000002800007388 */ /* 0x004fe8000000cc00 */
[----:B---3--:R-:W-:Y:S04]  /*04f0*/  STS.128 [R0.X16+0x200], R36 ;  /* 0x0002002400007388 */ /* 0x008fe8000000cc00 */
[----:B----4-:R-:W-:Y:S04]  /*0500*/  STS.128 [R0.X16+0x400], R44 ;  /* 0x0004002c00007388 */ /* 0x010fe8000000cc00 */
[----:B------:R-:W-:Y:S01]  /*0510*/  STS.128 [R0.X16+0x600], R64 ;  /* 0x0006004000007388 */ /* 0x000fe2000000cc00 */
[----:B------:R-:W-:-:S06]  /*0520*/  NOP ;  /* 0x0000000000007918 */ /* 0x000fcc0000000000 */
[----:B------:R-:W0:Y:S04]  /*0530*/  LDS.128 R68, [R34.X16] ;  /* 0x0000000022447984 */ /* 0x000e28000000cc00 */
[----:B------:R-:W1:Y:S04]  /*0540*/  LDS.128 R28, [R34.X16+0x10] ;  /* 0x00001000221c7984 */ /* 0x000e68000000cc00 */
[----:B------:R2:W3:Y:S04]  /*0550*/  LDS.128 R24, [R34.X16+0x20] ;  /* 0x0000200022187984 */ /* 0x0004e8000000cc00 */
[----:B------:R2:W4:Y:S01]  /*0560*/  LDS.128 R4, [R34.X16+0x30] ;  /* 0x0000300022047984 */ /* 0x000522000000cc00 */
[----:B0----5:R-:W-:-:S02]  /*0570*/  FADD.FTZ R49, R68, R53 ;  /* 0x0000003544317221 */ /* 0x021fc40000010000 */
[--C-:B------:R-:W-:Y:S02]  /*0580*/  FADD.FTZ R48, R69, R53.reuse ;  /* 0x0000003545307221 */ /* 0x100fe40000010000 */
[--C-:B------:R-:W-:Y:S01]  /*0590*/  FADD.FTZ R47, R70, R53.reuse ;  /* 0x00000035462f7221 */ /* 0x100fe20000010000 */
[----:B------:R-:W-:Y:S01]  /*05a0*/  FSETP.GTU.FTZ.AND P4, PT, R49, 20, PT ;  /* 0x41a000003100780b */ /* 0x000fe20003f9c000 */
[--C-:B------:R-:W-:Y:S01]  /*05b0*/  FADD.FTZ R46, R71, R53.reuse ;  /* 0x00000035472e7221 */ /* 0x100fe20000010000 */
[----:B------:R-:W-:Y:S01]  /*05c0*/  FSETP.GTU.FTZ.AND P5, PT, R48, 20, PT ;  /* 0x41a000003000780b */ /* 0x000fe20003fbc000 */
[--C-:B-1----:R-:W-:Y:S01]  /*05d0*/  FADD.FTZ R0, R28, R53.reuse ;  /* 0x000000351c007221 */ /* 0x102fe20000010000 */
[----:B------:R-:W-:Y:S01]  /*05e0*/  ISETP.EQ.OR P4, PT, RZ, UR6, P4 ;  /* 0x00000006ff007c0c */ /* 0x000fe2000a782670 */
[--C-:B------:R-:W-:Y:S01]  /*05f0*/  FADD.FTZ R64, R29, R53.reuse ;  /* 0x000000351d407221 */ /* 0x100fe20000010000 */
[----:B------:R-:W-:Y:S01]  /*0600*/  FSETP.GTU.FTZ.AND P3, PT, R47, 20, PT ;  /* 0x41a000002f00780b */ /* 0x000fe20003f7c000 */
[----:B------:R-:W-:Y:S01]  /*0610*/  FADD.FTZ R65, R30, R53 ;  /* 0x000000351e417221 */ /* 0x000fe20000010000 */
[----:B------:R-:W-:-:S02]  /*0620*/  FSETP.GTU.FTZ.AND P2, PT, R46, 20, PT ;  /* 0x41a000002e00780b */ /* 0x000fc40003f5c000 */
[----:B------:R-:W-:Y:S02]  /*0630*/  FSETP.GTU.FTZ.AND P1, PT, R0, 20, PT ;  /* 0x41a000000000780b */ /* 0x000fe40003f3c000 */
[----:B------:R-:W-:Y:S02]  /*0640*/  FSETP.GTU.FTZ.AND P0, PT, R64, 20, PT ;  /* 0x41a000004000780b */ /* 0x000fe40003f1c000 */
[----:B------:R-:W-:-:S03]  /*0650*/  ISETP.EQ.OR P5, PT, RZ, UR6, P5 ;  /* 0x00000006ff007c0c */ /* 0x000fc6000afa2670 */
[----:B------:R-:W-:Y:S05]  /*0660*/  @P4 BRA `(.L_x_361) ;  /* 0x000001f000004947 */ /* 0x000fea0003800000 */
[----:B--234-:R-:W-:Y:S01]  /*0670*/  FMUL.FTZ R49, R49, 1.4426950216293334961 ;  /* 0x3fb8aa3b31317820 */ /* 0x01cfe20000410000 */
        /* <DEDUP_REMOVED lines=30> */
.L_x_361:
[----:B--234-:R-:W-:Y:S05]  /*0860*/  BSYNC B0 ;  /* 0x0000000000007941 */ /* 0x01cfea0003800000 */
.L_x_360:
        /* <DEDUP_REMOVED lines=35> */
.L_x_363:
[----:B------:R-:W-:Y:S05]  /*0aa0*/  BSYNC B0 ;  /* 0x0000000000007941 */ /* 0x000fea0003800000 */
.L_x_362:
        /* <DEDUP_REMOVED lines=37> */
.L_x_365:
[----:B------:R-:W-:Y:S05]  /*0d00*/  BSYNC B0 ;  /* 0x0000000000007941 */ /* 0x000fea0003800000 */
.L_x_364:
        /* <DEDUP_REMOVED lines=35> */
.L_x_367:
[----:B------:R-:W-:Y:S05]  /*0f40*/  BSYNC B0 ;  /* 0x0000000000007941 */ /* 0x000fea0003800000 */
.L_x_366:
        /* <DEDUP_REMOVED lines=37> */
.L_x_369:
[----:B------:R-:W-:Y:S05]  /*11a0*/  BSYNC B0 ;  /* 0x0000000000007941 */ /* 0x000fea0003800000 */
.L_x_368:
        /* <DEDUP_REMOVED lines=35> */
.L_x_371:
[----:B------:R-:W-:Y:S05]  /*13e0*/  BSYNC B0 ;  /* 0x0000000000007941 */ /* 0x000fea0003800000 */
.L_x_370:
        /* <DEDUP_REMOVED lines=37> */
.L_x_373:
[----:B------:R-:W-:Y:S05]  /*1640*/  BSYNC B0 ;  /* 0x0000000000007941 */ /* 0x000fea0003800000 */
.L_x_372:
        /* <DEDUP_REMOVED lines=35> */
.L_x_375:
[----:B------:R-:W-:Y:S05]  /*1880*/  BSYNC B0 ;  /* 0x0000000000007941 */ /* 0x000fea0003800000 */
.L_x_374:
        /* <DEDUP_REMOVED lines=37> */
.L_x_377:
[----:B------:R-:W-:Y:S05]  /*1ae0*/  BSYNC B0 ;  /* 0x0000000000007941 */ /* 0x000fea0003800000 */
.L_x_376:
[----:B------:R-:W-:Y:S01]  /*1af0*/  BSSY B0, `(.L_x_378) ;  /* 0x0000026000007945 */ /* 0x000fe20003800000 */
[----:B------:R-:W-:Y:S01]  /*1b00*/  FSETP.GTU.FTZ.AND P3, PT, R73, 20, PT ;  /* 0x41a000004900780b */ /* 0x000fe20003f7c000 */
[----:B------:R-:W-:Y:S02]  /*1b10*/  FADD.FTZ R74, R7, R53 ;  /* 0x00000035074a7221 */ /* 0x000fe40000010000 */
[-C--:B------:R-:W-:Y:S02]  /*1b20*/  FMUL.FTZ R4, R8, R52.reuse ;  /* 0x0000003408047220 */ /* 0x080fe40000410000 */
[-C--:B------:R-:W-:Y:S02]  /*1b30*/  FMUL.FTZ R5, R9, R52.reuse ;  /* 0x0000003409057220 */ /* 0x080fe40000410000 */
[----:B------:R-:W-:Y:S01]  /*1b40*/  FMUL.FTZ R6, R10, R52 ;  /* 0x000000340a067220 */ /* 0x000fe20000410000 */
[----:B------:R-:W-:Y:S05]  /*1b50*/  @P2 BRA `(.L_x_379) ;  /* 0x000001f000002947 */ /* 0x000fea0003800000 */
[----:B------:R-:W-:Y:S01]  /*1b60*/  FMUL.FTZ R68, R68, 1.4426950216293334961 ;  /* 0x3fb8aa3b44447820 */ /* 0x000fe20000410000 */
[----:B------:R-:W-:Y:S01]  /*1b70*/  MOV R24, 0x3e800000 ;  /* 0x3e80000000187802 */ /* 0x000fe20000000f00 */
[----:B------:R-:W-:-:S02]  /*1b80*/  HFMA2.MMA R26, -RZ, RZ, 1.3056640625, -1.8671875 ;  /* 0x3d39bf78ff1a7435 */ /* 0x000fc400000001ff */
        /* <DEDUP_REMOVED lines=28> */
.L_x_379:
[----:B------:R-:W-:Y:S05]  /*1d50*/  BSYNC B0 ;  /* 0x0000000000007941 */ /* 0x000fea0003800000 */
.L_x_378:
[----:B------:R-:W-:Y:S01]  /*1d60*/  ISETP.EQ.OR P1, PT, RZ, UR6, P1 ;  /* 0x00000006ff007c0c */ /* 0x000fe20008f22670 */
[----:B------:R-:W-:Y:S01]  /*1d70*/  BSSY B0, `(.L_x_380) ;  /* 0x0000031000007945 */ /* 0x000fe20003800000 */
[----:B------:R-:W-:Y:S01]  /*1d80*/  FSETP.GTU.FTZ.AND P2, PT, R74, 20, PT ;  /* 0x41a000004a00780b */ /* 0x000fe20003f5c000 */
[----:B------:R-:W-:Y:S01]  /*1d90*/  FMUL.FTZ R75, R8, R0 ;  /* 0x00000000084b7220 */ /* 0x000fe20000410000 */
[----:B------:R-:W-:Y:S01]  /*1da0*/  ISETP.EQ.OR P0, PT, RZ, UR6, P0 ;  /* 0x00000006ff007c0c */ /* 0x000fe20008702670 */
[----:B------:R-:W-:Y:S01]  /*1db0*/  FMUL.FTZ R76, R9, R64 ;  /* 0x00000040094c7220 */ /* 0x000fe20000410000 */
[----:B------:R-:W-:Y:S01]  /*1dc0*/  ISETP.EQ.OR P4, PT, RZ, UR6, P4 ;  /* 0x00000006ff007c0c */ /* 0x000fe2000a782670 */
[----:B------:R-:W-:Y:S01]  /*1dd0*/  FMUL.FTZ R77, R10, R65 ;  /* 0x000000410a4d7220 */ /* 0x000fe20000410000 */
[----:B------:R-:W-:Y:S01]  /*1de0*/  ISETP.EQ.OR P5, PT, RZ, UR6, P5 ;  /* 0x00000006ff007c0c */ /* 0x000fe2000afa2670 */
[C---:B------:R-:W-:Y:S01]  /*1df0*/  FMUL.FTZ R78, R11.reuse, R66 ;  /* 0x000000420b4e7220 */ /* 0x040fe20000410000 */
[----:B------:R-:W-:Y:S01]  /*1e00*/  ISETP.EQ.OR P3, PT, RZ, UR6, P3 ;  /* 0x00000006ff007c0c */ /* 0x000fe20009f62670 */
[-C--:B------:R-:W-:Y:S01]  /*1e10*/  FMUL.FTZ R7, R11, R52.reuse ;  /* 0x000000340b077220 */ /* 0x080fe20000410000 */
[----:B------:R-:W-:Y:S01]  /*1e20*/  ISETP.EQ.OR P2, PT, RZ, UR6, P2 ;  /* 0x00000006ff007c0c */ /* 0x000fe20009742670 */
[----:B------:R-:W-:-:S02]  /*1e30*/  FMUL.FTZ R8, R12, R52 ;  /* 0x000000340c087220 */ /* 0x000fc40000410000 */
[CC--:B------:R-:W-:Y:S02]  /*1e40*/  FMUL.FTZ R9, R13.reuse, R52.reuse ;  /* 0x000000340d097220 */ /* 0x0c0fe40000410000 */
[----:B------:R-:W-:Y:S02]  /*1e50*/  FMUL.FTZ R10, R14, R52 ;  /* 0x000000340e0a7220 */ /* 0x000fe40000410000 */
[----:B------:R-:W-:Y:S02]  /*1e60*/  FMUL.FTZ R79, R12, R67 ;  /* 0x000000430c4f7220 */ /* 0x000fe40000410000 */
[----:B------:R-:W-:Y:S01]  /*1e70*/  FMUL.FTZ R80, R13, R68 ;  /* 0x000000440d507220 */ /* 0x000fe20000410000 */
        /* <DEDUP_REMOVED lines=32> */
.L_x_381:
[----:B------:R-:W-:Y:S05]  /*2080*/  BSYNC B0 ;  /* 0x0000000000007941 */ /* 0x000fea0003800000 */
.L_x_380:
[----:B------:R-:W-:Y:S01]  /*2090*/  BSSY B0, `(.L_x_382) ;  /* 0x0000022000007945 */ /* 0x000fe20003800000 */
        /* <DEDUP_REMOVED lines=33> */
.L_x_383:
[----:B------:R-:W-:Y:S05]  /*22b0*/  BSYNC B0 ;  /* 0x0000000000007941 */ /* 0x000fea0003800000 */
.L_x_382:
[----:B------:R-:W-:Y:S01]  /*22c0*/  BSSY B0, `(.L_x_384) ;  /* 0x0000021000007945 */ /* 0x000fe20003800000 */
        /* <DEDUP_REMOVED lines=32> */
.L_x_385:
[----:B------:R-:W-:Y:S05]  /*24d0*/  BSYNC B0 ;  /* 0x0000000000007941 */ /* 0x000fea0003800000 */
.L_x_384:
        /* <DEDUP_REMOVED lines=33> */
.L_x_387:
[----:B------:R-:W-:Y:S05]  /*26f0*/  BSYNC B0 ;  /* 0x0000000000007941 */ /* 0x000fea0003800000 */
.L_x_386:
        /* <DEDUP_REMOVED lines=33> */
.L_x_389:
[----:B------:R-:W-:Y:S05]  /*2910*/  BSYNC B0 ;  /* 0x0000000000007941 */ /* 0x000fea0003800000 */
.L_x_388:
        /* <DEDUP_REMOVED lines=33> */
.L_x_391:
[----:B------:R-:W-:Y:S05]  /*2b30*/  BSYNC B0 ;  /* 0x0000000000007941 */ /* 0x000fea0003800000 */
.L_x_390:
[----:B------:R-:W-:Y:S01]  /*2b40*/  BAR.SYNC.DEFER_BLOCKING 0x0 ;  /* 0x0000000000007b1d */ /* 0x000fe20000010000 */
[C---:B------:R-:W-:Y:S02]  /*2b50*/  FMUL.FTZ R82, R15.reuse, R70 ;  /* 0x000000460f527220 */ /* 0x040fe40000410000 */
[-C--:B------:R-:W-:Y:S02]  /*2b60*/  FMUL.FTZ R11, R15, R52.reuse ;  /* 0x000000340f0b7220 */ /* 0x080fe40000410000 */
[-C--:B------:R-:W-:Y:S02]  /*2b70*/  FMUL.FTZ R12, R16, R52.reuse ;  /* 0x00000034100c7220 */ /* 0x080fe40000410000 */
[-C--:B------:R-:W-:Y:S02]  /*2b80*/  FMUL.FTZ R13, R17, R52.reuse ;  /* 0x00000034110d7220 */ /* 0x080fe40000410000 */
[----:B------:R-:W-:Y:S02]  /*2b90*/  FMUL.FTZ R14, R18, R52 ;  /* 0x00000034120e7220 */ /* 0x000fe40000410000 */
[----:B------:R-:W-:-:S02]  /*2ba0*/  FMUL.FTZ R83, R16, R49 ;  /* 0x0000003110537220 */ /* 0x000fc40000410000 */
[----:B------:R-:W-:Y:S02]  /*2bb0*/  FMUL.FTZ R84, R17, R48 ;  /* 0x0000003011547220 */ /* 0x000fe40000410000 */
[----:B------:R-:W-:Y:S02]  /*2bc0*/  FMUL.FTZ R85, R18, R47 ;  /* 0x0000002f12557220 */ /* 0x000fe40000410000 */
[C---:B------:R-:W-:Y:S02]  /*2bd0*/  FMUL.FTZ R86, R19.reuse, R46 ;  /* 0x0000002e13567220 */ /* 0x040fe40000410000 */
[-C--:B------:R-:W-:Y:S02]  /*2be0*/  FMUL.FTZ R15, R19, R52.reuse ;  /* 0x00000034130f7220 */ /* 0x080fe40000410000 */
[-C--:B------:R-:W-:Y:S02]  /*2bf0*/  FMUL.FTZ R16, R20, R52.reuse ;  /* 0x0000003414107220 */ /* 0x080fe40000410000 */
[----:B------:R-:W-:-:S02]  /*2c00*/  FMUL.FTZ R17, R21, R52 ;  /* 0x0000003415117220 */ /* 0x000fc40000410000 */
[-C--:B------:R-:W-:Y:S02]  /*2c10*/  FMUL.FTZ R18, R22, R52.reuse ;  /* 0x0000003416127220 */ /* 0x080fe40000410000 */
[----:B------:R-:W-:Y:S02]  /*2c20*/  FMUL.FTZ R19, R23, R52 ;  /* 0x0000003417137220 */ /* 0x000fe40000410000 */
[----:B------:R-:W-:Y:S02]  /*2c30*/  FMUL.FTZ R87, R20, R71 ;  /* 0x0000004714577220 */ /* 0x000fe40000410000 */
[----:B------:R-:W-:Y:S02]  /*2c40*/  FMUL.FTZ R88, R21, R72 ;  /* 0x0000004815587220 */ /* 0x000fe40000410000 */
[----:B------:R-:W-:Y:S01]  /*2c50*/  FMUL.FTZ R89, R22, R73 ;  /* 0x0000004916597220 */ /* 0x000fe20000410000 */
[----:B------:R-:W-:Y:S05]  /*2c60*/  @!P6 BRA `(.L_x_392) ;  /* 0x000029f00000e947 */ /* 0x000fea0003800000 */
[----:B------:R-:W-:Y:S01]  /*2c70*/  FMUL.FTZ R90, R23, R74 ;  /* 0x0000004a175a7220 */ /* 0x000fe20000410000 */
[----:B------:R-:W-:-:S03]  /*2c80*/  MOV R91, RZ ;  /* 0x000000ff005b7202 */ /* 0x000fc60000000f00 */
.L_x_398:
        /* <DEDUP_REMOVED lines=12> */
[C---:B------:R-:W-:Y:S02]  /*2d50*/  IMAD R25, R51.reuse, c[0x0][0x198], RZ ;  /* 0x0000660033197a24 */ /* 0x040fe400078e02ff */
[----:B------:R-:W-:Y:S02]  /*2d60*/  IMAD R45, R51, c[0x0][0x1b8], RZ ;  /* 0x00006e00332d7a24 */ /* 0x000fe400078e02ff */
[C---:B------:R-:W-:Y:S02]  /*2d70*/  IMAD R43, R50.reuse, c[0x0][0x19c], R25 ;  /* 0x00006700322b7a24 */ /* 0x040fe400078e0219 */
[----:B------:R-:W-:Y:S02]  /*2d80*/  IMAD R45, R50, c[0x0][0x1bc], R45 ;  /* 0x00006f00322d7a24 */ /* 0x000fe400078e022d */
[----:B--2---:R-:W-:Y:S02]  /*2d90*/  FMUL.FTZ R3, R21, R49 ;  /* 0x0000003115037220 */ /* 0x004fe40000410000 */
[----:B------:R-:W-:-:S02]  /*2da0*/  FMUL.FTZ R27, R20, 1.4426950216293334961 ;  /* 0x3fb8aa3b141b7820 */ /* 0x000fc40000410000 */
[----:B------:R-:W-:Y:S02]  /*2db0*/  FMUL.RZ R24, R3, 0.15915493667125701904 ;  /* 0x3e22f98303187820 */ /* 0x000fe4000040c000 */
[-C--:B------:R-:W-:Y:S02]  /*2dc0*/  FMUL.FTZ R3, R21, R48.reuse ;  /* 0x0000003015037220 */ /* 0x080fe40000410000 */
[----:B------:R-:W-:Y:S01]  /*2dd0*/  MUFU.SIN R107, R24 ;  /* 0x00000018006b7308 */ /* 0x000fe20000000400 */
[----:B------:R-:W-:Y:S02]  /*2de0*/  FMUL.FTZ R39, R27, R48 ;  /* 0x000000301b277220 */ /* 0x000fe40000410000 */
[----:B------:R-:W-:Y:S02]  /*2df0*/  FMUL.RZ R20, R3, 0.15915493667125701904 ;  /* 0x3e22f98303147820 */ /* 0x000fe4000040c000 */
[-C--:B------:R-:W-:Y:S02]  /*2e00*/  FMUL.FTZ R3, R21, R47.reuse ;  /* 0x0000002f15037220 */ /* 0x080fe40000410000 */
[----:B------:R-:W-:Y:S01]  /*2e10*/  FMUL.FTZ R37, R27, R47 ;  /* 0x0000002f1b257220 */ /* 0x000fe20000410000 */
[----:B------:R-:W-:Y:S01]  /*2e20*/  MUFU.SIN R106, R20 ;  /* 0x00000014006a7308 */ /* 0x000fe20000000400 */
[----:B------:R-:W-:-:S02]  /*2e30*/  FMUL.RZ R22, R3, 0.15915493667125701904 ;  /* 0x3e22f98303167820 */ /* 0x000fc4000040c000 */
[----:B------:R-:W-:Y:S02]  /*2e40*/  FMUL.FTZ R3, R21, R46 ;  /* 0x0000002e15037220 */ /* 0x000fe40000410000 */
[----:B------:R-:W-:Y:S02]  /*2e50*/  FMUL.FTZ R36, R27, R64 ;  /* 0x000000401b247220 */ /* 0x000fe40000410000 */
[----:B------:R-:W-:Y:S01]  /*2e60*/  FMUL.RZ R23, R3, 0.15915493667125701904 ;  /* 0x3e22f98303177820 */ /* 0x000fe2000040c000 */
[----:B------:R0:W-:Y:S01]  /*2e70*/  MUFU.COS R108, R20 ;  /* 0x00000014006c7308 */ /* 0x0001e20000000000 */
[----:B------:R-:W-:Y:S02]  /*2e80*/  FMUL.FTZ R3, R21, R0 ;  /* 0x0000000015037220 */ /* 0x000fe40000410000 */
[C---:B------:R-:W-:Y:S02]  /*2e90*/  FMUL.FTZ R35, R27.reuse, R65 ;  /* 0x000000411b237220 */ /* 0x040fe40000410000 */
[----:B------:R-:W-:-:S02]  /*2ea0*/  FMUL.FTZ R42, R27, R46 ;  /* 0x0000002e1b2a7220 */ /* 0x000fc40000410000 */
[----:B------:R-:W-:Y:S01]  /*2eb0*/  FMUL.FTZ R41, R27, R0 ;  /* 0x000000001b297220 */ /* 0x000fe20000410000 */
[----:B------:R-:W-:Y:S01]  /*2ec0*/  MUFU.SIN R100, R22 ;  /* 0x0000001600647308 */ /* 0x000fe20000000400 */
[----:B0-----:R-:W-:Y:S02]  /*2ed0*/  FMUL.RZ R20, R3, 0.15915493667125701904 ;  /* 0x3e22f98303147820 */ /* 0x001fe4000040c000 */
[----:B------:R-:W-:Y:S02]  /*2ee0*/  FMUL.FTZ R3, R21, R64 ;  /* 0x0000004015037220 */ /* 0x000fe40000410000 */
[C---:B------:R-:W-:Y:S02]  /*2ef0*/  FMUL.FTZ R28, R27.reuse, R67 ;  /* 0x000000431b1c7220 */ /* 0x040fe40000410000 */
[C---:B------:R-:W-:Y:S01]  /*2f00*/  FMUL.FTZ R30, R27.reuse, R66 ;  /* 0x000000421b1e7220 */ /* 0x040fe20000410000 */
[----:B------:R0:W-:Y:S01]  /*2f10*/  MUFU.COS R101, R22 ;  /* 0x0000001600657308 */ /* 0x0001e20000000000 */
[----:B------:R-:W-:-:S02]  /*2f20*/  FMUL.FTZ R26, R27, R68 ;  /* 0x000000441b1a7220 */ /* 0x000fc40000410000 */
[C---:B------:R-:W-:Y:S02]  /*2f30*/  FMUL.FTZ R38, R27.reuse, R49 ;  /* 0x000000311b267220 */ /* 0x040fe40000410000 */
[----:B------:R-:W-:-:S03]  /*2f40*/  FMUL.FTZ R29, R27, R70 ;  /* 0x000000461b1d7220 */ /* 0x000fc60000410000 */
        /* <DEDUP_REMOVED lines=23> */
[----:B------:R-:W-:Y:S01]  /*30c0*/  MUFU.COS R33, R22 ;  /* 0x0000001600217308 */ /* 0x000fe20000000000 */
[----:B------:R-:W-:-:S04]  /*30d0*/  FMUL.FTZ R3, R21, R71 ;  /* 0x0000004715037220 */ /* 0x000fc80000410000 */
[----:B------:R-:W-:-:S03]  /*30e0*/  FMUL.RZ R3, R3, 0.15915493667125701904 ;  /* 0x3e22f98303037820 */ /* 0x000fc6000040c000 */
[----:B------:R-:W-:Y:S08]  /*30f0*/  MUFU.SIN R111, R23 ;  /* 0x00000017006f7308 */ /* 0x000ff00000000400 */
[----:B------:R0:W-:Y:S08]  /*3100*/  MUFU.COS R31, R23 ;  /* 0x00000017001f7308 */ /* 0x0001f00000000000 */
[----:B------:R-:W-:Y:S01]  /*3110*/  MUFU.SIN R113, R24 ;  /* 0x0000001800717308 */ /* 0x000fe20000000400 */
[----:B0-----:R-:W-:-:S05]  /*3120*/  IMAD.WIDE.U32 R22, R50, c[0x0][0x198], RZ ;  /* 0x0000660032167a25 */ /* 0x001fca00078e00ff */
[----:B------:R-:W-:Y:S02]  /*3130*/  IADD3 R23, R23, R43, RZ ;  /* 0x0000002b17177210 */ /* 0x000fe40007ffe0ff */
[----:B------:R0:W-:Y:S03]  /*3140*/  MUFU.COS R112, R24 ;  /* 0x0000001800707308 */ /* 0x0001e60000000000 */
[----:B------:R-:W-:-:S05]  /*3150*/  IMAD.WIDE.U32 R22, R91, c[0x0][0x1a0], R22 ;  /* 0x000068005b167a25 */ /* 0x000fca00078e0016 */
[----:B------:R-:W1:Y:S01]  /*3160*/  MUFU.EX2 R39, R39 ;  /* 0x0000002700277308 */ /* 0x000e620000000800 */
[----:B0-----:R-:W-:-:S05]  /*3170*/  IMAD.WIDE.U32 R24, R50, c[0x0][0x1b8], RZ ;  /* 0x00006e0032187a25 */ /* 0x001fca00078e00ff */
[----:B------:R-:W-:Y:S02]  /*3180*/  IADD3 R25, R25, R45, RZ ;  /* 0x0000002d19197210 */ /* 0x000fe40007ffe0ff */
[----:B------:R-:W-:Y:S03]  /*3190*/  MUFU.SIN R116, R32 ;  /* 0x0000002000747308 */ /* 0x000fe60000000400 */
[----:B------:R-:W-:-:S05]  /*31a0*/  IMAD.WIDE.U32 R24, R91, c[0x0][0x1c0], R24 ;  /* 0x000070005b187a25 */ /* 0x000fca00078e0018 */
[----:B------:R0:W-:Y:S01]  /*31b0*/  MUFU.COS R114, R32 ;  /* 0x0000002000727308 */ /* 0x0001e20000000000 */
[C---:B-1----:R-:W-:Y:S01]  /*31c0*/  FMUL.FTZ R106, R39.reuse, R106 ;  /* 0x0000006a276a7220 */ /* 0x042fe20000410000 */
[----:B------:R-:W-:Y:S01]  /*31d0*/  LEA R44, P1, R24, c[0x0][0x230], 0x3 ;  /* 0x00008c00182c7a11 */ /* 0x000fe200078218ff */
[----:B------:R-:W-:-:S05]  /*31e0*/  FMUL.FTZ R108, R39, R108 ;  /* 0x0000006c276c7220 */ /* 0x000fca0000410000 */
[----:B------:R-:W1:Y:S01]  /*31f0*/  MUFU.EX2 R37, R37 ;  /* 0x0000002500257308 */ /* 0x000e620000000800 */
[C---:B0-----:R-:W-:Y:S02]  /*3200*/  IMAD R32, R2.reuse, c[0x0][0x1a0], RZ ;  /* 0x0000680002207a24 */ /* 0x041fe400078e02ff */
[----:B------:R-:W-:Y:S02]  /*3210*/  IMAD R2, R2, c[0x0][0x1c0], RZ ;  /* 0x0000700002027a24 */ /* 0x000fe400078e02ff */
[C---:B------:R-:W-:Y:S02]  /*3220*/  IMAD R45, R91.reuse, c[0x0][0x1a4], R32 ;  /* 0x000069005b2d7a24 */ /* 0x040fe400078e0220 */
[----:B------:R-:W-:Y:S01]  /*3230*/  IMAD R43, R91, c[0x0][0x1c4], R2 ;  /* 0x000071005b2b7a24 */ /* 0x000fe200078e0202 */
[----:B------:R-:W0:Y:S01]  /*3240*/  MUFU.EX2 R36, R36 ;  /* 0x0000002400247308 */ /* 0x000e220000000800 */
[----:B------:R-:W-:Y:S01]  /*3250*/  FMUL.FTZ R2, R21, R72 ;  /* 0x0000004815027220 */ /* 0x000fe20000410000 */
[----:B------:R-:W-:Y:S01]  /*3260*/  IADD3 R45, R23, R45, RZ ;  /* 0x0000002d172d7210 */ /* 0x000fe20007ffe0ff */
[----:B------:R-:W-:Y:S01]  /*3270*/  FMUL.FTZ R32, R27, R71 ;  /* 0x000000471b207220 */ /* 0x000fe20000410000 */
[----:B------:R-:W-:Y:S01]  /*3280*/  IADD3 R23, R25, R43, RZ ;  /* 0x0000002b19177210 */ /* 0x000fe20007ffe0ff */
[----:B------:R-:W-:Y:S01]  /*3290*/  FMUL.RZ R43, R2, 0.15915493667125701904 ;  /* 0x3e22f983022b7820 */ /* 0x000fe2000040c000 */
[----:B------:R-:W-:Y:S01]  /*32a0*/  LEA R2, P0, R22, c[0x0][0x228], 0x3 ;  /* 0x00008a0016027a11 */ /* 0x000fe200078018ff */
[----:B------:R-:W-:Y:S01]  /*32b0*/  FMUL.FTZ R25, R83, R106 ;  /* 0x0000006a53197220 */ /* 0x000fe20000410000 */
[----:B------:R-:W2:Y:S01]  /*32c0*/  MUFU.EX2 R35, R35 ;  /* 0x0000002300237308 */ /* 0x000ea20000000800 */
[----:B-1----:R-:W-:-:S02]  /*32d0*/  FMUL.FTZ R101, R37, R101 ;  /* 0x0000006525657220 */ /* 0x002fc40000410000 */
[----:B------:R-:W-:Y:S02]  /*32e0*/  FMUL.FTZ R100, R37, R100 ;  /* 0x0000006425647220 */ /* 0x000fe40000410000 */
[----:B------:R-:W-:-:S03]  /*32f0*/  FFMA.FTZ R37, RZ, R108, R25 ;  /* 0x0000006cff257223 */ /* 0x000fc60000010019 */
[----:B------:R-:W-:Y:S01]  /*3300*/  MUFU.SIN R118, R3 ;  /* 0x0000000300767308 */ /* 0x000fe20000000400 */
[----:B------:R-:W-:Y:S02]  /*3310*/  FADD.FTZ R37, RZ, R37 ;  /* 0x00000025ff257221 */ /* 0x000fe40000010000 */
[C---:B0-----:R-:W-:Y:S02]  /*3320*/  FMUL.FTZ R95, R36.reuse, R95 ;  /* 0x0000005f245f7220 */ /* 0x041fe40000410000 */
[----:B------:R-:W-:-:S03]  /*3330*/  FMUL.FTZ R94, R36, R94 ;  /* 0x0000005e245e7220 */ /* 0x000fc60000410000 */
[----:B------:R0:W-:Y:S01]  /*3340*/  MUFU.COS R117, R3 ;  /* 0x0000000300757308 */ /* 0x0001e20000000000 */
[C---:B--2---:R-:W-:Y:S02]  /*3350*/  FMUL.FTZ R93, R35.reuse, R34 ;  /* 0x00000022235d7220 */ /* 0x044fe40000410000 */
[----:B------:R-:W-:-:S05]  /*3360*/  FMUL.FTZ R92, R35, R92 ;  /* 0x0000005c235c7220 */ /* 0x000fca0000410000 */
[----:B------:R-:W1:Y:S01]  /*3370*/  MUFU.EX2 R42, R42 ;  /* 0x0000002a002a7308 */ /* 0x000e620000000800 */
[----:B0-----:R-:W-:Y:S01]  /*3380*/  LEA.HI.X R3, R22, c[0x0][0x22c], R45, 0x3, P0 ;  /* 0x00008b0016037a11 */ /* 0x001fe200000f1c2d */
[C---:B------:R-:W-:Y:S01]  /*3390*/  FMUL.FTZ R22, R27.reuse, R72 ;  /* 0x000000481b167220 */ /* 0x040fe20000410000 */
[----:B------:R-:W-:Y:S01]  /*33a0*/  LEA.HI.X R45, R24, c[0x0][0x234], R23, 0x3, P1 ;  /* 0x00008d00182d7a11 */ /* 0x000fe200008f1c17 */
[----:B------:R-:W-:Y:S02]  /*33b0*/  FMUL.FTZ R24, RZ, R106 ;  /* 0x0000006aff187220 */ /* 0x000fe40000410000 */
[----:B------:R-:W-:Y:S01]  /*33c0*/  FMUL.FTZ R23, R27, R73 ;  /* 0x000000491b177220 */ /* 0x000fe20000410000 */
[----:B------:R-:W2:Y:S01]  /*33d0*/  LDG.E.64 R2, [R2.64] ;  /* 0x0000000402027981 */ /* 0x000ea2000c1e1b00 */
[----:B------:R-:W-:Y:S01]  /*33e0*/  FFMA.FTZ R25, R83, R108, -R24 ;  /* 0x0000006c53197223 */ /* 0x000fe20000010818 */
[----:B------:R-:W0:Y:S01]  /*33f0*/  MUFU.EX2 R41, R41 ;  /* 0x0000002900297308 */ /* 0x000e220000000800 */
[----:B------:R-:W-:Y:S01]  /*3400*/  FMUL.FTZ R24, R100, R37 ;  /* 0x0000002564187220 */ /* 0x000fe20000410000 */
[----:B------:R-:W2:Y:S01]  /*3410*/  LDG.E.64 R44, [R44.64] ;  /* 0x000000042c2c7981 */ /* 0x000ea2000c1e1b00 */
[----:B------:R-:W-:-:S04]  /*3420*/  FADD.FTZ R25, R84, R25 ;  /* 0x0000001954197221 */ /* 0x000fc80000010000 */
[-C--:B------:R-:W-:Y:S01]  /*3430*/  FMUL.FTZ R36, R100, R25.reuse ;  /* 0x0000001964247220 */ /* 0x080fe20000410000 */
[----:B------:R-:W3:Y:S01]  /*3440*/  MUFU.EX2 R28, R28 ;  /* 0x0000001c001c7308 */ /* 0x000ee20000000800 */
[C---:B------:R-:W-:Y:S02]  /*3450*/  FFMA.FTZ R34, R101.reuse, R25, -R24 ;  /* 0x0000001965227223 */ /* 0x040fe40000010818 */
[----:B------:R-:W-:Y:S02]  /*3460*/  FFMA.FTZ R36, R101, R37, R36 ;  /* 0x0000002565247223 */ /* 0x000fe40000010024 */
[----:B-1----:R-:W-:Y:S02]  /*3470*/  FMUL.FTZ R98, R42, R98 ;  /* 0x000000622a627220 */ /* 0x002fe40000410000 */
[----:B------:R-:W-:Y:S01]  /*3480*/  FADD.FTZ R34, R85, R34 ;  /* 0x0000002255227221 */ /* 0x000fe20000010000 */
[----:B------:R-:W-:Y:S01]  /*3490*/  MUFU.SIN R103, R20 ;  /* 0x0000001400677308 */ /* 0x000fe20000000400 */
[----:B------:R-:W-:-:S02]  /*34a0*/  FMUL.FTZ R24, R21, R73 ;  /* 0x0000004915187220 */ /* 0x000fc40000410000 */
[----:B------:R-:W-:Y:S02]  /*34b0*/  FADD.FTZ R36, RZ, R36 ;  /* 0x00000024ff247221 */ /* 0x000fe40000010000 */
[----:B------:R-:W-:Y:S02]  /*34c0*/  FMUL.FTZ R99, R42, R99 ;  /* 0x000000632a637220 */ /* 0x000fe40000410000 */
[----:B------:R-:W-:Y:S01]  /*34d0*/  FMUL.FTZ R25, R98, R34 ;  /* 0x0000002262197220 */ /* 0x000fe20000410000 */
[----:B------:R1:W-:Y:S01]  /*34e0*/  MUFU.COS R102, R20 ;  /* 0x0000001400667308 */ /* 0x0003e20000000000 */
[----:B------:R-:W-:Y:S02]  /*34f0*/  FMUL.RZ R35, R24, 0.15915493667125701904 ;  /* 0x3e22f98318237820 */ /* 0x000fe4000040c000 */
[-C--:B------:R-:W-:Y:S02]  /*3500*/  FMUL.FTZ R24, R98, R36.reuse ;  /* 0x0000002462187220 */ /* 0x080fe40000410000 */
[----:B------:R-:W-:-:S02]  /*3510*/  FFMA.FTZ R36, R99, R36, R25 ;  /* 0x0000002463247223 */ /* 0x000fc40000010019 */
[----:B------:R-:W-:Y:S01]  /*3520*/  FFMA.FTZ R25, R99, R34, -R24 ;  /* 0x0000002263197223 */ /* 0x000fe20000010818 */
[----:B------:R-:W4:Y:S01]  /*3530*/  MUFU.EX2 R30, R30 ;  /* 0x0000001e001e7308 */ /* 0x000f220000000800 */
[----:B-1----:R-:W-:Y:S02]  /*3540*/  FMUL.FTZ R20, R27, R69 ;  /* 0x000000451b147220 */ /* 0x002fe40000410000 */
[----:B0-----:R-:W-:Y:S02]  /*3550*/  FMUL.FTZ R96, R41, R96 ;  /* 0x0000006029607220 */ /* 0x001fe40000410000 */
[----:B------:R-:W-:Y:S02]  /*3560*/  FADD.FTZ R36, RZ, R36 ;  /* 0x00000024ff247221 */ /* 0x000fe40000010000 */
[----:B------:R-:W-:Y:S01]  /*3570*/  FMUL.FTZ R21, R21, R74 ;  /* 0x0000004a15157220 */ /* 0x000fe20000410000 */
[----:B------:R-:W0:Y:S01]  /*3580*/  MUFU.EX2 R20, R20 ;  /* 0x0000001400147308 */ /* 0x000e220000000800 */
[----:B---3--:R-:W-:-:S02]  /*3590*/  FMUL.FTZ R104, R28, R33 ;  /* 0x000000211c687220 */ /* 0x008fc40000410000 */
[----:B------:R-:W-:Y:S02]  /*35a0*/  FMUL.FTZ R105, R28, R105 ;  /* 0x000000691c697220 */ /* 0x000fe40000410000 */
[----:B------:R-:W-:Y:S02]  /*35b0*/  FADD.FTZ R25, R86, R25 ;  /* 0x0000001956197221 */ /* 0x000fe40000010000 */
[----:B------:R-:W-:Y:S01]  /*35c0*/  FMUL.FTZ R97, R41, R40 ;  /* 0x0000002829617220 */ /* 0x000fe20000410000 */
[----:B------:R-:W1:Y:S01]  /*35d0*/  MUFU.EX2 R26, R26 ;  /* 0x0000001a001a7308 */ /* 0x000e620000000800 */
[C---:B------:R-:W-:Y:S02]  /*35e0*/  FMUL.FTZ R28, R96.reuse, R36 ;  /* 0x00000024601c7220 */ /* 0x040fe40000410000 */
[----:B------:R-:W-:Y:S02]  /*35f0*/  FMUL.RZ R33, R21, 0.15915493667125701904 ;  /* 0x3e22f98315217820 */ /* 0x000fe4000040c000 */
[----:B------:R-:W-:-:S02]  /*3600*/  FMUL.FTZ R21, R96, R25 ;  /* 0x0000001960157220 */ /* 0x000fc40000410000 */
[C---:B------:R-:W-:Y:S01]  /*3610*/  FFMA.FTZ R28, R97.reuse, R25, -R28 ;  /* 0x00000019611c7223 */ /* 0x040fe2000001081c */
[----:B------:R-:W-:Y:S01]  /*3620*/  MUFU.EX2 R23, R23 ;  /* 0x0000001700177308 */ /* 0x000fe20000000800 */
[----:B------:R-:W-:Y:S02]  /*3630*/  FFMA.FTZ R21, R97, R36, R21 ;  /* 0x0000002461157223 */ /* 0x000fe40000010015 */
[----:B------:R-:W-:Y:S02]  /*3640*/  FADD.FTZ R28, R75, R28 ;  /* 0x0000001c4b1c7221 */ /* 0x000fe40000010000 */
[C---:B----4-:R-:W-:Y:S02]  /*3650*/  FMUL.FTZ R102, R30.reuse, R102 ;  /* 0x000000661e667220 */ /* 0x050fe40000410000 */
[----:B------:R-:W-:Y:S01]  /*3660*/  FMUL.FTZ R103, R30, R103 ;  /* 0x000000671e677220 */ /* 0x000fe20000410000 */
[----:B------:R-:W-:Y:S01]  /*3670*/  MUFU.SIN R122, R35 ;  /* 0x00000023007a7308 */ /* 0x000fe20000000400 */
[----:B------:R-:W-:-:S02]  /*3680*/  FADD.FTZ R21, RZ, R21 ;  /* 0x00000015ff157221 */ /* 0x000fc40000010000 */
[----:B------:R-:W-:Y:S02]  /*3690*/  FMUL.FTZ R30, R94, R28 ;  /* 0x0000001c5e1e7220 */ /* 0x000fe40000410000 */
[----:B------:R-:W-:Y:S02]  /*36a0*/  FMUL.FTZ R27, R27, R74 ;  /* 0x0000004a1b1b7220 */ /* 0x000fe40000410000 */
[C---:B0-----:R-:W-:Y:S01]  /*36b0*/  FMUL.FTZ R112, R20.reuse, R112 ;  /* 0x0000007014707220 */ /* 0x041fe20000410000 */
[----:B------:R-:W0:Y:S01]  /*36c0*/  MUFU.COS R24, R35 ;  /* 0x0000002300187308 */ /* 0x000e220000000000 */
[----:B------:R-:W-:Y:S02]  /*36d0*/  FMUL.FTZ R113, R20, R113 ;  /* 0x0000007114717220 */ /* 0x000fe40000410000 */
[-C--:B------:R-:W-:Y:S02]  /*36e0*/  FMUL.FTZ R20, R94, R21.reuse ;  /* 0x000000155e147220 */ /* 0x080fe40000410000 */
[----:B------:R-:W-:-:S02]  /*36f0*/  FFMA.FTZ R30, R95, R21, R30 ;  /* 0x000000155f1e7223 */ /* 0x000fc4000001001e */
[C---:B-1----:R-:W-:Y:S01]  /*3700*/  FMUL.FTZ R110, R26.reuse, R31 ;  /* 0x0000001f1a6e7220 */ /* 0x042fe20000410000 */
[----:B------:R-:W-:Y:S01]  /*3710*/  MUFU.SIN R120, R43 ;  /* 0x0000002b00787308 */ /* 0x000fe20000000400 */
[----:B------:R-:W-:Y:S02]  /*3720*/  FMUL.FTZ R111, R26, R111 ;  /* 0x0000006f1a6f7220 */ /* 0x000fe40000410000 */
[----:B------:R-:W-:Y:S02]  /*3730*/  FFMA.FTZ R21, R95, R28, -R20 ;  /* 0x0000001c5f157223 */ /* 0x000fe40000010814 */
[----:B------:R-:W-:Y:S02]  /*3740*/  FADD.FTZ R30, RZ, R30 ;  /* 0x0000001eff1e7221 */ /* 0x000fe40000010000 */
[----:B------:R-:W-:Y:S01]  /*3750*/  FADD.FTZ R21, R76, R21 ;  /* 0x000000154c157221 */ /* 0x000fe20000010000 */
[----:B------:R-:W-:Y:S01]  /*3760*/  MUFU.COS R119, R43 ;  /* 0x0000002b00777308 */ /* 0x000fe20000000000 */
[----:B------:R-:W-:-:S02]  /*3770*/  FMUL.FTZ R20, R92, R30 ;  /* 0x0000001e5c147220 */ /* 0x000fc40000410000 */
[C---:B0-----:R-:W-:Y:S02]  /*3780*/  FMUL.FTZ R121, R23.reuse, R24 ;  /* 0x0000001817797220 */ /* 0x041fe40000410000 */
[----:B------:R-:W-:Y:S02]  /*3790*/  FMUL.FTZ R122, R23, R122 ;  /* 0x0000007a177a7220 */ /* 0x000fe40000410000 */
[----:B------:R-:W-:Y:S01]  /*37a0*/  FMUL.FTZ R23, R92, R21 ;  /* 0x000000155c177220 */ /* 0x000fe20000410000 */
[----:B------:R-:W0:Y:S03]  /*37b0*/  MUFU.EX2 R22, R22 ;  /* 0x0000001600167308 */ /* 0x000e260000000800 */
[----:B------:R-:W-:-:S04]  /*37c0*/  FFMA.FTZ R23, R93, R30, R23 ;  /* 0x0000001e5d177223 */ /* 0x000fc80000010017 */
[----:B------:R-:W-:Y:S01]  /*37d0*/  FADD.FTZ R23, RZ, R23 ;  /* 0x00000017ff177221 */ /* 0x000fe20000010000 */
[----:B------:R-:W1:Y:S08]  /*37e0*/  MUFU.EX2 R38, R38 ;  /* 0x0000002600267308 */ /* 0x000e700000000800 */
[----:B------:R-:W-:Y:S01]  /*37f0*/  MUFU.EX2 R27, R27 ;  /* 0x0000001b001b7308 */ /* 0x000fe20000000800 */
[----:B0-----:R-:W-:-:S02]  /*3800*/  FMUL.FTZ R119, R22, R119 ;  /* 0x0000007716777220 */ /* 0x001fc40000410000 */
[----:B------:R-:W-:Y:S02]  /*3810*/  FMUL.FTZ R120, R22, R120 ;  /* 0x0000007816787220 */ /* 0x000fe40000410000 */
[----:B------:R-:W-:-:S03]  /*3820*/  FFMA.FTZ R22, R93, R21, -R20 ;  /* 0x000000155d167223 */ /* 0x000fc60000010814 */
[----:B------:R-:W0:Y:S01]  /*3830*/  MUFU.COS R26, R33 ;  /* 0x00000021001a7308 */ /* 0x000e220000000000 */
[C---:B-1----:R-:W-:Y:S02]  /*3840*/  FMUL.FTZ R107, R38.reuse, R107 ;  /* 0x0000006b266b7220 */ /* 0x042fe40000410000 */
[----:B------:R-:W-:Y:S02]  /*3850*/  FMUL.FTZ R109, R38, R109 ;  /* 0x0000006d266d7220 */ /* 0x000fe40000410000 */
[-C--:B------:R-:W-:Y:S02]  /*3860*/  FMUL.FTZ R20, R107, R106.reuse ;  /* 0x0000006a6b147220 */ /* 0x080fe40000410000 */
[----:B------:R-:W-:Y:S01]  /*3870*/  FADD.FTZ R25, R77, R22 ;  /* 0x000000164d197221 */ /* 0x000fe20000010000 */
[----:B------:R-:W1:Y:S01]  /*3880*/  MUFU.SIN R124, R33 ;  /* 0x00000021007c7308 */ /* 0x000e620000000400 */
[C---:B------:R-:W-:Y:S02]  /*3890*/  FMUL.FTZ R21, R109.reuse, R106 ;  /* 0x0000006a6d157220 */ /* 0x040fe40000410000 */
[----:B------:R-:W-:-:S02]  /*38a0*/  FFMA.FTZ R20, R109, R108, -R20 ;  /* 0x0000006c6d147223 */ /* 0x000fc40000010814 */
[----:B------:R-:W-:Y:S02]  /*38b0*/  FFMA.FTZ R21, R107, R108, R21 ;  /* 0x0000006c6b157223 */ /* 0x000fe40000010015 */
[C---:B------:R-:W-:Y:S01]  /*38c0*/  FMUL.FTZ R24, R100.reuse, R20 ;  /* 0x0000001464187220 */ /* 0x040fe20000410000 */
[----:B------:R-:W3:Y:S01]  /*38d0*/  MUFU.EX2 R29, R29 ;  /* 0x0000001d001d7308 */ /* 0x000ee20000000800 */
[----:B0-----:R-:W-:Y:S02]  /*38e0*/  FMUL.FTZ R123, R27, R26 ;  /* 0x0000001a1b7b7220 */ /* 0x001fe40000410000 */
[----:B------:R-:W-:Y:S02]  /*38f0*/  FMUL.FTZ R26, R103, R23 ;  /* 0x00000017671a7220 */ /* 0x000fe40000410000 */
[-C--:B------:R-:W-:Y:S02]  /*3900*/  FMUL.FTZ R22, R100, R21.reuse ;  /* 0x0000001564167220 */ /* 0x080fe40000410000 */
[----:B------:R-:W-:Y:S01]  /*3910*/  FFMA.FTZ R24, R101, R21, R24 ;  /* 0x0000001565187223 */ /* 0x000fe20000010018 */
[----:B------:R-:W0:Y:S01]  /*3920*/  MUFU.EX2 R32, R32 ;  /* 0x0000002000207308 */ /* 0x000e220000000800 */
[----:B-1----:R-:W-:-:S02]  /*3930*/  FMUL.FTZ R124, R27, R124 ;  /* 0x0000007c1b7c7220 */ /* 0x002fc40000410000 */
[-C--:B------:R-:W-:Y:S02]  /*3940*/  FMUL.FTZ R27, R103, R25.reuse ;  /* 0x00000019671b7220 */ /* 0x080fe40000410000 */
[C---:B------:R-:W-:Y:S02]  /*3950*/  FFMA.FTZ R25, R102.reuse, R25, -R26 ;  /* 0x0000001966197223 */ /* 0x040fe4000001081a */
[----:B------:R-:W-:Y:S02]  /*3960*/  FFMA.FTZ R27, R102, R23, R27 ;  /* 0x00000017661b7223 */ /* 0x000fe4000001001b */
[----:B------:R-:W-:Y:S02]  /*3970*/  FFMA.FTZ R22, R101, R20, -R22 ;  /* 0x0000001465167223 */ /* 0x000fe40000010816 */
[----:B------:R-:W-:Y:S02]  /*3980*/  FADD.FTZ R27, RZ, R27 ;  /* 0x0000001bff1b7221 */ /* 0x000fe40000010000 */
[----:B------:R-:W-:-:S02]  /*3990*/  FADD.FTZ R25, R78, R25 ;  /* 0x000000194e197221 */ /* 0x000fc40000010000 */
[C---:B------:R-:W-:Y:S02]  /*39a0*/  FMUL.FTZ R20, R98.reuse, R24 ;  /* 0x0000001862147220 */ /* 0x040fe40000410000 */
[C---:B------:R-:W-:Y:S02]  /*39b0*/  FMUL.FTZ R23, R105.reuse, R27 ;  /* 0x0000001b69177220 */ /* 0x040fe40000410000 */
[-C--:B------:R-:W-:Y:S02]  /*39c0*/  FMUL.FTZ R21, R98, R22.reuse ;  /* 0x0000001662157220 */ /* 0x080fe40000410000 */
[-C--:B------:R-:W-:Y:S02]  /*39d0*/  FMUL.FTZ R28, R105, R25.reuse ;  /* 0x00000019691c7220 */ /* 0x080fe40000410000 */
[----:B------:R-:W-:Y:S02]  /*39e0*/  FFMA.FTZ R20, R99, R22, -R20 ;  /* 0x0000001663147223 */ /* 0x000fe40000010814 */
[----:B------:R-:W-:-:S02]  /*39f0*/  FFMA.FTZ R26, R104, R25, -R23 ;  /* 0x00000019681a7223 */ /* 0x000fc40000010817 */
[----:B------:R-:W-:Y:S02]  /*3a00*/  FFMA.FTZ R21, R99, R24, R21 ;  /* 0x0000001863157223 */ /* 0x000fe40000010015 */
[----:B------:R-:W-:Y:S02]  /*3a10*/  FFMA.FTZ R28, R104, R27, R28 ;  /* 0x0000001b681c7223 */ /* 0x000fe4000001001c */
[C---:B------:R-:W-:Y:S02]  /*3a20*/  FMUL.FTZ R24, R96.reuse, R20 ;  /* 0x0000001460187220 */ /* 0x040fe40000410000 */
[----:B------:R-:W-:Y:S02]  /*3a30*/  FADD.FTZ R26, R79, R26 ;  /* 0x0000001a4f1a7221 */ /* 0x000fe40000010000 */
[----:B------:R-:W-:Y:S02]  /*3a40*/  FMUL.FTZ R22, R96, R21 ;  /* 0x0000001560167220 */ /* 0x000fe40000410000 */
[----:B------:R-:W-:-:S02]  /*3a50*/  FADD.FTZ R28, RZ, R28 ;  /* 0x0000001cff1c7221 */ /* 0x000fc40000010000 */
[----:B------:R-:W-:Y:S02]  /*3a60*/  FFMA.FTZ R24, R97, R21, R24 ;  /* 0x0000001561187223 */ /* 0x000fe40000010018 */
[----:B------:R-:W-:Y:S02]  /*3a70*/  FMUL.FTZ R25, R111, R26 ;  /* 0x0000001a6f197220 */ /* 0x000fe40000410000 */
[----:B------:R-:W-:Y:S02]  /*3a80*/  FFMA.FTZ R22, R97, R20, -R22 ;  /* 0x0000001461167223 */ /* 0x000fe40000010816 */
[----:B------:R-:W-:Y:S02]  /*3a90*/  FMUL.FTZ R23, R111, R28 ;  /* 0x0000001c6f177220 */ /* 0x000fe40000410000 */
[----:B------:R-:W-:Y:S02]  /*3aa0*/  FMUL.FTZ R20, R94, R24 ;  /* 0x000000185e147220 */ /* 0x000fe40000410000 */
[----:B------:R-:W-:-:S02]  /*3ab0*/  FFMA.FTZ R25, R110, R28, R25 ;  /* 0x0000001c6e197223 */ /* 0x000fc40000010019 */
[----:B------:R-:W-:Y:S02]  /*3ac0*/  FMUL.FTZ R21, R94, R22 ;  /* 0x000000165e157220 */ /* 0x000fe40000410000 */
[----:B------:R-:W-:Y:S02]  /*3ad0*/  FFMA.FTZ R23, R110, R26, -R23 ;  /* 0x0000001a6e177223 */ /* 0x000fe40000010817 */
[C---:B------:R-:W-:Y:S02]  /*3ae0*/  FFMA.FTZ R20, R95.reuse, R22, -R20 ;  /* 0x000000165f147223 */ /* 0x040fe40000010814 */
[----:B------:R-:W-:Y:S02]  /*3af0*/  FADD.FTZ R25, RZ, R25 ;  /* 0x00000019ff197221 */ /* 0x000fe40000010000 */
[----:B------:R-:W-:Y:S02]  /*3b00*/  FFMA.FTZ R21, R95, R24, R21 ;  /* 0x000000185f157223 */ /* 0x000fe40000010015 */
[----:B------:R-:W-:-:S02]  /*3b10*/  FADD.FTZ R23, R80, R23 ;  /* 0x0000001750177221 */ /* 0x000fc40000010000 */
[C---:B------:R-:W-:Y:S02]  /*3b20*/  FMUL.FTZ R24, R92.reuse, R20 ;  /* 0x000000145c187220 */ /* 0x040fe40000410000 */
[C---:B------:R-:W-:Y:S02]  /*3b30*/  FMUL.FTZ R26, R113.reuse, R25 ;  /* 0x00000019711a7220 */ /* 0x040fe40000410000 */
[----:B------:R-:W-:Y:S02]  /*3b40*/  FMUL.FTZ R22, R92, R21 ;  /* 0x000000155c167220 */ /* 0x000fe40000410000 */
[----:B------:R-:W-:Y:S02]  /*3b50*/  FMUL.FTZ R27, R113, R23 ;  /* 0x00000017711b7220 */ /* 0x000fe40000410000 */
[----:B------:R-:W-:Y:S02]  /*3b60*/  FFMA.FTZ R24, R93, R21, R24 ;  /* 0x000000155d187223 */ /* 0x000fe40000010018 */
[----:B------:R-:W-:-:S02]  /*3b70*/  FFMA.FTZ R26, R112, R23, -R26 ;  /* 0x00000017701a7223 */ /* 0x000fc4000001081a */
[----:B------:R-:W-:Y:S02]  /*3b80*/  FFMA.FTZ R22, R93, R20, -R22 ;  /* 0x000000145d167223 */ /* 0x000fe40000010816 */
[----:B------:R-:W-:Y:S02]  /*3b90*/  FFMA.FTZ R27, R112, R25, R27 ;  /* 0x00000019701b7223 */ /* 0x000fe4000001001b */
[----:B---3--:R-:W-:Y:S02]  /*3ba0*/  FMUL.FTZ R116, R29, R116 ;  /* 0x000000741d747220 */ /* 0x008fe40000410000 */
[----:B------:R-:W-:Y:S02]  /*3bb0*/  FMUL.FTZ R21, R103, R24 ;  /* 0x0000001867157220 */ /* 0x000fe40000410000 */
[----:B------:R-:W-:Y:S02]  /*3bc0*/  FADD.FTZ R25, R81, R26 ;  /* 0x0000001a51197221 */ /* 0x000fe40000010000 */
[----:B------:R-:W-:-:S02]  /*3bd0*/  FMUL.FTZ R23, R103, R22 ;  /* 0x0000001667177220 */ /* 0x000fc40000410000 */
[----:B------:R-:W-:Y:S02]  /*3be0*/  FADD.FTZ R27, RZ, R27 ;  /* 0x0000001bff1b7221 */ /* 0x000fe40000010000 */
[----:B------:R-:W-:Y:S02]  /*3bf0*/  FMUL.FTZ R114, R29, R114 ;  /* 0x000000721d727220 */ /* 0x000fe40000410000 */
[----:B------:R-:W-:Y:S02]  /*3c00*/  FFMA.FTZ R21, R102, R22, -R21 ;  /* 0x0000001666157223 */ /* 0x000fe40000010815 */
[----:B------:R-:W-:Y:S02]  /*3c10*/  FMUL.FTZ R26, R116, R25 ;  /* 0x00000019741a7220 */ /* 0x000fe40000410000 */
[----:B------:R-:W-:Y:S02]  /*3c20*/  FFMA.FTZ R23, R102, R24, R23 ;  /* 0x0000001866177223 */ /* 0x000fe40000010017 */
[----:B------:R-:W-:-:S02]  /*3c30*/  FMUL.FTZ R24, R116, R27 ;  /* 0x0000001b74187220 */ /* 0x000fc40000410000 */
[C---:B------:R-:W-:Y:S02]  /*3c40*/  FMUL.FTZ R22, R105.reuse, R21 ;  /* 0x0000001569167220 */ /* 0x040fe40000410000 */
[C---:B------:R-:W-:Y:S02]  /*3c50*/  FFMA.FTZ R26, R114.reuse, R27, R26 ;  /* 0x0000001b721a7223 */ /* 0x040fe4000001001a */
[----:B------:R-:W-:Y:S02]  /*3c60*/  FMUL.FTZ R20, R105, R23 ;  /* 0x0000001769147220 */ /* 0x000fe40000410000 */
[----:B------:R-:W-:Y:S02]  /*3c70*/  FFMA.FTZ R25, R114, R25, -R24 ;  /* 0x0000001972197223 */ /* 0x000fe40000010818 */
[----:B0-----:R-:W-:Y:S02]  /*3c80*/  FMUL.FTZ R118, R32, R118 ;  /* 0x0000007620767220 */ /* 0x001fe40000410000 */
[----:B------:R-:W-:-:S02]  /*3c90*/  FFMA.FTZ R22, R104, R23, R22 ;  /* 0x0000001768167223 */ /* 0x000fc40000010016 */
[----:B------:R-:W-:Y:S02]  /*3ca0*/  FADD.FTZ R26, RZ, R26 ;  /* 0x0000001aff1a7221 */ /* 0x000fe40000010000 */
[----:B------:R-:W-:Y:S02]  /*3cb0*/  FFMA.FTZ R20, R104, R21, -R20 ;  /* 0x0000001568147223 */ /* 0x000fe40000010814 */
[----:B------:R-:W-:Y:S02]  /*3cc0*/  FADD.FTZ R25, R82, R25 ;  /* 0x0000001952197221 */ /* 0x000fe40000010000 */
[----:B------:R-:W-:Y:S02]  /*3cd0*/  FMUL.FTZ R117, R32, R117 ;  /* 0x0000007520757220 */ /* 0x000fe40000410000 */
[----:B------:R-:W-:Y:S02]  /*3ce0*/  FMUL.FTZ R21, R111, R22 ;  /* 0x000000166f157220 */ /* 0x000fe40000410000 */
[----:B------:R-:W-:-:S02]  /*3cf0*/  FMUL.FTZ R24, R118, R26 ;  /* 0x0000001a76187220 */ /* 0x000fc40000410000 */
[-C--:B------:R-:W-:Y:S02]  /*3d00*/  FMUL.FTZ R23, R111, R20.reuse ;  /* 0x000000146f177220 */ /* 0x080fe40000410000 */
[-C--:B------:R-:W-:Y:S02]  /*3d10*/  FMUL.FTZ R27, R118, R25.reuse ;  /* 0x00000019761b7220 */ /* 0x080fe40000410000 */
[C---:B------:R-:W-:Y:S02]  /*3d20*/  FFMA.FTZ R21, R110.reuse, R20, -R21 ;  /* 0x000000146e157223 */ /* 0x040fe40000010815 */
[C---:B------:R-:W-:Y:S02]  /*3d30*/  FFMA.FTZ R24, R117.reuse, R25, -R24 ;  /* 0x0000001975187223 */ /* 0x040fe40000010818 */
[----:B------:R-:W-:Y:S02]  /*3d40*/  FFMA.FTZ R23, R110, R22, R23 ;  /* 0x000000166e177223 */ /* 0x000fe40000010017 */
[----:B------:R-:W-:-:S02]  /*3d50*/  FFMA.FTZ R27, R117, R26, R27 ;  /* 0x0000001a751b7223 */ /* 0x000fc4000001001b */
[----:B------:R-:W-:Y:S02]  /*3d60*/  FMUL.FTZ R22, R113, R21 ;  /* 0x0000001571167220 */ /* 0x000fe40000410000 */
[----:B------:R-:W-:Y:S02]  /*3d70*/  FADD.FTZ R24, R87, R24 ;  /* 0x0000001857187221 */ /* 0x000fe40000010000 */
[-C--:B------:R-:W-:Y:S02]  /*3d80*/  FMUL.FTZ R20, R113, R23.reuse ;  /* 0x0000001771147220 */ /* 0x080fe40000410000 */
[----:B------:R-:W-:Y:S02]  /*3d90*/  FADD.FTZ R27, RZ, R27 ;  /* 0x0000001bff1b7221 */ /* 0x000fe40000010000 */
[----:B------:R-:W-:Y:S02]  /*3da0*/  FFMA.FTZ R23, R112, R23, R22 ;  /* 0x0000001770177223 */ /* 0x000fe40000010016 */
[----:B------:R-:W-:-:S02]  /*3db0*/  FMUL.FTZ R26, R120, R24 ;  /* 0x00000018781a7220 */ /* 0x000fc40000410000 */
[----:B------:R-:W-:Y:S02]  /*3dc0*/  FFMA.FTZ R21, R112, R21, -R20 ;  /* 0x0000001570157223 */ /* 0x000fe40000010814 */
[----:B------:R-:W-:Y:S02]  /*3dd0*/  FMUL.FTZ R25, R120, R27 ;  /* 0x0000001b78197220 */ /* 0x000fe40000410000 */
[C---:B------:R-:W-:Y:S02]  /*3de0*/  FMUL.FTZ R20, R116.reuse, R23 ;  /* 0x0000001774147220 */ /* 0x040fe40000410000 */
[C---:B------:R-:W-:Y:S02]  /*3df0*/  FFMA.FTZ R26, R119.reuse, R27, R26 ;  /* 0x0000001b771a7223 */ /* 0x040fe4000001001a */
[----:B------:R-:W-:Y:S02]  /*3e00*/  FMUL.FTZ R22, R116, R21 ;  /* 0x0000001574167220 */ /* 0x000fe40000410000 */
[----:B------:R-:W-:-:S02]  /*3e10*/  FFMA.FTZ R25, R119, R24, -R25 ;  /* 0x0000001877197223 */ /* 0x000fc40000010819 */
[C---:B------:R-:W-:Y:S02]  /*3e20*/  FFMA.FTZ R20, R114.reuse, R21, -R20 ;  /* 0x0000001572147223 */ /* 0x040fe40000010814 */
[----:B------:R-:W-:Y:S02]  /*3e30*/  FADD.FTZ R26, RZ, R26 ;  /* 0x0000001aff1a7221 */ /* 0x000fe40000010000 */
[----:B------:R-:W-:Y:S02]  /*3e40*/  FFMA.FTZ R22, R114, R23, R22 ;  /* 0x0000001772167223 */ /* 0x000fe40000010016 */
[----:B------:R-:W-:Y:S02]  /*3e50*/  FADD.FTZ R25, R88, R25 ;  /* 0x0000001958197221 */ /* 0x000fe40000010000 */
[----:B------:R-:W-:Y:S02]  /*3e60*/  FMUL.FTZ R23, R118, R20 ;  /* 0x0000001476177220 */ /* 0x000fe40000410000 */
[----:B------:R-:W-:-:S02]  /*3e70*/  FMUL.FTZ R24, R122, R26 ;  /* 0x0000001a7a187220 */ /* 0x000fc40000410000 */
[-C--:B------:R-:W-:Y:S02]  /*3e80*/  FMUL.FTZ R21, R118, R22.reuse ;  /* 0x0000001676157220 */ /* 0x080fe40000410000 */
[-C--:B------:R-:W-:Y:S02]  /*3e90*/  FMUL.FTZ R27, R122, R25.reuse ;  /* 0x000000197a1b7220 */ /* 0x080fe40000410000 */
[----:B------:R-:W-:Y:S02]  /*3ea0*/  FFMA.FTZ R23, R117, R22, R23 ;  /* 0x0000001675177223 */ /* 0x000fe40000010017 */
[----:B------:R-:W-:Y:S02]  /*3eb0*/  FFMA.FTZ R24, R121, R25, -R24 ;  /* 0x0000001979187223 */ /* 0x000fe40000010818 */
[----:B------:R-:W-:Y:S02]  /*3ec0*/  FFMA.FTZ R21, R117, R20, -R21 ;  /* 0x0000001475157223 */ /* 0x000fe40000010815 */
[----:B------:R-:W-:-:S02]  /*3ed0*/  FFMA.FTZ R27, R121, R26, R27 ;  /* 0x0000001a791b7223 */ /* 0x000fc4000001001b */
[C---:B------:R-:W-:Y:S02]  /*3ee0*/  FMUL.FTZ R20, R120.reuse, R23 ;  /* 0x0000001778147220 */ /* 0x040fe40000410000 */
[----:B------:R-:W-:Y:S02]  /*3ef0*/  FADD.FTZ R24, R89, R24 ;  /* 0x0000001859187221 */ /* 0x000fe40000010000 */
[-C--:B------:R-:W-:Y:S02]  /*3f00*/  FMUL.FTZ R22, R120, R21.reuse ;  /* 0x0000001578167220 */ /* 0x080fe40000410000 */
[----:B------:R-:W-:Y:S02]  /*3f10*/  FADD.FTZ R27, RZ, R27 ;  /* 0x0000001bff1b7221 */ /* 0x000fe40000010000 */
[----:B------:R-:W-:Y:S02]  /*3f20*/  FFMA.FTZ R20, R119, R21, -R20 ;  /* 0x0000001577147223 */ /* 0x000fe40000010814 */
[----:B------:R-:W-:-:S02]  /*3f30*/  FMUL.FTZ R26, R124, R24 ;  /* 0x000000187c1a7220 */ /* 0x000fc40000410000 */
[----:B------:R-:W-:Y:S02]  /*3f40*/  FFMA.FTZ R22, R119, R23, R22 ;  /* 0x0000001777167223 */ /* 0x000fe40000010016 */
[-C--:B------:R-:W-:Y:S02]  /*3f50*/  FMUL.FTZ R23, R124, R27.reuse ;  /* 0x0000001b7c177220 */ /* 0x080fe40000410000 */
[----:B------:R-:W-:Y:S02]  /*3f60*/  FMUL.FTZ R21, R122, R20 ;  /* 0x000000147a157220 */ /* 0x000fe40000410000 */
[C---:B------:R-:W-:Y:S02]  /*3f70*/  FFMA.FTZ R26, R123.reuse, R27, R26 ;  /* 0x0000001b7b1a7223 */ /* 0x040fe4000001001a */
[----:B------:R-:W-:Y:S02]  /*3f80*/  FFMA.FTZ R23, R123, R24, -R23 ;  /* 0x000000187b177223 */ /* 0x000fe40000010817 */
[----:B------:R-:W-:-:S02]  /*3f90*/  FFMA.FTZ R21, R121, R22, R21 ;  /* 0x0000001679157223 */ /* 0x000fc40000010015 */
[----:B------:R-:W-:Y:S02]  /*3fa0*/  FADD.FTZ R27, RZ, R26 ;  /* 0x0000001aff1b7221 */ /* 0x000fe40000010000 */
[----:B------:R-:W-:Y:S02]  /*3fb0*/  FMUL.FTZ R22, R122, R22 ;  /* 0x000000167a167220 */ /* 0x000fe40000410000 */
[----:B------:R-:W-:Y:S01]  /*3fc0*/  FADD.FTZ R26, R90, R23 ;  /* 0x000000175a1a7221 */ /* 0x000fe20000010000 */
[----:B------:R-:W0:Y:S01]  /*3fd0*/  SHFL.UP PT, R29, R27, 0x1, RZ ;  /* 0x042000001b1d7989 */ /* 0x000e2200000e00ff */
[----:B------:R-:W-:Y:S02]  /*3fe0*/  FFMA.FTZ R22, R121, R20, -R22 ;  /* 0x0000001479167223 */ /* 0x000fe40000010816 */
[C---:B------:R-:W-:Y:S01]  /*3ff0*/  FMUL.FTZ R24, R124.reuse, R21 ;  /* 0x000000157c187220 */ /* 0x040fe20000410000 */
[----:B------:R-:W1:Y:S01]  /*4000*/  SHFL.UP PT, R25, R26, 0x1, RZ ;  /* 0x042000001a197989 */ /* 0x000e6200000e00ff */
[----:B------:R-:W-:-:S02]  /*4010*/  FMUL.FTZ R20, R124, R22 ;  /* 0x000000167c147220 */ /* 0x000fc40000410000 */
        /* <DEDUP_REMOVED lines=11> */
[C---:B---3--:R-:W-:Y:S01]  /*40d0*/  FMUL.FTZ R25, R20.reuse, R21 ;  /* 0x0000001514197220 */ /* 0x048fe20000410000 */
[----:B------:R-:W0:Y:S01]  /*40e0*/  SHFL.UP PT, R28, R26, 0x2, RZ ;  /* 0x044000001a1c7989 */ /* 0x000e2200000e00ff */
[-C--:B----4-:R-:W-:Y:S02]  /*40f0*/  FMUL.FTZ R22, R20, R23.reuse ;  /* 0x0000001714167220 */ /* 0x090fe40000410000 */
[C---:B------:R-:W-:Y:S02]  /*4100*/  FFMA.FTZ R25, R24.reuse, R23, R25 ;  /* 0x0000001718197223 */ /* 0x040fe40000010019 */
[----:B------:R-:W1:Y:S01]  /*4110*/  SHFL.UP PT, R23, R27, 0x2, RZ ;  /* 0x044000001b177989 */ /* 0x000e6200000e00ff */
[----:B------:R-:W-:-:S02]  /*4120*/  @P0 FFMA.FTZ R24, R24, R21, -R22 ;  /* 0x0000001518180223 */ /* 0x000fc40000010816 */
[----:B------:R-:W-:-:S03]  /*4130*/  FSEL R25, R20, R25, !P0 ;  /* 0x0000001914197208 */ /* 0x000fc60004000000 */
[----:B------:R-:W3:Y:S04]  /*4140*/  SHFL.UP PT, R20, R24, 0x2, RZ ;  /* 0x0440000018147989 */ /* 0x000ee800000e00ff */
[----:B------:R-:W4:Y:S01]  /*4150*/  SHFL.UP PT, R21, R25, 0x2, RZ ;  /* 0x0440000019157989 */ /* 0x000f2200000e00ff */
[----:B------:R-:W-:Y:S01]  /*4160*/  ISETP.GE.AND P0, PT, R57, 0x2, PT ;  /* 0x000000023900780c */ /* 0x000fe20003f06270 */
[C---:B0-----:R-:W-:Y:S02]  /*4170*/  FMUL.FTZ R22, R25.reuse, R28 ;  /* 0x0000001c19167220 */ /* 0x041fe40000410000 */
[-C--:B-1----:R-:W-:Y:S02]  /*4180*/  FMUL.FTZ R29, R25, R23.reuse ;  /* 0x00000017191d7220 */ /* 0x082fe40000410000 */
[----:B------:R-:W-:-:S02]  /*4190*/  FFMA.FTZ R22, R24, R23, R22 ;  /* 0x0000001718167223 */ /* 0x000fc40000010016 */
[----:B------:R-:W-:-:S06]  /*41a0*/  FFMA.FTZ R29, R24, R28, -R29 ;  /* 0x0000001c181d7223 */ /* 0x000fcc000001081d */
[----:B------:R-:W-:Y:S02]  /*41b0*/  @P0 FADD.FTZ R27, R27, R22 ;  /* 0x000000161b1b0221 */ /* 0x000fe40000010000 */
[CC--:B---3--:R-:W-:Y:S02]  /*41c0*/  FMUL.FTZ R22, R25.reuse, R20.reuse ;  /* 0x0000001419167220 */ /* 0x0c8fe40000410000 */
[----:B------:R-:W-:Y:S02]  /*41d0*/  @P0 FADD.FTZ R26, R26, R29 ;  /* 0x0000001d1a1a0221 */ /* 0x000fe40000010000 */
[-C--:B----4-:R-:W-:Y:S02]  /*41e0*/  FMUL.FTZ R23, R25, R21.reuse ;  /* 0x0000001519177220 */ /* 0x090fe40000410000 */
[C---:B------:R-:W-:Y:S01]  /*41f0*/  FFMA.FTZ R22, R24.reuse, R21, R22 ;  /* 0x0000001518167223 */ /* 0x040fe20000010016 */
[----:B------:R-:W0:Y:S01]  /*4200*/  SHFL.UP PT, R31, R27, 0x4, RZ ;  /* 0x048000001b1f7989 */ /* 0x000e2200000e00ff */
[----:B------:R-:W-:-:S03]  /*4210*/  @P0 FFMA.FTZ R24, R24, R20, -R23 ;  /* 0x0000001418180223 */ /* 0x000fc60000010817 */
[----:B------:R-:W1:Y:S01]  /*4220*/  SHFL.UP PT, R29, R26, 0x4, RZ ;  /* 0x048000001a1d7989 */ /* 0x000e6200000e00ff */
[----:B------:R-:W-:-:S03]  /*4230*/  FSEL R22, R25, R22, !P0 ;  /* 0x0000001619167208 */ /* 0x000fc60004000000 */
        /* <DEDUP_REMOVED lines=10> */
[C---:B------:R-:W-:Y:S02]  /*42e0*/  FFMA.FTZ R25, R24.reuse, R23, R25 ;  /* 0x0000001718197223 */ /* 0x040fe40000010019 */
[----:B------:R-:W-:Y:S01]  /*42f0*/  @P0 FADD.FTZ R27, R27, R28 ;  /* 0x0000001c1b1b0221 */ /* 0x000fe20000010000 */
[----:B------:R-:W0:Y:S01]  /*4300*/  SHFL.UP PT, R23, R26, 0x8, RZ ;  /* 0x050000001a177989 */ /* 0x000e2200000e00ff */
[----:B------:R-:W-:Y:S01]  /*4310*/  @P0 FFMA.FTZ R24, R24, R21, -R20 ;  /* 0x0000001518180223 */ /* 0x000fe20000010814 */
[----:B------:R-:W-:Y:S02]  /*4320*/  FSEL R25, R22, R25, !P0 ;  /* 0x0000001916197208 */ /* 0x000fe40004000000 */
[----:B------:R-:W1:Y:S04]  /*4330*/  SHFL.UP PT, R28, R27, 0x8, RZ ;  /* 0x050000001b1c7989 */ /* 0x000e6800000e00ff */
[----:B------:R-:W3:Y:S04]  /*4340*/  SHFL.UP PT, R20, R24, 0x8, RZ ;  /* 0x0500000018147989 */ /* 0x000ee800000e00ff */
[----:B------:R-:W4:Y:S01]  /*4350*/  SHFL.UP PT, R21, R25, 0x8, RZ ;  /* 0x0500000019157989 */ /* 0x000f2200000e00ff */
[----:B------:R-:W-:Y:S01]  /*4360*/  ISETP.GE.AND P0, PT, R57, 0x8, PT ;  /* 0x000000083900780c */ /* 0x000fe20003f06270 */
[----:B0-----:R-:W-:-:S02]  /*4370*/  FMUL.FTZ R31, R25, R23 ;  /* 0x00000017191f7220 */ /* 0x001fc40000410000 */
[CC--:B-1----:R-:W-:Y:S02]  /*4380*/  FMUL.FTZ R29, R25.reuse, R28.reuse ;  /* 0x0000001c191d7220 */ /* 0x0c2fe40000410000 */
[C---:B------:R-:W-:Y:S02]  /*4390*/  FFMA.FTZ R28, R24.reuse, R28, R31 ;  /* 0x0000001c181c7223 */ /* 0x040fe4000001001f */
[----:B---3--:R-:W-:Y:S02]  /*43a0*/  FMUL.FTZ R22, R25, R20 ;  /* 0x0000001419167220 */ /* 0x008fe40000410000 */
[----:B------:R-:W-:-:S04]  /*43b0*/  FFMA.FTZ R29, R24, R23, -R29 ;  /* 0x00000017181d7223 */ /* 0x000fc8000001081d */
[----:B------:R-:W-:Y:S02]  /*43c0*/  @P0 FADD.FTZ R27, R27, R28 ;  /* 0x0000001c1b1b0221 */ /* 0x000fe40000010000 */
[-C--:B----4-:R-:W-:Y:S02]  /*43d0*/  FFMA.FTZ R22, R24, R21.reuse, R22 ;  /* 0x0000001518167223 */ /* 0x090fe40000010016 */
[C---:B------:R-:W-:Y:S02]  /*43e0*/  FMUL.FTZ R21, R25.reuse, R21 ;  /* 0x0000001519157220 */ /* 0x040fe40000410000 */
[----:B------:R-:W-:Y:S01]  /*43f0*/  @P0 FADD.FTZ R26, R26, R29 ;  /* 0x0000001d1a1a0221 */ /* 0x000fe20000010000 */
[----:B------:R-:W-:Y:S01]  /*4400*/  FSEL R22, R25, R22, !P0 ;  /* 0x0000001619167208 */ /* 0x000fe20004000000 */
[----:B------:R-:W0:Y:S01]  /*4410*/  SHFL.UP PT, R29, R27, 0x10, RZ ;  /* 0x060000001b1d7989 */ /* 0x000e2200000e00ff */
[----:B------:R-:W-:-:S03]  /*4420*/  @P0 FFMA.FTZ R24, R24, R20, -R21 ;  /* 0x0000001418180223 */ /* 0x000fc60000010815 */
[----:B------:R-:W1:Y:S04]  /*4430*/  SHFL.UP PT, R25, R26, 0x10, RZ ;  /* 0x060000001a197989 */ /* 0x000e6800000e00ff */
[----:B------:R-:W3:Y:S04]  /*4440*/  SHFL.UP PT, R21, R24, 0x10, RZ ;  /* 0x0600000018157989 */ /* 0x000ee800000e00ff */
[----:B------:R-:W4:Y:S01]  /*4450*/  SHFL.UP PT, R23, R22, 0x10, RZ ;  /* 0x0600000016177989 */ /* 0x000f2200000e00ff */
[C---:B------:R-:W-:Y:S02]  /*4460*/  ISETP.GE.AND P1, PT, R57.reuse, 0x10, PT ;  /* 0x000000103900780c */ /* 0x040fe40003f26270 */
[----:B------:R-:W-:-:S02]  /*4470*/  ISETP.NE.AND P2, PT, R57, 0x1f, PT ;  /* 0x0000001f3900780c */ /* 0x000fc40003f45270 */
[----:B------:R-:W-:Y:S01]  /*4480*/  ISETP.NE.AND P0, PT, R115, RZ, PT ;  /* 0x000000ff7300720c */ /* 0x000fe20003f05270 */
[----:B0-----:R-:W-:-:S04]  /*4490*/  FMUL.FTZ R20, R22, R29 ;  /* 0x0000001d16147220 */ /* 0x001fc80000410000 */
[-C--:B-1----:R-:W-:Y:S02]  /*44a0*/  FFMA.FTZ R31, R24, R25.reuse, -R20 ;  /* 0x00000019181f7223 */ /* 0x082fe40000010814 */
[C---:B------:R-:W-:Y:S02]  /*44b0*/  FMUL.FTZ R28, R22.reuse, R25 ;  /* 0x00000019161c7220 */ /* 0x040fe40000410000 */
[----:B---3--:R-:W-:Y:S01]  /*44c0*/  FMUL.FTZ R25, R22, R21 ;  /* 0x0000001516197220 */ /* 0x008fe20000410000 */
[----:B------:R-:W-:Y:S01]  /*44d0*/  ISETP.EQ.OR P0, PT, R58, RZ, P0 ;  /* 0x000000ff3a00720c */ /* 0x000fe20000702670 */
[----:B------:R-:W-:Y:S02]  /*44e0*/  FFMA.FTZ R28, R24, R29, R28 ;  /* 0x0000001d181c7223 */ /* 0x000fe4000001001c */
[-C--:B----4-:R-:W-:Y:S02]  /*44f0*/  FMUL.FTZ R20, R22, R23.reuse ;  /* 0x0000001716147220 */ /* 0x090fe40000410000 */
[----:B------:R-:W-:-:S02]  /*4500*/  FFMA.FTZ R25, R24, R23, R25 ;  /* 0x0000001718197223 */ /* 0x000fc40000010019 */
[----:B------:R-:W-:Y:S01]  /*4510*/  @P1 FFMA.FTZ R24, R24, R21, -R20 ;  /* 0x0000001518181223 */ /* 0x000fe20000010814 */
[----:B------:R-:W-:Y:S01]  /*4520*/  HFMA2.MMA R21, -RZ, RZ, 0, 0 ;  /* 0x00000000ff157435 */ /* 0x000fe200000001ff */
[----:B------:R-:W-:Y:S01]  /*4530*/  @P1 FADD.FTZ R27, R27, R28 ;  /* 0x0000001c1b1b1221 */ /* 0x000fe20000010000 */
[----:B------:R-:W-:Y:S02]  /*4540*/  @!P2 SHF.R.U32.HI R28, RZ, 0x1, R56 ;  /* 0x00000001ff1ca819 */ /* 0x000fe40000011638 */
[----:B------:R-:W-:Y:S02]  /*4550*/  FSEL R25, R22, R25, !P1 ;  /* 0x0000001916197208 */ /* 0x000fe40004800000 */
[----:B------:R-:W-:Y:S01]  /*4560*/  MOV R20, 0x3f800000 ;  /* 0x3f80000000147802 */ /* 0x000fe20000000f00 */
[----:B------:R-:W-:Y:S01]  /*4570*/  CS2R R22, SRZ ;  /* 0x0000000000167805 */ /* 0x000fe2000001ff00 */
[----:B------:R-:W-:Y:S01]  /*4580*/  @P1 FADD.FTZ R26, R26, R31 ;  /* 0x0000001f1a1a1221 */ /* 0x000fe20000010000 */
[----:B------:R-:W-:-:S04]  /*4590*/  @!P2 LOP3.LUT R127, R28, 0x7ffffff0, RZ, 0xc0, !PT ;  /* 0x7ffffff01c7fa812 */ /* 0x000fc800078ec0ff */
[----:B------:R-:W-:Y:S04]  /*45a0*/  @!P0 LDS.128 R20, [R91.X16+0x2170] ;  /* 0x002170005b148984 */ /* 0x000fe8000000cc00 */
[----:B------:R-:W-:Y:S04]  /*45b0*/  @!P2 STS.128 [R127+0x2110], R24 ;  /* 0x002110187f00a388 */ /* 0x000fe80000000c00 */
[----:B------:R-:W-:Y:S06]  /*45c0*/  BAR.SYNC.DEFER_BLOCKING 0x0 ;  /* 0x0000000000007b1d */ /* 0x000fec0000010000 */
[----:B------:R-:W-:Y:S04]  /*45d0*/  LDS.128 R28, [0x2110] ;  /* 0x00211000ff1c7984 */ /* 0x000fe80000000c00 */
[----:B------:R-:W0:Y:S04]  /*45e0*/  LDS.128 R32, [0x2120] ;  /* 0x00212000ff207984 */ /* 0x000e280000000c00 */
[----:B------:R-:W1:Y:S04]  /*45f0*/  LDS.128 R36, [0x2130] ;  /* 0x00213000ff247984 */ /* 0x000e680000000c00 */
[----:B------:R-:W3:Y:S01]  /*4600*/  LDS.128 R40, [0x2140] ;  /* 0x00214000ff287984 */ /* 0x000ee20000000c00 */
[----:B--2---:R-:W-:-:S02]  /*4610*/  FMUL.FTZ R125, R3, R45 ;  /* 0x0000002d037d7220 */ /* 0x004fc40000410000 */
[C---:B------:R-:W-:Y:S02]  /*4620*/  FMUL.FTZ R126, R2.reuse, R45 ;  /* 0x0000002d027e7220 */ /* 0x040fe40000410000 */
[-C--:B------:R-:W-:Y:S02]  /*4630*/  FFMA.FTZ R45, R2, R44.reuse, -R125 ;  /* 0x0000002c022d7223 */ /* 0x080fe4000001087d */
[----:B------:R-:W-:Y:S01]  /*4640*/  FFMA.FTZ R44, R3, R44, R126 ;  /* 0x0000002c032c7223 */ /* 0x000fe2000001007e */
[----:B------:R-:W-:-:S04]  /*4650*/  SHF.R.U32.HI R128, RZ, 0x5, R56 ;  /* 0x00000005ff807819 */ /* 0x000fc80000011638 */
[----:B------:R-:W-:Y:S01]  /*4660*/  ISETP.NE.AND P1, PT, R128, 0x2, PT ;  /* 0x000000028000780c */ /* 0x000fe20003f25270 */
[-C--:B0-----:R-:W-:Y:S02]  /*4670*/  FMUL.FTZ R2, R28, R33.reuse ;  /* 0x000000211c027220 */ /* 0x081fe40000410000 */
[-C--:B------:R-:W-:Y:S02]  /*4680*/  FMUL.FTZ R125, R31, R33.reuse ;  /* 0x000000211f7d7220 */ /* 0x080fe40000410000 */
[CC--:B------:R-:W-:Y:S02]  /*4690*/  FMUL.FTZ R3, R29.reuse, R33.reuse ;  /* 0x000000211d037220 */ /* 0x0c0fe40000410000 */
[C---:B------:R-:W-:Y:S02]  /*46a0*/  FMUL.FTZ R33, R30.reuse, R33 ;  /* 0x000000211e217220 */ /* 0x040fe40000410000 */
[-C--:B------:R-:W-:Y:S02]  /*46b0*/  FFMA.FTZ R2, R29, R32.reuse, R2 ;  /* 0x000000201d027223 */ /* 0x080fe40000010002 */
[----:B------:R-:W-:-:S02]  /*46c0*/  FFMA.FTZ R125, R30, R32, -R125 ;  /* 0x000000201e7d7223 */ /* 0x000fc4000001087d */
[-C--:B------:R-:W-:Y:S02]  /*46d0*/  FFMA.FTZ R3, R28, R32.reuse, -R3 ;  /* 0x000000201c037223 */ /* 0x080fe40000010803 */
[----:B------:R-:W-:Y:S02]  /*46e0*/  FFMA.FTZ R126, R31, R32, R33 ;  /* 0x000000201f7e7223 */ /* 0x000fe40000010021 */
[----:B-1----:R-:W-:Y:S02]  /*46f0*/  FMUL.FTZ R33, R2, R37 ;  /* 0x0000002502217220 */ /* 0x002fe40000410000 */
[----:B------:R-:W-:Y:S01]  /*4700*/  FADD.FTZ R125, R34, R125 ;  /* 0x0000007d227d7221 */ /* 0x000fe20000010000 */
[----:B------:R-:W-:Y:S01]  /*4710*/  FSEL R28, R3, R28, !P1 ;  /* 0x0000001c031c7208 */ /* 0x000fe20004800000 */
[----:B------:R-:W-:Y:S02]  /*4720*/  FADD.FTZ R126, R35, R126 ;  /* 0x0000007e237e7221 */ /* 0x000fe40000010000 */
[----:B------:R-:W-:-:S02]  /*4730*/  FFMA.FTZ R33, R3, R36, -R33 ;  /* 0x0000002403217223 */ /* 0x000fc40000010821 */
[-C--:B------:R-:W-:Y:S02]  /*4740*/  FMUL.FTZ R3, R3, R37.reuse ;  /* 0x0000002503037220 */ /* 0x080fe40000410000 */
[C---:B------:R-:W-:Y:S01]  /*4750*/  FMUL.FTZ R35, R125.reuse, R37 ;  /* 0x000000257d237220 */ /* 0x040fe20000410000 */
[----:B------:R-:W-:Y:S01]  /*4760*/  FSEL R29, R2, R29, !P1 ;  /* 0x0000001d021d7208 */ /* 0x000fe20004800000 */
[----:B------:R-:W-:Y:S02]  /*4770*/  FMUL.FTZ R37, R126, R37 ;  /* 0x000000257e257220 */ /* 0x000fe40000410000 */
[-C--:B------:R-:W-:Y:S02]  /*4780*/  FFMA.FTZ R2, R2, R36.reuse, R3 ;  /* 0x0000002402027223 */ /* 0x080fe40000010003 */
[-C--:B------:R-:W-:Y:S01]  /*4790*/  FFMA.FTZ R34, R126, R36.reuse, R35 ;  /* 0x000000247e227223 */ /* 0x080fe20000010023 */
[C---:B------:R-:W-:Y:S01]  /*47a0*/  ISETP.NE.AND P2, PT, R128.reuse, RZ, PT ;  /* 0x000000ff8000720c */ /* 0x040fe20003f45270 */
[----:B------:R-:W-:Y:S01]  /*47b0*/  FFMA.FTZ R37, R125, R36, -R37 ;  /* 0x000000247d257223 */ /* 0x000fe20000010825 */
[----:B------:R-:W-:Y:S01]  /*47c0*/  ISETP.NE.AND P0, PT, R128, 0x3, PT ;  /* 0x000000038000780c */ /* 0x000fe20003f05270 */
[----:B---3--:R-:W-:-:S02]  /*47d0*/  FMUL.FTZ R3, R2, R41 ;  /* 0x0000002902037220 */ /* 0x008fc40000410000 */
[----:B------:R-:W-:Y:S02]  /*47e0*/  FADD.FTZ R34, R39, R34 ;  /* 0x0000002227227221 */ /* 0x000fe40000010000 */
[----:B------:R-:W-:Y:S01]  /*47f0*/  FADD.FTZ R37, R38, R37 ;  /* 0x0000002526257221 */ /* 0x000fe20000010000 */
[----:B------:R0:W1:Y:S01]  /*4800*/  SHFL.UP PT, R32, R27, 0x1, RZ ;  /* 0x042000001b207989 */ /* 0x00006200000e00ff */
[C---:B------:R-:W-:Y:S01]  /*4810*/  FSEL R28, R33.reuse, R28, !P0 ;  /* 0x0000001c211c7208 */ /* 0x040fe20004000000 */
[CC--:B------:R-:W-:Y:S01]  /*4820*/  FFMA.FTZ R3, R33.reuse, R40.reuse, -R3 ;  /* 0x0000002821037223 */ /* 0x0c0fe20000010803 */
[----:B------:R-:W-:Y:S01]  /*4830*/  FSEL R31, R126, R31, !P1 ;  /* 0x0000001f7e1f7208 */ /* 0x000fe20004800000 */
[-C--:B------:R-:W-:Y:S02]  /*4840*/  FMUL.FTZ R33, R33, R41.reuse ;  /* 0x0000002921217220 */ /* 0x080fe40000410000 */
[CC--:B0-----:R-:W-:Y:S02]  /*4850*/  FMUL.FTZ R27, R34.reuse, R41.reuse ;  /* 0x00000029221b7220 */ /* 0x0c1fe40000410000 */
[C---:B------:R-:W-:Y:S01]  /*4860*/  FMUL.FTZ R41, R37.reuse, R41 ;  /* 0x0000002925297220 */ /* 0x040fe20000410000 */
[C---:B------:R-:W-:Y:S01]  /*4870*/  FSEL R31, R34.reuse, R31, !P0 ;  /* 0x0000001f221f7208 */ /* 0x040fe20004000000 */
[----:B------:R-:W-:Y:S01]  /*4880*/  FFMA.FTZ R27, R37, R40, -R27 ;  /* 0x00000028251b7223 */ /* 0x000fe2000001081b */
[----:B------:R-:W-:Y:S01]  /*4890*/  FSEL R30, R125, R30, !P1 ;  /* 0x0000001e7d1e7208 */ /* 0x000fe20004800000 */
[----:B------:R-:W-:Y:S01]  /*48a0*/  FFMA.FTZ R34, R34, R40, R41 ;  /* 0x0000002822227223 */ /* 0x000fe20000010029 */
[----:B------:R-:W0:Y:S01]  /*48b0*/  SHFL.UP PT, R26, R26, 0x1, RZ ;  /* 0x042000001a1a7989 */ /* 0x000e2200000e00ff */
[----:B------:R-:W-:Y:S03]  /*48c0*/  BSSY B0, `(.L_x_393) ;  /* 0x0000029000007945 */ /* 0x000fe60003800000 */
[----:B------:R-:W2:Y:S01]  /*48d0*/  SHFL.UP PT, R24, R24, 0x1, RZ ;  /* 0x0420000018187989 */ /* 0x000ea200000e00ff */
[----:B------:R-:W-:-:S03]  /*48e0*/  FSEL R30, R37, R30, !P0 ;  /* 0x0000001e251e7208 */ /* 0x000fc60004000000 */
[----:B------:R-:W3:Y:S01]  /*48f0*/  SHFL.UP PT, R25, R25, 0x1, RZ ;  /* 0x0420000019197989 */ /* 0x000ee200000e00ff */
[C---:B------:R-:W-:Y:S01]  /*4900*/  FSEL R29, R2.reuse, R29, !P0 ;  /* 0x0000001d021d7208 */ /* 0x040fe20004000000 */
[----:B------:R-:W-:Y:S02]  /*4910*/  FFMA.FTZ R33, R2, R40, R33 ;  /* 0x0000002802217223 */ /* 0x000fe40000010021 */
[----:B------:R-:W-:Y:S02]  /*4920*/  FADD.FTZ R27, R42, R27 ;  /* 0x0000001b2a1b7221 */ /* 0x000fe40000010000 */
[----:B------:R-:W-:Y:S01]  /*4930*/  FADD.FTZ R34, R43, R34 ;  /* 0x000000222b227221 */ /* 0x000fe20000010000 */
[----:B------:R-:W-:Y:S05]  /*4940*/  @!P2 BRA `(.L_x_394) ;  /* 0x000001000000a947 */ /* 0x000fea0003800000 */
[----:B-1----:R-:W-:Y:S01]  /*4950*/  ISETP.NE.AND P0, PT, R57, RZ, PT ;  /* 0x000000ff3900720c */ /* 0x002fe20003f05270 */
[C---:B---3--:R-:W-:Y:S02]  /*4960*/  FMUL.FTZ R27, R25.reuse, R31 ;  /* 0x0000001f191b7220 */ /* 0x048fe40000410000 */
[----:B------:R-:W-:-:S02]  /*4970*/  FMUL.FTZ R33, R25, R30 ;  /* 0x0000001e19217220 */ /* 0x000fc40000410000 */
[C---:B------:R-:W-:Y:S02]  /*4980*/  FMUL.FTZ R3, R25.reuse, R29 ;  /* 0x0000001d19037220 */ /* 0x040fe40000410000 */
[----:B------:R-:W-:Y:S02]  /*4990*/  FMUL.FTZ R2, R25, R28 ;  /* 0x0000001c19027220 */ /* 0x000fe40000410000 */
[C---:B--2---:R-:W-:Y:S02]  /*49a0*/  FFMA.FTZ R27, R24.reuse, R30, -R27 ;  /* 0x0000001e181b7223 */ /* 0x044fe4000001081b */
[C---:B------:R-:W-:Y:S02]  /*49b0*/  FFMA.FTZ R33, R24.reuse, R31, R33 ;  /* 0x0000001f18217223 */ /* 0x040fe40000010021 */
[C---:B------:R-:W-:Y:S02]  /*49c0*/  @P0 FFMA.FTZ R28, R24.reuse, R28, -R3 ;  /* 0x0000001c181c0223 */ /* 0x040fe40000010803 */
[----:B------:R-:W-:-:S02]  /*49d0*/  @P0 FFMA.FTZ R29, R24, R29, R2 ;  /* 0x0000001d181d0223 */ /* 0x000fc40000010002 */
[----:B0-----:R-:W-:Y:S01]  /*49e0*/  @P0 FADD.FTZ R30, R26, R27 ;  /* 0x0000001b1a1e0221 */ /* 0x001fe20000010000 */
[----:B------:R-:W-:Y:S01]  /*49f0*/  MOV R24, R28 ;  /* 0x0000001c00187202 */ /* 0x000fe20000000f00 */
[----:B------:R-:W-:Y:S01]  /*4a00*/  @P0 FADD.FTZ R31, R32, R33 ;  /* 0x00000021201f0221 */ /* 0x000fe20000010000 */
[----:B------:R-:W-:Y:S02]  /*4a10*/  MOV R25, R29 ;  /* 0x0000001d00197202 */ /* 0x000fe40000000f00 */
[----:B------:R-:W-:Y:S02]  /*4a20*/  MOV R26, R30 ;  /* 0x0000001e001a7202 */ /* 0x000fe40000000f00 */
[----:B------:R-:W-:Y:S01]  /*4a30*/  MOV R32, R31 ;  /* 0x0000001f00207202 */ /* 0x000fe20000000f00 */
[----:B------:R-:W-:Y:S05]  /*4a40*/  BRA `(.L_x_395) ;  /* 0x0000010000007947 */ /* 0x000fea0003800000 */
.L_x_394:
[----:B-1----:R-:W-:Y:S01]  /*4a50*/  ISETP.NE.AND P0, PT, R57, RZ, PT ;  /* 0x000000ff3900720c */ /* 0x002fe20003f05270 */
[C---:B------:R-:W-:Y:S02]  /*4a60*/  FMUL.FTZ R28, R33.reuse, R23 ;  /* 0x00000017211c7220 */ /* 0x040fe40000410000 */
[----:B------:R-:W-:-:S02]  /*4a70*/  FMUL.FTZ R36, R33, R22 ;  /* 0x0000001621247220 */ /* 0x000fc40000410000 */
[----:B------:R-:W-:Y:S02]  /*4a80*/  FFMA.FTZ R30, R3, R22, -R28 ;  /* 0x00000016031e7223 */ /* 0x000fe4000001081c */
[C---:B------:R-:W-:Y:S02]  /*4a90*/  FMUL.FTZ R2, R33.reuse, R21 ;  /* 0x0000001521027220 */ /* 0x040fe40000410000 */
[----:B------:R-:W-:Y:S02]  /*4aa0*/  FMUL.FTZ R28, R33, R20 ;  /* 0x00000014211c7220 */ /* 0x000fe40000410000 */
[----:B------:R-:W-:Y:S02]  /*4ab0*/  FFMA.FTZ R29, R3, R23, R36 ;  /* 0x00000017031d7223 */ /* 0x000fe40000010024 */
[----:B------:R1:W-:Y:S01]  /*4ac0*/  @!P0 STS.128 [0x2160], R20 ;  /* 0x00216014ff008388 */ /* 0x0003e20000000c00 */
[----:B0-----:R-:W-:Y:S02]  /*4ad0*/  @!P0 MOV R26, R22 ;  /* 0x00000016001a8202 */ /* 0x001fe40000000f00 */
[----:B--2---:R-:W-:-:S02]  /*4ae0*/  @!P0 MOV R24, R20 ;  /* 0x0000001400188202 */ /* 0x004fc40000000f00 */
[----:B---3--:R-:W-:Y:S02]  /*4af0*/  @!P0 MOV R25, R21 ;  /* 0x0000001500198202 */ /* 0x008fe40000000f00 */
[----:B------:R-:W-:Y:S01]  /*4b00*/  @!P0 MOV R32, R23 ;  /* 0x0000001700208202 */ /* 0x000fe20000000f00 */
[C---:B-1----:R-:W-:Y:S02]  /*4b10*/  FFMA.FTZ R20, R3.reuse, R20, -R2 ;  /* 0x0000001403147223 */ /* 0x042fe40000010802 */
[----:B------:R-:W-:Y:S02]  /*4b20*/  FFMA.FTZ R21, R3, R21, R28 ;  /* 0x0000001503157223 */ /* 0x000fe4000001001c */
[----:B------:R-:W-:Y:S02]  /*4b30*/  FADD.FTZ R22, R27, R30 ;  /* 0x0000001e1b167221 */ /* 0x000fe40000010000 */
[----:B------:R-:W-:Y:S02]  /*4b40*/  FADD.FTZ R23, R34, R29 ;  /* 0x0000001d22177221 */ /* 0x000fe40000010000 */
.L_x_395:
[----:B------:R-:W-:Y:S05]  /*4b50*/  BSYNC B0 ;  /* 0x0000000000007941 */ /* 0x000fea0003800000 */
.L_x_393:
        /* <DEDUP_REMOVED lines=122> */
.L_x_397:
[----:B------:R-:W-:Y:S05]  /*5300*/  BSYNC B0 ;  /* 0x0000000000007941 */ /* 0x000fea0003800000 */
.L_x_396:
[C---:B-1----:R-:W-:Y:S01]  /*5310*/  FMUL.FTZ R20, R44.reuse, R3 ;  /* 0x000000032c147220 */ /* 0x042fe20000410000 */
[----:B------:R-:W-:Y:S01]  /*5320*/  IADD3 R91, R91, 0x1, RZ ;  /* 0x000000015b5b7810 */ /* 0x000fe20007ffe0ff */
[C---:B------:R-:W-:Y:S02]  /*5330*/  FMUL.FTZ R3, R44.reuse, R111 ;  /* 0x0000006f2c037220 */ /* 0x040fe40000410000 */
[----:B------:R-:W-:Y:S01]  /*5340*/  FFMA.FTZ R25, R45, R25, -R20 ;  /* 0x000000192d197223 */ /* 0x000fe20000010814 */
[----:B------:R-:W-:Y:S01]  /*5350*/  ISETP.GE.AND P0, PT, R91, c[0x0][0x16c], PT ;  /* 0x00005b005b007a0c */ /* 0x000fe20003f06270 */
[C---:B------:R-:W-:Y:S02]  /*5360*/  FMUL.FTZ R29, R44.reuse, R29 ;  /* 0x0000001d2c1d7220 */ /* 0x040fe40000410000 */
[C---:B------:R-:W-:Y:S02]  /*5370*/  FMUL.FTZ R33, R44.reuse, R33 ;  /* 0x000000212c217220 */ /* 0x040fe40000410000 */
[----:B------:R-:W-:-:S02]  /*5380*/  FMUL.FTZ R20, R44, R97 ;  /* 0x000000612c147220 */ /* 0x000fc40000410000 */
[----:B------:R-:W-:Y:S02]  /*5390*/  FADD.FTZ R21, RZ, R124 ;  /* 0x0000007cff157221 */ /* 0x000fe40000010000 */
[C---:B------:R-:W-:Y:S02]  /*53a0*/  FFMA.FTZ R40, R45.reuse, R40, -R3 ;  /* 0x000000282d287223 */ /* 0x040fe40000010803 */
[C---:B------:R-:W-:Y:S02]  /*53b0*/  FFMA.FTZ R29, R45.reuse, R24, -R29 ;  /* 0x000000182d1d7223 */ /* 0x040fe4000001081d */
[C---:B------:R-:W-:Y:S02]  /*53c0*/  FFMA.FTZ R33, R45.reuse, R28, -R33 ;  /* 0x0000001c2d217223 */ /* 0x040fe40000010821 */
[----:B------:R-:W-:Y:S02]  /*53d0*/  FFMA.FTZ R3, R45, R95, -R20 ;  /* 0x0000005f2d037223 */ /* 0x000fe40000010814 */
        /* <DEDUP_REMOVED lines=40> */
.L_x_392:
[----:B------:R-:W-:Y:S01]  /*5660*/  BAR.SYNC.DEFER_BLOCKING 0x0 ;  /* 0x0000000000007b1d */ /* 0x000fe20000010000 */
[----:B------:R-:W-:Y:S01]  /*5670*/  SHF.L.U32 R0, R56, 0x2, RZ ;  /* 0x0000000238007819 */ /* 0x000fe200000006ff */
[----:B------:R-:W-:Y:S01]  /*5680*/  IMAD R32, R54, c[0x0][0x200], RZ ;  /* 0x0000800036207a24 */ /* 0x000fe200078e02ff */
[----:B------:R-:W-:Y:S02]  /*5690*/  SHF.L.U32 R2, R58, 0xb, RZ ;  /* 0x0000000b3a027819 */ /* 0x000fe400000006ff */
[----:B------:R-:W-:Y:S02]  /*56a0*/  LOP3.LUT R20, R0, 0xffffff80, RZ, 0xc0, !PT ;  /* 0xffffff8000147812 */ /* 0x000fe400078ec0ff */
[----:B------:R-:W-:Y:S02]  /*56b0*/  SHF.R.S32.HI R3, RZ, 0x1f, R2 ;  /* 0x0000001fff037819 */ /* 0x000fe40000011402 */
[----:B------:R-:W-:-:S02]  /*56c0*/  LEA R0, R57, R20, 0x2 ;  /* 0x0000001439007211 */ /* 0x000fc400078e10ff */
[----:B------:R-:W-:Y:S01]  /*56d0*/  IADD3 R33, R20, R57, RZ ;  /* 0x0000003914217210 */ /* 0x000fe20007ffe0ff */
[----:B------:R-:W-:Y:S01]  /*56e0*/  IMAD.WIDE.U32 R2, R55, c[0x0][0x200], R2 ;  /* 0x0000800037027a25 */ /* 0x000fe200078e0002 */
[----:B------:R-:W-:Y:S02]  /*56f0*/  IADD3 R58, R58, 0x1, RZ ;  /* 0x000000013a3a7810 */ /* 0x000fe40007ffe0ff */
[----:B------:R-:W-:Y:S02]  /*5700*/  IADD3 R60, P1, R60, 0x2000, RZ ;  /* 0x000020003c3c7810 */ /* 0x000fe40007f3e0ff */
[----:B------:R-:W-:Y:S02]  /*5710*/  IADD3 R62, P2, R62, 0x2000, RZ ;  /* 0x000020003e3e7810 */ /* 0x000fe40007f5e0ff */
[----:B------:R-:W-:Y:S02]  /*5720*/  IADD3.X R61, RZ, R61, RZ, P1, !PT ;  /* 0x0000003dff3d7210 */ /* 0x000fe40000ffe4ff */
[----:B------:R-:W-:Y:S01]  /*5730*/  IADD3.X R63, RZ, R63, RZ, P2, !PT ;  /* 0x0000003fff3f7210 */ /* 0x000fe200017fe4ff */
[----:B------:R-:W-:Y:S04]  /*5740*/  STS.128 [R0.X16], R12 ;  /* 0x0000000c00007388 */ /* 0x000fe8000000cc00 */
[----:B------:R0:W-:Y:S04]  /*5750*/  STS.128 [R0.X16+0x10], R4 ;  /* 0x0000100400007388 */ /* 0x0001e8000000cc00 */
[----:B------:R-:W-:Y:S04]  /*5760*/  STS.128 [R0.X16+0x20], R8 ;  /* 0x0000200800007388 */ /* 0x000fe8000000cc00 */
[----:B------:R-:W-:Y:S01]  /*5770*/  STS.128 [R0.X16+0x30], R16 ;  /* 0x0000301000007388 */ /* 0x000fe2000000cc00 */
[----:B------:R-:W-:-:S06]  /*5780*/  NOP ;  /* 0x0000000000007918 */ /* 0x000fcc0000000000 */
[----:B------:R-:W1:Y:S01]  /*5790*/  LDS.128 R20, [R33.X16] ;  /* 0x0000000021147984 */ /* 0x000e62000000cc00 */
[----:B0-----:R-:W-:-:S03]  /*57a0*/  IMAD R5, R55, c[0x0][0x204], R32 ;  /* 0x0000810037057a24 */ /* 0x001fc600078e0220 */
[----:B------:R-:W0:Y:S02]  /*57b0*/  LDS.128 R24, [R33.X16+0x200] ;  /* 0x0002000021187984 */ /* 0x000e24000000cc00 */
[----:B------:R-:W-:Y:S01]  /*57c0*/  IADD3 R3, R3, R5, RZ ;  /* 0x0000000503037210 */ /* 0x000fe20007ffe0ff */
[----:B------:R-:W-:Y:S01]  /*57d0*/  IMAD R5, R51, c[0x0][0x208], RZ ;  /* 0x0000820033057a24 */ /* 0x000fe200078e02ff */
[----:B------:R-:W2:Y:S03]  /*57e0*/  LDS.128 R28, [R33.X16+0x400] ;  /* 0x00040000211c7984 */ /* 0x000ea6000000cc00 */
[C---:B------:R-:W-:Y:S01]  /*57f0*/  IMAD R5, R50.reuse, c[0x0][0x20c], R5 ;  /* 0x0000830032057a24 */ /* 0x040fe200078e0205 */
[----:B------:R-:W3:Y:S01]  /*5800*/  LDS.128 R12, [R33.X16+0x600] ;  /* 0x00060000210c7984 */ /* 0x000ee2000000cc00 */
[----:B------:R-:W-:-:S05]  /*5810*/  IMAD.WIDE.U32 R2, R50, c[0x0][0x208], R2 ;  /* 0x0000820032027a25 */ /* 0x000fca00078e0002 */
[----:B------:R-:W-:Y:S02]  /*5820*/  IADD3 R3, R3, R5, RZ ;  /* 0x0000000503037210 */ /* 0x000fe40007ffe0ff */
[----:B------:R-:W-:-:S04]  /*5830*/  LEA R4, P0, R2, c[0x0][0x258], 0x2 ;  /* 0x0000960002047a11 */ /* 0x000fc800078010ff */
[----:B------:R-:W-:Y:S02]  /*5840*/  LEA.HI.X R5, R2, c[0x0][0x25c], R3, 0x2, P0 ;  /* 0x0000970002057a11 */ /* 0x000fe400000f1403 */
[----:B------:R-:W-:-:S03]  /*5850*/  ISETP.GE.AND P0, PT, R58, c[0x0][0x174], PT ;  /* 0x00005d003a007a0c */ /* 0x000fc60003f06270 */
[----:B------:R-:W-:-:S05]  /*5860*/  IMAD.WIDE R2, R59, 0x10, R4 ;  /* 0x000000103b027825 */ /* 0x000fca00078e0204 */
[----:B-1----:R1:W-:Y:S04]  /*5870*/  STG.E.128 [R2.64], R20 ;  /* 0x0000001402007986 */ /* 0x0023e8000c101d04 */
[----:B0-----:R1:W-:Y:S04]  /*5880*/  STG.E.128 [R2.64+0x200], R24 ;  /* 0x0002001802007986 */ /* 0x0013e8000c101d04 */
[----:B--2---:R1:W-:Y:S04]  /*5890*/  STG.E.128 [R2.64+0x400], R28 ;  /* 0x0004001c02007986 */ /* 0x0043e8000c101d04 */
[----:B---3--:R1:W-:Y:S01]  /*58a0*/  STG.E.128 [R2.64+0x600], R12 ;  /* 0x0006000c02007986 */ /* 0x0083e2000c101d04 */
[----:B------:R-:W-:Y:S01]  /*58b0*/  @P0 CALL.REL.NOINC `(.L_x_399) ;  /* 0x0000001000000944 */ /* 0x000fe20003c00000 */
[----:B------:R-:W-:Y:S05]  /*58c0*/  BRA `(.L_x_400) ;  /* 0xffffaa4000007947 */ /* 0x000fea000383ffff */
.L_x_399:
[----:B------:R-:W-:Y:S05]  /*58d0*/  EXIT ;  /* 0x000000000000794d */ /* 0x000fea0003800000 */
.L_x_401:
        /* <DEDUP_REMOVED lines=10> */
.L_x_5328:


//--------------------- .text._Z25selective_scan_fwd_kernelI32Selective_Scan_fwd_kernel_traitsILi128ELi16ELi1ELb1ELb0ELb0ELb1EfN3c107complexIfEEEEv13SSMParamsBase --------------------------
	.section	.text._Z25selective_scan_fwd_kernelI32Selective_Scan_fwd_kernel_traitsILi128ELi16ELi1ELb1ELb0ELb0ELb1EfN3c107complexIfEEEEv13SSMParamsBase,"ax",@progbits
	.sectioninfo	@"SHI_REGISTERS=131"
	.align	128
        .global         _Z25selective_scan_fwd_kernelI32Selective_Scan_fwd_kernel_traitsILi128ELi16ELi1ELb1ELb0ELb0ELb1EfN3c107complexIfEEEEv13SSMParamsBase
        .type           _Z25selective_scan_fwd_kernelI32Selective_Scan_fwd_kernel_traitsILi128ELi16ELi1ELb1ELb0ELb0ELb1EfN3c107complexIfEEEEv13SSMParamsBase,@function
        .size           _Z25selective_scan_fwd_kernelI32Selective_Scan_fwd_kernel_traitsILi128ELi16ELi1ELb1ELb0ELb0ELb1EfN3c107complexIfEEEEv13SSMParamsBase,(.L_x_5329 - _Z25selective_scan_fwd_kernelI32Selective_Scan_fwd_kernel_traitsILi128ELi16ELi1ELb1ELb0ELb0ELb1EfN3c107complexIfEEEEv13SSMParamsBase)
        .other          _Z25selective_scan_fwd_kernelI32Selective_Scan_fwd_kernel_traitsILi128ELi16ELi1ELb1ELb0ELb0ELb1EfN3c107complexIfEEEEv13SSMParamsBase,@"STO_CUDA_ENTRY STV_DEFAULT"
_Z25selective_scan_fwd_kernelI32Selective_Scan_fwd_kernel_traitsILi128ELi16ELi1ELb1ELb0ELb0ELb1EfN3c107complexIfEEEEv13SSMParamsBase:
.text._Z25selective_scan_fwd_kernelI32Selective_Scan_fwd_kernel_traitsILi128ELi16ELi1ELb1ELb0ELb0ELb1EfN3c107complexIfEEEEv13SSMParamsBase:
        /* <DEDUP_REMOVED lines=49> */
.L_x_442:
[----:B------:R-:W-:Y:S01]  /*0310*/  BAR.SYNC.DEFER_BLOCKING 0x0 ;  /* 0x0000000000007b1d */ /* 0x000fe20000010000 */
[----:B0-----:R-:W-:-:S05]  /*0320*/  IMAD.WIDE R2, R59, 0x10, R60 ;  /* 0x000000103b027825 */ /* 0x001fca00078e023c */
        /* <DEDUP_REMOVED lines=83> */
.L_x_403:
[----:B--234-:R-:W-:Y:S05]  /*0860*/  BSYNC B0 ;  /* 0x0000000000007941 */ /* 0x01cfea0003800000 */
.L_x_402:
        /* <DEDUP_REMOVED lines=35> */
.L_x_405:
[----:B------:R-:W-:Y:S05]  /*0aa0*/  BSYNC B0 ;  /* 0x0000000000007941 */ /* 0x000fea0003800000 */
.L_x_404:
        /* <DEDUP_REMOVED lines=37> */
.L_x_407:
[----:B------:R-:W-:Y:S05]  /*0d00*/  BSYNC B0 ;  /* 0x0000000000007941 */ /* 0x000fea0003800000 */
.L_x_406:
        /* <DEDUP_REMOVED lines=35> */
.L_x_409:
[----:B------:R-:W-:Y:S05]  /*0f40*/  BSYNC B0 ;  /* 0x0000000000007941 */ /* 0x000fea0003800000 */
.L_x_408:
        /* <DEDUP_REMOVED lines=37> */
.L_x_411:
[----:B------:R-:W-:Y:S05]  /*11a0*/  BSYNC B0 ;  /* 0x0000000000007941 */ /* 0x000fea0003800000 */
.L_x_410:
        /* <DEDUP_REMOVED lines=35> */
.L_x_413:
[----:B------:R-:W-:Y:S05]  /*13e0*/  BSYNC B0 ;  /* 0x0000000000007941 */ /* 0x000fea0003800000 */
.L_x_412:
        /* <DEDUP_REMOVED lines=37> */
.L_x_415:
[----:B------:R-:W-:Y:S05]  /*1640*/  BSYNC B0 ;  /* 0x0000000000007941 */ /* 0x000fea0003800000 */
.L_x_414:
        /* <DEDUP_REMOVED lines=35> */
.L_x_417:
[----:B------:R-:W-:Y:S05]  /*1880*/  BSYNC B0 ;  /* 0x0000000000007941 */ /* 0x000fea0003800000 */
.L_x_416:
        /* <DEDUP_REMOVED lines=37> */
.L_x_419:
[----:B------:R-:W-:Y:S05]  /*1ae0*/  BSYNC B0 ;  /* 0x0000000000007941 */ /* 0x000fea0003800000 */
.L_x_418:
        /* <DEDUP_REMOVED lines=38> */
.L_x_421:
[----:B------:R-:W-:Y:S05]  /*1d50*/  BSYNC B0 ;  /* 0x0000000000007941 */ /* 0x000fea0003800000 */
.L_x_420:
        /* <DEDUP_REMOVED lines=50> */
.L_x_423:
[----:B------:R-:W-:Y:S05]  /*2080*/  BSYNC B0 ;  /* 0x0000000000007941 */ /* 0x000fea0003800000 */
.L_x_422:
        /* <DEDUP_REMOVED lines=34> */
.L_x_425:
[----:B------:R-:W-:Y:S05]  /*22b0*/  BSYNC B0 ;  /* 0x0000000000007941 */ /* 0x000fea0003800000 */
.L_x_424:
        /* <DEDUP_REMOVED lines=33> */
.L_x_427:
[----:B------:R-:W-:Y:S05]  /*24d0*/  BSYNC B0 ;  /* 0x0000000000007941 */ /* 0x000fea0003800000 */
.L_x_426:
        /* <DEDUP_REMOVED lines=33> */
.L_x_429:
[----:B------:R-:W-:Y:S05]  /*26f0*/  BSYNC B0 ;  /* 0x0000000000007941 */ /* 0x000fea0003800000 */
.L_x_428:
        /* <DEDUP_REMOVED lines=33> */
.L_x_431:
[----:B------:R-:W-:Y:S05]  /*2910*/  BSYNC B0 ;  /* 0x0000000000007941 */ /* 0x000fea0003800000 */
.L_x_430:
        /* <DEDUP_REMOVED lines=33> */
.L_x_433:
[----:B------:R-:W-:Y:S05]  /*2b30*/  BSYNC B0 ;  /* 0x0000000000007941 */ /* 0x000fea0003800000 */
.L_x_432:
        /* <DEDUP_REMOVED lines=21> */
.L_x_440:
        /* <DEDUP_REMOVED lines=476> */
.L_x_436:
        /* <DEDUP_REMOVED lines=16> */
.L_x_437:
[----:B------:R-:W-:Y:S05]  /*4b50*/  BSYNC B0 ;  /* 0x0000000000007941 */ /* 0x000fea0003800000 */
.L_x_435:
        /* <DEDUP_REMOVED lines=122> */
.L_x_439:
[----:B------:R-:W-:Y:S05]  /*5300*/  BSYNC B0 ;  /* 0x0000000000007941 */ /* 0x000fea0003800000 */
.L_x_438:
        /* <DEDUP_REMOVED lines=53> */
.L_x_434:
[----:B------:R-:W-:Y:S01]  /*5660*/  BAR.SYNC.DEFER_BLOCKING 0x0 ;  /* 0x0000000000007b1d */ /* 0x000fe20000010000 */
[----:B------:R-:W-:Y:S01]  /*5670*/  SHF.L.U32 R0, R56, 0x2, RZ ;  /* 0x0000000238007819 */ /* 0x000fe200000006ff */
[----:B------:R-:W-:Y:S01]  /*5680*/  IMAD R40, R54, c[0x0][0x1f0], RZ ;  /* 0x00007c0036287a24 */ /* 0x000fe200078e02ff */
[----:B------:R-:W-:Y:S01]  /*5690*/  SHF.L.U32 R2, R58, 0xb, RZ ;  /* 0x0000000b3a027819 */ /* 0x000fe200000006ff */
[----:B------:R-:W-:Y:S01]  /*56a0*/  IMAD R45, R51, c[0x0][0x1f8], RZ ;  /* 0x00007e00332d7a24 */ /* 0x000fe200078e02ff */
[----:B------:R-:W-:Y:S01]  /*56b0*/  LOP3.LUT R20, R0, 0xffffff80, RZ, 0xc0, !PT ;  /* 0xffffff8000147812 */ /* 0x000fe200078ec0ff */
[----:B------:R-:W-:Y:S01]  /*56c0*/  IMAD R0, R54, c[0x0][0x200], RZ ;  /* 0x0000800036007a24 */ /* 0x000fe200078e02ff */
[----:B------:R-:W-:Y:S01]  /*56d0*/  SHF.R.S32.HI R3, RZ, 0x1f, R2 ;  /* 0x0000001fff037819 */ /* 0x000fe20000011402 */
[----:B------:R-:W-:Y:S01]  /*56e0*/  IMAD R43, R55, c[0x0][0x1f4], R40 ;  /* 0x00007d00372b7a24 */ /* 0x000fe200078e0228 */
[----:B------:R-:W-:Y:S01]  /*56f0*/  LEA R36, R57, R20, 0x2 ;  /* 0x0000001439247211 */ /* 0x000fe200078e10ff */
[C---:B------:R-:W-:Y:S01]  /*5700*/  IMAD R37, R55.reuse, c[0x0][0x204], R0 ;  /* 0x0000810037257a24 */ /* 0x040fe200078e0200 */
[----:B------:R-:W-:Y:S01]  /*5710*/  IADD3 R0, R20, R57, RZ ;  /* 0x0000003914007210 */ /* 0x000fe20007ffe0ff */
[----:B------:R-:W-:-:S04]  /*5720*/  IMAD.WIDE.U32 R38, R55, c[0x0][0x200], R2 ;  /* 0x0000800037267a25 */ /* 0x000fc800078e0002 */
[----:B------:R-:W-:Y:S01]  /*5730*/  IMAD.WIDE.U32 R40, R55, c[0x0][0x1f0], R2 ;  /* 0x00007c0037287a25 */ /* 0x000fe200078e0002 */
[----:B------:R-:W-:-:S03]  /*5740*/  IADD3 R39, R39, R37, RZ ;  /* 0x0000002527277210 */ /* 0x000fc60007ffe0ff */
[----:B------:R-:W-:Y:S01]  /*5750*/  IMAD R37, R51, c[0x0][0x208], RZ ;  /* 0x0000820033257a24 */ /* 0x000fe200078e02ff */
[----:B------:R-:W-:Y:S01]  /*5760*/  MOV R42, R40 ;  /* 0x00000028002a7202 */ /* 0x000fe20000000f00 */
[C---:B------:R-:W-:Y:S01]  /*5770*/  IMAD.WIDE.U32 R38, R50.reuse, c[0x0][0x208], R38 ;  /* 0x0000820032267a25 */ /* 0x040fe200078e0026 */
[----:B------:R-:W-:Y:S01]  /*5780*/  IADD3 R43, R41, R43, RZ ;  /* 0x0000002b292b7210 */ /* 0x000fe20007ffe0ff */
[----:B------:R-:W-:Y:S02]  /*5790*/  STS.128 [R36.X16], R12 ;  /* 0x0000000c24007388 */ /* 0x000fe4000000cc00 */
[----:B------:R-:W-:Y:S01]  /*57a0*/  IMAD R37, R50, c[0x0][0x20c], R37 ;  /* 0x0000830032257a24 */ /* 0x000fe200078e0225 */
[----:B------:R-:W-:Y:S01]  /*57b0*/  LEA R40, P0, R38, c[0x0][0x258], 0x2 ;  /* 0x0000960026287a11 */ /* 0x000fe200078010ff */
[----:B------:R-:W-:Y:S01]  /*57c0*/  STS.128 [R36.X16+0x10], R4 ;  /* 0x0000100424007388 */ /* 0x000fe2000000cc00 */
[C---:B------:R-:W-:Y:S02]  /*57d0*/  IMAD R45, R50.reuse, c[0x0][0x1fc], R45 ;  /* 0x00007f00322d7a24 */ /* 0x040fe400078e022d */
[----:B------:R-:W-:Y:S01]  /*57e0*/  IADD3 R37, R39, R37, RZ ;  /* 0x0000002527257210 */ /* 0x000fe20007ffe0ff */
[----:B------:R-:W-:Y:S01]  /*57f0*/  STS.128 [R36.X16+0x20], R8 ;  /* 0x0000200824007388 */ /* 0x000fe2000000cc00 */
[----:B------:R-:W-:-:S02]  /*5800*/  IMAD.WIDE.U32 R42, R50, c[0x0][0x1f8], R42 ;  /* 0x00007e00322a7a25 */ /* 0x000fc400078e002a */
[----:B------:R-:W-:Y:S01]  /*5810*/  LEA.HI.X R41, R38, c[0x0][0x25c], R37, 0x2, P0 ;  /* 0x0000970026297a11 */ /* 0x000fe200000f1425 */
[----:B------:R-:W-:Y:S01]  /*5820*/  STS.128 [R36.X16+0x30], R16 ;  /* 0x0000301024007388 */ /* 0x000fe2000000cc00 */
[----:B------:R-:W-:-:S06]  /*5830*/  NOP ;  /* 0x0000000000007918 */ /* 0x000fcc0000000000 */
[----:B------:R-:W0:Y:S01]  /*5840*/  LDS.128 R32, [R0.X16] ;  /* 0x0000000000207984 */ /* 0x000e22000000cc00 */
[----:B------:R-:W-:Y:S01]  /*5850*/  IMAD.WIDE R38, R59, 0x10, R40 ;  /* 0x000000103b267825 */ /* 0x000fe200078e0228 */
[----:B------:R-:W-:Y:S02]  /*5860*/  IADD3 R37, R43, R45, RZ ;  /* 0x0000002d2b257210 */ /* 0x000fe40007ffe0ff */
[----:B------:R-:W1:Y:S01]  /*5870*/  LDS.128 R28, [R0.X16+0x200] ;  /* 0x00020000001c7984 */ /* 0x000e62000000cc00 */
[----:B------:R-:W-:-:S03]  /*5880*/  LEA R44, P0, R42, c[0x0][0x268], 0x2 ;  /* 0x00009a002a2c7a11 */ /* 0x000fc600078010ff */
[----:B------:R-:W2:Y:S01]  /*5890*/  LDS.128 R24, [R0.X16+0x400] ;  /* 0x0004000000187984 */ /* 0x000ea2000000cc00 */
[----:B------:R-:W-:-:S03]  /*58a0*/  LEA.HI.X R45, R42, c[0x0][0x26c], R37, 0x2, P0 ;  /* 0x00009b002a2d7a11 */ /* 0x000fc600000f1425 */
[----:B------:R-:W3:Y:S02]  /*58b0*/  LDS.128 R20, [R0.X16+0x600] ;  /* 0x0006000000147984 */ /* 0x000ee4000000cc00 */
[----:B------:R-:W-:Y:S02]  /*58c0*/  IMAD.WIDE R40, R59, 0x10, R44 ;  /* 0x000000103b287825 */ /* 0x000fe400078e022c */
[----:B0-----:R-:W-:Y:S04]  /*58d0*/  STG.E.128 [R38.64], R32 ;  /* 0x0000002026007986 */ /* 0x001fe8000c101d04 */
[----:B-1----:R-:W-:Y:S04]  /*58e0*/  STG.E.128 [R38.64+0x200], R28 ;  /* 0x0002001c26007986 */ /* 0x002fe8000c101d04 */
[----:B--2---:R-:W-:Y:S04]  /*58f0*/  STG.E.128 [R38.64+0x400], R24 ;  /* 0x0004001826007986 */ /* 0x004fe8000c101d04 */
[----:B---3--:R-:W-:Y:S04]  /*5900*/  STG.E.128 [R38.64+0x600], R20 ;  /* 0x0006001426007986 */ /* 0x008fe8000c101d04 */
[----:B------:R-:W-:Y:S06]  /*5910*/  BAR.SYNC.DEFER_BLOCKING 0x0 ;  /* 0x0000000000007b1d */ /* 0x000fec0000010000 */
[----:B------:R-:W2:Y:S04]  /*5920*/  LDG.E.128 R44, [R40.64] ;  /* 0x00000004282c7981 */ /* 0x000ea8000c1e1d00 */
[----:B------:R-:W3:Y:S04]  /*5930*/  LDG.E.128 R64, [R40.64+0x200] ;  /* 0x0002000428407981 */ /* 0x000ee8000c1e1d00 */
[----:B------:R-:W4:Y:S04]  /*5940*/  LDG.E.128 R68, [R40.64+0x400] ;  /* 0x0004000428447981 */ /* 0x000f28000c1e1d00 */
[----:B------:R-:W5:Y:S01]  /*5950*/  LDG.E.128 R72, [R40.64+0x600] ;  /* 0x0006000428487981 */ /* 0x000f62000c1e1d00 */
[----:B------:R-:W-:Y:S01]  /*5960*/  IMAD R49, R57, 0x3, R0 ;  /* 0x0000000339317824 */ /* 0x000fe200078e0200 */
[----:B------:R-:W-:Y:S01]  /*5970*/  IADD3 R58, R58, 0x1, RZ ;  /* 0x000000013a3a7810 */ /* 0x000fe20007ffe0ff */
[----:B------:R-:W-:Y:S01]  /*5980*/  IMAD.WIDE.U32 R2, R55, c[0x0][0x210], R2 ;  /* 0x0000840037027a25 */ /* 0x000fe200078e0002 */
[----:B------:R-:W-:-:S02]  /*5990*/  IADD3 R60, P1, R60, 0x2000, RZ ;  /* 0x000020003c3c7810 */ /* 0x000fc40007f3e0ff */
[----:B------:R-:W-:Y:S02]  /*59a0*/  IADD3 R62, P2, R62, 0x2000, RZ ;  /* 0x000020003e3e7810 */ /* 0x000fe40007f5e0ff */
[----:B------:R-:W-:Y:S02]  /*59b0*/  IADD3.X R61, RZ, R61, RZ, P1, !PT ;  /* 0x0000003dff3d7210 */ /* 0x000fe40000ffe4ff */
[----:B------:R-:W-:Y:S01]  /*59c0*/  IADD3.X R63, RZ, R63, RZ, P2, !PT ;  /* 0x0000003fff3f7210 */ /* 0x000fe200017fe4ff */
[----:B--2---:R-:W-:Y:S04]  /*59d0*/  STS.128 [R0.X16], R44 ;  /* 0x0000002c00007388 */ /* 0x004fe8000000cc00 */
[----:B---3--:R-:W-:Y:S04]  /*59e0*/  STS.128 [R0.X16+0x200], R64 ;  /* 0x0002004000007388 */ /* 0x008fe8000000cc00 */
[----:B----4-:R-:W-:Y:S04]  /*59f0*/  STS.128 [R0.X16+0x400], R68 ;  /* 0x0004004400007388 */ /* 0x010fe8000000cc00 */
[----:B-----5:R-:W-:Y:S01]  /*5a00*/  STS.128 [R0.X16+0x600], R72 ;  /* 0x0006004800007388 */ /* 0x020fe2000000cc00 */
[----:B------:R-:W-:-:S06]  /*5a10*/  NOP ;  /* 0x0000000000007918 */ /* 0x000fcc0000000000 */
[----:B------:R-:W0:Y:S04]  /*5a20*/  LDS.128 R28, [R49.X16] ;  /* 0x00000000311c7984 */ /* 0x000e28000000cc00 */
[----:B------:R-:W1:Y:S04]  /*5a30*/  LDS.128 R24, [R49.X16+0x10] ;  /* 0x0000100031187984 */ /* 0x000e68000000cc00 */
[----:B------:R-:W2:Y:S04]  /*5a40*/  LDS.128 R20, [R49.X16+0x20] ;  /* 0x0000200031147984 */ /* 0x000ea8000000cc00 */
[----:B------:R-:W3:Y:S01]  /*5a50*/  LDS.128 R32, [R49.X16+0x30] ;  /* 0x0000300031207984 */ /* 0x000ee2000000cc00 */
[----:B0-----:R-:W-:-:S02]  /*5a60*/  FMUL.FTZ R37, R28, -1.4426950216293334961 ;  /* 0xbfb8aa3b1c257820 */ /* 0x001fc40000410000 */
[----:B------:R-:W-:Y:S02]  /*5a70*/  FMUL.FTZ R38, R29, -1.4426950216293334961 ;  /* 0xbfb8aa3b1d267820 */ /* 0x000fe40000410000 */
[----:B------:R-:W-:Y:S02]  /*5a80*/  FMUL.FTZ R39, R30, -1.4426950216293334961 ;  /* 0xbfb8aa3b1e277820 */ /* 0x000fe40000410000 */
[----:B------:R-:W0:Y:S01]  /*5a90*/  MUFU.EX2 R37, R37 ;  /* 0x0000002500257308 */ /* 0x000e220000000800 */
[----:B-1----:R-:W-:Y:S02]  /*5aa0*/  FMUL.FTZ R41, R24, -1.4426950216293334961 ;  /* 0xbfb8aa3b18297820 */ /* 0x002fe40000410000 */
[----:B------:R-:W-:Y:S02]  /*5ab0*/  FMUL.FTZ R42, R25, -1.4426950216293334961 ;  /* 0xbfb8aa3b192a7820 */ /* 0x000fe40000410000 */
[----:B--2---:R-:W-:Y:S02]  /*5ac0*/  FMUL.FTZ R48, R23, -1.4426950216293334961 ;  /* 0xbfb8aa3b17307820 */ /* 0x004fe40000410000 */
[----:B------:R-:W-:Y:S01]  /*5ad0*/  FMUL.FTZ R43, R26, -1.4426950216293334961 ;  /* 0xbfb8aa3b1a2b7820 */ /* 0x000fe20000410000 */
[----:B------:R-:W1:Y:S01]  /*5ae0*/  MUFU.EX2 R38, R38 ;  /* 0x0000002600267308 */ /* 0x000e620000000800 */
[----:B------:R-:W-:-:S02]  /*5af0*/  FMUL.FTZ R47, R22, -1.4426950216293334961 ;  /* 0xbfb8aa3b162f7820 */ /* 0x000fc40000410000 */
[----:B------:R-:W-:Y:S02]  /*5b00*/  FMUL.FTZ R44, R27, -1.4426950216293334961 ;  /* 0xbfb8aa3b1b2c7820 */ /* 0x000fe40000410000 */
[----:B------:R-:W-:Y:S02]  /*5b10*/  FMUL.FTZ R46, R21, -1.4426950216293334961 ;  /* 0xbfb8aa3b152e7820 */ /* 0x000fe40000410000 */
[----:B------:R-:W-:Y:S01]  /*5b20*/  FMUL.FTZ R45, R20, -1.4426950216293334961 ;  /* 0xbfb8aa3b142d7820 */ /* 0x000fe20000410000 */
[----:B------:R-:W2:Y:S01]  /*5b30*/  MUFU.EX2 R39, R39 ;  /* 0x0000002700277308 */ /* 0x000ea20000000800 */
[----:B------:R-:W-:Y:S02]  /*5b40*/  FMUL.FTZ R40, R31, -1.4426950216293334961 ;  /* 0xbfb8aa3b1f287820 */ /* 0x000fe40000410000 */
[----:B---3--:R-:W-:Y:S02]  /*5b50*/  FMUL.FTZ R49, R32, -1.4426950216293334961 ;  /* 0xbfb8aa3b20317820 */ /* 0x008fe40000410000 */
[----:B------:R-:W-:-:S02]  /*5b60*/  FMUL.FTZ R64, R33, -1.4426950216293334961 ;  /* 0xbfb8aa3b21407820 */ /* 0x000fc40000410000 */
[----:B------:R-:W-:Y:S01]  /*5b70*/  FMUL.FTZ R65, R34, -1.4426950216293334961 ;  /* 0xbfb8aa3b22417820 */ /* 0x000fe20000410000 */
[----:B------:R-:W3:Y:S01]  /*5b80*/  MUFU.EX2 R41, R41 ;  /* 0x0000002900297308 */ /* 0x000ee20000000800 */
[----:B------:R-:W-:Y:S02]  /*5b90*/  FMUL.FTZ R66, R35, -1.4426950216293334961 ;  /* 0xbfb8aa3b23427820 */ /* 0x000fe40000410000 */
[----:B0-----:R-:W-:Y:S02]  /*5ba0*/  FADD.FTZ R37, R37, 1 ;  /* 0x3f80000025257421 */ /* 0x001fe40000010000 */
[----:B-1----:R-:W-:-:S03]  /*5bb0*/  FADD.FTZ R38, R38, 1 ;  /* 0x3f80000026267421 */ /* 0x002fc60000010000 */
[----:B------:R-:W0:Y:S01]  /*5bc0*/  MUFU.EX2 R42, R42 ;  /* 0x0000002a002a7308 */ /* 0x000e220000000800 */
[----:B--2---:R-:W-:-:S07]  /*5bd0*/  FADD.FTZ R39, R39, 1 ;  /* 0x3f80000027277421 */ /* 0x004fce0000010000 */
[----:B------:R-:W1:Y:S01]  /*5be0*/  MUFU.EX2 R48, R48 ;  /* 0x0000003000307308 */ /* 0x000e620000000800 */
[----:B---3--:R-:W-:-:S07]  /*5bf0*/  FADD.FTZ R41, R41, 1 ;  /* 0x3f80000029297421 */ /* 0x008fce0000010000 */
[----:B------:R-:W2:Y:S01]  /*5c00*/  MUFU.EX2 R43, R43 ;  /* 0x0000002b002b7308 */ /* 0x000ea20000000800 */
[----:B0-----:R-:W-:-:S07]  /*5c10*/  FADD.FTZ R42, R42, 1 ;  /* 0x3f8000002a2a7421 */ /* 0x001fce0000010000 */
[----:B------:R-:W0:Y:S01]  /*5c20*/  MUFU.EX2 R47, R47 ;  /* 0x0000002f002f7308 */ /* 0x000e220000000800 */
[----:B-1----:R-:W-:-:S07]  /*5c30*/  FADD.FTZ R48, R48, 1 ;  /* 0x3f80000030307421 */ /* 0x002fce0000010000 */
[----:B------:R-:W1:Y:S01]  /*5c40*/  MUFU.EX2 R44, R44 ;  /* 0x0000002c002c7308 */ /* 0x000e620000000800 */
[----:B--2---:R-:W-:-:S07]  /*5c50*/  FADD.FTZ R43, R43, 1 ;  /* 0x3f8000002b2b7421 */ /* 0x004fce0000010000 */
        /* <DEDUP_REMOVED lines=14> */
[----:B------:R-:W0:Y:S01]  /*5d40*/  MUFU.RCP R37, R37 ;  /* 0x0000002500257308 */ /* 0x000e220000001000 */
[----:B-1----:R-:W-:-:S07]  /*5d50*/  FADD.FTZ R65, R65, 1 ;  /* 0x3f80000041417421 */ /* 0x002fce0000010000 */
[----:B------:R-:W1:Y:S01]  /*5d60*/  MUFU.RCP R38, R38 ;  /* 0x0000002600267308 */ /* 0x000e620000001000 */
[----:B--2---:R-:W-:-:S07]  /*5d70*/  FADD.FTZ R66, R66, 1 ;  /* 0x3f80000042427421 */ /* 0x004fce0000010000 */
[----:B------:R-:W2:Y:S01]  /*5d80*/  MUFU.RCP R39, R39 ;  /* 0x0000002700277308 */ /* 0x000ea20000001000 */
[----:B0-----:R-:W-:-:S04]  /*5d90*/  FMUL.FTZ R37, R28, R37 ;  /* 0x000000251c257220 */ /* 0x001fc80000410000 */
[----:B------:R-:W-:-:S03]  /*5da0*/  FMUL.FTZ R12, R37, R12 ;  /* 0x0000000c250c7220 */ /* 0x000fc60000410000 */
[----:B------:R-:W0:Y:S01]  /*5db0*/  MUFU.RCP R41, R41 ;  /* 0x0000002900297308 */ /* 0x000e220000001000 */
[----:B-1----:R-:W-:Y:S02]  /*5dc0*/  FMUL.FTZ R28, R29, R38 ;  /* 0x000000261d1c7220 */ /* 0x002fe40000410000 */
[----:B------:R-:W-:Y:S02]  /*5dd0*/  IMAD R38, R54, c[0x0][0x210], RZ ;  /* 0x0000840036267a24 */ /* 0x000fe400078e02ff */
[----:B------:R-:W-:Y:S02]  /*5de0*/  FMUL.FTZ R13, R28, R13 ;  /* 0x0000000d1c0d7220 */ /* 0x000fe40000410000 */
[----:B------:R-:W-:Y:S01]  /*5df0*/  IMAD R37, R55, c[0x0][0x214], R38 ;  /* 0x0000850037257a24 */ /* 0x000fe200078e0226 */
[----:B------:R-:W1:Y:S01]  /*5e00*/  MUFU.RCP R42, R42 ;  /* 0x0000002a002a7308 */ /* 0x000e620000001000 */
[----:B--2---:R-:W-:-:S03]  /*5e10*/  FMUL.FTZ R29, R30, R39 ;  /* 0x000000271e1d7220 */ /* 0x004fc60000410000 */
[----:B------:R-:W-:Y:S01]  /*5e20*/  IADD3 R3, R3, R37, RZ ;  /* 0x0000002503037210 */ /* 0x000fe20007ffe0ff */
[----:B------:R-:W-:-:S03]  /*5e30*/  FMUL.FTZ R14, R29, R14 ;  /* 0x0000000e1d0e7220 */ /* 0x000fc60000410000 */
[----:B------:R-:W2:Y:S01]  /*5e40*/  MUFU.RCP R48, R48 ;  /* 0x0000003000307308 */ /* 0x000ea20000001000 */
[----:B0-----:R-:W-:Y:S02]  /*5e50*/  FMUL.FTZ R29, R24, R41 ;  /* 0x00000029181d7220 */ /* 0x001fe40000410000 */
[----:B------:R-:W-:-:S04]  /*5e60*/  IMAD.WIDE.U32 R2, R50, c[0x0][0x218], R2 ;  /* 0x0000860032027a25 */ /* 0x000fc800078e0002 */
[----:B------:R-:W-:Y:S01]  /*5e70*/  FMUL.FTZ R4, R29, R4 ;  /* 0x000000041d047220 */ /* 0x000fe20000410000 */
[----:B------:R-:W0:Y:S01]  /*5e80*/  MUFU.RCP R43, R43 ;  /* 0x0000002b002b7308 */ /* 0x000e220000001000 */
[----:B-1----:R-:W-:-:S04]  /*5e90*/  FMUL.FTZ R24, R25, R42 ;  /* 0x0000002a19187220 */ /* 0x002fc80000410000 */
[----:B------:R-:W-:-:S03]  /*5ea0*/  FMUL.FTZ R5, R24, R5 ;  /* 0x0000000518057220 */ /* 0x000fc60000410000 */
[----:B------:R-:W1:Y:S01]  /*5eb0*/  MUFU.RCP R47, R47 ;  /* 0x0000002f002f7308 */ /* 0x000e620000001000 */
[----:B--2---:R-:W-:-:S07]  /*5ec0*/  FMUL.FTZ R24, R23, R48 ;  /* 0x0000003017187220 */ /* 0x004fce0000410000 */
[----:B------:R-:W2:Y:S01]  /*5ed0*/  MUFU.RCP R44, R44 ;  /* 0x0000002c002c7308 */ /* 0x000ea20000001000 */
[----:B0-----:R-:W-:-:S04]  /*5ee0*/  FMUL.FTZ R25, R26, R43 ;  /* 0x0000002b1a197220 */ /* 0x001fc80000410000 */
[----:B------:R-:W-:-:S03]  /*5ef0*/  FMUL.FTZ R6, R25, R6 ;  /* 0x0000000619067220 */ /* 0x000fc60000410000 */
[----:B------:R-:W0:Y:S01]  /*5f00*/  MUFU.RCP R46, R46 ;  /* 0x0000002e002e7308 */ /* 0x000e220000001000 */
[----:B-1----:R-:W-:-:S07]  /*5f10*/  FMUL.FTZ R23, R22, R47 ;  /* 0x0000002f16177220 */ /* 0x002fce0000410000 */
[----:B------:R-:W1:Y:S01]  /*5f20*/  MUFU.RCP R45, R45 ;  /* 0x0000002d002d7308 */ /* 0x000e620000001000 */
[----:B--2---:R-:W-:Y:S02]  /*5f30*/  FMUL.FTZ R26, R27, R44 ;  /* 0x0000002c1b1a7220 */ /* 0x004fe40000410000 */
[----:B------:R-:W-:Y:S02]  /*5f40*/  FMUL.FTZ R27, R24, R11 ;  /* 0x0000000b181b7220 */ /* 0x000fe40000410000 */
[----:B------:R-:W-:Y:S01]  /*5f50*/  FMUL.FTZ R7, R26, R7 ;  /* 0x000000071a077220 */ /* 0x000fe20000410000 */
[----:B------:R-:W-:Y:S01]  /*5f60*/  BAR.SYNC.DEFER_BLOCKING 0x0 ;  /* 0x0000000000007b1d */ /* 0x000fe20000010000 */
[----:B------:R-:W-:Y:S02]  /*5f70*/  FMUL.FTZ R26, R23, R10 ;  /* 0x0000000a171a7220 */ /* 0x000fe40000410000 */
[----:B0-----:R-:W-:-:S03]  /*5f80*/  FMUL.FTZ R22, R21, R46 ;  /* 0x0000002e15167220 */ /* 0x001fc60000410000 */
[----:B------:R-:W0:Y:S01]  /*5f90*/  MUFU.RCP R40, R40 ;  /* 0x0000002800287308 */ /* 0x000e220000001000 */
[----:B------:R-:W-:Y:S02]  /*5fa0*/  FMUL.FTZ R25, R22, R9 ;  /* 0x0000000916197220 */ /* 0x000fe40000410000 */
[----:B-1----:R-:W-:-:S05]  /*5fb0*/  FMUL.FTZ R21, R20, R45 ;  /* 0x0000002d14157220 */ /* 0x002fca0000410000 */
[----:B------:R-:W1:Y:S01]  /*5fc0*/  MUFU.RCP R49, R49 ;  /* 0x0000003100317308 */ /* 0x000e620000001000 */
[----:B------:R-:W-:-:S07]  /*5fd0*/  FMUL.FTZ R24, R21, R8 ;  /* 0x0000000815187220 */ /* 0x000fce0000410000 */
[----:B------:R-:W2:Y:S01]  /*5fe0*/  MUFU.RCP R64, R64 ;  /* 0x0000004000407308 */ /* 0x000ea20000001000 */
[----:B0-----:R-:W-:Y:S01]  /*5ff0*/  FMUL.FTZ R30, R31, R40 ;  /* 0x000000281f1e7220 */ /* 0x001fe20000410000 */
[----:B------:R0:W-:Y:S03]  /*6000*/  STS.128 [R36.X16+0x10], R4 ;  /* 0x0000100424007388 */ /* 0x0001e6000000cc00 */
[----:B------:R-:W-:Y:S01]  /*6010*/  FMUL.FTZ R15, R30, R15 ;  /* 0x0000000f1e0f7220 */ /* 0x000fe20000410000 */
[----:B------:R-:W-:Y:S02]  /*6020*/  STS.128 [R36.X16+0x20], R24 ;  /* 0x0000201824007388 */ /* 0x000fe4000000cc00 */
[----:B------:R-:W3:Y:S01]  /*6030*/  MUFU.RCP R65, R65 ;  /* 0x0000004100417308 */ /* 0x000ee20000001000 */
[----:B-1----:R-:W-:Y:S01]  /*6040*/  FMUL.FTZ R9, R32, R49 ;  /* 0x0000003120097220 */ /* 0x002fe20000410000 */
[----:B------:R-:W-:Y:S03]  /*6050*/  STS.128 [R36.X16], R12 ;  /* 0x0000000c24007388 */ /* 0x000fe6000000cc00 */
[----:B------:R-:W-:-:S03]  /*6060*/  FMUL.FTZ R16, R9, R16 ;  /* 0x0000001009107220 */ /* 0x000fc60000410000 */
[----:B------:R-:W1:Y:S01]  /*6070*/  MUFU.RCP R66, R66 ;  /* 0x0000004200427308 */ /* 0x000e620000001000 */
[----:B--2---:R-:W-:Y:S01]  /*6080*/  FMUL.FTZ R8, R33, R64 ;  /* 0x0000004021087220 */ /* 0x004fe20000410000 */
[----:B0-----:R-:W-:Y:S01]  /*6090*/  LEA R4, P0, R2, c[0x0][0x270], 0x2 ;  /* 0x00009c0002047a11 */ /* 0x001fe200078010ff */
[----:B------:R-:W-:Y:S02]  /*60a0*/  IMAD R5, R51, c[0x0][0x218], RZ ;  /* 0x0000860033057a24 */ /* 0x000fe400078e02ff */
[----:B------:R-:W-:Y:S02]  /*60b0*/  FMUL.FTZ R17, R8, R17 ;  /* 0x0000001108117220 */ /* 0x000fe40000410000 */
[----:B------:R-:W-:Y:S02]  /*60c0*/  IMAD R5, R50, c[0x0][0x21c], R5 ;  /* 0x0000870032057a24 */ /* 0x000fe400078e0205 */
[----:B---3--:R-:W-:-:S03]  /*60d0*/  FMUL.FTZ R11, R34, R65 ;  /* 0x00000041220b7220 */ /* 0x008fc60000410000 */
[----:B------:R-:W-:Y:S01]  /*60e0*/  IADD3 R3, R3, R5, RZ ;  /* 0x0000000503037210 */ /* 0x000fe20007ffe0ff */
[----:B------:R-:W-:Y:S02]  /*60f0*/  FMUL.FTZ R18, R11, R18 ;  /* 0x000000120b127220 */ /* 0x000fe40000410000 */
[----:B-1----:R-:W-:Y:S01]  /*6100*/  FMUL.FTZ R10, R35, R66 ;  /* 0x00000042230a7220 */ /* 0x002fe20000410000 */
[----:B------:R-:W-:Y:S02]  /*6110*/  LEA.HI.X R5, R2, c[0x0][0x274], R3, 0x2, P0 ;  /* 0x00009d0002057a11 */ /* 0x000fe400000f1403 */
[----:B------:R-:W-:Y:S01]  /*6120*/  ISETP.GE.AND P0, PT, R58, c[0x0][0x174], PT ;  /* 0x00005d003a007a0c */ /* 0x000fe20003f06270 */
[----:B------:R-:W-:Y:S02]  /*6130*/  FMUL.FTZ R19, R10, R19 ;  /* 0x000000130a137220 */ /* 0x000fe40000410000 */
[----:B------:R-:W-:-:S03]  /*6140*/  IMAD.WIDE R2, R59, 0x10, R4 ;  /* 0x000000103b027825 */ /* 0x000fc600078e0204 */
[----:B------:R-:W-:Y:S01]  /*6150*/  STS.128 [R36.X16+0x30], R16 ;  /* 0x0000301024007388 */ /* 0x000fe2000000cc00 */
[----:B------:R-:W-:-:S06]  /*6160*/  NOP ;  /* 0x0000000000007918 */ /* 0x000fcc0000000000 */
[----:B------:R-:W0:Y:S04]  /*6170*/  LDS.128 R8, [R0.X16] ;  /* 0x0000000000087984 */ /* 0x000e28000000cc00 */
[----:B------:R-:W1:Y:S04]  /*6180*/  LDS.128 R20, [R0.X16+0x200] ;  /* 0x0002000000147984 */ /* 0x000e68000000cc00 */
[----:B------:R-:W2:Y:S04]  /*6190*/  LDS.128 R28, [R0.X16+0x400] ;  /* 0x00040000001c7984 */ /* 0x000ea8000000cc00 */
[----:B------:R-:W3:Y:S04]  /*61a0*/  LDS.128 R32, [R0.X16+0x600] ;  /* 0x0006000000207984 */ /* 0x000ee8000000cc00 */
[----:B0-----:R0:W-:Y:S04]  /*61b0*/  STG.E.128 [R2.64], R8 ;  /* 0x0000000802007986 */ /* 0x0011e8000c101d04 */
[----:B-1----:R0:W-:Y:S04]  /*61c0*/  STG.E.128 [R2.64+0x200], R20 ;  /* 0x0002001402007986 */ /* 0x0021e8000c101d04 */
[----:B--2---:R0:W-:Y:S04]  /*61d0*/  STG.E.128 [R2.64+0x400], R28 ;  /* 0x0004001c02007986 */ /* 0x0041e8000c101d04 */
[----:B---3--:R0:W-:Y:S01]  /*61e0*/  STG.E.128 [R2.64+0x600], R32 ;  /* 0x0006002002007986 */ /* 0x0081e2000c101d04 */
[----:B------:R-:W-:Y:S01]  /*61f0*/  @P0 CALL.REL.NOINC `(.L_x_441) ;  /* 0x0000001000000944 */ /* 0x000fe20003c00000 */
[----:B------:R-:W-:Y:S05]  /*6200*/  BRA `(.L_x_442) ;  /* 0xffffa10000007947 */ /* 0x000fea000383ffff */
.L_x_441:
[----:B------:R-:W-:Y:S05]  /*6210*/  EXIT ;  /* 0x000000000000794d */ /* 0x000fea0003800000 */
.L_x_443:
        /* <DEDUP_REMOVED lines=14> */
.L_x_5329:


//--------------------- .text._Z25selective_scan_fwd_kernelI32Selective_Scan_fwd_kernel_traitsILi128ELi16ELi1ELb1ELb0ELb1ELb0EfN3c107complexIfEEEEv13SSMParamsBase --------------------------
	.section	.text._Z25selective_scan_fwd_kernelI32Selective_Scan_fwd_kernel_traitsILi128ELi16ELi1ELb1ELb0ELb1ELb0EfN3c107complexIfEEEEv13SSMParamsBase,"ax",@progbits
	.sectioninfo	@"SHI_REGISTERS=164"
	.align	128
        .global         _Z25selective_scan_fwd_kernelI32Selective_Scan_fwd_kernel_traitsILi128ELi16ELi1ELb1ELb0ELb1ELb0EfN3c107complexIfEEEEv13SSMParamsBase
        .type           _Z25selective_scan_fwd_kernelI32Selective_Scan_fwd_kernel_traitsILi128ELi16ELi1ELb1ELb0ELb1ELb0EfN3c107complexIfEEEEv13SSMParamsBase,@function
        .size           _Z25selective_scan_fwd_kernelI32Selective_Scan_fwd_kernel_traitsILi128ELi16ELi1ELb1ELb0ELb1ELb0EfN3c107complexIfEEEEv13SSMParamsBase,(.L_x_5330 - _Z25selective_scan_fwd_kernelI32Selective_Scan_fwd_kernel_traitsILi128ELi16ELi1ELb1ELb0ELb1ELb0EfN3c107complexIfEEEEv13SSMParamsBase)
        .other          _Z25selective_scan_fwd_kernelI32Selective_Scan_fwd_kernel_traitsILi128ELi16ELi1ELb1ELb0ELb1ELb0EfN3c107complexIfEEEEv13SSMParamsBase,@"STO_CUDA_ENTRY STV_DEFAULT"
_Z25selective_scan_fwd_kernelI32Selective_Scan_fwd_kernel_traitsILi128ELi16ELi1ELb1ELb0ELb1ELb0EfN3c107complexIfEEEEv13SSMParamsBase:
.text._Z25selective_scan_fwd_kernelI32Selective_Scan_fwd_kernel_traitsILi128ELi16ELi1ELb1ELb0ELb1ELb0EfN3c107complexIfEEEEv13SSMParamsBase:
[----:B------:R-:W-:Y:S02]  /*0000*/  MOV R1, c[0x0][0x28] ;  /* 0x00000a0000017a02 */ /* 0x000fe40000000f00 */
[----:B------:R-:W-:Y:S01]  /*0010*/  IABS R9, c[0x0][0x178] ;  /* 0x00005e0000097a13 */ /* 0x000fe20000000000 */
[----:B------:R-:W0:Y:S01]  /*0020*/  S2UR UR4, SR_CTAID.Y ;  /* 0x00000000000479c3 */ /* 0x000e220000002600 */
[----:B------:R-:W-:Y:S01]  /*0030*/  ISETP.NE.U32.AND P0, PT, RZ, c[0x0][0x238], PT ;  /* 0x00008e00ff007a0c */ /* 0x000fe20003f05070 */
[----:B------:R-:W-:Y:S01]  /*0040*/  CS2R R102, SRZ ;  /* 0x0000000000667805 */ /* 0x000fe2000001ff00 */
[----:B------:R-:W1:Y:S01]  /*0050*/  I2F.RP R0, R9 ;  /* 0x0000000900007306 */ /* 0x000e620000209400 */
[----:B------:R-:W-:Y:S02]  /*0060*/  ISETP.NE.U32.AND P1, PT, RZ, c[0x0][0x250], PT ;  /* 0x00009400ff007a0c */ /* 0x000fe40003f25070 */
[----:B------:R-:W-:Y:S02]  /*0070*/  ISETP.NE.AND.EX P0, PT, RZ, c[0x0][0x23c], PT, P0 ;  /* 0x00008f00ff007a0c */ /* 0x000fe40003f05300 */
[----:B------:R-:W2:Y:S01]  /*0080*/  S2UR UR6, SR_CTAID.X ;  /* 0x00000000000679c3 */ /* 0x000ea20000002500 */
[----:B------:R-:W-:-:S02]  /*0090*/  ISETP.NE.AND.EX P1, PT, RZ, c[0x0][0x254], PT, P1 ;  /* 0x00009500ff007a0c */ /* 0x000fc40003f25310 */
[----:B-1----:R-:W1:Y:S01]  /*00a0*/  MUFU.RCP R0, R0 ;  /* 0x0000000000007308 */ /* 0x002e620000001000 */
[----:B0-----:R-:W-:Y:S01]  /*00b0*/  MOV R105, UR4 ;  /* 0x0000000400697c02 */ /* 0x001fe20008000f00 */
[----:B------:R-:W-:-:S03]  /*00c0*/  ULDC.64 UR4, c[0x0][0x118] ;  /* 0x0000460000047ab9 */ /* 0x000fc60000000a00 */
[----:B------:R-:W-:-:S03]  /*00d0*/  SHF.R.S32.HI R104, RZ, 0x1f, R105 ;  /* 0x0000001fff687819 */ /* 0x000fc60000011469 */
[C---:B------:R-:W-:Y:S02]  /*00e0*/  @P0 LEA R2, P2, R105.reuse, c[0x0][0x238], 0x2 ;  /* 0x00008e0069020a11 */ /* 0x040fe400078410ff */
[----:B--2---:R-:W-:Y:S02]  /*00f0*/  MOV R101, UR6 ;  /* 0x0000000600657c02 */ /* 0x004fe40008000f00 */
[C---:B------:R-:W-:Y:S02]  /*0100*/  @P0 LEA.HI.X R3, R105.reuse, c[0x0][0x23c], R104, 0x2, P2 ;  /* 0x00008f0069030a11 */ /* 0x040fe400010f1468 */
[----:B-1----:R-:W-:Y:S02]  /*0110*/  IADD3 R6, R0, 0xffffffe, RZ ;  /* 0x0ffffffe00067810 */ /* 0x002fe40007ffe0ff */
[----:B------:R-:W-:Y:S01]  /*0120*/  @P1 LEA R4, P3, R105, c[0x0][0x250], 0x2 ;  /* 0x0000940069041a11 */ /* 0x000fe200078610ff */
[----:B------:R0:W5:Y:S01]  /*0130*/  @P0 LDG.E R103, [R2.64] ;  /* 0x0000000402670981 */ /* 0x000162000c1e1900 */
[----:B------:R1:W2:Y:S01]  /*0140*/  F2I.FTZ.U32.TRUNC.NTZ R7, R6 ;  /* 0x0000000600077305 */ /* 0x0002a2000021f000 */
[----:B------:R-:W-:-:S02]  /*0150*/  SHF.R.S32.HI R113, RZ, 0x1f, R101 ;  /* 0x0000001fff717819 */ /* 0x000fc40000011465 */
[----:B------:R-:W-:Y:S01]  /*0160*/  @P1 LEA.HI.X R5, R105, c[0x0][0x254], R104, 0x2, P3 ;  /* 0x0000950069051a11 */ /* 0x000fe200018f1468 */
[----:B-1----:R-:W-:Y:S01]  /*0170*/  HFMA2.MMA R6, -RZ, RZ, 0, 0 ;  /* 0x00000000ff067435 */ /* 0x002fe200000001ff */
[----:B--2---:R-:W-:Y:S02]  /*0180*/  IADD3 R8, RZ, -R7, RZ ;  /* 0x80000007ff087210 */ /* 0x004fe40007ffe0ff */
[----:B0-----:R-:W-:Y:S02]  /*0190*/  IABS R2, R105 ;  /* 0x0000006900027213 */ /* 0x001fe40000000000 */
[----:B------:R-:W-:Y:S01]  /*01a0*/  MOV R3, c[0x0][0x174] ;  /* 0x00005d0000037a02 */ /* 0x000fe20000000f00 */
[----:B------:R-:W-:Y:S01]  /*01b0*/  IMAD R11, R8, R9, RZ ;  /* 0x00000009080b7224 */ /* 0x000fe200078e02ff */
[----:B------:R0:W5:Y:S03]  /*01c0*/  @P1 LDG.E R102, [R4.64] ;  /* 0x0000000404661981 */ /* 0x000166000c1e1900 */
[----:B------:R-:W-:-:S06]  /*01d0*/  IMAD.HI.U32 R7, R7, R11, R6 ;  /* 0x0000000b07077227 */ /* 0x000fcc00078e0006 */
[----:B------:R-:W-:-:S05]  /*01e0*/  IMAD.HI.U32 R8, R7, R2, RZ ;  /* 0x0000000207087227 */ /* 0x000fca00078e00ff */
[----:B------:R-:W-:-:S05]  /*01f0*/  IADD3 R0, -R8, RZ, RZ ;  /* 0x000000ff08007210 */ /* 0x000fca0007ffe1ff */
[----:B------:R-:W-:-:S05]  /*0200*/  IMAD R0, R9, R0, R2 ;  /* 0x0000000009007224 */ /* 0x000fca00078e0202 */
[----:B------:R-:W-:Y:S02]  /*0210*/  ISETP.GT.U32.AND P2, PT, R9, R0, PT ;  /* 0x000000000900720c */ /* 0x000fe40003f44070 */
[----:B------:R-:W-:-:S11]  /*0220*/  ISETP.GE.AND P4, PT, R3, 0x1, PT ;  /* 0x000000010300780c */ /* 0x000fd60003f86270 */
[----:B------:R-:W-:-:S04]  /*0230*/  @!P2 IADD3 R0, R0, -R9, RZ ;  /* 0x800000090000a210 */ /* 0x000fc80007ffe0ff */
[----:B------:R-:W-:Y:S01]  /*0240*/  ISETP.GE.U32.AND P0, PT, R0, R9, PT ;  /* 0x000000090000720c */ /* 0x000fe20003f06070 */
[----:B------:R-:W-:Y:S01]  /*0250*/  IMAD R12, R113, c[0x0][0x1b0], RZ ;  /* 0x00006c00710c7a24 */ /* 0x000fe200078e02ff */
[----:B------:R-:W-:Y:S02]  /*0260*/  LOP3.LUT R2, R105, c[0x0][0x178], RZ, 0x3c, !PT ;  /* 0x00005e0069027a12 */ /* 0x000fe400078e3cff */
[----:B------:R-:W-:Y:S01]  /*0270*/  @!P2 IADD3 R8, R8, 0x1, RZ ;  /* 0x000000010808a810 */ /* 0x000fe20007ffe0ff */
[C---:B------:R-:W-:Y:S01]  /*0280*/  IMAD.WIDE.U32 R6, R101.reuse, c[0x0][0x1b0], RZ ;  /* 0x00006c0065067a25 */ /* 0x040fe200078e00ff */
[----:B------:R-:W-:Y:S02]  /*0290*/  ISETP.GE.AND P3, PT, R2, RZ, PT ;  /* 0x000000ff0200720c */ /* 0x000fe40003f66270 */
[----:B------:R-:W-:Y:S01]  /*02a0*/  ISETP.NE.AND P1, PT, RZ, c[0x0][0x178], PT ;  /* 0x00005e00ff007a0c */ /* 0x000fe20003f25270 */
[----:B------:R-:W-:-:S04]  /*02b0*/  IMAD.WIDE.U32 R2, R101, c[0x0][0x1d0], RZ ;  /* 0x0000740065027a25 */ /* 0x000fc800078e00ff */
[----:B0-----:R-:W-:Y:S01]  /*02c0*/  IMAD.WIDE.U32 R4, R101, c[0x0][0x1e0], RZ ;  /* 0x0000780065047a25 */ /* 0x001fe200078e00ff */
[----:B------:R-:W-:-:S03]  /*02d0*/  @P0 IADD3 R8, R8, 0x1, RZ ;  /* 0x0000000108080810 */ /* 0x000fc60007ffe0ff */
[C---:B------:R-:W-:Y:S02]  /*02e0*/  IMAD R0, R113.reuse, c[0x0][0x1d0], RZ ;  /* 0x0000740071007a24 */ /* 0x040fe400078e02ff */
[----:B------:R-:W-:Y:S02]  /*02f0*/  IMAD R10, R113, c[0x0][0x1e0], RZ ;  /* 0x00007800710a7a24 */ /* 0x000fe400078e02ff */
[----:B------:R-:W-:Y:S01]  /*0300*/  IMAD R9, R101, c[0x0][0x1b4], R12 ;  /* 0x00006d0065097a24 */ /* 0x000fe200078e020c */
[----:B------:R-:W-:Y:S06]  /*0310*/  @!P4 EXIT ;  /* 0x000000000000c94d */ /* 0x000fec0003800000 */
[----:B------:R-:W0:Y:S01]  /*0320*/  S2R R100, SR_TID.X ;  /* 0x0000000000647919 */ /* 0x000e220000002100 */
[----:B------:R-:W-:Y:S01]  /*0330*/  @!P3 IADD3 R8, -R8, RZ, RZ ;  /* 0x000000ff0808b210 */ /* 0x000fe20007ffe1ff */
[----:B------:R-:W-:Y:S01]  /*0340*/  IMAD R11, R101, c[0x0][0x1e4], R10 ;  /* 0x00007900650b7a24 */ /* 0x000fe200078e020a */
[----:B------:R-:W-:Y:S01]  /*0350*/  @!P1 LOP3.LUT R8, RZ, c[0x0][0x178], RZ, 0x33, !PT ;  /* 0x00005e00ff089a12 */ /* 0x000fe200078e33ff */
[----:B------:R-:W1:Y:S01]  /*0360*/  S2R R98, SR_LANEID ;  /* 0x0000000000627919 */ /* 0x000e620000000000 */
[----:B------:R-:W-:Y:S01]  /*0370*/  IADD3 R7, R7, R9, RZ ;  /* 0x0000000907077210 */ /* 0x000fe20007ffe0ff */
[----:B------:R-:W-:Y:S01]  /*0380*/  IMAD R9, R101, c[0x0][0x1d4], R0 ;  /* 0x0000750065097a24 */ /* 0x000fe200078e0200 */
[----:B------:R-:W-:Y:S01]  /*0390*/  SHF.R.S32.HI R0, RZ, 0x1f, R8 ;  /* 0x0000001fff007819 */ /* 0x000fe20000011408 */
[C---:B------:R-:W-:Y:S01]  /*03a0*/  IMAD R10, R104.reuse, c[0x0][0x1d8], RZ ;  /* 0x00007600680a7a24 */ /* 0x040fe200078e02ff */
[----:B------:R-:W-:Y:S01]  /*03b0*/  IADD3 R5, R5, R11, RZ ;  /* 0x0000000b05057210 */ /* 0x000fe20007ffe0ff */
[----:B------:R-:W-:Y:S01]  /*03c0*/  IMAD R12, R104, c[0x0][0x1e8], RZ ;  /* 0x00007a00680c7a24 */ /* 0x000fe200078e02ff */
[----:B------:R-:W-:Y:S01]  /*03d0*/  IADD3 R3, R3, R9, RZ ;  /* 0x0000000903037210 */ /* 0x000fe20007ffe0ff */
[----:B------:R-:W-:Y:S01]  /*03e0*/  IMAD R9, R0, c[0x0][0x1c8], RZ ;  /* 0x0000720000097a24 */ /* 0x000fe200078e02ff */
[----:B------:R-:W-:Y:S01]  /*03f0*/  MOV R97, RZ ;  /* 0x000000ff00617202 */ /* 0x000fe20000000f00 */
[----:B------:R-:W-:-:S02]  /*0400*/  IMAD R95, R105, c[0x0][0x1dc], R10 ;  /* 0x00007700695f7a24 */ /* 0x000fc400078e020a */
[----:B------:R-:W-:-:S04]  /*0410*/  IMAD.WIDE.U32 R2, R105, c[0x0][0x1d8], R2 ;  /* 0x0000760069027a25 */ /* 0x000fc800078e0002 */
[----:B------:R-:W-:Y:S01]  /*0420*/  IMAD R93, R105, c[0x0][0x1ec], R12 ;  /* 0x00007b00695d7a24 */ /* 0x000fe200078e020c */
[----:B------:R-:W-:Y:S01]  /*0430*/  IADD3 R95, R3, R95, RZ ;  /* 0x0000005f035f7210 */ /* 0x000fe20007ffe0ff */
[----:B------:R-:W-:Y:S01]  /*0440*/  IMAD.WIDE.U32 R4, R105, c[0x0][0x1e8], R4 ;  /* 0x00007a0069047a25 */ /* 0x000fe200078e0004 */
[----:B------:R-:W-:Y:S02]  /*0450*/  LEA R94, P0, R2, c[0x0][0x240], 0x2 ;  /* 0x00009000025e7a11 */ /* 0x000fe400078010ff */
[----:B0-----:R-:W-:Y:S01]  /*0460*/  SHF.L.U32 R99, R100, 0x2, RZ ;  /* 0x0000000264637819 */ /* 0x001fe200000006ff */
[----:B------:R-:W-:Y:S01]  /*0470*/  IMAD.WIDE.U32 R6, R8, c[0x0][0x1c8], R6 ;  /* 0x0000720008067a25 */ /* 0x000fe200078e0006 */
[----:B------:R-:W-:Y:S02]  /*0480*/  IADD3 R93, R5, R93, RZ ;  /* 0x0000005d055d7210 */ /* 0x000fe40007ffe0ff */
[----:B------:R-:W-:Y:S01]  /*0490*/  LEA R92, P1, R4, c[0x0][0x248], 0x2 ;  /* 0x00009200045c7a11 */ /* 0x000fe200078210ff */
[----:B------:R-:W-:Y:S01]  /*04a0*/  IMAD R9, R8, c[0x0][0x1cc], R9 ;  /* 0x0000730008097a24 */ /* 0x000fe200078e0209 */
[----:B------:R-:W-:-:S02]  /*04b0*/  LEA R91, P2, R6, c[0x0][0x230], 0x2 ;  /* 0x00008c00065b7a11 */ /* 0x000fc400078410ff */
[----:B------:R-:W-:Y:S02]  /*04c0*/  LOP3.LUT R99, R99, 0xffffff80, RZ, 0xc0, !PT ;  /* 0xffffff8063637812 */ /* 0x000fe400078ec0ff */
[----:B------:R-:W-:Y:S02]  /*04d0*/  IADD3 R3, R7, R9, RZ ;  /* 0x0000000907037210 */ /* 0x000fe40007ffe0ff */
[----:B------:R-:W-:Y:S02]  /*04e0*/  LEA.HI.X R95, R2, c[0x0][0x244], R95, 0x2, P0 ;  /* 0x00009100025f7a11 */ /* 0x000fe400000f145f */
[----:B------:R-:W-:Y:S02]  /*04f0*/  LEA.HI.X R93, R4, c[0x0][0x24c], R93, 0x2, P1 ;  /* 0x00009300045d7a11 */ /* 0x000fe400008f145d */
[----:B------:R-:W-:Y:S02]  /*0500*/  LEA.HI.X R90, R6, c[0x0][0x234], R3, 0x2, P2 ;  /* 0x00008d00065a7a11 */ /* 0x000fe400010f1403 */
[----:B-1----:R-:W-:-:S04]  /*0510*/  LOP3.LUT R96, R99, 0x1f, R100, 0xf8, !PT ;  /* 0x0000001f63607812 */ /* 0x002fc800078ef864 */
.L_x_484:
[----:B------:R-:W-:Y:S01]  /*0520*/  BAR.SYNC.DEFER_BLOCKING 0x0 ;  /* 0x0000000000007b1d */ /* 0x000fe20000010000 */
[----:B--2---:R-:W-:-:S05]  /*0530*/  IMAD.WIDE R2, R96, 0x10, R94 ;  /* 0x0000001060027825 */ /* 0x004fca00078e025e */
[----:B------:R-:W2:Y:S04]  /*0540*/  LDG.E.128 R4, [R2.64] ;  /* 0x0000000402047981 */ /* 0x000ea8000c1e1d00 */
[----:B------:R-:W3:Y:S04]  /*0550*/  LDG.E.128 R24, [R2.64+0x200] ;  /* 0x0002000402187981 */ /* 0x000ee8000c1e1d00 */
[----:B------:R-:W4:Y:S04]  /*0560*/  LDG.E.128 R28, [R2.64+0x400] ;  /* 0x00040004021c7981 */ /* 0x000f28000c1e1d00 */
[----:B------:R-:W4:Y:S01]  /*0570*/  LDG.E.128 R36, [R2.64+0x600] ;  /* 0x0006000402247981 */ /* 0x000f22000c1e1d00 */
[----:B------:R-:W-:Y:S01]  /*0580*/  IADD3 R88, R99, R98, RZ ;  /* 0x0000006263587210 */ /* 0x000fe20007ffe0ff */
[----:B------:R-:W-:-:S04]  /*0590*/  IMAD.WIDE R32, R96, 0x10, R92 ;  /* 0x0000001060207825 */ /* 0x000fc800078e025c */
        /* <DEDUP_REMOVED lines=75> */
.L_x_445:
[----:B--234-:R-:W-:Y:S05]  /*0a50*/  BSYNC B0 ;  /* 0x0000000000007941 */ /* 0x01cfea0003800000 */
.L_x_444:
        /* <DEDUP_REMOVED lines=35> */
.L_x_447:
[----:B------:R-:W-:Y:S05]  /*0c90*/  BSYNC B0 ;  /* 0x0000000000007941 */ /* 0x000fea0003800000 */
.L_x_446:
        /* <DEDUP_REMOVED lines=37> */
.L_x_449:
[----:B------:R-:W-:Y:S05]  /*0ef0*/  BSYNC B0 ;  /* 0x0000000000007941 */ /* 0x000fea0003800000 */
.L_x_448:
        /* <DEDUP_REMOVED lines=35> */
.L_x_451:
[----:B------:R-:W-:Y:S05]  /*1130*/  BSYNC B0 ;  /* 0x0000000000007941 */ /* 0x000fea0003800000 */
.L_x_450:
        /* <DEDUP_REMOVED lines=37> */
.L_x_453:
[----:B------:R-:W-:Y:S05]  /*1390*/  BSYNC B0 ;  /* 0x0000000000007941 */ /* 0x000fea0003800000 */
.L_x_452:
        /* <DEDUP_REMOVED lines=35> */
.L_x_455:
[----:B------:R-:W-:Y:S05]  /*15d0*/  BSYNC B0 ;  /* 0x0000000000007941 */ /* 0x000fea0003800000 */
.L_x_454:
        /* <DEDUP_REMOVED lines=37> */
.L_x_457:
[----:B------:R-:W-:Y:S05]  /*1830*/  BSYNC B0 ;  /* 0x0000000000007941 */ /* 0x000fea0003800000 */
.L_x_456:
        /* <DEDUP_REMOVED lines=35> */
.L_x_459:
[----:B------:R-:W-:Y:S05]  /*1a70*/  BSYNC B0 ;  /* 0x0000000000007941 */ /* 0x000fea0003800000 */
.L_x_458:
        /* <DEDUP_REMOVED lines=37> */
.L_x_461:
[----:B------:R-:W-:Y:S05]  /*1cd0*/  BSYNC B0 ;  /* 0x0000000000007941 */ /* 0x000fea0003800000 */
.L_x_460:
        /* <DEDUP_REMOVED lines=8> */
[----:B------:R-:W-:Y:S01]  /*1d60*/  HFMA2.MMA R28, -RZ, RZ, 1.625, 0 ;  /* 0x3e800000ff1c7435 */ /* 0x000fe200000001ff */
[----:B------:R-:W-:-:S02]  /*1d70*/  MOV R27, 0x3d39bf78 ;  /* 0x3d39bf78001b7802 */ /* 0x000fc40000000f00 */
        /* <DEDUP_REMOVED lines=28> */
.L_x_463:
[----:B------:R-:W-:Y:S05]  /*1f40*/  BSYNC B0 ;  /* 0x0000000000007941 */ /* 0x000fea0003800000 */
.L_x_462:
        /* <DEDUP_REMOVED lines=50> */
.L_x_465:
[----:B------:R-:W-:Y:S05]  /*2270*/  BSYNC B0 ;  /* 0x0000000000007941 */ /* 0x000fea0003800000 */
.L_x_464:
[----:B------:R-:W-:Y:S01]  /*2280*/  BSSY B0, `(.L_x_466) ;  /* 0x0000022000007945 */ /* 0x000fe20003800000 */
        /* <DEDUP_REMOVED lines=33> */
.L_x_467:
[----:B------:R-:W-:Y:S05]  /*24a0*/  BSYNC B0 ;  /* 0x0000000000007941 */ /* 0x000fea0003800000 */
.L_x_466:
        /* <DEDUP_REMOVED lines=33> */
.L_x_469:
[----:B------:R-:W-:Y:S05]  /*26c0*/  BSYNC B0 ;  /* 0x0000000000007941 */ /* 0x000fea0003800000 */
.L_x_468:
        /* <DEDUP_REMOVED lines=33> */
.L_x_471:
[----:B------:R-:W-:Y:S05]  /*28e0*/  BSYNC B0 ;  /* 0x0000000000007941 */ /* 0x000fea0003800000 */
.L_x_470:
        /* <DEDUP_REMOVED lines=33> */
.L_x_473:
[----:B------:R-:W-:Y:S05]  /*2b00*/  BSYNC B0 ;  /* 0x0000000000007941 */ /* 0x000fea0003800000 */
.L_x_472:
        /* <DEDUP_REMOVED lines=33> */
.L_x_475:
[----:B------:R-:W-:Y:S05]  /*2d20*/  BSYNC B0 ;  /* 0x0000000000007941 */ /* 0x000fea0003800000 */
.L_x_474:
        /* <DEDUP_REMOVED lines=19> */
[----:B------:R-:W-:Y:S01]  /*2e60*/  HFMA2.MMA R126, -RZ, RZ, 0, 0 ;  /* 0x00000000ff7e7435 */ /* 0x000fe200000001ff */
[----:B------:R-:W-:-:S08]  /*2e70*/  FMUL.FTZ R124, R23, R0 ;  /* 0x00000000177c7220 */ /* 0x000fd00000410000 */
.L_x_482:
        /* <DEDUP_REMOVED lines=12> */
[----:B------:R-:W-:Y:S02]  /*2f40*/  IMAD R23, R61, c[0x0][0x1c0], RZ ;  /* 0x000070003d177a24 */ /* 0x000fe400078e02ff */
[----:B------:R-:W-:-:S04]  /*2f50*/  IMAD.WIDE.U32 R20, R126, c[0x0][0x1c0], RZ ;  /* 0x000070007e147a25 */ /* 0x000fc800078e00ff */
[----:B------:R-:W-:Y:S01]  /*2f60*/  IMAD R23, R126, c[0x0][0x1c4], R23 ;  /* 0x000071007e177a24 */ /* 0x000fe200078e0217 */
[----:B------:R-:W-:-:S04]  /*2f70*/  LEA R54, P0, R20, R91, 0x2 ;  /* 0x0000005b14367211 */ /* 0x000fc800078010ff */
[----:B------:R-:W-:-:S04]  /*2f80*/  IADD3 R21, R21, R23, RZ ;  /* 0x0000001715157210 */ /* 0x000fc80007ffe0ff */
[----:B------:R-:W-:Y:S02]  /*2f90*/  LEA.HI.X R55, R20, R90, R21, 0x2, P0 ;  /* 0x0000005a14377211 */ /* 0x000fe400000f1415 */
[----:B------:R-:W-:-:S05]  /*2fa0*/  IADD3 R21, R99, R96, RZ ;  /* 0x0000006063157210 */ /* 0x000fca0007ffe0ff */
[----:B------:R-:W-:-:S05]  /*2fb0*/  IMAD.WIDE R54, R21, 0x10, R54 ;  /* 0x0000001015367825 */ /* 0x000fca00078e0236 */
[----:B------:R0:W3:Y:S04]  /*2fc0*/  LDG.E.128 R20, [R54.64] ;  /* 0x0000000436147981 */ /* 0x0000e8000c1e1d00 */
[----:B------:R0:W4:Y:S04]  /*2fd0*/  LDG.E.128 R24, [R54.64+0x200] ;  /* 0x0002000436187981 */ /* 0x000128000c1e1d00 */
[----:B------:R0:W3:Y:S04]  /*2fe0*/  LDG.E.128 R28, [R54.64+0x400] ;  /* 0x00040004361c7981 */ /* 0x0000e8000c1e1d00 */
[----:B------:R0:W3:Y:S04]  /*2ff0*/  LDG.E.128 R32, [R54.64+0x600] ;  /* 0x0006000436207981 */ /* 0x0000e8000c1e1d00 */
[----:B------:R0:W3:Y:S04]  /*3000*/  LDG.E.128 R36, [R54.64+0x800] ;  /* 0x0008000436247981 */ /* 0x0000e8000c1e1d00 */
[----:B------:R0:W3:Y:S04]  /*3010*/  LDG.E.128 R40, [R54.64+0xa00] ;  /* 0x000a000436287981 */ /* 0x0000e8000c1e1d00 */
[----:B------:R0:W3:Y:S04]  /*3020*/  LDG.E.128 R44, [R54.64+0xc00] ;  /* 0x000c0004362c7981 */ /* 0x0000e8000c1e1d00 */
[----:B------:R0:W3:Y:S01]  /*3030*/  LDG.E.128 R48, [R54.64+0xe00] ;  /* 0x000e000436307981 */ /* 0x0000e2000c1e1d00 */
[----:B------:R-:W-:-:S04]  /*3040*/  IMAD R110, R104, c[0x0][0x198], RZ ;  /* 0x00006600686e7a24 */ /* 0x000fc800078e02ff */
[----:B------:R-:W-:Y:S02]  /*3050*/  IMAD R111, R105, c[0x0][0x19c], R110 ;  /* 0x00006700696f7a24 */ /* 0x000fe400078e026e */
[----:B--2---:R-:W-:Y:S02]  /*3060*/  FMUL.FTZ R62, R52, 1.4426950216293334961 ;  /* 0x3fb8aa3b343e7820 */ /* 0x004fe40000410000 */
[C---:B------:R-:W-:Y:S02]  /*3070*/  FMUL.FTZ R52, R53.reuse, R86 ;  /* 0x0000005635347220 */ /* 0x040fe40000410000 */
[C---:B------:R-:W-:Y:S02]  /*3080*/  FMUL.FTZ R56, R53.reuse, R89 ;  /* 0x0000005935387220 */ /* 0x040fe40000410000 */
[----:B------:R-:W-:Y:S02]  /*3090*/  FMUL.RZ R57, R52, 0.15915493667125701904 ;  /* 0x3e22f98334397820 */ /* 0x000fe4000040c000 */
[----:B------:R-:W-:-:S02]  /*30a0*/  FMUL.FTZ R52, R53, R87 ;  /* 0x0000005735347220 */ /* 0x000fc40000410000 */
[----:B------:R-:W-:Y:S01]  /*30b0*/  FMUL.RZ R56, R56, 0.15915493667125701904 ;  /* 0x3e22f98338387820 */ /* 0x000fe2000040c000 */
[----:B------:R-:W-:Y:S01]  /*30c0*/  MUFU.SIN R140, R57 ;  /* 0x00000039008c7308 */ /* 0x000fe20000000400 */
[----:B0-----:R-:W-:Y:S02]  /*30d0*/  FMUL.RZ R54, R52, 0.15915493667125701904 ;  /* 0x3e22f98334367820 */ /* 0x001fe4000040c000 */
        /* <DEDUP_REMOVED lines=19> */
[----:B------:R-:W-:-:S07]  /*3210*/  FMUL.FTZ R59, R62, R79 ;  /* 0x0000004f3e3b7220 */ /* 0x000fce0000410000 */
        /* <DEDUP_REMOVED lines=18> */
[----:B------:R-:W-:-:S04]  /*3340*/  FMUL.FTZ R52, R53, R79 ;  /* 0x0000004f35347220 */ /* 0x000fc80000410000 */
[----:B------:R-:W-:Y:S01]  /*3350*/  FMUL.RZ R74, R52, 0.15915493667125701904 ;  /* 0x3e22f983344a7820 */ /* 0x000fe2000040c000 */
[----:B------:R-:W-:Y:S01]  /*3360*/  MUFU.SIN R125, R54 ;  /* 0x00000036007d7308 */ /* 0x000fe20000000400 */
[----:B-1----:R-:W-:Y:S01]  /*3370*/  SHF.L.U32 R57, R100, 0x3, RZ ;  /* 0x0000000364397819 */ /* 0x002fe200000006ff */
[----:B------:R-:W-:-:S03]  /*3380*/  FMUL.FTZ R52, R53, R76 ;  /* 0x0000004c35347220 */ /* 0x000fc60000410000 */
[----:B------:R-:W-:Y:S01]  /*3390*/  LOP3.LUT R57, R57, 0xffffff00, RZ, 0xc0, !PT ;  /* 0xffffff0039397812 */ /* 0x000fe200078ec0ff */
[----:B------:R-:W-:Y:S02]  /*33a0*/  FMUL.RZ R133, R52, 0.15915493667125701904 ;  /* 0x3e22f98334857820 */ /* 0x000fe4000040c000 */
[----:B------:R-:W-:Y:S01]  /*33b0*/  MUFU.COS R127, R54 ;  /* 0x00000036007f7308 */ /* 0x000fe20000000000 */
[----:B------:R-:W-:-:S07]  /*33c0*/  FMUL.FTZ R52, R62, R76 ;  /* 0x0000004c3e347220 */ /* 0x000fce0000410000 */
[----:B------:R-:W-:Y:S08]  /*33d0*/  MUFU.SIN R156, R55 ;  /* 0x00000037009c7308 */ /* 0x000ff00000000400 */
[----:B------:R0:W-:Y:S08]  /*33e0*/  MUFU.COS R58, R55 ;  /* 0x00000037003a7308 */ /* 0x0001f00000000000 */
[----:B------:R-:W1:Y:S01]  /*33f0*/  MUFU.EX2 R129, R129 ;  /* 0x0000008100817308 */ /* 0x000e620000000800 */
[----:B0-----:R-:W-:-:S05]  /*3400*/  IMAD.WIDE.U32 R54, R105, c[0x0][0x198], RZ ;  /* 0x0000660069367a25 */ /* 0x001fca00078e00ff */
[----:B------:R-:W-:Y:S01]  /*3410*/  IADD3 R55, R55, R111, RZ ;  /* 0x0000006f37377210 */ /* 0x000fe20007ffe0ff */
[----:B------:R-:W-:Y:S01]  /*3420*/  IMAD R111, R61, c[0x0][0x1a0], RZ ;  /* 0x000068003d6f7a24 */ /* 0x000fe200078e02ff */
[----:B------:R-:W-:Y:S01]  /*3430*/  IADD3 R61, R57, R98, RZ ;  /* 0x00000062393d7210 */ /* 0x000fe20007ffe0ff */
[----:B------:R-:W0:Y:S02]  /*3440*/  MUFU.EX2 R75, R75 ;  /* 0x0000004b004b7308 */ /* 0x000e240000000800 */
[C---:B------:R-:W-:Y:S01]  /*3450*/  IMAD R139, R126.reuse, c[0x0][0x1a4], R111 ;  /* 0x000069007e8b7a24 */ /* 0x040fe200078e026f */
[C---:B------:R-:W-:Y:S01]  /*3460*/  IADD3 R110, R61.reuse, 0x20, RZ ;  /* 0x000000203d6e7810 */ /* 0x040fe20007ffe0ff */
[----:B------:R-:W-:Y:S01]  /*3470*/  IMAD.WIDE.U32 R54, R126, c[0x0][0x1a0], R54 ;  /* 0x000068007e367a25 */ /* 0x000fe200078e0036 */
[C---:B------:R-:W-:Y:S02]  /*3480*/  IADD3 R148, R61.reuse, 0xa0, RZ ;  /* 0x000000a03d947810 */ /* 0x040fe40007ffe0ff */
[----:B------:R-:W-:Y:S01]  /*3490*/  IADD3 R144, R61, 0x40, RZ ;  /* 0x000000403d907810 */ /* 0x000fe20007ffe0ff */
[----:B------:R-:W-:Y:S01]  /*34a0*/  MUFU.SIN R128, R56 ;  /* 0x0000003800807308 */ /* 0x000fe20000000400 */
[----:B-1----:R-:W-:Y:S01]  /*34b0*/  FMUL.FTZ R140, R129, R140 ;  /* 0x0000008c818c7220 */ /* 0x002fe20000410000 */
[----:B------:R-:W-:Y:S01]  /*34c0*/  IADD3 R55, R55, R139, RZ ;  /* 0x0000008b37377210 */ /* 0x000fe20007ffe0ff */
[----:B------:R-:W-:Y:S01]  /*34d0*/  FMUL.FTZ R142, R129, R142 ;  /* 0x0000008e818e7220 */ /* 0x000fe20000410000 */
[----:B------:R-:W-:Y:S01]  /*34e0*/  IADD3 R146, R61, 0x60, RZ ;  /* 0x000000603d927810 */ /* 0x000fe20007ffe0ff */
[----:B------:R-:W-:Y:S01]  /*34f0*/  FMUL.FTZ R111, R53, R77 ;  /* 0x0000004d356f7220 */ /* 0x000fe20000410000 */
[----:B------:R-:W-:-:S02]  /*3500*/  LEA.HI.SX32 R144, R144, R61, 0x1b ;  /* 0x0000003d90907211 */ /* 0x000fc400078fdaff */
[----:B------:R-:W-:Y:S01]  /*3510*/  MUFU.COS R64, R56 ;  /* 0x0000003800407308 */ /* 0x000fe20000000000 */
[C---:B0-----:R-:W-:Y:S01]  /*3520*/  FMUL.FTZ R138, R75.reuse, R138 ;  /* 0x0000008a4b8a7220 */ /* 0x041fe20000410000 */
[-C--:B------:R-:W-:Y:S01]  /*3530*/  LEA.HI.SX32 R146, R146, R61.reuse, 0x1b ;  /* 0x0000003d92927211 */ /* 0x080fe200078fdaff */
[----:B------:R-:W-:Y:S01]  /*3540*/  FMUL.FTZ R139, R75, R70 ;  /* 0x000000464b8b7220 */ /* 0x000fe20000410000 */
[----:B------:R-:W-:Y:S01]  /*3550*/  IADD3 R158, R61, 0xc0, RZ ;  /* 0x000000c03d9e7810 */ /* 0x000fe20007ffe0ff */
[----:B------:R-:W-:Y:S01]  /*3560*/  FMUL.RZ R137, R111, 0.15915493667125701904 ;  /* 0x3e22f9836f897820 */ /* 0x000fe2000040c000 */
[----:B------:R-:W-:Y:S02]  /*3570*/  IADD3 R160, R61, 0xe0, RZ ;  /* 0x000000e03da07810 */ /* 0x000fe40007ffe0ff */
[----:B------:R-:W-:Y:S01]  /*3580*/  MUFU.SIN R154, R74 ;  /* 0x0000004a009a7308 */ /* 0x000fe20000000400 */
[-C--:B------:R-:W-:Y:S02]  /*3590*/  LEA.HI.SX32 R158, R158, R61.reuse, 0x1b ;  /* 0x0000003d9e9e7211 */ /* 0x080fe400078fdaff */
[----:B------:R-:W-:-:S05]  /*35a0*/  LEA.HI.SX32 R160, R160, R61, 0x1b ;  /* 0x0000003da0a07211 */ /* 0x000fca00078fdaff */
[----:B------:R0:W-:Y:S08]  /*35b0*/  MUFU.COS R56, R74 ;  /* 0x0000004a00387308 */ /* 0x0001f00000000000 */
[----:B------:R-:W-:Y:S01]  /*35c0*/  MUFU.SIN R152, R133 ;  /* 0x0000008500987308 */ /* 0x000fe20000000400 */
[----:B0-----:R-:W-:-:S05]  /*35d0*/  LEA.HI.SX32 R74, R61, R61, 0x1b ;  /* 0x0000003d3d4a7211 */ /* 0x001fca00078fdaff */
[----:B---3--:R0:W-:Y:S02]  /*35e0*/  STS.128 [R74.X16], R20 ;  /* 0x000000144a007388 */ /* 0x0081e4000000cc00 */
[----:B------:R1:W-:Y:S08]  /*35f0*/  MUFU.COS R153, R133 ;  /* 0x0000008500997308 */ /* 0x0003f00000000000 */
[----:B------:R-:W2:Y:S01]  /*3600*/  MUFU.EX2 R73, R73 ;  /* 0x0000004900497308 */ /* 0x000ea20000000800 */
[----:B-1----:R-:W-:-:S02]  /*3610*/  LEA.HI.SX32 R133, R110, R61, 0x1b ;  /* 0x0000003d6e857211 */ /* 0x002fc400078fdaff */
[----:B------:R-:W-:-:S03]  /*3620*/  LEA R110, P0, R54, c[0x0][0x228], 0x3 ;  /* 0x00008a00366e7a11 */ /* 0x000fc600078018ff */
[----:B----4-:R1:W-:Y:S01]  /*3630*/  STS.128 [R133.X16+0x200], R24 ;  /* 0x0002001885007388 */ /* 0x0103e2000000cc00 */
[----:B0-----:R-:W-:Y:S01]  /*3640*/  FMUL.FTZ R23, RZ, R140 ;  /* 0x0000008cff177220 */ /* 0x001fe20000410000 */
[-C--:B------:R-:W-:Y:S01]  /*3650*/  LEA.HI.SX32 R21, R148, R61.reuse, 0x1b ;  /* 0x0000003d94157211 */ /* 0x080fe200078fdaff */
[----:B------:R-:W-:Y:S01]  /*3660*/  FMUL.FTZ R22, R53, R2 ;  /* 0x0000000235167220 */ /* 0x000fe20000410000 */
[----:B------:R-:W0:Y:S01]  /*3670*/  MUFU.EX2 R134, R134 ;  /* 0x0000008600867308 */ /* 0x000e220000000800 */
[----:B------:R-:W-:Y:S01]  /*3680*/  FFMA.FTZ R23, R117, R142, -R23 ;  /* 0x0000008e75177223 */ /* 0x000fe20000010817 */
[----:B------:R-:W-:Y:S01]  /*3690*/  LEA.HI.X R111, R54, c[0x0][0x22c], R55, 0x3, P0 ;  /* 0x00008b00366f7a11 */ /* 0x000fe200000f1c37 */
[----:B------:R-:W-:Y:S01]  /*36a0*/  STS.128 [R144.X16+0x400], R28 ;  /* 0x0004001c90007388 */ /* 0x000fe2000000cc00 */
[----:B------:R-:W-:Y:S01]  /*36b0*/  IADD3 R54, R61, 0x80, RZ ;  /* 0x000000803d367810 */ /* 0x000fe20007ffe0ff */
[----:B------:R-:W-:Y:S02]  /*36c0*/  FADD.FTZ R23, R118, R23 ;  /* 0x0000001776177221 */ /* 0x000fe40000010000 */
[----:B--2---:R-:W-:Y:S01]  /*36d0*/  FMUL.FTZ R136, R73, R136 ;  /* 0x0000008849887220 */ /* 0x004fe20000410000 */
[----:B------:R-:W-:Y:S01]  /*36e0*/  MUFU.SIN R150, R137 ;  /* 0x0000008900967308 */ /* 0x000fe20000000400 */
[----:B------:R-:W-:Y:S01]  /*36f0*/  LEA.HI.SX32 R54, R54, R61, 0x1b ;  /* 0x0000003d36367211 */ /* 0x000fe200078fdaff */
[----:B------:R-:W-:Y:S01]  /*3700*/  STS.128 [R146.X16+0x600], R32 ;  /* 0x0006002092007388 */ /* 0x000fe2000000cc00 */
[----:B------:R-:W-:-:S02]  /*3710*/  FMUL.FTZ R55, R62, R77 ;  /* 0x0000004d3e377220 */ /* 0x000fc40000410000 */
[----:B-1----:R-:W-:Y:S01]  /*3720*/  FMUL.FTZ R25, R117, R140 ;  /* 0x0000008c75197220 */ /* 0x002fe20000410000 */
[----:B------:R-:W-:Y:S01]  /*3730*/  STS.128 [R54.X16+0x800], R36 ;  /* 0x0008002436007388 */ /* 0x000fe2000000cc00 */
[----:B------:R-:W-:Y:S01]  /*3740*/  FMUL.RZ R24, R22, 0.15915493667125701904 ;  /* 0x3e22f98316187820 */ /* 0x000fe2000040c000 */
[----:B------:R1:W-:Y:S01]  /*3750*/  MUFU.COS R151, R137 ;  /* 0x0000008900977308 */ /* 0x0003e20000000000 */
[----:B------:R-:W-:Y:S01]  /*3760*/  FFMA.FTZ R25, RZ, R142, R25 ;  /* 0x0000008eff197223 */ /* 0x000fe20000010019 */
[----:B------:R2:W-:Y:S01]  /*3770*/  STS.128 [R21.X16+0xa00], R40 ;  /* 0x000a002815007388 */ /* 0x0005e2000000cc00 */
[----:B------:R-:W-:Y:S02]  /*3780*/  FMUL.FTZ R26, R138, R23 ;  /* 0x000000178a1a7220 */ /* 0x000fe40000410000 */
[----:B------:R-:W-:Y:S02]  /*3790*/  FADD.FTZ R25, RZ, R25 ;  /* 0x00000019ff197221 */ /* 0x000fe40000010000 */
[----:B0-----:R-:W-:Y:S01]  /*37a0*/  FMUL.FTZ R135, R134, R135 ;  /* 0x0000008786877220 */ /* 0x001fe20000410000 */
[----:B------:R-:W-:Y:S01]  /*37b0*/  MUFU.SIN R148, R24 ;  /* 0x0000001800947308 */ /* 0x000fe20000000400 */
[----:B------:R-:W-:-:S07]  /*37c0*/  FFMA.FTZ R26, R139, R25, R26 ;  /* 0x000000198b1a7223 */ /* 0x000fce000001001a */
[----:B------:R-:W0:Y:S01]  /*37d0*/  MUFU.EX2 R69, R69 ;  /* 0x0000004500457308 */ /* 0x000e220000000800 */
[----:B------:R-:W-:-:S07]  /*37e0*/  FADD.FTZ R26, RZ, R26 ;  /* 0x0000001aff1a7221 */ /* 0x000fce0000010000 */
[----:B------:R-:W3:Y:S01]  /*37f0*/  MUFU.EX2 R130, R130 ;  /* 0x0000008200827308 */ /* 0x000ee20000000800 */
[----:B-1----:R-:W-:-:S07]  /*3800*/  FMUL.FTZ R137, R73, R68 ;  /* 0x0000004449897220 */ /* 0x002fce0000410000 */
[----:B------:R-:W1:Y:S01]  /*3810*/  MUFU.EX2 R72, R72 ;  /* 0x0000004800487308 */ /* 0x000e620000000800 */
[----:B------:R-:W-:-:S07]  /*3820*/  FMUL.FTZ R134, R134, R71 ;  /* 0x0000004786867220 */ /* 0x000fce0000410000 */
[----:B------:R-:W4:Y:S01]  /*3830*/  MUFU.EX2 R65, R65 ;  /* 0x0000004100417308 */ /* 0x000f220000000800 */
[----:B--2---:R-:W-:-:S07]  /*3840*/  FMUL.FTZ R21, R62, R2 ;  /* 0x000000023e157220 */ /* 0x004fce0000410000 */
[----:B------:R-:W2:Y:S01]  /*3850*/  MUFU.EX2 R60, R60 ;  /* 0x0000003c003c7308 */ /* 0x000ea20000000800 */
[----:B0-----:R-:W-:-:S07]  /*3860*/  FMUL.FTZ R132, R69, R132 ;  /* 0x0000008445847220 */ /* 0x001fce0000410000 */
[----:B------:R-:W0:Y:S01]  /*3870*/  MUFU.EX2 R63, R63 ;  /* 0x0000003f003f7308 */ /* 0x000e220000000800 */
[----:B------:R-:W-:-:S07]  /*3880*/  FMUL.FTZ R22, R62, R3 ;  /* 0x000000033e167220 */ /* 0x000fce0000410000 */
[----:B------:R-:W0:Y:S01]  /*3890*/  MUFU.EX2 R59, R59 ;  /* 0x0000003b003b7308 */ /* 0x000e220000000800 */
[----:B------:R-:W-:-:S07]  /*38a0*/  FMUL.FTZ R133, R69, R66 ;  /* 0x0000004245857220 */ /* 0x000fce0000410000 */
[----:B------:R-:W0:Y:S01]  /*38b0*/  MUFU.EX2 R52, R52 ;  /* 0x0000003400347308 */ /* 0x000e220000000800 */
[----:B------:R-:W-:Y:S01]  /*38c0*/  FMUL.FTZ R62, R62, R0 ;  /* 0x000000003e3e7220 */ /* 0x000fe20000410000 */
[----:B------:R-:W-:Y:S01]  /*38d0*/  ISETP.GE.AND P0, PT, R98, 0x1, PT ;  /* 0x000000016200780c */ /* 0x000fe20003f06270 */
[----:B---3--:R-:W-:Y:S01]  /*38e0*/  FMUL.FTZ R131, R130, R131 ;  /* 0x0000008382837220 */ /* 0x008fe20000410000 */
[----:B------:R-:W-:Y:S01]  /*38f0*/  LEA R57, R98, R57, 0x3 ;  /* 0x0000003962397211 */ /* 0x000fe200078e18ff */
[----:B------:R-:W-:Y:S01]  /*3900*/  FMUL.FTZ R130, R130, R67 ;  /* 0x0000004382827220 */ /* 0x000fe20000410000 */
[----:B------:R-:W-:Y:S01]  /*3910*/  ISETP.GE.AND P1, PT, R98, 0x10, PT ;  /* 0x000000106200780c */ /* 0x000fe20003f26270 */
[C---:B-1----:R-:W-:Y:S01]  /*3920*/  FMUL.FTZ R141, R72.reuse, R141 ;  /* 0x0000008d488d7220 */ /* 0x042fe20000410000 */
[----:B------:R1:W-:Y:S01]  /*3930*/  MUFU.COS R149, R24 ;  /* 0x0000001800957308 */ /* 0x0003e20000000000 */
[----:B------:R-:W-:Y:S01]  /*3940*/  FMUL.FTZ R143, R72, R143 ;  /* 0x0000008f488f7220 */ /* 0x000fe20000410000 */
[----:B------:R-:W-:Y:S01]  /*3950*/  ISETP.NE.AND P2, PT, R98, 0x1f, PT ;  /* 0x0000001f6200780c */ /* 0x000fe20003f45270 */
[C---:B----4-:R-:W-:Y:S01]  /*3960*/  FMUL.FTZ R128, R65.reuse, R128 ;  /* 0x0000008041807220 */ /* 0x050fe20000410000 */
[----:B------:R-:W-:Y:S01]  /*3970*/  STS.128 [R158.X16+0xc00], R44 ;  /* 0x000c002c9e007388 */ /* 0x000fe2000000cc00 */
[----:B------:R-:W-:-:S02]  /*3980*/  FMUL.FTZ R129, R65, R64 ;  /* 0x0000004041817220 */ /* 0x000fc40000410000 */
[----:B--2---:R-:W-:Y:S01]  /*3990*/  FMUL.FTZ R125, R60, R125 ;  /* 0x0000007d3c7d7220 */ /* 0x004fe20000410000 */
[----:B------:R2:W3:Y:S01]  /*39a0*/  MUFU.EX2 R20, R55 ;  /* 0x0000003700147308 */ /* 0x0004e20000000800 */
[----:B-1----:R-:W-:Y:S01]  /*39b0*/  FMUL.FTZ R24, R138, R25 ;  /* 0x000000198a187220 */ /* 0x002fe20000410000 */
[----:B------:R-:W-:Y:S01]  /*39c0*/  STS.128 [R160.X16+0xe00], R48 ;  /* 0x000e0030a0007388 */ /* 0x000fe2000000cc00 */
[----:B------:R-:W-:Y:S01]  /*39d0*/  FMUL.FTZ R127, R60, R127 ;  /* 0x0000007f3c7f7220 */ /* 0x000fe20000410000 */
[----:B------:R-:W-:-:S06]  /*39e0*/  NOP ;  /* 0x0000000000007918 */ /* 0x000fcc0000000000 */
[----:B------:R-:W-:Y:S01]  /*39f0*/  FFMA.FTZ R25, R139, R23, -R24 ;  /* 0x000000178b197223 */ /* 0x000fe20000010818 */
[----:B------:R-:W1:Y:S01]  /*3a00*/  MUFU.EX2 R21, R21 ;  /* 0x0000001500157308 */ /* 0x000e620000000800 */
[----:B------:R-:W-:Y:S02]  /*3a10*/  FMUL.FTZ R24, R136, R26 ;  /* 0x0000001a88187220 */ /* 0x000fe40000410000 */
[C---:B0-----:R-:W-:Y:S02]  /*3a20*/  FMUL.FTZ R156, R63.reuse, R156 ;  /* 0x0000009c3f9c7220 */ /* 0x041fe40000410000 */
[----:B------:R-:W-:Y:S02]  /*3a30*/  FMUL.FTZ R157, R63, R58 ;  /* 0x0000003a3f9d7220 */ /* 0x000fe40000410000 */
[----:B------:R-:W-:Y:S01]  /*3a40*/  FMUL.FTZ R154, R59, R154 ;  /* 0x0000009a3b9a7220 */ /* 0x000fe20000410000 */
[----:B------:R-:W-:Y:S01]  /*3a50*/  MUFU.EX2 R22, R22 ;  /* 0x0000001600167308 */ /* 0x000fe20000000800 */
[----:B------:R-:W-:-:S02]  /*3a60*/  FADD.FTZ R25, R120, R25 ;  /* 0x0000001978197221 */ /* 0x000fc40000010000 */
[----:B------:R-:W-:Y:S02]  /*3a70*/  FMUL.FTZ R155, R59, R56 ;  /* 0x000000383b9b7220 */ /* 0x000fe40000410000 */
[C---:B------:R-:W-:Y:S02]  /*3a80*/  FMUL.FTZ R152, R52.reuse, R152 ;  /* 0x0000009834987220 */ /* 0x040fe40000410000 */
[----:B------:R-:W-:Y:S01]  /*3a90*/  FMUL.FTZ R153, R52, R153 ;  /* 0x0000009934997220 */ /* 0x000fe20000410000 */
[----:B------:R-:W-:Y:S01]  /*3aa0*/  MUFU.EX2 R62, R62 ;  /* 0x0000003e003e7308 */ /* 0x000fe20000000800 */
[-C--:B------:R-:W-:Y:S02]  /*3ab0*/  FMUL.FTZ R27, R136, R25.reuse ;  /* 0x00000019881b7220 */ /* 0x080fe40000410000 */
[----:B------:R-:W-:Y:S01]  /*3ac0*/  IMAD R61, R98, 0x7, R61 ;  /* 0x00000007623d7824 */ /* 0x000fe200078e023d */
[----:B--2---:R-:W-:Y:S01]  /*3ad0*/  CS2R R54, SRZ ;  /* 0x0000000000367805 */ /* 0x004fe2000001ff00 */
[C---:B------:R-:W-:Y:S01]  /*3ae0*/  FFMA.FTZ R24, R137.reuse, R25, -R24 ;  /* 0x0000001989187223 */ /* 0x040fe20000010818 */
[----:B------:R-:W5:Y:S01]  /*3af0*/  LDG.E.64 R110, [R110.64] ;  /* 0x000000046e6e7981 */ /* 0x000f62000c1e1b00 */
[----:B------:R-:W-:-:S02]  /*3b00*/  FFMA.FTZ R27, R137, R26, R27 ;  /* 0x0000001a891b7223 */ /* 0x000fc4000001001b */
[----:B------:R-:W-:Y:S02]  /*3b10*/  FADD.FTZ R24, R119, R24 ;  /* 0x0000001877187221 */ /* 0x000fe40000010000 */
[----:B------:R-:W-:Y:S02]  /*3b20*/  FADD.FTZ R27, RZ, R27 ;  /* 0x0000001bff1b7221 */ /* 0x000fe40000010000 */
[CC--:B------:R-:W-:Y:S02]  /*3b30*/  FMUL.FTZ R26, R134.reuse, R24.reuse ;  /* 0x00000018861a7220 */ /* 0x0c0fe40000410000 */
[----:B------:R-:W-:Y:S02]  /*3b40*/  FMUL.FTZ R25, R134, R27 ;  /* 0x0000001b86197220 */ /* 0x000fe40000410000 */
[----:B------:R-:W-:Y:S02]  /*3b50*/  FMUL.FTZ R23, R53, R3 ;  /* 0x0000000335177220 */ /* 0x000fe40000410000 */
[----:B------:R-:W-:-:S02]  /*3b60*/  FFMA.FTZ R25, R135, R24, -R25 ;  /* 0x0000001887197223 */ /* 0x000fc40000010819 */
[----:B------:R-:W-:Y:S02]  /*3b70*/  FFMA.FTZ R26, R135, R27, R26 ;  /* 0x0000001b871a7223 */ /* 0x000fe4000001001a */
[----:B------:R-:W-:Y:S02]  /*3b80*/  FMUL.RZ R28, R23, 0.15915493667125701904 ;  /* 0x3e22f983171c7820 */ /* 0x000fe4000040c000 */
[----:B------:R-:W-:Y:S02]  /*3b90*/  FADD.FTZ R24, R106, R25 ;  /* 0x000000196a187221 */ /* 0x000fe40000010000 */
[----:B------:R-:W-:Y:S01]  /*3ba0*/  FADD.FTZ R26, RZ, R26 ;  /* 0x0000001aff1a7221 */ /* 0x000fe20000010000 */
[----:B------:R-:W-:Y:S01]  /*3bb0*/  MUFU.SIN R23, R28 ;  /* 0x0000001c00177308 */ /* 0x000fe20000000400 */
[----:B------:R-:W-:Y:S02]  /*3bc0*/  FMUL.FTZ R53, R53, R0 ;  /* 0x0000000035357220 */ /* 0x000fe40000410000 */
[----:B------:R-:W-:-:S02]  /*3bd0*/  FMUL.FTZ R27, R132, R26 ;  /* 0x0000001a841b7220 */ /* 0x000fc40000410000 */
[----:B------:R-:W-:Y:S02]  /*3be0*/  FMUL.RZ R53, R53, 0.15915493667125701904 ;  /* 0x3e22f98335357820 */ /* 0x000fe4000040c000 */
[C---:B---3--:R-:W-:Y:S01]  /*3bf0*/  FMUL.FTZ R151, R20.reuse, R151 ;  /* 0x0000009714977220 */ /* 0x048fe20000410000 */
[----:B------:R0:W2:Y:S01]  /*3c00*/  MUFU.COS R147, R28 ;  /* 0x0000001c00937308 */ /* 0x0000a20000000000 */
[----:B------:R-:W-:Y:S02]  /*3c10*/  FMUL.FTZ R150, R20, R150 ;  /* 0x0000009614967220 */ /* 0x000fe40000410000 */
[C---:B-1----:R-:W-:Y:S02]  /*3c20*/  FMUL.FTZ R149, R21.reuse, R149 ;  /* 0x0000009515957220 */ /* 0x042fe40000410000 */
[----:B------:R-:W-:-:S03]  /*3c30*/  FMUL.FTZ R148, R21, R148 ;  /* 0x0000009415947220 */ /* 0x000fc60000410000 */
[----:B------:R-:W1:Y:S01]  /*3c40*/  MUFU.SIN R25, R53 ;  /* 0x0000003500197308 */ /* 0x000e620000000400 */
[-C--:B0-----:R-:W-:Y:S02]  /*3c50*/  FMUL.FTZ R28, R132, R24.reuse ;  /* 0x00000018841c7220 */ /* 0x081fe40000410000 */
[C---:B------:R-:W-:Y:S02]  /*3c60*/  FFMA.FTZ R24, R133.reuse, R24, -R27 ;  /* 0x0000001885187223 */ /* 0x040fe4000001081b */
[----:B------:R-:W-:Y:S02]  /*3c70*/  FFMA.FTZ R28, R133, R26, R28 ;  /* 0x0000001a851c7223 */ /* 0x000fe4000001001c */
[----:B------:R-:W-:Y:S01]  /*3c80*/  FADD.FTZ R24, R107, R24 ;  /* 0x000000186b187221 */ /* 0x000fe20000010000 */
[----:B------:R-:W0:Y:S01]  /*3c90*/  MUFU.COS R145, R53 ;  /* 0x0000003500917308 */ /* 0x000e220000000000 */
[----:B------:R-:W-:Y:S02]  /*3ca0*/  FADD.FTZ R28, RZ, R28 ;  /* 0x0000001cff1c7221 */ /* 0x000fe40000010000 */
[----:B------:R-:W-:-:S02]  /*3cb0*/  FMUL.FTZ R21, R130, R24 ;  /* 0x0000001882157220 */ /* 0x000fc40000410000 */
[-C--:B------:R-:W-:Y:S02]  /*3cc0*/  FMUL.FTZ R20, R130, R28.reuse ;  /* 0x0000001c82147220 */ /* 0x080fe40000410000 */
[C---:B------:R-:W-:Y:S02]  /*3cd0*/  FFMA.FTZ R21, R131.reuse, R28, R21 ;  /* 0x0000001c83157223 */ /* 0x040fe40000010015 */
[----:B------:R-:W-:Y:S02]  /*3ce0*/  FFMA.FTZ R24, R131, R24, -R20 ;  /* 0x0000001883187223 */ /* 0x000fe40000010814 */
[C---:B--2---:R-:W-:Y:S02]  /*3cf0*/  FMUL.FTZ R147, R22.reuse, R147 ;  /* 0x0000009316937220 */ /* 0x044fe40000410000 */
[----:B------:R-:W-:Y:S02]  /*3d00*/  FMUL.FTZ R146, R22, R23 ;  /* 0x0000001716927220 */ /* 0x000fe40000410000 */
[----:B------:R-:W-:-:S02]  /*3d10*/  FMUL.FTZ R20, R141, R140 ;  /* 0x0000008c8d147220 */ /* 0x000fc40000410000 */
[----:B------:R-:W-:Y:S02]  /*3d20*/  FADD.FTZ R23, RZ, R21 ;  /* 0x00000015ff177221 */ /* 0x000fe40000010000 */
[----:B------:R-:W-:Y:S02]  /*3d30*/  FADD.FTZ R22, R109, R24 ;  /* 0x000000186d167221 */ /* 0x000fe40000010000 */
[C---:B------:R-:W-:Y:S02]  /*3d40*/  FMUL.FTZ R21, R143.reuse, R140 ;  /* 0x0000008c8f157220 */ /* 0x040fe40000410000 */
[----:B-1----:R-:W-:Y:S02]  /*3d50*/  FMUL.FTZ R144, R62, R25 ;  /* 0x000000193e907220 */ /* 0x002fe40000410000 */
        /* <DEDUP_REMOVED lines=8> */
[C---:B------:R-:W-:Y:S02]  /*3de0*/  FFMA.FTZ R24, R139.reuse, R21, R24 ;  /* 0x000000158b187223 */ /* 0x040fe40000010018 */
[----:B------:R-:W-:Y:S02]  /*3df0*/  FADD.FTZ R28, R108, R25 ;  /* 0x000000196c1c7221 */ /* 0x000fe40000010000 */
[----:B------:R-:W-:Y:S02]  /*3e00*/  FADD.FTZ R26, RZ, R26 ;  /* 0x0000001aff1a7221 */ /* 0x000fe40000010000 */
[----:B------:R-:W-:Y:S02]  /*3e10*/  FFMA.FTZ R22, R139, R20, -R22 ;  /* 0x000000148b167223 */ /* 0x000fe40000010816 */
[----:B------:R-:W-:Y:S02]  /*3e20*/  FMUL.FTZ R20, R136, R24 ;  /* 0x0000001888147220 */ /* 0x000fe40000410000 */
[----:B------:R-:W-:-:S02]  /*3e30*/  FMUL.FTZ R25, R125, R28 ;  /* 0x0000001c7d197220 */ /* 0x000fc40000410000 */
[----:B------:R-:W-:Y:S02]  /*3e40*/  FMUL.FTZ R23, R125, R26 ;  /* 0x0000001a7d177220 */ /* 0x000fe40000410000 */
[-C--:B------:R-:W-:Y:S02]  /*3e50*/  FMUL.FTZ R21, R136, R22.reuse ;  /* 0x0000001688157220 */ /* 0x080fe40000410000 */
[----:B------:R-:W-:Y:S02]  /*3e60*/  FFMA.FTZ R20, R137, R22, -R20 ;  /* 0x0000001689147223 */ /* 0x000fe40000010814 */
[C---:B------:R-:W-:Y:S02]  /*3e70*/  FFMA.FTZ R25, R127.reuse, R26, R25 ;  /* 0x0000001a7f197223 */ /* 0x040fe40000010019 */
[----:B------:R-:W-:Y:S02]  /*3e80*/  FFMA.FTZ R23, R127, R28, -R23 ;  /* 0x0000001c7f177223 */ /* 0x000fe40000010817 */
[----:B------:R-:W-:-:S02]  /*3e90*/  FFMA.FTZ R21, R137, R24, R21 ;  /* 0x0000001889157223 */ /* 0x000fc40000010015 */
[----:B------:R-:W-:Y:S02]  /*3ea0*/  FMUL.FTZ R24, R134, R20 ;  /* 0x0000001486187220 */ /* 0x000fe40000410000 */
[----:B------:R-:W-:Y:S02]  /*3eb0*/  FADD.FTZ R25, RZ, R25 ;  /* 0x00000019ff197221 */ /* 0x000fe40000010000 */
[----:B------:R-:W-:Y:S02]  /*3ec0*/  FADD.FTZ R23, R112, R23 ;  /* 0x0000001770177221 */ /* 0x000fe40000010000 */
[-C--:B------:R-:W-:Y:S02]  /*3ed0*/  FMUL.FTZ R22, R134, R21.reuse ;  /* 0x0000001586167220 */ /* 0x080fe40000410000 */
[----:B------:R-:W-:Y:S02]  /*3ee0*/  FFMA.FTZ R24, R135, R21, R24 ;  /* 0x0000001587187223 */ /* 0x000fe40000010018 */
[----:B------:R-:W-:-:S02]  /*3ef0*/  FMUL.FTZ R26, R156, R25 ;  /* 0x000000199c1a7220 */ /* 0x000fc40000410000 */
[-C--:B------:R-:W-:Y:S02]  /*3f00*/  FMUL.FTZ R28, R156, R23.reuse ;  /* 0x000000179c1c7220 */ /* 0x080fe40000410000 */
[----:B------:R-:W-:Y:S02]  /*3f10*/  FFMA.FTZ R22, R135, R20, -R22 ;  /* 0x0000001487167223 */ /* 0x000fe40000010816 */
[C---:B------:R-:W-:Y:S02]  /*3f20*/  FMUL.FTZ R20, R132.reuse, R24 ;  /* 0x0000001884147220 */ /* 0x040fe40000410000 */
[C---:B------:R-:W-:Y:S02]  /*3f30*/  FFMA.FTZ R23, R157.reuse, R23, -R26 ;  /* 0x000000179d177223 */ /* 0x040fe4000001081a */
[----:B------:R-:W-:Y:S02]  /*3f40*/  FFMA.FTZ R28, R157, R25, R28 ;  /* 0x000000199d1c7223 */ /* 0x000fe4000001001c */
[----:B------:R-:W-:-:S02]  /*3f50*/  FMUL.FTZ R21, R132, R22 ;  /* 0x0000001684157220 */ /* 0x000fc40000410000 */
[C---:B------:R-:W-:Y:S02]  /*3f60*/  FFMA.FTZ R20, R133.reuse, R22, -R20 ;  /* 0x0000001685147223 */ /* 0x040fe40000010814 */
[----:B------:R-:W-:Y:S02]  /*3f70*/  FADD.FTZ R23, R114, R23 ;  /* 0x0000001772177221 */ /* 0x000fe40000010000 */
[----:B------:R-:W-:Y:S02]  /*3f80*/  FADD.FTZ R28, RZ, R28 ;  /* 0x0000001cff1c7221 */ /* 0x000fe40000010000 */
[----:B------:R-:W-:Y:S02]  /*3f90*/  FFMA.FTZ R21, R133, R24, R21 ;  /* 0x0000001885157223 */ /* 0x000fe40000010015 */
[----:B------:R-:W-:Y:S02]  /*3fa0*/  FMUL.FTZ R24, R130, R20 ;  /* 0x0000001482187220 */ /* 0x000fe40000410000 */
[----:B------:R-:W-:-:S02]  /*3fb0*/  FMUL.FTZ R25, R154, R23 ;  /* 0x000000179a197220 */ /* 0x000fc40000410000 */
[-C--:B------:R-:W-:Y:S02]  /*3fc0*/  FMUL.FTZ R26, R154, R28.reuse ;  /* 0x0000001c9a1a7220 */ /* 0x080fe40000410000 */
[-C--:B------:R-:W-:Y:S02]  /*3fd0*/  FMUL.FTZ R22, R130, R21.reuse ;  /* 0x0000001582167220 */ /* 0x080fe40000410000 */
[----:B------:R-:W-:Y:S02]  /*3fe0*/  FFMA.FTZ R24, R131, R21, R24 ;  /* 0x0000001583187223 */ /* 0x000fe40000010018 */
[C---:B------:R-:W-:Y:S02]  /*3ff0*/  FFMA.FTZ R25, R155.reuse, R28, R25 ;  /* 0x0000001c9b197223 */ /* 0x040fe40000010019 */
[----:B------:R-:W-:Y:S02]  /*4000*/  FFMA.FTZ R23, R155, R23, -R26 ;  /* 0x000000179b177223 */ /* 0x000fe4000001081a */
[----:B------:R-:W-:-:S02]  /*4010*/  FFMA.FTZ R22, R131, R20, -R22 ;  /* 0x0000001483167223 */ /* 0x000fc40000010816 */
[----:B------:R-:W-:Y:S02]  /*4020*/  FMUL.FTZ R20, R128, R24 ;  /* 0x0000001880147220 */ /* 0x000fe40000410000 */
[----:B------:R-:W-:Y:S02]  /*4030*/  FADD.FTZ R25, RZ, R25 ;  /* 0x00000019ff197221 */ /* 0x000fe40000010000 */
[----:B------:R-:W-:Y:S02]  /*4040*/  FADD.FTZ R23, R116, R23 ;  /* 0x0000001774177221 */ /* 0x000fe40000010000 */
[-C--:B------:R-:W-:Y:S02]  /*4050*/  FMUL.FTZ R21, R128, R22.reuse ;  /* 0x0000001680157220 */ /* 0x080fe40000410000 */
[----:B------:R-:W-:Y:S02]  /*4060*/  FFMA.FTZ R20, R129, R22, -R20 ;  /* 0x0000001681147223 */ /* 0x000fe40000010814 */
[----:B------:R-:W-:-:S02]  /*4070*/  FMUL.FTZ R26, R152, R25 ;  /* 0x00000019981a7220 */ /* 0x000fc40000410000 */
[-C--:B------:R-:W-:Y:S02]  /*4080*/  FMUL.FTZ R28, R152, R23.reuse ;  /* 0x00000017981c7220 */ /* 0x080fe40000410000 */
[----:B------:R-:W-:Y:S02]  /*4090*/  FFMA.FTZ R24, R129, R24, R21 ;  /* 0x0000001881187223 */ /* 0x000fe40000010015 */
[----:B------:R-:W-:Y:S02]  /*40a0*/  FMUL.FTZ R22, R125, R20 ;  /* 0x000000147d167220 */ /* 0x000fe40000410000 */
[C---:B------:R-:W-:Y:S02]  /*40b0*/  FFMA.FTZ R26, R153.reuse, R23, -R26 ;  /* 0x00000017991a7223 */ /* 0x040fe4000001081a */
[----:B------:R-:W-:Y:S02]  /*40c0*/  FFMA.FTZ R28, R153, R25, R28 ;  /* 0x00000019991c7223 */ /* 0x000fe4000001001c */
[----:B------:R-:W-:-:S02]  /*40d0*/  FMUL.FTZ R21, R125, R24 ;  /* 0x000000187d157220 */ /* 0x000fc40000410000 */
[----:B------:R-:W-:Y:S02]  /*40e0*/  FFMA.FTZ R22, R127, R24, R22 ;  /* 0x000000187f167223 */ /* 0x000fe40000010016 */
[----:B------:R-:W-:Y:S02]  /*40f0*/  FADD.FTZ R26, R115, R26 ;  /* 0x0000001a731a7221 */ /* 0x000fe40000010000 */
[----:B------:R-:W-:Y:S02]  /*4100*/  FADD.FTZ R28, RZ, R28 ;  /* 0x0000001cff1c7221 */ /* 0x000fe40000010000 */
[----:B------:R-:W-:Y:S02]  /*4110*/  FFMA.FTZ R21, R127, R20, -R21 ;  /* 0x000000147f157223 */ /* 0x000fe40000010815 */
[----:B------:R-:W-:Y:S02]  /*4120*/  FMUL.FTZ R20, R156, R22 ;  /* 0x000000169c147220 */ /* 0x000fe40000410000 */
[----:B------:R-:W-:-:S02]  /*4130*/  FMUL.FTZ R25, R150, R26 ;  /* 0x0000001a96197220 */ /* 0x000fc40000410000 */
[-C--:B------:R-:W-:Y:S02]  /*4140*/  FMUL.FTZ R24, R150, R28.reuse ;  /* 0x0000001c96187220 */ /* 0x080fe40000410000 */
[-C--:B------:R-:W-:Y:S02]  /*4150*/  FMUL.FTZ R23, R156, R21.reuse ;  /* 0x000000159c177220 */ /* 0x080fe40000410000 */
[----:B------:R-:W-:Y:S02]  /*4160*/  FFMA.FTZ R20, R157, R21, -R20 ;  /* 0x000000159d147223 */ /* 0x000fe40000010814 */
[C---:B------:R-:W-:Y:S02]  /*4170*/  FFMA.FTZ R25, R151.reuse, R28, R25 ;  /* 0x0000001c97197223 */ /* 0x040fe40000010019 */
[----:B------:R-:W-:Y:S02]  /*4180*/  FFMA.FTZ R24, R151, R26, -R24 ;  /* 0x0000001a97187223 */ /* 0x000fe40000010818 */
[----:B------:R-:W-:-:S02]  /*4190*/  FFMA.FTZ R23, R157, R22, R23 ;  /* 0x000000169d177223 */ /* 0x000fc40000010017 */
[C---:B------:R-:W-:Y:S02]  /*41a0*/  FMUL.FTZ R22, R154.reuse, R20 ;  /* 0x000000149a167220 */ /* 0x040fe40000410000 */
[----:B------:R-:W-:Y:S02]  /*41b0*/  FADD.FTZ R25, RZ, R25 ;  /* 0x00000019ff197221 */ /* 0x000fe40000010000 */
[----:B------:R-:W-:Y:S02]  /*41c0*/  FADD.FTZ R24, R121, R24 ;  /* 0x0000001879187221 */ /* 0x000fe40000010000 */
[-C--:B------:R-:W-:Y:S02]  /*41d0*/  FMUL.FTZ R21, R154, R23.reuse ;  /* 0x000000179a157220 */ /* 0x080fe40000410000 */
[----:B------:R-:W-:Y:S02]  /*41e0*/  FFMA.FTZ R22, R155, R23, R22 ;  /* 0x000000179b167223 */ /* 0x000fe40000010016 */
[----:B------:R-:W-:-:S02]  /*41f0*/  FMUL.FTZ R23, R148, R25 ;  /* 0x0000001994177220 */ /* 0x000fc40000410000 */
[----:B------:R-:W-:Y:S02]  /*4200*/  FMUL.FTZ R26, R148, R24 ;  /* 0x00000018941a7220 */ /* 0x000fe40000410000 */
        /* <DEDUP_REMOVED lines=17> */
[C---:B------:R-:W-:Y:S02]  /*4320*/  FMUL.FTZ R20, R148.reuse, R22 ;  /* 0x0000001694147220 */ /* 0x040fe40000410000 */
[----:B------:R-:W-:Y:S02]  /*4330*/  FADD.FTZ R25, RZ, R25 ;  /* 0x00000019ff197221 */ /* 0x000fe40000010000 */
[----:B------:R-:W-:Y:S02]  /*4340*/  FADD.FTZ R24, R123, R24 ;  /* 0x000000187b187221 */ /* 0x000fe40000010000 */
[-C--:B------:R-:W-:Y:S02]  /*4350*/  FMUL.FTZ R23, R148, R21.reuse ;  /* 0x0000001594177220 */ /* 0x080fe40000410000 */
[----:B------:R-:W-:Y:S02]  /*4360*/  FFMA.FTZ R20, R149, R21, -R20 ;  /* 0x0000001595147223 */ /* 0x000fe40000010814 */
[----:B0-----:R-:W-:-:S02]  /*4370*/  FMUL.FTZ R145, R62, R145 ;  /* 0x000000913e917220 */ /* 0x001fc40000410000 */
[CC--:B------:R-:W-:Y:S02]  /*4380*/  FMUL.FTZ R21, R144.reuse, R25.reuse ;  /* 0x0000001990157220 */ /* 0x0c0fe40000410000 */
[----:B------:R-:W-:Y:S02]  /*4390*/  FMUL.FTZ R26, R144, R24 ;  /* 0x00000018901a7220 */ /* 0x000fe40000410000 */
[----:B------:R-:W-:Y:S02]  /*43a0*/  FFMA.FTZ R23, R149, R22, R23 ;  /* 0x0000001695177223 */ /* 0x000fe40000010017 */
[C---:B------:R-:W-:Y:S02]  /*43b0*/  FFMA.FTZ R27, R145.reuse, R24, -R21 ;  /* 0x00000018911b7223 */ /* 0x040fe40000010815 */
[----:B------:R-:W-:Y:S02]  /*43c0*/  FFMA.FTZ R26, R145, R25, R26 ;  /* 0x00000019911a7223 */ /* 0x000fe4000001001a */
[----:B------:R-:W-:-:S02]  /*43d0*/  FMUL.FTZ R22, R146, R20 ;  /* 0x0000001492167220 */ /* 0x000fc40000410000 */
[-C--:B------:R-:W-:Y:S02]  /*43e0*/  FMUL.FTZ R21, R146, R23.reuse ;  /* 0x0000001792157220 */ /* 0x080fe40000410000 */
[----:B------:R-:W-:Y:S02]  /*43f0*/  FADD.FTZ R58, R124, R27 ;  /* 0x0000001b7c3a7221 */ /* 0x000fe40000010000 */
[----:B------:R-:W-:Y:S02]  /*4400*/  FADD.FTZ R59, RZ, R26 ;  /* 0x0000001aff3b7221 */ /* 0x000fe40000010000 */
[C---:B------:R-:W-:Y:S01]  /*4410*/  FFMA.FTZ R22, R147.reuse, R23, R22 ;  /* 0x0000001793167223 */ /* 0x040fe20000010016 */
[----:B------:R-:W0:Y:S01]  /*4420*/  SHFL.UP PT, R25, R58, 0x1, RZ ;  /* 0x042000003a197989 */ /* 0x000e2200000e00ff */
[----:B------:R-:W-:Y:S02]  /*4430*/  FFMA.FTZ R21, R147, R20, -R21 ;  /* 0x0000001493157223 */ /* 0x000fe40000010815 */
[C---:B------:R-:W-:Y:S01]  /*4440*/  FMUL.FTZ R56, R144.reuse, R22 ;  /* 0x0000001690387220 */ /* 0x040fe20000410000 */
[----:B------:R-:W1:Y:S01]  /*4450*/  SHFL.UP PT, R27, R59, 0x1, RZ ;  /* 0x042000003b1b7989 */ /* 0x000e6200000e00ff */
[----:B------:R-:W-:-:S02]  /*4460*/  FMUL.FTZ R20, R144, R21 ;  /* 0x0000001590147220 */ /* 0x000fc40000410000 */
[C---:B------:R-:W-:Y:S02]  /*4470*/  FFMA.FTZ R56, R145.reuse, R21, -R56 ;  /* 0x0000001591387223 */ /* 0x040fe40000010838 */
[----:B------:R-:W-:-:S03]  /*4480*/  FFMA.FTZ R20, R145, R22, R20 ;  /* 0x0000001691147223 */ /* 0x000fc60000010014 */
[----:B------:R-:W2:Y:S04]  /*4490*/  SHFL.UP PT, R21, R56, 0x1, RZ ;  /* 0x0420000038157989 */ /* 0x000ea800000e00ff */
[----:B------:R-:W3:Y:S01]  /*44a0*/  SHFL.UP PT, R23, R20, 0x1, RZ ;  /* 0x0420000014177989 */ /* 0x000ee200000e00ff */
[C---:B0-----:R-:W-:Y:S02]  /*44b0*/  FMUL.FTZ R24, R20.reuse, R25 ;  /* 0x0000001914187220 */ /* 0x041fe40000410000 */
[-C--:B-1----:R-:W-:Y:S02]  /*44c0*/  FMUL.FTZ R22, R20, R27.reuse ;  /* 0x0000001b14167220 */ /* 0x082fe40000410000 */
[C---:B------:R-:W-:Y:S02]  /*44d0*/  FFMA.FTZ R24, R56.reuse, R27, R24 ;  /* 0x0000001b38187223 */ /* 0x040fe40000010018 */
[----:B------:R-:W-:-:S02]  /*44e0*/  FFMA.FTZ R25, R56, R25, -R22 ;  /* 0x0000001938197223 */ /* 0x000fc40000010816 */
        /* <DEDUP_REMOVED lines=17> */
[CC--:B--2---:R-:W-:Y:S02]  /*4600*/  FMUL.FTZ R22, R23.reuse, R20.reuse ;  /* 0x0000001417167220 */ /* 0x0c4fe40000410000 */
[----:B------:R-:W-:Y:S02]  /*4610*/  @P0 FADD.FTZ R58, R58, R25 ;  /* 0x000000193a3a0221 */ /* 0x000fe40000010000 */
[CC--:B---3--:R-:W-:Y:S01]  /*4620*/  FMUL.FTZ R25, R23.reuse, R21.reuse ;  /* 0x0000001517197220 */ /* 0x0c8fe20000410000 */
        /* <DEDUP_REMOVED lines=10> */
[----:B------:R-:W-:-:S02]  /*46d0*/  FFMA.FTZ R27, R56, R27, -R20 ;  /* 0x0000001b381b7223 */ /* 0x000fc40000010814 */
[----:B------:R-:W-:Y:S02]  /*46e0*/  FFMA.FTZ R26, R56, R29, R24 ;  /* 0x0000001d381a7223 */ /* 0x000fe40000010018 */
[----:B--2---:R-:W-:-:S04]  /*46f0*/  FMUL.FTZ R24, R22, R21 ;  /* 0x0000001516187220 */ /* 0x004fc80000410000 */
[----:B------:R-:W-:Y:S02]  /*4700*/  @P0 FADD.FTZ R58, R58, R27 ;  /* 0x0000001b3a3a0221 */ /* 0x000fe40000010000 */
[-C--:B---3--:R-:W-:Y:S02]  /*4710*/  FMUL.FTZ R20, R22, R23.reuse ;  /* 0x0000001716147220 */ /* 0x088fe40000410000 */
[----:B------:R-:W-:Y:S02]  /*4720*/  @P0 FADD.FTZ R59, R59, R26 ;  /* 0x0000001a3b3b0221 */ /* 0x000fe40000010000 */
[C---:B------:R-:W-:Y:S02]  /*4730*/  FFMA.FTZ R23, R56.reuse, R23, R24 ;  /* 0x0000001738177223 */ /* 0x040fe40000010018 */
[----:B------:R-:W0:Y:S01]  /*4740*/  SHFL.UP PT, R24, R58, 0x8, RZ ;  /* 0x050000003a187989 */ /* 0x000e2200000e00ff */
[----:B------:R-:W-:Y:S02]  /*4750*/  @P0 FFMA.FTZ R56, R56, R21, -R20 ;  /* 0x0000001538380223 */ /* 0x000fe40000010814 */
[----:B------:R-:W-:Y:S01]  /*4760*/  FSEL R23, R22, R23, !P0 ;  /* 0x0000001716177208 */ /* 0x000fe20004000000 */
[----:B------:R-:W1:Y:S04]  /*4770*/  SHFL.UP PT, R25, R59, 0x8, RZ ;  /* 0x050000003b197989 */ /* 0x000e6800000e00ff */
[----:B------:R-:W2:Y:S04]  /*4780*/  SHFL.UP PT, R20, R56, 0x8, RZ ;  /* 0x0500000038147989 */ /* 0x000ea800000e00ff */
[----:B------:R-:W3:Y:S01]  /*4790*/  SHFL.UP PT, R21, R23, 0x8, RZ ;  /* 0x0500000017157989 */ /* 0x000ee200000e00ff */
[----:B------:R-:W-:Y:S01]  /*47a0*/  ISETP.GE.AND P0, PT, R98, 0x8, PT ;  /* 0x000000086200780c */ /* 0x000fe20003f06270 */
[----:B0-----:R-:W-:-:S04]  /*47b0*/  FMUL.FTZ R22, R23, R24 ;  /* 0x0000001817167220 */ /* 0x001fc80000410000 */
[CC--:B-1----:R-:W-:Y:S02]  /*47c0*/  FFMA.FTZ R26, R56.reuse, R25.reuse, R22 ;  /* 0x00000019381a7223 */ /* 0x0c2fe40000010016 */
[C---:B------:R-:W-:Y:S02]  /*47d0*/  FMUL.FTZ R27, R23.reuse, R25 ;  /* 0x00000019171b7220 */ /* 0x040fe40000410000 */
[----:B--2---:R-:W-:Y:S02]  /*47e0*/  FMUL.FTZ R22, R23, R20 ;  /* 0x0000001417167220 */ /* 0x004fe40000410000 */
[C---:B------:R-:W-:Y:S02]  /*47f0*/  FFMA.FTZ R27, R56.reuse, R24, -R27 ;  /* 0x00000018381b7223 */ /* 0x040fe4000001081b */
[----:B------:R-:W-:Y:S02]  /*4800*/  @P0 FADD.FTZ R59, R59, R26 ;  /* 0x0000001a3b3b0221 */ /* 0x000fe40000010000 */
[----:B---3--:R-:W-:-:S02]  /*4810*/  FFMA.FTZ R22, R56, R21, R22 ;  /* 0x0000001538167223 */ /* 0x008fc40000010016 */
[C---:B------:R-:W-:Y:S01]  /*4820*/  FMUL.FTZ R21, R23.reuse, R21 ;  /* 0x0000001517157220 */ /* 0x040fe20000410000 */
[----:B------:R-:W0:Y:S01]  /*4830*/  SHFL.UP PT, R29, R59, 0x10, RZ ;  /* 0x060000003b1d7989 */ /* 0x000e2200000e00ff */
[----:B------:R-:W-:Y:S01]  /*4840*/  @P0 FADD.FTZ R58, R58, R27 ;  /* 0x0000001b3a3a0221 */ /* 0x000fe20000010000 */
[----:B------:R-:W-:Y:S01]  /*4850*/  FSEL R23, R23, R22, !P0 ;  /* 0x0000001617177208 */ /* 0x000fe20004000000 */
[----:B------:R-:W-:-:S03]  /*4860*/  @P0 FFMA.FTZ R56, R56, R20, -R21 ;  /* 0x0000001438380223 */ /* 0x000fc60000010815 */
[----:B------:R-:W1:Y:S04]  /*4870*/  SHFL.UP PT, R27, R58, 0x10, RZ ;  /* 0x060000003a1b7989 */ /* 0x000e6800000e00ff */
[----:B------:R-:W2:Y:S04]  /*4880*/  SHFL.UP PT, R21, R56, 0x10, RZ ;  /* 0x0600000038157989 */ /* 0x000ea800000e00ff */
[----:B------:R-:W3:Y:S01]  /*4890*/  SHFL.UP PT, R25, R23, 0x10, RZ ;  /* 0x0600000017197989 */ /* 0x000ee200000e00ff */
[C---:B------:R-:W-:Y:S02]  /*48a0*/  IADD3 R20, R61.reuse, 0x1, RZ ;  /* 0x000000013d147810 */ /* 0x040fe40007ffe0ff */
[----:B------:R-:W-:-:S02]  /*48b0*/  IADD3 R22, R61, 0x2, RZ ;  /* 0x000000023d167810 */ /* 0x000fc40007ffe0ff */
[----:B------:R-:W-:Y:S02]  /*48c0*/  LEA.HI.SX32 R24, R20, R57, 0x1b ;  /* 0x0000003914187211 */ /* 0x000fe400078fdaff */
[----:B------:R-:W-:Y:S01]  /*48d0*/  LOP3.LUT P0, RZ, R100, 0x1f, RZ, 0xc0, !PT ;  /* 0x0000001f64ff7812 */ /* 0x000fe2000780c0ff */
[----:B0-----:R-:W-:Y:S01]  /*48e0*/  FMUL.FTZ R20, R23, R29 ;  /* 0x0000001d17147220 */ /* 0x001fe20000410000 */
[----:B------:R-:W-:Y:S02]  /*48f0*/  IADD3 R26, R61, 0x3, RZ ;  /* 0x000000033d1a7810 */ /* 0x000fe40007ffe0ff */
[----:B------:R-:W-:Y:S01]  /*4900*/  LEA.HI.SX32 R28, R22, R57, 0x1b ;  /* 0x00000039161c7211 */ /* 0x000fe200078fdaff */
[-C--:B-1----:R-:W-:Y:S01]  /*4910*/  FFMA.FTZ R31, R56, R27.reuse, -R20 ;  /* 0x0000001b381f7223 */ /* 0x082fe20000010814 */
[----:B------:R-:W-:Y:S01]  /*4920*/  ISETP.EQ.OR P0, PT, R97, RZ, P0 ;  /* 0x000000ff6100720c */ /* 0x000fe20000702670 */
[C---:B------:R-:W-:Y:S02]  /*4930*/  FMUL.FTZ R27, R23.reuse, R27 ;  /* 0x0000001b171b7220 */ /* 0x040fe40000410000 */
[C---:B--2---:R-:W-:Y:S01]  /*4940*/  FMUL.FTZ R22, R23.reuse, R21 ;  /* 0x0000001517167220 */ /* 0x044fe20000410000 */
[----:B------:R-:W-:Y:S01]  /*4950*/  LEA.HI.SX32 R32, R26, R57, 0x1b ;  /* 0x000000391a207211 */ /* 0x000fe200078fdaff */
[----:B---3--:R-:W-:Y:S01]  /*4960*/  FMUL.FTZ R20, R23, R25 ;  /* 0x0000001917147220 */ /* 0x008fe20000410000 */
[C---:B------:R-:W-:Y:S01]  /*4970*/  IADD3 R30, R61.reuse, 0x4, RZ ;  /* 0x000000043d1e7810 */ /* 0x040fe20007ffe0ff */
[C---:B------:R-:W-:Y:S01]  /*4980*/  FFMA.FTZ R26, R56.reuse, R29, R27 ;  /* 0x0000001d381a7223 */ /* 0x040fe2000001001b */
[C---:B------:R-:W-:Y:S01]  /*4990*/  IADD3 R34, R61.reuse, 0x5, RZ ;  /* 0x000000053d227810 */ /* 0x040fe20007ffe0ff */
[C---:B------:R-:W-:Y:S01]  /*49a0*/  FFMA.FTZ R22, R56.reuse, R25, R22 ;  /* 0x0000001938167223 */ /* 0x040fe20000010016 */
[C---:B------:R-:W-:Y:S01]  /*49b0*/  IADD3 R38, R61.reuse, 0x6, RZ ;  /* 0x000000063d267810 */ /* 0x040fe20007ffe0ff */
[----:B------:R-:W-:Y:S01]  /*49c0*/  @P1 FFMA.FTZ R56, R56, R21, -R20 ;  /* 0x0000001538381223 */ /* 0x000fe20000010814 */
[----:B------:R-:W-:-:S02]  /*49d0*/  IADD3 R42, R61, 0x7, RZ ;  /* 0x000000073d2a7810 */ /* 0x000fc40007ffe0ff */
[----:B------:R-:W-:Y:S02]  /*49e0*/  @!P2 SHF.R.U32.HI R21, RZ, 0x1, R100 ;  /* 0x00000001ff15a819 */ /* 0x000fe40000011664 */
[-C--:B------:R-:W-:Y:S02]  /*49f0*/  LEA.HI.SX32 R36, R30, R57.reuse, 0x1b ;  /* 0x000000391e247211 */ /* 0x080fe400078fdaff */
[-C--:B------:R-:W-:Y:S02]  /*4a00*/  LEA.HI.SX32 R40, R34, R57.reuse, 0x1b ;  /* 0x0000003922287211 */ /* 0x080fe400078fdaff */
[-C--:B------:R-:W-:Y:S02]  /*4a10*/  LEA.HI.SX32 R44, R38, R57.reuse, 0x1b ;  /* 0x00000039262c7211 */ /* 0x080fe400078fdaff */
[----:B------:R-:W-:Y:S02]  /*4a20*/  MOV R53, RZ ;  /* 0x000000ff00357202 */ /* 0x000fe40000000f00 */
[----:B------:R-:W-:Y:S01]  /*4a30*/  MOV R52, 0x3f800000 ;  /* 0x3f80000000347802 */ /* 0x000fe20000000f00 */
[----:B------:R-:W-:Y:S01]  /*4a40*/  @P1 FADD.FTZ R58, R58, R31 ;  /* 0x0000001f3a3a1221 */ /* 0x000fe20000010000 */
[----:B------:R-:W-:Y:S01]  /*4a50*/  LEA.HI.SX32 R48, R42, R57, 0x1b ;  /* 0x000000392a307211 */ /* 0x000fe200078fdaff */
[----:B------:R-:W-:Y:S01]  /*4a60*/  @P1 FADD.FTZ R59, R59, R26 ;  /* 0x0000001a3b3b1221 */ /* 0x000fe20000010000 */
[----:B------:R-:W-:Y:S01]  /*4a70*/  LEA.HI.SX32 R20, R61, R61, 0x1b ;  /* 0x0000003d3d147211 */ /* 0x000fe200078fdaff */
[----:B------:R-:W-:Y:S01]  /*4a80*/  LDS.128 R24, [R24.X16+0x10] ;  /* 0x0000100018187984 */ /* 0x000fe2000000cc00 */
[----:B------:R-:W-:-:S02]  /*4a90*/  FSEL R57, R23, R22, !P1 ;  /* 0x0000001617397208 */ /* 0x000fc40004800000 */
[----:B------:R-:W-:Y:S01]  /*4aa0*/  @!P2 LOP3.LUT R158, R21, 0x7ffffff0, RZ, 0xc0, !PT ;  /* 0x7ffffff0159ea812 */ /* 0x000fe200078ec0ff */
[----:B------:R-:W-:Y:S04]  /*4ab0*/  @!P0 LDS.128 R52, [R126.X16+0x4260] ;  /* 0x004260007e348984 */ /* 0x000fe8000000cc00 */
[----:B------:R-:W-:Y:S04]  /*4ac0*/  LDS.128 R20, [R20.X16] ;  /* 0x0000000014147984 */ /* 0x000fe8000000cc00 */
[----:B------:R-:W-:Y:S04]  /*4ad0*/  LDS.128 R28, [R28.X16+0x20] ;  /* 0x000020001c1c7984 */ /* 0x000fe8000000cc00 */
[----:B------:R-:W-:Y:S04]  /*4ae0*/  LDS.128 R32, [R32.X16+0x30] ;  /* 0x0000300020207984 */ /* 0x000fe8000000cc00 */
[----:B------:R-:W-:Y:S04]  /*4af0*/  LDS.128 R36, [R36.X16+0x40] ;  /* 0x0000400024247984 */ /* 0x000fe8000000cc00 */
[----:B------:R-:W-:Y:S04]  /*4b00*/  LDS.128 R40, [R40.X16+0x50] ;  /* 0x0000500028287984 */ /* 0x000fe8000000cc00 */
[----:B------:R-:W-:Y:S04]  /*4b10*/  LDS.128 R44, [R44.X16+0x60] ;  /* 0x000060002c2c7984 */ /* 0x000fe8000000cc00 */
[----:B------:R-:W-:Y:S04]  /*4b20*/  LDS.128 R48, [R48.X16+0x70] ;  /* 0x0000700030307984 */ /* 0x000fe8000000cc00 */
[----:B------:R-:W-:Y:S04]  /*4b30*/  @!P2 STS.128 [R158+0x4200], R56 ;  /* 0x004200389e00a388 */ /* 0x000fe80000000c00 */
[----:B------:R-:W-:Y:S01]  /*4b40*/  BAR.SYNC.DEFER_BLOCKING 0x0 ;  /* 0x0000000000007b1d */ /* 0x000fe20000010000 */
[----:B------:R-:W-:-:S05]  /*4b50*/  SHF.R.U32.HI R72, RZ, 0x5, R100 ;  /* 0x00000005ff487819 */ /* 0x000fca0000011664 */
[----:B------:R-:W-:Y:S04]  /*4b60*/  LDS.128 R60, [0x4200] ;  /* 0x00420000ff3c7984 */ /* 0x000fe80000000c00 */
[----:B------:R-:W0:Y:S04]  /*4b70*/  LDS.128 R64, [0x4210] ;  /* 0x00421000ff407984 */ /* 0x000e280000000c00 */
[----:B------:R-:W1:Y:S01]  /*4b80*/  LDS.128 R68, [0x4220] ;  /* 0x00422000ff447984 */ /* 0x000e620000000c00 */
[C---:B------:R-:W-:Y:S02]  /*4b90*/  ISETP.NE.AND P2, PT, R72.reuse, RZ, PT ;  /* 0x000000ff4800720c */ /* 0x040fe40003f45270 */
[----:B------:R-:W-:-:S02]  /*4ba0*/  ISETP.NE.AND P0, PT, R72, 0x3, PT ;  /* 0x000000034800780c */ /* 0x000fc40003f05270 */
[----:B------:R-:W-:Y:S02]  /*4bb0*/  ISETP.NE.AND P1, PT, R72, 0x2, PT ;  /* 0x000000024800780c */ /* 0x000fe40003f25270 */
[----:B------:R-:W2:Y:S01]  /*4bc0*/  LDS.128 R72, [0x4230] ;  /* 0x00423000ff487984 */ /* 0x000ea20000000c00 */
[-C--:B0-----:R-:W-:Y:S02]  /*4bd0*/  FMUL.FTZ R161, R63, R65.reuse ;  /* 0x000000413fa17220 */ /* 0x081fe40000410000 */
[-C--:B------:R-:W-:Y:S02]  /*4be0*/  FMUL.FTZ R159, R61, R65.reuse ;  /* 0x000000413d9f7220 */ /* 0x080fe40000410000 */
[-C--:B------:R-:W-:Y:S02]  /*4bf0*/  FMUL.FTZ R160, R62, R65.reuse ;  /* 0x000000413ea07220 */ /* 0x080fe40000410000 */
[----:B------:R-:W-:Y:S02]  /*4c00*/  FMUL.FTZ R158, R60, R65 ;  /* 0x000000413c9e7220 */ /* 0x000fe40000410000 */
[----:B------:R-:W-:-:S02]  /*4c10*/  FFMA.FTZ R161, R62, R64, -R161 ;  /* 0x000000403ea17223 */ /* 0x000fc400000108a1 */
[-C--:B------:R-:W-:Y:S02]  /*4c20*/  FFMA.FTZ R65, R60, R64.reuse, -R159 ;  /* 0x000000403c417223 */ /* 0x080fe4000001089f */
[-C--:B------:R-:W-:Y:S02]  /*4c30*/  FFMA.FTZ R160, R63, R64.reuse, R160 ;  /* 0x000000403fa07223 */ /* 0x080fe400000100a0 */
[----:B------:R-:W-:Y:S02]  /*4c40*/  FFMA.FTZ R64, R61, R64, R158 ;  /* 0x000000403d407223 */ /* 0x000fe4000001009e */
[----:B------:R-:W-:Y:S02]  /*4c50*/  FADD.FTZ R159, R66, R161 ;  /* 0x000000a1429f7221 */ /* 0x000fe40000010000 */
[----:B------:R-:W-:Y:S02]  /*4c60*/  FADD.FTZ R66, R67, R160 ;  /* 0x000000a043427221 */ /* 0x000fe40000010000 */
[----:B-1----:R-:W-:-:S02]  /*4c70*/  FMUL.FTZ R67, R64, R69 ;  /* 0x0000004540437220 */ /* 0x002fc40000410000 */
[C---:B------:R-:W-:Y:S01]  /*4c80*/  FMUL.FTZ R161, R65.reuse, R69 ;  /* 0x0000004541a17220 */ /* 0x040fe20000410000 */
[C---:B------:R-:W-:Y:S01]  /*4c90*/  FSEL R60, R65.reuse, R60, !P1 ;  /* 0x0000003c413c7208 */ /* 0x040fe20004800000 */
[-C--:B------:R-:W-:Y:S01]  /*4ca0*/  FFMA.FTZ R65, R65, R68.reuse, -R67 ;  /* 0x0000004441417223 */ /* 0x080fe20000010843 */
[C---:B------:R-:W-:Y:S01]  /*4cb0*/  FSEL R61, R64.reuse, R61, !P1 ;  /* 0x0000003d403d7208 */ /* 0x040fe20004800000 */
[-C--:B------:R-:W-:Y:S02]  /*4cc0*/  FFMA.FTZ R64, R64, R68.reuse, R161 ;  /* 0x0000004440407223 */ /* 0x080fe400000100a1 */
[-C--:B------:R-:W-:Y:S02]  /*4cd0*/  FMUL.FTZ R67, R66, R69.reuse ;  /* 0x0000004542437220 */ /* 0x080fe40000410000 */
[C---:B------:R-:W-:Y:S02]  /*4ce0*/  FMUL.FTZ R161, R159.reuse, R69 ;  /* 0x000000459fa17220 */ /* 0x040fe40000410000 */
[----:B------:R-:W-:-:S02]  /*4cf0*/  FFMA.FTZ R69, R159, R68, -R67 ;  /* 0x000000449f457223 */ /* 0x000fc40000010843 */
[----:B------:R-:W-:Y:S01]  /*4d00*/  FFMA.FTZ R68, R66, R68, R161 ;  /* 0x0000004442447223 */ /* 0x000fe200000100a1 */
[----:B------:R-:W-:Y:S01]  /*4d10*/  FSEL R62, R159, R62, !P1 ;  /* 0x0000003e9f3e7208 */ /* 0x000fe20004800000 */
[----:B------:R-:W-:Y:S02]  /*4d20*/  FADD.FTZ R69, R70, R69 ;  /* 0x0000004546457221 */ /* 0x000fe40000010000 */
[----:B--2---:R-:W-:Y:S02]  /*4d30*/  FMUL.FTZ R159, R65, R73 ;  /* 0x00000049419f7220 */ /* 0x004fe40000410000 */
[----:B------:R-:W-:Y:S01]  /*4d40*/  FADD.FTZ R70, R71, R68 ;  /* 0x0000004447467221 */ /* 0x000fe20000010000 */
[C---:B------:R-:W-:Y:S01]  /*4d50*/  FSEL R61, R64.reuse, R61, !P0 ;  /* 0x0000003d403d7208 */ /* 0x040fe20004000000 */
[C---:B------:R-:W-:Y:S02]  /*4d60*/  FMUL.FTZ R71, R64.reuse, R73 ;  /* 0x0000004940477220 */ /* 0x040fe40000410000 */
[----:B------:R-:W-:-:S02]  /*4d70*/  FFMA.FTZ R159, R64, R72, R159 ;  /* 0x00000048409f7223 */ /* 0x000fc4000001009f */
[----:B------:R-:W-:Y:S01]  /*4d80*/  FMUL.FTZ R64, R70, R73 ;  /* 0x0000004946407220 */ /* 0x000fe20000410000 */
[----:B------:R-:W-:Y:S01]  /*4d90*/  FSEL R67, R66, R63, !P1 ;  /* 0x0000003f42437208 */ /* 0x000fe20004800000 */
[----:B------:R-:W-:Y:S01]  /*4da0*/  FMUL.FTZ R73, R69, R73 ;  /* 0x0000004945497220 */ /* 0x000fe20000410000 */
[----:B------:R0:W1:Y:S01]  /*4db0*/  SHFL.UP PT, R66, R59, 0x1, RZ ;  /* 0x042000003b427989 */ /* 0x00006200000e00ff */
[C---:B------:R-:W-:Y:S01]  /*4dc0*/  FSEL R60, R65.reuse, R60, !P0 ;  /* 0x0000003c413c7208 */ /* 0x040fe20004000000 */
[-C--:B------:R-:W-:Y:S01]  /*4dd0*/  FFMA.FTZ R65, R65, R72.reuse, -R71 ;  /* 0x0000004841417223 */ /* 0x080fe20000010847 */
[----:B------:R-:W-:Y:S01]  /*4de0*/  BSSY B0, `(.L_x_477) ;  /* 0x000002b000007945 */ /* 0x000fe20003800000 */
[----:B------:R-:W2:Y:S01]  /*4df0*/  SHFL.UP PT, R58, R58, 0x1, RZ ;  /* 0x042000003a3a7989 */ /* 0x000ea200000e00ff */
[----:B0-----:R-:W-:-:S03]  /*4e00*/  FFMA.FTZ R59, R69, R72, -R64 ;  /* 0x00000048453b7223 */ /* 0x001fc60000010840 */
[----:B------:R0:W3:Y:S01]  /*4e10*/  SHFL.UP PT, R63, R56, 0x1, RZ ;  /* 0x04200000383f7989 */ /* 0x0000e200000e00ff */
[----:B------:R-:W-:-:S03]  /*4e20*/  FFMA.FTZ R72, R70, R72, R73 ;  /* 0x0000004846487223 */ /* 0x000fc60000010049 */
[----:B------:R0:W4:Y:S01]  /*4e30*/  SHFL.UP PT, R68, R57, 0x1, RZ ;  /* 0x0420000039447989 */ /* 0x00012200000e00ff */
[----:B------:R-:W-:Y:S01]  /*4e40*/  FSEL R62, R69, R62, !P0 ;  /* 0x0000003e453e7208 */ /* 0x000fe20004000000 */
[----:B------:R-:W-:Y:S01]  /*4e50*/  FADD.FTZ R59, R74, R59 ;  /* 0x0000003b4a3b7221 */ /* 0x000fe20000010000 */
[----:B------:R-:W-:Y:S01]  /*4e60*/  FSEL R67, R70, R67, !P0 ;  /* 0x0000004346437208 */ /* 0x000fe20004000000 */
[----:B------:R-:W-:Y:S01]  /*4e70*/  FADD.FTZ R72, R75, R72 ;  /* 0x000000484b487221 */ /* 0x000fe20000010000 */
[----:B------:R-:W-:Y:S05]  /*4e80*/  @!P2 BRA `(.L_x_478) ;  /* 0x000001000000a947 */ /* 0x000fea0003800000 */
[----:B------:R-:W-:Y:S01]  /*4e90*/  ISETP.NE.AND P0, PT, R98, RZ, PT ;  /* 0x000000ff6200720c */ /* 0x000fe20003f05270 */
[C---:B0---4-:R-:W-:Y:S02]  /*4ea0*/  FMUL.FTZ R57, R68.reuse, R67 ;  /* 0x0000004344397220 */ /* 0x051fe40000410000 */
[C---:B------:R-:W-:Y:S02]  /*4eb0*/  FMUL.FTZ R70, R68.reuse, R62 ;  /* 0x0000003e44467220 */ /* 0x040fe40000410000 */
[----:B------:R-:W-:-:S02]  /*4ec0*/  FMUL.FTZ R56, R68, R61 ;  /* 0x0000003d44387220 */ /* 0x000fc40000410000 */
[----:B------:R-:W-:Y:S02]  /*4ed0*/  FMUL.FTZ R64, R68, R60 ;  /* 0x0000003c44407220 */ /* 0x000fe40000410000 */
[C---:B---3--:R-:W-:Y:S02]  /*4ee0*/  FFMA.FTZ R57, R63.reuse, R62, -R57 ;  /* 0x0000003e3f397223 */ /* 0x048fe40000010839 */
[C---:B------:R-:W-:Y:S02]  /*4ef0*/  FFMA.FTZ R59, R63.reuse, R67, R70 ;  /* 0x000000433f3b7223 */ /* 0x040fe40000010046 */
[C---:B------:R-:W-:Y:S02]  /*4f00*/  @P0 FFMA.FTZ R60, R63.reuse, R60, -R56 ;  /* 0x0000003c3f3c0223 */ /* 0x040fe40000010838 */
[----:B------:R-:W-:Y:S02]  /*4f10*/  @P0 FFMA.FTZ R61, R63, R61, R64 ;  /* 0x0000003d3f3d0223 */ /* 0x000fe40000010040 */
[----:B--2---:R-:W-:Y:S01]  /*4f20*/  @P0 FADD.FTZ R62, R58, R57 ;  /* 0x000000393a3e0221 */ /* 0x004fe20000010000 */
[----:B------:R-:W-:Y:S01]  /*4f30*/  MOV R63, R60 ;  /* 0x0000003c003f7202 */ /* 0x000fe20000000f00 */
[----:B-1----:R-:W-:Y:S01]  /*4f40*/  @P0 FADD.FTZ R67, R66, R59 ;  /* 0x0000003b42430221 */ /* 0x002fe20000010000 */
[----:B------:R-:W-:-:S02]  /*4f50*/  MOV R68, R61 ;  /* 0x0000003d00447202 */ /* 0x000fc40000000f00 */
[----:B------:R-:W-:Y:S02]  /*4f60*/  MOV R58, R62 ;  /* 0x0000003e003a7202 */ /* 0x000fe40000000f00 */
[----:B------:R-:W-:Y:S01]  /*4f70*/  MOV R66, R67 ;  /* 0x0000004300427202 */ /* 0x000fe20000000f00 */
[----:B------:R-:W-:Y:S05]  /*4f80*/  BRA `(.L_x_479) ;  /* 0x0000010000007947 */ /* 0x000fea0003800000 */
.L_x_478:
[----:B------:R-:W-:Y:S01]  /*4f90*/  ISETP.NE.AND P0, PT, R98, RZ, PT ;  /* 0x000000ff6200720c */ /* 0x000fe20003f05270 */
[C---:B0-----:R-:W-:Y:S02]  /*4fa0*/  FMUL.FTZ R57, R159.reuse, R55 ;  /* 0x000000379f397220 */ /* 0x041fe40000410000 */
[-C--:B------:R-:W-:Y:S02]  /*4fb0*/  FMUL.FTZ R64, R159, R54.reuse ;  /* 0x000000369f407220 */ /* 0x080fe40000410000 */
[----:B------:R-:W-:Y:S02]  /*4fc0*/  FFMA.FTZ R62, R65, R54, -R57 ;  /* 0x00000036413e7223 */ /* 0x000fe40000010839 */
[----:B------:R-:W-:-:S02]  /*4fd0*/  FMUL.FTZ R56, R159, R53 ;  /* 0x000000359f387220 */ /* 0x000fc40000410000 */
[----:B------:R-:W-:Y:S02]  /*4fe0*/  FMUL.FTZ R60, R159, R52 ;  /* 0x000000349f3c7220 */ /* 0x000fe40000410000 */
[C---:B------:R-:W-:Y:S02]  /*4ff0*/  FFMA.FTZ R57, R65.reuse, R55, R64 ;  /* 0x0000003741397223 */ /* 0x040fe40000010040 */
[----:B------:R0:W-:Y:S01]  /*5000*/  @!P0 STS.128 [0x4250], R52 ;  /* 0x00425034ff008388 */ /* 0x0001e20000000c00 */
[----:B--2---:R-:W-:Y:S02]  /*5010*/  @!P0 MOV R58, R54 ;  /* 0x00000036003a8202 */ /* 0x004fe40000000f00 */
[-C--:B---3--:R-:W-:Y:S02]  /*5020*/  @!P0 MOV R63, R52.reuse ;  /* 0x00000034003f8202 */ /* 0x088fe40000000f00 */
[----:B----4-:R-:W-:Y:S02]  /*5030*/  @!P0 MOV R68, R53 ;  /* 0x0000003500448202 */ /* 0x010fe40000000f00 */
[----:B-1----:R-:W-:Y:S01]  /*5040*/  @!P0 MOV R66, R55 ;  /* 0x0000003700428202 */ /* 0x002fe20000000f00 */
[----:B0-----:R-:W-:-:S02]  /*5050*/  FFMA.FTZ R52, R65, R52, -R56 ;  /* 0x0000003441347223 */ /* 0x001fc40000010838 */
[----:B------:R-:W-:Y:S02]  /*5060*/  FFMA.FTZ R53, R65, R53, R60 ;  /* 0x0000003541357223 */ /* 0x000fe4000001003c */
[----:B------:R-:W-:Y:S02]  /*5070*/  FADD.FTZ R54, R59, R62 ;  /* 0x0000003e3b367221 */ /* 0x000fe40000010000 */
[----:B------:R-:W-:Y:S02]  /*5080*/  FADD.FTZ R55, R72, R57 ;  /* 0x0000003948377221 */ /* 0x000fe40000010000 */
.L_x_479:
[----:B------:R-:W-:Y:S05]  /*5090*/  BSYNC B0 ;  /* 0x0000000000007941 */ /* 0x000fea0003800000 */
.L_x_477:
        /* <DEDUP_REMOVED lines=122> */
.L_x_481:
[----:B------:R-:W-:Y:S05]  /*5840*/  BSYNC B0 ;  /* 0x0000000000007941 */ /* 0x000fea0003800000 */
.L_x_480:
[-C--:B-1---5:R-:W-:Y:S01]  /*5850*/  FMUL.FTZ R53, R21, R111.reuse ;  /* 0x0000006f15357220 */ /* 0x0a2fe20000410000 */
[----:B------:R-:W-:Y:S01]  /*5860*/  IADD3 R126, R126, 0x1, RZ ;  /* 0x000000017e7e7810 */ /* 0x000fe20007ffe0ff */
[CC--:B------:R-:W-:Y:S02]  /*5870*/  FMUL.FTZ R55, R23.reuse, R111.reuse ;  /* 0x0000006f17377220 */ /* 0x0c0fe40000410000 */
[-C--:B------:R-:W-:Y:S01]  /*5880*/  FMUL.FTZ R23, R23, R110.reuse ;  /* 0x0000006e17177220 */ /* 0x080fe20000410000 */
[----:B------:R-:W-:Y:S01]  /*5890*/  ISETP.GE.AND P0, PT, R126, c[0x0][0x16c], PT ;  /* 0x00005b007e007a0c */ /* 0x000fe20003f06270 */
[-C--:B------:R-:W-:Y:S02]  /*58a0*/  FMUL.FTZ R21, R21, R110.reuse ;  /* 0x0000006e15157220 */ /* 0x080fe40000410000 */
[----:B------:R-:W-:Y:S02]  /*58b0*/  FFMA.FTZ R52, R20, R110, -R53 ;  /* 0x0000006e14347223 */ /* 0x000fe40000010835 */
[----:B------:R-:W-:-:S02]  /*58c0*/  FFMA.FTZ R53, R22, R111, R23 ;  /* 0x0000006f16357223 */ /* 0x000fc40000010017 */
[-C--:B------:R-:W-:Y:S02]  /*58d0*/  FFMA.FTZ R20, R20, R111.reuse, R21 ;  /* 0x0000006f14147223 */ /* 0x080fe40000010015 */
[CC--:B------:R-:W-:Y:S02]  /*58e0*/  FMUL.FTZ R23, R25.reuse, R111.reuse ;  /* 0x0000006f19177220 */ /* 0x0c0fe40000410000 */
[-C--:B------:R-:W-:Y:S02]  /*58f0*/  FFMA.FTZ R21, R22, R110.reuse, -R55 ;  /* 0x0000006e16157223 */ /* 0x080fe40000010837 */
[-C--:B------:R-:W-:Y:S02]  /*5900*/  FMUL.FTZ R25, R25, R110.reuse ;  /* 0x0000006e19197220 */ /* 0x080fe40000410000 */
[C---:B------:R-:W-:Y:S02]  /*5910*/  FMUL.FTZ R55, R27.reuse, R111 ;  /* 0x0000006f1b377220 */ /* 0x040fe40000410000 */
[----:B------:R-:W-:-:S02]  /*5920*/  FMUL.FTZ R27, R27, R110 ;  /* 0x0000006e1b1b7220 */ /* 0x000fc40000410000 */
[CC--:B------:R-:W-:Y:S02]  /*5930*/  FFMA.FTZ R23, R24.reuse, R110.reuse, -R23 ;  /* 0x0000006e18177223 */ /* 0x0c0fe40000010817 */
[-C--:B------:R-:W-:Y:S02]  /*5940*/  FFMA.FTZ R24, R24, R111.reuse, R25 ;  /* 0x0000006f18187223 */ /* 0x080fe40000010019 */
[CC--:B------:R-:W-:Y:S02]  /*5950*/  FFMA.FTZ R25, R26.reuse, R110.reuse, -R55 ;  /* 0x0000006e1a197223 */ /* 0x0c0fe40000010837 */
[-C--:B------:R-:W-:Y:S02]  /*5960*/  FFMA.FTZ R26, R26, R111.reuse, R27 ;  /* 0x0000006f1a1a7223 */ /* 0x080fe4000001001b */
[C---:B------:R-:W-:Y:S02]  /*5970*/  FMUL.FTZ R27, R29.reuse, R111 ;  /* 0x0000006f1d1b7220 */ /* 0x040fe40000410000 */
[----:B------:R-:W-:-:S02]  /*5980*/  FMUL.FTZ R29, R29, R110 ;  /* 0x0000006e1d1d7220 */ /* 0x000fc40000410000 */
[CC--:B------:R-:W-:Y:S02]  /*5990*/  FMUL.FTZ R55, R31.reuse, R111.reuse ;  /* 0x0000006f1f377220 */ /* 0x0c0fe40000410000 */
[-C--:B------:R-:W-:Y:S02]  /*59a0*/  FMUL.FTZ R54, R31, R110.reuse ;  /* 0x0000006e1f367220 */ /* 0x080fe40000410000 */
[CC--:B------:R-:W-:Y:S02]  /*59b0*/  FFMA.FTZ R27, R28.reuse, R110.reuse, -R27 ;  /* 0x0000006e1c1b7223 */ /* 0x0c0fe4000001081b */
[-C--:B------:R-:W-:Y:S02]  /*59c0*/  FFMA.FTZ R28, R28, R111.reuse, R29 ;  /* 0x0000006f1c1c7223 */ /* 0x080fe4000001001d */
[----:B------:R-:W-:Y:S02]  /*59d0*/  FMUL.FTZ R31, R33, R111 ;  /* 0x0000006f211f7220 */ /* 0x000fe40000410000 */
[----:B------:R-:W-:-:S02]  /*59e0*/  FFMA.FTZ R29, R30, R110, -R55 ;  /* 0x0000006e1e1d7223 */ /* 0x000fc40000010837 */
[-C--:B------:R-:W-:Y:S02]  /*59f0*/  FMUL.FTZ R33, R33, R110.reuse ;  /* 0x0000006e21217220 */ /* 0x080fe40000410000 */
[CC--:B------:R-:W-:Y:S02]  /*5a00*/  FMUL.FTZ R55, R35.reuse, R111.reuse ;  /* 0x0000006f23377220 */ /* 0x0c0fe40000410000 */
[-C--:B------:R-:W-:Y:S02]  /*5a10*/  FMUL.FTZ R35, R35, R110.reuse ;  /* 0x0000006e23237220 */ /* 0x080fe40000410000 */
[CC--:B------:R-:W-:Y:S02]  /*5a20*/  FFMA.FTZ R31, R32.reuse, R110.reuse, -R31 ;  /* 0x0000006e201f7223 */ /* 0x0c0fe4000001081f */
[----:B------:R-:W-:Y:S02]  /*5a30*/  FFMA.FTZ R32, R32, R111, R33 ;  /* 0x0000006f20207223 */ /* 0x000fe40000010021 */
[----:B------:R-:W-:-:S02]  /*5a40*/  FFMA.FTZ R33, R34, R110, -R55 ;  /* 0x0000006e22217223 */ /* 0x000fc40000010837 */
[-C--:B------:R-:W-:Y:S02]  /*5a50*/  FFMA.FTZ R55, R34, R111.reuse, R35 ;  /* 0x0000006f22377223 */ /* 0x080fe40000010023 */
[-C--:B------:R-:W-:Y:S02]  /*5a60*/  FMUL.FTZ R35, R37, R111.reuse ;  /* 0x0000006f25237220 */ /* 0x080fe40000410000 */
[-C--:B------:R-:W-:Y:S02]  /*5a70*/  FMUL.FTZ R57, R39, R111.reuse ;  /* 0x0000006f27397220 */ /* 0x080fe40000410000 */
[-C--:B------:R-:W-:Y:S02]  /*5a80*/  FMUL.FTZ R37, R37, R110.reuse ;  /* 0x0000006e25257220 */ /* 0x080fe40000410000 */
[----:B------:R-:W-:Y:S02]  /*5a90*/  FMUL.FTZ R39, R39, R110 ;  /* 0x0000006e27277220 */ /* 0x000fe40000410000 */
[----:B------:R-:W-:-:S02]  /*5aa0*/  FFMA.FTZ R54, R30, R111, R54 ;  /* 0x0000006f1e367223 */ /* 0x000fc40000010036 */
[-C--:B------:R-:W-:Y:S02]  /*5ab0*/  FFMA.FTZ R22, R36, R110.reuse, -R35 ;  /* 0x0000006e24167223 */ /* 0x080fe40000010823 */
[----:B------:R-:W-:Y:S02]  /*5ac0*/  FFMA.FTZ R30, R38, R110, -R57 ;  /* 0x0000006e261e7223 */ /* 0x000fe40000010839 */
[-C--:B------:R-:W-:Y:S02]  /*5ad0*/  FFMA.FTZ R36, R36, R111.reuse, R37 ;  /* 0x0000006f24247223 */ /* 0x080fe40000010025 */
[-C--:B------:R-:W-:Y:S02]  /*5ae0*/  FFMA.FTZ R38, R38, R111.reuse, R39 ;  /* 0x0000006f26267223 */ /* 0x080fe40000010027 */
[-C--:B------:R-:W-:Y:S02]  /*5af0*/  FMUL.FTZ R35, R41, R111.reuse ;  /* 0x0000006f29237220 */ /* 0x080fe40000410000 */
[----:B------:R-:W-:-:S02]  /*5b00*/  FMUL.FTZ R37, R43, R111 ;  /* 0x0000006f2b257220 */ /* 0x000fc40000410000 */
[----:B------:R-:W-:Y:S02]  /*5b10*/  FMUL.FTZ R39, R45, R111 ;  /* 0x0000006f2d277220 */ /* 0x000fe40000410000 */
[-C--:B------:R-:W-:Y:S02]  /*5b20*/  FMUL.FTZ R41, R41, R110.reuse ;  /* 0x0000006e29297220 */ /* 0x080fe40000410000 */
[-C--:B------:R-:W-:Y:S02]  /*5b30*/  FMUL.FTZ R43, R43, R110.reuse ;  /* 0x0000006e2b2b7220 */ /* 0x080fe40000410000 */
[-C--:B------:R-:W-:Y:S02]  /*5b40*/  FMUL.FTZ R45, R45, R110.reuse ;  /* 0x0000006e2d2d7220 */ /* 0x080fe40000410000 */
[-C--:B------:R-:W-:Y:S02]  /*5b50*/  FFMA.FTZ R35, R40, R110.reuse, -R35 ;  /* 0x0000006e28237223 */ /* 0x080fe40000010823 */
[----:B------:R-:W-:-:S02]  /*5b60*/  FFMA.FTZ R37, R42, R110, -R37 ;  /* 0x0000006e2a257223 */ /* 0x000fc40000010825 */
[----:B------:R-:W-:Y:S02]  /*5b70*/  FFMA.FTZ R39, R44, R110, -R39 ;  /* 0x0000006e2c277223 */ /* 0x000fe40000010827 */
[-C--:B------:R-:W-:Y:S02]  /*5b80*/  FFMA.FTZ R40, R40, R111.reuse, R41 ;  /* 0x0000006f28287223 */ /* 0x080fe40000010029 */
        /* <DEDUP_REMOVED lines=10> */
[-C--:B------:R-:W-:Y:S02]  /*5c30*/  FFMA.FTZ R46, R46, R111.reuse, R47 ;  /* 0x0000006f2e2e7223 */ /* 0x080fe4000001002f */
[-C--:B------:R-:W-:Y:S02]  /*5c40*/  FFMA.FTZ R48, R48, R111.reuse, R49 ;  /* 0x0000006f30307223 */ /* 0x080fe40000010031 */
[C---:B------:R-:W-:Y:S02]  /*5c50*/  FFMA.FTZ R51, R50.reuse, R111, R51 ;  /* 0x0000006f32337223 */ /* 0x040fe40000010033 */
[----:B------:R-:W-:Y:S02]  /*5c60*/  FADD.FTZ R34, RZ, R145 ;  /* 0x00000091ff227221 */ /* 0x000fe40000010000 */
        /* <DEDUP_REMOVED lines=48> */
[----:B------:R-:W-:Y:S01]  /*5f70*/  FFMA.FTZ R19, R34, 2, R19 ;  /* 0x4000000022137823 */ /* 0x000fe20000010013 */
[----:B------:R-:W-:Y:S01]  /*5f80*/  @P0 CALL.REL.NOINC `(.L_x_476) ;  /* 0x0000001000000944 */ /* 0x000fe20003c00000 */
[----:B------:R-:W-:Y:S05]  /*5f90*/  BRA `(.L_x_482) ;  /* 0xffffcee000007947 */ /* 0x000fea000383ffff */
.L_x_476:
[----:B------:R-:W-:Y:S01]  /*5fa0*/  BAR.SYNC.DEFER_BLOCKING 0x0 ;  /* 0x0000000000007b1d */ /* 0x000fe20000010000 */
[----:B------:R-:W-:Y:S01]  /*5fb0*/  LEA R0, R98, R99, 0x2 ;  /* 0x0000006362007211 */ /* 0x000fe200078e10ff */
[----:B------:R-:W-:Y:S01]  /*5fc0*/  IMAD R36, R113, c[0x0][0x200], RZ ;  /* 0x0000800071247a24 */ /* 0x000fe200078e02ff */
[----:B------:R-:W-:-:S02]  /*5fd0*/  SHF.L.U32 R2, R97, 0xb, RZ ;  /* 0x0000000b61027819 */ /* 0x000fc400000006ff */
[----:B------:R-:W-:Y:S02]  /*5fe0*/  IADD3 R97, R97, 0x1, RZ ;  /* 0x0000000161617810 */ /* 0x000fe40007ffe0ff */
[--C-:B------:R-:W-:Y:S02]  /*5ff0*/  SHF.R.S32.HI R3, RZ, 0x1f, R2.reuse ;  /* 0x0000001fff037819 */ /* 0x100fe40000011402 */
[----:B------:R-:W-:Y:S02]  /*6000*/  IADD3 R91, P1, R91, 0x4000, RZ ;  /* 0x000040005b5b7810 */ /* 0x000fe40007f3e0ff */
[----:B------:R-:W-:Y:S01]  /*6010*/  IADD3 R94, P2, R94, 0x2000, RZ ;  /* 0x000020005e5e7810 */ /* 0x000fe20007f5e0ff */
[----:B------:R-:W-:Y:S01]  /*6020*/  IMAD.WIDE.U32 R2, R101, c[0x0][0x200], R2 ;  /* 0x0000800065027a25 */ /* 0x000fe200078e0002 */
[----:B------:R-:W-:Y:S02]  /*6030*/  IADD3 R92, P3, R92, 0x2000, RZ ;  /* 0x000020005c5c7810 */ /* 0x000fe40007f7e0ff */
[----:B------:R-:W-:-:S02]  /*6040*/  IADD3.X R90, RZ, R90, RZ, P1, !PT ;  /* 0x0000005aff5a7210 */ /* 0x000fc40000ffe4ff */
[----:B------:R-:W-:Y:S02]  /*6050*/  IADD3.X R95, RZ, R95, RZ, P2, !PT ;  /* 0x0000005fff5f7210 */ /* 0x000fe400017fe4ff */
[----:B------:R-:W-:Y:S01]  /*6060*/  IADD3.X R93, RZ, R93, RZ, P3, !PT ;  /* 0x0000005dff5d7210 */ /* 0x000fe20001ffe4ff */
[----:B------:R0:W-:Y:S04]  /*6070*/  STS.128 [R0.X16], R12 ;  /* 0x0000000c00007388 */ /* 0x0001e8000000cc00 */
[----:B------:R-:W-:Y:S04]  /*6080*/  STS.128 [R0.X16+0x10], R4 ;  /* 0x0000100400007388 */ /* 0x000fe8000000cc00 */
[----:B------:R-:W-:Y:S04]  /*6090*/  STS.128 [R0.X16+0x20], R8 ;  /* 0x0000200800007388 */ /* 0x000fe8000000cc00 */
[----:B------:R1:W-:Y:S01]  /*60a0*/  STS.128 [R0.X16+0x30], R16 ;  /* 0x0000301000007388 */ /* 0x0003e2000000cc00 */
[----:B------:R-:W-:-:S06]  /*60b0*/  NOP ;  /* 0x0000000000007918 */ /* 0x000fcc0000000000 */
[----:B------:R-:W2:Y:S01]  /*60c0*/  LDS.128 R20, [R88.X16] ;  /* 0x0000000058147984 */ /* 0x000ea2000000cc00 */
[----:B0-----:R-:W-:-:S03]  /*60d0*/  IMAD R13, R101, c[0x0][0x204], R36 ;  /* 0x00008100650d7a24 */ /* 0x001fc600078e0224 */
[----:B------:R-:W0:Y:S02]  /*60e0*/  LDS.128 R24, [R88.X16+0x200] ;  /* 0x0002000058187984 */ /* 0x000e24000000cc00 */
[----:B------:R-:W-:Y:S02]  /*60f0*/  IADD3 R3, R3, R13, RZ ;  /* 0x0000000d03037210 */ /* 0x000fe40007ffe0ff */
[----:B------:R-:W3:Y:S01]  /*6100*/  LDS.128 R28, [R88.X16+0x400] ;  /* 0x00040000581c7984 */ /* 0x000ee2000000cc00 */
[----:B-1----:R-:W-:Y:S02]  /*6110*/  IMAD R0, R104, c[0x0][0x208], RZ ;  /* 0x0000820068007a24 */ /* 0x002fe400078e02ff */
[C---:B------:R-:W-:Y:S01]  /*6120*/  IMAD.WIDE.U32 R2, R105.reuse, c[0x0][0x208], R2 ;  /* 0x0000820069027a25 */ /* 0x040fe200078e0002 */
[----:B------:R-:W1:Y:S03]  /*6130*/  LDS.128 R32, [R88.X16+0x600] ;  /* 0x0006000058207984 */ /* 0x000e66000000cc00 */
[----:B------:R-:W-:Y:S01]  /*6140*/  IMAD R5, R105, c[0x0][0x20c], R0 ;  /* 0x0000830069057a24 */ /* 0x000fe200078e0200 */
[----:B------:R-:W-:-:S04]  /*6150*/  LEA R4, P0, R2, c[0x0][0x258], 0x2 ;  /* 0x0000960002047a11 */ /* 0x000fc800078010ff */
[----:B------:R-:W-:-:S04]  /*6160*/  IADD3 R3, R3, R5, RZ ;  /* 0x0000000503037210 */ /* 0x000fc80007ffe0ff */
[----:B------:R-:W-:Y:S02]  /*6170*/  LEA.HI.X R5, R2, c[0x0][0x25c], R3, 0x2, P0 ;  /* 0x0000970002057a11 */ /* 0x000fe400000f1403 */
[----:B------:R-:W-:-:S03]  /*6180*/  ISETP.GE.AND P0, PT, R97, c[0x0][0x174], PT ;  /* 0x00005d0061007a0c */ /* 0x000fc60003f06270 */
[----:B------:R-:W-:-:S05]  /*6190*/  IMAD.WIDE R2, R96, 0x10, R4 ;  /* 0x0000001060027825 */ /* 0x000fca00078e0204 */
[----:B--2---:R2:W-:Y:S04]  /*61a0*/  STG.E.128 [R2.64], R20 ;  /* 0x0000001402007986 */ /* 0x0045e8000c101d04 */
[----:B0-----:R2:W-:Y:S04]  /*61b0*/  STG.E.128 [R2.64+0x200], R24 ;  /* 0x0002001802007986 */ /* 0x0015e8000c101d04 */
[----:B---3--:R2:W-:Y:S04]  /*61c0*/  STG.E.128 [R2.64+0x400], R28 ;  /* 0x0004001c02007986 */ /* 0x0085e8000c101d04 */
[----:B-1----:R2:W-:Y:S01]  /*61d0*/  STG.E.128 [R2.64+0x600], R32 ;  /* 0x0006002002007986 */ /* 0x0025e2000c101d04 */
[----:B------:R-:W-:Y:S01]  /*61e0*/  @P0 CALL.REL.NOINC `(.L_x_483) ;  /* 0x0000001000000944 */ /* 0x000fe20003c00000 */
[----:B------:R-:W-:Y:S05]  /*61f0*/  BRA `(.L_x_484) ;  /* 0xffffa32000007947 */ /* 0x000fea000383ffff */
.L_x_483:
[----:B------:R-:W-:Y:S05]  /*6200*/  EXIT ;  /* 0x000000000000794d */ /* 0x000fea0003800000 */
.L_x_485:
        /* <DEDUP_REMOVED lines=15> */
.L_x_5330:


//--------------------- .text._Z25selective_scan_fwd_kernelI32Selective_Scan_fwd_kernel_traitsILi128ELi16ELi1ELb1ELb0ELb1ELb1EfN3c107complexIfEEEEv13SSMParamsBase --------------------------
	.section	.text._Z25selective_scan_fwd_kernelI32Selective_Scan_fwd_kernel_traitsILi128ELi16ELi1ELb1ELb0ELb1ELb1EfN3c107complexIfEEEEv13SSMParamsBase,"ax",@progbits
	.sectioninfo	@"SHI_REGISTERS=168"
	.align	128
        .global         _Z25selective_scan_fwd_kernelI32Selective_Scan_fwd_kernel_traitsILi128ELi16ELi1ELb1ELb0ELb1ELb1EfN3c107complexIfEEEEv13SSMParamsBase
        .type           _Z25selective_scan_fwd_kernelI32Selective_Scan_fwd_kernel_traitsILi128ELi16ELi1ELb1ELb0ELb1ELb1EfN3c107complexIfEEEEv13SSMParamsBase,@function
        .size           _Z25selective_scan_fwd_kernelI32Selective_Scan_fwd_kernel_traitsILi128ELi16ELi1ELb1ELb0ELb1ELb1EfN3c107complexIfEEEEv13SSMParamsBase,(.L_x_5331 - _Z25selective_scan_fwd_kernelI32Selective_Scan_fwd_kernel_traitsILi128ELi16ELi1ELb1ELb0ELb1ELb1EfN3c107complexIfEEEEv13SSMParamsBase)
        .other          _Z25selective_scan_fwd_kernelI32Selective_Scan_fwd_kernel_traitsILi128ELi16ELi1ELb1ELb0ELb1ELb1EfN3c107complexIfEEEEv13SSMParamsBase,@"STO_CUDA_ENTRY STV_DEFAULT"
_Z25selective_scan_fwd_kernelI32Selective_Scan_fwd_kernel_traitsILi128ELi16ELi1ELb1ELb0ELb1ELb1EfN3c107complexIfEEEEv13SSMParamsBase:
.text._Z25selective_scan_fwd_kernelI32Selective_Scan_fwd_kernel_traitsILi128ELi16ELi1ELb1ELb0ELb1ELb1EfN3c107complexIfEEEEv13SSMParamsBase:
        /* <DEDUP_REMOVED lines=65> */
[C---:B------:R-:W-:Y:S02]  /*0410*/  IMAD R95, R109.reuse, c[0x0][0x1ec], R12 ;  /* 0x00007b006d5f7a24 */ /* 0x040fe400078e020c */
[----:B------:R-:W-:-:S04]  /*0420*/  IMAD.WIDE.U32 R2, R109, c[0x0][0x1d8], R2 ;  /* 0x000076006d027a25 */ /* 0x000fc800078e0002 */
[----:B------:R-:W-:Y:S01]  /*0430*/  IMAD.WIDE.U32 R4, R109, c[0x0][0x1e8], R4 ;  /* 0x00007a006d047a25 */ /* 0x000fe200078e0004 */
[----:B------:R-:W-:Y:S02]  /*0440*/  IADD3 R97, R3, R97, RZ ;  /* 0x0000006103617210 */ /* 0x000fe40007ffe0ff */
[----:B0-----:R-:W-:Y:S01]  /*0450*/  SHF.L.U32 R102, R103, 0x2, RZ ;  /* 0x0000000267667819 */ /* 0x001fe200000006ff */
[----:B------:R-:W-:Y:S01]  /*0460*/  IMAD.WIDE.U32 R6, R8, c[0x0][0x1c8], R6 ;  /* 0x0000720008067a25 */ /* 0x000fe200078e0006 */
[----:B------:R-:W-:Y:S02]  /*0470*/  IADD3 R95, R5, R95, RZ ;  /* 0x0000005f055f7210 */ /* 0x000fe40007ffe0ff */
[----:B------:R-:W-:Y:S01]  /*0480*/  LEA R98, P0, R2, c[0x0][0x240], 0x2 ;  /* 0x0000900002627a11 */ /* 0x000fe200078010ff */
[----:B------:R-:W-:Y:S01]  /*0490*/  IMAD R9, R8, c[0x0][0x1cc], R9 ;  /* 0x0000730008097a24 */ /* 0x000fe200078e0209 */
[----:B------:R-:W-:Y:S02]  /*04a0*/  LEA R96, P1, R4, c[0x0][0x248], 0x2 ;  /* 0x0000920004607a11 */ /* 0x000fe400078210ff */
[----:B------:R-:W-:-:S02]  /*04b0*/  LEA R94, P2, R6, c[0x0][0x230], 0x2 ;  /* 0x00008c00065e7a11 */ /* 0x000fc400078410ff */
[----:B------:R-:W-:Y:S02]  /*04c0*/  IADD3 R93, R7, R9, RZ ;  /* 0x00000009075d7210 */ /* 0x000fe40007ffe0ff */
[----:B------:R-:W-:Y:S02]  /*04d0*/  LOP3.LUT R102, R102, 0xffffff80, RZ, 0xc0, !PT ;  /* 0xffffff8066667812 */ /* 0x000fe400078ec0ff */
[----:B------:R-:W-:Y:S02]  /*04e0*/  LEA.HI.X R97, R2, c[0x0][0x244], R97, 0x2, P0 ;  /* 0x0000910002617a11 */ /* 0x000fe400000f1461 */
[----:B------:R-:W-:Y:S02]  /*04f0*/  LEA.HI.X R95, R4, c[0x0][0x24c], R95, 0x2, P1 ;  /* 0x00009300045f7a11 */ /* 0x000fe400008f145f */
[----:B------:R-:W-:Y:S02]  /*0500*/  LEA.HI.X R93, R6, c[0x0][0x234], R93, 0x2, P2 ;  /* 0x00008d00065d7a11 */ /* 0x000fe400010f145d */
[----:B-1----:R-:W-:-:S02]  /*0510*/  LOP3.LUT R99, R102, 0x1f, R103, 0xf8, !PT ;  /* 0x0000001f66637812 */ /* 0x002fc400078ef867 */
.L_x_526:
[----:B------:R-:W-:Y:S01]  /*0520*/  BAR.SYNC.DEFER_BLOCKING 0x0 ;  /* 0x0000000000007b1d */ /* 0x000fe20000010000 */
[----:B0-----:R-:W-:-:S02]  /*0530*/  MOV R2, R98 ;  /* 0x0000006200027202 */ /* 0x001fc40000000f00 */
[----:B------:R-:W-:-:S05]  /*0540*/  MOV R3, R97 ;  /* 0x0000006100037202 */ /* 0x000fca0000000f00 */
[----:B------:R-:W-:-:S05]  /*0550*/  IMAD.WIDE R2, R99, 0x10, R2 ;  /* 0x0000001063027825 */ /* 0x000fca00078e0202 */
[----:B------:R0:W2:Y:S04]  /*0560*/  LDG.E.128 R4, [R2.64] ;  /* 0x0000000402047981 */ /* 0x0000a8000c1e1d00 */
[----:B------:R0:W3:Y:S04]  /*0570*/  LDG.E.128 R24, [R2.64+0x200] ;  /* 0x0002000402187981 */ /* 0x0000e8000c1e1d00 */
[----:B------:R0:W4:Y:S04]  /*0580*/  LDG.E.128 R28, [R2.64+0x400] ;  /* 0x00040004021c7981 */ /* 0x000128000c1e1d00 */
[----:B------:R0:W4:Y:S01]  /*0590*/  LDG.E.128 R36, [R2.64+0x600] ;  /* 0x0006000402247981 */ /* 0x000122000c1e1d00 */
[----:B------:R-:W-:-:S05]  /*05a0*/  IADD3 R92, R102, R101, RZ ;  /* 0x00000065665c7210 */ /* 0x000fca0007ffe0ff */
[----:B------:R-:W-:Y:S01]  /*05b0*/  IMAD R91, R101, 0x3, R92 ;  /* 0x00000003655b7824 */ /* 0x000fe200078e025c */
[----:B0-----:R-:W-:Y:S02]  /*05c0*/  MOV R2, R96 ;  /* 0x0000006000027202 */ /* 0x001fe40000000f00 */
[----:B------:R-:W-:-:S05]  /*05d0*/  MOV R3, R95 ;  /* 0x0000005f00037202 */ /* 0x000fca0000000f00 */
[----:B------:R-:W-:Y:S01]  /*05e0*/  IMAD.WIDE R32, R99, 0x10, R2 ;  /* 0x0000001063207825 */ /* 0x000fe200078e0202 */
        /* <DEDUP_REMOVED lines=74> */
.L_x_487:
[----:B--234-:R-:W-:Y:S05]  /*0a90*/  BSYNC B0 ;  /* 0x0000000000007941 */ /* 0x01cfea0003800000 */
.L_x_486:
        /* <DEDUP_REMOVED lines=35> */
.L_x_489:
[----:B------:R-:W-:Y:S05]  /*0cd0*/  BSYNC B0 ;  /* 0x0000000000007941 */ /* 0x000fea0003800000 */
.L_x_488:
        /* <DEDUP_REMOVED lines=37> */
.L_x_491:
[----:B------:R-:W-:Y:S05]  /*0f30*/  BSYNC B0 ;  /* 0x0000000000007941 */ /* 0x000fea0003800000 */
.L_x_490:
        /* <DEDUP_REMOVED lines=35> */
.L_x_493:
[----:B------:R-:W-:Y:S05]  /*1170*/  BSYNC B0 ;  /* 0x0000000000007941 */ /* 0x000fea0003800000 */
.L_x_492:
        /* <DEDUP_REMOVED lines=37> */
.L_x_495:
[----:B------:R-:W-:Y:S05]  /*13d0*/  BSYNC B0 ;  /* 0x0000000000007941 */ /* 0x000fea0003800000 */
.L_x_494:
        /* <DEDUP_REMOVED lines=35> */
.L_x_497:
[----:B------:R-:W-:Y:S05]  /*1610*/  BSYNC B0 ;  /* 0x0000000000007941 */ /* 0x000fea0003800000 */
.L_x_496:
        /* <DEDUP_REMOVED lines=37> */
.L_x_499:
[----:B------:R-:W-:Y:S05]  /*1870*/  BSYNC B0 ;  /* 0x0000000000007941 */ /* 0x000fea0003800000 */
.L_x_498:
        /* <DEDUP_REMOVED lines=35> */
.L_x_501:
[----:B------:R-:W-:Y:S05]  /*1ab0*/  BSYNC B0 ;  /* 0x0000000000007941 */ /* 0x000fea0003800000 */
.L_x_500:
        /* <DEDUP_REMOVED lines=37> */
.L_x_503:
[----:B------:R-:W-:Y:S05]  /*1d10*/  BSYNC B0 ;  /* 0x0000000000007941 */ /* 0x000fea0003800000 */
.L_x_502:
        /* <DEDUP_REMOVED lines=38> */
.L_x_505:
[----:B------:R-:W-:Y:S05]  /*1f80*/  BSYNC B0 ;  /* 0x0000000000007941 */ /* 0x000fea0003800000 */
.L_x_504:
        /* <DEDUP_REMOVED lines=50> */
.L_x_507:
[----:B------:R-:W-:Y:S05]  /*22b0*/  BSYNC B0 ;  /* 0x0000000000007941 */ /* 0x000fea0003800000 */
.L_x_506:
        /* <DEDUP_REMOVED lines=34> */
.L_x_509:
[----:B------:R-:W-:Y:S05]  /*24e0*/  BSYNC B0 ;  /* 0x0000000000007941 */ /* 0x000fea0003800000 */
.L_x_508:
        /* <DEDUP_REMOVED lines=33> */
.L_x_511:
[----:B------:R-:W-:Y:S05]  /*2700*/  BSYNC B0 ;  /* 0x0000000000007941 */ /* 0x000fea0003800000 */
.L_x_510:
        /* <DEDUP_REMOVED lines=33> */
.L_x_513:
[----:B------:R-:W-:Y:S05]  /*2920*/  BSYNC B0 ;  /* 0x0000000000007941 */ /* 0x000fea0003800000 */
.L_x_512:
        /* <DEDUP_REMOVED lines=33> */
.L_x_515:
[----:B------:R-:W-:Y:S05]  /*2b40*/  BSYNC B0 ;  /* 0x0000000000007941 */ /* 0x000fea0003800000 */
.L_x_514:
        /* <DEDUP_REMOVED lines=33> */
.L_x_517:
[----:B------:R-:W-:Y:S05]  /*2d60*/  BSYNC B0 ;  /* 0x0000000000007941 */ /* 0x000fea0003800000 */
.L_x_516:
        /* <DEDUP_REMOVED lines=21> */
.L_x_524:
        /* <DEDUP_REMOVED lines=16> */
[----:B------:R-:W-:Y:S02]  /*2fc0*/  IADD3 R0, R21, R23, RZ ;  /* 0x0000001715007210 */ /* 0x000fe40007ffe0ff */
[----:B------:R-:W-:Y:S02]  /*2fd0*/  IADD3 R21, R102, R99, RZ ;  /* 0x0000006366157210 */ /* 0x000fe40007ffe0ff */
[----:B------:R-:W-:-:S05]  /*2fe0*/  LEA.HI.X R55, R20, R93, R0, 0x2, P0 ;  /* 0x0000005d14377211 */ /* 0x000fca00000f1400 */
        /* <DEDUP_REMOVED lines=9> */
[----:B------:R-:W-:-:S02]  /*3080*/  IMAD R114, R108, c[0x0][0x198], RZ ;  /* 0x000066006c727a24 */ /* 0x000fc400078e02ff */
[----:B------:R-:W-:Y:S02]  /*3090*/  IMAD R2, R2, c[0x0][0x1a0], RZ ;  /* 0x0000680002027a24 */ /* 0x000fe400078e02ff */
[----:B------:R-:W-:Y:S02]  /*30a0*/  IMAD R115, R109, c[0x0][0x19c], R114 ;  /* 0x000067006d737a24 */ /* 0x000fe400078e0272 */
[----:B------:R-:W-:Y:S02]  /*30b0*/  IMAD R133, R129, c[0x0][0x1a4], R2 ;  /* 0x0000690081857a24 */ /* 0x000fe400078e0202 */
[----:B--2---:R-:W-:Y:S02]  /*30c0*/  FMUL.FTZ R0, R53, R89 ;  /* 0x0000005935007220 */ /* 0x004fe40000410000 */
[----:B------:R-:W-:Y:S02]  /*30d0*/  FMUL.FTZ R63, R52, 1.4426950216293334961 ;  /* 0x3fb8aa3b343f7820 */ /* 0x000fe40000410000 */
[----:B------:R-:W-:-:S02]  /*30e0*/  FMUL.RZ R56, R0, 0.15915493667125701904 ;  /* 0x3e22f98300387820 */ /* 0x000fc4000040c000 */
[-C--:B------:R-:W-:Y:S02]  /*30f0*/  FMUL.FTZ R0, R53, R90.reuse ;  /* 0x0000005a35007220 */ /* 0x080fe40000410000 */
[----:B------:R-:W-:Y:S01]  /*3100*/  FMUL.FTZ R74, R63, R90 ;  /* 0x0000005a3f4a7220 */ /* 0x000fe20000410000 */
[----:B------:R-:W-:Y:S01]  /*3110*/  MUFU.SIN R156, R56 ;  /* 0x00000038009c7308 */ /* 0x000fe20000000400 */
[----:B------:R-:W-:Y:S02]  /*3120*/  FMUL.RZ R52, R0, 0.15915493667125701904 ;  /* 0x3e22f98300347820 */ /* 0x000fe4000040c000 */
[C---:B------:R-:W-:Y:S02]  /*3130*/  FMUL.FTZ R0, R53.reuse, R87 ;  /* 0x0000005735007220 */ /* 0x040fe40000410000 */
[C---:B------:R-:W-:Y:S02]  /*3140*/  FMUL.FTZ R60, R53.reuse, R80 ;  /* 0x00000050353c7220 */ /* 0x040fe40000410000 */
[----:B0-----:R-:W-:Y:S01]  /*3150*/  FMUL.RZ R54, R0, 0.15915493667125701904 ;  /* 0x3e22f98300367820 */ /* 0x001fe2000040c000 */
[----:B------:R-:W-:Y:S01]  /*3160*/  MUFU.SIN R155, R52 ;  /* 0x00000034009b7308 */ /* 0x000fe20000000400 */
[----:B------:R-:W-:-:S02]  /*3170*/  FMUL.FTZ R0, R53, R88 ;  /* 0x0000005835007220 */ /* 0x000fc40000410000 */
[----:B------:R-:W-:Y:S02]  /*3180*/  FMUL.FTZ R72, R63, R87 ;  /* 0x000000573f487220 */ /* 0x000fe40000410000 */
[----:B------:R-:W-:Y:S02]  /*3190*/  FMUL.RZ R55, R0, 0.15915493667125701904 ;  /* 0x3e22f98300377820 */ /* 0x000fe4000040c000 */
[-C--:B------:R-:W-:Y:S01]  /*31a0*/  FMUL.FTZ R0, R53, R85.reuse ;  /* 0x0000005535007220 */ /* 0x080fe20000410000 */
[----:B------:R0:W-:Y:S01]  /*31b0*/  MUFU.COS R157, R52 ;  /* 0x00000034009d7308 */ /* 0x0001e20000000000 */
[----:B------:R-:W-:Y:S02]  /*31c0*/  FMUL.RZ R128, R60, 0.15915493667125701904 ;  /* 0x3e22f9833c807820 */ /* 0x000fe4000040c000 */
[C---:B------:R-:W-:Y:S02]  /*31d0*/  FMUL.FTZ R70, R63.reuse, R88 ;  /* 0x000000583f467220 */ /* 0x040fe40000410000 */
[----:B------:R-:W-:-:S02]  /*31e0*/  FMUL.FTZ R149, R63, R85 ;  /* 0x000000553f957220 */ /* 0x000fc40000410000 */
[-C--:B------:R-:W-:Y:S01]  /*31f0*/  FMUL.FTZ R66, R63, R86.reuse ;  /* 0x000000563f427220 */ /* 0x080fe20000410000 */
[----:B------:R-:W-:Y:S01]  /*3200*/  MUFU.SIN R153, R54 ;  /* 0x0000003600997308 */ /* 0x000fe20000000400 */
[----:B0-----:R-:W-:Y:S02]  /*3210*/  FMUL.RZ R52, R0, 0.15915493667125701904 ;  /* 0x3e22f98300347820 */ /* 0x001fe4000040c000 */
[----:B------:R-:W-:Y:S02]  /*3220*/  FMUL.FTZ R0, R53, R86 ;  /* 0x0000005635007220 */ /* 0x000fe40000410000 */
[----:B------:R-:W-:Y:S02]  /*3230*/  FMUL.FTZ R145, R63, R83 ;  /* 0x000000533f917220 */ /* 0x000fe40000410000 */
[----:B------:R-:W-:Y:S01]  /*3240*/  FMUL.FTZ R114, R53, R77 ;  /* 0x0000004d35727220 */ /* 0x000fe20000410000 */
[----:B------:R0:W-:Y:S01]  /*3250*/  MUFU.COS R71, R54 ;  /* 0x0000003600477308 */ /* 0x0001e20000000000 */
[----:B------:R-:W-:-:S02]  /*3260*/  FMUL.FTZ R73, R63, R89 ;  /* 0x000000593f497220 */ /* 0x000fc40000410000 */
[----:B------:R-:W-:Y:S02]  /*3270*/  FMUL.RZ R130, R114, 0.15915493667125701904 ;  /* 0x3e22f98372827820 */ /* 0x000fe4000040c000 */
[C---:B------:R-:W-:Y:S02]  /*3280*/  FMUL.FTZ R62, R63.reuse, R84 ;  /* 0x000000543f3e7220 */ /* 0x040fe40000410000 */
[----:B------:R-:W-:Y:S01]  /*3290*/  FMUL.FTZ R58, R63, R81 ;  /* 0x000000513f3a7220 */ /* 0x000fe20000410000 */
[----:B------:R-:W-:Y:S01]  /*32a0*/  MUFU.SIN R151, R55 ;  /* 0x0000003700977308 */ /* 0x000fe20000000400 */
[----:B0-----:R-:W-:Y:S02]  /*32b0*/  FMUL.RZ R54, R0, 0.15915493667125701904 ;  /* 0x3e22f98300367820 */ /* 0x001fe4000040c000 */
        /* <DEDUP_REMOVED lines=16> */
[----:B0-----:R-:W-:-:S04]  /*33c0*/  SHF.L.U32 R52, R103, 0x3, RZ ;  /* 0x0000000367347819 */ /* 0x001fc800000006ff */
[----:B------:R-:W-:-:S03]  /*33d0*/  LOP3.LUT R52, R52, 0xffffff00, RZ, 0xc0, !PT ;  /* 0xffffff0034347812 */ /* 0x000fc600078ec0ff */
[----:B------:R0:W-:Y:S01]  /*33e0*/  MUFU.COS R146, R55 ;  /* 0x0000003700927308 */ /* 0x0001e20000000000 */
[----:B------:R-:W-:-:S04]  /*33f0*/  IADD3 R60, R52, R101, RZ ;  /* 0x00000065343c7210 */ /* 0x000fc80007ffe0ff */
[C---:B------:R-:W-:Y:S02]  /*3400*/  IADD3 R131, R60.reuse, 0x40, RZ ;  /* 0x000000403c837810 */ /* 0x040fe40007ffe0ff */
[----:B------:R-:W-:Y:S01]  /*3410*/  IADD3 R159, R60, 0x60, RZ ;  /* 0x000000603c9f7810 */ /* 0x000fe20007ffe0ff */
[----:B------:R-:W1:Y:S01]  /*3420*/  MUFU.EX2 R74, R74 ;  /* 0x0000004a004a7308 */ /* 0x000e620000000800 */
[----:B0-----:R-:W-:Y:S01]  /*3430*/  FMUL.RZ R55, R0, 0.15915493667125701904 ;  /* 0x3e22f98300377820 */ /* 0x001fe2000040c000 */
[----:B------:R-:W-:Y:S01]  /*3440*/  LEA.HI.SX32 R131, R131, R60, 0x1b ;  /* 0x0000003c83837211 */ /* 0x000fe200078fdaff */
[-C--:B------:R-:W-:Y:S01]  /*3450*/  FMUL.FTZ R0, R53, R79.reuse ;  /* 0x0000004f35007220 */ /* 0x080fe20000410000 */
[C---:B------:R-:W-:Y:S02]  /*3460*/  IADD3 R161, R60.reuse, 0xa0, RZ ;  /* 0x000000a03ca17810 */ /* 0x040fe40007ffe0ff */
[----:B------:R-:W-:Y:S01]  /*3470*/  IADD3 R163, R60, 0xc0, RZ ;  /* 0x000000c03ca37810 */ /* 0x000fe20007ffe0ff */
[----:B------:R-:W-:Y:S01]  /*3480*/  FMUL.RZ R75, R0, 0.15915493667125701904 ;  /* 0x3e22f983004b7820 */ /* 0x000fe2000040c000 */
[----:B------:R-:W-:Y:S01]  /*3490*/  MUFU.SIN R141, R54 ;  /* 0x00000036008d7308 */ /* 0x000fe20000000400 */
[----:B------:R-:W-:Y:S01]  /*34a0*/  FMUL.FTZ R0, R63, R79 ;  /* 0x0000004f3f007220 */ /* 0x000fe20000410000 */
[----:B------:R-:W-:-:S02]  /*34b0*/  IADD3 R165, R60, 0xe0, RZ ;  /* 0x000000e03ca57810 */ /* 0x000fc40007ffe0ff */
[-C--:B------:R-:W-:Y:S02]  /*34c0*/  LEA.HI.SX32 R159, R159, R60.reuse, 0x1b ;  /* 0x0000003c9f9f7211 */ /* 0x080fe400078fdaff */
[-C--:B------:R-:W-:Y:S02]  /*34d0*/  LEA.HI.SX32 R161, R161, R60.reuse, 0x1b ;  /* 0x0000003ca1a17211 */ /* 0x080fe400078fdaff */
[----:B------:R-:W-:Y:S01]  /*34e0*/  MUFU.COS R61, R54 ;  /* 0x00000036003d7308 */ /* 0x000fe20000000000 */
[C---:B-1----:R-:W-:Y:S01]  /*34f0*/  FMUL.FTZ R155, R74.reuse, R155 ;  /* 0x0000009b4a9b7220 */ /* 0x042fe20000410000 */
[-C--:B------:R-:W-:Y:S01]  /*3500*/  LEA.HI.SX32 R163, R163, R60.reuse, 0x1b ;  /* 0x0000003ca3a37211 */ /* 0x080fe200078fdaff */
[----:B------:R-:W-:Y:S01]  /*3510*/  FMUL.FTZ R157, R74, R157 ;  /* 0x0000009d4a9d7220 */ /* 0x000fe20000410000 */
[----:B------:R-:W-:-:S04]  /*3520*/  LEA.HI.SX32 R165, R165, R60, 0x1b ;  /* 0x0000003ca5a57211 */ /* 0x000fc800078fdaff */
[----:B------:R-:W-:Y:S08]  /*3530*/  MUFU.SIN R139, R55 ;  /* 0x00000037008b7308 */ /* 0x000ff00000000400 */
[----:B------:R0:W-:Y:S08]  /*3540*/  MUFU.COS R59, R55 ;  /* 0x00000037003b7308 */ /* 0x0001f00000000000 */
[----:B------:R-:W1:Y:S01]  /*3550*/  MUFU.EX2 R72, R72 ;  /* 0x0000004800487308 */ /* 0x000e620000000800 */
[----:B0-----:R-:W-:-:S05]  /*3560*/  IMAD.WIDE.U32 R54, R109, c[0x0][0x198], RZ ;  /* 0x000066006d367a25 */ /* 0x001fca00078e00ff */
[----:B------:R-:W-:Y:S02]  /*3570*/  IADD3 R55, R55, R115, RZ ;  /* 0x0000007337377210 */ /* 0x000fe40007ffe0ff */
[----:B------:R-:W-:Y:S01]  /*3580*/  IADD3 R115, R60, 0x20, RZ ;  /* 0x000000203c737810 */ /* 0x000fe20007ffe0ff */
[----:B------:R-:W-:Y:S02]  /*3590*/  MUFU.SIN R137, R75 ;  /* 0x0000004b00897308 */ /* 0x000fe40000000400 */
[----:B------:R-:W-:-:S04]  /*35a0*/  IMAD.WIDE.U32 R54, R129, c[0x0][0x1a0], R54 ;  /* 0x0000680081367a25 */ /* 0x000fc800078e0036 */
[C---:B-1----:R-:W-:Y:S02]  /*35b0*/  FMUL.FTZ R153, R72.reuse, R153 ;  /* 0x0000009948997220 */ /* 0x042fe40000410000 */
[----:B------:R0:W-:Y:S01]  /*35c0*/  MUFU.COS R57, R75 ;  /* 0x0000004b00397308 */ /* 0x0001e20000000000 */
[----:B------:R-:W-:Y:S01]  /*35d0*/  FMUL.FTZ R154, R72, R71 ;  /* 0x00000047489a7220 */ /* 0x000fe20000410000 */
[----:B------:R-:W-:Y:S02]  /*35e0*/  IADD3 R55, R55, R133, RZ ;  /* 0x0000008537377210 */ /* 0x000fe40007ffe0ff */
[----:B------:R-:W-:-:S04]  /*35f0*/  LEA R114, P0, R54, c[0x0][0x228], 0x3 ;  /* 0x00008a0036727a11 */ /* 0x000fc800078018ff */
[----:B------:R-:W-:Y:S01]  /*3600*/  MUFU.SIN R135, R128 ;  /* 0x0000008000877308 */ /* 0x000fe20000000400 */
[----:B0-----:R-:W-:-:S05]  /*3610*/  LEA.HI.SX32 R75, R60, R60, 0x1b ;  /* 0x0000003c3c4b7211 */ /* 0x001fca00078fdaff */
[----:B---3--:R0:W-:Y:S02]  /*3620*/  STS.128 [R75.X16], R20 ;  /* 0x000000144b007388 */ /* 0x0081e4000000cc00 */
[----:B------:R1:W-:Y:S08]  /*3630*/  MUFU.COS R136, R128 ;  /* 0x0000008000887308 */ /* 0x0003f00000000000 */
[----:B------:R-:W2:Y:S01]  /*3640*/  MUFU.EX2 R70, R70 ;  /* 0x0000004600467308 */ /* 0x000ea20000000800 */
[----:B-1----:R-:W-:-:S02]  /*3650*/  LEA.HI.SX32 R128, R115, R60, 0x1b ;  /* 0x0000003c73807211 */ /* 0x002fc400078fdaff */
[----:B------:R-:W-:Y:S01]  /*3660*/  LEA.HI.X R115, R54, c[0x0][0x22c], R55, 0x3, P0 ;  /* 0x00008b0036737a11 */ /* 0x000fe200000f1c37 */
[----:B------:R-:W-:Y:S01]  /*3670*/  FMUL.FTZ R54, R63, R77 ;  /* 0x0000004d3f367220 */ /* 0x000fe20000410000 */
[----:B------:R-:W-:Y:S01]  /*3680*/  IADD3 R55, R60, 0x80, RZ ;  /* 0x000000803c377810 */ /* 0x000fe20007ffe0ff */
[----:B----4-:R1:W-:Y:S01]  /*3690*/  STS.128 [R128.X16+0x200], R24 ;  /* 0x0002001880007388 */ /* 0x0103e2000000cc00 */
[----:B0-----:R-:W-:Y:S01]  /*36a0*/  FMUL.FTZ R22, RZ, R155 ;  /* 0x0000009bff167220 */ /* 0x001fe20000410000 */
[----:B------:R-:W0:Y:S01]  /*36b0*/  MUFU.EX2 R149, R149 ;  /* 0x0000009500957308 */ /* 0x000e220000000800 */
[----:B------:R-:W-:Y:S01]  /*36c0*/  FMUL.FTZ R21, R53, R78 ;  /* 0x0000004e35157220 */ /* 0x000fe20000410000 */
[----:B------:R3:W-:Y:S01]  /*36d0*/  STS.128 [R131.X16+0x400], R28 ;  /* 0x0004001c83007388 */ /* 0x0007e2000000cc00 */
[----:B------:R-:W-:Y:S02]  /*36e0*/  FFMA.FTZ R22, R120, R157, -R22 ;  /* 0x0000009d78167223 */ /* 0x000fe40000010816 */
[----:B--2---:R-:W-:-:S03]  /*36f0*/  FMUL.FTZ R151, R70, R151 ;  /* 0x0000009746977220 */ /* 0x004fc60000410000 */
[----:B------:R-:W2:Y:S01]  /*3700*/  MUFU.EX2 R66, R66 ;  /* 0x0000004200427308 */ /* 0x000ea20000000800 */
[----:B------:R-:W-:Y:S02]  /*3710*/  FMUL.RZ R23, R21, 0.15915493667125701904 ;  /* 0x3e22f98315177820 */ /* 0x000fe4000040c000 */
[----:B------:R-:W-:-:S05]  /*3720*/  FMUL.FTZ R152, R70, R69 ;  /* 0x0000004546987220 */ /* 0x000fca0000410000 */
[----:B------:R-:W4:Y:S01]  /*3730*/  MUFU.EX2 R145, R145 ;  /* 0x0000009100917308 */ /* 0x000f220000000800 */
[----:B-1----:R-:W-:-:S07]  /*3740*/  FMUL.FTZ R24, R120, R155 ;  /* 0x0000009b78187220 */ /* 0x002fce0000410000 */
[----:B------:R-:W1:Y:S01]  /*3750*/  MUFU.EX2 R73, R73 ;  /* 0x0000004900497308 */ /* 0x000e620000000800 */
[----:B------:R-:W-:-:S07]  /*3760*/  FFMA.FTZ R24, RZ, R157, R24 ;  /* 0x0000009dff187223 */ /* 0x000fce0000010018 */
[----:B------:R0:W0:Y:S01]  /*3770*/  MUFU.COS R158, R56 ;  /* 0x00000038009e7308 */ /* 0x0000220000000000 */
[----:B------:R-:W-:-:S07]  /*3780*/  FADD.FTZ R22, R121, R22 ;  /* 0x0000001679167221 */ /* 0x000fce0000010000 */
[----:B------:R-:W-:Y:S01]  /*3790*/  MUFU.SIN R133, R130 ;  /* 0x0000008200857308 */ /* 0x000fe20000000400 */
[----:B------:R-:W-:-:S07]  /*37a0*/  FADD.FTZ R24, RZ, R24 ;  /* 0x00000018ff187221 */ /* 0x000fce0000010000 */
[----:B------:R-:W-:Y:S01]  /*37b0*/  MUFU.COS R134, R130 ;  /* 0x0000008200867308 */ /* 0x000fe20000000000 */
[----:B------:R-:W-:-:S07]  /*37c0*/  FMUL.FTZ R25, R153, R22 ;  /* 0x0000001699197220 */ /* 0x000fce0000410000 */
[----:B------:R-:W0:Y:S01]  /*37d0*/  MUFU.EX2 R62, R62 ;  /* 0x0000003e003e7308 */ /* 0x000e220000000800 */
[----:B------:R-:W-:-:S07]  /*37e0*/  FFMA.FTZ R25, R154, R24, R25 ;  /* 0x000000189a197223 */ /* 0x000fce0000010019 */
[----:B------:R-:W-:Y:S01]  /*37f0*/  MUFU.EX2 R2, R2 ;  /* 0x0000000200027308 */ /* 0x000fe20000000800 */
[----:B------:R-:W-:-:S07]  /*3800*/  FADD.FTZ R25, RZ, R25 ;  /* 0x00000019ff197221 */ /* 0x000fce0000010000 */
[----:B------:R-:W-:Y:S01]  /*3810*/  MUFU.EX2 R58, R58 ;  /* 0x0000003a003a7308 */ /* 0x000fe20000000800 */
[----:B------:R-:W-:-:S07]  /*3820*/  FMUL.FTZ R27, R151, R25 ;  /* 0x00000019971b7220 */ /* 0x000fce0000410000 */
[----:B------:R-:W-:Y:S01]  /*3830*/  MUFU.EX2 R0, R0 ;  /* 0x0000000000007308 */ /* 0x000fe20000000800 */
[----:B0-----:R-:W-:Y:S01]  /*3840*/  FMUL.FTZ R150, R149, R150 ;  /* 0x0000009695967220 */ /* 0x001fe20000410000 */
[----:B------:R-:W-:Y:S01]  /*3850*/  ISETP.GE.AND P0, PT, R101, 0x1, PT ;  /* 0x000000016500780c */ /* 0x000fe20003f06270 */
[----:B------:R-:W-:Y:S01]  /*3860*/  FMUL.FTZ R149, R149, R68 ;  /* 0x0000004495957220 */ /* 0x000fe20000410000 */
[----:B------:R-:W-:Y:S01]  /*3870*/  LEA.HI.SX32 R55, R55, R60, 0x1b ;  /* 0x0000003c37377211 */ /* 0x000fe200078fdaff */
[C---:B------:R-:W-:Y:S01]  /*3880*/  FMUL.FTZ R21, R63.reuse, R78 ;  /* 0x0000004e3f157220 */ /* 0x040fe20000410000 */
[----:B------:R-:W-:Y:S01]  /*3890*/  STS.128 [R159.X16+0x600], R32 ;  /* 0x000600209f007388 */ /* 0x000fe2000000cc00 */
[C---:B--2---:R-:W-:Y:S01]  /*38a0*/  FMUL.FTZ R147, R66.reuse, R147 ;  /* 0x0000009342937220 */ /* 0x044fe20000410000 */
[----:B---3--:R-:W-:Y:S01]  /*38b0*/  MUFU.SIN R131, R23 ;  /* 0x0000001700837308 */ /* 0x008fe20000000400 */
[----:B------:R-:W-:Y:S01]  /*38c0*/  FMUL.FTZ R128, R63, R3 ;  /* 0x000000033f807220 */ /* 0x000fe20000410000 */
[----:B------:R-:W-:Y:S01]  /*38d0*/  ISETP.NE.AND P2, PT, R101, 0x1f, PT ;  /* 0x0000001f6500780c */ /* 0x000fe20003f45270 */
[----:B------:R-:W-:Y:S01]  /*38e0*/  FMUL.FTZ R148, R66, R67 ;  /* 0x0000004342947220 */ /* 0x000fe20000410000 */
[----:B------:R0:W-:Y:S01]  /*38f0*/  STS.128 [R55.X16+0x800], R36 ;  /* 0x0008002437007388 */ /* 0x0001e2000000cc00 */
[----:B------:R-:W-:-:S02]  /*3900*/  FMUL.FTZ R56, R63, R82 ;  /* 0x000000523f387220 */ /* 0x000fc40000410000 */
[----:B------:R-:W-:Y:S01]  /*3910*/  FMUL.FTZ R63, R63, R76 ;  /* 0x0000004c3f3f7220 */ /* 0x000fe20000410000 */
[----:B------:R2:W-:Y:S01]  /*3920*/  MUFU.COS R132, R23 ;  /* 0x0000001700847308 */ /* 0x0005e20000000000 */
[----:B----4-:R-:W-:Y:S01]  /*3930*/  FMUL.FTZ R146, R145, R146 ;  /* 0x0000009291927220 */ /* 0x010fe20000410000 */
[----:B------:R-:W-:Y:S01]  /*3940*/  ISETP.GE.AND P1, PT, R101, 0x10, PT ;  /* 0x000000106500780c */ /* 0x000fe20003f26270 */
[----:B------:R-:W-:Y:S01]  /*3950*/  FMUL.FTZ R145, R145, R64 ;  /* 0x0000004091917220 */ /* 0x000fe20000410000 */
[----:B------:R-:W-:Y:S01]  /*3960*/  STS.128 [R161.X16+0xa00], R40 ;  /* 0x000a0028a1007388 */ /* 0x000fe2000000cc00 */
[C---:B-1----:R-:W-:Y:S02]  /*3970*/  FMUL.FTZ R156, R73.reuse, R156 ;  /* 0x0000009c499c7220 */ /* 0x042fe40000410000 */
[----:B------:R-:W-:Y:S01]  /*3980*/  FMUL.FTZ R158, R73, R158 ;  /* 0x0000009e499e7220 */ /* 0x000fe20000410000 */
[----:B------:R-:W1:Y:S01]  /*3990*/  MUFU.EX2 R21, R21 ;  /* 0x0000001500157308 */ /* 0x000e620000000800 */
[----:B--2---:R-:W-:Y:S01]  /*39a0*/  FMUL.FTZ R23, R153, R24 ;  /* 0x0000001899177220 */ /* 0x004fe20000410000 */
[----:B------:R-:W-:Y:S01]  /*39b0*/  STS.128 [R163.X16+0xc00], R44 ;  /* 0x000c002ca3007388 */ /* 0x000fe2000000cc00 */
[----:B------:R-:W-:-:S02]  /*39c0*/  FMUL.FTZ R143, R62, R143 ;  /* 0x0000008f3e8f7220 */ /* 0x000fc40000410000 */
[----:B------:R-:W-:Y:S01]  /*39d0*/  FFMA.FTZ R24, R154, R22, -R23 ;  /* 0x000000169a187223 */ /* 0x000fe20000010817 */
[----:B------:R-:W-:Y:S01]  /*39e0*/  STS.128 [R165.X16+0xe00], R48 ;  /* 0x000e0030a5007388 */ /* 0x000fe2000000cc00 */
[----:B------:R-:W-:Y:S01]  /*39f0*/  FMUL.FTZ R22, R53, R3 ;  /* 0x0000000335167220 */ /* 0x000fe20000410000 */
[----:B------:R0:W2:Y:S01]  /*3a00*/  MUFU.EX2 R20, R54 ;  /* 0x0000003600147308 */ /* 0x0000a20000000800 */
[----:B------:R-:W-:Y:S01]  /*3a10*/  FADD.FTZ R24, R123, R24 ;  /* 0x000000187b187221 */ /* 0x000fe20000010000 */
[----:B------:R-:W-:-:S06]  /*3a20*/  NOP ;  /* 0x0000000000007918 */ /* 0x000fcc0000000000 */
[----:B------:R-:W-:Y:S01]  /*3a30*/  FMUL.RZ R26, R22, 0.15915493667125701904 ;  /* 0x3e22f983161a7820 */ /* 0x000fe2000040c000 */
[----:B------:R-:W-:Y:S01]  /*3a40*/  MUFU.EX2 R128, R128 ;  /* 0x0000008000807308 */ /* 0x000fe20000000800 */
[----:B------:R-:W-:Y:S02]  /*3a50*/  FMUL.FTZ R22, R151, R24 ;  /* 0x0000001897167220 */ /* 0x000fe40000410000 */
[----:B------:R-:W-:Y:S02]  /*3a60*/  FMUL.FTZ R53, R53, R76 ;  /* 0x0000004c35357220 */ /* 0x000fe40000410000 */
[C---:B-1----:R-:W-:Y:S02]  /*3a70*/  FMUL.FTZ R132, R21.reuse, R132 ;  /* 0x0000008415847220 */ /* 0x042fe40000410000 */
[----:B------:R-:W-:Y:S01]  /*3a80*/  FMUL.FTZ R131, R21, R131 ;  /* 0x0000008315837220 */ /* 0x000fe20000410000 */
[----:B------:R-:W-:Y:S01]  /*3a90*/  MUFU.SIN R23, R26 ;  /* 0x0000001a00177308 */ /* 0x000fe20000000400 */
[----:B------:R-:W-:-:S02]  /*3aa0*/  FFMA.FTZ R27, R152, R24, -R27 ;  /* 0x00000018981b7223 */ /* 0x000fc4000001081b */
[----:B------:R-:W-:Y:S02]  /*3ab0*/  FMUL.FTZ R144, R62, R65 ;  /* 0x000000413e907220 */ /* 0x000fe40000410000 */
[C---:B------:R-:W-:Y:S02]  /*3ac0*/  FMUL.FTZ R136, R2.reuse, R136 ;  /* 0x0000008802887220 */ /* 0x040fe40000410000 */
[----:B------:R-:W-:Y:S01]  /*3ad0*/  FMUL.FTZ R135, R2, R135 ;  /* 0x0000008702877220 */ /* 0x000fe20000410000 */
[----:B------:R-:W-:Y:S01]  /*3ae0*/  MUFU.EX2 R63, R63 ;  /* 0x0000003f003f7308 */ /* 0x000fe20000000800 */
[----:B------:R-:W-:Y:S02]  /*3af0*/  FFMA.FTZ R22, R152, R25, R22 ;  /* 0x0000001998167223 */ /* 0x000fe40000010016 */
[C---:B------:R-:W-:Y:S02]  /*3b00*/  FMUL.FTZ R141, R58.reuse, R141 ;  /* 0x0000008d3a8d7220 */ /* 0x040fe40000410000 */
[----:B------:R-:W-:-:S02]  /*3b10*/  FMUL.FTZ R142, R58, R61 ;  /* 0x0000003d3a8e7220 */ /* 0x000fc40000410000 */
[C---:B------:R-:W-:Y:S01]  /*3b20*/  FMUL.FTZ R137, R0.reuse, R137 ;  /* 0x0000008900897220 */ /* 0x040fe20000410000 */
[----:B------:R1:W3:Y:S01]  /*3b30*/  MUFU.COS R25, R26 ;  /* 0x0000001a00197308 */ /* 0x0002e20000000000 */
[----:B------:R-:W-:Y:S02]  /*3b40*/  FADD.FTZ R22, RZ, R22 ;  /* 0x00000016ff167221 */ /* 0x000fe40000010000 */
[----:B------:R-:W-:-:S05]  /*3b50*/  FMUL.FTZ R138, R0, R57 ;  /* 0x00000039008a7220 */ /* 0x000fca0000410000 */
[----:B------:R-:W-:Y:S01]  /*3b60*/  MUFU.EX2 R56, R56 ;  /* 0x0000003800387308 */ /* 0x000fe20000000800 */
[----:B------:R-:W-:Y:S02]  /*3b70*/  FADD.FTZ R27, R122, R27 ;  /* 0x0000001b7a1b7221 */ /* 0x000fe40000010000 */
[----:B------:R-:W-:Y:S01]  /*3b80*/  IMAD R60, R101, 0x7, R60 ;  /* 0x00000007653c7824 */ /* 0x000fe200078e023c */
[----:B0-----:R-:W-:Y:S01]  /*3b90*/  CS2R R54, SRZ ;  /* 0x0000000000367805 */ /* 0x001fe2000001ff00 */
[CC--:B------:R-:W-:Y:S01]  /*3ba0*/  FMUL.FTZ R24, R149.reuse, R22.reuse ;  /* 0x0000001695187220 */ /* 0x0c0fe20000410000 */
[----:B------:R-:W5:Y:S01]  /*3bb0*/  LDG.E.64 R114, [R114.64] ;  /* 0x0000000472727981 */ /* 0x000f62000c1e1b00 */
[-C--:B------:R-:W-:Y:S02]  /*3bc0*/  FMUL.FTZ R29, R149, R27.reuse ;  /* 0x0000001b951d7220 */ /* 0x080fe40000410000 */
[C---:B------:R-:W-:Y:S02]  /*3bd0*/  FFMA.FTZ R27, R150.reuse, R27, -R24 ;  /* 0x0000001b961b7223 */ /* 0x040fe40000010818 */
[----:B------:R-:W-:-:S02]  /*3be0*/  FFMA.FTZ R29, R150, R22, R29 ;  /* 0x00000016961d7223 */ /* 0x000fc4000001001d */
[----:B------:R-:W-:Y:S02]  /*3bf0*/  FADD.FTZ R27, R110, R27 ;  /* 0x0000001b6e1b7221 */ /* 0x000fe40000010000 */
[----:B------:R-:W-:Y:S02]  /*3c00*/  FADD.FTZ R29, RZ, R29 ;  /* 0x0000001dff1d7221 */ /* 0x000fe40000010000 */
[C---:B-1----:R-:W-:Y:S02]  /*3c10*/  FMUL.FTZ R26, R147.reuse, R27 ;  /* 0x0000001b931a7220 */ /* 0x042fe40000410000 */
[-C--:B------:R-:W-:Y:S02]  /*3c20*/  FMUL.FTZ R24, R147, R29.reuse ;  /* 0x0000001d93187220 */ /* 0x080fe40000410000 */
[C---:B------:R-:W-:Y:S02]  /*3c30*/  FFMA.FTZ R26, R148.reuse, R29, R26 ;  /* 0x0000001d941a7223 */ /* 0x040fe4000001001a */
[----:B------:R-:W-:-:S02]  /*3c40*/  FFMA.FTZ R24, R148, R27, -R24 ;  /* 0x0000001b94187223 */ /* 0x000fc40000010818 */
[----:B------:R-:W-:Y:S02]  /*3c50*/  FMUL.RZ R53, R53, 0.15915493667125701904 ;  /* 0x3e22f98335357820 */ /* 0x000fe4000040c000 */
[----:B------:R-:W-:Y:S02]  /*3c60*/  FADD.FTZ R26, RZ, R26 ;  /* 0x0000001aff1a7221 */ /* 0x000fe40000010000 */
[----:B------:R-:W-:Y:S01]  /*3c70*/  FADD.FTZ R24, R111, R24 ;  /* 0x000000186f187221 */ /* 0x000fe20000010000 */
[----:B------:R-:W0:Y:S01]  /*3c80*/  MUFU.COS R22, R53 ;  /* 0x0000003500167308 */ /* 0x000e220000000000 */
[C---:B------:R-:W-:Y:S02]  /*3c90*/  FMUL.FTZ R21, R145.reuse, R26 ;  /* 0x0000001a91157220 */ /* 0x040fe40000410000 */
[-C--:B------:R-:W-:Y:S02]  /*3ca0*/  FMUL.FTZ R27, R145, R24.reuse ;  /* 0x00000018911b7220 */ /* 0x080fe40000410000 */
[----:B------:R-:W-:-:S02]  /*3cb0*/  FFMA.FTZ R24, R146, R24, -R21 ;  /* 0x0000001892187223 */ /* 0x000fc40000010815 */
[----:B------:R-:W-:Y:S01]  /*3cc0*/  FFMA.FTZ R27, R146, R26, R27 ;  /* 0x0000001a921b7223 */ /* 0x000fe2000001001b */
[----:B------:R-:W1:Y:S01]  /*3cd0*/  MUFU.SIN R0, R53 ;  /* 0x0000003500007308 */ /* 0x000e620000000400 */
[C---:B--2---:R-:W-:Y:S02]  /*3ce0*/  FMUL.FTZ R134, R20.reuse, R134 ;  /* 0x0000008614867220 */ /* 0x044fe40000410000 */
[----:B------:R-:W-:Y:S02]  /*3cf0*/  FMUL.FTZ R133, R20, R133 ;  /* 0x0000008514857220 */ /* 0x000fe40000410000 */
[----:B------:R-:W-:Y:S02]  /*3d00*/  FMUL.FTZ R20, R156, R155 ;  /* 0x0000009b9c147220 */ /* 0x000fe40000410000 */
[----:B------:R-:W-:Y:S02]  /*3d10*/  FADD.FTZ R27, RZ, R27 ;  /* 0x0000001bff1b7221 */ /* 0x000fe40000010000 */
[----:B------:R-:W-:-:S02]  /*3d20*/  FADD.FTZ R24, R113, R24 ;  /* 0x0000001871187221 */ /* 0x000fc40000010000 */
[----:B---3--:R-:W-:Y:S02]  /*3d30*/  FMUL.FTZ R130, R128, R25 ;  /* 0x0000001980827220 */ /* 0x008fe40000410000 */
[----:B------:R-:W-:Y:S02]  /*3d40*/  FMUL.FTZ R21, R158, R155 ;  /* 0x0000009b9e157220 */ /* 0x000fe40000410000 */
[----:B------:R-:W-:Y:S02]  /*3d50*/  FMUL.FTZ R128, R128, R23 ;  /* 0x0000001780807220 */ /* 0x000fe40000410000 */
[----:B------:R-:W-:Y:S02]  /*3d60*/  FFMA.FTZ R20, R158, R157, -R20 ;  /* 0x0000009d9e147223 */ /* 0x000fe40000010814 */
[C---:B------:R-:W-:Y:S02]  /*3d70*/  FMUL.FTZ R23, R143.reuse, R27 ;  /* 0x0000001b8f177220 */ /* 0x040fe40000410000 */
[----:B------:R-:W-:-:S02]  /*3d80*/  FMUL.FTZ R26, R143, R24 ;  /* 0x000000188f1a7220 */ /* 0x000fc40000410000 */
[----:B0-----:R-:W-:Y:S02]  /*3d90*/  FMUL.FTZ R2, R63, R22 ;  /* 0x000000163f027220 */ /* 0x001fe40000410000 */
        /* <DEDUP_REMOVED lines=18> */
[----:B------:R-:W-:Y:S02]  /*3ec0*/  FMUL.FTZ R139, R56, R139 ;  /* 0x0000008b388b7220 */ /* 0x000fe40000410000 */
[----:B------:R-:W-:Y:S02]  /*3ed0*/  FADD.FTZ R27, RZ, R27 ;  /* 0x0000001bff1b7221 */ /* 0x000fe40000010000 */
[----:B------:R-:W-:Y:S02]  /*3ee0*/  FADD.FTZ R25, R116, R25 ;  /* 0x0000001974197221 */ /* 0x000fe40000010000 */
[-C--:B------:R-:W-:Y:S02]  /*3ef0*/  FMUL.FTZ R23, R149, R21.reuse ;  /* 0x0000001595177220 */ /* 0x080fe40000410000 */
[----:B------:R-:W-:-:S02]  /*3f00*/  FFMA.FTZ R22, R150, R21, R22 ;  /* 0x0000001596167223 */ /* 0x000fc40000010016 */
[----:B------:R-:W-:Y:S02]  /*3f10*/  FMUL.FTZ R140, R56, R59 ;  /* 0x0000003b388c7220 */ /* 0x000fe40000410000 */
[C---:B------:R-:W-:Y:S02]  /*3f20*/  FMUL.FTZ R21, R139.reuse, R27 ;  /* 0x0000001b8b157220 */ /* 0x040fe40000410000 */
[-C--:B------:R-:W-:Y:S02]  /*3f30*/  FMUL.FTZ R26, R139, R25.reuse ;  /* 0x000000198b1a7220 */ /* 0x080fe40000410000 */
[----:B------:R-:W-:Y:S02]  /*3f40*/  FFMA.FTZ R23, R150, R20, -R23 ;  /* 0x0000001496177223 */ /* 0x000fe40000010817 */
[----:B------:R-:W-:Y:S02]  /*3f50*/  FMUL.FTZ R20, R147, R22 ;  /* 0x0000001693147220 */ /* 0x000fe40000410000 */
[----:B------:R-:W-:-:S02]  /*3f60*/  FFMA.FTZ R24, R140, R25, -R21 ;  /* 0x000000198c187223 */ /* 0x000fc40000010815 */
[----:B------:R-:W-:Y:S02]  /*3f70*/  FFMA.FTZ R26, R140, R27, R26 ;  /* 0x0000001b8c1a7223 */ /* 0x000fe4000001001a */
[-C--:B------:R-:W-:Y:S02]  /*3f80*/  FMUL.FTZ R21, R147, R23.reuse ;  /* 0x0000001793157220 */ /* 0x080fe40000410000 */
[C---:B------:R-:W-:Y:S02]  /*3f90*/  FFMA.FTZ R20, R148.reuse, R23, -R20 ;  /* 0x0000001794147223 */ /* 0x040fe40000010814 */
[----:B------:R-:W-:Y:S02]  /*3fa0*/  FADD.FTZ R24, R117, R24 ;  /* 0x0000001875187221 */ /* 0x000fe40000010000 */
[----:B------:R-:W-:Y:S02]  /*3fb0*/  FADD.FTZ R26, RZ, R26 ;  /* 0x0000001aff1a7221 */ /* 0x000fe40000010000 */
[----:B------:R-:W-:-:S02]  /*3fc0*/  FFMA.FTZ R21, R148, R22, R21 ;  /* 0x0000001694157223 */ /* 0x000fc40000010015 */
[----:B------:R-:W-:Y:S02]  /*3fd0*/  FMUL.FTZ R22, R145, R20 ;  /* 0x0000001491167220 */ /* 0x000fe40000410000 */
[C---:B------:R-:W-:Y:S02]  /*3fe0*/  FMUL.FTZ R27, R137.reuse, R24 ;  /* 0x00000018891b7220 */ /* 0x040fe40000410000 */
[-C--:B------:R-:W-:Y:S02]  /*3ff0*/  FMUL.FTZ R25, R137, R26.reuse ;  /* 0x0000001a89197220 */ /* 0x080fe40000410000 */
[-C--:B------:R-:W-:Y:S02]  /*4000*/  FMUL.FTZ R23, R145, R21.reuse ;  /* 0x0000001591177220 */ /* 0x080fe40000410000 */
[----:B------:R-:W-:Y:S02]  /*4010*/  FFMA.FTZ R22, R146, R21, R22 ;  /* 0x0000001592167223 */ /* 0x000fe40000010016 */
[----:B------:R-:W-:-:S02]  /*4020*/  FFMA.FTZ R27, R138, R26, R27 ;  /* 0x0000001a8a1b7223 */ /* 0x000fc4000001001b */
[----:B------:R-:W-:Y:S02]  /*4030*/  FFMA.FTZ R24, R138, R24, -R25 ;  /* 0x000000188a187223 */ /* 0x000fe40000010819 */
[----:B------:R-:W-:Y:S02]  /*4040*/  FFMA.FTZ R23, R146, R20, -R23 ;  /* 0x0000001492177223 */ /* 0x000fe40000010817 */
[----:B------:R-:W-:Y:S02]  /*4050*/  FMUL.FTZ R20, R143, R22 ;  /* 0x000000168f147220 */ /* 0x000fe40000410000 */
[----:B------:R-:W-:Y:S02]  /*4060*/  FADD.FTZ R27, RZ, R27 ;  /* 0x0000001bff1b7221 */ /* 0x000fe40000010000 */
[----:B------:R-:W-:Y:S02]  /*4070*/  FADD.FTZ R24, R119, R24 ;  /* 0x0000001877187221 */ /* 0x000fe40000010000 */
[----:B------:R-:W-:-:S02]  /*4080*/  FMUL.FTZ R21, R143, R23 ;  /* 0x000000178f157220 */ /* 0x000fc40000410000 */
[C---:B------:R-:W-:Y:S02]  /*4090*/  FFMA.FTZ R20, R144.reuse, R23, -R20 ;  /* 0x0000001790147223 */ /* 0x040fe40000010814 */
        /* <DEDUP_REMOVED lines=13> */
[-C--:B------:R-:W-:Y:S02]  /*4170*/  FMUL.FTZ R24, R133, R26.reuse ;  /* 0x0000001a85187220 */ /* 0x080fe40000410000 */
[-C--:B------:R-:W-:Y:S02]  /*4180*/  FMUL.FTZ R21, R139, R23.reuse ;  /* 0x000000178b157220 */ /* 0x080fe40000410000 */
[----:B------:R-:W-:Y:S02]  /*4190*/  FFMA.FTZ R20, R140, R23, -R20 ;  /* 0x000000178c147223 */ /* 0x000fe40000010814 */
[----:B------:R-:W-:-:S02]  /*41a0*/  FFMA.FTZ R27, R134, R26, R27 ;  /* 0x0000001a861b7223 */ /* 0x000fc4000001001b */
[----:B------:R-:W-:Y:S02]  /*41b0*/  FFMA.FTZ R25, R134, R25, -R24 ;  /* 0x0000001986197223 */ /* 0x000fe40000010818 */
[----:B------:R-:W-:Y:S02]  /*41c0*/  FFMA.FTZ R21, R140, R22, R21 ;  /* 0x000000168c157223 */ /* 0x000fe40000010015 */
[C---:B------:R-:W-:Y:S02]  /*41d0*/  FMUL.FTZ R22, R137.reuse, R20 ;  /* 0x0000001489167220 */ /* 0x040fe40000410000 */
[----:B------:R-:W-:Y:S02]  /*41e0*/  FADD.FTZ R27, RZ, R27 ;  /* 0x0000001bff1b7221 */ /* 0x000fe40000010000 */
[----:B------:R-:W-:Y:S02]  /*41f0*/  FADD.FTZ R25, R124, R25 ;  /* 0x000000197c197221 */ /* 0x000fe40000010000 */
[----:B------:R-:W-:-:S02]  /*4200*/  FMUL.FTZ R23, R137, R21 ;  /* 0x0000001589177220 */ /* 0x000fc40000410000 */
[C---:B------:R-:W-:Y:S02]  /*4210*/  FFMA.FTZ R22, R138.reuse, R21, R22 ;  /* 0x000000158a167223 */ /* 0x040fe40000010016 */
        /* <DEDUP_REMOVED lines=11> */
[C---:B------:R-:W-:Y:S02]  /*42d0*/  FMUL.FTZ R22, R133.reuse, R20 ;  /* 0x0000001485167220 */ /* 0x040fe40000410000 */
[C---:B------:R-:W-:Y:S02]  /*42e0*/  FMUL.FTZ R26, R128.reuse, R25 ;  /* 0x00000019801a7220 */ /* 0x040fe40000410000 */
[----:B------:R-:W-:Y:S02]  /*42f0*/  FMUL.FTZ R24, R128, R27 ;  /* 0x0000001b80187220 */ /* 0x000fe40000410000 */
[-C--:B------:R-:W-:Y:S02]  /*4300*/  FMUL.FTZ R23, R133, R21.reuse ;  /* 0x0000001585177220 */ /* 0x080fe40000410000 */
[----:B------:R-:W-:Y:S02]  /*4310*/  FFMA.FTZ R22, R134, R21, R22 ;  /* 0x0000001586167223 */ /* 0x000fe40000010016 */
[----:B------:R-:W-:-:S02]  /*4320*/  FFMA.FTZ R26, R130, R27, R26 ;  /* 0x0000001b821a7223 */ /* 0x000fc4000001001a */
[----:B------:R-:W-:Y:S02]  /*4330*/  FFMA.FTZ R25, R130, R25, -R24 ;  /* 0x0000001982197223 */ /* 0x000fe40000010818 */
[----:B------:R-:W-:Y:S02]  /*4340*/  FFMA.FTZ R23, R134, R20, -R23 ;  /* 0x0000001486177223 */ /* 0x000fe40000010817 */
[----:B------:R-:W-:Y:S02]  /*4350*/  FMUL.FTZ R20, R131, R22 ;  /* 0x0000001683147220 */ /* 0x000fe40000410000 */
[----:B-1----:R-:W-:Y:S02]  /*4360*/  FMUL.FTZ R0, R63, R0 ;  /* 0x000000003f007220 */ /* 0x002fe40000410000 */
[----:B------:R-:W-:Y:S02]  /*4370*/  FADD.FTZ R27, RZ, R26 ;  /* 0x0000001aff1b7221 */ /* 0x000fe40000010000 */
[----:B------:R-:W-:-:S02]  /*4380*/  FADD.FTZ R25, R126, R25 ;  /* 0x000000197e197221 */ /* 0x000fc40000010000 */
[-C--:B------:R-:W-:Y:S02]  /*4390*/  FMUL.FTZ R21, R131, R23.reuse ;  /* 0x0000001783157220 */ /* 0x080fe40000410000 */
[----:B------:R-:W-:Y:S02]  /*43a0*/  FFMA.FTZ R23, R132, R23, -R20 ;  /* 0x0000001784177223 */ /* 0x000fe40000010814 */
[C---:B------:R-:W-:Y:S02]  /*43b0*/  FMUL.FTZ R20, R0.reuse, R27 ;  /* 0x0000001b00147220 */ /* 0x040fe40000410000 */
[-C--:B------:R-:W-:Y:S02]  /*43c0*/  FMUL.FTZ R24, R0, R25.reuse ;  /* 0x0000001900187220 */ /* 0x080fe40000410000 */
[----:B------:R-:W-:Y:S02]  /*43d0*/  FFMA.FTZ R21, R132, R22, R21 ;  /* 0x0000001684157223 */ /* 0x000fe40000010015 */
[----:B------:R-:W-:-:S02]  /*43e0*/  FFMA.FTZ R58, R2, R25, -R20 ;  /* 0x00000019023a7223 */ /* 0x000fc40000010814 */
[----:B------:R-:W-:Y:S02]  /*43f0*/  FFMA.FTZ R24, R2, R27, R24 ;  /* 0x0000001b02187223 */ /* 0x000fe40000010018 */
[C---:B------:R-:W-:Y:S02]  /*4400*/  FMUL.FTZ R22, R128.reuse, R23 ;  /* 0x0000001780167220 */ /* 0x040fe40000410000 */
[-C--:B------:R-:W-:Y:S02]  /*4410*/  FMUL.FTZ R20, R128, R21.reuse ;  /* 0x0000001580147220 */ /* 0x080fe40000410000 */
[----:B------:R-:W-:Y:S02]  /*4420*/  FADD.FTZ R58, R127, R58 ;  /* 0x0000003a7f3a7221 */ /* 0x000fe40000010000 */
[----:B------:R-:W-:Y:S02]  /*4430*/  FADD.FTZ R59, RZ, R24 ;  /* 0x00000018ff3b7221 */ /* 0x000fe40000010000 */
[C---:B------:R-:W-:Y:S01]  /*4440*/  FFMA.FTZ R21, R130.reuse, R21, R22 ;  /* 0x0000001582157223 */ /* 0x040fe20000010016 */
[----:B------:R-:W0:Y:S01]  /*4450*/  SHFL.UP PT, R25, R58, 0x1, RZ ;  /* 0x042000003a197989 */ /* 0x000e2200000e00ff */
[----:B------:R-:W-:-:S02]  /*4460*/  FFMA.FTZ R23, R130, R23, -R20 ;  /* 0x0000001782177223 */ /* 0x000fc40000010814 */
[C---:B------:R-:W-:Y:S01]  /*4470*/  FMUL.FTZ R56, R0.reuse, R21 ;  /* 0x0000001500387220 */ /* 0x040fe20000410000 */
[----:B------:R-:W1:Y:S01]  /*4480*/  SHFL.UP PT, R27, R59, 0x1, RZ ;  /* 0x042000003b1b7989 */ /* 0x000e6200000e00ff */
[-C--:B------:R-:W-:Y:S02]  /*4490*/  FMUL.FTZ R20, R0, R23.reuse ;  /* 0x0000001700147220 */ /* 0x080fe40000410000 */
        /* <DEDUP_REMOVED lines=57> */
[----:B---3--:R-:W-:Y:S02]  /*4830*/  FFMA.FTZ R22, R56, R21, R22 ;  /* 0x0000001538167223 */ /* 0x008fe40000010016 */
[----:B------:R-:W-:-:S02]  /*4840*/  @P0 FADD.FTZ R59, R59, R26 ;  /* 0x0000001a3b3b0221 */ /* 0x000fc40000010000 */
[C---:B------:R-:W-:Y:S02]  /*4850*/  FMUL.FTZ R21, R23.reuse, R21 ;  /* 0x0000001517157220 */ /* 0x040fe40000410000 */
[----:B------:R-:W-:Y:S01]  /*4860*/  @P0 FADD.FTZ R58, R58, R27 ;  /* 0x0000001b3a3a0221 */ /* 0x000fe20000010000 */
[----:B------:R-:W0:Y:S01]  /*4870*/  SHFL.UP PT, R31, R59, 0x10, RZ ;  /* 0x060000003b1f7989 */ /* 0x000e2200000e00ff */
[----:B------:R-:W-:Y:S01]  /*4880*/  @P0 FFMA.FTZ R56, R56, R20, -R21 ;  /* 0x0000001438380223 */ /* 0x000fe20000010815 */
[----:B------:R-:W-:Y:S02]  /*4890*/  FSEL R23, R23, R22, !P0 ;  /* 0x0000001617177208 */ /* 0x000fe40004000000 */
[----:B------:R-:W1:Y:S04]  /*48a0*/  SHFL.UP PT, R29, R58, 0x10, RZ ;  /* 0x060000003a1d7989 */ /* 0x000e6800000e00ff */
[----:B------:R-:W2:Y:S04]  /*48b0*/  SHFL.UP PT, R25, R56, 0x10, RZ ;  /* 0x0600000038197989 */ /* 0x000ea800000e00ff */
[----:B------:R-:W3:Y:S01]  /*48c0*/  SHFL.UP PT, R27, R23, 0x10, RZ ;  /* 0x06000000171b7989 */ /* 0x000ee200000e00ff */
[----:B------:R-:W-:-:S02]  /*48d0*/  LEA R21, R101, R52, 0x3 ;  /* 0x0000003465157211 */ /* 0x000fc400078e18ff */
[C---:B------:R-:W-:Y:S02]  /*48e0*/  IADD3 R20, R60.reuse, 0x1, RZ ;  /* 0x000000013c147810 */ /* 0x040fe40007ffe0ff */
[C---:B------:R-:W-:Y:S02]  /*48f0*/  IADD3 R22, R60.reuse, 0x2, RZ ;  /* 0x000000023c167810 */ /* 0x040fe40007ffe0ff */
[C---:B------:R-:W-:Y:S02]  /*4900*/  IADD3 R26, R60.reuse, 0x3, RZ ;  /* 0x000000033c1a7810 */ /* 0x040fe40007ffe0ff */
[C---:B------:R-:W-:Y:S02]  /*4910*/  IADD3 R30, R60.reuse, 0x4, RZ ;  /* 0x000000043c1e7810 */ /* 0x040fe40007ffe0ff */
[C---:B------:R-:W-:Y:S02]  /*4920*/  IADD3 R34, R60.reuse, 0x5, RZ ;  /* 0x000000053c227810 */ /* 0x040fe40007ffe0ff */
[----:B------:R-:W-:-:S02]  /*4930*/  IADD3 R38, R60, 0x6, RZ ;  /* 0x000000063c267810 */ /* 0x000fc40007ffe0ff */
[----:B------:R-:W-:Y:S02]  /*4940*/  IADD3 R42, R60, 0x7, RZ ;  /* 0x000000073c2a7810 */ /* 0x000fe40007ffe0ff */
[----:B------:R-:W-:Y:S01]  /*4950*/  LEA.HI.SX32 R24, R20, R21, 0x1b ;  /* 0x0000001514187211 */ /* 0x000fe200078fdaff */
[----:B0-----:R-:W-:Y:S01]  /*4960*/  FMUL.FTZ R20, R23, R31 ;  /* 0x0000001f17147220 */ /* 0x001fe20000410000 */
[----:B------:R-:W-:Y:S02]  /*4970*/  LOP3.LUT P0, RZ, R103, 0x1f, RZ, 0xc0, !PT ;  /* 0x0000001f67ff7812 */ /* 0x000fe4000780c0ff */
[----:B------:R-:W-:Y:S01]  /*4980*/  LEA.HI.SX32 R28, R22, R21, 0x1b ;  /* 0x00000015161c7211 */ /* 0x000fe200078fdaff */
[----:B-1----:R-:W-:Y:S01]  /*4990*/  FFMA.FTZ R33, R56, R29, -R20 ;  /* 0x0000001d38217223 */ /* 0x002fe20000010814 */
[-C--:B------:R-:W-:Y:S02]  /*49a0*/  LEA.HI.SX32 R32, R26, R21.reuse, 0x1b ;  /* 0x000000151a207211 */ /* 0x080fe400078fdaff */
[----:B------:R-:W-:-:S02]  /*49b0*/  LEA.HI.SX32 R36, R30, R21, 0x1b ;  /* 0x000000151e247211 */ /* 0x000fc400078fdaff */
[-C--:B------:R-:W-:Y:S02]  /*49c0*/  LEA.HI.SX32 R40, R34, R21.reuse, 0x1b ;  /* 0x0000001522287211 */ /* 0x080fe400078fdaff */
[-C--:B------:R-:W-:Y:S02]  /*49d0*/  LEA.HI.SX32 R44, R38, R21.reuse, 0x1b ;  /* 0x00000015262c7211 */ /* 0x080fe400078fdaff */
[----:B------:R-:W-:Y:S01]  /*49e0*/  LEA.HI.SX32 R48, R42, R21, 0x1b ;  /* 0x000000152a307211 */ /* 0x000fe200078fdaff */
[C---:B--2---:R-:W-:Y:S01]  /*49f0*/  FMUL.FTZ R21, R23.reuse, R25 ;  /* 0x0000001917157220 */ /* 0x044fe20000410000 */
[----:B------:R-:W-:Y:S01]  /*4a00*/  ISETP.EQ.OR P0, PT, R100, RZ, P0 ;  /* 0x000000ff6400720c */ /* 0x000fe20000702670 */
[C---:B------:R-:W-:Y:S01]  /*4a10*/  FMUL.FTZ R29, R23.reuse, R29 ;  /* 0x0000001d171d7220 */ /* 0x040fe20000410000 */
[----:B------:R-:W-:Y:S01]  /*4a20*/  MOV R53, RZ ;  /* 0x000000ff00357202 */ /* 0x000fe20000000f00 */
[CC--:B---3--:R-:W-:Y:S01]  /*4a30*/  FMUL.FTZ R20, R23.reuse, R27.reuse ;  /* 0x0000001b17147220 */ /* 0x0c8fe20000410000 */
[----:B------:R-:W-:Y:S01]  /*4a40*/  MOV R52, 0x3f800000 ;  /* 0x3f80000000347802 */ /* 0x000fe20000000f00 */
[C---:B------:R-:W-:Y:S01]  /*4a50*/  FFMA.FTZ R26, R56.reuse, R27, R21 ;  /* 0x0000001b381a7223 */ /* 0x040fe20000010015 */
[----:B------:R-:W-:Y:S01]  /*4a60*/  @!P2 SHF.R.U32.HI R21, RZ, 0x1, R103 ;  /* 0x00000001ff15a819 */ /* 0x000fe20000011667 */
[C---:B------:R-:W-:Y:S01]  /*4a70*/  FFMA.FTZ R22, R56.reuse, R31, R29 ;  /* 0x0000001f38167223 */ /* 0x040fe2000001001d */
[----:B------:R-:W-:Y:S01]  /*4a80*/  LDS.128 R36, [R36.X16+0x40] ;  /* 0x0000400024247984 */ /* 0x000fe2000000cc00 */
[----:B------:R-:W-:Y:S01]  /*4a90*/  @P1 FFMA.FTZ R56, R56, R25, -R20 ;  /* 0x0000001938381223 */ /* 0x000fe20000010814 */
[----:B------:R-:W-:Y:S01]  /*4aa0*/  LEA.HI.SX32 R20, R60, R60, 0x1b ;  /* 0x0000003c3c147211 */ /* 0x000fe200078fdaff */
[----:B------:R-:W-:Y:S01]  /*4ab0*/  @P1 FADD.FTZ R58, R58, R33 ;  /* 0x000000213a3a1221 */ /* 0x000fe20000010000 */
[----:B------:R-:W-:Y:S01]  /*4ac0*/  FSEL R57, R23, R26, !P1 ;  /* 0x0000001a17397208 */ /* 0x000fe20004800000 */
[----:B------:R-:W-:Y:S01]  /*4ad0*/  @P1 FADD.FTZ R59, R59, R22 ;  /* 0x000000163b3b1221 */ /* 0x000fe20000010000 */
        /* <DEDUP_REMOVED lines=41> */
[----:B------:R-:W-:Y:S02]  /*4d70*/  FADD.FTZ R71, R71, R68 ;  /* 0x0000004447477221 */ /* 0x000fe40000010000 */
[----:B--2---:R-:W-:Y:S01]  /*4d80*/  FMUL.FTZ R68, R64, R73 ;  /* 0x0000004940447220 */ /* 0x004fe20000410000 */
[----:B------:R-:W-:Y:S01]  /*4d90*/  FSEL R160, R160, R63, !P1 ;  /* 0x0000003fa0a07208 */ /* 0x000fe20004800000 */
[C---:B------:R-:W-:Y:S01]  /*4da0*/  FMUL.FTZ R159, R65.reuse, R73 ;  /* 0x00000049419f7220 */ /* 0x040fe20000410000 */
[C---:B------:R-:W-:Y:S01]  /*4db0*/  FSEL R60, R65.reuse, R60, !P0 ;  /* 0x0000003c413c7208 */ /* 0x040fe20004000000 */
[----:B------:R0:W1:Y:S01]  /*4dc0*/  SHFL.UP PT, R63, R58, 0x1, RZ ;  /* 0x042000003a3f7989 */ /* 0x00006200000e00ff */
[----:B------:R-:W-:-:S02]  /*4dd0*/  FFMA.FTZ R65, R65, R72, -R68 ;  /* 0x0000004841417223 */ /* 0x000fc40000010844 */
[-C--:B------:R-:W-:Y:S02]  /*4de0*/  FMUL.FTZ R68, R71, R73.reuse ;  /* 0x0000004947447220 */ /* 0x080fe40000410000 */
[C---:B0-----:R-:W-:Y:S01]  /*4df0*/  FMUL.FTZ R58, R69.reuse, R73 ;  /* 0x00000049453a7220 */ /* 0x041fe20000410000 */
[----:B------:R-:W0:Y:S01]  /*4e00*/  SHFL.UP PT, R59, R59, 0x1, RZ ;  /* 0x042000003b3b7989 */ /* 0x000e2200000e00ff */
[-C--:B------:R-:W-:Y:S01]  /*4e10*/  FFMA.FTZ R73, R69, R72.reuse, -R68 ;  /* 0x0000004845497223 */ /* 0x080fe20000010844 */
[----:B------:R-:W-:Y:S01]  /*4e20*/  BSSY B0, `(.L_x_519) ;  /* 0x000002b000007945 */ /* 0x000fe20003800000 */
[----:B------:R-:W-:Y:S01]  /*4e30*/  FFMA.FTZ R58, R71, R72, R58 ;  /* 0x00000048473a7223 */ /* 0x000fe2000001003a */
[----:B------:R2:W3:Y:S01]  /*4e40*/  SHFL.UP PT, R62, R56, 0x1, RZ ;  /* 0x04200000383e7989 */ /* 0x0004e200000e00ff */
[----:B------:R-:W-:-:S03]  /*4e50*/  FSEL R61, R64, R61, !P0 ;  /* 0x0000003d403d7208 */ /* 0x000fc60004000000 */
[----:B------:R2:W4:Y:S01]  /*4e60*/  SHFL.UP PT, R67, R57, 0x1, RZ ;  /* 0x0420000039437989 */ /* 0x00052200000e00ff */
[----:B------:R-:W-:Y:S01]  /*4e70*/  FFMA.FTZ R64, R64, R72, R159 ;  /* 0x0000004840407223 */ /* 0x000fe2000001009f */
[----:B------:R-:W-:Y:S01]  /*4e80*/  FSEL R66, R69, R66, !P0 ;  /* 0x0000004245427208 */ /* 0x000fe20004000000 */
[----:B------:R-:W-:Y:S01]  /*4e90*/  FADD.FTZ R73, R74, R73 ;  /* 0x000000494a497221 */ /* 0x000fe20000010000 */
[----:B------:R-:W-:Y:S01]  /*4ea0*/  FSEL R71, R71, R160, !P0 ;  /* 0x000000a047477208 */ /* 0x000fe20004000000 */
[----:B------:R-:W-:Y:S01]  /*4eb0*/  FADD.FTZ R58, R75, R58 ;  /* 0x0000003a4b3a7221 */ /* 0x000fe20000010000 */
[----:B------:R-:W-:Y:S05]  /*4ec0*/  @!P2 BRA `(.L_x_520) ;  /* 0x000001000000a947 */ /* 0x000fea0003800000 */
[----:B------:R-:W-:Y:S01]  /*4ed0*/  ISETP.NE.AND P0, PT, R101, RZ, PT ;  /* 0x000000ff6500720c */ /* 0x000fe20003f05270 */
[C---:B----4-:R-:W-:Y:S02]  /*4ee0*/  FMUL.FTZ R65, R67.reuse, R71 ;  /* 0x0000004743417220 */ /* 0x050fe40000410000 */
[C---:B------:R-:W-:Y:S02]  /*4ef0*/  FMUL.FTZ R64, R67.reuse, R66 ;  /* 0x0000004243407220 */ /* 0x040fe40000410000 */
[----:B--2---:R-:W-:-:S02]  /*4f00*/  FMUL.FTZ R57, R67, R61 ;  /* 0x0000003d43397220 */ /* 0x004fc40000410000 */
[----:B------:R-:W-:Y:S02]  /*4f10*/  FMUL.FTZ R56, R67, R60 ;  /* 0x0000003c43387220 */ /* 0x000fe40000410000 */
[C---:B---3--:R-:W-:Y:S02]  /*4f20*/  FFMA.FTZ R58, R62.reuse, R66, -R65 ;  /* 0x000000423e3a7223 */ /* 0x048fe40000010841 */
[C---:B------:R-:W-:Y:S02]  /*4f30*/  FFMA.FTZ R64, R62.reuse, R71, R64 ;  /* 0x000000473e407223 */ /* 0x040fe40000010040 */
[C---:B------:R-:W-:Y:S02]  /*4f40*/  @P0 FFMA.FTZ R60, R62.reuse, R60, -R57 ;  /* 0x0000003c3e3c0223 */ /* 0x040fe40000010839 */
[----:B------:R-:W-:Y:S02]  /*4f50*/  @P0 FFMA.FTZ R61, R62, R61, R56 ;  /* 0x0000003d3e3d0223 */ /* 0x000fe40000010038 */
[----:B-1----:R-:W-:Y:S01]  /*4f60*/  @P0 FADD.FTZ R66, R63, R58 ;  /* 0x0000003a3f420221 */ /* 0x002fe20000010000 */
[----:B------:R-:W-:Y:S01]  /*4f70*/  MOV R62, R60 ;  /* 0x0000003c003e7202 */ /* 0x000fe20000000f00 */
[----:B0-----:R-:W-:Y:S01]  /*4f80*/  @P0 FADD.FTZ R71, R59, R64 ;  /* 0x000000403b470221 */ /* 0x001fe20000010000 */
[----:B------:R-:W-:-:S02]  /*4f90*/  MOV R67, R61 ;  /* 0x0000003d00437202 */ /* 0x000fc40000000f00 */
[----:B------:R-:W-:Y:S02]  /*4fa0*/  MOV R63, R66 ;  /* 0x00000042003f7202 */ /* 0x000fe40000000f00 */
[----:B------:R-:W-:Y:S01]  /*4fb0*/  MOV R59, R71 ;  /* 0x00000047003b7202 */ /* 0x000fe20000000f00 */
[----:B------:R-:W-:Y:S05]  /*4fc0*/  BRA `(.L_x_521) ;  /* 0x0000010000007947 */ /* 0x000fea0003800000 */
.L_x_520:
[----:B------:R-:W-:Y:S01]  /*4fd0*/  ISETP.NE.AND P0, PT, R101, RZ, PT ;  /* 0x000000ff6500720c */ /* 0x000fe20003f05270 */
[C---:B--2---:R-:W-:Y:S02]  /*4fe0*/  FMUL.FTZ R57, R64.reuse, R55 ;  /* 0x0000003740397220 */ /* 0x044fe40000410000 */
[CC--:B------:R-:W-:Y:S02]  /*4ff0*/  FMUL.FTZ R66, R64.reuse, R54.reuse ;  /* 0x0000003640427220 */ /* 0x0c0fe40000410000 */
[----:B------:R-:W-:Y:S02]  /*5000*/  FMUL.FTZ R56, R64, R53 ;  /* 0x0000003540387220 */ /* 0x000fe40000410000 */
[----:B------:R-:W-:-:S02]  /*5010*/  FFMA.FTZ R60, R65, R54, -R57 ;  /* 0x00000036413c7223 */ /* 0x000fc40000010839 */
[----:B------:R-:W-:Y:S02]  /*5020*/  FMUL.FTZ R64, R64, R52 ;  /* 0x0000003440407220 */ /* 0x000fe40000410000 */
[C---:B------:R-:W-:Y:S02]  /*5030*/  FFMA.FTZ R57, R65.reuse, R55, R66 ;  /* 0x0000003741397223 */ /* 0x040fe40000010042 */
[----:B------:R2:W-:Y:S01]  /*5040*/  @!P0 STS.128 [0x4250], R52 ;  /* 0x00425034ff008388 */ /* 0x0005e20000000c00 */
[----:B-1----:R-:W-:Y:S02]  /*5050*/  @!P0 MOV R63, R54 ;  /* 0x00000036003f8202 */ /* 0x002fe40000000f00 */
[-C--:B---3--:R-:W-:Y:S02]  /*5060*/  @!P0 MOV R62, R52.reuse ;  /* 0x00000034003e8202 */ /* 0x088fe40000000f00 */
[----:B----4-:R-:W-:Y:S02]  /*5070*/  @!P0 MOV R67, R53 ;  /* 0x0000003500438202 */ /* 0x010fe40000000f00 */
[----:B0-----:R-:W-:Y:S01]  /*5080*/  @!P0 MOV R59, R55 ;  /* 0x00000037003b8202 */ /* 0x001fe20000000f00 */
[----:B--2---:R-:W-:-:S02]  /*5090*/  FFMA.FTZ R52, R65, R52, -R56 ;  /* 0x0000003441347223 */ /* 0x004fc40000010838 */
[----:B------:R-:W-:Y:S02]  /*50a0*/  FFMA.FTZ R53, R65, R53, R64 ;  /* 0x0000003541357223 */ /* 0x000fe40000010040 */
[----:B------:R-:W-:Y:S02]  /*50b0*/  FADD.FTZ R54, R73, R60 ;  /* 0x0000003c49367221 */ /* 0x000fe40000010000 */
[----:B------:R-:W-:Y:S02]  /*50c0*/  FADD.FTZ R55, R58, R57 ;  /* 0x000000393a377221 */ /* 0x000fe40000010000 */
.L_x_521:
[----:B------:R-:W-:Y:S05]  /*50d0*/  BSYNC B0 ;  /* 0x0000000000007941 */ /* 0x000fea0003800000 */
.L_x_519:
        /* <DEDUP_REMOVED lines=122> */
.L_x_523:
[----:B------:R-:W-:Y:S05]  /*5880*/  BSYNC B0 ;  /* 0x0000000000007941 */ /* 0x000fea0003800000 */
.L_x_522:
[-C--:B-1---5:R-:W-:Y:S01]  /*5890*/  FMUL.FTZ R53, R21, R115.reuse ;  /* 0x0000007315357220 */ /* 0x0a2fe20000410000 */
[----:B------:R-:W-:Y:S01]  /*58a0*/  IADD3 R129, R129, 0x1, RZ ;  /* 0x0000000181817810 */ /* 0x000fe20007ffe0ff */
[-C--:B------:R-:W-:Y:S02]  /*58b0*/  FMUL.FTZ R52, R21, R114.reuse ;  /* 0x0000007215347220 */ /* 0x080fe40000410000 */
[-C--:B------:R-:W-:Y:S01]  /*58c0*/  FMUL.FTZ R55, R23, R115.reuse ;  /* 0x0000007317377220 */ /* 0x080fe20000410000 */
[----:B------:R-:W-:Y:S01]  /*58d0*/  ISETP.GE.AND P0, PT, R129, c[0x0][0x16c], PT ;  /* 0x00005b0081007a0c */ /* 0x000fe20003f06270 */
[-C--:B------:R-:W-:Y:S02]  /*58e0*/  FMUL.FTZ R23, R23, R114.reuse ;  /* 0x0000007217177220 */ /* 0x080fe40000410000 */
[C---:B------:R-:W-:Y:S02]  /*58f0*/  FFMA.FTZ R21, R20.reuse, R114, -R53 ;  /* 0x0000007214157223 */ /* 0x040fe40000010835 */
[----:B------:R-:W-:-:S02]  /*5900*/  FFMA.FTZ R53, R20, R115, R52 ;  /* 0x0000007314357223 */ /* 0x000fc40000010034 */
[CC--:B------:R-:W-:Y:S02]  /*5910*/  FFMA.FTZ R20, R22.reuse, R114.reuse, -R55 ;  /* 0x0000007216147223 */ /* 0x0c0fe40000010837 */
[-C--:B------:R-:W-:Y:S02]  /*5920*/  FFMA.FTZ R22, R22, R115.reuse, R23 ;  /* 0x0000007316167223 */ /* 0x080fe40000010017 */
[CC--:B------:R-:W-:Y:S02]  /*5930*/  FMUL.FTZ R23, R25.reuse, R115.reuse ;  /* 0x0000007319177220 */ /* 0x0c0fe40000410000 */
        /* <DEDUP_REMOVED lines=9> */
[-C--:B------:R-:W-:Y:S02]  /*59d0*/  FMUL.FTZ R27, R29, R115.reuse ;  /* 0x000000731d1b7220 */ /* 0x080fe40000410000 */
[CC--:B------:R-:W-:Y:S02]  /*59e0*/  FMUL.FTZ R31, R33.reuse, R115.reuse ;  /* 0x00000073211f7220 */ /* 0x0c0fe40000410000 */
[-C--:B------:R-:W-:Y:S02]  /*59f0*/  FMUL.FTZ R54, R33, R114.reuse ;  /* 0x0000007221367220 */ /* 0x080fe40000410000 */
[-C--:B------:R-:W-:Y:S02]  /*5a00*/  FMUL.FTZ R29, R29, R114.reuse ;  /* 0x000000721d1d7220 */ /* 0x080fe40000410000 */
[C---:B------:R-:W-:Y:S02]  /*5a10*/  FMUL.FTZ R33, R35.reuse, R115 ;  /* 0x0000007323217220 */ /* 0x040fe40000410000 */
[----:B------:R-:W-:-:S02]  /*5a20*/  FMUL.FTZ R56, R35, R114 ;  /* 0x0000007223387220 */ /* 0x000fc40000410000 */
[CC--:B------:R-:W-:Y:S02]  /*5a30*/  FMUL.FTZ R35, R37.reuse, R115.reuse ;  /* 0x0000007325237220 */ /* 0x0c0fe40000410000 */
[-C--:B------:R-:W-:Y:S02]  /*5a40*/  FMUL.FTZ R128, R37, R114.reuse ;  /* 0x0000007225807220 */ /* 0x080fe40000410000 */
[CC--:B------:R-:W-:Y:S02]  /*5a50*/  FMUL.FTZ R37, R39.reuse, R115.reuse ;  /* 0x0000007327257220 */ /* 0x0c0fe40000410000 */
[CC--:B------:R-:W-:Y:S02]  /*5a60*/  FFMA.FTZ R27, R28.reuse, R114.reuse, -R27 ;  /* 0x000000721c1b7223 */ /* 0x0c0fe4000001081b */
[----:B------:R-:W-:Y:S02]  /*5a70*/  FMUL.FTZ R39, R39, R114 ;  /* 0x0000007227277220 */ /* 0x000fe40000410000 */
[----:B------:R-:W-:-:S02]  /*5a80*/  FFMA.FTZ R28, R28, R115, R29 ;  /* 0x000000731c1c7223 */ /* 0x000fc4000001001d */
[CC--:B------:R-:W-:Y:S02]  /*5a90*/  FFMA.FTZ R29, R30.reuse, R114.reuse, -R55 ;  /* 0x000000721e1d7223 */ /* 0x0c0fe40000010837 */
[-C--:B------:R-:W-:Y:S02]  /*5aa0*/  FFMA.FTZ R52, R30, R115.reuse, R52 ;  /* 0x000000731e347223 */ /* 0x080fe40000010034 */
[C---:B------:R-:W-:Y:S02]  /*5ab0*/  FFMA.FTZ R30, R38.reuse, R114, -R37 ;  /* 0x00000072261e7223 */ /* 0x040fe40000010825 */
[-C--:B------:R-:W-:Y:S02]  /*5ac0*/  FFMA.FTZ R37, R38, R115.reuse, R39 ;  /* 0x0000007326257223 */ /* 0x080fe40000010027 */
[-C--:B------:R-:W-:Y:S02]  /*5ad0*/  FMUL.FTZ R55, R43, R115.reuse ;  /* 0x000000732b377220 */ /* 0x080fe40000410000 */
[----:B------:R-:W-:-:S02]  /*5ae0*/  FMUL.FTZ R39, R41, R115 ;  /* 0x0000007329277220 */ /* 0x000fc40000410000 */
[CC--:B------:R-:W-:Y:S02]  /*5af0*/  FFMA.FTZ R33, R34.reuse, R114.reuse, -R33 ;  /* 0x0000007222217223 */ /* 0x0c0fe40000010821 */
[-C--:B------:R-:W-:Y:S02]  /*5b00*/  FFMA.FTZ R56, R34, R115.reuse, R56 ;  /* 0x0000007322387223 */ /* 0x080fe40000010038 */
[CC--:B------:R-:W-:Y:S02]  /*5b10*/  FFMA.FTZ R31, R32.reuse, R114.reuse, -R31 ;  /* 0x00000072201f7223 */ /* 0x0c0fe4000001081f */
[----:B------:R-:W-:Y:S02]  /*5b20*/  FFMA.FTZ R54, R32, R115, R54 ;  /* 0x0000007320367223 */ /* 0x000fe40000010036 */
[-C--:B------:R-:W-:Y:S02]  /*5b30*/  FFMA.FTZ R34, R42, R114.reuse, -R55 ;  /* 0x000000722a227223 */ /* 0x080fe40000010837 */
[----:B------:R-:W-:-:S02]  /*5b40*/  FFMA.FTZ R32, R40, R114, -R39 ;  /* 0x0000007228207223 */ /* 0x000fc40000010827 */
[-C--:B------:R-:W-:Y:S02]  /*5b50*/  FMUL.FTZ R55, R47, R115.reuse ;  /* 0x000000732f377220 */ /* 0x080fe40000410000 */
[-C--:B------:R-:W-:Y:S02]  /*5b60*/  FMUL.FTZ R39, R45, R115.reuse ;  /* 0x000000732d277220 */ /* 0x080fe40000410000 */
[-C--:B------:R-:W-:Y:S02]  /*5b70*/  FMUL.FTZ R47, R47, R114.reuse ;  /* 0x000000722f2f7220 */ /* 0x080fe40000410000 */
[CC--:B------:R-:W-:Y:S02]  /*5b80*/  FFMA.FTZ R35, R36.reuse, R114.reuse, -R35 ;  /* 0x0000007224237223 */ /* 0x0c0fe40000010823 */
[----:B------:R-:W-:Y:S02]  /*5b90*/  FFMA.FTZ R128, R36, R115, R128 ;  /* 0x0000007324807223 */ /* 0x000fe40000010080 */
[----:B------:R-:W-:-:S02]  /*5ba0*/  FFMA.FTZ R38, R46, R114, -R55 ;  /* 0x000000722e267223 */ /* 0x000fc40000010837 */
[-C--:B------:R-:W-:Y:S02]  /*5bb0*/  FMUL.FTZ R41, R41, R114.reuse ;  /* 0x0000007229297220 */ /* 0x080fe40000410000 */
[-C--:B------:R-:W-:Y:S02]  /*5bc0*/  FFMA.FTZ R36, R44, R114.reuse, -R39 ;  /* 0x000000722c247223 */ /* 0x080fe40000010827 */
[-C--:B------:R-:W-:Y:S02]  /*5bd0*/  FFMA.FTZ R46, R46, R115.reuse, R47 ;  /* 0x000000732e2e7223 */ /* 0x080fe4000001002f */
[-C--:B------:R-:W-:Y:S02]  /*5be0*/  FMUL.FTZ R39, R49, R115.reuse ;  /* 0x0000007331277220 */ /* 0x080fe40000410000 */
[----:B------:R-:W-:Y:S02]  /*5bf0*/  FMUL.FTZ R47, R51, R115 ;  /* 0x00000073332f7220 */ /* 0x000fe40000410000 */
[----:B------:R-:W-:-:S02]  /*5c00*/  FMUL.FTZ R43, R43, R114 ;  /* 0x000000722b2b7220 */ /* 0x000fc40000410000 */
[-C--:B------:R-:W-:Y:S02]  /*5c10*/  FMUL.FTZ R45, R45, R114.reuse ;  /* 0x000000722d2d7220 */ /* 0x080fe40000410000 */
[-C--:B------:R-:W-:Y:S02]  /*5c20*/  FMUL.FTZ R49, R49, R114.reuse ;  /* 0x0000007231317220 */ /* 0x080fe40000410000 */
[-C--:B------:R-:W-:Y:S02]  /*5c30*/  FMUL.FTZ R51, R51, R114.reuse ;  /* 0x0000007233337220 */ /* 0x080fe40000410000 */
[-C--:B------:R-:W-:Y:S02]  /*5c40*/  FFMA.FTZ R41, R40, R115.reuse, R41 ;  /* 0x0000007328297223 */ /* 0x080fe40000010029 */
[----:B------:R-:W-:Y:S02]  /*5c50*/  FFMA.FTZ R40, R48, R114, -R39 ;  /* 0x0000007230287223 */ /* 0x000fe40000010827 */
[----:B------:R-:W-:-:S02]  /*5c60*/  FFMA.FTZ R43, R42, R115, R43 ;  /* 0x000000732a2b7223 */ /* 0x000fc4000001002b */
        /* <DEDUP_REMOVED lines=55> */
.L_x_518:
[----:B------:R-:W-:Y:S01]  /*5fe0*/  BAR.SYNC.DEFER_BLOCKING 0x0 ;  /* 0x0000000000007b1d */ /* 0x000fe20000010000 */
[----:B------:R-:W-:Y:S01]  /*5ff0*/  LEA R0, R101, R102, 0x2 ;  /* 0x0000006665007211 */ /* 0x000fe200078e10ff */
[----:B------:R-:W-:Y:S01]  /*6000*/  IMAD R20, R104, c[0x0][0x200], RZ ;  /* 0x0000800068147a24 */ /* 0x000fe200078e02ff */
[----:B------:R-:W-:Y:S01]  /*6010*/  SHF.L.U32 R2, R100, 0xb, RZ ;  /* 0x0000000b64027819 */ /* 0x000fe200000006ff */
[----:B------:R-:W-:-:S02]  /*6020*/  IMAD R38, R104, c[0x0][0x1f0], RZ ;  /* 0x00007c0068267a24 */ /* 0x000fc400078e02ff */
[C---:B------:R-:W-:Y:S01]  /*6030*/  IMAD R39, R105.reuse, c[0x0][0x204], R20 ;  /* 0x0000810069277a24 */ /* 0x040fe200078e0214 */
[----:B------:R-:W-:Y:S01]  /*6040*/  SHF.R.S32.HI R3, RZ, 0x1f, R2 ;  /* 0x0000001fff037819 */ /* 0x000fe20000011402 */
[C---:B------:R-:W-:Y:S02]  /*6050*/  IMAD R41, R105.reuse, c[0x0][0x1f4], R38 ;  /* 0x00007d0069297a24 */ /* 0x040fe400078e0226 */
[----:B------:R-:W-:Y:S02]  /*6060*/  IMAD R40, R108, c[0x0][0x208], RZ ;  /* 0x000082006c287a24 */ /* 0x000fe400078e02ff */
[----:B------:R-:W-:-:S04]  /*6070*/  IMAD.WIDE.U32 R36, R105, c[0x0][0x200], R2 ;  /* 0x0000800069247a25 */ /* 0x000fc800078e0002 */
[----:B------:R-:W-:Y:S01]  /*6080*/  IMAD R42, R108, c[0x0][0x1f8], RZ ;  /* 0x00007e006c2a7a24 */ /* 0x000fe200078e02ff */
[----:B------:R-:W-:Y:S01]  /*6090*/  IADD3 R37, R37, R39, RZ ;  /* 0x0000002725257210 */ /* 0x000fe20007ffe0ff */
[----:B------:R-:W-:-:S04]  /*60a0*/  IMAD.WIDE.U32 R38, R105, c[0x0][0x1f0], R2 ;  /* 0x00007c0069267a25 */ /* 0x000fc800078e0002 */
[----:B------:R-:W-:Y:S01]  /*60b0*/  IMAD.WIDE.U32 R36, R109, c[0x0][0x208], R36 ;  /* 0x000082006d247a25 */ /* 0x000fe200078e0024 */
[----:B------:R-:W-:Y:S01]  /*60c0*/  IADD3 R41, R39, R41, RZ ;  /* 0x0000002927297210 */ /* 0x000fe20007ffe0ff */
[----:B------:R-:W-:Y:S02]  /*60d0*/  STS.128 [R0.X16], R12 ;  /* 0x0000000c00007388 */ /* 0x000fe4000000cc00 */
[C---:B------:R-:W-:Y:S01]  /*60e0*/  IMAD R39, R109.reuse, c[0x0][0x20c], R40 ;  /* 0x000083006d277a24 */ /* 0x040fe200078e0228 */
[----:B------:R-:W-:Y:S01]  /*60f0*/  MOV R40, R38 ;  /* 0x0000002600287202 */ /* 0x000fe20000000f00 */
[----:B------:R-:W-:Y:S01]  /*6100*/  STS.128 [R0.X16+0x10], R4 ;  /* 0x0000100400007388 */ /* 0x000fe2000000cc00 */
[----:B------:R-:W-:Y:S01]  /*6110*/  LEA R38, P0, R36, c[0x0][0x258], 0x2 ;  /* 0x0000960024267a11 */ /* 0x000fe200078010ff */
[----:B------:R-:W-:Y:S01]  /*6120*/  IMAD R43, R109, c[0x0][0x1fc], R42 ;  /* 0x00007f006d2b7a24 */ /* 0x000fe200078e022a */
        /* <DEDUP_REMOVED lines=24> */
[----:B------:R-:W-:Y:S01]  /*62b0*/  IMAD.WIDE.U32 R2, R105, c[0x0][0x210], R2 ;  /* 0x0000840069027a25 */ /* 0x000fe200078e0002 */
[----:B------:R-:W-:-:S02]  /*62c0*/  IADD3 R100, R100, 0x1, RZ ;  /* 0x0000000164647810 */ /* 0x000fc40007ffe0ff */
[----:B------:R-:W-:Y:S02]  /*62d0*/  IADD3 R94, P1, R94, 0x4000, RZ ;  /* 0x000040005e5e7810 */ /* 0x000fe40007f3e0ff */
[----:B------:R-:W-:Y:S02]  /*62e0*/  IADD3 R98, P2, R98, 0x2000, RZ ;  /* 0x0000200062627810 */ /* 0x000fe40007f5e0ff */
[----:B------:R-:W-:Y:S02]  /*62f0*/  IADD3 R96, P3, R96, 0x2000, RZ ;  /* 0x0000200060607810 */ /* 0x000fe40007f7e0ff */
[----:B------:R-:W-:Y:S02]  /*6300*/  IADD3.X R93, RZ, R93, RZ, P1, !PT ;  /* 0x0000005dff5d7210 */ /* 0x000fe40000ffe4ff */
        /* <DEDUP_REMOVED lines=15> */
[----:B------:R-:W-:Y:S02]  /*6400*/  FMUL.FTZ R39, R31, -1.4426950216293334961 ;  /* 0xbfb8aa3b1f277820 */ /* 0x000fe40000410000 */
[----:B-1----:R-:W-:Y:S02]  /*6410*/  FMUL.FTZ R40, R24, -1.4426950216293334961 ;  /* 0xbfb8aa3b18287820 */ /* 0x002fe40000410000 */
[----:B------:R-:W-:Y:S02]  /*6420*/  FMUL.FTZ R41, R25, -1.4426950216293334961 ;  /* 0xbfb8aa3b19297820 */ /* 0x000fe40000410000 */
[----:B--2---:R-:W-:Y:S01]  /*6430*/  FMUL.FTZ R47, R23, -1.4426950216293334961 ;  /* 0xbfb8aa3b172f7820 */ /* 0x004fe20000410000 */
[----:B------:R-:W1:Y:S01]  /*6440*/  MUFU.EX2 R37, R37 ;  /* 0x0000002500257308 */ /* 0x000e620000000800 */
[----:B------:R-:W-:-:S02]  /*6450*/  FMUL.FTZ R42, R26, -1.4426950216293334961 ;  /* 0xbfb8aa3b1a2a7820 */ /* 0x000fc40000410000 */
[----:B------:R-:W-:Y:S02]  /*6460*/  FMUL.FTZ R46, R22, -1.4426950216293334961 ;  /* 0xbfb8aa3b162e7820 */ /* 0x000fe40000410000 */
[----:B------:R-:W-:Y:S02]  /*6470*/  FMUL.FTZ R43, R27, -1.4426950216293334961 ;  /* 0xbfb8aa3b1b2b7820 */ /* 0x000fe40000410000 */
[----:B------:R-:W-:Y:S01]  /*6480*/  FMUL.FTZ R45, R21, -1.4426950216293334961 ;  /* 0xbfb8aa3b152d7820 */ /* 0x000fe20000410000 */
[----:B------:R-:W2:Y:S01]  /*6490*/  MUFU.EX2 R38, R38 ;  /* 0x0000002600267308 */ /* 0x000ea20000000800 */
[----:B------:R-:W-:Y:S02]  /*64a0*/  FMUL.FTZ R44, R20, -1.4426950216293334961 ;  /* 0xbfb8aa3b142c7820 */ /* 0x000fe40000410000 */
[----:B0-----:R-:W-:Y:S02]  /*64b0*/  FADD.FTZ R36, R36, 1 ;  /* 0x3f80000024247421 */ /* 0x001fe40000010000 */
[----:B---3--:R-:W-:-:S02]  /*64c0*/  FMUL.FTZ R48, R32, -1.4426950216293334961 ;  /* 0xbfb8aa3b20307820 */ /* 0x008fc40000410000 */
[----:B------:R-:W-:Y:S01]  /*64d0*/  FMUL.FTZ R49, R33, -1.4426950216293334961 ;  /* 0xbfb8aa3b21317820 */ /* 0x000fe20000410000 */
[----:B------:R-:W0:Y:S01]  /*64e0*/  MUFU.EX2 R39, R39 ;  /* 0x0000002700277308 */ /* 0x000e220000000800 */
[----:B------:R-:W-:Y:S02]  /*64f0*/  FMUL.FTZ R50, R34, -1.4426950216293334961 ;  /* 0xbfb8aa3b22327820 */ /* 0x000fe40000410000 */
[----:B------:R-:W-:Y:S02]  /*6500*/  FMUL.FTZ R51, R35, -1.4426950216293334961 ;  /* 0xbfb8aa3b23337820 */ /* 0x000fe40000410000 */
[----:B-1----:R-:W-:-:S03]  /*6510*/  FADD.FTZ R37, R37, 1 ;  /* 0x3f80000025257421 */ /* 0x002fc60000010000 */
        /* <DEDUP_REMOVED lines=18> */
[----:B------:R0:W1:Y:S01]  /*6640*/  MUFU.RCP R52, R37 ;  /* 0x0000002500347308 */ /* 0x0000620000001000 */
[----:B--2---:R-:W-:-:S07]  /*6650*/  FADD.FTZ R44, R44, 1 ;  /* 0x3f8000002c2c7421 */ /* 0x004fce0000010000 */
[----:B------:R-:W2:Y:S01]  /*6660*/  MUFU.EX2 R48, R48 ;  /* 0x0000003000307308 */ /* 0x000ea20000000800 */
[----:B0-----:R-:W-:-:S04]  /*6670*/  FMUL.FTZ R37, R28, R53 ;  /* 0x000000351c257220 */ /* 0x001fc80000410000 */
[----:B------:R-:W-:-:S03]  /*6680*/  FMUL.FTZ R12, R37, R12 ;  /* 0x0000000c250c7220 */ /* 0x000fc60000410000 */
[----:B------:R-:W0:Y:S01]  /*6690*/  MUFU.EX2 R49, R49 ;  /* 0x0000003100317308 */ /* 0x000e220000000800 */
[----:B-1----:R-:W-:-:S04]  /*66a0*/  FMUL.FTZ R28, R29, R52 ;  /* 0x000000341d1c7220 */ /* 0x002fc80000410000 */
[----:B------:R-:W-:-:S03]  /*66b0*/  FMUL.FTZ R13, R28, R13 ;  /* 0x0000000d1c0d7220 */ /* 0x000fc60000410000 */
        /* <DEDUP_REMOVED lines=12> */
[----:B-1----:R-:W-:-:S04]  /*6780*/  FMUL.FTZ R30, R31, R54 ;  /* 0x000000361f1e7220 */ /* 0x002fc80000410000 */
[----:B------:R-:W-:Y:S01]  /*6790*/  FMUL.FTZ R15, R30, R15 ;  /* 0x0000000f1e0f7220 */ /* 0x000fe20000410000 */
[----:B------:R-:W-:Y:S01]  /*67a0*/  BAR.SYNC.DEFER_BLOCKING 0x0 ;  /* 0x0000000000007b1d */ /* 0x000fe20000010000 */
[----:B--2---:R-:W-:-:S05]  /*67b0*/  FMUL.FTZ R29, R24, R57 ;  /* 0x00000039181d7220 */ /* 0x004fca0000410000 */
[----:B------:R-:W1:Y:S01]  /*67c0*/  MUFU.RCP R58, R47 ;  /* 0x0000002f003a7308 */ /* 0x000e620000001000 */
[----:B------:R-:W-:Y:S02]  /*67d0*/  FMUL.FTZ R4, R29, R4 ;  /* 0x000000041d047220 */ /* 0x000fe40000410000 */
[----:B0-----:R-:W-:-:S05]  /*67e0*/  FMUL.FTZ R24, R25, R56 ;  /* 0x0000003819187220 */ /* 0x001fca0000410000 */
[----:B------:R-:W0:Y:S01]  /*67f0*/  MUFU.RCP R59, R42 ;  /* 0x0000002a003b7308 */ /* 0x000e220000001000 */
[----:B------:R-:W-:-:S07]  /*6800*/  FMUL.FTZ R5, R24, R5 ;  /* 0x0000000518057220 */ /* 0x000fce0000410000 */
[----:B------:R-:W2:Y:S01]  /*6810*/  MUFU.RCP R61, R46 ;  /* 0x0000002e003d7308 */ /* 0x000ea20000001000 */
[----:B-1----:R-:W-:Y:S01]  /*6820*/  FMUL.FTZ R24, R23, R58 ;  /* 0x0000003a17187220 */ /* 0x002fe20000410000 */
[----:B------:R-:W-:Y:S06]  /*6830*/  STS.128 [R0.X16], R12 ;  /* 0x0000000c00007388 */ /* 0x000fec000000cc00 */
[----:B------:R-:W1:Y:S01]  /*6840*/  MUFU.RCP R36, R43 ;  /* 0x0000002b00247308 */ /* 0x000e620000001000 */
[----:B0-----:R-:W-:-:S04]  /*6850*/  FMUL.FTZ R25, R26, R59 ;  /* 0x0000003b1a197220 */ /* 0x001fc80000410000 */
[----:B------:R-:W-:-:S03]  /*6860*/  FMUL.FTZ R6, R25, R6 ;  /* 0x0000000619067220 */ /* 0x000fc60000410000 */
[----:B------:R-:W0:Y:S01]  /*6870*/  MUFU.RCP R38, R45 ;  /* 0x0000002d00267308 */ /* 0x000e220000001000 */
[----:B--2---:R-:W-:-:S07]  /*6880*/  FMUL.FTZ R23, R22, R61 ;  /* 0x0000003d16177220 */ /* 0x004fce0000410000 */
[----:B------:R-:W2:Y:S01]  /*6890*/  MUFU.RCP R39, R44 ;  /* 0x0000002c00277308 */ /* 0x000ea20000001000 */
[----:B-1----:R-:W-:Y:S02]  /*68a0*/  FMUL.FTZ R26, R27, R36 ;  /* 0x000000241b1a7220 */ /* 0x002fe40000410000 */
[----:B------:R-:W-:Y:S02]  /*68b0*/  FMUL.FTZ R27, R24, R11 ;  /* 0x0000000b181b7220 */ /* 0x000fe40000410000 */
[----:B------:R-:W-:Y:S02]  /*68c0*/  FMUL.FTZ R7, R26, R7 ;  /* 0x000000071a077220 */ /* 0x000fe40000410000 */
[----:B------:R-:W-:Y:S01]  /*68d0*/  FMUL.FTZ R26, R23, R10 ;  /* 0x0000000a171a7220 */ /* 0x000fe20000410000 */
[----:B------:R-:W1:Y:S01]  /*68e0*/  MUFU.RCP R41, R48 ;  /* 0x0000003000297308 */ /* 0x000e620000001000 */
[----:B0-----:R-:W-:Y:S01]  /*68f0*/  FMUL.FTZ R22, R21, R38 ;  /* 0x0000002615167220 */ /* 0x001fe20000410000 */
[----:B------:R0:W-:Y:S01]  /*6900*/  STS.128 [R0.X16+0x10], R4 ;  /* 0x0000100400007388 */ /* 0x0001e2000000cc00 */
[----:B------:R-:W-:-:S02]  /*6910*/  IMAD R36, R104, c[0x0][0x210], RZ ;  /* 0x0000840068247a24 */ /* 0x000fc400078e02ff */
[----:B------:R-:W-:Y:S02]  /*6920*/  FMUL.FTZ R25, R22, R9 ;  /* 0x0000000916197220 */ /* 0x000fe40000410000 */
[----:B------:R-:W-:Y:S01]  /*6930*/  IMAD R37, R105, c[0x0][0x214], R36 ;  /* 0x0000850069257a24 */ /* 0x000fe200078e0224 */
[----:B------:R-:W3:Y:S01]  /*6940*/  MUFU.RCP R40, R49 ;  /* 0x0000003100287308 */ /* 0x000ee20000001000 */
[----:B--2---:R-:W-:-:S03]  /*6950*/  FMUL.FTZ R21, R20, R39 ;  /* 0x0000002714157220 */ /* 0x004fc60000410000 */
[----:B------:R-:W-:Y:S01]  /*6960*/  IADD3 R3, R3, R37, RZ ;  /* 0x0000002503037210 */ /* 0x000fe20007ffe0ff */
[----:B------:R-:W-:-:S03]  /*6970*/  FMUL.FTZ R24, R21, R8 ;  /* 0x0000000815187220 */ /* 0x000fc60000410000 */
[----:B------:R-:W2:Y:S01]  /*6980*/  MUFU.RCP R31, R50 ;  /* 0x00000032001f7308 */ /* 0x000ea20000001000 */
[----:B-1----:R-:W-:Y:S01]  /*6990*/  FMUL.FTZ R9, R32, R41 ;  /* 0x0000002920097220 */ /* 0x002fe20000410000 */
[----:B------:R-:W-:Y:S01]  /*69a0*/  STS.128 [R0.X16+0x20], R24 ;  /* 0x0000201800007388 */ /* 0x000fe2000000cc00 */
[----:B0-----:R-:W-:Y:S02]  /*69b0*/  IMAD R4, R108, c[0x0][0x218], RZ ;  /* 0x000086006c047a24 */ /* 0x001fe400078e02ff */
[----:B------:R-:W-:Y:S02]  /*69c0*/  FMUL.FTZ R16, R9, R16 ;  /* 0x0000001009107220 */ /* 0x000fe40000410000 */
[----:B------:R-:W-:Y:S01]  /*69d0*/  IMAD R5, R109, c[0x0][0x21c], R4 ;  /* 0x000087006d057a24 */ /* 0x000fe200078e0204 */
[----:B------:R-:W0:Y:S01]  /*69e0*/  MUFU.RCP R28, R51 ;  /* 0x00000033001c7308 */ /* 0x000e220000001000 */
[----:B---3--:R-:W-:Y:S02]  /*69f0*/  FMUL.FTZ R8, R33, R40 ;  /* 0x0000002821087220 */ /* 0x008fe40000410000 */
[----:B------:R-:W-:-:S04]  /*6a00*/  IMAD.WIDE.U32 R2, R109, c[0x0][0x218], R2 ;  /* 0x000086006d027a25 */ /* 0x000fc800078e0002 */
[----:B------:R-:W-:Y:S01]  /*6a10*/  FMUL.FTZ R17, R8, R17 ;  /* 0x0000001108117220 */ /* 0x000fe20000410000 */
[----:B------:R-:W-:Y:S01]  /*6a20*/  IADD3 R3, R3, R5, RZ ;  /* 0x0000000503037210 */ /* 0x000fe20007ffe0ff */
[----:B--2---:R-:W-:Y:S01]  /*6a30*/  FMUL.FTZ R11, R34, R31 ;  /* 0x0000001f220b7220 */ /* 0x004fe20000410000 */
[----:B------:R-:W-:-:S03]  /*6a40*/  LEA R4, P0, R2, c[0x0][0x270], 0x2 ;  /* 0x00009c0002047a11 */ /* 0x000fc600078010ff */
[----:B------:R-:W-:Y:S01]  /*6a50*/  FMUL.FTZ R18, R11, R18 ;  /* 0x000000120b127220 */ /* 0x000fe20000410000 */
[----:B------:R-:W-:Y:S01]  /*6a60*/  LEA.HI.X R5, R2, c[0x0][0x274], R3, 0x2, P0 ;  /* 0x00009d0002057a11 */ /* 0x000fe200000f1403 */
[----:B0-----:R-:W-:Y:S01]  /*6a70*/  FMUL.FTZ R10, R35, R28 ;  /* 0x0000001c230a7220 */ /* 0x001fe20000410000 */
[----:B------:R-:W-:-:S03]  /*6a80*/  ISETP.GE.AND P0, PT, R100, c[0x0][0x174], PT ;  /* 0x00005d0064007a0c */ /* 0x000fc60003f06270 */
[----:B------:R-:W-:-:S04]  /*6a90*/  IMAD.WIDE R2, R99, 0x10, R4 ;  /* 0x0000001063027825 */ /* 0x000fc800078e0204 */
[----:B------:R-:W-:-:S05]  /*6aa0*/  FMUL.FTZ R19, R10, R19 ;  /* 0x000000130a137220 */ /* 0x000fca0000410000 */
        /* <DEDUP_REMOVED lines=12> */
.L_x_525:
[----:B------:R-:W-:Y:S05]  /*6b70*/  EXIT ;  /* 0x000000000000794d */ /* 0x000fea0003800000 */
.L_x_527:
        /* <DEDUP_REMOVED lines=16> */
.L_x_5331:


//--------------------- .text._Z25selective_scan_fwd_kernelI32Selective_Scan_fwd_kernel_traitsILi128ELi16ELi1ELb1ELb1ELb0ELb0EfN3c107complexIfEEEEv13SSMParamsBase --------------------------
	.section	.text._Z25selective_scan_fwd_kernelI32Selective_Scan_fwd_kernel_traitsILi128ELi16ELi1ELb1ELb1ELb0ELb0EfN3c107complexIfEEEEv13SSMParamsBase,"ax",@progbits
	.sectioninfo	@"SHI_REGISTERS=164"
	.align	128
        .global         _Z25selective_scan_fwd_kernelI32Selective_Scan_fwd_kernel_traitsILi128ELi16ELi1ELb1ELb1ELb0ELb0EfN3c107complexIfEEEEv13SSMParamsBase
        .type           _Z25selective_scan_fwd_kernelI32Selective_Scan_fwd_kernel_traitsILi128ELi16ELi1ELb1ELb1ELb0ELb0EfN3c107complexIfEEEEv13SSMParamsBase,@function
        .size           _Z25selective_scan_fwd_kernelI32Selective_Scan_fwd_kernel_traitsILi128ELi16ELi1ELb1ELb1ELb0ELb0EfN3c107complexIfEEEEv13SSMParamsBase,(.L_x_5332 - _Z25selective_scan_fwd_kernelI32Selective_Scan_fwd_kernel_traitsILi128ELi16ELi1ELb1ELb1ELb0ELb0EfN3c107complexIfEEEEv13SSMParamsBase)
        .other          _Z25selective_scan_fwd_kernelI32Selective_Scan_fwd_kernel_traitsILi128ELi16ELi1ELb1ELb1ELb0ELb0EfN3c107complexIfEEEEv13SSMParamsBase,@"STO_CUDA_ENTRY STV_DEFAULT"
_Z25selective_scan_fwd_kernelI32Selective_Scan_fwd_kernel_traitsILi128ELi16ELi1ELb1ELb1ELb0ELb0EfN3c107complexIfEEEEv13SSMParamsBase:
.text._Z25selective_scan_fwd_kernelI32Selective_Scan_fwd_kernel_traitsILi128ELi16ELi1ELb1ELb1ELb0ELb0EfN3c107complexIfEEEEv13SSMParamsBase:
        /* <DEDUP_REMOVED lines=82> */
.L_x_568:
        /* <DEDUP_REMOVED lines=11> */
[----:B----4-:R0:W-:Y:S04]  /*05d0*/  STS.128 [R64.X16+0x400], R16 ;  /* 0x0004001040007388 */ /* 0x0101e8000000cc00 */
[----:B------:R1:W-:Y:S01]  /*05e0*/  STS.128 [R64.X16+0x600], R36 ;  /* 0x0006002440007388 */ /* 0x0003e2000000cc00 */
[----:B------:R-:W-:-:S06]  /*05f0*/  NOP ;  /* 0x0000000000007918 */ /* 0x000fcc0000000000 */
[----:B------:R-:W-:Y:S04]  /*0600*/  LDS.128 R20, [R0.X16+0x10] ;  /* 0x0000100000147984 */ /* 0x000fe8000000cc00 */
[----:B------:R-:W-:Y:S04]  /*0610*/  LDS.128 R24, [R0.X16+0x20] ;  /* 0x0000200000187984 */ /* 0x000fe8000000cc00 */
[----:B------:R-:W-:Y:S04]  /*0620*/  LDS.128 R28, [R0.X16+0x30] ;  /* 0x00003000001c7984 */ /* 0x000fe8000000cc00 */
[----:B------:R-:W-:Y:S04]  /*0630*/  LDS.128 R32, [R0.X16] ;  /* 0x0000000000207984 */ /* 0x000fe8000000cc00 */
[----:B------:R-:W-:Y:S06]  /*0640*/  BAR.SYNC.DEFER_BLOCKING 0x0 ;  /* 0x0000000000007b1d */ /* 0x000fec0000010000 */
[----:B0-----:R-:W2:Y:S04]  /*0650*/  LDG.E.128 R16, [R12.64] ;  /* 0x000000040c107981 */ /* 0x001ea8000c1e1d00 */
[----:B-1----:R-:W3:Y:S04]  /*0660*/  LDG.E.128 R36, [R12.64+0x200] ;  /* 0x000200040c247981 */ /* 0x002ee8000c1e1d00 */
[----:B------:R-:W4:Y:S04]  /*0670*/  LDG.E.128 R40, [R12.64+0x400] ;  /* 0x000400040c287981 */ /* 0x000f28000c1e1d00 */
[----:B------:R-:W4:Y:S01]  /*0680*/  LDG.E.128 R44, [R12.64+0x600] ;  /* 0x000600040c2c7981 */ /* 0x000f22000c1e1d00 */
[----:B------:R-:W-:Y:S01]  /*0690*/  ULDC.U8 UR6, c[0x0][0x17e] ;  /* 0x00005f8000067ab9 */ /* 0x000fe20000000000 */
[----:B------:R-:W-:Y:S02]  /*06a0*/  BSSY B0, `(.L_x_528) ;  /* 0x000003a000007945 */ /* 0x000fe40003800000 */
        /* <DEDUP_REMOVED lines=19> */
[--C-:B------:R-:W-:Y:S01]  /*07e0*/  FADD.FTZ R59, R50, R78.reuse ;  /* 0x0000004e323b7221 */ /* 0x100fe20000010000 */
[----:B------:R-:W-:Y:S01]  /*07f0*/  FSETP.GTU.FTZ.AND P2, PT, R60, 20, PT ;  /* 0x41a000003c00780b */ /* 0x000fe20003f5c000 */
[----:B------:R-:W-:Y:S01]  /*0800*/  FADD.FTZ R56, R51, R78 ;  /* 0x0000004e33387221 */ /* 0x000fe20000010000 */
[----:B------:R-:W-:-:S02]  /*0810*/  FSETP.GTU.FTZ.AND P1, PT, R61, 20, PT ;  /* 0x41a000003d00780b */ /* 0x000fc40003f3c000 */
[----:B------:R-:W-:Y:S02]  /*0820*/  FSETP.GTU.FTZ.AND P0, PT, R58, 20, PT ;  /* 0x41a000003a00780b */ /* 0x000fe40003f1c000 */
[----:B------:R-:W-:-:S03]  /*0830*/  FSETP.GTU.FTZ.AND P6, PT, R59, 20, PT ;  /* 0x41a000003b00780b */ /* 0x000fc60003fdc000 */
        /* <DEDUP_REMOVED lines=32> */
.L_x_529:
[----:B--234-:R-:W-:Y:S05]  /*0a40*/  BSYNC B0 ;  /* 0x0000000000007941 */ /* 0x01cfea0003800000 */
.L_x_528:
        /* <DEDUP_REMOVED lines=37> */
.L_x_531:
[----:B------:R-:W-:Y:S05]  /*0ca0*/  BSYNC B0 ;  /* 0x0000000000007941 */ /* 0x000fea0003800000 */
.L_x_530:
        /* <DEDUP_REMOVED lines=35> */
.L_x_533:
[----:B------:R-:W-:Y:S05]  /*0ee0*/  BSYNC B0 ;  /* 0x0000000000007941 */ /* 0x000fea0003800000 */
.L_x_532:
        /* <DEDUP_REMOVED lines=37> */
.L_x_535:
[----:B------:R-:W-:Y:S05]  /*1140*/  BSYNC B0 ;  /* 0x0000000000007941 */ /* 0x000fea0003800000 */
.L_x_534:
        /* <DEDUP_REMOVED lines=35> */
.L_x_537:
[----:B------:R-:W-:Y:S05]  /*1380*/  BSYNC B0 ;  /* 0x0000000000007941 */ /* 0x000fea0003800000 */
.L_x_536:
        /* <DEDUP_REMOVED lines=37> */
.L_x_539:
[----:B------:R-:W-:Y:S05]  /*15e0*/  BSYNC B0 ;  /* 0x0000000000007941 */ /* 0x000fea0003800000 */
.L_x_538:
        /* <DEDUP_REMOVED lines=35> */
.L_x_541:
[----:B------:R-:W-:Y:S05]  /*1820*/  BSYNC B0 ;  /* 0x0000000000007941 */ /* 0x000fea0003800000 */
.L_x_540:
        /* <DEDUP_REMOVED lines=37> */
.L_x_543:
[----:B------:R-:W-:Y:S05]  /*1a80*/  BSYNC B0 ;  /* 0x0000000000007941 */ /* 0x000fea0003800000 */
.L_x_542:
        /* <DEDUP_REMOVED lines=35> */
.L_x_545:
[----:B------:R-:W-:Y:S05]  /*1cc0*/  BSYNC B0 ;  /* 0x0000000000007941 */ /* 0x000fea0003800000 */
.L_x_544:
        /* <DEDUP_REMOVED lines=42> */
.L_x_547:
[----:B------:R-:W-:Y:S05]  /*1f70*/  BSYNC B0 ;  /* 0x0000000000007941 */ /* 0x000fea0003800000 */
.L_x_546:
        /* <DEDUP_REMOVED lines=33> */
.L_x_549:
[----:B------:R-:W-:Y:S05]  /*2190*/  BSYNC B0 ;  /* 0x0000000000007941 */ /* 0x000fea0003800000 */
.L_x_548:
        /* <DEDUP_REMOVED lines=33> */
.L_x_551:
[----:B------:R-:W-:Y:S05]  /*23b0*/  BSYNC B0 ;  /* 0x0000000000007941 */ /* 0x000fea0003800000 */
.L_x_550:
        /* <DEDUP_REMOVED lines=33> */
.L_x_553:
[----:B------:R-:W-:Y:S05]  /*25d0*/  BSYNC B0 ;  /* 0x0000000000007941 */ /* 0x000fea0003800000 */
.L_x_552:
        /* <DEDUP_REMOVED lines=33> */
.L_x_555:
[----:B------:R-:W-:Y:S05]  /*27f0*/  BSYNC B0 ;  /* 0x0000000000007941 */ /* 0x000fea0003800000 */
.L_x_554:
        /* <DEDUP_REMOVED lines=33> */
.L_x_557:
[----:B------:R-:W-:Y:S05]  /*2a10*/  BSYNC B0 ;  /* 0x0000000000007941 */ /* 0x000fea0003800000 */
.L_x_556:
        /* <DEDUP_REMOVED lines=33> */
.L_x_559:
[----:B------:R-:W-:Y:S05]  /*2c30*/  BSYNC B0 ;  /* 0x0000000000007941 */ /* 0x000fea0003800000 */
.L_x_558:
        /* <DEDUP_REMOVED lines=19> */
[----:B------:R-:W-:Y:S01]  /*2d70*/  HFMA2.MMA R102, -RZ, RZ, 0, 0 ;  /* 0x00000000ff667435 */ /* 0x000fe200000001ff */
        /* <DEDUP_REMOVED lines=16> */
.L_x_566:
        /* <DEDUP_REMOVED lines=22> */
[----:B------:R0:W4:Y:S04]  /*2fe0*/  LDG.E.128 R28, [R104.64+0x400] ;  /* 0x00040004681c7981 */ /* 0x000128000c1e1d00 */
[----:B------:R0:W4:Y:S04]  /*2ff0*/  LDG.E.128 R32, [R104.64+0x600] ;  /* 0x0006000468207981 */ /* 0x000128000c1e1d00 */
[----:B------:R0:W4:Y:S04]  /*3000*/  LDG.E.128 R36, [R104.64+0x800] ;  /* 0x0008000468247981 */ /* 0x000128000c1e1d00 */
[----:B------:R0:W4:Y:S04]  /*3010*/  LDG.E.128 R40, [R104.64+0xa00] ;  /* 0x000a000468287981 */ /* 0x000128000c1e1d00 */
[----:B------:R0:W4:Y:S04]  /*3020*/  LDG.E.128 R44, [R104.64+0xc00] ;  /* 0x000c0004682c7981 */ /* 0x000128000c1e1d00 */
[----:B------:R0:W4:Y:S01]  /*3030*/  LDG.E.128 R48, [R104.64+0xe00] ;  /* 0x000e000468307981 */ /* 0x000122000c1e1d00 */
[----:B------:R-:W-:Y:S01]  /*3040*/  SHF.L.U32 R141, R76, 0x3, RZ ;  /* 0x000000034c8d7819 */ /* 0x000fe200000006ff */
[----:B------:R-:W-:-:S03]  /*3050*/  IMAD R136, R80, c[0x0][0x1b8], RZ ;  /* 0x00006e0050887a24 */ /* 0x000fc600078e02ff */
[----:B------:R-:W-:Y:S01]  /*3060*/  LOP3.LUT R141, R141, 0xffffff00, RZ, 0xc0, !PT ;  /* 0xffffff008d8d7812 */ /* 0x000fe200078ec0ff */
[----:B------:R-:W-:-:S03]  /*3070*/  IMAD R145, R81, c[0x0][0x1bc], R136 ;  /* 0x00006f0051917a24 */ /* 0x000fc600078e0288 */
[----:B------:R-:W-:-:S04]  /*3080*/  IADD3 R143, R141, R74, RZ ;  /* 0x0000004a8d8f7210 */ /* 0x000fc80007ffe0ff */
[CC--:B------:R-:W-:Y:S02]  /*3090*/  LEA.HI.SX32 R136, R143.reuse, R143.reuse, 0x1b ;  /* 0x0000008f8f887211 */ /* 0x0c0fe400078fdaff */
[C---:B------:R-:W-:Y:S02]  /*30a0*/  IADD3 R142, R143.reuse, 0x60, RZ ;  /* 0x000000608f8e7810 */ /* 0x040fe40007ffe0ff */
[C---:B------:R-:W-:Y:S02]  /*30b0*/  IADD3 R144, R143.reuse, 0x80, RZ ;  /* 0x000000808f907810 */ /* 0x040fe40007ffe0ff */
[C---:B------:R-:W-:Y:S02]  /*30c0*/  IADD3 R146, R143.reuse, 0xa0, RZ ;  /* 0x000000a08f927810 */ /* 0x040fe40007ffe0ff */
[----:B------:R-:W-:Y:S02]  /*30d0*/  IADD3 R148, R143, 0xc0, RZ ;  /* 0x000000c08f947810 */ /* 0x000fe40007ffe0ff */
[----:B------:R-:W-:-:S02]  /*30e0*/  LEA.HI.SX32 R142, R142, R143, 0x1b ;  /* 0x0000008f8e8e7211 */ /* 0x000fc400078fdaff */
[-C--:B------:R-:W-:Y:S02]  /*30f0*/  LEA.HI.SX32 R144, R144, R143.reuse, 0x1b ;  /* 0x0000008f90907211 */ /* 0x080fe400078fdaff */
[-C--:B------:R-:W-:Y:S02]  /*3100*/  LEA.HI.SX32 R146, R146, R143.reuse, 0x1b ;  /* 0x0000008f92927211 */ /* 0x080fe400078fdaff */
[----:B------:R-:W-:Y:S01]  /*3110*/  LEA.HI.SX32 R148, R148, R143, 0x1b ;  /* 0x0000008f94947211 */ /* 0x000fe200078fdaff */
[----:B--2---:R-:W-:Y:S02]  /*3120*/  FMUL.FTZ R137, R92, 1.4426950216293334961 ;  /* 0x3fb8aa3b5c897820 */ /* 0x004fe40000410000 */
[C---:B------:R-:W-:Y:S02]  /*3130*/  FMUL.FTZ R92, R93.reuse, R62 ;  /* 0x0000003e5d5c7220 */ /* 0x040fe40000410000 */
[----:B------:R-:W-:Y:S02]  /*3140*/  FMUL.FTZ R101, R93, R65 ;  /* 0x000000415d657220 */ /* 0x000fe40000410000 */
[----:B------:R-:W-:-:S02]  /*3150*/  FMUL.RZ R103, R92, 0.15915493667125701904 ;  /* 0x3e22f9835c677820 */ /* 0x000fc4000040c000 */
[----:B------:R-:W-:Y:S02]  /*3160*/  FMUL.FTZ R92, R93, R63 ;  /* 0x0000003f5d5c7220 */ /* 0x000fe40000410000 */
[----:B------:R-:W-:Y:S01]  /*3170*/  FMUL.RZ R101, R101, 0.15915493667125701904 ;  /* 0x3e22f98365657820 */ /* 0x000fe2000040c000 */
[----:B------:R-:W-:Y:S01]  /*3180*/  MUFU.SIN R112, R103 ;  /* 0x0000006700707308 */ /* 0x000fe20000000400 */
[----:B0-----:R-:W-:Y:S02]  /*3190*/  FMUL.RZ R104, R92, 0.15915493667125701904 ;  /* 0x3e22f9835c687820 */ /* 0x001fe4000040c000 */
[----:B------:R-:W-:Y:S02]  /*31a0*/  FMUL.FTZ R92, R93, R60 ;  /* 0x0000003c5d5c7220 */ /* 0x000fe40000410000 */
[C---:B------:R-:W-:Y:S02]  /*31b0*/  FMUL.FTZ R113, R137.reuse, R62 ;  /* 0x0000003e89717220 */ /* 0x040fe40000410000 */
[C---:B------:R-:W-:Y:S01]  /*31c0*/  FMUL.FTZ R119, R137.reuse, R54 ;  /* 0x0000003689777220 */ /* 0x040fe20000410000 */
[----:B------:R-:W-:Y:S01]  /*31d0*/  MUFU.SIN R115, R101 ;  /* 0x0000006500737308 */ /* 0x000fe20000000400 */
[----:B------:R-:W-:-:S02]  /*31e0*/  FMUL.FTZ R126, R137, R59 ;  /* 0x0000003b897e7220 */ /* 0x000fc40000410000 */
[C---:B------:R-:W-:Y:S02]  /*31f0*/  FMUL.FTZ R122, R137.reuse, R57 ;  /* 0x00000039897a7220 */ /* 0x040fe40000410000 */
[C---:B------:R-:W-:Y:S02]  /*3200*/  FMUL.FTZ R110, R137.reuse, R63 ;  /* 0x0000003f896e7220 */ /* 0x040fe40000410000 */
[C---:B------:R-:W-:Y:S01]  /*3210*/  FMUL.FTZ R125, R137.reuse, R56 ;  /* 0x00000038897d7220 */ /* 0x040fe20000410000 */
[----:B------:R0:W-:Y:S01]  /*3220*/  MUFU.COS R139, R101 ;  /* 0x00000065008b7308 */ /* 0x0001e20000000000 */
[----:B---3--:R1:W-:Y:S01]  /*3230*/  STS.128 [R136.X16], R20 ;  /* 0x0000001488007388 */ /* 0x0083e2000000cc00 */
[C---:B------:R-:W-:Y:S02]  /*3240*/  FMUL.FTZ R128, R137.reuse, R58 ;  /* 0x0000003a89807220 */ /* 0x040fe40000410000 */
[C---:B------:R-:W-:Y:S02]  /*3250*/  FMUL.FTZ R108, R137.reuse, R60 ;  /* 0x0000003c896c7220 */ /* 0x040fe40000410000 */
[----:B------:R-:W-:-:S02]  /*3260*/  FMUL.FTZ R106, R137, R61 ;  /* 0x0000003d896a7220 */ /* 0x000fc40000410000 */
[----:B------:R2:W-:Y:S01]  /*3270*/  MUFU.COS R114, R103 ;  /* 0x0000006700727308 */ /* 0x0005e20000000000 */
[----:B0-----:R-:W-:Y:S02]  /*3280*/  FMUL.RZ R101, R92, 0.15915493667125701904 ;  /* 0x3e22f9835c657820 */ /* 0x001fe4000040c000 */
[----:B------:R-:W-:Y:S02]  /*3290*/  FMUL.FTZ R92, R93, R61 ;  /* 0x0000003d5d5c7220 */ /* 0x000fe40000410000 */
[----:B------:R-:W-:-:S03]  /*32a0*/  FMUL.FTZ R134, R137, R65 ;  /* 0x0000004189867220 */ /* 0x000fc60000410000 */
[----:B------:R-:W-:Y:S01]  /*32b0*/  MUFU.SIN R111, R104 ;  /* 0x00000068006f7308 */ /* 0x000fe20000000400 */
[----:B--2---:R-:W-:Y:S01]  /*32c0*/  FMUL.RZ R103, R92, 0.15915493667125701904 ;  /* 0x3e22f9835c677820 */ /* 0x004fe2000040c000 */
[----:B-1----:R-:W-:Y:S01]  /*32d0*/  IADD3 R20, R143, 0xe0, RZ ;  /* 0x000000e08f147810 */ /* 0x002fe20007ffe0ff */
[C---:B------:R-:W-:Y:S02]  /*32e0*/  FMUL.FTZ R92, R93.reuse, R58 ;  /* 0x0000003a5d5c7220 */ /* 0x040fe40000410000 */
[----:B------:R-:W-:Y:S01]  /*32f0*/  IMAD R21, R116, c[0x0][0x1c0], RZ ;  /* 0x0000700074157a24 */ /* 0x000fe200078e02ff */
[----:B------:R-:W-:Y:S01]  /*3300*/  LEA.HI.SX32 R20, R20, R143, 0x1b ;  /* 0x0000008f14147211 */ /* 0x000fe200078fdaff */
[----:B------:R-:W-:Y:S01]  /*3310*/  FMUL.FTZ R22, R93, R53 ;  /* 0x000000355d167220 */ /* 0x000fe20000410000 */
[----:B------:R0:W-:Y:S08]  /*3320*/  MUFU.COS R135, R104 ;  /* 0x0000006800877308 */ /* 0x0001f00000000000 */
[----:B------:R-:W-:Y:S01]  /*3330*/  MUFU.SIN R109, R101 ;  /* 0x00000065006d7308 */ /* 0x000fe20000000400 */
[----:B0-----:R-:W-:-:S02]  /*3340*/  FMUL.RZ R104, R92, 0.15915493667125701904 ;  /* 0x3e22f9835c687820 */ /* 0x001fc4000040c000 */
[----:B------:R-:W-:-:S04]  /*3350*/  FMUL.FTZ R92, R93, R59 ;  /* 0x0000003b5d5c7220 */ /* 0x000fc80000410000 */
[----:B------:R-:W-:Y:S01]  /*3360*/  FMUL.RZ R105, R92, 0.15915493667125701904 ;  /* 0x3e22f9835c697820 */ /* 0x000fe2000040c000 */
[----:B------:R-:W-:Y:S01]  /*3370*/  MUFU.SIN R127, R104 ;  /* 0x00000068007f7308 */ /* 0x000fe20000000400 */
[----:B------:R-:W-:-:S04]  /*3380*/  FMUL.FTZ R92, R93, R56 ;  /* 0x000000385d5c7220 */ /* 0x000fc80000410000 */
[----:B------:R-:W-:-:S03]  /*3390*/  FMUL.RZ R117, R92, 0.15915493667125701904 ;  /* 0x3e22f9835c757820 */ /* 0x000fc6000040c000 */
[----:B------:R0:W-:Y:S08]  /*33a0*/  MUFU.COS R129, R104 ;  /* 0x0000006800817308 */ /* 0x0001f00000000000 */
[----:B------:R-:W-:Y:S01]  /*33b0*/  MUFU.COS R133, R101 ;  /* 0x0000006500857308 */ /* 0x000fe20000000000 */
[----:B0-----:R-:W-:-:S04]  /*33c0*/  FMUL.FTZ R104, R93, R57 ;  /* 0x000000395d687220 */ /* 0x001fc80000410000 */
[----:B------:R-:W-:Y:S02]  /*33d0*/  FMUL.RZ R130, R104, 0.15915493667125701904 ;  /* 0x3e22f98368827820 */ /* 0x000fe4000040c000 */
[----:B------:R-:W-:Y:S01]  /*33e0*/  FMUL.FTZ R104, R93, R54 ;  /* 0x000000365d687220 */ /* 0x000fe20000410000 */
[----:B------:R-:W-:Y:S03]  /*33f0*/  MUFU.SIN R107, R103 ;  /* 0x00000067006b7308 */ /* 0x000fe60000000400 */
[----:B------:R-:W-:-:S05]  /*3400*/  FMUL.RZ R132, R104, 0.15915493667125701904 ;  /* 0x3e22f98368847820 */ /* 0x000fca000040c000 */
[----:B------:R-:W-:Y:S08]  /*3410*/  MUFU.SIN R121, R130 ;  /* 0x0000008200797308 */ /* 0x000ff00000000400 */
[----:B------:R0:W-:Y:S08]  /*3420*/  MUFU.COS R123, R130 ;  /* 0x00000082007b7308 */ /* 0x0001f00000000000 */
[----:B------:R-:W-:Y:S01]  /*3430*/  MUFU.SIN R118, R132 ;  /* 0x0000008400767308 */ /* 0x000fe20000000400 */
[----:B0-----:R-:W-:-:S04]  /*3440*/  IADD3 R130, R143, 0x20, RZ ;  /* 0x000000208f827810 */ /* 0x001fc80007ffe0ff */
[----:B------:R-:W-:-:S03]  /*3450*/  LEA.HI.SX32 R138, R130, R143, 0x1b ;  /* 0x0000008f828a7211 */ /* 0x000fc600078fdaff */
[----:B------:R0:W-:Y:S02]  /*3460*/  MUFU.COS R120, R132 ;  /* 0x0000008400787308 */ /* 0x0001e40000000000 */
[----:B----4-:R1:W-:Y:S06]  /*3470*/  STS.128 [R138.X16+0x200], R24 ;  /* 0x000200188a007388 */ /* 0x0103ec000000cc00 */
[----:B------:R-:W-:Y:S01]  /*3480*/  MUFU.COS R131, R103 ;  /* 0x0000006700837308 */ /* 0x000fe20000000000 */
[----:B0-----:R-:W-:-:S04]  /*3490*/  IADD3 R132, R143, 0x40, RZ ;  /* 0x000000408f847810 */ /* 0x001fc80007ffe0ff */
[----:B------:R-:W-:Y:S01]  /*34a0*/  LEA.HI.SX32 R140, R132, R143, 0x1b ;  /* 0x0000008f848c7211 */ /* 0x000fe200078fdaff */
[----:B------:R-:W-:Y:S02]  /*34b0*/  IMAD R143, R74, 0x7, R143 ;  /* 0x000000074a8f7824 */ /* 0x000fe400078e028f */
[----:B------:R-:W-:Y:S01]  /*34c0*/  MUFU.SIN R103, R105 ;  /* 0x0000006900677308 */ /* 0x000fe20000000400 */
[----:B------:R-:W-:Y:S01]  /*34d0*/  FMUL.FTZ R132, R137, R55 ;  /* 0x0000003789847220 */ /* 0x000fe20000410000 */
[----:B------:R0:W-:Y:S01]  /*34e0*/  STS.128 [R140.X16+0x400], R28 ;  /* 0x0004001c8c007388 */ /* 0x0001e2000000cc00 */
[----:B-1----:R-:W-:Y:S01]  /*34f0*/  IMAD R27, R102, c[0x0][0x1c4], R21 ;  /* 0x00007100661b7a24 */ /* 0x002fe200078e0215 */
[C---:B------:R-:W-:Y:S01]  /*3500*/  IADD3 R21, R143.reuse, 0x1, RZ ;  /* 0x000000018f157810 */ /* 0x040fe20007ffe0ff */
[----:B------:R-:W-:Y:S01]  /*3510*/  FMUL.RZ R26, R22, 0.15915493667125701904 ;  /* 0x3e22f983161a7820 */ /* 0x000fe2000040c000 */
[----:B------:R1:W-:Y:S01]  /*3520*/  STS.128 [R142.X16+0x600], R32 ;  /* 0x000600208e007388 */ /* 0x0003e2000000cc00 */
[----:B------:R-:W-:Y:S01]  /*3530*/  IADD3 R25, R143, 0x5, RZ ;  /* 0x000000058f197810 */ /* 0x000fe20007ffe0ff */
[----:B------:R2:W-:Y:S02]  /*3540*/  MUFU.COS R101, R105 ;  /* 0x0000006900657308 */ /* 0x0005e40000000000 */
[----:B------:R3:W-:Y:S04]  /*3550*/  STS.128 [R144.X16+0x800], R36 ;  /* 0x0008002490007388 */ /* 0x0007e8000000cc00 */
[----:B------:R-:W-:Y:S02]  /*3560*/  STS.128 [R146.X16+0xa00], R40 ;  /* 0x000a002892007388 */ /* 0x000fe4000000cc00 */
[----:B------:R-:W-:Y:S01]  /*3570*/  MUFU.SIN R92, R117 ;  /* 0x00000075005c7308 */ /* 0x000fe20000000400 */
[----:B--2---:R-:W-:Y:S01]  /*3580*/  IMAD.WIDE.U32 R104, R81, c[0x0][0x1b8], RZ ;  /* 0x00006e0051687a25 */ /* 0x004fe200078e00ff */
[----:B------:R-:W-:Y:S01]  /*3590*/  STS.128 [R148.X16+0xc00], R44 ;  /* 0x000c002c94007388 */ /* 0x000fe2000000cc00 */
[----:B0-----:R-:W-:-:S03]  /*35a0*/  IADD3 R29, R143, 0x3, RZ ;  /* 0x000000038f1d7810 */ /* 0x001fc60007ffe0ff */
[----:B------:R0:W-:Y:S01]  /*35b0*/  STS.128 [R20.X16+0xe00], R48 ;  /* 0x000e003014007388 */ /* 0x0001e2000000cc00 */
[----:B-1----:R-:W-:Y:S01]  /*35c0*/  LEA R34, R74, R141, 0x3 ;  /* 0x0000008d4a227211 */ /* 0x002fe200078e18ff */
[----:B------:R1:W-:Y:S01]  /*35d0*/  MUFU.COS R124, R117 ;  /* 0x00000075007c7308 */ /* 0x0003e20000000000 */
[----:B------:R-:W-:Y:S01]  /*35e0*/  IADD3 R105, R105, R145, RZ ;  /* 0x0000009169697210 */ /* 0x000fe20007ffe0ff */
[----:B------:R-:W-:Y:S01]  /*35f0*/  FMUL.FTZ R145, R93, R52 ;  /* 0x000000345d917220 */ /* 0x000fe20000410000 */
[----:B------:R-:W-:Y:S01]  /*3600*/  LEA.HI.SX32 R24, R21, R34, 0x1b ;  /* 0x0000002215187211 */ /* 0x000fe200078fdaff */
[----:B---3--:R-:W-:Y:S01]  /*3610*/  FMUL.FTZ R38, R137, R52 ;  /* 0x0000003489267220 */ /* 0x008fe20000410000 */
[-C--:B------:R-:W-:Y:S01]  /*3620*/  LEA.HI.SX32 R36, R25, R34.reuse, 0x1b ;  /* 0x0000002219247211 */ /* 0x080fe200078fdaff */
[----:B------:R-:W-:Y:S01]  /*3630*/  IMAD.WIDE.U32 R104, R102, c[0x0][0x1c0], R104 ;  /* 0x0000700066687a25 */ /* 0x000fe200078e0068 */
[----:B------:R-:W-:Y:S01]  /*3640*/  IADD3 R39, R143, 0x2, RZ ;  /* 0x000000028f277810 */ /* 0x000fe20007ffe0ff */
[----:B------:R-:W2:Y:S01]  /*3650*/  MUFU.EX2 R113, R113 ;  /* 0x0000007100717308 */ /* 0x000ea20000000800 */
[----:B------:R-:W-:Y:S01]  /*3660*/  LEA.HI.SX32 R29, R29, R34, 0x1b ;  /* 0x000000221d1d7211 */ /* 0x000fe200078fdaff */
[----:B-1----:R-:W-:Y:S01]  /*3670*/  FMUL.FTZ R117, R93, R55 ;  /* 0x000000375d757220 */ /* 0x002fe20000410000 */
[----:B------:R-:W-:Y:S01]  /*3680*/  IADD3 R25, R105, R27, RZ ;  /* 0x0000001b69197210 */ /* 0x000fe20007ffe0ff */
[----:B------:R-:W-:Y:S01]  /*3690*/  FMUL.RZ R145, R145, 0.15915493667125701904 ;  /* 0x3e22f98391917820 */ /* 0x000fe2000040c000 */
[----:B------:R-:W-:Y:S01]  /*36a0*/  LEA R32, P0, R104, c[0x0][0x230], 0x3 ;  /* 0x00008c0068207a11 */ /* 0x000fe200078018ff */
[----:B------:R-:W-:Y:S01]  /*36b0*/  FMUL.RZ R147, R117, 0.15915493667125701904 ;  /* 0x3e22f98375937820 */ /* 0x000fe2000040c000 */
[----:B0-----:R-:W-:Y:S01]  /*36c0*/  LEA.HI.SX32 R20, R143, R143, 0x1b ;  /* 0x0000008f8f147211 */ /* 0x001fe200078fdaff */
[----:B------:R-:W-:-:S06]  /*36d0*/  NOP ;  /* 0x0000000000007918 */ /* 0x000fcc0000000000 */
[----:B------:R-:W0:Y:S01]  /*36e0*/  LDS.128 R20, [R20.X16] ;  /* 0x0000000014147984 */ /* 0x000e22000000cc00 */
[----:B------:R-:W-:Y:S01]  /*36f0*/  LEA.HI.X R33, R104, c[0x0][0x234], R25, 0x3, P0 ;  /* 0x00008d0068217a11 */ /* 0x000fe200000f1c19 */
[----:B------:R-:W-:Y:S01]  /*3700*/  FMUL.FTZ R25, R93, R2 ;  /* 0x000000025d197220 */ /* 0x000fe20000410000 */
[----:B------:R-:W1:Y:S01]  /*3710*/  MUFU.EX2 R119, R119 ;  /* 0x0000007700777308 */ /* 0x000e620000000800 */
[----:B--2---:R-:W-:Y:S01]  /*3720*/  FMUL.FTZ R114, R113, R114 ;  /* 0x0000007271727220 */ /* 0x004fe20000410000 */
[----:B------:R-:W-:Y:S01]  /*3730*/  LEA.HI.SX32 R39, R39, R34, 0x1b ;  /* 0x0000002227277211 */ /* 0x000fe200078fdaff */
[----:B------:R-:W-:Y:S01]  /*3740*/  FMUL.RZ R44, R25, 0.15915493667125701904 ;  /* 0x3e22f983192c7820 */ /* 0x000fe2000040c000 */
[----:B------:R-:W-:Y:S01]  /*3750*/  IADD3 R37, R143, 0x4, RZ ;  /* 0x000000048f257810 */ /* 0x000fe20007ffe0ff */
[----:B------:R-:W-:Y:S01]  /*3760*/  FMUL.FTZ R41, R137, R53 ;  /* 0x0000003589297220 */ /* 0x000fe20000410000 */
[----:B------:R-:W-:Y:S01]  /*3770*/  IADD3 R35, R143, 0x6, RZ ;  /* 0x000000068f237810 */ /* 0x000fe20007ffe0ff */
[----:B------:R-:W-:Y:S01]  /*3780*/  FMUL.FTZ R113, R113, R112 ;  /* 0x0000007071717220 */ /* 0x000fe20000410000 */
[----:B------:R-:W-:Y:S01]  /*3790*/  MUFU.SIN R117, R147 ;  /* 0x0000009300757308 */ /* 0x000fe20000000400 */
[----:B------:R-:W-:Y:S01]  /*37a0*/  FMUL.FTZ R42, R137, R2 ;  /* 0x00000002892a7220 */ /* 0x000fe20000410000 */
[----:B------:R-:W-:-:S02]  /*37b0*/  LEA.HI.SX32 R37, R37, R34, 0x1b ;  /* 0x0000002225257211 */ /* 0x000fc400078fdaff */
[----:B------:R-:W-:Y:S02]  /*37c0*/  IADD3 R143, R143, 0x7, RZ ;  /* 0x000000078f8f7810 */ /* 0x000fe40007ffe0ff */
[----:B------:R-:W-:Y:S02]  /*37d0*/  LEA.HI.SX32 R35, R35, R34, 0x1b ;  /* 0x0000002223237211 */ /* 0x000fe400078fdaff */
[----:B------:R-:W2:Y:S01]  /*37e0*/  MUFU.EX2 R132, R132 ;  /* 0x0000008400847308 */ /* 0x000ea20000000800 */
[----:B-1----:R-:W-:Y:S01]  /*37f0*/  FMUL.FTZ R49, R119, R120 ;  /* 0x0000007877317220 */ /* 0x002fe20000410000 */
[----:B------:R-:W-:Y:S01]  /*3800*/  LEA.HI.SX32 R34, R143, R34, 0x1b ;  /* 0x000000228f227211 */ /* 0x000fe200078fdaff */
[----:B------:R-:W-:Y:S02]  /*3810*/  FMUL.FTZ R48, R119, R118 ;  /* 0x0000007677307220 */ /* 0x000fe40000410000 */
[----:B------:R-:W-:-:S03]  /*3820*/  FMUL.FTZ R143, R137, R0 ;  /* 0x00000000898f7220 */ /* 0x000fc60000410000 */
[----:B------:R-:W-:Y:S08]  /*3830*/  MUFU.SIN R30, R26 ;  /* 0x0000001a001e7308 */ /* 0x000ff00000000400 */
[----:B------:R1:W-:Y:S01]  /*3840*/  MUFU.COS R40, R26 ;  /* 0x0000001a00287308 */ /* 0x0003e20000000000 */
[----:B--2---:R-:W-:Y:S02]  /*3850*/  FMUL.FTZ R46, R132, R117 ;  /* 0x00000075842e7220 */ /* 0x004fe40000410000 */
[----:B0-----:R-:W-:-:S02]  /*3860*/  FMUL.FTZ R117, R82, R20 ;  /* 0x0000001452757220 */ /* 0x001fc40000410000 */
[----:B------:R-:W-:-:S03]  /*3870*/  FMUL.FTZ R120, R82, R21 ;  /* 0x0000001552787220 */ /* 0x000fc60000410000 */
[----:B------:R-:W0:Y:S01]  /*3880*/  MUFU.EX2 R126, R126 ;  /* 0x0000007e007e7308 */ /* 0x000e220000000800 */
[----:B-1----:R-:W1:Y:S01]  /*3890*/  LDS.128 R24, [R24.X16+0x10] ;  /* 0x0000100018187984 */ /* 0x002e62000000cc00 */
[-C--:B------:R-:W-:Y:S02]  /*38a0*/  FMUL.FTZ R21, R117, R113.reuse ;  /* 0x0000007175157220 */ /* 0x080fe40000410000 */
[----:B------:R-:W-:-:S04]  /*38b0*/  FMUL.FTZ R20, R120, R113 ;  /* 0x0000007178147220 */ /* 0x000fc80000410000 */
[----:B------:R-:W2:Y:S08]  /*38c0*/  MUFU.EX2 R122, R122 ;  /* 0x0000007a007a7308 */ /* 0x000eb00000000800 */
[----:B------:R-:W-:Y:S01]  /*38d0*/  MUFU.SIN R28, R145 ;  /* 0x00000091001c7308 */ /* 0x000fe20000000400 */
[C---:B0-----:R-:W-:Y:S02]  /*38e0*/  FMUL.FTZ R104, R126.reuse, R101 ;  /* 0x000000657e687220 */ /* 0x041fe40000410000 */
[----:B------:R-:W-:-:S02]  /*38f0*/  FMUL.FTZ R103, R126, R103 ;  /* 0x000000677e677220 */ /* 0x000fc40000410000 */
[----:B------:R-:W-:-:S03]  /*3900*/  FMUL.FTZ R126, R83, R22 ;  /* 0x00000016537e7220 */ /* 0x000fc60000410000 */
[----:B------:R-:W-:Y:S01]  /*3910*/  MUFU.COS R31, R145 ;  /* 0x00000091001f7308 */ /* 0x000fe20000000000 */
[C---:B--2---:R-:W-:Y:S02]  /*3920*/  FMUL.FTZ R50, R122.reuse, R121 ;  /* 0x000000797a327220 */ /* 0x044fe40000410000 */
[----:B------:R-:W-:Y:S02]  /*3930*/  FMUL.FTZ R121, R83, R23 ;  /* 0x0000001753797220 */ /* 0x000fe40000410000 */
[----:B------:R-:W-:-:S03]  /*3940*/  FMUL.FTZ R51, R122, R123 ;  /* 0x0000007b7a337220 */ /* 0x000fc60000410000 */
[----:B------:R-:W0:Y:S08]  /*3950*/  MUFU.EX2 R38, R38 ;  /* 0x0000002600267308 */ /* 0x000e300000000800 */
[----:B------:R-:W2:Y:S08]  /*3960*/  MUFU.EX2 R110, R110 ;  /* 0x0000006e006e7308 */ /* 0x000eb00000000800 */
[----:B------:R-:W3:Y:S01]  /*3970*/  MUFU.EX2 R125, R125 ;  /* 0x0000007d007d7308 */ /* 0x000ee20000000800 */
[----:B0-----:R-:W-:-:S02]  /*3980*/  FMUL.FTZ R119, R38, R31 ;  /* 0x0000001f26777220 */ /* 0x001fc40000410000 */
[----:B------:R-:W-:Y:S02]  /*3990*/  FMUL.FTZ R118, R38, R28 ;  /* 0x0000001c26767220 */ /* 0x000fe40000410000 */
[-C--:B------:R-:W-:Y:S02]  /*39a0*/  FFMA.FTZ R28, R120, R114.reuse, R21 ;  /* 0x00000072781c7223 */ /* 0x080fe40000010015 */
[----:B------:R-:W-:Y:S01]  /*39b0*/  FFMA.FTZ R31, R117, R114, -R20 ;  /* 0x00000072751f7223 */ /* 0x000fe20000010814 */
[----:B------:R-:W0:Y:S01]  /*39c0*/  MUFU.EX2 R41, R41 ;  /* 0x0000002900297308 */ /* 0x000e220000000800 */
[----:B------:R4:W4:Y:S01]  /*39d0*/  LDS.128 R20, [R39.X16+0x20] ;  /* 0x0000200027147984 */ /* 0x000922000000cc00 */
[----:B--2---:R-:W-:Y:S02]  /*39e0*/  FMUL.FTZ R111, R110, R111 ;  /* 0x0000006f6e6f7220 */ /* 0x004fe40000410000 */
[----:B------:R-:W-:Y:S02]  /*39f0*/  FADD.FTZ R38, R121, R28 ;  /* 0x0000001c79267221 */ /* 0x000fe40000010000 */
[----:B------:R-:W-:-:S02]  /*3a00*/  FADD.FTZ R31, R126, R31 ;  /* 0x0000001f7e1f7221 */ /* 0x000fc40000010000 */
[----:B------:R-:W2:Y:S01]  /*3a10*/  MUFU.EX2 R128, R128 ;  /* 0x0000008000807308 */ /* 0x000ea20000000800 */
[----:B------:R-:W-:Y:S02]  /*3a20*/  FMUL.FTZ R112, R110, R135 ;  /* 0x000000876e707220 */ /* 0x000fe40000410000 */
[----:B------:R-:W-:Y:S02]  /*3a30*/  FMUL.FTZ R28, R111, R38 ;  /* 0x000000266f1c7220 */ /* 0x000fe40000410000 */
[C---:B---3--:R-:W-:Y:S02]  /*3a40*/  FMUL.FTZ R101, R125.reuse, R124 ;  /* 0x0000007c7d657220 */ /* 0x048fe40000410000 */
[----:B------:R-:W-:Y:S01]  /*3a50*/  FMUL.FTZ R92, R125, R92 ;  /* 0x0000005c7d5c7220 */ /* 0x000fe20000410000 */
[----:B------:R-:W3:Y:S01]  /*3a60*/  MUFU.EX2 R108, R108 ;  /* 0x0000006c006c7308 */ /* 0x000ee20000000800 */
[C---:B0-----:R-:W-:Y:S02]  /*3a70*/  FMUL.FTZ R125, R41.reuse, R40 ;  /* 0x00000028297d7220 */ /* 0x041fe40000410000 */
[----:B------:R-:W-:-:S02]  /*3a80*/  FMUL.FTZ R124, R41, R30 ;  /* 0x0000001e297c7220 */ /* 0x000fc40000410000 */
[-C--:B------:R-:W-:Y:S02]  /*3a90*/  FMUL.FTZ R41, R111, R31.reuse ;  /* 0x0000001f6f297220 */ /* 0x080fe40000410000 */
[----:B------:R-:W-:Y:S01]  /*3aa0*/  FFMA.FTZ R30, R112, R31, -R28 ;  /* 0x0000001f701e7223 */ /* 0x000fe2000001081c */
[----:B------:R-:W0:Y:S01]  /*3ab0*/  MUFU.EX2 R106, R106 ;  /* 0x0000006a006a7308 */ /* 0x000e220000000800 */
[----:B--2---:R-:W-:Y:S02]  /*3ac0*/  FMUL.FTZ R105, R128, R127 ;  /* 0x0000007f80697220 */ /* 0x004fe40000410000 */
[----:B-1----:R-:W-:Y:S02]  /*3ad0*/  FMUL.FTZ R127, R84, R24 ;  /* 0x00000018547f7220 */ /* 0x002fe40000410000 */
[----:B------:R-:W-:Y:S02]  /*3ae0*/  FFMA.FTZ R41, R112, R38, R41 ;  /* 0x0000002670297223 */ /* 0x000fe40000010029 */
[----:B------:R-:W-:Y:S01]  /*3af0*/  FADD.FTZ R38, R127, R30 ;  /* 0x0000001e7f267221 */ /* 0x000fe20000010000 */
[----:B------:R-:W1:Y:S01]  /*3b00*/  MUFU.EX2 R134, R134 ;  /* 0x0000008600867308 */ /* 0x000e620000000800 */
[----:B---3--:R-:W-:-:S02]  /*3b10*/  FMUL.FTZ R110, R108, R133 ;  /* 0x000000856c6e7220 */ /* 0x008fc40000410000 */
[----:B------:R-:W-:Y:S02]  /*3b20*/  FMUL.FTZ R109, R108, R109 ;  /* 0x0000006d6c6d7220 */ /* 0x000fe40000410000 */
[-C--:B------:R-:W-:Y:S02]  /*3b30*/  FMUL.FTZ R28, R137, R3.reuse ;  /* 0x00000003891c7220 */ /* 0x080fe40000410000 */
[----:B------:R-:W-:Y:S01]  /*3b40*/  FMUL.FTZ R24, R93, R3 ;  /* 0x000000035d187220 */ /* 0x000fe20000410000 */
[----:B------:R-:W2:Y:S01]  /*3b50*/  MUFU.COS R130, R147 ;  /* 0x0000009300827308 */ /* 0x000ea20000000000 */
[C---:B0-----:R-:W-:Y:S02]  /*3b60*/  FMUL.FTZ R108, R106.reuse, R131 ;  /* 0x000000836a6c7220 */ /* 0x041fe40000410000 */
[----:B------:R-:W-:Y:S02]  /*3b70*/  FMUL.FTZ R107, R106, R107 ;  /* 0x0000006b6a6b7220 */ /* 0x000fe40000410000 */
[----:B------:R-:W-:-:S02]  /*3b80*/  FMUL.FTZ R106, R128, R129 ;  /* 0x00000081806a7220 */ /* 0x000fc40000410000 */
[----:B------:R-:W-:Y:S01]  /*3b90*/  FMUL.FTZ R128, R84, R25 ;  /* 0x0000001954807220 */ /* 0x000fe20000410000 */
[----:B------:R-:W-:Y:S01]  /*3ba0*/  MUFU.SIN R43, R44 ;  /* 0x0000002c002b7308 */ /* 0x000fe20000000400 */
[----:B-1----:R-:W-:Y:S02]  /*3bb0*/  FMUL.FTZ R116, R134, R139 ;  /* 0x0000008b86747220 */ /* 0x002fe40000410000 */
[----:B------:R-:W-:Y:S02]  /*3bc0*/  FADD.FTZ R41, R128, R41 ;  /* 0x0000002980297221 */ /* 0x000fe40000010000 */
[----:B------:R-:W-:Y:S02]  /*3bd0*/  FMUL.FTZ R25, R109, R38 ;  /* 0x000000266d197220 */ /* 0x000fe40000410000 */
[----:B------:R-:W-:Y:S01]  /*3be0*/  FMUL.FTZ R115, R134, R115 ;  /* 0x0000007386737220 */ /* 0x000fe20000410000 */
[----:B------:R-:W-:Y:S01]  /*3bf0*/  MUFU.COS R45, R44 ;  /* 0x0000002c002d7308 */ /* 0x000fe20000000000 */
[----:B--2---:R-:W-:-:S02]  /*3c00*/  FMUL.FTZ R47, R132, R130 ;  /* 0x00000082842f7220 */ /* 0x004fc40000410000 */
[----:B------:R-:W-:Y:S02]  /*3c10*/  FMUL.FTZ R130, R85, R27 ;  /* 0x0000001b55827220 */ /* 0x000fe40000410000 */
[CC--:B------:R-:W-:Y:S02]  /*3c20*/  FFMA.FTZ R27, R110.reuse, R41.reuse, R25 ;  /* 0x000000296e1b7223 */ /* 0x0c0fe40000010019 */
[----:B------:R-:W-:Y:S01]  /*3c30*/  FMUL.FTZ R41, R109, R41 ;  /* 0x000000296d297220 */ /* 0x000fe20000410000 */
[----:B------:R-:W0:Y:S01]  /*3c40*/  MUFU.EX2 R42, R42 ;  /* 0x0000002a002a7308 */ /* 0x000e220000000800 */
[----:B------:R-:W-:Y:S02]  /*3c50*/  FMUL.FTZ R129, R85, R26 ;  /* 0x0000001a55817220 */ /* 0x000fe40000410000 */
[----:B------:R-:W-:Y:S02]  /*3c60*/  FMUL.FTZ R25, R115, R113 ;  /* 0x0000007173197220 */ /* 0x000fe40000410000 */
[----:B------:R-:W-:-:S02]  /*3c70*/  FFMA.FTZ R38, R110, R38, -R41 ;  /* 0x000000266e267223 */ /* 0x000fc40000010829 */
[----:B------:R-:W-:Y:S01]  /*3c80*/  FADD.FTZ R40, R130, R27 ;  /* 0x0000001b82287221 */ /* 0x000fe20000010000 */
[----:B------:R1:W-:Y:S01]  /*3c90*/  MUFU.EX2 R132, R28 ;  /* 0x0000001c00847308 */ /* 0x0003e20000000800 */
[----:B----4-:R-:W-:Y:S02]  /*3ca0*/  FADD.FTZ R39, R129, R38 ;  /* 0x0000002681277221 */ /* 0x010fe40000010000 */
[----:B------:R-:W-:Y:S02]  /*3cb0*/  FMUL.FTZ R41, R107, R40 ;  /* 0x000000286b297220 */ /* 0x000fe40000410000 */
[C---:B------:R-:W-:Y:S02]  /*3cc0*/  FMUL.FTZ R131, R86.reuse, R20 ;  /* 0x0000001456837220 */ /* 0x040fe40000410000 */
[----:B------:R-:W-:Y:S01]  /*3cd0*/  FMUL.FTZ R134, R86, R21 ;  /* 0x0000001556867220 */ /* 0x000fe20000410000 */
[----:B------:R-:W-:Y:S01]  /*3ce0*/  MUFU.EX2 R143, R143 ;  /* 0x0000008f008f7308 */ /* 0x000fe20000000800 */
[C---:B0-----:R-:W-:Y:S01]  /*3cf0*/  FMUL.FTZ R123, R42.reuse, R45 ;  /* 0x0000002d2a7b7220 */ /* 0x041fe20000410000 */
[----:B-1----:R-:W0:Y:S01]  /*3d00*/  LDS.128 R28, [R29.X16+0x30] ;  /* 0x000030001d1c7984 */ /* 0x002e22000000cc00 */
[----:B------:R-:W-:-:S02]  /*3d10*/  FMUL.FTZ R122, R42, R43 ;  /* 0x0000002b2a7a7220 */ /* 0x000fc40000410000 */
[----:B------:R-:W-:Y:S01]  /*3d20*/  FMUL.RZ R42, R24, 0.15915493667125701904 ;  /* 0x3e22f983182a7820 */ /* 0x000fe2000040c000 */
[----:B------:R-:W-:Y:S01]  /*3d30*/  ISETP.GE.AND P0, PT, R74, 0x1, PT ;  /* 0x000000014a00780c */ /* 0x000fe20003f06270 */
[----:B------:R-:W-:Y:S01]  /*3d40*/  FMUL.FTZ R24, R116, R113 ;  /* 0x0000007174187220 */ /* 0x000fe20000410000 */
[C---:B------:R-:W-:Y:S01]  /*3d50*/  ISETP.GE.AND P1, PT, R74.reuse, 0x10, PT ;  /* 0x000000104a00780c */ /* 0x040fe20003f26270 */
[----:B------:R-:W1:Y:S01]  /*3d60*/  MUFU.COS R133, R42 ;  /* 0x0000002a00857308 */ /* 0x000e620000000000 */
[----:B------:R-:W-:Y:S01]  /*3d70*/  FMUL.FTZ R43, R107, R39 ;  /* 0x000000276b2b7220 */ /* 0x000fe20000410000 */
[----:B------:R-:W-:Y:S01]  /*3d80*/  ISETP.NE.AND P2, PT, R74, 0x1f, PT ;  /* 0x0000001f4a00780c */ /* 0x000fe20003f45270 */
[-C--:B------:R-:W-:Y:S01]  /*3d90*/  FFMA.FTZ R26, R115, R114.reuse, R24 ;  /* 0x00000072731a7223 */ /* 0x080fe20000010018 */
[----:B------:R2:W5:Y:S01]  /*3da0*/  LDG.E.64 R44, [R32.64] ;  /* 0x00000004202c7981 */ /* 0x000562000c1e1b00 */
[----:B------:R-:W-:Y:S02]  /*3db0*/  FFMA.FTZ R24, R116, R114, -R25 ;  /* 0x0000007274187223 */ /* 0x000fe40000010819 */
[----:B------:R-:W-:Y:S01]  /*3dc0*/  FMUL.FTZ R27, R111, R26 ;  /* 0x0000001a6f1b7220 */ /* 0x000fe20000410000 */
[----:B------:R3:W4:Y:S01]  /*3dd0*/  MUFU.SIN R25, R42 ;  /* 0x0000002a00197308 */ /* 0x0007220000000400 */
[----:B------:R-:W-:-:S02]  /*3de0*/  FFMA.FTZ R43, R108, R40, R43 ;  /* 0x000000286c2b7223 */ /* 0x000fc4000001002b */
[-C--:B------:R-:W-:Y:S02]  /*3df0*/  FFMA.FTZ R38, R112, R24.reuse, -R27 ;  /* 0x0000001870267223 */ /* 0x080fe4000001081b */
[----:B------:R-:W-:Y:S02]  /*3e00*/  FMUL.FTZ R27, R111, R24 ;  /* 0x000000186f1b7220 */ /* 0x000fe40000410000 */
[----:B------:R-:W-:Y:S02]  /*3e10*/  FFMA.FTZ R24, R108, R39, -R41 ;  /* 0x000000276c187223 */ /* 0x000fe40000010829 */
[----:B------:R-:W-:Y:S02]  /*3e20*/  FADD.FTZ R43, R134, R43 ;  /* 0x0000002b862b7221 */ /* 0x000fe40000010000 */
[----:B------:R-:W-:Y:S02]  /*3e30*/  FADD.FTZ R40, R131, R24 ;  /* 0x0000001883287221 */ /* 0x000fe40000010000 */
[----:B------:R-:W-:-:S02]  /*3e40*/  FFMA.FTZ R20, R112, R26, R27 ;  /* 0x0000001a70147223 */ /* 0x000fc4000001001b */
[----:B------:R-:W-:Y:S02]  /*3e50*/  FMUL.FTZ R41, R105, R40 ;  /* 0x0000002869297220 */ /* 0x000fe40000410000 */
[----:B------:R-:W-:Y:S02]  /*3e60*/  FMUL.FTZ R21, R109, R38 ;  /* 0x000000266d157220 */ /* 0x000fe40000410000 */
[----:B---3--:R-:W-:Y:S02]  /*3e70*/  FFMA.FTZ R42, R106, R43, R41 ;  /* 0x0000002b6a2a7223 */ /* 0x008fe40000010029 */
[----:B-1----:R-:W-:Y:S02]  /*3e80*/  FMUL.FTZ R133, R132, R133 ;  /* 0x0000008584857220 */ /* 0x002fe40000410000 */
[----:B------:R-:W-:Y:S02]  /*3e90*/  FMUL.FTZ R43, R105, R43 ;  /* 0x0000002b692b7220 */ /* 0x000fe40000410000 */
[----:B------:R-:W-:-:S02]  /*3ea0*/  FMUL.FTZ R135, R87, R23 ;  /* 0x0000001757877220 */ /* 0x000fc40000410000 */
[----:B----4-:R-:W-:Y:S02]  /*3eb0*/  FMUL.FTZ R132, R132, R25 ;  /* 0x0000001984847220 */ /* 0x010fe40000410000 */
[----:B------:R1:W3:Y:S01]  /*3ec0*/  LDS.128 R24, [R37.X16+0x40] ;  /* 0x0000400025187984 */ /* 0x0002e2000000cc00 */
[-C--:B------:R-:W-:Y:S02]  /*3ed0*/  FFMA.FTZ R39, R110, R20.reuse, R21 ;  /* 0x000000146e277223 */ /* 0x080fe40000010015 */
[----:B------:R-:W-:Y:S02]  /*3ee0*/  FMUL.FTZ R21, R109, R20 ;  /* 0x000000146d157220 */ /* 0x000fe40000410000 */
[----:B------:R-:W-:Y:S02]  /*3ef0*/  FMUL.FTZ R136, R87, R22 ;  /* 0x0000001657887220 */ /* 0x000fe40000410000 */
[----:B------:R-:W-:Y:S02]  /*3f00*/  FFMA.FTZ R43, R106, R40, -R43 ;  /* 0x000000286a2b7223 */ /* 0x000fe4000001082b */
[----:B------:R-:W-:-:S02]  /*3f10*/  FADD.FTZ R42, R135, R42 ;  /* 0x0000002a872a7221 */ /* 0x000fc40000010000 */
[----:B------:R-:W-:Y:S02]  /*3f20*/  FFMA.FTZ R21, R110, R38, -R21 ;  /* 0x000000266e157223 */ /* 0x000fe40000010815 */
[----:B------:R-:W-:Y:S02]  /*3f30*/  FMUL.FTZ R20, R107, R39 ;  /* 0x000000276b147220 */ /* 0x000fe40000410000 */
[----:B------:R-:W-:Y:S02]  /*3f40*/  FADD.FTZ R43, R136, R43 ;  /* 0x0000002b882b7221 */ /* 0x000fe40000010000 */
[----:B------:R-:W-:Y:S02]  /*3f50*/  FMUL.FTZ R23, R103, R42 ;  /* 0x0000002a67177220 */ /* 0x000fe40000410000 */
[-C--:B------:R-:W-:Y:S02]  /*3f60*/  FMUL.FTZ R22, R107, R21.reuse ;  /* 0x000000156b167220 */ /* 0x080fe40000410000 */
[----:B-1----:R-:W-:-:S02]  /*3f70*/  FFMA.FTZ R37, R108, R21, -R20 ;  /* 0x000000156c257223 */ /* 0x002fc40000010814 */
[-C--:B------:R-:W-:Y:S02]  /*3f80*/  FMUL.FTZ R21, R103, R43.reuse ;  /* 0x0000002b67157220 */ /* 0x080fe40000410000 */
[----:B------:R-:W-:Y:S02]  /*3f90*/  FFMA.FTZ R23, R104, R43, -R23 ;  /* 0x0000002b68177223 */ /* 0x000fe40000010817 */
[----:B0-----:R-:W-:Y:S02]  /*3fa0*/  FMUL.FTZ R138, R88, R28 ;  /* 0x0000001c588a7220 */ /* 0x001fe40000410000 */
[----:B------:R-:W-:Y:S02]  /*3fb0*/  FFMA.FTZ R42, R104, R42, R21 ;  /* 0x0000002a682a7223 */ /* 0x000fe40000010015 */
[----:B------:R-:W-:Y:S02]  /*3fc0*/  FMUL.FTZ R139, R88, R29 ;  /* 0x0000001d588b7220 */ /* 0x000fe40000410000 */
[----:B------:R-:W-:-:S02]  /*3fd0*/  FADD.FTZ R28, R138, R23 ;  /* 0x000000178a1c7221 */ /* 0x000fc40000010000 */
[----:B------:R-:W-:Y:S02]  /*3fe0*/  FADD.FTZ R42, R139, R42 ;  /* 0x0000002a8b2a7221 */ /* 0x000fe40000010000 */
[C---:B------:R-:W-:Y:S02]  /*3ff0*/  FMUL.FTZ R20, R92.reuse, R28 ;  /* 0x0000001c5c147220 */ /* 0x040fe40000410000 */
[-C--:B------:R-:W-:Y:S02]  /*4000*/  FMUL.FTZ R29, R92, R42.reuse ;  /* 0x0000002a5c1d7220 */ /* 0x080fe40000410000 */
[----:B------:R-:W-:Y:S02]  /*4010*/  FFMA.FTZ R39, R108, R39, R22 ;  /* 0x000000276c277223 */ /* 0x000fe40000010016 */
[----:B------:R-:W-:Y:S02]  /*4020*/  FFMA.FTZ R42, R101, R42, R20 ;  /* 0x0000002a652a7223 */ /* 0x000fe40000010014 */
[----:B------:R0:W1:Y:S01]  /*4030*/  LDS.128 R20, [R36.X16+0x50] ;  /* 0x0000500024147984 */ /* 0x000062000000cc00 */
[----:B------:R-:W-:-:S02]  /*4040*/  FMUL.FTZ R140, R90, R30 ;  /* 0x0000001e5a8c7220 */ /* 0x000fc40000410000 */
[----:B------:R-:W-:Y:S02]  /*4050*/  FMUL.FTZ R141, R90, R31 ;  /* 0x0000001f5a8d7220 */ /* 0x000fe40000410000 */
[----:B------:R-:W-:Y:S02]  /*4060*/  FFMA.FTZ R29, R101, R28, -R29 ;  /* 0x0000001c651d7223 */ /* 0x000fe4000001081d */
[----:B------:R-:W-:Y:S02]  /*4070*/  FMUL.FTZ R28, R105, R39 ;  /* 0x00000027691c7220 */ /* 0x000fe40000410000 */
[----:B------:R-:W-:Y:S02]  /*4080*/  FADD.FTZ R42, R141, R42 ;  /* 0x0000002a8d2a7221 */ /* 0x000fe40000010000 */
[----:B------:R-:W-:Y:S02]  /*4090*/  FADD.FTZ R30, R140, R29 ;  /* 0x0000001d8c1e7221 */ /* 0x000fe40000010000 */
[----:B------:R-:W-:-:S02]  /*40a0*/  FMUL.FTZ R93, R93, R0 ;  /* 0x000000005d5d7220 */ /* 0x000fc40000410000 */
[-C--:B------:R-:W-:Y:S02]  /*40b0*/  FFMA.FTZ R29, R106, R37.reuse, -R28 ;  /* 0x000000256a1d7223 */ /* 0x080fe4000001081c */
[C---:B------:R-:W-:Y:S02]  /*40c0*/  FMUL.FTZ R31, R50.reuse, R42 ;  /* 0x0000002a321f7220 */ /* 0x040fe40000410000 */
[-C--:B------:R-:W-:Y:S02]  /*40d0*/  FMUL.FTZ R28, R50, R30.reuse ;  /* 0x0000001e321c7220 */ /* 0x080fe40000410000 */
[----:B------:R-:W-:Y:S02]  /*40e0*/  FMUL.RZ R38, R93, 0.15915493667125701904 ;  /* 0x3e22f9835d267820 */ /* 0x000fe4000040c000 */
[----:B------:R-:W-:Y:S02]  /*40f0*/  FMUL.FTZ R37, R105, R37 ;  /* 0x0000002569257220 */ /* 0x000fe40000410000 */
[----:B------:R-:W-:Y:S01]  /*4100*/  FFMA.FTZ R30, R51, R30, -R31 ;  /* 0x0000001e331e7223 */ /* 0x000fe2000001081f */
[----:B------:R-:W4:Y:S01]  /*4110*/  MUFU.COS R144, R38 ;  /* 0x0000002600907308 */ /* 0x000f220000000000 */
[----:B---3--:R-:W-:-:S02]  /*4120*/  FMUL.FTZ R93, R91, R24 ;  /* 0x000000185b5d7220 */ /* 0x008fc40000410000 */
[----:B------:R-:W-:Y:S02]  /*4130*/  FFMA.FTZ R42, R51, R42, R28 ;  /* 0x0000002a332a7223 */ /* 0x000fe4000001001c */
[----:B------:R-:W-:Y:S02]  /*4140*/  FMUL.FTZ R137, R91, R25 ;  /* 0x000000195b897220 */ /* 0x000fe40000410000 */
[----:B------:R-:W-:Y:S01]  /*4150*/  FFMA.FTZ R37, R106, R39, R37 ;  /* 0x000000276a257223 */ /* 0x000fe20000010025 */
[----:B------:R-:W3:Y:S01]  /*4160*/  MUFU.SIN R28, R38 ;  /* 0x00000026001c7308 */ /* 0x000ee20000000400 */
[----:B------:R-:W-:Y:S02]  /*4170*/  FADD.FTZ R25, R93, R30 ;  /* 0x0000001e5d197221 */ /* 0x000fe40000010000 */
[----:B------:R-:W-:Y:S02]  /*4180*/  FADD.FTZ R42, R137, R42 ;  /* 0x0000002a892a7221 */ /* 0x000fe40000010000 */
[----:B------:R-:W-:-:S02]  /*4190*/  FMUL.FTZ R142, R94, R26 ;  /* 0x0000001a5e8e7220 */ /* 0x000fc40000410000 */
[C---:B------:R-:W-:Y:S02]  /*41a0*/  FMUL.FTZ R30, R48.reuse, R25 ;  /* 0x00000019301e7220 */ /* 0x040fe40000410000 */
[----:B------:R-:W-:Y:S02]  /*41b0*/  FMUL.FTZ R24, R103, R37 ;  /* 0x0000002567187220 */ /* 0x000fe40000410000 */
[-C--:B------:R-:W-:Y:S02]  /*41c0*/  FMUL.FTZ R26, R48, R42.reuse ;  /* 0x0000002a301a7220 */ /* 0x080fe40000410000 */
[----:B------:R-:W-:Y:S02]  /*41d0*/  FMUL.FTZ R145, R94, R27 ;  /* 0x0000001b5e917220 */ /* 0x000fe40000410000 */
[C---:B------:R-:W-:Y:S02]  /*41e0*/  FFMA.FTZ R42, R49.reuse, R42, R30 ;  /* 0x0000002a312a7223 */ /* 0x040fe4000001001e */
[----:B------:R-:W-:-:S02]  /*41f0*/  FFMA.FTZ R31, R49, R25, -R26 ;  /* 0x00000019311f7223 */ /* 0x000fc4000001081a */
[-C--:B------:R-:W-:Y:S02]  /*4200*/  FFMA.FTZ R30, R104, R29.reuse, -R24 ;  /* 0x0000001d681e7223 */ /* 0x080fe40000010818 */
[----:B------:R-:W-:Y:S01]  /*4210*/  FMUL.FTZ R29, R103, R29 ;  /* 0x0000001d671d7220 */ /* 0x000fe20000410000 */
[----:B------:R0:W2:Y:S01]  /*4220*/  LDS.128 R24, [R35.X16+0x60] ;  /* 0x0000600023187984 */ /* 0x0000a2000000cc00 */
[----:B------:R-:W-:Y:S02]  /*4230*/  FADD.FTZ R42, R145, R42 ;  /* 0x0000002a912a7221 */ /* 0x000fe40000010000 */
[----:B------:R-:W-:Y:S02]  /*4240*/  FADD.FTZ R31, R142, R31 ;  /* 0x0000001f8e1f7221 */ /* 0x000fe40000010000 */
[----:B------:R-:W-:Y:S02]  /*4250*/  FFMA.FTZ R29, R104, R37, R29 ;  /* 0x00000025681d7223 */ /* 0x000fe4000001001d */
[----:B----4-:R-:W-:-:S02]  /*4260*/  FMUL.FTZ R144, R143, R144 ;  /* 0x000000908f907220 */ /* 0x010fc40000410000 */
[----:B0-----:R-:W-:Y:S02]  /*4270*/  FMUL.FTZ R36, R92, R30 ;  /* 0x0000001e5c247220 */ /* 0x001fe40000410000 */
[----:B---3--:R-:W-:Y:S02]  /*4280*/  FMUL.FTZ R143, R143, R28 ;  /* 0x0000001c8f8f7220 */ /* 0x008fe40000410000 */
[C---:B------:R-:W-:Y:S02]  /*4290*/  FMUL.FTZ R38, R46.reuse, R42 ;  /* 0x0000002a2e267220 */ /* 0x040fe40000410000 */
[----:B------:R-:W-:Y:S02]  /*42a0*/  FMUL.FTZ R28, R46, R31 ;  /* 0x0000001f2e1c7220 */ /* 0x000fe40000410000 */
[-C--:B------:R-:W-:Y:S02]  /*42b0*/  FFMA.FTZ R36, R101, R29.reuse, R36 ;  /* 0x0000001d65247223 */ /* 0x080fe40000010024 */
[----:B------:R-:W-:-:S02]  /*42c0*/  FMUL.FTZ R29, R92, R29 ;  /* 0x0000001d5c1d7220 */ /* 0x000fc40000410000 */
[C---:B------:R-:W-:Y:S02]  /*42d0*/  FFMA.FTZ R31, R47.reuse, R31, -R38 ;  /* 0x0000001f2f1f7223 */ /* 0x040fe40000010826 */
[----:B------:R-:W-:Y:S02]  /*42e0*/  FFMA.FTZ R28, R47, R42, R28 ;  /* 0x0000002a2f1c7223 */ /* 0x000fe4000001001c */
[C---:B-1----:R-:W-:Y:S02]  /*42f0*/  FMUL.FTZ R146, R95.reuse, R20 ;  /* 0x000000145f927220 */ /* 0x042fe40000410000 */
[----:B------:R-:W-:Y:S02]  /*4300*/  FMUL.FTZ R147, R95, R21 ;  /* 0x000000155f937220 */ /* 0x000fe40000410000 */
[----:B------:R-:W-:Y:S02]  /*4310*/  FFMA.FTZ R29, R101, R30, -R29 ;  /* 0x0000001e651d7223 */ /* 0x000fe4000001081d */
[----:B------:R-:W-:-:S02]  /*4320*/  FMUL.FTZ R20, R50, R36 ;  /* 0x0000002432147220 */ /* 0x000fc40000410000 */
[----:B------:R-:W-:Y:S02]  /*4330*/  FADD.FTZ R31, R146, R31 ;  /* 0x0000001f921f7221 */ /* 0x000fe40000010000 */
[----:B------:R-:W-:Y:S02]  /*4340*/  FADD.FTZ R21, R147, R28 ;  /* 0x0000001c93157221 */ /* 0x000fe40000010000 */
[----:B------:R-:W-:Y:S02]  /*4350*/  FMUL.FTZ R148, R96, R22 ;  /* 0x0000001660947220 */ /* 0x000fe40000410000 */
[----:B------:R-:W-:Y:S02]  /*4360*/  FFMA.FTZ R28, R51, R29, -R20 ;  /* 0x0000001d331c7223 */ /* 0x000fe40000010814 */
[C---:B------:R-:W-:Y:S02]  /*4370*/  FMUL.FTZ R22, R118.reuse, R31 ;  /* 0x0000001f76167220 */ /* 0x040fe40000410000 */
[----:B------:R-:W-:-:S02]  /*4380*/  FMUL.FTZ R20, R118, R21 ;  /* 0x0000001576147220 */ /* 0x000fc40000410000 */
[----:B------:R-:W-:Y:S02]  /*4390*/  FMUL.FTZ R149, R96, R23 ;  /* 0x0000001760957220 */ /* 0x000fe40000410000 */
[C---:B------:R-:W-:Y:S02]  /*43a0*/  FFMA.FTZ R30, R119.reuse, R21, R22 ;  /* 0x00000015771e7223 */ /* 0x040fe40000010016 */
[----:B------:R-:W-:Y:S02]  /*43b0*/  FFMA.FTZ R31, R119, R31, -R20 ;  /* 0x0000001f771f7223 */ /* 0x000fe40000010814 */
[----:B------:R-:W0:Y:S01]  /*43c0*/  LDS.128 R20, [R34.X16+0x70] ;  /* 0x0000700022147984 */ /* 0x000e22000000cc00 */
[----:B------:R-:W-:Y:S02]  /*43d0*/  FMUL.FTZ R29, R50, R29 ;  /* 0x0000001d321d7220 */ /* 0x000fe40000410000 */
[----:B------:R-:W-:Y:S02]  /*43e0*/  FADD.FTZ R35, R149, R30 ;  /* 0x0000001e95237221 */ /* 0x000fe40000010000 */
[----:B------:R-:W-:-:S02]  /*43f0*/  FFMA.FTZ R29, R51, R36, R29 ;  /* 0x00000024331d7223 */ /* 0x000fc4000001001d */
[----:B------:R-:W-:Y:S02]  /*4400*/  FADD.FTZ R31, R148, R31 ;  /* 0x0000001f941f7221 */ /* 0x000fe40000010000 */
[----:B------:R-:W-:Y:S02]  /*4410*/  FMUL.FTZ R38, R124, R35 ;  /* 0x000000237c267220 */ /* 0x000fe40000410000 */
[C---:B------:R-:W-:Y:S02]  /*4420*/  FMUL.FTZ R36, R48.reuse, R28 ;  /* 0x0000001c30247220 */ /* 0x040fe40000410000 */
[----:B------:R-:W-:Y:S02]  /*4430*/  FMUL.FTZ R30, R48, R29 ;  /* 0x0000001d301e7220 */ /* 0x000fe40000410000 */
[-C--:B------:R-:W-:Y:S02]  /*4440*/  FMUL.FTZ R40, R124, R31.reuse ;  /* 0x0000001f7c287220 */ /* 0x080fe40000410000 */
[----:B------:R-:W-:-:S02]  /*4450*/  FFMA.FTZ R31, R125, R31, -R38 ;  /* 0x0000001f7d1f7223 */ /* 0x000fc40000010826 */
[----:B--2---:R-:W-:Y:S02]  /*4460*/  FMUL.FTZ R150, R97, R24 ;  /* 0x0000001861967220 */ /* 0x004fe40000410000 */
[C---:B------:R-:W-:Y:S02]  /*4470*/  FFMA.FTZ R36, R49.reuse, R29, R36 ;  /* 0x0000001d31247223 */ /* 0x040fe40000010024 */
[----:B------:R-:W-:Y:S02]  /*4480*/  FFMA.FTZ R30, R49, R28, -R30 ;  /* 0x0000001c311e7223 */ /* 0x000fe4000001081e */
[----:B------:R-:W-:Y:S02]  /*4490*/  FFMA.FTZ R40, R125, R35, R40 ;  /* 0x000000237d287223 */ /* 0x000fe40000010028 */
[----:B------:R-:W-:Y:S02]  /*44a0*/  FMUL.FTZ R151, R97, R25 ;  /* 0x0000001961977220 */ /* 0x000fe40000410000 */
[----:B------:R-:W-:-:S02]  /*44b0*/  FADD.FTZ R31, R150, R31 ;  /* 0x0000001f961f7221 */ /* 0x000fc40000010000 */
[C---:B------:R-:W-:Y:S02]  /*44c0*/  FMUL.FTZ R28, R46.reuse, R36 ;  /* 0x000000242e1c7220 */ /* 0x040fe40000410000 */
[-C--:B------:R-:W-:Y:S02]  /*44d0*/  FMUL.FTZ R29, R46, R30.reuse ;  /* 0x0000001e2e1d7220 */ /* 0x080fe40000410000 */
[----:B------:R-:W-:Y:S02]  /*44e0*/  FADD.FTZ R40, R151, R40 ;  /* 0x0000002897287221 */ /* 0x000fe40000010000 */
[----:B------:R-:W-:Y:S02]  /*44f0*/  FMUL.FTZ R25, R122, R31 ;  /* 0x0000001f7a197220 */ /* 0x000fe40000410000 */
[C---:B------:R-:W-:Y:S02]  /*4500*/  FFMA.FTZ R28, R47.reuse, R30, -R28 ;  /* 0x0000001e2f1c7223 */ /* 0x040fe4000001081c */
[----:B------:R-:W-:-:S02]  /*4510*/  FFMA.FTZ R29, R47, R36, R29 ;  /* 0x000000242f1d7223 */ /* 0x000fc4000001001d */
[-C--:B------:R-:W-:Y:S02]  /*4520*/  FMUL.FTZ R30, R122, R40.reuse ;  /* 0x000000287a1e7220 */ /* 0x080fe40000410000 */
[----:B------:R-:W-:Y:S02]  /*4530*/  FMUL.FTZ R153, R98, R27 ;  /* 0x0000001b62997220 */ /* 0x000fe40000410000 */
[C---:B------:R-:W-:Y:S02]  /*4540*/  FFMA.FTZ R40, R123.reuse, R40, R25 ;  /* 0x000000287b287223 */ /* 0x040fe40000010019 */
[----:B------:R-:W-:Y:S02]  /*4550*/  FMUL.FTZ R24, R118, R29 ;  /* 0x0000001d76187220 */ /* 0x000fe40000410000 */
[----:B------:R-:W-:Y:S02]  /*4560*/  FMUL.FTZ R152, R98, R26 ;  /* 0x0000001a62987220 */ /* 0x000fe40000410000 */
[----:B------:R-:W-:-:S02]  /*4570*/  FFMA.FTZ R31, R123, R31, -R30 ;  /* 0x0000001f7b1f7223 */ /* 0x000fc4000001081e */
[----:B------:R-:W-:Y:S02]  /*4580*/  FADD.FTZ R40, R153, R40 ;  /* 0x0000002899287221 */ /* 0x000fe40000010000 */
[-C--:B------:R-:W-:Y:S02]  /*4590*/  FMUL.FTZ R26, R118, R28.reuse ;  /* 0x0000001c761a7220 */ /* 0x080fe40000410000 */
[C---:B------:R-:W-:Y:S02]  /*45a0*/  FFMA.FTZ R24, R119.reuse, R28, -R24 ;  /* 0x0000001c77187223 */ /* 0x040fe40000010818 */
[----:B------:R-:W-:Y:S02]  /*45b0*/  FADD.FTZ R31, R152, R31 ;  /* 0x0000001f981f7221 */ /* 0x000fe40000010000 */
[----:B------:R-:W-:Y:S02]  /*45c0*/  FMUL.FTZ R28, R132, R40 ;  /* 0x00000028841c7220 */ /* 0x000fe40000410000 */
[----:B------:R-:W-:-:S02]  /*45d0*/  FFMA.FTZ R26, R119, R29, R26 ;  /* 0x0000001d771a7223 */ /* 0x000fc4000001001a */
[----:B------:R-:W-:Y:S02]  /*45e0*/  FMUL.FTZ R27, R124, R24 ;  /* 0x000000187c1b7220 */ /* 0x000fe40000410000 */
[-C--:B------:R-:W-:Y:S02]  /*45f0*/  FMUL.FTZ R29, R132, R31.reuse ;  /* 0x0000001f841d7220 */ /* 0x080fe40000410000 */
[----:B------:R-:W-:Y:S02]  /*4600*/  FFMA.FTZ R31, R133, R31, -R28 ;  /* 0x0000001f851f7223 */ /* 0x000fe4000001081c */
[----:B0-----:R-:W-:Y:S02]  /*4610*/  FMUL.FTZ R154, R99, R20 ;  /* 0x00000014639a7220 */ /* 0x001fe40000410000 */
[-C--:B------:R-:W-:Y:S02]  /*4620*/  FMUL.FTZ R25, R124, R26.reuse ;  /* 0x0000001a7c197220 */ /* 0x080fe40000410000 */
[----:B------:R-:W-:-:S02]  /*4630*/  FFMA.FTZ R27, R125, R26, R27 ;  /* 0x0000001a7d1b7223 */ /* 0x000fc4000001001b */
[----:B------:R-:W-:Y:S02]  /*4640*/  FFMA.FTZ R40, R133, R40, R29 ;  /* 0x0000002885287223 */ /* 0x000fe4000001001d */
[----:B------:R-:W-:Y:S02]  /*4650*/  FMUL.FTZ R155, R99, R21 ;  /* 0x00000015639b7220 */ /* 0x000fe40000410000 */
[----:B------:R-:W-:Y:S02]  /*4660*/  FADD.FTZ R31, R154, R31 ;  /* 0x0000001f9a1f7221 */ /* 0x000fe40000010000 */
[----:B------:R-:W-:Y:S02]  /*4670*/  FFMA.FTZ R25, R125, R24, -R25 ;  /* 0x000000187d197223 */ /* 0x000fe40000010819 */
[----:B------:R-:W-:Y:S02]  /*4680*/  FMUL.FTZ R24, R122, R27 ;  /* 0x0000001b7a187220 */ /* 0x000fe40000410000 */
[----:B------:R-:W-:-:S02]  /*4690*/  FADD.FTZ R40, R155, R40 ;  /* 0x000000289b287221 */ /* 0x000fc40000010000 */
[----:B------:R-:W-:Y:S02]  /*46a0*/  FMUL.FTZ R157, R100, R23 ;  /* 0x00000017649d7220 */ /* 0x000fe40000410000 */
[----:B------:R-:W-:Y:S02]  /*46b0*/  FMUL.FTZ R23, R143, R31 ;  /* 0x0000001f8f177220 */ /* 0x000fe40000410000 */
[-C--:B------:R-:W-:Y:S02]  /*46c0*/  FMUL.FTZ R26, R122, R25.reuse ;  /* 0x000000197a1a7220 */ /* 0x080fe40000410000 */
[----:B------:R-:W-:Y:S02]  /*46d0*/  FFMA.FTZ R24, R123, R25, -R24 ;  /* 0x000000197b187223 */ /* 0x000fe40000010818 */
[----:B------:R-:W-:Y:S02]  /*46e0*/  FMUL.FTZ R156, R100, R22 ;  /* 0x00000016649c7220 */ /* 0x000fe40000410000 */
[----:B------:R-:W-:-:S02]  /*46f0*/  FMUL.FTZ R22, R143, R40 ;  /* 0x000000288f167220 */ /* 0x000fc40000410000 */
[----:B------:R-:W-:Y:S02]  /*4700*/  FFMA.FTZ R40, R144, R40, R23 ;  /* 0x0000002890287223 */ /* 0x000fe40000010017 */
[----:B------:R-:W-:Y:S02]  /*4710*/  FFMA.FTZ R26, R123, R27, R26 ;  /* 0x0000001b7b1a7223 */ /* 0x000fe4000001001a */
[----:B------:R-:W-:Y:S02]  /*4720*/  FMUL.FTZ R21, R132, R24 ;  /* 0x0000001884157220 */ /* 0x000fe40000410000 */
[----:B------:R-:W-:Y:S02]  /*4730*/  FFMA.FTZ R31, R144, R31, -R22 ;  /* 0x0000001f901f7223 */ /* 0x000fe40000010816 */
[----:B------:R-:W-:Y:S02]  /*4740*/  FADD.FTZ R27, R157, R40 ;  /* 0x000000289d1b7221 */ /* 0x000fe40000010000 */
[----:B------:R-:W-:-:S02]  /*4750*/  FMUL.FTZ R20, R132, R26 ;  /* 0x0000001a84147220 */ /* 0x000fc40000410000 */
[C---:B------:R-:W-:Y:S02]  /*4760*/  FFMA.FTZ R21, R133.reuse, R26, R21 ;  /* 0x0000001a85157223 */ /* 0x040fe40000010015 */
[----:B------:R-:W-:Y:S01]  /*4770*/  FADD.FTZ R26, R156, R31 ;  /* 0x0000001f9c1a7221 */ /* 0x000fe20000010000 */
[----:B------:R-:W0:Y:S01]  /*4780*/  SHFL.UP PT, R29, R27, 0x1, RZ ;  /* 0x042000001b1d7989 */ /* 0x000e2200000e00ff */
[----:B------:R-:W-:Y:S02]  /*4790*/  FFMA.FTZ R20, R133, R24, -R20 ;  /* 0x0000001885147223 */ /* 0x000fe40000010814 */
[C---:B------:R-:W-:Y:S01]  /*47a0*/  FMUL.FTZ R23, R143.reuse, R21 ;  /* 0x000000158f177220 */ /* 0x040fe20000410000 */
[----:B------:R-:W1:Y:S01]  /*47b0*/  SHFL.UP PT, R25, R26, 0x1, RZ ;  /* 0x042000001a197989 */ /* 0x000e6200000e00ff */
[-C--:B------:R-:W-:Y:S02]  /*47c0*/  FMUL.FTZ R22, R143, R20.reuse ;  /* 0x000000148f167220 */ /* 0x080fe40000410000 */
[----:B------:R-:W-:-:S02]  /*47d0*/  FFMA.FTZ R24, R144, R20, -R23 ;  /* 0x0000001490187223 */ /* 0x000fc40000010817 */
[----:B------:R-:W-:-:S03]  /*47e0*/  FFMA.FTZ R22, R144, R21, R22 ;  /* 0x0000001590167223 */ /* 0x000fc60000010016 */
[----:B------:R-:W2:Y:S04]  /*47f0*/  SHFL.UP PT, R21, R24, 0x1, RZ ;  /* 0x0420000018157989 */ /* 0x000ea800000e00ff */
[----:B------:R-:W3:Y:S01]  /*4800*/  SHFL.UP PT, R23, R22, 0x1, RZ ;  /* 0x0420000016177989 */ /* 0x000ee200000e00ff */
[C---:B0-----:R-:W-:Y:S02]  /*4810*/  FMUL.FTZ R20, R22.reuse, R29 ;  /* 0x0000001d16147220 */ /* 0x041fe40000410000 */
[-C--:B-1----:R-:W-:Y:S02]  /*4820*/  FMUL.FTZ R28, R22, R25.reuse ;  /* 0x00000019161c7220 */ /* 0x082fe40000410000 */
[C---:B------:R-:W-:Y:S02]  /*4830*/  FFMA.FTZ R25, R24.reuse, R25, -R20 ;  /* 0x0000001918197223 */ /* 0x040fe40000010814 */
[----:B------:R-:W-:-:S02]  /*4840*/  FFMA.FTZ R28, R24, R29, R28 ;  /* 0x0000001d181c7223 */ /* 0x000fc4000001001c */
[----:B------:R-:W-:Y:S02]  /*4850*/  @P0 FADD.FTZ R26, R26, R25 ;  /* 0x000000191a1a0221 */ /* 0x000fe40000010000 */
[----:B------:R-:W-:Y:S02]  /*4860*/  @P0 FADD.FTZ R27, R27, R28 ;  /* 0x0000001c1b1b0221 */ /* 0x000fe40000010000 */
[C---:B--2---:R-:W-:Y:S01]  /*4870*/  FMUL.FTZ R25, R22.reuse, R21 ;  /* 0x0000001516197220 */ /* 0x044fe20000410000 */
[----:B------:R-:W0:Y:S01]  /*4880*/  SHFL.UP PT, R28, R26, 0x2, RZ ;  /* 0x044000001a1c7989 */ /* 0x000e2200000e00ff */
[-C--:B---3--:R-:W-:Y:S02]  /*4890*/  FMUL.FTZ R20, R22, R23.reuse ;  /* 0x0000001716147220 */ /* 0x088fe40000410000 */
[C---:B------:R-:W-:Y:S02]  /*48a0*/  FFMA.FTZ R25, R24.reuse, R23, R25 ;  /* 0x0000001718197223 */ /* 0x040fe40000010019 */
[----:B------:R-:W1:Y:S01]  /*48b0*/  SHFL.UP PT, R23, R27, 0x2, RZ ;  /* 0x044000001b177989 */ /* 0x000e6200000e00ff */
[----:B------:R-:W-:-:S02]  /*48c0*/  @P0 FFMA.FTZ R24, R24, R21, -R20 ;  /* 0x0000001518180223 */ /* 0x000fc40000010814 */
[----:B------:R-:W-:-:S03]  /*48d0*/  FSEL R25, R22, R25, !P0 ;  /* 0x0000001916197208 */ /* 0x000fc60004000000 */
        /* <DEDUP_REMOVED lines=10> */
[-C--:B---3--:R-:W-:Y:S02]  /*4980*/  FMUL.FTZ R23, R25, R21.reuse ;  /* 0x0000001519177220 */ /* 0x088fe40000410000 */
[C---:B------:R-:W-:Y:S01]  /*4990*/  FFMA.FTZ R22, R24.reuse, R21, R22 ;  /* 0x0000001518167223 */ /* 0x040fe20000010016 */
[----:B------:R-:W0:Y:S01]  /*49a0*/  SHFL.UP PT, R31, R27, 0x4, RZ ;  /* 0x048000001b1f7989 */ /* 0x000e2200000e00ff */
[----:B------:R-:W-:-:S03]  /*49b0*/  @P0 FFMA.FTZ R24, R24, R20, -R23 ;  /* 0x0000001418180223 */ /* 0x000fc60000010817 */
[----:B------:R-:W1:Y:S01]  /*49c0*/  SHFL.UP PT, R29, R26, 0x4, RZ ;  /* 0x048000001a1d7989 */ /* 0x000e6200000e00ff */
[----:B------:R-:W-:-:S03]  /*49d0*/  FSEL R22, R25, R22, !P0 ;  /* 0x0000001619167208 */ /* 0x000fc60004000000 */
        /* <DEDUP_REMOVED lines=10> */
[C---:B------:R-:W-:Y:S02]  /*4a80*/  FFMA.FTZ R25, R24.reuse, R23, R25 ;  /* 0x0000001718197223 */ /* 0x040fe40000010019 */
[----:B------:R-:W-:Y:S01]  /*4a90*/  @P0 FADD.FTZ R27, R27, R28 ;  /* 0x0000001c1b1b0221 */ /* 0x000fe20000010000 */
[----:B------:R-:W0:Y:S01]  /*4aa0*/  SHFL.UP PT, R23, R26, 0x8, RZ ;  /* 0x050000001a177989 */ /* 0x000e2200000e00ff */
[----:B------:R-:W-:Y:S01]  /*4ab0*/  @P0 FFMA.FTZ R24, R24, R21, -R20 ;  /* 0x0000001518180223 */ /* 0x000fe20000010814 */
[----:B------:R-:W-:Y:S02]  /*4ac0*/  FSEL R25, R22, R25, !P0 ;  /* 0x0000001916197208 */ /* 0x000fe40004000000 */
[----:B------:R-:W1:Y:S04]  /*4ad0*/  SHFL.UP PT, R28, R27, 0x8, RZ ;  /* 0x050000001b1c7989 */ /* 0x000e6800000e00ff */
[----:B------:R-:W2:Y:S04]  /*4ae0*/  SHFL.UP PT, R20, R24, 0x8, RZ ;  /* 0x0500000018147989 */ /* 0x000ea800000e00ff */
[----:B------:R-:W3:Y:S01]  /*4af0*/  SHFL.UP PT, R21, R25, 0x8, RZ ;  /* 0x0500000019157989 */ /* 0x000ee200000e00ff */
[----:B------:R-:W-:Y:S01]  /*4b00*/  ISETP.GE.AND P0, PT, R74, 0x8, PT ;  /* 0x000000084a00780c */ /* 0x000fe20003f06270 */
[----:B0-----:R-:W-:-:S02]  /*4b10*/  FMUL.FTZ R31, R25, R23 ;  /* 0x00000017191f7220 */ /* 0x001fc40000410000 */
[CC--:B-1----:R-:W-:Y:S02]  /*4b20*/  FMUL.FTZ R29, R25.reuse, R28.reuse ;  /* 0x0000001c191d7220 */ /* 0x0c2fe40000410000 */
[C---:B------:R-:W-:Y:S02]  /*4b30*/  FFMA.FTZ R28, R24.reuse, R28, R31 ;  /* 0x0000001c181c7223 */ /* 0x040fe4000001001f */
[----:B--2---:R-:W-:Y:S02]  /*4b40*/  FMUL.FTZ R22, R25, R20 ;  /* 0x0000001419167220 */ /* 0x004fe40000410000 */
[----:B------:R-:W-:-:S04]  /*4b50*/  FFMA.FTZ R29, R24, R23, -R29 ;  /* 0x00000017181d7223 */ /* 0x000fc8000001081d */
[----:B------:R-:W-:Y:S02]  /*4b60*/  @P0 FADD.FTZ R27, R27, R28 ;  /* 0x0000001c1b1b0221 */ /* 0x000fe40000010000 */
[-C--:B---3--:R-:W-:Y:S02]  /*4b70*/  FFMA.FTZ R22, R24, R21.reuse, R22 ;  /* 0x0000001518167223 */ /* 0x088fe40000010016 */
[C---:B------:R-:W-:Y:S02]  /*4b80*/  FMUL.FTZ R21, R25.reuse, R21 ;  /* 0x0000001519157220 */ /* 0x040fe40000410000 */
[----:B------:R-:W-:Y:S02]  /*4b90*/  @P0 FADD.FTZ R26, R26, R29 ;  /* 0x0000001d1a1a0221 */ /* 0x000fe40000010000 */
[----:B------:R-:W0:Y:S01]  /*4ba0*/  SHFL.UP PT, R29, R27, 0x10, RZ ;  /* 0x060000001b1d7989 */ /* 0x000e2200000e00ff */
[----:B------:R-:W-:Y:S01]  /*4bb0*/  @P0 FFMA.FTZ R24, R24, R20, -R21 ;  /* 0x0000001418180223 */ /* 0x000fe20000010815 */
[----:B------:R-:W-:-:S02]  /*4bc0*/  FSEL R22, R25, R22, !P0 ;  /* 0x0000001619167208 */ /* 0x000fc40004000000 */
[----:B------:R-:W1:Y:S04]  /*4bd0*/  SHFL.UP PT, R25, R26, 0x10, RZ ;  /* 0x060000001a197989 */ /* 0x000e6800000e00ff */
[----:B------:R-:W2:Y:S04]  /*4be0*/  SHFL.UP PT, R21, R24, 0x10, RZ ;  /* 0x0600000018157989 */ /* 0x000ea800000e00ff */
[----:B------:R-:W3:Y:S01]  /*4bf0*/  SHFL.UP PT, R23, R22, 0x10, RZ ;  /* 0x0600000016177989 */ /* 0x000ee200000e00ff */
[----:B------:R-:W-:Y:S01]  /*4c00*/  LOP3.LUT P0, RZ, R76, 0x1f, RZ, 0xc0, !PT ;  /* 0x0000001f4cff7812 */ /* 0x000fe2000780c0ff */
[----:B0-----:R-:W-:-:S04]  /*4c10*/  FMUL.FTZ R20, R22, R29 ;  /* 0x0000001d16147220 */ /* 0x001fc80000410000 */
[-C--:B-1----:R-:W-:Y:S02]  /*4c20*/  FFMA.FTZ R31, R24, R25.reuse, -R20 ;  /* 0x00000019181f7223 */ /* 0x082fe40000010814 */
[C---:B------:R-:W-:Y:S02]  /*4c30*/  FMUL.FTZ R28, R22.reuse, R25 ;  /* 0x00000019161c7220 */ /* 0x040fe40000410000 */
[----:B--2---:R-:W-:Y:S01]  /*4c40*/  FMUL.FTZ R25, R22, R21 ;  /* 0x0000001516197220 */ /* 0x004fe20000410000 */
[----:B------:R-:W-:Y:S01]  /*4c50*/  ISETP.EQ.OR P0, PT, R73, RZ, P0 ;  /* 0x000000ff4900720c */ /* 0x000fe20000702670 */
[C---:B------:R-:W-:Y:S02]  /*4c60*/  FFMA.FTZ R28, R24.reuse, R29, R28 ;  /* 0x0000001d181c7223 */ /* 0x040fe4000001001c */
[-C--:B---3--:R-:W-:Y:S02]  /*4c70*/  FFMA.FTZ R25, R24, R23.reuse, R25 ;  /* 0x0000001718197223 */ /* 0x088fe40000010019 */
        /* <DEDUP_REMOVED lines=31> */
[-C--:B-1----:R-:W-:Y:S01]  /*4e70*/  FMUL.FTZ R35, R32, R37.reuse ;  /* 0x0000002520237220 */ /* 0x082fe20000410000 */
[C---:B------:R-:W-:Y:S01]  /*4e80*/  FSEL R28, R33.reuse, R28, !P1 ;  /* 0x0000001c211c7208 */ /* 0x040fe20004800000 */
[----:B------:R-:W-:-:S02]  /*4e90*/  FMUL.FTZ R161, R33, R37 ;  /* 0x0000002521a17220 */ /* 0x000fc40000410000 */
[-C--:B------:R-:W-:Y:S02]  /*4ea0*/  FFMA.FTZ R33, R33, R36.reuse, -R35 ;  /* 0x0000002421217223 */ /* 0x080fe40000010823 */
[-C--:B------:R-:W-:Y:S02]  /*4eb0*/  FMUL.FTZ R35, R34, R37.reuse ;  /* 0x0000002522237220 */ /* 0x080fe40000410000 */
[C---:B------:R-:W-:Y:S01]  /*4ec0*/  FMUL.FTZ R37, R159.reuse, R37 ;  /* 0x000000259f257220 */ /* 0x040fe20000410000 */
[C---:B------:R-:W-:Y:S01]  /*4ed0*/  FSEL R29, R32.reuse, R29, !P1 ;  /* 0x0000001d201d7208 */ /* 0x040fe20004800000 */
[-C--:B------:R-:W-:Y:S02]  /*4ee0*/  FFMA.FTZ R32, R32, R36.reuse, R161 ;  /* 0x0000002420207223 */ /* 0x080fe400000100a1 */
        /* <DEDUP_REMOVED lines=42> */
.L_x_562:
        /* <DEDUP_REMOVED lines=16> */
.L_x_563:
[----:B------:R-:W-:Y:S05]  /*5290*/  BSYNC B0 ;  /* 0x0000000000007941 */ /* 0x000fea0003800000 */
.L_x_561:
        /* <DEDUP_REMOVED lines=123> */
.L_x_565:
[----:B------:R-:W-:Y:S05]  /*5a50*/  BSYNC B0 ;  /* 0x0000000000007941 */ /* 0x000fea0003800000 */
.L_x_564:
        /* <DEDUP_REMOVED lines=52> */
.L_x_560:
        /* <DEDUP_REMOVED lines=38> */
.L_x_567:
[----:B------:R-:W-:Y:S05]  /*6000*/  EXIT ;  /* 0x000000000000794d */ /* 0x000fea0003800000 */
.L_x_569:
        /* <DEDUP_REMOVED lines=15> */
.L_x_5332:


//--------------------- .text._Z25selective_scan_fwd_kernelI32Selective_Scan_fwd_kernel_traitsILi128ELi16ELi1ELb1ELb1ELb0ELb1EfN3c107complexIfEEEEv13SSMParamsBase --------------------------
	.section	.text._Z25selective_scan_fwd_kernelI32Selective_Scan_fwd_kernel_traitsILi128ELi16ELi1ELb1ELb1ELb0ELb1EfN3c107complexIfEEEEv13SSMParamsBase,"ax",@progbits
	.sectioninfo	@"SHI_REGISTERS=165"
	.align	128
        .global         _Z25selective_scan_fwd_kernelI32Selective_Scan_fwd_kernel_traitsILi128ELi16ELi1ELb1ELb1ELb0ELb1EfN3c107complexIfEEEEv13SSMParamsBase
        .type           _Z25selective_scan_fwd_kernelI32Selective_Scan_fwd_kernel_traitsILi128ELi16ELi1ELb1ELb1ELb0ELb1EfN3c107complexIfEEEEv13SSMParamsBase,@function
        .size           _Z25selective_scan_fwd_kernelI32Selective_Scan_fwd_kernel_traitsILi128ELi16ELi1ELb1ELb1ELb0ELb1EfN3c107complexIfEEEEv13SSMParamsBase,(.L_x_5333 - _Z25selective_scan_fwd_kernelI32Selective_Scan_fwd_kernel_traitsILi128ELi16ELi1ELb1ELb1ELb0ELb1EfN3c107complexIfEEEEv13SSMParamsBase)
        .other          _Z25selective_scan_fwd_kernelI32Selective_Scan_fwd_kernel_traitsILi128ELi16ELi1ELb1ELb1ELb0ELb1EfN3c107complexIfEEEEv13SSMParamsBase,@"STO_CUDA_ENTRY STV_DEFAULT"
_Z25selective_scan_fwd_kernelI32Selective_Scan_fwd_kernel_traitsILi128ELi16ELi1ELb1ELb1ELb0ELb1EfN3c107complexIfEEEEv13SSMParamsBase:
.text._Z25selective_scan_fwd_kernelI32Selective_Scan_fwd_kernel_traitsILi128ELi16ELi1ELb1ELb1ELb0ELb1EfN3c107complexIfEEEEv13SSMParamsBase:
[----:B------:R-:W-:Y:S02]  /*0000*/  MOV R1, c[0x0][0x28] ;  /* 0x00000a0000017a02 */ /* 0x000fe40000000f00 */
[----:B------:R-:W-:Y:S01]  /*0010*/  IABS R9, c[0x0][0x178] ;  /* 0x00005e0000097a13 */ /* 0x000fe20000000000 */
[----:B------:R-:W0:Y:S01]  /*0020*/  S2UR UR4, SR_CTAID.Y ;  /* 0x00000000000479c3 */ /* 0x000e220000002600 */
[----:B------:R-:W-:Y:S01]  /*0030*/  ISETP.NE.U32.AND P0, PT, RZ, c[0x0][0x238], PT ;  /* 0x00008e00ff007a0c */ /* 0x000fe20003f05070 */
[----:B------:R-:W-:Y:S01]  /*0040*/  HFMA2.MMA R82, -RZ, RZ, 0, 0 ;  /* 0x00000000ff527435 */ /* 0x000fe200000001ff */
[----:B------:R-:W1:Y:S01]  /*0050*/  I2F.RP R0, R9 ;  /* 0x0000000900007306 */ /* 0x000e620000209400 */
[----:B------:R-:W-:Y:S02]  /*0060*/  ISETP.NE.U32.AND P1, PT, RZ, c[0x0][0x250], PT ;  /* 0x00009400ff007a0c */ /* 0x000fe40003f25070 */
[----:B------:R-:W-:Y:S02]  /*0070*/  ISETP.NE.AND.EX P0, PT, RZ, c[0x0][0x23c], PT, P0 ;  /* 0x00008f00ff007a0c */ /* 0x000fe40003f05300 */
[----:B------:R-:W2:Y:S01]  /*0080*/  S2UR UR6, SR_CTAID.X ;  /* 0x00000000000679c3 */ /* 0x000ea20000002500 */
[----:B------:R-:W-:-:S02]  /*0090*/  ISETP.NE.AND.EX P1, PT, RZ, c[0x0][0x254], PT, P1 ;  /* 0x00009500ff007a0c */ /* 0x000fc40003f25310 */
[----:B------:R-:W-:Y:S01]  /*00a0*/  MOV R81, RZ ;  /* 0x000000ff00517202 */ /* 0x000fe20000000f00 */
[----:B-1----:R-:W1:Y:S01]  /*00b0*/  MUFU.RCP R0, R0 ;  /* 0x0000000000007308 */ /* 0x002e620000001000 */
[----:B0-----:R-:W-:Y:S01]  /*00c0*/  MOV R84, UR4 ;  /* 0x0000000400547c02 */ /* 0x001fe20008000f00 */
[----:B------:R-:W-:-:S03]  /*00d0*/  ULDC.64 UR4, c[0x0][0x118] ;  /* 0x0000460000047ab9 */ /* 0x000fc60000000a00 */
[----:B------:R-:W-:Y:S02]  /*00e0*/  SHF.R.S32.HI R83, RZ, 0x1f, R84 ;  /* 0x0000001fff537819 */ /* 0x000fe40000011454 */
[C---:B------:R-:W-:Y:S02]  /*00f0*/  @P0 LEA R2, P2, R84.reuse, c[0x0][0x238], 0x2 ;  /* 0x00008e0054020a11 */ /* 0x040fe400078410ff */
[----:B--2---:R-:W-:Y:S02]  /*0100*/  MOV R80, UR6 ;  /* 0x0000000600507c02 */ /* 0x004fe40008000f00 */
[----:B------:R-:W-:Y:S02]  /*0110*/  @P0 LEA.HI.X R3, R84, c[0x0][0x23c], R83, 0x2, P2 ;  /* 0x00008f0054030a11 */ /* 0x000fe400010f1453 */
        /* <DEDUP_REMOVED lines=23> */
[----:B------:R-:W-:Y:S01]  /*0290*/  IMAD.WIDE.U32 R6, R80, c[0x0][0x190], RZ ;  /* 0x0000640050067a25 */ /* 0x000fe200078e00ff */
        /* <DEDUP_REMOVED lines=11> */
[C---:B------:R-:W-:Y:S01]  /*0350*/  IMAD R9, R80.reuse, c[0x0][0x1d4], R9 ;  /* 0x0000750050097a24 */ /* 0x040fe200078e0209 */
[----:B------:R-:W-:Y:S01]  /*0360*/  @!P1 LOP3.LUT R8, RZ, c[0x0][0x178], RZ, 0x33, !PT ;  /* 0x00005e00ff089a12 */ /* 0x000fe200078e33ff */
[----:B------:R-:W1:Y:S01]  /*0370*/  S2R R76, SR_LANEID ;  /* 0x00000000004c7919 */ /* 0x000e620000000000 */
[----:B------:R-:W-:Y:S01]  /*0380*/  IMAD R11, R80, c[0x0][0x1e4], R11 ;  /* 0x00007900500b7a24 */ /* 0x000fe200078e020b */
[----:B------:R-:W-:-:S02]  /*0390*/  IADD3 R7, R7, R13, RZ ;  /* 0x0000000d07077210 */ /* 0x000fc40007ffe0ff */
[----:B------:R-:W-:Y:S02]  /*03a0*/  SHF.R.S32.HI R0, RZ, 0x1f, R8 ;  /* 0x0000001fff007819 */ /* 0x000fe40000011408 */
[----:B------:R-:W-:Y:S01]  /*03b0*/  IADD3 R3, R3, R9, RZ ;  /* 0x0000000903037210 */ /* 0x000fe20007ffe0ff */
[----:B------:R-:W-:Y:S01]  /*03c0*/  IMAD R9, R83, c[0x0][0x1d8], RZ ;  /* 0x0000760053097a24 */ /* 0x000fe200078e02ff */
[----:B------:R-:W-:Y:S01]  /*03d0*/  IADD3 R5, R5, R11, RZ ;  /* 0x0000000b05057210 */ /* 0x000fe20007ffe0ff */
[----:B------:R-:W-:Y:S01]  /*03e0*/  IMAD R11, R83, c[0x0][0x1e8], RZ ;  /* 0x00007a00530b7a24 */ /* 0x000fe200078e02ff */
[----:B------:R-:W-:Y:S01]  /*03f0*/  MOV R75, RZ ;  /* 0x000000ff004b7202 */ /* 0x000fe20000000f00 */
[----:B------:R-:W-:Y:S02]  /*0400*/  IMAD R13, R0, c[0x0][0x1a8], RZ ;  /* 0x00006a00000d7a24 */ /* 0x000fe400078e02ff */
[C---:B------:R-:W-:Y:S02]  /*0410*/  IMAD R9, R84.reuse, c[0x0][0x1dc], R9 ;  /* 0x0000770054097a24 */ /* 0x040fe400078e0209 */
[----:B------:R-:W-:-:S04]  /*0420*/  IMAD.WIDE.U32 R2, R84, c[0x0][0x1d8], R2 ;  /* 0x0000760054027a25 */ /* 0x000fc800078e0002 */
[----:B------:R-:W-:Y:S01]  /*0430*/  IMAD R11, R84, c[0x0][0x1ec], R11 ;  /* 0x00007b00540b7a24 */ /* 0x000fe200078e020b */
[----:B0-----:R-:W-:Y:S01]  /*0440*/  SHF.L.U32 R77, R78, 0x2, RZ ;  /* 0x000000024e4d7819 */ /* 0x001fe200000006ff */
[----:B------:R-:W-:Y:S01]  /*0450*/  IMAD.WIDE.U32 R4, R84, c[0x0][0x1e8], R4 ;  /* 0x00007a0054047a25 */ /* 0x000fe200078e0004 */
[----:B------:R-:W-:Y:S02]  /*0460*/  IADD3 R73, R3, R9, RZ ;  /* 0x0000000903497210 */ /* 0x000fe40007ffe0ff */
[----:B------:R-:W-:Y:S01]  /*0470*/  LEA R72, P0, R2, c[0x0][0x240], 0x2 ;  /* 0x0000900002487a11 */ /* 0x000fe200078010ff */
        /* <DEDUP_REMOVED lines=11> */
.L_x_610:
[----:B------:R-:W-:Y:S01]  /*0530*/  BAR.SYNC.DEFER_BLOCKING 0x0 ;  /* 0x0000000000007b1d */ /* 0x000fe20000010000 */
[----:B0-----:R-:W-:-:S05]  /*0540*/  IMAD.WIDE R2, R74, 0x10, R72 ;  /* 0x000000104a027825 */ /* 0x001fca00078e0248 */
        /* <DEDUP_REMOVED lines=80> */
.L_x_571:
[----:B--234-:R-:W-:Y:S05]  /*0a50*/  BSYNC B0 ;  /* 0x0000000000007941 */ /* 0x01cfea0003800000 */
.L_x_570:
        /* <DEDUP_REMOVED lines=37> */
.L_x_573:
[----:B------:R-:W-:Y:S05]  /*0cb0*/  BSYNC B0 ;  /* 0x0000000000007941 */ /* 0x000fea0003800000 */
.L_x_572:
        /* <DEDUP_REMOVED lines=35> */
.L_x_575:
[----:B------:R-:W-:Y:S05]  /*0ef0*/  BSYNC B0 ;  /* 0x0000000000007941 */ /* 0x000fea0003800000 */
.L_x_574:
        /* <DEDUP_REMOVED lines=37> */
.L_x_577:
[----:B------:R-:W-:Y:S05]  /*1150*/  BSYNC B0 ;  /* 0x0000000000007941 */ /* 0x000fea0003800000 */
.L_x_576:
        /* <DEDUP_REMOVED lines=35> */
.L_x_579:
[----:B------:R-:W-:Y:S05]  /*1390*/  BSYNC B0 ;  /* 0x0000000000007941 */ /* 0x000fea0003800000 */
.L_x_578:
        /* <DEDUP_REMOVED lines=37> */
.L_x_581:
[----:B------:R-:W-:Y:S05]  /*15f0*/  BSYNC B0 ;  /* 0x0000000000007941 */ /* 0x000fea0003800000 */
.L_x_580:
        /* <DEDUP_REMOVED lines=35> */
.L_x_583:
[----:B------:R-:W-:Y:S05]  /*1830*/  BSYNC B0 ;  /* 0x0000000000007941 */ /* 0x000fea0003800000 */
.L_x_582:
        /* <DEDUP_REMOVED lines=37> */
.L_x_585:
[----:B------:R-:W-:Y:S05]  /*1a90*/  BSYNC B0 ;  /* 0x0000000000007941 */ /* 0x000fea0003800000 */
.L_x_584:
        /* <DEDUP_REMOVED lines=35> */
.L_x_587:
[----:B------:R-:W-:Y:S05]  /*1cd0*/  BSYNC B0 ;  /* 0x0000000000007941 */ /* 0x000fea0003800000 */
.L_x_586:
        /* <DEDUP_REMOVED lines=42> */
.L_x_589:
[----:B------:R-:W-:Y:S05]  /*1f80*/  BSYNC B0 ;  /* 0x0000000000007941 */ /* 0x000fea0003800000 */
.L_x_588:
        /* <DEDUP_REMOVED lines=33> */
.L_x_591:
[----:B------:R-:W-:Y:S05]  /*21a0*/  BSYNC B0 ;  /* 0x0000000000007941 */ /* 0x000fea0003800000 */
.L_x_590:
        /* <DEDUP_REMOVED lines=33> */
.L_x_593:
[----:B------:R-:W-:Y:S05]  /*23c0*/  BSYNC B0 ;  /* 0x0000000000007941 */ /* 0x000fea0003800000 */
.L_x_592:
        /* <DEDUP_REMOVED lines=33> */
.L_x_595:
[----:B------:R-:W-:Y:S05]  /*25e0*/  BSYNC B0 ;  /* 0x0000000000007941 */ /* 0x000fea0003800000 */
.L_x_594:
        /* <DEDUP_REMOVED lines=33> */
.L_x_597:
[----:B------:R-:W-:Y:S05]  /*2800*/  BSYNC B0 ;  /* 0x0000000000007941 */ /* 0x000fea0003800000 */
.L_x_596:
        /* <DEDUP_REMOVED lines=33> */
.L_x_599:
[----:B------:R-:W-:Y:S05]  /*2a20*/  BSYNC B0 ;  /* 0x0000000000007941 */ /* 0x000fea0003800000 */
.L_x_598:
        /* <DEDUP_REMOVED lines=33> */
.L_x_601:
[----:B------:R-:W-:Y:S05]  /*2c40*/  BSYNC B0 ;  /* 0x0000000000007941 */ /* 0x000fea0003800000 */
.L_x_600:
        /* <DEDUP_REMOVED lines=36> */
.L_x_608:
        /* <DEDUP_REMOVED lines=28> */
[----:B------:R-:W-:-:S04]  /*3050*/  SHF.L.U32 R141, R78, 0x3, RZ ;  /* 0x000000034e8d7819 */ /* 0x000fc800000006ff */
[----:B------:R-:W-:-:S04]  /*3060*/  LOP3.LUT R141, R141, 0xffffff00, RZ, 0xc0, !PT ;  /* 0xffffff008d8d7812 */ /* 0x000fc800078ec0ff */
        /* <DEDUP_REMOVED lines=10> */
[----:B--2---:R-:W-:-:S04]  /*3110*/  FMUL.FTZ R0, R95, R65 ;  /* 0x000000415f007220 */ /* 0x004fc80000410000 */
[----:B------:R-:W-:Y:S02]  /*3120*/  FMUL.RZ R103, R0, 0.15915493667125701904 ;  /* 0x3e22f98300677820 */ /* 0x000fe4000040c000 */
[----:B------:R-:W-:Y:S02]  /*3130*/  FMUL.FTZ R0, R94, 1.4426950216293334961 ;  /* 0x3fb8aa3b5e007820 */ /* 0x000fe40000410000 */
[CC--:B------:R-:W-:Y:S01]  /*3140*/  FMUL.FTZ R94, R95.reuse, R64.reuse ;  /* 0x000000405f5e7220 */ /* 0x0c0fe20000410000 */
[----:B------:R-:W-:Y:S01]  /*3150*/  MUFU.SIN R117, R103 ;  /* 0x0000006700757308 */ /* 0x000fe20000000400 */
[----:B------:R-:W-:Y:S02]  /*3160*/  FMUL.FTZ R115, R0, R64 ;  /* 0x0000004000737220 */ /* 0x000fe40000410000 */
[----:B------:R-:W-:Y:S02]  /*3170*/  FMUL.RZ R105, R94, 0.15915493667125701904 ;  /* 0x3e22f9835e697820 */ /* 0x000fe4000040c000 */
[----:B------:R-:W-:-:S02]  /*3180*/  FMUL.FTZ R94, R95, R63 ;  /* 0x0000003f5f5e7220 */ /* 0x000fc40000410000 */
[----:B------:R-:W-:Y:S01]  /*3190*/  FMUL.FTZ R121, R0, R56 ;  /* 0x0000003800797220 */ /* 0x000fe20000410000 */
[----:B------:R1:W-:Y:S01]  /*31a0*/  MUFU.COS R139, R103 ;  /* 0x00000067008b7308 */ /* 0x0003e20000000000 */
[----:B0-----:R-:W-:Y:S02]  /*31b0*/  FMUL.RZ R106, R94, 0.15915493667125701904 ;  /* 0x3e22f9835e6a7820 */ /* 0x001fe4000040c000 */
[----:B------:R-:W-:Y:S02]  /*31c0*/  FMUL.FTZ R94, R95, R62 ;  /* 0x0000003e5f5e7220 */ /* 0x000fe40000410000 */
[C---:B------:R-:W-:Y:S02]  /*31d0*/  FMUL.FTZ R128, R0.reuse, R59 ;  /* 0x0000003b00807220 */ /* 0x040fe40000410000 */
[----:B------:R-:W-:Y:S01]  /*31e0*/  FMUL.FTZ R124, R0, R57 ;  /* 0x00000039007c7220 */ /* 0x000fe20000410000 */
[----:B------:R-:W-:Y:S01]  /*31f0*/  MUFU.SIN R114, R105 ;  /* 0x0000006900727308 */ /* 0x000fe20000000400 */
[----:B-1----:R-:W-:-:S02]  /*3200*/  FMUL.RZ R103, R94, 0.15915493667125701904 ;  /* 0x3e22f9835e677820 */ /* 0x002fc4000040c000 */
[----:B------:R-:W-:Y:S01]  /*3210*/  FMUL.FTZ R94, R95, R61 ;  /* 0x0000003d5f5e7220 */ /* 0x000fe20000410000 */
[----:B---3--:R0:W-:Y:S01]  /*3220*/  STS.128 [R138.X16], R20 ;  /* 0x000000148a007388 */ /* 0x0081e2000000cc00 */
        /* <DEDUP_REMOVED lines=8> */
[----:B-1----:R-:W-:Y:S02]  /*32b0*/  FMUL.RZ R105, R94, 0.15915493667125701904 ;  /* 0x3e22f9835e697820 */ /* 0x002fe4000040c000 */
[----:B------:R-:W-:Y:S01]  /*32c0*/  FMUL.FTZ R94, R95, R60 ;  /* 0x0000003c5f5e7220 */ /* 0x000fe20000410000 */
[----:B0-----:R-:W-:Y:S01]  /*32d0*/  IADD3 R20, R143, 0xe0, RZ ;  /* 0x000000e08f147810 */ /* 0x001fe20007ffe0ff */
[----:B------:R-:W-:Y:S02]  /*32e0*/  IMAD R21, R118, c[0x0][0x1c0], RZ ;  /* 0x0000700076157a24 */ /* 0x000fe400078e02ff */
[----:B------:R-:W-:Y:S01]  /*32f0*/  FMUL.FTZ R22, R95, R53 ;  /* 0x000000355f167220 */ /* 0x000fe20000410000 */
[----:B------:R0:W-:Y:S01]  /*3300*/  MUFU.COS R137, R106 ;  /* 0x0000006a00897308 */ /* 0x0001e20000000000 */
[----:B------:R-:W-:-:S07]  /*3310*/  LEA.HI.SX32 R20, R20, R143, 0x1b ;  /* 0x0000008f14147211 */ /* 0x000fce00078fdaff */
[----:B------:R-:W-:Y:S01]  /*3320*/  MUFU.SIN R111, R103 ;  /* 0x00000067006f7308 */ /* 0x000fe20000000400 */
[----:B0-----:R-:W-:Y:S02]  /*3330*/  FMUL.RZ R106, R94, 0.15915493667125701904 ;  /* 0x3e22f9835e6a7820 */ /* 0x001fe4000040c000 */
[----:B------:R-:W-:-:S04]  /*3340*/  FMUL.FTZ R94, R95, R59 ;  /* 0x0000003b5f5e7220 */ /* 0x000fc80000410000 */
[----:B------:R-:W-:Y:S01]  /*3350*/  FMUL.RZ R107, R94, 0.15915493667125701904 ;  /* 0x3e22f9835e6b7820 */ /* 0x000fe2000040c000 */
[----:B------:R-:W-:Y:S01]  /*3360*/  MUFU.SIN R129, R106 ;  /* 0x0000006a00817308 */ /* 0x000fe20000000400 */
[----:B------:R-:W-:-:S04]  /*3370*/  FMUL.FTZ R94, R95, R58 ;  /* 0x0000003a5f5e7220 */ /* 0x000fc80000410000 */
[----:B------:R-:W-:-:S03]  /*3380*/  FMUL.RZ R119, R94, 0.15915493667125701904 ;  /* 0x3e22f9835e777820 */ /* 0x000fc6000040c000 */
[----:B------:R0:W-:Y:S08]  /*3390*/  MUFU.COS R131, R106 ;  /* 0x0000006a00837308 */ /* 0x0001f00000000000 */
[----:B------:R-:W-:Y:S01]  /*33a0*/  MUFU.SIN R94, R119 ;  /* 0x00000077005e7308 */ /* 0x000fe20000000400 */
[----:B0-----:R-:W-:-:S04]  /*33b0*/  FMUL.FTZ R106, R95, R57 ;  /* 0x000000395f6a7220 */ /* 0x001fc80000410000 */
[----:B------:R-:W-:Y:S02]  /*33c0*/  FMUL.RZ R132, R106, 0.15915493667125701904 ;  /* 0x3e22f9836a847820 */ /* 0x000fe4000040c000 */
[----:B------:R-:W-:Y:S01]  /*33d0*/  FMUL.FTZ R106, R95, R56 ;  /* 0x000000385f6a7220 */ /* 0x000fe20000410000 */
[----:B------:R0:W-:Y:S03]  /*33e0*/  MUFU.COS R126, R119 ;  /* 0x00000077007e7308 */ /* 0x0001e60000000000 */
[----:B------:R-:W-:-:S05]  /*33f0*/  FMUL.RZ R134, R106, 0.15915493667125701904 ;  /* 0x3e22f9836a867820 */ /* 0x000fca000040c000 */
[----:B------:R-:W-:Y:S01]  /*3400*/  MUFU.SIN R123, R132 ;  /* 0x00000084007b7308 */ /* 0x000fe20000000400 */
[----:B0-----:R-:W-:-:S04]  /*3410*/  IMAD R119, R83, c[0x0][0x1b8], RZ ;  /* 0x00006e0053777a24 */ /* 0x001fc800078e02ff */
[----:B------:R-:W-:Y:S02]  /*3420*/  IMAD R145, R84, c[0x0][0x1bc], R119 ;  /* 0x00006f0054917a24 */ /* 0x000fe400078e0277 */
[----:B------:R-:W-:Y:S01]  /*3430*/  FMUL.FTZ R119, R95, R55 ;  /* 0x000000375f777220 */ /* 0x000fe20000410000 */
[----:B------:R0:W-:Y:S03]  /*3440*/  MUFU.COS R125, R132 ;  /* 0x00000084007d7308 */ /* 0x0001e60000000000 */
[----:B------:R-:W-:-:S05]  /*3450*/  FMUL.RZ R147, R119, 0.15915493667125701904 ;  /* 0x3e22f98377937820 */ /* 0x000fca000040c000 */
        /* <DEDUP_REMOVED lines=16> */
[C---:B------:R-:W-:Y:S01]  /*3560*/  IADD3 R25, R143.reuse, 0x5, RZ ;  /* 0x000000058f197810 */ /* 0x040fe20007ffe0ff */
[----:B------:R-:W-:Y:S02]  /*3570*/  MUFU.COS R133, R105 ;  /* 0x0000006900857308 */ /* 0x000fe40000000000 */
[----:B------:R2:W-:Y:S04]  /*3580*/  STS.128 [R146.X16+0x800], R36 ;  /* 0x0008002492007388 */ /* 0x0005e8000000cc00 */
[----:B------:R3:W-:Y:S02]  /*3590*/  STS.128 [R148.X16+0xa00], R40 ;  /* 0x000a002894007388 */ /* 0x0007e4000000cc00 */
[----:B------:R-:W-:Y:S02]  /*35a0*/  MUFU.SIN R105, R107 ;  /* 0x0000006b00697308 */ /* 0x000fe40000000400 */
[----:B------:R-:W-:Y:S01]  /*35b0*/  STS.128 [R150.X16+0xc00], R44 ;  /* 0x000c002c96007388 */ /* 0x000fe2000000cc00 */
[----:B0-----:R-:W-:-:S03]  /*35c0*/  IADD3 R29, R143, 0x3, RZ ;  /* 0x000000038f1d7810 */ /* 0x001fc60007ffe0ff */
[----:B------:R0:W-:Y:S01]  /*35d0*/  STS.128 [R20.X16+0xe00], R48 ;  /* 0x000e003014007388 */ /* 0x0001e2000000cc00 */
[----:B-1----:R-:W-:Y:S01]  /*35e0*/  LEA R32, R76, R141, 0x3 ;  /* 0x0000008d4c207211 */ /* 0x002fe200078e18ff */
[----:B------:R1:W-:Y:S01]  /*35f0*/  MUFU.COS R103, R107 ;  /* 0x0000006b00677308 */ /* 0x0003e20000000000 */
[----:B------:R-:W-:Y:S01]  /*3600*/  IADD3 R35, R143, 0x4, RZ ;  /* 0x000000048f237810 */ /* 0x000fe20007ffe0ff */
[C---:B--2---:R-:W-:Y:S01]  /*3610*/  FMUL.FTZ R36, R0.reuse, R54 ;  /* 0x0000003600247220 */ /* 0x044fe20000410000 */
[-C--:B------:R-:W-:Y:S01]  /*3620*/  LEA.HI.SX32 R24, R21, R32.reuse, 0x1b ;  /* 0x0000002015187211 */ /* 0x080fe200078fdaff */
[C---:B------:R-:W-:Y:S01]  /*3630*/  FMUL.FTZ R39, R0.reuse, R53 ;  /* 0x0000003500277220 */ /* 0x040fe20000410000 */
[----:B------:R-:W-:Y:S01]  /*3640*/  LEA.HI.SX32 R34, R25, R32, 0x1b ;  /* 0x0000002019227211 */ /* 0x000fe200078fdaff */
[----:B---3--:R-:W-:Y:S01]  /*3650*/  FMUL.FTZ R40, R0, R52 ;  /* 0x0000003400287220 */ /* 0x008fe20000410000 */
[----:B------:R-:W-:Y:S01]  /*3660*/  IADD3 R37, R143, 0x2, RZ ;  /* 0x000000028f257810 */ /* 0x000fe20007ffe0ff */
[----:B------:R-:W2:Y:S01]  /*3670*/  MUFU.EX2 R115, R115 ;  /* 0x0000007300737308 */ /* 0x000ea20000000800 */
[----:B-1----:R-:W-:Y:S01]  /*3680*/  IMAD.WIDE.U32 R106, R84, c[0x0][0x1b8], RZ ;  /* 0x00006e00546a7a25 */ /* 0x002fe200078e00ff */
[----:B------:R-:W-:-:S02]  /*3690*/  LEA.HI.SX32 R29, R29, R32, 0x1b ;  /* 0x000000201d1d7211 */ /* 0x000fc400078fdaff */
[----:B------:R-:W-:Y:S02]  /*36a0*/  LEA.HI.SX32 R37, R37, R32, 0x1b ;  /* 0x0000002025257211 */ /* 0x000fe400078fdaff */
[----:B0-----:R-:W-:Y:S01]  /*36b0*/  LEA.HI.SX32 R20, R143, R143, 0x1b ;  /* 0x0000008f8f147211 */ /* 0x001fe200078fdaff */
[----:B------:R-:W-:-:S06]  /*36c0*/  NOP ;  /* 0x0000000000007918 */ /* 0x000fcc0000000000 */
[----:B------:R-:W0:Y:S01]  /*36d0*/  LDS.128 R20, [R20.X16] ;  /* 0x0000000014147984 */ /* 0x000e22000000cc00 */
[----:B------:R-:W-:Y:S01]  /*36e0*/  IADD3 R107, R107, R145, RZ ;  /* 0x000000916b6b7210 */ /* 0x000fe20007ffe0ff */
[----:B------:R-:W1:Y:S01]  /*36f0*/  MUFU.EX2 R121, R121 ;  /* 0x0000007900797308 */ /* 0x000e620000000800 */
[----:B------:R-:W-:Y:S01]  /*3700*/  FMUL.FTZ R145, R95, R54 ;  /* 0x000000365f917220 */ /* 0x000fe20000410000 */
[----:B------:R-:W-:Y:S01]  /*3710*/  LEA.HI.SX32 R35, R35, R32, 0x1b ;  /* 0x0000002023237211 */ /* 0x000fe200078fdaff */
[----:B--2---:R-:W-:Y:S01]  /*3720*/  FMUL.FTZ R116, R115, R116 ;  /* 0x0000007473747220 */ /* 0x004fe20000410000 */
[C---:B------:R-:W-:Y:S01]  /*3730*/  IADD3 R33, R143.reuse, 0x6, RZ ;  /* 0x000000068f217810 */ /* 0x040fe20007ffe0ff */
[----:B------:R-:W-:Y:S01]  /*3740*/  IMAD.WIDE.U32 R106, R104, c[0x0][0x1c0], R106 ;  /* 0x00007000686a7a25 */ /* 0x000fe200078e006a */
[----:B------:R-:W-:Y:S02]  /*3750*/  IADD3 R143, R143, 0x7, RZ ;  /* 0x000000078f8f7810 */ /* 0x000fe40007ffe0ff */
[----:B------:R-:W-:Y:S01]  /*3760*/  MUFU.SIN R119, R147 ;  /* 0x0000009300777308 */ /* 0x000fe20000000400 */
[----:B------:R-:W-:Y:S01]  /*3770*/  FMUL.RZ R145, R145, 0.15915493667125701904 ;  /* 0x3e22f98391917820 */ /* 0x000fe2000040c000 */
[----:B------:R-:W-:Y:S01]  /*3780*/  IADD3 R25, R107, R27, RZ ;  /* 0x0000001b6b197210 */ /* 0x000fe20007ffe0ff */
[----:B------:R-:W-:Y:S01]  /*3790*/  FMUL.FTZ R115, R115, R114 ;  /* 0x0000007273737220 */ /* 0x000fe20000410000 */
[----:B------:R-:W-:-:S02]  /*37a0*/  LEA R44, P0, R106, c[0x0][0x230], 0x3 ;  /* 0x00008c006a2c7a11 */ /* 0x000fc400078018ff */
[----:B------:R-:W-:Y:S02]  /*37b0*/  LEA.HI.SX32 R33, R33, R32, 0x1b ;  /* 0x0000002021217211 */ /* 0x000fe400078fdaff */
[----:B------:R-:W-:Y:S01]  /*37c0*/  LEA.HI.X R45, R106, c[0x0][0x234], R25, 0x3, P0 ;  /* 0x00008d006a2d7a11 */ /* 0x000fe200000f1c19 */
[----:B------:R-:W-:Y:S01]  /*37d0*/  FMUL.FTZ R25, R95, R52 ;  /* 0x000000345f197220 */ /* 0x000fe20000410000 */
[----:B------:R-:W2:Y:S01]  /*37e0*/  MUFU.EX2 R134, R134 ;  /* 0x0000008600867308 */ /* 0x000ea20000000800 */
[----:B-1----:R-:W-:Y:S01]  /*37f0*/  FMUL.FTZ R49, R121, R122 ;  /* 0x0000007a79317220 */ /* 0x002fe20000410000 */
[----:B------:R-:W-:Y:S01]  /*3800*/  LEA.HI.SX32 R32, R143, R32, 0x1b ;  /* 0x000000208f207211 */ /* 0x000fe200078fdaff */
[----:B------:R-:W-:Y:S02]  /*3810*/  FMUL.RZ R42, R25, 0.15915493667125701904 ;  /* 0x3e22f983192a7820 */ /* 0x000fe4000040c000 */
[----:B------:R-:W-:-:S03]  /*3820*/  FMUL.FTZ R48, R121, R120 ;  /* 0x0000007879307220 */ /* 0x000fc60000410000 */
[----:B------:R-:W-:Y:S08]  /*3830*/  MUFU.SIN R30, R26 ;  /* 0x0000001a001e7308 */ /* 0x000ff00000000400 */
[----:B------:R1:W-:Y:S01]  /*3840*/  MUFU.COS R38, R26 ;  /* 0x0000001a00267308 */ /* 0x0003e20000000000 */
[----:B--2---:R-:W-:-:S07]  /*3850*/  FMUL.FTZ R46, R134, R119 ;  /* 0x00000077862e7220 */ /* 0x004fce0000410000 */
[----:B------:R-:W2:Y:S01]  /*3860*/  MUFU.EX2 R128, R128 ;  /* 0x0000008000807308 */ /* 0x000ea20000000800 */
[----:B-1----:R-:W1:Y:S01]  /*3870*/  LDS.128 R24, [R24.X16+0x10] ;  /* 0x0000100018187984 */ /* 0x002e62000000cc00 */
[C---:B0-----:R-:W-:Y:S02]  /*3880*/  FMUL.FTZ R119, R85.reuse, R20 ;  /* 0x0000001455777220 */ /* 0x041fe40000410000 */
[----:B------:R-:W-:-:S04]  /*3890*/  FMUL.FTZ R122, R85, R21 ;  /* 0x00000015557a7220 */ /* 0x000fc80000410000 */
[----:B------:R-:W0:Y:S01]  /*38a0*/  MUFU.EX2 R124, R124 ;  /* 0x0000007c007c7308 */ /* 0x000e220000000800 */
[----:B------:R-:W-:-:S07]  /*38b0*/  FMUL.FTZ R21, R119, R115 ;  /* 0x0000007377157220 */ /* 0x000fce0000410000 */
[----:B------:R-:W-:Y:S01]  /*38c0*/  MUFU.SIN R28, R145 ;  /* 0x00000091001c7308 */ /* 0x000fe20000000400 */
[----:B------:R-:W-:-:S07]  /*38d0*/  FMUL.FTZ R20, R122, R115 ;  /* 0x000000737a147220 */ /* 0x000fce0000410000 */
[----:B------:R-:W-:Y:S01]  /*38e0*/  MUFU.COS R31, R145 ;  /* 0x00000091001f7308 */ /* 0x000fe20000000000 */
[----:B--2---:R-:W-:-:S07]  /*38f0*/  FMUL.FTZ R106, R128, R103 ;  /* 0x00000067806a7220 */ /* 0x004fce0000410000 */
[----:B------:R-:W2:Y:S01]  /*3900*/  MUFU.EX2 R36, R36 ;  /* 0x0000002400247308 */ /* 0x000ea20000000800 */
[----:B------:R-:W-:-:S07]  /*3910*/  FMUL.FTZ R105, R128, R105 ;  /* 0x0000006980697220 */ /* 0x000fce0000410000 */
[----:B------:R-:W3:Y:S01]  /*3920*/  MUFU.EX2 R112, R112 ;  /* 0x0000007000707308 */ /* 0x000ee20000000800 */
[----:B0-----:R-:W-:-:S07]  /*3930*/  FMUL.FTZ R50, R124, R123 ;  /* 0x0000007b7c327220 */ /* 0x001fce0000410000 */
[----:B------:R-:W0:Y:S01]  /*3940*/  MUFU.EX2 R127, R127 ;  /* 0x0000007f007f7308 */ /* 0x000e220000000800 */
[----:B--2---:R-:W-:-:S07]  /*3950*/  FMUL.FTZ R121, R36, R31 ;  /* 0x0000001f24797220 */ /* 0x004fce0000410000 */
[----:B------:R-:W2:Y:S01]  /*3960*/  MUFU.EX2 R39, R39 ;  /* 0x0000002700277308 */ /* 0x000ea20000000800 */
[----:B------:R-:W-:-:S07]  /*3970*/  FMUL.FTZ R120, R36, R28 ;  /* 0x0000001c24787220 */ /* 0x000fce0000410000 */
[----:B------:R-:W4:Y:S01]  /*3980*/  MUFU.EX2 R130, R130 ;  /* 0x0000008200827308 */ /* 0x000f220000000800 */
[----:B------:R-:W-:-:S07]  /*3990*/  FMUL.FTZ R123, R86, R23 ;  /* 0x00000017567b7220 */ /* 0x000fce0000410000 */
[----:B------:R-:W0:Y:S01]  /*39a0*/  MUFU.EX2 R110, R110 ;  /* 0x0000006e006e7308 */ /* 0x000e220000000800 */
[----:B------:R-:W-:-:S07]  /*39b0*/  FFMA.FTZ R28, R122, R116, R21 ;  /* 0x000000747a1c7223 */ /* 0x000fce0000010015 */
[----:B------:R-:W0:Y:S01]  /*39c0*/  MUFU.EX2 R108, R108 ;  /* 0x0000006c006c7308 */ /* 0x000e220000000800 */
[----:B------:R-:W-:-:S07]  /*39d0*/  FMUL.FTZ R128, R86, R22 ;  /* 0x0000001656807220 */ /* 0x000fce0000410000 */
[----:B------:R-:W0:Y:S01]  /*39e0*/  MUFU.EX2 R136, R136 ;  /* 0x0000008800887308 */ /* 0x000e220000000800 */
[----:B------:R-:W-:-:S07]  /*39f0*/  FFMA.FTZ R31, R119, R116, -R20 ;  /* 0x00000074771f7223 */ /* 0x000fce0000010814 */
[----:B------:R-:W1:Y:S01]  /*3a00*/  MUFU.COS R132, R147 ;  /* 0x0000009300847308 */ /* 0x000e620000000000 */
[----:B------:R0:W1:Y:S01]  /*3a10*/  LDS.128 R20, [R37.X16+0x20] ;  /* 0x0000200025147984 */ /* 0x000062000000cc00 */
[----:B---3--:R-:W-:Y:S02]  /*3a20*/  FMUL.FTZ R113, R112, R113 ;  /* 0x0000007170717220 */ /* 0x008fe40000410000 */
[----:B------:R-:W-:-:S04]  /*3a30*/  FADD.FTZ R36, R123, R28 ;  /* 0x0000001c7b247221 */ /* 0x000fc80000010000 */
[----:B------:R-:W-:Y:S01]  /*3a40*/  MUFU.EX2 R40, R40 ;  /* 0x0000002800287308 */ /* 0x000fe20000000800 */
[----:B------:R-:W-:Y:S01]  /*3a50*/  FADD.FTZ R31, R128, R31 ;  /* 0x0000001f801f7221 */ /* 0x000fe20000010000 */
[----:B------:R-:W-:Y:S01]  /*3a60*/  ISETP.GE.AND P0, PT, R76, 0x1, PT ;  /* 0x000000014c00780c */ /* 0x000fe20003f06270 */
[----:B------:R-:W-:Y:S01]  /*3a70*/  FMUL.FTZ R114, R112, R137 ;  /* 0x0000008970727220 */ /* 0x000fe20000410000 */
[C---:B------:R-:W-:Y:S01]  /*3a80*/  ISETP.GE.AND P1, PT, R76.reuse, 0x10, PT ;  /* 0x000000104c00780c */ /* 0x040fe20003f26270 */
[----:B------:R-:W-:Y:S01]  /*3a90*/  FMUL.FTZ R28, R113, R36 ;  /* 0x00000024711c7220 */ /* 0x000fe20000410000 */
[----:B------:R-:W-:Y:S01]  /*3aa0*/  ISETP.NE.AND P2, PT, R76, 0x1f, PT ;  /* 0x0000001f4c00780c */ /* 0x000fe20003f45270 */
[C---:B0-----:R-:W-:Y:S01]  /*3ab0*/  FMUL.FTZ R103, R127.reuse, R126 ;  /* 0x0000007e7f677220 */ /* 0x041fe20000410000 */
[----:B------:R-:W-:Y:S01]  /*3ac0*/  MUFU.SIN R41, R42 ;  /* 0x0000002a00297308 */ /* 0x000fe20000000400 */
[----:B------:R-:W-:Y:S01]  /*3ad0*/  FMUL.FTZ R94, R127, R94 ;  /* 0x0000005e7f5e7220 */ /* 0x000fe20000410000 */
[----:B------:R-:W5:Y:S01]  /*3ae0*/  LDG.E.64 R44, [R44.64] ;  /* 0x000000042c2c7981 */ /* 0x000f62000c1e1b00 */
[----:B--2---:R-:W-:-:S02]  /*3af0*/  FMUL.FTZ R127, R39, R38 ;  /* 0x00000026277f7220 */ /* 0x004fc40000410000 */
[----:B------:R-:W-:Y:S02]  /*3b00*/  FMUL.FTZ R126, R39, R30 ;  /* 0x0000001e277e7220 */ /* 0x000fe40000410000 */
[----:B----4-:R-:W-:Y:S01]  /*3b10*/  FMUL.FTZ R107, R130, R129 ;  /* 0x00000081826b7220 */ /* 0x010fe20000410000 */
[----:B------:R-:W0:Y:S01]  /*3b20*/  MUFU.COS R43, R42 ;  /* 0x0000002a002b7308 */ /* 0x000e220000000000 */
[-C--:B------:R-:W-:Y:S02]  /*3b30*/  FMUL.FTZ R39, R113, R31.reuse ;  /* 0x0000001f71277220 */ /* 0x080fe40000410000 */
[----:B------:R-:W-:Y:S02]  /*3b40*/  FFMA.FTZ R30, R114, R31, -R28 ;  /* 0x0000001f721e7223 */ /* 0x000fe4000001081c */
[----:B-1----:R-:W-:Y:S02]  /*3b50*/  FMUL.FTZ R129, R87, R24 ;  /* 0x0000001857817220 */ /* 0x002fe40000410000 */
[----:B------:R-:W-:-:S02]  /*3b60*/  FMUL.FTZ R112, R110, R135 ;  /* 0x000000876e707220 */ /* 0x000fc40000410000 */
[----:B------:R-:W-:Y:S02]  /*3b70*/  FMUL.FTZ R111, R110, R111 ;  /* 0x0000006f6e6f7220 */ /* 0x000fe40000410000 */
[C---:B------:R-:W-:Y:S02]  /*3b80*/  FMUL.FTZ R110, R108.reuse, R133 ;  /* 0x000000856c6e7220 */ /* 0x040fe40000410000 */
[----:B------:R-:W-:Y:S02]  /*3b90*/  FMUL.FTZ R109, R108, R109 ;  /* 0x0000006d6c6d7220 */ /* 0x000fe40000410000 */
[----:B------:R-:W-:Y:S02]  /*3ba0*/  FMUL.FTZ R108, R130, R131 ;  /* 0x00000083826c7220 */ /* 0x000fe40000410000 */
[----:B------:R-:W-:Y:S02]  /*3bb0*/  FFMA.FTZ R39, R114, R36, R39 ;  /* 0x0000002472277223 */ /* 0x000fe40000010027 */
[----:B------:R-:W-:-:S02]  /*3bc0*/  FMUL.FTZ R130, R87, R25 ;  /* 0x0000001957827220 */ /* 0x000fc40000410000 */
[----:B------:R-:W-:Y:S02]  /*3bd0*/  FADD.FTZ R36, R129, R30 ;  /* 0x0000001e81247221 */ /* 0x000fe40000010000 */
[-C--:B------:R-:W-:Y:S02]  /*3be0*/  FMUL.FTZ R28, R0, R3.reuse ;  /* 0x00000003001c7220 */ /* 0x080fe40000410000 */
[----:B------:R-:W-:Y:S02]  /*3bf0*/  FMUL.FTZ R24, R95, R3 ;  /* 0x000000035f187220 */ /* 0x000fe40000410000 */
[----:B------:R-:W-:Y:S02]  /*3c00*/  FMUL.FTZ R118, R136, R139 ;  /* 0x0000008b88767220 */ /* 0x000fe40000410000 */
[----:B------:R-:W-:Y:S02]  /*3c10*/  FADD.FTZ R39, R130, R39 ;  /* 0x0000002782277221 */ /* 0x000fe40000010000 */
[----:B------:R-:W-:-:S02]  /*3c20*/  FMUL.FTZ R25, R111, R36 ;  /* 0x000000246f197220 */ /* 0x000fc40000410000 */
[----:B------:R-:W-:Y:S02]  /*3c30*/  FMUL.FTZ R51, R124, R125 ;  /* 0x0000007d7c337220 */ /* 0x000fe40000410000 */
[----:B------:R-:W-:Y:S02]  /*3c40*/  FMUL.FTZ R47, R134, R132 ;  /* 0x00000084862f7220 */ /* 0x000fe40000410000 */
[C---:B0-----:R-:W-:Y:S01]  /*3c50*/  FMUL.FTZ R125, R40.reuse, R43 ;  /* 0x0000002b287d7220 */ /* 0x041fe20000410000 */
[----:B------:R0:W-:Y:S01]  /*3c60*/  MUFU.EX2 R134, R28 ;  /* 0x0000001c00867308 */ /* 0x0001e20000000800 */
[----:B------:R-:W-:Y:S02]  /*3c70*/  FMUL.FTZ R124, R40, R41 ;  /* 0x00000029287c7220 */ /* 0x000fe40000410000 */
[----:B------:R-:W-:Y:S02]  /*3c80*/  FMUL.RZ R40, R24, 0.15915493667125701904 ;  /* 0x3e22f98318287820 */ /* 0x000fe4000040c000 */
[----:B------:R-:W-:-:S02]  /*3c90*/  FMUL.FTZ R132, R88, R27 ;  /* 0x0000001b58847220 */ /* 0x000fc40000410000 */
[----:B------:R-:W-:Y:S01]  /*3ca0*/  FMUL.FTZ R117, R136, R117 ;  /* 0x0000007588757220 */ /* 0x000fe20000410000 */
[----:B------:R-:W1:Y:S01]  /*3cb0*/  MUFU.COS R135, R40 ;  /* 0x0000002800877308 */ /* 0x000e620000000000 */
[----:B0-----:R-:W0:Y:S01]  /*3cc0*/  LDS.128 R28, [R29.X16+0x30] ;  /* 0x000030001d1c7984 */ /* 0x001e22000000cc00 */
[----:B------:R-:W-:Y:S02]  /*3cd0*/  FMUL.FTZ R24, R118, R115 ;  /* 0x0000007376187220 */ /* 0x000fe40000410000 */
[-C--:B------:R-:W-:Y:S02]  /*3ce0*/  FFMA.FTZ R27, R112, R39.reuse, R25 ;  /* 0x00000027701b7223 */ /* 0x080fe40000010019 */
[----:B------:R-:W-:Y:S02]  /*3cf0*/  FMUL.FTZ R39, R111, R39 ;  /* 0x000000276f277220 */ /* 0x000fe40000410000 */
[----:B------:R-:W-:Y:S02]  /*3d00*/  FMUL.FTZ R131, R88, R26 ;  /* 0x0000001a58837220 */ /* 0x000fe40000410000 */
[----:B------:R-:W-:-:S02]  /*3d10*/  FMUL.FTZ R25, R117, R115 ;  /* 0x0000007375197220 */ /* 0x000fc40000410000 */
[----:B------:R-:W-:Y:S02]  /*3d20*/  FFMA.FTZ R26, R117, R116, R24 ;  /* 0x00000074751a7223 */ /* 0x000fe40000010018 */
[----:B------:R-:W-:Y:S02]  /*3d30*/  FFMA.FTZ R36, R112, R36, -R39 ;  /* 0x0000002470247223 */ /* 0x000fe40000010827 */
[----:B------:R-:W-:Y:S02]  /*3d40*/  FADD.FTZ R38, R132, R27 ;  /* 0x0000001b84267221 */ /* 0x000fe40000010000 */
[----:B------:R-:W-:Y:S02]  /*3d50*/  FFMA.FTZ R24, R118, R116, -R25 ;  /* 0x0000007476187223 */ /* 0x000fe40000010819 */
[----:B------:R-:W-:Y:S01]  /*3d60*/  FMUL.FTZ R27, R113, R26 ;  /* 0x0000001a711b7220 */ /* 0x000fe20000410000 */
[----:B------:R2:W3:Y:S01]  /*3d70*/  MUFU.SIN R25, R40 ;  /* 0x0000002800197308 */ /* 0x0004e20000000400 */
[----:B------:R-:W-:-:S02]  /*3d80*/  FADD.FTZ R37, R131, R36 ;  /* 0x0000002483257221 */ /* 0x000fc40000010000 */
[----:B------:R-:W-:Y:S02]  /*3d90*/  FMUL.FTZ R39, R109, R38 ;  /* 0x000000266d277220 */ /* 0x000fe40000410000 */
[-C--:B------:R-:W-:Y:S02]  /*3da0*/  FFMA.FTZ R36, R114, R24.reuse, -R27 ;  /* 0x0000001872247223 */ /* 0x080fe4000001081b */
[----:B------:R-:W-:Y:S02]  /*3db0*/  FMUL.FTZ R27, R113, R24 ;  /* 0x00000018711b7220 */ /* 0x000fe40000410000 */
[-C--:B------:R-:W-:Y:S02]  /*3dc0*/  FMUL.FTZ R41, R109, R37.reuse ;  /* 0x000000256d297220 */ /* 0x080fe40000410000 */
[----:B------:R-:W-:Y:S02]  /*3dd0*/  FFMA.FTZ R24, R110, R37, -R39 ;  /* 0x000000256e187223 */ /* 0x000fe40000010827 */
[----:B------:R-:W-:-:S02]  /*3de0*/  FMUL.FTZ R133, R89, R20 ;  /* 0x0000001459857220 */ /* 0x000fc40000410000 */
[----:B------:R-:W-:Y:S02]  /*3df0*/  FFMA.FTZ R41, R110, R38, R41 ;  /* 0x000000266e297223 */ /* 0x000fe40000010029 */
[----:B------:R-:W-:Y:S02]  /*3e00*/  FMUL.FTZ R136, R89, R21 ;  /* 0x0000001559887220 */ /* 0x000fe40000410000 */
[----:B------:R-:W-:Y:S02]  /*3e10*/  FADD.FTZ R38, R133, R24 ;  /* 0x0000001885267221 */ /* 0x000fe40000010000 */
[----:B------:R-:W-:Y:S02]  /*3e20*/  FADD.FTZ R41, R136, R41 ;  /* 0x0000002988297221 */ /* 0x000fe40000010000 */
[----:B------:R-:W-:Y:S02]  /*3e30*/  FMUL.FTZ R39, R107, R38 ;  /* 0x000000266b277220 */ /* 0x000fe40000410000 */
[----:B------:R-:W-:-:S02]  /*3e40*/  FFMA.FTZ R20, R114, R26, R27 ;  /* 0x0000001a72147223 */ /* 0x000fc4000001001b */
[----:B------:R-:W-:Y:S02]  /*3e50*/  FMUL.FTZ R21, R111, R36 ;  /* 0x000000246f157220 */ /* 0x000fe40000410000 */
[----:B--2---:R-:W-:Y:S02]  /*3e60*/  FFMA.FTZ R40, R108, R41, R39 ;  /* 0x000000296c287223 */ /* 0x004fe40000010027 */
[----:B-1----:R-:W-:Y:S02]  /*3e70*/  FMUL.FTZ R135, R134, R135 ;  /* 0x0000008786877220 */ /* 0x002fe40000410000 */
[----:B------:R-:W-:Y:S02]  /*3e80*/  FMUL.FTZ R41, R107, R41 ;  /* 0x000000296b297220 */ /* 0x000fe40000410000 */
[----:B------:R-:W-:Y:S02]  /*3e90*/  FMUL.FTZ R137, R90, R23 ;  /* 0x000000175a897220 */ /* 0x000fe40000410000 */
[----:B---3--:R-:W-:-:S02]  /*3ea0*/  FMUL.FTZ R134, R134, R25 ;  /* 0x0000001986867220 */ /* 0x008fc40000410000 */
[----:B------:R1:W2:Y:S01]  /*3eb0*/  LDS.128 R24, [R35.X16+0x40] ;  /* 0x0000400023187984 */ /* 0x0002a2000000cc00 */
[-C--:B------:R-:W-:Y:S02]  /*3ec0*/  FFMA.FTZ R37, R112, R20.reuse, R21 ;  /* 0x0000001470257223 */ /* 0x080fe40000010015 */
[----:B------:R-:W-:Y:S02]  /*3ed0*/  FMUL.FTZ R21, R111, R20 ;  /* 0x000000146f157220 */ /* 0x000fe40000410000 */
[----:B------:R-:W-:Y:S02]  /*3ee0*/  FMUL.FTZ R138, R90, R22 ;  /* 0x000000165a8a7220 */ /* 0x000fe40000410000 */
[----:B------:R-:W-:Y:S02]  /*3ef0*/  FFMA.FTZ R41, R108, R38, -R41 ;  /* 0x000000266c297223 */ /* 0x000fe40000010829 */
[----:B------:R-:W-:Y:S02]  /*3f00*/  FADD.FTZ R40, R137, R40 ;  /* 0x0000002889287221 */ /* 0x000fe40000010000 */
[----:B------:R-:W-:-:S02]  /*3f10*/  FFMA.FTZ R21, R112, R36, -R21 ;  /* 0x0000002470157223 */ /* 0x000fc40000010815 */
[----:B------:R-:W-:Y:S02]  /*3f20*/  FMUL.FTZ R20, R109, R37 ;  /* 0x000000256d147220 */ /* 0x000fe40000410000 */
[----:B------:R-:W-:Y:S02]  /*3f30*/  FADD.FTZ R41, R138, R41 ;  /* 0x000000298a297221 */ /* 0x000fe40000010000 */
[----:B------:R-:W-:Y:S02]  /*3f40*/  FMUL.FTZ R23, R105, R40 ;  /* 0x0000002869177220 */ /* 0x000fe40000410000 */
[-C--:B------:R-:W-:Y:S02]  /*3f50*/  FMUL.FTZ R22, R109, R21.reuse ;  /* 0x000000156d167220 */ /* 0x080fe40000410000 */
[----:B-1----:R-:W-:Y:S02]  /*3f60*/  FFMA.FTZ R35, R110, R21, -R20 ;  /* 0x000000156e237223 */ /* 0x002fe40000010814 */
[----:B------:R-:W-:-:S02]  /*3f70*/  FMUL.FTZ R21, R105, R41 ;  /* 0x0000002969157220 */ /* 0x000fc40000410000 */
[C---:B------:R-:W-:Y:S02]  /*3f80*/  FFMA.FTZ R20, R106.reuse, R41, -R23 ;  /* 0x000000296a147223 */ /* 0x040fe40000010817 */
[C---:B0-----:R-:W-:Y:S02]  /*3f90*/  FMUL.FTZ R139, R91.reuse, R28 ;  /* 0x0000001c5b8b7220 */ /* 0x041fe40000410000 */
[----:B------:R-:W-:Y:S02]  /*3fa0*/  FFMA.FTZ R21, R106, R40, R21 ;  /* 0x000000286a157223 */ /* 0x000fe40000010015 */
[----:B------:R-:W-:Y:S02]  /*3fb0*/  FMUL.FTZ R140, R91, R29 ;  /* 0x0000001d5b8c7220 */ /* 0x000fe40000410000 */
[----:B------:R-:W-:Y:S02]  /*3fc0*/  FADD.FTZ R28, R139, R20 ;  /* 0x000000148b1c7221 */ /* 0x000fe40000010000 */
[----:B------:R-:W-:-:S02]  /*3fd0*/  FADD.FTZ R21, R140, R21 ;  /* 0x000000158c157221 */ /* 0x000fc40000010000 */
[----:B------:R-:W-:Y:S02]  /*3fe0*/  FMUL.FTZ R20, R94, R28 ;  /* 0x0000001c5e147220 */ /* 0x000fe40000410000 */
[----:B------:R-:W-:Y:S02]  /*3ff0*/  FMUL.FTZ R145, R0, R2 ;  /* 0x0000000200917220 */ /* 0x000fe40000410000 */
[----:B------:R-:W-:Y:S02]  /*4000*/  FFMA.FTZ R37, R110, R37, R22 ;  /* 0x000000256e257223 */ /* 0x000fe40000010016 */
[-C--:B------:R-:W-:Y:S02]  /*4010*/  FMUL.FTZ R0, R94, R21.reuse ;  /* 0x000000155e007220 */ /* 0x080fe40000410000 */
[----:B------:R-:W-:Y:S01]  /*4020*/  FFMA.FTZ R29, R103, R21, R20 ;  /* 0x00000015671d7223 */ /* 0x000fe20000010014 */
[----:B------:R-:W-:Y:S01]  /*4030*/  MUFU.EX2 R145, R145 ;  /* 0x0000009100917308 */ /* 0x000fe20000000800 */
[----:B------:R0:W1:Y:S01]  /*4040*/  LDS.128 R20, [R34.X16+0x50] ;  /* 0x0000500022147984 */ /* 0x000062000000cc00 */
[----:B------:R-:W-:-:S02]  /*4050*/  FMUL.FTZ R142, R92, R31 ;  /* 0x0000001f5c8e7220 */ /* 0x000fc40000410000 */
[----:B------:R-:W-:Y:S02]  /*4060*/  FMUL.FTZ R141, R92, R30 ;  /* 0x0000001e5c8d7220 */ /* 0x000fe40000410000 */
[----:B------:R-:W-:Y:S02]  /*4070*/  FFMA.FTZ R28, R103, R28, -R0 ;  /* 0x0000001c671c7223 */ /* 0x000fe40000010800 */
[----:B------:R-:W-:Y:S02]  /*4080*/  FADD.FTZ R30, R142, R29 ;  /* 0x0000001d8e1e7221 */ /* 0x000fe40000010000 */
[----:B------:R-:W-:Y:S02]  /*4090*/  FMUL.FTZ R0, R107, R37 ;  /* 0x000000256b007220 */ /* 0x000fe40000410000 */
[----:B------:R-:W-:Y:S02]  /*40a0*/  FADD.FTZ R29, R141, R28 ;  /* 0x0000001c8d1d7221 */ /* 0x000fe40000010000 */
[----:B------:R-:W-:-:S02]  /*40b0*/  FMUL.FTZ R95, R95, R2 ;  /* 0x000000025f5f7220 */ /* 0x000fc40000410000 */
[----:B------:R-:W-:Y:S02]  /*40c0*/  FFMA.FTZ R28, R108, R35, -R0 ;  /* 0x000000236c1c7223 */ /* 0x000fe40000010800 */
[C---:B------:R-:W-:Y:S02]  /*40d0*/  FMUL.FTZ R36, R50.reuse, R30 ;  /* 0x0000001e32247220 */ /* 0x040fe40000410000 */
[----:B------:R-:W-:Y:S02]  /*40e0*/  FMUL.FTZ R0, R50, R29 ;  /* 0x0000001d32007220 */ /* 0x000fe40000410000 */
[----:B------:R-:W-:Y:S02]  /*40f0*/  FMUL.RZ R38, R95, 0.15915493667125701904 ;  /* 0x3e22f9835f267820 */ /* 0x000fe4000040c000 */
[----:B------:R-:W-:Y:S02]  /*4100*/  FMUL.FTZ R35, R107, R35 ;  /* 0x000000236b237220 */ /* 0x000fe40000410000 */
[----:B------:R-:W-:Y:S01]  /*4110*/  FFMA.FTZ R36, R51, R29, -R36 ;  /* 0x0000001d33247223 */ /* 0x000fe20000010824 */
[----:B------:R-:W3:Y:S01]  /*4120*/  MUFU.COS R146, R38 ;  /* 0x0000002600927308 */ /* 0x000ee20000000000 */
[----:B--2---:R-:W-:-:S02]  /*4130*/  FMUL.FTZ R95, R93, R24 ;  /* 0x000000185d5f7220 */ /* 0x004fc40000410000 */
[----:B------:R-:W-:Y:S02]  /*4140*/  FFMA.FTZ R30, R51, R30, R0 ;  /* 0x0000001e331e7223 */ /* 0x000fe40000010000 */
[----:B------:R-:W-:Y:S02]  /*4150*/  FMUL.FTZ R143, R93, R25 ;  /* 0x000000195d8f7220 */ /* 0x000fe40000410000 */
[----:B------:R-:W-:Y:S01]  /*4160*/  FFMA.FTZ R35, R108, R37, R35 ;  /* 0x000000256c237223 */ /* 0x000fe20000010023 */
[----:B------:R-:W2:Y:S01]  /*4170*/  MUFU.SIN R0, R38 ;  /* 0x0000002600007308 */ /* 0x000ea20000000400 */
        /* <DEDUP_REMOVED lines=9> */
[----:B------:R-:W-:Y:S02]  /*4210*/  FFMA.FTZ R29, R106, R28, -R25 ;  /* 0x0000001c6a1d7223 */ /* 0x000fe40000010819 */
[----:B------:R4:W4:Y:S01]  /*4220*/  LDS.128 R24, [R33.X16+0x60] ;  /* 0x0000600021187984 */ /* 0x000922000000cc00 */
[----:B0-----:R-:W-:Y:S02]  /*4230*/  FADD.FTZ R34, R147, R30 ;  /* 0x0000001e93227221 */ /* 0x001fe40000010000 */
[----:B------:R-:W-:Y:S02]  /*4240*/  FADD.FTZ R31, R144, R31 ;  /* 0x0000001f901f7221 */ /* 0x000fe40000010000 */
[C---:B---3--:R-:W-:Y:S02]  /*4250*/  FMUL.FTZ R146, R145.reuse, R146 ;  /* 0x0000009291927220 */ /* 0x048fe40000410000 */
[----:B--2---:R-:W-:Y:S02]  /*4260*/  FMUL.FTZ R145, R145, R0 ;  /* 0x0000000091917220 */ /* 0x004fe40000410000 */
[----:B------:R-:W-:-:S02]  /*4270*/  FMUL.FTZ R36, R46, R34 ;  /* 0x000000222e247220 */ /* 0x000fc40000410000 */
[-C--:B------:R-:W-:Y:S02]  /*4280*/  FMUL.FTZ R0, R46, R31.reuse ;  /* 0x0000001f2e007220 */ /* 0x080fe40000410000 */
[----:B------:R-:W-:Y:S02]  /*4290*/  FMUL.FTZ R28, R105, R28 ;  /* 0x0000001c691c7220 */ /* 0x000fe40000410000 */
[C---:B------:R-:W-:Y:S02]  /*42a0*/  FFMA.FTZ R31, R47.reuse, R31, -R36 ;  /* 0x0000001f2f1f7223 */ /* 0x040fe40000010824 */
[----:B------:R-:W-:Y:S02]  /*42b0*/  FFMA.FTZ R34, R47, R34, R0 ;  /* 0x000000222f227223 */ /* 0x000fe40000010000 */
[C---:B-1----:R-:W-:Y:S02]  /*42c0*/  FMUL.FTZ R148, R97.reuse, R20 ;  /* 0x0000001461947220 */ /* 0x042fe40000410000 */
[----:B------:R-:W-:-:S02]  /*42d0*/  FMUL.FTZ R149, R97, R21 ;  /* 0x0000001561957220 */ /* 0x000fc40000410000 */
[----:B------:R-:W-:Y:S02]  /*42e0*/  FFMA.FTZ R28, R106, R35, R28 ;  /* 0x000000236a1c7223 */ /* 0x000fe4000001001c */
[----:B------:R-:W-:Y:S02]  /*42f0*/  FMUL.FTZ R30, R94, R29 ;  /* 0x0000001d5e1e7220 */ /* 0x000fe40000410000 */
[----:B------:R-:W-:Y:S02]  /*4300*/  FADD.FTZ R31, R148, R31 ;  /* 0x0000001f941f7221 */ /* 0x000fe40000010000 */
[----:B------:R-:W-:Y:S02]  /*4310*/  FADD.FTZ R34, R149, R34 ;  /* 0x0000002295227221 */ /* 0x000fe40000010000 */
[-C--:B------:R-:W-:Y:S02]  /*4320*/  FFMA.FTZ R30, R103, R28.reuse, R30 ;  /* 0x0000001c671e7223 */ /* 0x080fe4000001001e */
[----:B------:R-:W-:-:S02]  /*4330*/  FMUL.FTZ R28, R94, R28 ;  /* 0x0000001c5e1c7220 */ /* 0x000fc40000410000 */
[C---:B------:R-:W-:Y:S02]  /*4340*/  FMUL.FTZ R21, R120.reuse, R31 ;  /* 0x0000001f78157220 */ /* 0x040fe40000410000 */
[----:B------:R-:W-:Y:S02]  /*4350*/  FMUL.FTZ R20, R120, R34 ;  /* 0x0000002278147220 */ /* 0x000fe40000410000 */
[----:B------:R-:W-:Y:S02]  /*4360*/  FFMA.FTZ R28, R103, R29, -R28 ;  /* 0x0000001d671c7223 */ /* 0x000fe4000001081c */
[----:B------:R-:W-:Y:S02]  /*4370*/  FMUL.FTZ R0, R50, R30 ;  /* 0x0000001e32007220 */ /* 0x000fe40000410000 */
[C---:B------:R-:W-:Y:S02]  /*4380*/  FMUL.FTZ R150, R98.reuse, R22 ;  /* 0x0000001662967220 */ /* 0x040fe40000410000 */
[----:B------:R-:W-:-:S02]  /*4390*/  FMUL.FTZ R151, R98, R23 ;  /* 0x0000001762977220 */ /* 0x000fc40000410000 */
[C---:B------:R-:W-:Y:S02]  /*43a0*/  FFMA.FTZ R34, R121.reuse, R34, R21 ;  /* 0x0000002279227223 */ /* 0x040fe40000010015 */
[----:B------:R-:W-:Y:S02]  /*43b0*/  FFMA.FTZ R31, R121, R31, -R20 ;  /* 0x0000001f791f7223 */ /* 0x000fe40000010814 */
[----:B------:R-:W0:Y:S01]  /*43c0*/  LDS.128 R20, [R32.X16+0x70] ;  /* 0x0000700020147984 */ /* 0x000e22000000cc00 */
[-C--:B------:R-:W-:Y:S02]  /*43d0*/  FFMA.FTZ R0, R51, R28.reuse, -R0 ;  /* 0x0000001c33007223 */ /* 0x080fe40000010800 */
[----:B------:R-:W-:Y:S02]  /*43e0*/  FMUL.FTZ R28, R50, R28 ;  /* 0x0000001c321c7220 */ /* 0x000fe40000410000 */
[----:B------:R-:W-:Y:S02]  /*43f0*/  FADD.FTZ R34, R151, R34 ;  /* 0x0000002297227221 */ /* 0x000fe40000010000 */
[----:B------:R-:W-:-:S02]  /*4400*/  FFMA.FTZ R28, R51, R30, R28 ;  /* 0x0000001e331c7223 */ /* 0x000fc4000001001c */
[----:B------:R-:W-:Y:S02]  /*4410*/  FADD.FTZ R31, R150, R31 ;  /* 0x0000001f961f7221 */ /* 0x000fe40000010000 */
[----:B------:R-:W-:Y:S02]  /*4420*/  FMUL.FTZ R29, R48, R28 ;  /* 0x0000001c301d7220 */ /* 0x000fe40000410000 */
[----:B------:R-:W-:Y:S02]  /*4430*/  FMUL.FTZ R36, R126, R34 ;  /* 0x000000227e247220 */ /* 0x000fe40000410000 */
[-C--:B------:R-:W-:Y:S02]  /*4440*/  FMUL.FTZ R30, R48, R0.reuse ;  /* 0x00000000301e7220 */ /* 0x080fe40000410000 */
[----:B------:R-:W-:Y:S02]  /*4450*/  FFMA.FTZ R29, R49, R0, -R29 ;  /* 0x00000000311d7223 */ /* 0x000fe4000001081d */
[----:B----4-:R-:W-:-:S02]  /*4460*/  FMUL.FTZ R33, R126, R31 ;  /* 0x0000001f7e217220 */ /* 0x010fc40000410000 */
[----:B------:R-:W-:Y:S02]  /*4470*/  FFMA.FTZ R31, R127, R31, -R36 ;  /* 0x0000001f7f1f7223 */ /* 0x000fe40000010824 */
[----:B------:R-:W-:Y:S02]  /*4480*/  FMUL.FTZ R152, R99, R24 ;  /* 0x0000001863987220 */ /* 0x000fe40000410000 */
[----:B------:R-:W-:Y:S02]  /*4490*/  FFMA.FTZ R30, R49, R28, R30 ;  /* 0x0000001c311e7223 */ /* 0x000fe4000001001e */
[----:B------:R-:W-:Y:S02]  /*44a0*/  FMUL.FTZ R28, R46, R29 ;  /* 0x0000001d2e1c7220 */ /* 0x000fe40000410000 */
[----:B------:R-:W-:Y:S02]  /*44b0*/  FFMA.FTZ R34, R127, R34, R33 ;  /* 0x000000227f227223 */ /* 0x000fe40000010021 */
[----:B------:R-:W-:-:S02]  /*44c0*/  FMUL.FTZ R153, R99, R25 ;  /* 0x0000001963997220 */ /* 0x000fc40000410000 */
[----:B------:R-:W-:Y:S02]  /*44d0*/  FADD.FTZ R31, R152, R31 ;  /* 0x0000001f981f7221 */ /* 0x000fe40000010000 */
[-C--:B------:R-:W-:Y:S02]  /*44e0*/  FMUL.FTZ R0, R46, R30.reuse ;  /* 0x0000001e2e007220 */ /* 0x080fe40000410000 */
[----:B------:R-:W-:Y:S02]  /*44f0*/  FFMA.FTZ R28, R47, R30, R28 ;  /* 0x0000001e2f1c7223 */ /* 0x000fe4000001001c */
[----:B------:R-:W-:Y:S02]  /*4500*/  FADD.FTZ R34, R153, R34 ;  /* 0x0000002299227221 */ /* 0x000fe40000010000 */
[----:B------:R-:W-:Y:S02]  /*4510*/  FMUL.FTZ R155, R100, R27 ;  /* 0x0000001b649b7220 */ /* 0x000fe40000410000 */
[----:B------:R-:W-:-:S02]  /*4520*/  FMUL.FTZ R27, R124, R31 ;  /* 0x0000001f7c1b7220 */ /* 0x000fc40000410000 */
[----:B------:R-:W-:Y:S02]  /*4530*/  FFMA.FTZ R0, R47, R29, -R0 ;  /* 0x0000001d2f007223 */ /* 0x000fe40000010800 */
[----:B------:R-:W-:Y:S02]  /*4540*/  FMUL.FTZ R154, R100, R26 ;  /* 0x0000001a649a7220 */ /* 0x000fe40000410000 */
[----:B------:R-:W-:Y:S02]  /*4550*/  FMUL.FTZ R24, R120, R28 ;  /* 0x0000001c78187220 */ /* 0x000fe40000410000 */
[-C--:B------:R-:W-:Y:S02]  /*4560*/  FMUL.FTZ R26, R124, R34.reuse ;  /* 0x000000227c1a7220 */ /* 0x080fe40000410000 */
[----:B------:R-:W-:Y:S02]  /*4570*/  FFMA.FTZ R34, R125, R34, R27 ;  /* 0x000000227d227223 */ /* 0x000fe4000001001b */
[----:B------:R-:W-:-:S02]  /*4580*/  FMUL.FTZ R25, R120, R0 ;  /* 0x0000000078197220 */ /* 0x000fc40000410000 */
[----:B------:R-:W-:Y:S02]  /*4590*/  FFMA.FTZ R24, R121, R0, -R24 ;  /* 0x0000000079187223 */ /* 0x000fe40000010818 */
[----:B------:R-:W-:Y:S02]  /*45a0*/  FFMA.FTZ R31, R125, R31, -R26 ;  /* 0x0000001f7d1f7223 */ /* 0x000fe4000001081a */
[----:B------:R-:W-:Y:S02]  /*45b0*/  FADD.FTZ R34, R155, R34 ;  /* 0x000000229b227221 */ /* 0x000fe40000010000 */
[----:B------:R-:W-:Y:S02]  /*45c0*/  FFMA.FTZ R25, R121, R28, R25 ;  /* 0x0000001c79197223 */ /* 0x000fe40000010019 */
[----:B------:R-:W-:Y:S02]  /*45d0*/  FMUL.FTZ R26, R126, R24 ;  /* 0x000000187e1a7220 */ /* 0x000fe40000410000 */
[----:B------:R-:W-:-:S02]  /*45e0*/  FADD.FTZ R31, R154, R31 ;  /* 0x0000001f9a1f7221 */ /* 0x000fc40000010000 */
[----:B------:R-:W-:Y:S02]  /*45f0*/  FMUL.FTZ R28, R134, R34 ;  /* 0x00000022861c7220 */ /* 0x000fe40000410000 */
[-C--:B------:R-:W-:Y:S02]  /*4600*/  FMUL.FTZ R0, R126, R25.reuse ;  /* 0x000000197e007220 */ /* 0x080fe40000410000 */
[----:B------:R-:W-:Y:S02]  /*4610*/  FFMA.FTZ R26, R127, R25, R26 ;  /* 0x000000197f1a7223 */ /* 0x000fe4000001001a */
[-C--:B------:R-:W-:Y:S02]  /*4620*/  FMUL.FTZ R27, R134, R31.reuse ;  /* 0x0000001f861b7220 */ /* 0x080fe40000410000 */
[----:B------:R-:W-:Y:S02]  /*4630*/  FFMA.FTZ R31, R135, R31, -R28 ;  /* 0x0000001f871f7223 */ /* 0x000fe4000001081c */
[----:B0-----:R-:W-:-:S02]  /*4640*/  FMUL.FTZ R156, R101, R20 ;  /* 0x00000014659c7220 */ /* 0x001fc40000410000 */
[----:B------:R-:W-:Y:S02]  /*4650*/  FFMA.FTZ R0, R127, R24, -R0 ;  /* 0x000000187f007223 */ /* 0x000fe40000010800 */
[----:B------:R-:W-:Y:S02]  /*4660*/  FMUL.FTZ R24, R124, R26 ;  /* 0x0000001a7c187220 */ /* 0x000fe40000410000 */
[----:B------:R-:W-:Y:S02]  /*4670*/  FFMA.FTZ R34, R135, R34, R27 ;  /* 0x0000002287227223 */ /* 0x000fe4000001001b */
[----:B------:R-:W-:Y:S02]  /*4680*/  FMUL.FTZ R157, R101, R21 ;  /* 0x00000015659d7220 */ /* 0x000fe40000410000 */
[----:B------:R-:W-:Y:S02]  /*4690*/  FADD.FTZ R31, R156, R31 ;  /* 0x0000001f9c1f7221 */ /* 0x000fe40000010000 */
[----:B------:R-:W-:-:S02]  /*46a0*/  FMUL.FTZ R25, R124, R0 ;  /* 0x000000007c197220 */ /* 0x000fc40000410000 */
[----:B------:R-:W-:Y:S02]  /*46b0*/  FFMA.FTZ R24, R125, R0, -R24 ;  /* 0x000000007d187223 */ /* 0x000fe40000010818 */
[----:B------:R-:W-:Y:S02]  /*46c0*/  FADD.FTZ R34, R157, R34 ;  /* 0x000000229d227221 */ /* 0x000fe40000010000 */
[----:B------:R-:W-:Y:S02]  /*46d0*/  FMUL.FTZ R0, R102, R23 ;  /* 0x0000001766007220 */ /* 0x000fe40000410000 */
[C---:B------:R-:W-:Y:S02]  /*46e0*/  FMUL.FTZ R23, R145.reuse, R31 ;  /* 0x0000001f91177220 */ /* 0x040fe40000410000 */
[----:B------:R-:W-:Y:S02]  /*46f0*/  FMUL.FTZ R21, R145, R34 ;  /* 0x0000002291157220 */ /* 0x000fe40000410000 */
[----:B------:R-:W-:-:S02]  /*4700*/  FFMA.FTZ R25, R125, R26, R25 ;  /* 0x0000001a7d197223 */ /* 0x000fc40000010019 */
[----:B------:R-:W-:Y:S02]  /*4710*/  FFMA.FTZ R23, R146, R34, R23 ;  /* 0x0000002292177223 */ /* 0x000fe40000010017 */
[----:B------:R-:W-:Y:S02]  /*4720*/  FMUL.FTZ R158, R102, R22 ;  /* 0x00000016669e7220 */ /* 0x000fe40000410000 */
[----:B------:R-:W-:Y:S02]  /*4730*/  FMUL.FTZ R22, R134, R24 ;  /* 0x0000001886167220 */ /* 0x000fe40000410000 */
[----:B------:R-:W-:Y:S02]  /*4740*/  FFMA.FTZ R21, R146, R31, -R21 ;  /* 0x0000001f92157223 */ /* 0x000fe40000010815 */
[----:B------:R-:W-:Y:S02]  /*4750*/  FMUL.FTZ R20, R134, R25 ;  /* 0x0000001986147220 */ /* 0x000fe40000410000 */
[----:B------:R-:W-:-:S02]  /*4760*/  FADD.FTZ R27, R0, R23 ;  /* 0x00000017001b7221 */ /* 0x000fc40000010000 */
        /* <DEDUP_REMOVED lines=11> */
[CC--:B0-----:R-:W-:Y:S02]  /*4820*/  FMUL.FTZ R22, R23.reuse, R28.reuse ;  /* 0x0000001c17167220 */ /* 0x0c1fe40000410000 */
[-C--:B-1----:R-:W-:Y:S02]  /*4830*/  FMUL.FTZ R29, R23, R25.reuse ;  /* 0x00000019171d7220 */ /* 0x082fe40000410000 */
[C---:B------:R-:W-:Y:S02]  /*4840*/  FFMA.FTZ R25, R24.reuse, R25, -R22 ;  /* 0x0000001918197223 */ /* 0x040fe40000010816 */
[----:B------:R-:W-:-:S02]  /*4850*/  FFMA.FTZ R28, R24, R28, R29 ;  /* 0x0000001c181c7223 */ /* 0x000fc4000001001d */
[----:B------:R-:W-:Y:S02]  /*4860*/  @P0 FADD.FTZ R26, R26, R25 ;  /* 0x000000191a1a0221 */ /* 0x000fe40000010000 */
[----:B------:R-:W-:Y:S02]  /*4870*/  @P0 FADD.FTZ R27, R27, R28 ;  /* 0x0000001c1b1b0221 */ /* 0x000fe40000010000 */
[CC--:B--2---:R-:W-:Y:S01]  /*4880*/  FMUL.FTZ R22, R23.reuse, R20.reuse ;  /* 0x0000001417167220 */ /* 0x0c4fe20000410000 */
[----:B------:R-:W0:Y:S01]  /*4890*/  SHFL.UP PT, R29, R26, 0x2, RZ ;  /* 0x044000001a1d7989 */ /* 0x000e2200000e00ff */
[-C--:B---3--:R-:W-:Y:S02]  /*48a0*/  FMUL.FTZ R25, R23, R21.reuse ;  /* 0x0000001517197220 */ /* 0x088fe40000410000 */
[C---:B------:R-:W-:Y:S01]  /*48b0*/  FFMA.FTZ R22, R24.reuse, R21, R22 ;  /* 0x0000001518167223 */ /* 0x040fe20000010016 */
[----:B------:R-:W1:Y:S01]  /*48c0*/  SHFL.UP PT, R31, R27, 0x2, RZ ;  /* 0x044000001b1f7989 */ /* 0x000e6200000e00ff */
[----:B------:R-:W-:-:S03]  /*48d0*/  @P0 FFMA.FTZ R24, R24, R20, -R25 ;  /* 0x0000001418180223 */ /* 0x000fc60000010819 */
[----:B------:R-:W-:Y:S02]  /*48e0*/  FSEL R22, R23, R22, !P0 ;  /* 0x0000001617167208 */ /* 0x000fe40004000000 */
[----:B------:R-:W2:Y:S04]  /*48f0*/  SHFL.UP PT, R21, R24, 0x2, RZ ;  /* 0x0440000018157989 */ /* 0x000ea800000e00ff */
[----:B------:R-:W3:Y:S01]  /*4900*/  SHFL.UP PT, R23, R22, 0x2, RZ ;  /* 0x0440000016177989 */ /* 0x000ee200000e00ff */
[----:B------:R-:W-:Y:S01]  /*4910*/  ISETP.GE.AND P0, PT, R76, 0x2, PT ;  /* 0x000000024c00780c */ /* 0x000fe20003f06270 */
[C---:B0-----:R-:W-:Y:S02]  /*4920*/  FMUL.FTZ R25, R22.reuse, R29 ;  /* 0x0000001d16197220 */ /* 0x041fe40000410000 */
[----:B-1----:R-:W-:-:S02]  /*4930*/  FMUL.FTZ R20, R22, R31 ;  /* 0x0000001f16147220 */ /* 0x002fc40000410000 */
[C---:B------:R-:W-:Y:S02]  /*4940*/  FFMA.FTZ R28, R24.reuse, R31, R25 ;  /* 0x0000001f181c7223 */ /* 0x040fe40000010019 */
[----:B------:R-:W-:-:S06]  /*4950*/  FFMA.FTZ R29, R24, R29, -R20 ;  /* 0x0000001d181d7223 */ /* 0x000fcc0000010814 */
[----:B------:R-:W-:Y:S02]  /*4960*/  @P0 FADD.FTZ R27, R27, R28 ;  /* 0x0000001c1b1b0221 */ /* 0x000fe40000010000 */
[----:B--2---:R-:W-:Y:S02]  /*4970*/  FMUL.FTZ R25, R22, R21 ;  /* 0x0000001516197220 */ /* 0x004fe40000410000 */
[----:B------:R-:W-:Y:S01]  /*4980*/  @P0 FADD.FTZ R26, R26, R29 ;  /* 0x0000001d1a1a0221 */ /* 0x000fe20000010000 */
[----:B------:R-:W0:Y:S01]  /*4990*/  SHFL.UP PT, R28, R27, 0x4, RZ ;  /* 0x048000001b1c7989 */ /* 0x000e2200000e00ff */
[-C--:B---3--:R-:W-:Y:S02]  /*49a0*/  FMUL.FTZ R20, R22, R23.reuse ;  /* 0x0000001716147220 */ /* 0x088fe40000410000 */
        /* <DEDUP_REMOVED lines=14> */
[C---:B------:R-:W-:Y:S01]  /*4a90*/  FFMA.FTZ R22, R24.reuse, R21, R22 ;  /* 0x0000001518167223 */ /* 0x040fe20000010016 */
[----:B------:R-:W0:Y:S01]  /*4aa0*/  SHFL.UP PT, R29, R26, 0x8, RZ ;  /* 0x050000001a1d7989 */ /* 0x000e2200000e00ff */
[----:B------:R-:W-:Y:S02]  /*4ab0*/  @P0 FADD.FTZ R27, R27, R28 ;  /* 0x0000001c1b1b0221 */ /* 0x000fe40000010000 */
[----:B------:R-:W-:Y:S01]  /*4ac0*/  @P0 FFMA.FTZ R24, R24, R20, -R23 ;  /* 0x0000001418180223 */ /* 0x000fe20000010817 */
[----:B------:R-:W-:Y:S02]  /*4ad0*/  FSEL R22, R25, R22, !P0 ;  /* 0x0000001619167208 */ /* 0x000fe40004000000 */
[----:B------:R-:W1:Y:S04]  /*4ae0*/  SHFL.UP PT, R31, R27, 0x8, RZ ;  /* 0x050000001b1f7989 */ /* 0x000e6800000e00ff */
[----:B------:R-:W2:Y:S04]  /*4af0*/  SHFL.UP PT, R21, R24, 0x8, RZ ;  /* 0x0500000018157989 */ /* 0x000ea800000e00ff */
[----:B------:R-:W3:Y:S01]  /*4b00*/  SHFL.UP PT, R23, R22, 0x8, RZ ;  /* 0x0500000016177989 */ /* 0x000ee200000e00ff */
[----:B------:R-:W-:Y:S01]  /*4b10*/  ISETP.GE.AND P0, PT, R76, 0x8, PT ;  /* 0x000000084c00780c */ /* 0x000fe20003f06270 */
[----:B0-----:R-:W-:-:S02]  /*4b20*/  FMUL.FTZ R20, R22, R29 ;  /* 0x0000001d16147220 */ /* 0x001fc40000410000 */
[-C--:B-1----:R-:W-:Y:S02]  /*4b30*/  FMUL.FTZ R25, R22, R31.reuse ;  /* 0x0000001f16197220 */ /* 0x082fe40000410000 */
[----:B------:R-:W-:Y:S02]  /*4b40*/  FFMA.FTZ R28, R24, R31, R20 ;  /* 0x0000001f181c7223 */ /* 0x000fe40000010014 */
[----:B--2---:R-:W-:Y:S02]  /*4b50*/  FMUL.FTZ R20, R22, R21 ;  /* 0x0000001516147220 */ /* 0x004fe40000410000 */
[----:B------:R-:W-:-:S04]  /*4b60*/  FFMA.FTZ R25, R24, R29, -R25 ;  /* 0x0000001d18197223 */ /* 0x000fc80000010819 */
[----:B------:R-:W-:Y:S02]  /*4b70*/  @P0 FADD.FTZ R27, R27, R28 ;  /* 0x0000001c1b1b0221 */ /* 0x000fe40000010000 */
[-C--:B---3--:R-:W-:Y:S02]  /*4b80*/  FFMA.FTZ R29, R24, R23.reuse, R20 ;  /* 0x00000017181d7223 */ /* 0x088fe40000010014 */
[----:B------:R-:W-:Y:S02]  /*4b90*/  FMUL.FTZ R23, R22, R23 ;  /* 0x0000001716177220 */ /* 0x000fe40000410000 */
        /* <DEDUP_REMOVED lines=9> */
[CC--:B-1----:R-:W-:Y:S02]  /*4c30*/  FFMA.FTZ R31, R24.reuse, R22.reuse, -R23 ;  /* 0x00000016181f7223 */ /* 0x0c2fe40000010817 */
        /* <DEDUP_REMOVED lines=35> */
[CC--:B-1----:R-:W-:Y:S02]  /*4e70*/  FMUL.FTZ R34, R32.reuse, R37.reuse ;  /* 0x0000002520227220 */ /* 0x0c2fe40000410000 */
[----:B------:R-:W-:Y:S01]  /*4e80*/  FADD.FTZ R160, R35, R162 ;  /* 0x000000a223a07221 */ /* 0x000fe20000010000 */
[C---:B------:R-:W-:Y:S01]  /*4e90*/  FSEL R28, R33.reuse, R28, !P1 ;  /* 0x0000001c211c7208 */ /* 0x040fe20004800000 */
[C---:B------:R-:W-:Y:S01]  /*4ea0*/  FMUL.FTZ R35, R33.reuse, R37 ;  /* 0x0000002521237220 */ /* 0x040fe20000410000 */
[----:B------:R-:W-:Y:S01]  /*4eb0*/  FSEL R29, R32, R29, !P1 ;  /* 0x0000001d201d7208 */ /* 0x000fe20004800000 */
[----:B------:R-:W-:-:S02]  /*4ec0*/  FFMA.FTZ R33, R33, R36, -R34 ;  /* 0x0000002421217223 */ /* 0x000fc40000010822 */
[-C--:B------:R-:W-:Y:S02]  /*4ed0*/  FMUL.FTZ R34, R160, R37.reuse ;  /* 0x00000025a0227220 */ /* 0x080fe40000410000 */
[-C--:B------:R-:W-:Y:S02]  /*4ee0*/  FFMA.FTZ R32, R32, R36.reuse, R35 ;  /* 0x0000002420207223 */ /* 0x080fe40000010023 */
[C---:B------:R-:W-:Y:S02]  /*4ef0*/  FMUL.FTZ R35, R159.reuse, R37 ;  /* 0x000000259f237220 */ /* 0x040fe40000410000 */
[-C--:B------:R-:W-:Y:S02]  /*4f00*/  FFMA.FTZ R37, R159, R36.reuse, -R34 ;  /* 0x000000249f257223 */ /* 0x080fe40000010822 */
[----:B------:R-:W-:Y:S02]  /*4f10*/  FFMA.FTZ R36, R160, R36, R35 ;  /* 0x00000024a0247223 */ /* 0x000fe40000010023 */
[----:B------:R-:W-:-:S02]  /*4f20*/  FADD.FTZ R37, R38, R37 ;  /* 0x0000002526257221 */ /* 0x000fc40000010000 */
[-C--:B--2---:R-:W-:Y:S02]  /*4f30*/  FMUL.FTZ R38, R32, R41.reuse ;  /* 0x0000002920267220 */ /* 0x084fe40000410000 */
[----:B------:R-:W-:Y:S01]  /*4f40*/  FADD.FTZ R36, R39, R36 ;  /* 0x0000002427247221 */ /* 0x000fe20000010000 */
[C---:B------:R-:W-:Y:S01]  /*4f50*/  FSEL R28, R33.reuse, R28, !P0 ;  /* 0x0000001c211c7208 */ /* 0x040fe20004000000 */
[CC--:B------:R-:W-:Y:S02]  /*4f60*/  FMUL.FTZ R39, R33.reuse, R41.reuse ;  /* 0x0000002921277220 */ /* 0x0c0fe40000410000 */
[----:B------:R-:W-:Y:S02]  /*4f70*/  FFMA.FTZ R33, R33, R40, -R38 ;  /* 0x0000002821217223 */ /* 0x000fe40000010826 */
[----:B------:R-:W-:Y:S01]  /*4f80*/  FMUL.FTZ R38, R36, R41 ;  /* 0x0000002924267220 */ /* 0x000fe20000410000 */
[----:B------:R-:W-:Y:S01]  /*4f90*/  FSEL R29, R32, R29, !P0 ;  /* 0x0000001d201d7208 */ /* 0x000fe20004000000 */
[----:B------:R-:W-:-:S02]  /*4fa0*/  FMUL.FTZ R41, R37, R41 ;  /* 0x0000002925297220 */ /* 0x000fc40000410000 */
[----:B------:R-:W-:Y:S01]  /*4fb0*/  FFMA.FTZ R32, R32, R40, R39 ;  /* 0x0000002820207223 */ /* 0x000fe20000010027 */
[----:B------:R-:W-:Y:S01]  /*4fc0*/  FSEL R34, R159, R30, !P1 ;  /* 0x0000001e9f227208 */ /* 0x000fe20004800000 */
[CC--:B------:R-:W-:Y:S01]  /*4fd0*/  FFMA.FTZ R39, R37.reuse, R40.reuse, -R38 ;  /* 0x0000002825277223 */ /* 0x0c0fe20000010826 */
[----:B------:R-:W-:Y:S01]  /*4fe0*/  FSEL R31, R160, R31, !P1 ;  /* 0x0000001fa01f7208 */ /* 0x000fe20004800000 */
[----:B------:R-:W-:Y:S01]  /*4ff0*/  FFMA.FTZ R40, R36, R40, R41 ;  /* 0x0000002824287223 */ /* 0x000fe20000010029 */
[----:B------:R-:W0:Y:S01]  /*5000*/  SHFL.UP PT, R26, R26, 0x1, RZ ;  /* 0x042000001a1a7989 */ /* 0x000e2200000e00ff */
[----:B------:R-:W-:Y:S03]  /*5010*/  BSSY B0, `(.L_x_603) ;  /* 0x0000029000007945 */ /* 0x000fe60003800000 */
        /* <DEDUP_REMOVED lines=24> */
.L_x_604:
        /* <DEDUP_REMOVED lines=16> */
.L_x_605:
[----:B------:R-:W-:Y:S05]  /*52a0*/  BSYNC B0 ;  /* 0x0000000000007941 */ /* 0x000fea0003800000 */
.L_x_603:
        /* <DEDUP_REMOVED lines=123> */
.L_x_607:
[----:B------:R-:W-:Y:S05]  /*5a60*/  BSYNC B0 ;  /* 0x0000000000007941 */ /* 0x000fea0003800000 */
.L_x_606:
        /* <DEDUP_REMOVED lines=52> */
.L_x_602:
[----:B------:R-:W-:Y:S01]  /*5db0*/  BAR.SYNC.DEFER_BLOCKING 0x0 ;  /* 0x0000000000007b1d */ /* 0x000fe20000010000 */
[----:B------:R-:W-:Y:S01]  /*5dc0*/  LEA R0, R76, R77, 0x2 ;  /* 0x0000004d4c007211 */ /* 0x000fe200078e10ff */
[----:B------:R-:W-:Y:S01]  /*5dd0*/  IMAD R3, R79, c[0x0][0x200], RZ ;  /* 0x000080004f037a24 */ /* 0x000fe200078e02ff */
[----:B------:R-:W-:Y:S01]  /*5de0*/  SHF.L.U32 R2, R75, 0xb, RZ ;  /* 0x0000000b4b027819 */ /* 0x000fe200000006ff */
[----:B------:R-:W-:-:S02]  /*5df0*/  IMAD R43, R83, c[0x0][0x208], RZ ;  /* 0x00008200532b7a24 */ /* 0x000fc400078e02ff */
[----:B------:R-:W-:Y:S01]  /*5e00*/  IMAD R39, R80, c[0x0][0x204], R3 ;  /* 0x0000810050277a24 */ /* 0x000fe200078e0203 */
[--C-:B------:R-:W-:Y:S01]  /*5e10*/  SHF.R.S32.HI R3, RZ, 0x1f, R2.reuse ;  /* 0x0000001fff037819 */ /* 0x100fe20000011402 */
[----:B------:R-:W-:Y:S02]  /*5e20*/  IMAD R41, R79, c[0x0][0x1f0], RZ ;  /* 0x00007c004f297a24 */ /* 0x000fe400078e02ff */
[----:B------:R-:W-:Y:S02]  /*5e30*/  IMAD R43, R84, c[0x0][0x20c], R43 ;  /* 0x00008300542b7a24 */ /* 0x000fe400078e022b */
[----:B------:R-:W-:-:S04]  /*5e40*/  IMAD.WIDE.U32 R36, R80, c[0x0][0x200], R2 ;  /* 0x0000800050247a25 */ /* 0x000fc800078e0002 */
[C---:B------:R-:W-:Y:S01]  /*5e50*/  IMAD R41, R80.reuse, c[0x0][0x1f4], R41 ;  /* 0x00007d0050297a24 */ /* 0x040fe200078e0229 */
[----:B------:R-:W-:Y:S01]  /*5e60*/  IADD3 R37, R37, R39, RZ ;  /* 0x0000002725257210 */ /* 0x000fe20007ffe0ff */
[----:B------:R-:W-:-:S04]  /*5e70*/  IMAD.WIDE.U32 R38, R80, c[0x0][0x1f0], R2 ;  /* 0x00007c0050267a25 */ /* 0x000fc800078e0002 */
[----:B------:R-:W-:Y:S01]  /*5e80*/  IMAD.WIDE.U32 R36, R84, c[0x0][0x208], R36 ;  /* 0x0000820054247a25 */ /* 0x000fe200078e0024 */
[----:B------:R-:W-:Y:S01]  /*5e90*/  MOV R40, R38 ;  /* 0x0000002600287202 */ /* 0x000fe20000000f00 */
[----:B------:R-:W-:Y:S01]  /*5ea0*/  STS.128 [R0.X16], R16 ;  /* 0x0000001000007388 */ /* 0x000fe2000000cc00 */
[----:B------:R-:W-:Y:S01]  /*5eb0*/  IADD3 R41, R39, R41, RZ ;  /* 0x0000002927297210 */ /* 0x000fe20007ffe0ff */
[----:B------:R-:W-:Y:S01]  /*5ec0*/  IMAD R45, R83, c[0x0][0x1f8], RZ ;  /* 0x00007e00532d7a24 */ /* 0x000fe200078e02ff */
[----:B------:R-:W-:Y:S01]  /*5ed0*/  IADD3 R37, R37, R43, RZ ;  /* 0x0000002b25257210 */ /* 0x000fe20007ffe0ff */
[----:B------:R-:W-:Y:S01]  /*5ee0*/  STS.128 [R0.X16+0x10], R4 ;  /* 0x0000100400007388 */ /* 0x000fe2000000cc00 */
[----:B------:R-:W-:Y:S01]  /*5ef0*/  LEA R38, P0, R36, c[0x0][0x258], 0x2 ;  /* 0x0000960024267a11 */ /* 0x000fe200078010ff */
[----:B------:R-:W-:Y:S02]  /*5f00*/  IMAD R45, R84, c[0x0][0x1fc], R45 ;  /* 0x00007f00542d7a24 */ /* 0x000fe400078e022d */
[----:B------:R-:W-:Y:S01]  /*5f10*/  STS.128 [R0.X16+0x20], R8 ;  /* 0x0000200800007388 */ /* 0x000fe2000000cc00 */
[----:B------:R-:W-:Y:S01]  /*5f20*/  LEA.HI.X R39, R36, c[0x0][0x25c], R37, 0x2, P0 ;  /* 0x0000970024277a11 */ /* 0x000fe200000f1425 */
[----:B------:R-:W-:-:S02]  /*5f30*/  IMAD.WIDE.U32 R40, R84, c[0x0][0x1f8], R40 ;  /* 0x00007e0054287a25 */ /* 0x000fc400078e0028 */
        /* <DEDUP_REMOVED lines=81> */
[----:B------:R-:W-:Y:S02]  /*6450*/  FMUL.FTZ R16, R37, R16 ;  /* 0x0000001025107220 */ /* 0x000fe40000410000 */
[----:B------:R-:W-:Y:S01]  /*6460*/  IMAD R37, R79, c[0x0][0x210], RZ ;  /* 0x000084004f257a24 */ /* 0x000fe200078e02ff */
[----:B------:R-:W0:Y:S01]  /*6470*/  MUFU.EX2 R49, R49 ;  /* 0x0000003100317308 */ /* 0x000e220000000800 */
[----:B-1----:R-:W-:Y:S02]  /*6480*/  FMUL.FTZ R28, R29, R52 ;  /* 0x000000341d1c7220 */ /* 0x002fe40000410000 */
[----:B------:R-:W-:Y:S02]  /*6490*/  IMAD R37, R80, c[0x0][0x214], R37 ;  /* 0x0000850050257a24 */ /* 0x000fe400078e0225 */
[----:B------:R-:W-:-:S03]  /*64a0*/  FMUL.FTZ R17, R28, R17 ;  /* 0x000000111c117220 */ /* 0x000fc60000410000 */
[----:B------:R-:W1:Y:S01]  /*64b0*/  MUFU.EX2 R50, R50 ;  /* 0x0000003200327308 */ /* 0x000e620000000800 */
[----:B--2---:R-:W-:Y:S01]  /*64c0*/  FADD.FTZ R48, R48, 1 ;  /* 0x3f80000030307421 */ /* 0x004fe20000010000 */
[----:B------:R-:W-:-:S05]  /*64d0*/  IADD3 R3, R3, R37, RZ ;  /* 0x0000002503037210 */ /* 0x000fca0007ffe0ff */
[----:B------:R-:W-:Y:S01]  /*64e0*/  IMAD.WIDE.U32 R2, R84, c[0x0][0x218], R2 ;  /* 0x0000860054027a25 */ /* 0x000fe200078e0002 */
[----:B------:R-:W2:Y:S03]  /*64f0*/  MUFU.EX2 R51, R51 ;  /* 0x0000003300337308 */ /* 0x000ea60000000800 */
[----:B0-----:R-:W-:-:S05]  /*6500*/  FADD.FTZ R49, R49, 1 ;  /* 0x3f80000031317421 */ /* 0x001fca0000010000 */
        /* <DEDUP_REMOVED lines=32> */
[----:B------:R0:W-:Y:S03]  /*6710*/  STS.128 [R0.X16+0x10], R4 ;  /* 0x0000100400007388 */ /* 0x0001e6000000cc00 */
[----:B------:R-:W-:-:S03]  /*6720*/  FMUL.FTZ R25, R22, R9 ;  /* 0x0000000916197220 */ /* 0x000fc60000410000 */
[----:B------:R-:W3:Y:S01]  /*6730*/  MUFU.RCP R40, R49 ;  /* 0x0000003100287308 */ /* 0x000ee20000001000 */
[----:B--2---:R-:W-:-:S04]  /*6740*/  FMUL.FTZ R21, R20, R39 ;  /* 0x0000002714157220 */ /* 0x004fc80000410000 */
[----:B------:R-:W-:-:S03]  /*6750*/  FMUL.FTZ R24, R21, R8 ;  /* 0x0000000815187220 */ /* 0x000fc60000410000 */
[----:B------:R-:W2:Y:S01]  /*6760*/  MUFU.RCP R31, R50 ;  /* 0x00000032001f7308 */ /* 0x000ea20000001000 */
[----:B-1----:R-:W-:Y:S01]  /*6770*/  FMUL.FTZ R9, R32, R41 ;  /* 0x0000002920097220 */ /* 0x002fe20000410000 */
[----:B------:R-:W-:Y:S01]  /*6780*/  STS.128 [R0.X16+0x20], R24 ;  /* 0x0000201800007388 */ /* 0x000fe2000000cc00 */
[----:B0-----:R-:W-:Y:S01]  /*6790*/  IMAD R5, R83, c[0x0][0x218], RZ ;  /* 0x0000860053057a24 */ /* 0x001fe200078e02ff */
[----:B------:R-:W-:Y:S01]  /*67a0*/  LEA R4, P0, R2, c[0x0][0x270], 0x2 ;  /* 0x00009c0002047a11 */ /* 0x000fe200078010ff */
[----:B------:R-:W-:Y:S02]  /*67b0*/  FMUL.FTZ R12, R9, R12 ;  /* 0x0000000c090c7220 */ /* 0x000fe40000410000 */
[----:B------:R-:W-:Y:S01]  /*67c0*/  IMAD R5, R84, c[0x0][0x21c], R5 ;  /* 0x0000870054057a24 */ /* 0x000fe200078e0205 */
[----:B------:R-:W0:Y:S01]  /*67d0*/  MUFU.RCP R28, R51 ;  /* 0x00000033001c7308 */ /* 0x000e220000001000 */
[----:B---3--:R-:W-:-:S03]  /*67e0*/  FMUL.FTZ R8, R33, R40 ;  /* 0x0000002821087220 */ /* 0x008fc60000410000 */
[----:B------:R-:W-:Y:S01]  /*67f0*/  IADD3 R3, R3, R5, RZ ;  /* 0x0000000503037210 */ /* 0x000fe20007ffe0ff */
[----:B------:R-:W-:Y:S02]  /*6800*/  FMUL.FTZ R13, R8, R13 ;  /* 0x0000000d080d7220 */ /* 0x000fe40000410000 */
[----:B--2---:R-:W-:Y:S01]  /*6810*/  FMUL.FTZ R11, R34, R31 ;  /* 0x0000001f220b7220 */ /* 0x004fe20000410000 */
[----:B------:R-:W-:Y:S02]  /*6820*/  LEA.HI.X R5, R2, c[0x0][0x274], R3, 0x2, P0 ;  /* 0x00009d0002057a11 */ /* 0x000fe400000f1403 */
[----:B------:R-:W-:Y:S01]  /*6830*/  ISETP.GE.AND P0, PT, R75, c[0x0][0x174], PT ;  /* 0x00005d004b007a0c */ /* 0x000fe20003f06270 */
[----:B------:R-:W-:Y:S02]  /*6840*/  FMUL.FTZ R14, R11, R14 ;  /* 0x0000000e0b0e7220 */ /* 0x000fe40000410000 */
[----:B------:R-:W-:-:S04]  /*6850*/  IMAD.WIDE R2, R74, 0x10, R4 ;  /* 0x000000104a027825 */ /* 0x000fc800078e0204 */
[----:B0-----:R-:W-:-:S04]  /*6860*/  FMUL.FTZ R10, R35, R28 ;  /* 0x0000001c230a7220 */ /* 0x001fc80000410000 */
        /* <DEDUP_REMOVED lines=13> */
.L_x_609:
[----:B------:R-:W-:Y:S05]  /*6940*/  EXIT ;  /* 0x000000000000794d */ /* 0x000fea0003800000 */
.L_x_611:
        /* <DEDUP_REMOVED lines=11> */
.L_x_5333:


//--------------------- .text._Z25selective_scan_fwd_kernelI32Selective_Scan_fwd_kernel_traitsILi128ELi16ELi1ELb1ELb1ELb1ELb0EfN3c107complexIfEEEEv13SSMParamsBase --------------------------
	.section	.text._Z25selective_scan_fwd_kernelI32Selective_Scan_fwd_kernel_traitsILi128ELi16ELi1ELb1ELb1ELb1ELb0EfN3c107complexIfEEEEv13SSMParamsBase,"ax",@progbits
	.sectioninfo	@"SHI_REGISTERS=168"
	.align	128
        .global         _Z25selective_scan_fwd_kernelI32Selective_Scan_fwd_kernel_traitsILi128ELi16ELi1ELb1ELb1ELb1ELb0EfN3c107complexIfEEEEv13SSMParamsBase
        .type           _Z25selective_scan_fwd_kernelI32Selective_Scan_fwd_kernel_traitsILi128ELi16ELi1ELb1ELb1ELb1ELb0EfN3c107complexIfEEEEv13SSMParamsBase,@function
        .size           _Z25selective_scan_fwd_kernelI32Selective_Scan_fwd_kernel_traitsILi128ELi16ELi1ELb1ELb1ELb1ELb0EfN3c107complexIfEEEEv13SSMParamsBase,(.L_x_5334 - _Z25selective_scan_fwd_kernelI32Selective_Scan_fwd_kernel_traitsILi128ELi16ELi1ELb1ELb1ELb1ELb0EfN3c107complexIfEEEEv13SSMParamsBase)
        .other          _Z25selective_scan_fwd_kernelI32Selective_Scan_fwd_kernel_traitsILi128ELi16ELi1ELb1ELb1ELb1ELb0EfN3c107complexIfEEEEv13SSMParamsBase,@"STO_CUDA_ENTRY STV_DEFAULT"
_Z25selective_scan_fwd_kernelI32Selective_Scan_fwd_kernel_traitsILi128ELi16ELi1ELb1ELb1ELb1ELb0EfN3c107complexIfEEEEv13SSMParamsBase:
.text._Z25selective_scan_fwd_kernelI32Selective_Scan_fwd_kernel_traitsILi128ELi16ELi1ELb1ELb1ELb1ELb0EfN3c107complexIfEEEEv13SSMParamsBase:
        /* <DEDUP_REMOVED lines=21> */
[----:B------:R-:W-:Y:S01]  /*0150*/  MOV R5, UR20 ;  /* 0x0000001400057c02 */ /* 0x000fe20008000f00 */
[----:B0-----:R-:W0:Y:S01]  /*0160*/  I2F.RP R0, UR24 ;  /* 0x0000001800007d06 */ /* 0x001e220008209400 */
[----:B------:R-:W1:Y:S01]  /*0170*/  S2UR UR4, SR_CTAID.X ;  /* 0x00000000000479c3 */ /* 0x000e620000002500 */
[----:B------:R-:W-:Y:S02]  /*0180*/  MOV R3, UR20 ;  /* 0x0000001400037c02 */ /* 0x000fe40008000f00 */
[C---:B------:R-:W-:Y:S02]  /*0190*/  @P1 LEA.HI.X R5, R10.reuse, c[0x0][0x254], R5, 0x2, P3 ;  /* 0x000095000a051a11 */ /* 0x040fe400018f1405 */
[----:B------:R-:W-:-:S03]  /*01a0*/  @P0 LEA.HI.X R3, R10, c[0x0][0x23c], R3, 0x2, P2 ;  /* 0x00008f000a030a11 */ /* 0x000fc600010f1403 */
[----:B------:R2:W5:Y:S04]  /*01b0*/  @P1 LDG.E R4, [R4.64] ;  /* 0x0000001204041981 */ /* 0x000568000c1e1900 */
[----:B------:R3:W5:Y:S01]  /*01c0*/  @P0 LDG.E R2, [R2.64] ;  /* 0x0000001202020981 */ /* 0x000762000c1e1900 */
[----:B------:R-:W4:Y:S01]  /*01d0*/  R2UR UR8, R10 ;  /* 0x000000000a0873c2 */ /* 0x000f2200000e0000 */
[----:B------:R-:W-:Y:S01]  /*01e0*/  UIMAD UR11, UR20, UR11, URZ ;  /* 0x0000000b140b72a4 */ /* 0x000fe2000f8e023f */
[----:B0-----:R-:W0:Y:S01]  /*01f0*/  MUFU.RCP R0, R0 ;  /* 0x0000000000007308 */ /* 0x001e220000001000 */
[----:B------:R-:W-:Y:S02]  /*0200*/  ULDC UR25, c[0x0][0x178] ;  /* 0x00005e0000197ab9 */ /* 0x000fe40000000800 */
[----:B------:R-:W-:-:S02]  /*0210*/  ULDC UR26, c[0x0][0x1e8] ;  /* 0x00007a00001a7ab9 */ /* 0x000fc40000000800 */
[----:B------:R-:W-:Y:S01]  /*0220*/  ULDC UR27, c[0x0][0x1ec] ;  /* 0x00007b00001b7ab9 */ /* 0x000fe20000000800 */
[----:B---3--:R-:W-:Y:S02]  /*0230*/  IABS R3, R10 ;  /* 0x0000000a00037213 */ /* 0x008fe40000000000 */
[----:B-1----:R-:W-:Y:S01]  /*0240*/  MOV R157, UR4 ;  /* 0x00000004009d7c02 */ /* 0x002fe20008000f00 */
[----:B------:R-:W-:Y:S01]  /*0250*/  UMOV UR4, URZ ;  /* 0x0000003f00047c82 */ /* 0x000fe20008000000 */
[----:B------:R-:W1:Y:S01]  /*0260*/  R2UR UR12, R3 ;  /* 0x00000000030c73c2 */ /* 0x000e6200000e0000 */
[----:B0-----:R-:W-:Y:S02]  /*0270*/  IADD3 R6, R0, 0xffffffe, RZ ;  /* 0x0ffffffe00067810 */ /* 0x001fe40007ffe0ff */
[----:B------:R-:W-:-:S05]  /*0280*/  MOV R0, c[0x0][0x174] ;  /* 0x00005d0000007a02 */ /* 0x000fca0000000f00 */
[----:B------:R-:W0:Y:S01]  /*0290*/  R2UR UR14, R157 ;  /* 0x000000009d0e73c2 */ /* 0x000e2200000e0000 */
[----:B------:R-:W3:Y:S01]  /*02a0*/  F2I.FTZ.U32.TRUNC.NTZ R6, R6 ;  /* 0x0000000600067305 */ /* 0x000ee2000021f000 */
[----:B------:R-:W-:-:S06]  /*02b0*/  ISETP.GE.AND P2, PT, R0, 0x1, PT ;  /* 0x000000010000780c */ /* 0x000fcc0003f46270 */
[----:B------:R-:W1:Y:S08]  /*02c0*/  R2UR UR15, R157 ;  /* 0x000000009d0f73c2 */ /* 0x000e7000000e0000 */
[----:B---3--:R-:W3:Y:S01]  /*02d0*/  R2UR UR5, R6 ;  /* 0x00000000060573c2 */ /* 0x008ee200000e0000 */
[----:B0-----:R-:W-:-:S04]  /*02e0*/  USHF.R.S32.HI UR21, URZ, 0x1f, UR14 ;  /* 0x0000001f3f157899 */ /* 0x001fc8000801140e */
[----:B------:R-:W-:-:S04]  /*02f0*/  UIMAD UR10, UR21, UR10, URZ ;  /* 0x0000000a150a72a4 */ /* 0x000fc8000f8e023f */
[----:B------:R-:W-:Y:S02]  /*0300*/  UIMAD UR10, UR14, UR16, UR10 ;  /* 0x000000100e0a72a4 */ /* 0x000fe4000f8e020a */
[----:B---3--:R-:W-:-:S04]  /*0310*/  UIADD3 UR6, URZ, -UR5, URZ ;  /* 0x800000053f067290 */ /* 0x008fc8000fffe03f */
[----:B------:R-:W-:-:S04]  /*0320*/  UIMAD UR6, UR6, UR24, URZ ;  /* 0x00000018060672a4 */ /* 0x000fc8000f8e023f */
[----:B------:R-:W-:Y:S02]  /*0330*/  UIMAD.WIDE.U32 UR6, UR5, UR6, UR4 ;  /* 0x00000006050672a5 */ /* 0x000fe4000f8e0004 */
[----:B-1----:R-:W-:Y:S02]  /*0340*/  UIMAD.WIDE.U32 UR4, UR15, UR13, URZ ;  /* 0x0000000d0f0472a5 */ /* 0x002fe4000f8e003f */
[----:B------:R-:W-:Y:S02]  /*0350*/  UIMAD.WIDE.U32 UR6, UR7, UR12, URZ ;  /* 0x0000000c070672a5 */ /* 0x000fe4000f8e003f */
        /* <DEDUP_REMOVED lines=54> */
[----:B--2---:R-:W0:Y:S01]  /*06c0*/  S2R R3, SR_TID.X ;  /* 0x0000000000037919 */ /* 0x004e220000002100 */
        /* <DEDUP_REMOVED lines=28> */
.L_x_652:
[----:B0-----:R-:W0:Y:S01]  /*0890*/  S2R R2, SR_TID.X ;  /* 0x0000000000027919 */ /* 0x001e220000002100 */
[----:B------:R-:W-:-:S03]  /*08a0*/  MOV R3, UR13 ;  /* 0x0000000d00037c02 */ /* 0x000fc60008000f00 */
[----:B------:R-:W-:Y:S01]  /*08b0*/  BAR.SYNC.DEFER_BLOCKING 0x0 ;  /* 0x0000000000007b1d */ /* 0x000fe20000010000 */
[----:B0-----:R-:W-:-:S04]  /*08c0*/  SHF.L.U32 R0, R2, 0x2, RZ ;  /* 0x0000000202007819 */ /* 0x001fc800000006ff */
[----:B------:R-:W-:-:S04]  /*08d0*/  LOP3.LUT R0, R0, 0xffffff80, RZ, 0xc0, !PT ;  /* 0xffffff8000007812 */ /* 0x000fc800078ec0ff */
[----:B-1----:R-:W-:Y:S02]  /*08e0*/  LOP3.LUT R4, R0, 0x1f, R2, 0xf8, !PT ;  /* 0x0000001f00047812 */ /* 0x002fe400078ef802 */
[----:B------:R-:W-:-:S05]  /*08f0*/  MOV R2, UR12 ;  /* 0x0000000c00027c02 */ /* 0x000fca0008000f00 */
[----:B------:R-:W-:-:S05]  /*0900*/  IMAD.WIDE R2, R4, 0x10, R2 ;  /* 0x0000001004027825 */ /* 0x000fca00078e0202 */
[----:B------:R-:W2:Y:S04]  /*0910*/  LDG.E.128 R24, [R2.64] ;  /* 0x0000001202187981 */ /* 0x000ea8000c1e1d00 */
[----:B------:R-:W3:Y:S04]  /*0920*/  LDG.E.128 R28, [R2.64+0x200] ;  /* 0x00020012021c7981 */ /* 0x000ee8000c1e1d00 */
[----:B------:R-:W4:Y:S04]  /*0930*/  LDG.E.128 R32, [R2.64+0x400] ;  /* 0x0004001202207981 */ /* 0x000f28000c1e1d00 */
[----:B------:R-:W5:Y:S01]  /*0940*/  LDG.E.128 R36, [R2.64+0x600] ;  /* 0x0006001202247981 */ /* 0x000f62000c1e1d00 */
[----:B------:R-:W-:-:S02]  /*0950*/  IADD3 R11, R0, R98, RZ ;  /* 0x00000062000b7210 */ /* 0x000fc40007ffe0ff */
[----:B------:R-:W-:Y:S02]  /*0960*/  MOV R8, UR8 ;  /* 0x0000000800087c02 */ /* 0x000fe40008000f00 */
[----:B------:R-:W-:Y:S01]  /*0970*/  MOV R9, UR9 ;  /* 0x0000000900097c02 */ /* 0x000fe20008000f00 */
[----:B------:R-:W-:-:S04]  /*0980*/  IMAD R0, R98, 0x3, R11 ;  /* 0x0000000362007824 */ /* 0x000fc800078e020b */
[----:B------:R-:W-:Y:S01]  /*0990*/  IMAD.WIDE R8, R4, 0x10, R8 ;  /* 0x0000001004087825 */ /* 0x000fe200078e0208 */
[----:B--2---:R-:W-:Y:S04]  /*09a0*/  STS.128 [R11.X16], R24 ;  /* 0x000000180b007388 */ /* 0x004fe8000000cc00 */
[----:B---3--:R-:W-:Y:S04]  /*09b0*/  STS.128 [R11.X16+0x200], R28 ;  /* 0x0002001c0b007388 */ /* 0x008fe8000000cc00 */
[----:B----4-:R0:W-:Y:S04]  /*09c0*/  STS.128 [R11.X16+0x400], R32 ;  /* 0x000400200b007388 */ /* 0x0101e8000000cc00 */
[----:B-----5:R1:W-:Y:S01]  /*09d0*/  STS.128 [R11.X16+0x600], R36 ;  /* 0x000600240b007388 */ /* 0x0203e2000000cc00 */
        /* <DEDUP_REMOVED lines=8> */
[----:B-1----:R-:W4:Y:S04]  /*0a60*/  LDG.E.128 R36, [R8.64+0x400] ;  /* 0x0004001208247981 */ /* 0x002f28000c1e1d00 */
[----:B------:R-:W5:Y:S01]  /*0a70*/  LDG.E.128 R44, [R8.64+0x600] ;  /* 0x00060012082c7981 */ /* 0x000f62000c1e1d00 */
[----:B------:R-:W-:Y:S01]  /*0a80*/  ULDC.U8 UR7, c[0x0][0x17e] ;  /* 0x00005f8000077ab9 */ /* 0x000fe20000000000 */
[----:B------:R-:W-:Y:S02]  /*0a90*/  BSSY B0, `(.L_x_612) ;  /* 0x000003a000007945 */ /* 0x000fe40003800000 */
[----:B--2---:R-:W-:Y:S04]  /*0aa0*/  STS.128 [R11.X16], R40 ;  /* 0x000000280b007388 */ /* 0x004fe8000000cc00 */
[----:B---3--:R-:W-:Y:S04]  /*0ab0*/  STS.128 [R11.X16+0x200], R32 ;  /* 0x000200200b007388 */ /* 0x008fe8000000cc00 */
[----:B----4-:R-:W-:Y:S04]  /*0ac0*/  STS.128 [R11.X16+0x400], R36 ;  /* 0x000400240b007388 */ /* 0x010fe8000000cc00 */
[----:B-----5:R-:W-:Y:S01]  /*0ad0*/  STS.128 [R11.X16+0x600], R44 ;  /* 0x0006002c0b007388 */ /* 0x020fe2000000cc00 */
[----:B------:R-:W-:-:S06]  /*0ae0*/  NOP ;  /* 0x0000000000007918 */ /* 0x000fcc0000000000 */
[----:B------:R-:W0:Y:S04]  /*0af0*/  LDS.128 R140, [R0.X16] ;  /* 0x00000000008c7984 */ /* 0x000e28000000cc00 */
[----:B------:R-:W1:Y:S04]  /*0b00*/  LDS.128 R48, [R0.X16+0x10] ;  /* 0x0000100000307984 */ /* 0x000e68000000cc00 */
[----:B------:R2:W3:Y:S04]  /*0b10*/  LDS.128 R28, [R0.X16+0x20] ;  /* 0x00002000001c7984 */ /* 0x0004e8000000cc00 */
[----:B------:R2:W4:Y:S01]  /*0b20*/  LDS.128 R24, [R0.X16+0x30] ;  /* 0x0000300000187984 */ /* 0x000522000000cc00 */
[----:B0-----:R-:W-:-:S02]  /*0b30*/  FADD.FTZ R140, R140, UR4 ;  /* 0x000000048c8c7e21 */ /* 0x001fc40008010000 */
[----:B------:R-:W-:Y:S02]  /*0b40*/  FADD.FTZ R154, R141, UR4 ;  /* 0x000000048d9a7e21 */ /* 0x000fe40008010000 */
[----:B------:R-:W-:Y:S01]  /*0b50*/  FADD.FTZ R153, R142, UR4 ;  /* 0x000000048e997e21 */ /* 0x000fe20008010000 */
[----:B------:R-:W-:Y:S01]  /*0b60*/  FSETP.GTU.FTZ.AND P5, PT, R140, 20, PT ;  /* 0x41a000008c00780b */ /* 0x000fe20003fbc000 */
[----:B------:R-:W-:Y:S01]  /*0b70*/  FADD.FTZ R152, R143, UR4 ;  /* 0x000000048f987e21 */ /* 0x000fe20008010000 */
[----:B------:R-:W-:Y:S01]  /*0b80*/  FSETP.GTU.FTZ.AND P4, PT, R154, 20, PT ;  /* 0x41a000009a00780b */ /* 0x000fe20003f9c000 */
[----:B-1----:R-:W-:Y:S01]  /*0b90*/  FADD.FTZ R151, R48, UR4 ;  /* 0x0000000430977e21 */ /* 0x002fe20008010000 */
[----:B------:R-:W-:Y:S01]  /*0ba0*/  ISETP.EQ.OR P5, PT, RZ, UR7, P5 ;  /* 0x00000007ff007c0c */ /* 0x000fe2000afa2670 */
[----:B------:R-:W-:Y:S01]  /*0bb0*/  FADD.FTZ R150, R49, UR4 ;  /* 0x0000000431967e21 */ /* 0x000fe20008010000 */
[----:B------:R-:W-:Y:S01]  /*0bc0*/  FSETP.GTU.FTZ.AND P3, PT, R153, 20, PT ;  /* 0x41a000009900780b */ /* 0x000fe20003f7c000 */
[----:B------:R-:W-:Y:S01]  /*0bd0*/  FADD.FTZ R149, R50, UR4 ;  /* 0x0000000432957e21 */ /* 0x000fe20008010000 */
[----:B------:R-:W-:Y:S01]  /*0be0*/  FSETP.GTU.FTZ.AND P2, PT, R152, 20, PT ;  /* 0x41a000009800780b */ /* 0x000fe20003f5c000 */
[----:B------:R-:W-:Y:S01]  /*0bf0*/  FADD.FTZ R148, R51, UR4 ;  /* 0x0000000433947e21 */ /* 0x000fe20008010000 */
        /* <DEDUP_REMOVED lines=35> */
.L_x_613:
[----:B--234-:R-:W-:Y:S05]  /*0e30*/  BSYNC B0 ;  /* 0x0000000000007941 */ /* 0x01cfea0003800000 */
.L_x_612:
        /* <DEDUP_REMOVED lines=37> */
.L_x_615:
[----:B------:R-:W-:Y:S05]  /*1090*/  BSYNC B0 ;  /* 0x0000000000007941 */ /* 0x000fea0003800000 */
.L_x_614:
        /* <DEDUP_REMOVED lines=35> */
.L_x_617:
[----:B------:R-:W-:Y:S05]  /*12d0*/  BSYNC B0 ;  /* 0x0000000000007941 */ /* 0x000fea0003800000 */
.L_x_616:
        /* <DEDUP_REMOVED lines=37> */
.L_x_619:
[----:B------:R-:W-:Y:S05]  /*1530*/  BSYNC B0 ;  /* 0x0000000000007941 */ /* 0x000fea0003800000 */
.L_x_618:
        /* <DEDUP_REMOVED lines=35> */
.L_x_621:
[----:B------:R-:W-:Y:S05]  /*1770*/  BSYNC B0 ;  /* 0x0000000000007941 */ /* 0x000fea0003800000 */
.L_x_620:
        /* <DEDUP_REMOVED lines=37> */
.L_x_623:
[----:B------:R-:W-:Y:S05]  /*19d0*/  BSYNC B0 ;  /* 0x0000000000007941 */ /* 0x000fea0003800000 */
.L_x_622:
        /* <DEDUP_REMOVED lines=35> */
.L_x_625:
[----:B------:R-:W-:Y:S05]  /*1c10*/  BSYNC B0 ;  /* 0x0000000000007941 */ /* 0x000fea0003800000 */
.L_x_624:
        /* <DEDUP_REMOVED lines=37> */
.L_x_627:
[----:B------:R-:W-:Y:S05]  /*1e70*/  BSYNC B0 ;  /* 0x0000000000007941 */ /* 0x000fea0003800000 */
.L_x_626:
        /* <DEDUP_REMOVED lines=35> */
.L_x_629:
[----:B------:R-:W-:Y:S05]  /*20b0*/  BSYNC B0 ;  /* 0x0000000000007941 */ /* 0x000fea0003800000 */
.L_x_628:
        /* <DEDUP_REMOVED lines=42> */
.L_x_631:
[----:B------:R-:W-:Y:S05]  /*2360*/  BSYNC B0 ;  /* 0x0000000000007941 */ /* 0x000fea0003800000 */
.L_x_630:
        /* <DEDUP_REMOVED lines=33> */
.L_x_633:
[----:B------:R-:W-:Y:S05]  /*2580*/  BSYNC B0 ;  /* 0x0000000000007941 */ /* 0x000fea0003800000 */
.L_x_632:
        /* <DEDUP_REMOVED lines=33> */
.L_x_635:
[----:B------:R-:W-:Y:S05]  /*27a0*/  BSYNC B0 ;  /* 0x0000000000007941 */ /* 0x000fea0003800000 */
.L_x_634:
        /* <DEDUP_REMOVED lines=33> */
.L_x_637:
[----:B------:R-:W-:Y:S05]  /*29c0*/  BSYNC B0 ;  /* 0x0000000000007941 */ /* 0x000fea0003800000 */
.L_x_636:
        /* <DEDUP_REMOVED lines=33> */
.L_x_639:
[----:B------:R-:W-:Y:S05]  /*2be0*/  BSYNC B0 ;  /* 0x0000000000007941 */ /* 0x000fea0003800000 */
.L_x_638:
        /* <DEDUP_REMOVED lines=33> */
.L_x_641:
[----:B------:R-:W-:Y:S05]  /*2e00*/  BSYNC B0 ;  /* 0x0000000000007941 */ /* 0x000fea0003800000 */
.L_x_640:
        /* <DEDUP_REMOVED lines=33> */
.L_x_643:
[----:B------:R-:W-:Y:S05]  /*3020*/  BSYNC B0 ;  /* 0x0000000000007941 */ /* 0x000fea0003800000 */
.L_x_642:
        /* <DEDUP_REMOVED lines=25> */
[----:B------:R-:W-:Y:S01]  /*31c0*/  FMUL.FTZ R164, R13, R146 ;  /* 0x000000920da47220 */ /* 0x000fe20000410000 */
[----:B------:R1:W-:Y:S01]  /*31d0*/  STL [R1+0x18], R0 ;  /* 0x0000180001007387 */ /* 0x0003e20000100800 */
[----:B------:R-:W-:Y:S02]  /*31e0*/  FMUL.FTZ R163, R14, R145 ;  /* 0x000000910ea37220 */ /* 0x000fe40000410000 */
[----:B------:R-:W-:Y:S01]  /*31f0*/  FMUL.FTZ R162, R15, R144 ;  /* 0x000000900fa27220 */ /* 0x000fe20000410000 */
[----:B------:R2:W-:Y:S01]  /*3200*/  STL [R1+0x14], R3 ;  /* 0x0000140301007387 */ /* 0x0005e20000100800 */
[----:B------:R-:W-:-:S02]  /*3210*/  FMUL.FTZ R161, R4, R143 ;  /* 0x0000008f04a17220 */ /* 0x000fc40000410000 */
[----:B0-----:R-:W-:Y:S02]  /*3220*/  FMUL.FTZ R2, R23, R152 ;  /* 0x0000009817027220 */ /* 0x001fe40000410000 */
[----:B------:R-:W-:Y:S02]  /*3230*/  FMUL.FTZ R160, R5, R142 ;  /* 0x0000008e05a07220 */ /* 0x000fe40000410000 */
[----:B-1----:R-:W-:Y:S01]  /*3240*/  FMUL.FTZ R0, R16, R151 ;  /* 0x0000009710007220 */ /* 0x002fe20000410000 */
[----:B------:R0:W-:Y:S01]  /*3250*/  STL [R1+0x10], R2 ;  /* 0x0000100201007387 */ /* 0x0001e20000100800 */
[----:B------:R-:W-:Y:S02]  /*3260*/  FMUL.FTZ R159, R6, R141 ;  /* 0x0000008d069f7220 */ /* 0x000fe40000410000 */
[----:B--2---:R-:W-:Y:S01]  /*3270*/  FMUL.FTZ R3, R17, R150 ;  /* 0x0000009611037220 */ /* 0x004fe20000410000 */
[----:B------:R1:W-:Y:S01]  /*3280*/  STL [R1+0xc], R0 ;  /* 0x00000c0001007387 */ /* 0x0003e20000100800 */
[----:B------:R-:W-:-:S03]  /*3290*/  FMUL.FTZ R158, R7, R156 ;  /* 0x0000009c079e7220 */ /* 0x000fc60000410000 */
[----:B------:R2:W-:Y:S01]  /*32a0*/  STL [R1+0x8], R3 ;  /* 0x0000080301007387 */ /* 0x0005e20000100800 */
[----:B0-----:R-:W-:Y:S02]  /*32b0*/  FMUL.FTZ R2, R18, R149 ;  /* 0x0000009512027220 */ /* 0x001fe40000410000 */
[----:B-1----:R-:W-:-:S03]  /*32c0*/  FMUL.FTZ R0, R19, R148 ;  /* 0x0000009413007220 */ /* 0x002fc60000410000 */
[----:B------:R2:W-:Y:S04]  /*32d0*/  STL [R1+0x4], R2 ;  /* 0x0000040201007387 */ /* 0x0005e80000100800 */
[----:B------:R2:W-:Y:S02]  /*32e0*/  STL [R1], R0 ;  /* 0x0000000001007387 */ /* 0x0005e40000100800 */
.L_x_650:
[----:B------:R-:W-:Y:S01]  /*32f0*/  ULDC UR16, c[0x0][0x180] ;  /* 0x0000600000107ab9 */ /* 0x000fe20000000800 */
[----:B-1----:R-:W0:Y:S01]  /*3300*/  S2R R6, SR_TID.X ;  /* 0x0000000000067919 */ /* 0x002e220000002100 */
[----:B------:R-:W-:Y:S01]  /*3310*/  UIMAD UR16, UR20, UR16, URZ ;  /* 0x00000010141072a4 */ /* 0x000fe2000f8e023f */
[----:B--2---:R-:W-:Y:S01]  /*3320*/  IMAD.WIDE.U32 R2, R10, c[0x0][0x180], RZ ;  /* 0x000060000a027a25 */ /* 0x004fe200078e00ff */
[----:B------:R-:W-:Y:S02]  /*3330*/  USHF.R.S32.HI UR22, URZ, 0x1f, UR7 ;  /* 0x0000001f3f167899 */ /* 0x000fe40008011407 */
[----:B------:R-:W-:Y:S01]  /*3340*/  ULDC.64 UR24, c[0x0][0x1a0] ;  /* 0x0000680000187ab9 */ /* 0x000fe20000000a00 */
[----:B------:R-:W1:Y:S01]  /*3350*/  S2R R62, SR_TID.X ;  /* 0x00000000003e7919 */ /* 0x000e620000002100 */
[----:B------:R-:W-:Y:S01]  /*3360*/  MOV R5, UR16 ;  /* 0x0000001000057c02 */ /* 0x000fe20008000f00 */
[----:B------:R-:W-:-:S02]  /*3370*/  ULDC.64 UR16, c[0x0][0x188] ;  /* 0x0000620000107ab9 */ /* 0x000fc40000000a00 */
[----:B------:R-:W-:Y:S01]  /*3380*/  UIMAD UR16, UR22, UR16, URZ ;  /* 0x00000010161072a4 */ /* 0x000fe2000f8e023f */
[----:B------:R-:W2:Y:S01]  /*3390*/  LDL R77, [R1+0x14] ;  /* 0x00001400014d7983 */ /* 0x000ea20000100800 */
[----:B------:R-:W-:Y:S02]  /*33a0*/  IMAD R5, R10, c[0x0][0x184], R5 ;  /* 0x000061000a057a24 */ /* 0x000fe400078e0205 */
[----:B------:R-:W-:Y:S01]  /*33b0*/  UIMAD UR16, UR7, UR17, UR16 ;  /* 0x00000011071072a4 */ /* 0x000fe2000f8e0210 */
[----:B------:R-:W3:Y:S02]  /*33c0*/  LDL R79, [R1+0x1c] ;  /* 0x00001c00014f7983 */ /* 0x000ee40000100800 */
[----:B------:R-:W-:Y:S02]  /*33d0*/  IADD3 R3, R3, R5, RZ ;  /* 0x0000000503037210 */ /* 0x000fe40007ffe0ff */
[----:B------:R-:W-:Y:S01]  /*33e0*/  MOV R5, UR7 ;  /* 0x0000000700057c02 */ /* 0x000fe20008000f00 */
[----:B------:R-:W-:Y:S01]  /*33f0*/  UIMAD UR23, UR22, UR24, URZ ;  /* 0x00000018161772a4 */ /* 0x000fe2000f8e023f */
[----:B------:R-:W4:Y:S03]  /*3400*/  LDL R78, [R1+0x18] ;  /* 0x00001800014e7983 */ /* 0x000f260000100800 */
[----:B------:R-:W-:Y:S01]  /*3410*/  IMAD.WIDE.U32 R2, R5, c[0x0][0x188], R2 ;  /* 0x0000620005027a25 */ /* 0x000fe200078e0002 */
[----:B------:R-:W-:Y:S01]  /*3420*/  UIMAD UR23, UR7, UR25, UR23 ;  /* 0x00000019071772a4 */ /* 0x000fe2000f8e0217 */
[----:B0-----:R-:W-:-:S03]  /*3430*/  SHF.L.U32 R4, R6, 0x2, RZ ;  /* 0x0000000206047819 */ /* 0x001fc600000006ff */
[----:B------:R-:W-:Y:S01]  /*3440*/  IADD3 R3, R3, UR16, RZ ;  /* 0x0000001003037c10 */ /* 0x000fe2000fffe0ff */
[----:B------:R-:W-:Y:S01]  /*3450*/  UIMAD.WIDE.U32 UR16, UR7, UR24, URZ ;  /* 0x00000018071072a5 */ /* 0x000fe2000f8e003f */
[----:B------:R-:W-:Y:S02]  /*3460*/  LOP3.LUT R4, R4, 0xffffff80, RZ, 0xc0, !PT ;  /* 0xffffff8004047812 */ /* 0x000fe400078ec0ff */
[----:B------:R-:W-:Y:S01]  /*3470*/  SHF.L.U32 R0, R6, 0x2, RZ ;  /* 0x0000000206007819 */ /* 0x000fe200000006ff */
[----:B------:R-:W-:Y:S01]  /*3480*/  ULEA UR24, UP0, UR16, UR10, 0x2 ;  /* 0x0000000a10187291 */ /* 0x000fe2000f80103f */
[----:B------:R-:W-:Y:S01]  /*3490*/  LEA R60, P0, R2, c[0x0][0x220], 0x3 ;  /* 0x00008800023c7a11 */ /* 0x000fe200078018ff */
[----:B------:R-:W-:Y:S01]  /*34a0*/  UIADD3 UR17, UR17, UR23, URZ ;  /* 0x0000001711117290 */ /* 0x000fe2000fffe03f */
[----:B------:R-:W-:Y:S02]  /*34b0*/  LOP3.LUT R0, R0, 0xffffff80, RZ, 0xc0, !PT ;  /* 0xffffff8000007812 */ /* 0x000fe400078ec0ff */
[----:B------:R-:W-:Y:S01]  /*34c0*/  LOP3.LUT R4, R4, 0x1f, R6, 0xf8, !PT ;  /* 0x0000001f04047812 */ /* 0x000fe200078ef806 */
[----:B------:R-:W-:Y:S01]  /*34d0*/  ULEA.HI.X UR16, UR16, UR14, UR17, 0x2, UP0 ;  /* 0x0000000e10107291 */ /* 0x000fe200080f1411 */
[----:B------:R-:W-:-:S02]  /*34e0*/  LEA.HI.X R61, R2, c[0x0][0x224], R3, 0x3, P0 ;  /* 0x00008900023d7a11 */ /* 0x000fc400000f1c03 */
[----:B------:R-:W-:Y:S01]  /*34f0*/  MOV R56, UR24 ;  /* 0x0000001800387c02 */ /* 0x000fe20008000f00 */
[----:B------:R-:W-:Y:S01]  /*3500*/  ULDC.64 UR24, c[0x0][0x1c0] ;  /* 0x0000700000187ab9 */ /* 0x000fe20000000a00 */
[----:B------:R-:W-:Y:S02]  /*3510*/  IADD3 R59, R0, R4, RZ ;  /* 0x00000004003b7210 */ /* 0x000fe40007ffe0ff */
[----:B------:R-:W-:Y:S01]  /*3520*/  MOV R57, UR16 ;  /* 0x0000001000397c02 */ /* 0x000fe20008000f00 */
[----:B------:R-:W5:Y:S04]  /*3530*/  LDG.E.64 R60, [R60.64] ;  /* 0x000000123c3c7981 */ /* 0x000f68000c1e1b00 */
[----:B------:R-:W-:-:S05]  /*3540*/  IMAD.WIDE R56, R59, 0x10, R56 ;  /* 0x000000103b387825 */ /* 0x000fca00078e0238 */
[----:B------:R0:W2:Y:S04]  /*3550*/  LDG.E.128 R44, [R56.64] ;  /* 0x00000012382c7981 */ /* 0x0000a8000c1e1d00 */
[----:B------:R0:W3:Y:S04]  /*3560*/  LDG.E.128 R48, [R56.64+0x200] ;  /* 0x0002001238307981 */ /* 0x0000e8000c1e1d00 */
[----:B------:R0:W4:Y:S04]  /*3570*/  LDG.E.128 R52, [R56.64+0x400] ;  /* 0x0004001238347981 */ /* 0x000128000c1e1d00 */
[----:B------:R0:W4:Y:S04]  /*3580*/  LDG.E.128 R4, [R56.64+0x600] ;  /* 0x0006001238047981 */ /* 0x000128000c1e1d00 */
[----:B------:R0:W4:Y:S04]  /*3590*/  LDG.E.128 R12, [R56.64+0x800] ;  /* 0x00080012380c7981 */ /* 0x000128000c1e1d00 */
[----:B------:R0:W4:Y:S04]  /*35a0*/  LDG.E.128 R16, [R56.64+0xa00] ;  /* 0x000a001238107981 */ /* 0x000128000c1e1d00 */
[----:B------:R0:W4:Y:S04]  /*35b0*/  LDG.E.128 R20, [R56.64+0xc00] ;  /* 0x000c001238147981 */ /* 0x000128000c1e1d00 */
[----:B------:R0:W4:Y:S01]  /*35c0*/  LDG.E.128 R24, [R56.64+0xe00] ;  /* 0x000e001238187981 */ /* 0x000122000c1e1d00 */
[----:B-1----:R-:W-:Y:S01]  /*35d0*/  SHF.L.U32 R69, R62, 0x3, RZ ;  /* 0x000000033e457819 */ /* 0x002fe200000006ff */
[----:B------:R-:W-:-:S02]  /*35e0*/  UIMAD UR22, UR22, UR24, URZ ;  /* 0x00000018161672a4 */ /* 0x000fc4000f8e023f */
[----:B------:R-:W-:Y:S01]  /*35f0*/  UIMAD.WIDE.U32 UR16, UR7, UR24, URZ ;  /* 0x00000018071072a5 */ /* 0x000fe2000f8e003f */
[----:B------:R-:W-:Y:S01]  /*3600*/  LOP3.LUT R69, R69, 0xffffff00, RZ, 0xc0, !PT ;  /* 0xffffff0045457812 */ /* 0x000fe200078ec0ff */
[----:B------:R-:W-:-:S03]  /*3610*/  UIMAD UR22, UR7, UR25, UR22 ;  /* 0x00000019071672a4 */ /* 0x000fc6000f8e0216 */
[----:B------:R-:W-:-:S04]  /*3620*/  IADD3 R71, R69, R98, RZ ;  /* 0x0000006245477210 */ /* 0x000fc80007ffe0ff */
[C---:B0-----:R-:W-:Y:S02]  /*3630*/  IADD3 R56, R71.reuse, 0x40, RZ ;  /* 0x0000004047387810 */ /* 0x041fe40007ffe0ff */
[C---:B------:R-:W-:Y:S02]  /*3640*/  IADD3 R62, R71.reuse, 0x20, RZ ;  /* 0x00000020473e7810 */ /* 0x040fe40007ffe0ff */
[-C--:B------:R-:W-:Y:S02]  /*3650*/  LEA.HI.SX32 R85, R56, R71.reuse, 0x1b ;  /* 0x0000004738557211 */ /* 0x080fe400078fdaff */
[----:B------:R-:W-:Y:S02]  /*3660*/  IADD3 R56, R71, 0x60, RZ ;  /* 0x0000006047387810 */ /* 0x000fe40007ffe0ff */
[-C--:B------:R-:W-:Y:S02]  /*3670*/  LEA.HI.SX32 R62, R62, R71.reuse, 0x1b ;  /* 0x000000473e3e7211 */ /* 0x080fe400078fdaff */
[----:B------:R-:W-:-:S02]  /*3680*/  LEA.HI.SX32 R135, R56, R71, 0x1b ;  /* 0x0000004738877211 */ /* 0x000fc400078fdaff */
[C---:B------:R-:W-:Y:S02]  /*3690*/  IADD3 R136, R71.reuse, 0x80, RZ ;  /* 0x0000008047887810 */ /* 0x040fe40007ffe0ff */
[C---:B------:R-:W-:Y:S02]  /*36a0*/  IADD3 R138, R71.reuse, 0xc0, RZ ;  /* 0x000000c0478a7810 */ /* 0x040fe40007ffe0ff */
[-C--:B------:R-:W-:Y:S02]  /*36b0*/  LEA.HI.SX32 R136, R136, R71.reuse, 0x1b ;  /* 0x0000004788887211 */ /* 0x080fe400078fdaff */
[----:B------:R-:W-:Y:S02]  /*36c0*/  LEA.HI.SX32 R138, R138, R71, 0x1b ;  /* 0x000000478a8a7211 */ /* 0x000fe400078fdaff */
[----:B------:R-:W-:Y:S01]  /*36d0*/  LEA R88, R98, R69, 0x3 ;  /* 0x0000004562587211 */ /* 0x000fe200078e18ff */
[----:B-----5:R-:W-:Y:S01]  /*36e0*/  FMUL.FTZ R63, R60, 1.4426950216293334961 ;  /* 0x3fb8aa3b3c3f7820 */ /* 0x020fe20000410000 */
[----:B------:R-:W-:Y:S01]  /*36f0*/  LEA.HI.SX32 R60, R71, R71, 0x1b ;  /* 0x00000047473c7211 */ /* 0x000fe200078fdaff */
[----:B------:R-:W-:-:S02]  /*3700*/  FMUL.FTZ R0, R61, R140 ;  /* 0x0000008c3d007220 */ /* 0x000fc40000410000 */
[----:B------:R-:W-:Y:S02]  /*3710*/  FMUL.FTZ R66, R63, R140 ;  /* 0x0000008c3f427220 */ /* 0x000fe40000410000 */
[----:B------:R-:W-:Y:S02]  /*3720*/  FMUL.RZ R3, R0, 0.15915493667125701904 ;  /* 0x3e22f98300037820 */ /* 0x000fe4000040c000 */
[C---:B------:R-:W-:Y:S01]  /*3730*/  FMUL.FTZ R0, R61.reuse, R154 ;  /* 0x0000009a3d007220 */ /* 0x040fe20000410000 */
[----:B--2---:R-:W-:Y:S01]  /*3740*/  STS.128 [R60.X16], R44 ;  /* 0x0000002c3c007388 */ /* 0x004fe2000000cc00 */
[----:B------:R-:W-:Y:S02]  /*3750*/  MUFU.SIN R9, R3 ;  /* 0x0000000300097308 */ /* 0x000fe40000000400 */
[----:B------:R-:W-:Y:S01]  /*3760*/  FMUL.RZ R58, R0, 0.15915493667125701904 ;  /* 0x3e22f983003a7820 */ /* 0x000fe2000040c000 */
[----:B---3--:R-:W-:Y:S04]  /*3770*/  STS.128 [R62.X16+0x200], R48 ;  /* 0x000200303e007388 */ /* 0x008fe8000000cc00 */
[----:B----4-:R-:W-:Y:S01]  /*3780*/  STS.128 [R85.X16+0x400], R52 ;  /* 0x0004003455007388 */ /* 0x010fe2000000cc00 */
[----:B------:R-:W-:Y:S01]  /*3790*/  FMUL.FTZ R0, R61, R153 ;  /* 0x000000993d007220 */ /* 0x000fe20000410000 */
[----:B------:R-:W-:Y:S02]  /*37a0*/  MUFU.SIN R2, R58 ;  /* 0x0000003a00027308 */ /* 0x000fe40000000400 */
[----:B------:R0:W-:Y:S01]  /*37b0*/  STS.128 [R135.X16+0x600], R4 ;  /* 0x0006000487007388 */ /* 0x0001e2000000cc00 */
[----:B------:R-:W-:-:S05]  /*37c0*/  FMUL.RZ R70, R0, 0.15915493667125701904 ;  /* 0x3e22f98300467820 */ /* 0x000fca000040c000 */
[----:B------:R1:W-:Y:S01]  /*37d0*/  MUFU.COS R8, R58 ;  /* 0x0000003a00087308 */ /* 0x0003e20000000000 */
[----:B------:R-:W-:-:S07]  /*37e0*/  FMUL.FTZ R57, R61, R152 ;  /* 0x000000983d397220 */ /* 0x000fce0000410000 */
[----:B------:R2:W-:Y:S01]  /*37f0*/  MUFU.COS R11, R3 ;  /* 0x00000003000b7308 */ /* 0x0005e20000000000 */
[----:B0-----:R-:W-:Y:S01]  /*3800*/  FMUL.FTZ R4, R61, R150 ;  /* 0x000000963d047220 */ /* 0x001fe20000410000 */
[----:B-1----:R-:W-:-:S03]  /*3810*/  IADD3 R58, R71, 0xa0, RZ ;  /* 0x000000a0473a7810 */ /* 0x002fc60007ffe0ff */
[----:B------:R-:W-:Y:S02]  /*3820*/  FMUL.RZ R5, R4, 0.15915493667125701904 ;  /* 0x3e22f98304057820 */ /* 0x000fe4000040c000 */
[C---:B------:R-:W-:Y:S01]  /*3830*/  FMUL.FTZ R4, R61.reuse, R149 ;  /* 0x000000953d047220 */ /* 0x040fe20000410000 */
[----:B------:R-:W-:Y:S01]  /*3840*/  LEA.HI.SX32 R137, R58, R71, 0x1b ;  /* 0x000000473a897211 */ /* 0x000fe200078fdaff */
[----:B------:R-:W-:Y:S02]  /*3850*/  MUFU.EX2 R66, R66 ;  /* 0x0000004200427308 */ /* 0x000fe40000000800 */
[----:B------:R-:W-:Y:S02]  /*3860*/  FMUL.RZ R6, R4, 0.15915493667125701904 ;  /* 0x3e22f98304067820 */ /* 0x000fe4000040c000 */
[C---:B------:R-:W-:Y:S01]  /*3870*/  FMUL.FTZ R4, R61.reuse, R148 ;  /* 0x000000943d047220 */ /* 0x040fe20000410000 */
[----:B------:R-:W-:Y:S03]  /*3880*/  STS.128 [R136.X16+0x800], R12 ;  /* 0x0008000c88007388 */ /* 0x000fe6000000cc00 */
[----:B------:R-:W-:Y:S01]  /*3890*/  MUFU.SIN R0, R70 ;  /* 0x0000004600007308 */ /* 0x000fe20000000400 */
[----:B------:R-:W-:Y:S01]  /*38a0*/  FMUL.RZ R7, R4, 0.15915493667125701904 ;  /* 0x3e22f98304077820 */ /* 0x000fe2000040c000 */
[----:B------:R-:W-:Y:S01]  /*38b0*/  STS.128 [R137.X16+0xa00], R16 ;  /* 0x000a001089007388 */ /* 0x000fe2000000cc00 */
[----:B------:R-:W-:-:S05]  /*38c0*/  FMUL.FTZ R4, R61, R147 ;  /* 0x000000933d047220 */ /* 0x000fca0000410000 */
[----:B------:R0:W-:Y:S01]  /*38d0*/  MUFU.COS R67, R70 ;  /* 0x0000004600437308 */ /* 0x0001e20000000000 */
[----:B------:R1:W-:Y:S01]  /*38e0*/  STS.128 [R138.X16+0xc00], R20 ;  /* 0x000c00148a007388 */ /* 0x0003e2000000cc00 */
[----:B--2---:R-:W-:Y:S01]  /*38f0*/  FMUL.FTZ R3, R63, R154 ;  /* 0x0000009a3f037220 */ /* 0x004fe20000410000 */
[----:B0-----:R-:W-:-:S04]  /*3900*/  IADD3 R70, R71, 0xe0, RZ ;  /* 0x000000e047467810 */ /* 0x001fc80007ffe0ff */
[----:B------:R-:W-:Y:S01]  /*3910*/  LEA.HI.SX32 R139, R70, R71, 0x1b ;  /* 0x00000047468b7211 */ /* 0x000fe200078fdaff */
[----:B-1----:R-:W-:Y:S04]  /*3920*/  MUFU.SIN R22, R5 ;  /* 0x0000000500167308 */ /* 0x002fe80000000400 */
[----:B------:R0:W-:Y:S04]  /*3930*/  STS.128 [R139.X16+0xe00], R24 ;  /* 0x000e00188b007388 */ /* 0x0001e8000000cc00 */
[----:B------:R1:W-:Y:S01]  /*3940*/  MUFU.COS R23, R5 ;  /* 0x0000000500177308 */ /* 0x0003e20000000000 */
[----:B------:R-:W-:-:S02]  /*3950*/  FMUL.FTZ R45, R61, R151 ;  /* 0x000000973d2d7220 */ /* 0x000fc40000410000 */
[----:B-1----:R-:W-:Y:S02]  /*3960*/  FMUL.RZ R5, R4, 0.15915493667125701904 ;  /* 0x3e22f98304057820 */ /* 0x002fe4000040c000 */
[----:B------:R-:W-:-:S03]  /*3970*/  FMUL.FTZ R4, R61, R146 ;  /* 0x000000923d047220 */ /* 0x000fc60000410000 */
[----:B0-----:R-:W-:Y:S01]  /*3980*/  MUFU.SIN R24, R6 ;  /* 0x0000000600187308 */ /* 0x001fe20000000400 */
[C---:B------:R-:W-:Y:S02]  /*3990*/  FMUL.FTZ R51, R63.reuse, R152 ;  /* 0x000000983f337220 */ /* 0x040fe40000410000 */
[----:B------:R-:W-:-:S05]  /*39a0*/  FMUL.FTZ R68, R63, R153 ;  /* 0x000000993f447220 */ /* 0x000fca0000410000 */
[----:B------:R0:W-:Y:S01]  /*39b0*/  MUFU.COS R74, R6 ;  /* 0x00000006004a7308 */ /* 0x0001e20000000000 */
[----:B------:R-:W-:Y:S02]  /*39c0*/  FMUL.FTZ R21, R63, R151 ;  /* 0x000000973f157220 */ /* 0x000fe40000410000 */
[----:B------:R-:W-:-:S05]  /*39d0*/  FMUL.RZ R46, R57, 0.15915493667125701904 ;  /* 0x3e22f983392e7820 */ /* 0x000fca000040c000 */
[----:B------:R-:W1:Y:S01]  /*39e0*/  MUFU.EX2 R3, R3 ;  /* 0x0000000300037308 */ /* 0x000e620000000800 */
[----:B0-----:R-:W-:Y:S02]  /*39f0*/  FMUL.RZ R6, R4, 0.15915493667125701904 ;  /* 0x3e22f98304067820 */ /* 0x001fe4000040c000 */
[----:B------:R-:W-:Y:S02]  /*3a00*/  FMUL.FTZ R4, R61, R145 ;  /* 0x000000913d047220 */ /* 0x000fe40000410000 */
[----:B------:R-:W-:Y:S02]  /*3a10*/  FMUL.RZ R45, R45, 0.15915493667125701904 ;  /* 0x3e22f9832d2d7820 */ /* 0x000fe4000040c000 */
[C---:B------:R-:W-:Y:S02]  /*3a20*/  FMUL.FTZ R25, R63.reuse, R150 ;  /* 0x000000963f197220 */ /* 0x040fe40000410000 */
[----:B------:R-:W-:Y:S02]  /*3a30*/  FMUL.RZ R12, R4, 0.15915493667125701904 ;  /* 0x3e22f983040c7820 */ /* 0x000fe4000040c000 */
[----:B------:R-:W-:-:S02]  /*3a40*/  FMUL.FTZ R75, R63, R149 ;  /* 0x000000953f4b7220 */ /* 0x000fc40000410000 */
[----:B------:R-:W-:Y:S01]  /*3a50*/  FMUL.FTZ R4, R61, R144 ;  /* 0x000000903d047220 */ /* 0x000fe20000410000 */
[----:B------:R-:W-:Y:S01]  /*3a60*/  MUFU.SIN R44, R46 ;  /* 0x0000002e002c7308 */ /* 0x000fe20000000400 */
[----:B------:R-:W-:Y:S02]  /*3a70*/  FMUL.FTZ R27, R63, R148 ;  /* 0x000000943f1b7220 */ /* 0x000fe40000410000 */
[----:B------:R-:W-:Y:S02]  /*3a80*/  FMUL.RZ R13, R4, 0.15915493667125701904 ;  /* 0x3e22f983040d7820 */ /* 0x000fe4000040c000 */
[----:B------:R-:W-:-:S03]  /*3a90*/  IMAD R71, R98, 0x7, R71 ;  /* 0x0000000762477824 */ /* 0x000fc600078e0247 */
[----:B------:R-:W0:Y:S08]  /*3aa0*/  MUFU.EX2 R51, R51 ;  /* 0x0000003300337308 */ /* 0x000e300000000800 */
[----:B------:R-:W-:Y:S08]  /*3ab0*/  MUFU.EX2 R68, R68 ;  /* 0x0000004400447308 */ /* 0x000ff00000000800 */
[----:B------:R-:W-:Y:S08]  /*3ac0*/  MUFU.COS R20, R45 ;  /* 0x0000002d00147308 */ /* 0x000ff00000000000 */
[----:B------:R-:W2:Y:S01]  /*3ad0*/  MUFU.EX2 R21, R21 ;  /* 0x0000001500157308 */ /* 0x000ea20000000800 */
[----:B-1----:R-:W-:-:S07]  /*3ae0*/  FMUL.FTZ R14, R3, R2 ;  /* 0x00000002030e7220 */ /* 0x002fce0000410000 */
[----:B------:R-:W1:Y:S01]  /*3af0*/  MUFU.SIN R48, R45 ;  /* 0x0000002d00307308 */ /* 0x000e620000000400 */
[----:B------:R-:W-:-:S07]  /*3b00*/  FMUL.FTZ R11, R66, R11 ;  /* 0x0000000b420b7220 */ /* 0x000fce0000410000 */
[----:B------:R-:W3:Y:S01]  /*3b10*/  MUFU.EX2 R25, R25 ;  /* 0x0000001900197308 */ /* 0x000ee20000000800 */
[----:B------:R-:W-:-:S07]  /*3b20*/  IADD3 R131, R71, 0x1, RZ ;  /* 0x0000000147837810 */ /* 0x000fce0007ffe0ff */
[----:B------:R-:W-:Y:S01]  /*3b30*/  MUFU.COS R49, R46 ;  /* 0x0000002e00317308 */ /* 0x000fe20000000000 */
[----:B------:R-:W-:-:S07]  /*3b40*/  IADD3 R127, R71, 0x2, RZ ;  /* 0x00000002477f7810 */ /* 0x000fce0007ffe0ff */
[----:B------:R-:W4:Y:S01]  /*3b50*/  MUFU.EX2 R75, R75 ;  /* 0x0000004b004b7308 */ /* 0x000f220000000800 */
[----:B------:R-:W-:-:S07]  /*3b60*/  IADD3 R123, R71, 0x3, RZ ;  /* 0x00000003477b7810 */ /* 0x000fce0007ffe0ff */
[----:B------:R-:W-:Y:S01]  /*3b70*/  MUFU.SIN R26, R7 ;  /* 0x00000007001a7308 */ /* 0x000fe20000000400 */
[----:B------:R-:W-:-:S07]  /*3b80*/  IADD3 R91, R71, 0x4, RZ ;  /* 0x00000004475b7810 */ /* 0x000fce0007ffe0ff */
[----:B------:R-:W-:Y:S01]  /*3b90*/  MUFU.COS R50, R7 ;  /* 0x0000000700327308 */ /* 0x000fe20000000000 */
[----:B------:R-:W-:-:S07]  /*3ba0*/  IADD3 R89, R71, 0x6, RZ ;  /* 0x0000000647597810 */ /* 0x000fce0007ffe0ff */
[----:B------:R-:W5:Y:S01]  /*3bb0*/  MUFU.EX2 R27, R27 ;  /* 0x0000001b001b7308 */ /* 0x000f620000000800 */
[----:B------:R-:W-:-:S07]  /*3bc0*/  IADD3 R15, R71, 0x7, RZ ;  /* 0x00000007470f7810 */ /* 0x000fce0007ffe0ff */
[----:B------:R-:W-:Y:S08]  /*3bd0*/  MUFU.SIN R92, R5 ;  /* 0x00000005005c7308 */ /* 0x000ff00000000400 */
[----:B------:R-:W-:Y:S08]  /*3be0*/  MUFU.COS R46, R5 ;  /* 0x00000005002e7308 */ /* 0x000ff00000000000 */
[----:B------:R-:W-:Y:S08]  /*3bf0*/  MUFU.SIN R4, R13 ;  /* 0x0000000d00047308 */ /* 0x000ff00000000400 */
[----:B------:R0:W-:Y:S08]  /*3c00*/  MUFU.COS R5, R13 ;  /* 0x0000000d00057308 */ /* 0x0001f00000000000 */
[----:B------:R-:W-:Y:S01]  /*3c10*/  MUFU.SIN R94, R6 ;  /* 0x00000006005e7308 */ /* 0x000fe20000000400 */
[----:B0-----:R-:W-:-:S07]  /*3c20*/  IADD3 R13, R71, 0x5, RZ ;  /* 0x00000005470d7810 */ /* 0x001fce0007ffe0ff */
[----:B------:R0:W-:Y:S01]  /*3c30*/  MUFU.COS R72, R6 ;  /* 0x0000000600487308 */ /* 0x0001e20000000000 */
[----:B------:R-:W-:Y:S01]  /*3c40*/  LEA.HI.SX32 R90, R13, R88, 0x1b ;  /* 0x000000580d5a7211 */ /* 0x000fe200078fdaff */
[----:B------:R-:W-:-:S06]  /*3c50*/  FMUL.FTZ R13, R3, R8 ;  /* 0x00000008030d7220 */ /* 0x000fcc0000410000 */
[----:B------:R-:W-:Y:S01]  /*3c60*/  MUFU.SIN R96, R12 ;  /* 0x0000000c00607308 */ /* 0x000fe20000000400 */
[----:B0-----:R-:W-:-:S07]  /*3c70*/  FMUL.FTZ R6, R61, R143 ;  /* 0x0000008f3d067220 */ /* 0x001fce0000410000 */
[----:B------:R0:W-:Y:S01]  /*3c80*/  MUFU.COS R70, R12 ;  /* 0x0000000c00467308 */ /* 0x0001e20000000000 */
[----:B------:R-:W-:Y:S01]  /*3c90*/  FMUL.RZ R16, R6, 0.15915493667125701904 ;  /* 0x3e22f98306107820 */ /* 0x000fe2000040c000 */
[----:B------:R-:W-:Y:S01]  /*3ca0*/  LEA.HI.SX32 R131, R131, R88, 0x1b ;  /* 0x0000005883837211 */ /* 0x000fe200078fdaff */
[----:B------:R-:W-:Y:S02]  /*3cb0*/  FMUL.FTZ R3, R11, R14 ;  /* 0x0000000e0b037220 */ /* 0x000fe40000410000 */
[----:B0-----:R-:W-:Y:S01]  /*3cc0*/  FMUL.FTZ R12, R66, R9 ;  /* 0x00000009420c7220 */ /* 0x001fe20000410000 */
[----:B------:R-:W-:Y:S01]  /*3cd0*/  LEA.HI.SX32 R127, R127, R88, 0x1b ;  /* 0x000000587f7f7211 */ /* 0x000fe200078fdaff */
[----:B------:R-:W-:Y:S02]  /*3ce0*/  FMUL.FTZ R9, R61, R142 ;  /* 0x0000008e3d097220 */ /* 0x000fe40000410000 */
[----:B------:R-:W-:Y:S01]  /*3cf0*/  FMUL.FTZ R8, R12, R14 ;  /* 0x0000000e0c087220 */ /* 0x000fe20000410000 */
[-C--:B------:R-:W-:Y:S01]  /*3d00*/  LEA.HI.SX32 R123, R123, R88.reuse, 0x1b ;  /* 0x000000587b7b7211 */ /* 0x080fe200078fdaff */
[----:B------:R-:W-:Y:S01]  /*3d10*/  MUFU.SIN R6, R16 ;  /* 0x0000001000067308 */ /* 0x000fe20000000400 */
[----:B------:R-:W-:Y:S01]  /*3d20*/  LEA.HI.SX32 R91, R91, R88, 0x1b ;  /* 0x000000585b5b7211 */ /* 0x000fe200078fdaff */
[----:B------:R-:W-:Y:S01]  /*3d30*/  FMUL.FTZ R18, R51, R44 ;  /* 0x0000002c33127220 */ /* 0x000fe20000410000 */
[----:B------:R-:W-:Y:S01]  /*3d40*/  LEA.HI.SX32 R89, R89, R88, 0x1b ;  /* 0x0000005859597211 */ /* 0x000fe200078fdaff */
[----:B--2---:R-:W-:Y:S01]  /*3d50*/  FMUL.FTZ R19, R21, R20 ;  /* 0x0000001415137220 */ /* 0x004fe20000410000 */
[----:B------:R-:W-:Y:S01]  /*3d60*/  LEA.HI.SX32 R88, R15, R88, 0x1b ;  /* 0x000000580f587211 */ /* 0x000fe200078fdaff */
[----:B------:R-:W-:Y:S01]  /*3d70*/  FMUL.FTZ R15, R68, R67 ;  /* 0x00000043440f7220 */ /* 0x000fe20000410000 */
[----:B------:R-:W-:-:S06]  /*3d80*/  NOP ;  /* 0x0000000000007918 */ /* 0x000fcc0000000000 */
[----:B------:R0:W-:Y:S01]  /*3d90*/  MUFU.COS R69, R16 ;  /* 0x0000001000457308 */ /* 0x0001e20000000000 */
[----:B------:R-:W-:Y:S02]  /*3da0*/  FFMA.FTZ R44, R11, R13, -R8 ;  /* 0x0000000d0b2c7223 */ /* 0x000fe40000010808 */
[----:B------:R-:W-:Y:S01]  /*3db0*/  FMUL.FTZ R47, R63, R145 ;  /* 0x000000913f2f7220 */ /* 0x000fe20000410000 */
[----:B------:R-:W-:Y:S01]  /*3dc0*/  LEA.HI.SX32 R134, R71, R71, 0x1b ;  /* 0x0000004747867211 */ /* 0x000fe200078fdaff */
[----:B-1----:R-:W-:Y:S01]  /*3dd0*/  FMUL.FTZ R20, R21, R48 ;  /* 0x0000003015147220 */ /* 0x002fe20000410000 */
[----:B------:R-:W-:Y:S01]  /*3de0*/  ULEA UR23, UP0, UR16, UR11, 0x2 ;  /* 0x0000000b10177291 */ /* 0x000fe2000f80103f */
[----:B------:R-:W-:Y:S01]  /*3df0*/  FFMA.FTZ R67, R12, R13, R3 ;  /* 0x0000000d0c437223 */ /* 0x000fe20000010003 */
[----:B------:R-:W-:Y:S01]  /*3e00*/  UIADD3 UR17, UR17, UR22, URZ ;  /* 0x0000001611117290 */ /* 0x000fe2000fffe03f */
[----:B0-----:R-:W-:Y:S01]  /*3e10*/  FMUL.FTZ R16, R68, R0 ;  /* 0x0000000044107220 */ /* 0x001fe20000410000 */
[----:B------:R-:W-:Y:S01]  /*3e20*/  LDS.128 R80, [R88.X16+0x70] ;  /* 0x0000700058507984 */ /* 0x000fe2000000cc00 */
[----:B------:R-:W-:-:S02]  /*3e30*/  FMUL.RZ R9, R9, 0.15915493667125701904 ;  /* 0x3e22f98309097820 */ /* 0x000fc4000040c000 */
[C---:B---3--:R-:W-:Y:S02]  /*3e40*/  FMUL.FTZ R21, R25.reuse, R23 ;  /* 0x0000001719157220 */ /* 0x048fe40000410000 */
[----:B------:R-:W-:Y:S02]  /*3e50*/  FMUL.FTZ R22, R25, R22 ;  /* 0x0000001619167220 */ /* 0x000fe40000410000 */
[----:B----4-:R-:W-:Y:S02]  /*3e60*/  FMUL.FTZ R23, R75, R74 ;  /* 0x0000004a4b177220 */ /* 0x010fe40000410000 */
[C---:B-----5:R-:W-:Y:S02]  /*3e70*/  FMUL.FTZ R25, R27.reuse, R50 ;  /* 0x000000321b197220 */ /* 0x060fe40000410000 */
[----:B------:R-:W-:Y:S02]  /*3e80*/  FMUL.FTZ R26, R27, R26 ;  /* 0x0000001a1b1a7220 */ /* 0x000fe40000410000 */
[C---:B------:R-:W-:Y:S01]  /*3e90*/  FMUL.FTZ R74, R16.reuse, R44 ;  /* 0x0000002c104a7220 */ /* 0x040fe20000410000 */
[----:B------:R-:W-:Y:S01]  /*3ea0*/  MUFU.SIN R0, R9 ;  /* 0x0000000900007308 */ /* 0x000fe20000000400 */
[----:B------:R-:W-:-:S02]  /*3eb0*/  FMUL.FTZ R27, R16, R67 ;  /* 0x00000043101b7220 */ /* 0x000fc40000410000 */
[----:B------:R-:W-:Y:S02]  /*3ec0*/  FMUL.FTZ R2, R63, R142 ;  /* 0x0000008e3f027220 */ /* 0x000fe40000410000 */
[----:B------:R-:W-:-:S03]  /*3ed0*/  FFMA.FTZ R74, R15, R67, R74 ;  /* 0x000000430f4a7223 */ /* 0x000fc6000001004a */
[----:B------:R0:W-:Y:S01]  /*3ee0*/  MUFU.COS R68, R9 ;  /* 0x0000000900447308 */ /* 0x0001e20000000000 */
[----:B------:R-:W-:Y:S02]  /*3ef0*/  FFMA.FTZ R44, R15, R44, -R27 ;  /* 0x0000002c0f2c7223 */ /* 0x000fe4000001081b */
[----:B------:R-:W-:Y:S02]  /*3f00*/  FMUL.FTZ R24, R75, R24 ;  /* 0x000000184b187220 */ /* 0x000fe40000410000 */
[----:B0-----:R-:W-:-:S03]  /*3f10*/  FMUL.FTZ R9, R61, R141 ;  /* 0x0000008d3d097220 */ /* 0x001fc60000410000 */
[----:B------:R-:W0:Y:S01]  /*3f20*/  MUFU.EX2 R47, R47 ;  /* 0x0000002f002f7308 */ /* 0x000e220000000800 */
[----:B------:R-:W-:Y:S02]  /*3f30*/  FMUL.FTZ R17, R51, R49 ;  /* 0x0000003133117220 */ /* 0x000fe40000410000 */
[----:B------:R-:W-:Y:S02]  /*3f40*/  FMUL.RZ R75, R9, 0.15915493667125701904 ;  /* 0x3e22f983094b7820 */ /* 0x000fe4000040c000 */
[C---:B------:R-:W-:Y:S02]  /*3f50*/  FMUL.FTZ R45, R63.reuse, R147 ;  /* 0x000000933f2d7220 */ /* 0x040fe40000410000 */
[C---:B------:R-:W-:Y:S01]  /*3f60*/  FMUL.FTZ R8, R63.reuse, R141 ;  /* 0x0000008d3f087220 */ /* 0x040fe20000410000 */
[----:B------:R1:W-:Y:S01]  /*3f70*/  MUFU.EX2 R3, R2 ;  /* 0x0000000200037308 */ /* 0x0003e20000000800 */
[----:B------:R-:W-:Y:S02]  /*3f80*/  FMUL.FTZ R9, R18, R74 ;  /* 0x0000004a12097220 */ /* 0x000fe40000410000 */
[----:B------:R-:W-:-:S02]  /*3f90*/  FMUL.FTZ R73, R63, R146 ;  /* 0x000000923f497220 */ /* 0x000fc40000410000 */
[----:B------:R-:W-:Y:S01]  /*3fa0*/  FMUL.FTZ R76, R63, R143 ;  /* 0x0000008f3f4c7220 */ /* 0x000fe20000410000 */
[----:B------:R-:W-:Y:S01]  /*3fb0*/  ULEA.HI.X UR16, UR16, UR15, UR17, 0x2, UP0 ;  /* 0x0000000f10107291 */ /* 0x000fe200080f1411 */
[----:B------:R-:W-:Y:S01]  /*3fc0*/  MOV R64, UR23 ;  /* 0x0000001700407c02 */ /* 0x000fe20008000f00 */
[----:B0-----:R-:W-:Y:S01]  /*3fd0*/  FMUL.FTZ R95, R47, R70 ;  /* 0x000000462f5f7220 */ /* 0x001fe20000410000 */
[----:B------:R-:W-:Y:S01]  /*3fe0*/  LDS.128 R48, [R134.X16] ;  /* 0x0000000086307984 */ /* 0x000fe2000000cc00 */
[-C--:B-1----:R-:W-:Y:S02]  /*3ff0*/  FMUL.FTZ R2, R18, R44.reuse ;  /* 0x0000002c12027220 */ /* 0x082fe40000410000 */
[C---:B------:R-:W-:Y:S02]  /*4000*/  FFMA.FTZ R9, R17.reuse, R44, -R9 ;  /* 0x0000002c11097223 */ /* 0x040fe40000010809 */
[----:B------:R-:W-:-:S04]  /*4010*/  FFMA.FTZ R44, R17, R74, R2 ;  /* 0x0000004a112c7223 */ /* 0x000fc80000010002 */
[----:B------:R-:W-:Y:S01]  /*4020*/  FMUL.FTZ R2, R20, R44 ;  /* 0x0000002c14027220 */ /* 0x000fe20000410000 */
[----:B------:R-:W-:Y:S03]  /*4030*/  MUFU.COS R74, R75 ;  /* 0x0000004b004a7308 */ /* 0x000fe60000000000 */
[----:B------:R-:W-:-:S05]  /*4040*/  FFMA.FTZ R70, R19, R9, -R2 ;  /* 0x0000000913467223 */ /* 0x000fca0000010802 */
[----:B------:R0:W-:Y:S02]  /*4050*/  MUFU.SIN R2, R75 ;  /* 0x0000004b00027308 */ /* 0x0001e40000000400 */
[----:B0-----:R-:W2:Y:S06]  /*4060*/  LDL R75, [R1+0x10] ;  /* 0x00001000014b7983 */ /* 0x001eac0000100800 */
[----:B------:R-:W0:Y:S01]  /*4070*/  MUFU.EX2 R45, R45 ;  /* 0x0000002d002d7308 */ /* 0x000e220000000800 */
[----:B------:R-:W-:-:S07]  /*4080*/  FMUL.FTZ R96, R47, R96 ;  /* 0x000000602f607220 */ /* 0x000fce0000410000 */
[----:B------:R1:W-:Y:S02]  /*4090*/  MUFU.EX2 R67, R8 ;  /* 0x0000000800437308 */ /* 0x0003e40000000800 */
[----:B-1----:R-:W-:Y:S02]  /*40a0*/  FMUL.FTZ R8, R20, R9 ;  /* 0x0000000914087220 */ /* 0x002fe40000410000 */
[C---:B0-----:R-:W-:Y:S02]  /*40b0*/  FMUL.FTZ R27, R45.reuse, R46 ;  /* 0x0000002e2d1b7220 */ /* 0x041fe40000410000 */
[----:B------:R-:W-:Y:S02]  /*40c0*/  FMUL.FTZ R92, R45, R92 ;  /* 0x0000005c2d5c7220 */ /* 0x000fe40000410000 */
[----:B------:R-:W-:Y:S02]  /*40d0*/  FFMA.FTZ R71, R19, R44, R8 ;  /* 0x0000002c13477223 */ /* 0x000fe40000010008 */
[----:B------:R-:W0:Y:S01]  /*40e0*/  LDS.128 R44, [R131.X16+0x10] ;  /* 0x00001000832c7984 */ /* 0x000e22000000cc00 */
[----:B------:R-:W1:Y:S02]  /*40f0*/  MUFU.EX2 R73, R73 ;  /* 0x0000004900497308 */ /* 0x000e640000000800 */
[----:B-1----:R-:W-:-:S02]  /*4100*/  FMUL.FTZ R93, R73, R72 ;  /* 0x00000048495d7220 */ /* 0x002fc40000410000 */
[----:B------:R-:W-:Y:S02]  /*4110*/  FMUL.FTZ R94, R73, R94 ;  /* 0x0000005e495e7220 */ /* 0x000fe40000410000 */
[----:B------:R-:W3:Y:S02]  /*4120*/  LDL R73, [R1+0xc] ;  /* 0x00000c0001497983 */ /* 0x000ee40000100800 */
[----:B------:R1:W-:Y:S02]  /*4130*/  MUFU.EX2 R66, R76 ;  /* 0x0000004c00427308 */ /* 0x0003e40000000800 */
[----:B-1----:R-:W4:Y:S01]  /*4140*/  LDL R76, [R1+0x4] ;  /* 0x00000400014c7983 */ /* 0x002f220000100800 */
[C---:B0-----:R-:W-:Y:S02]  /*4150*/  FMUL.FTZ R130, R77.reuse, R45 ;  /* 0x0000002d4d827220 */ /* 0x041fe40000410000 */
[----:B------:R-:W-:Y:S02]  /*4160*/  FMUL.FTZ R129, R77, R44 ;  /* 0x0000002c4d817220 */ /* 0x000fe40000410000 */
[----:B------:R-:W5:Y:S01]  /*4170*/  LDL R77, [R1+0x8] ;  /* 0x00000800014d7983 */ /* 0x000f620000100800 */
[----:B------:R-:W-:-:S05]  /*4180*/  MOV R65, UR16 ;  /* 0x0000001000417c02 */ /* 0x000fca0008000f00 */
[----:B------:R-:W-:-:S05]  /*4190*/  IMAD.WIDE R64, R59, 0x10, R64 ;  /* 0x000000103b407825 */ /* 0x000fca00078e0240 */
[----:B------:R-:W3:Y:S04]  /*41a0*/  LDG.E.128 R52, [R64.64] ;  /* 0x0000001240347981 */ /* 0x000ee8000c1e1d00 */
[----:B------:R-:W3:Y:S01]  /*41b0*/  LDG.E.128 R56, [R64.64+0x200] ;  /* 0x0002001240387981 */ /* 0x000ee2000c1e1d00 */
[----:B------:R-:W-:-:S06]  /*41c0*/  FMUL.FTZ R7, R63, R144 ;  /* 0x000000903f077220 */ /* 0x000fcc0000410000 */
[----:B------:R-:W0:Y:S01]  /*41d0*/  MUFU.EX2 R7, R7 ;  /* 0x0000000700077308 */ /* 0x000e220000000800 */
[----:B------:R-:W-:-:S04]  /*41e0*/  FMUL.FTZ R72, R22, R70 ;  /* 0x0000004616487220 */ /* 0x000fc80000410000 */
[----:B------:R-:W-:Y:S02]  /*41f0*/  FFMA.FTZ R72, R21, R71, R72 ;  /* 0x0000004715487223 */ /* 0x000fe40000010048 */
[C---:B--2---:R-:W-:Y:S02]  /*4200*/  FMUL.FTZ R128, R75.reuse, R46 ;  /* 0x0000002e4b807220 */ /* 0x044fe40000410000 */
[----:B------:R-:W-:Y:S02]  /*4210*/  FMUL.FTZ R126, R75, R47 ;  /* 0x0000002f4b7e7220 */ /* 0x000fe40000410000 */
[----:B------:R-:W2:Y:S01]  /*4220*/  LDL R75, [R1] ;  /* 0x00000000014b7983 */ /* 0x000ea20000100800 */
[C---:B0-----:R-:W-:Y:S02]  /*4230*/  FMUL.FTZ R8, R7.reuse, R4 ;  /* 0x0000000407087220 */ /* 0x041fe40000410000 */
[----:B------:R-:W-:Y:S02]  /*4240*/  FMUL.FTZ R4, R22, R71 ;  /* 0x0000004716047220 */ /* 0x000fe40000410000 */
[----:B------:R-:W-:-:S02]  /*4250*/  FMUL.FTZ R9, R7, R5 ;  /* 0x0000000507097220 */ /* 0x000fc40000410000 */
[----:B------:R-:W-:Y:S02]  /*4260*/  FFMA.FTZ R70, R21, R70, -R4 ;  /* 0x0000004615467223 */ /* 0x000fe40000010804 */
[----:B------:R-:W-:Y:S02]  /*4270*/  FMUL.FTZ R4, R3, R0 ;  /* 0x0000000003047220 */ /* 0x000fe40000410000 */
[C---:B------:R-:W-:Y:S02]  /*4280*/  FMUL.FTZ R7, R66.reuse, R69 ;  /* 0x0000004542077220 */ /* 0x040fe40000410000 */
[----:B------:R-:W-:Y:S02]  /*4290*/  FMUL.FTZ R6, R66, R6 ;  /* 0x0000000642067220 */ /* 0x000fe40000410000 */
[C---:B------:R-:W-:Y:S02]  /*42a0*/  FMUL.FTZ R0, R24.reuse, R72 ;  /* 0x0000004818007220 */ /* 0x040fe40000410000 */
[----:B------:R-:W-:-:S02]  /*42b0*/  FMUL.FTZ R66, R24, R70 ;  /* 0x0000004618427220 */ /* 0x000fc40000410000 */
[C---:B------:R-:W-:Y:S02]  /*42c0*/  FFMA.FTZ R70, R23.reuse, R70, -R0 ;  /* 0x0000004617467223 */ /* 0x040fe40000010800 */
[----:B------:R-:W-:Y:S02]  /*42d0*/  FFMA.FTZ R72, R23, R72, R66 ;  /* 0x0000004817487223 */ /* 0x000fe40000010042 */
[C---:B------:R-:W-:Y:S02]  /*42e0*/  FMUL.FTZ R97, R79.reuse, R49 ;  /* 0x000000314f617220 */ /* 0x040fe40000410000 */
[----:B------:R-:W-:Y:S02]  /*42f0*/  FMUL.FTZ R0, R79, R48 ;  /* 0x000000304f007220 */ /* 0x000fe40000410000 */
[----:B------:R-:W-:Y:S02]  /*4300*/  FMUL.FTZ R133, R78, R50 ;  /* 0x000000324e857220 */ /* 0x000fe40000410000 */
[----:B------:R-:W-:-:S02]  /*4310*/  FMUL.FTZ R49, R26, R72 ;  /* 0x000000481a317220 */ /* 0x000fc40000410000 */
[-C--:B------:R-:W-:Y:S02]  /*4320*/  FMUL.FTZ R48, R97, R14.reuse ;  /* 0x0000000e61307220 */ /* 0x080fe40000410000 */
[----:B------:R-:W-:Y:S02]  /*4330*/  FMUL.FTZ R50, R0, R14 ;  /* 0x0000000e00327220 */ /* 0x000fe40000410000 */
[----:B------:R-:W-:Y:S02]  /*4340*/  FMUL.FTZ R5, R3, R68 ;  /* 0x0000004403057220 */ /* 0x000fe40000410000 */
[C---:B------:R-:W-:Y:S02]  /*4350*/  FMUL.FTZ R3, R67.reuse, R74 ;  /* 0x0000004a43037220 */ /* 0x040fe40000410000 */
[----:B------:R-:W-:Y:S02]  /*4360*/  FMUL.FTZ R2, R67, R2 ;  /* 0x0000000243027220 */ /* 0x000fe40000410000 */
[----:B------:R-:W-:-:S02]  /*4370*/  FFMA.FTZ R69, R25, R70, -R49 ;  /* 0x0000004619457223 */ /* 0x000fc40000010831 */
[----:B------:R-:W-:Y:S02]  /*4380*/  FMUL.FTZ R132, R78, R51 ;  /* 0x000000334e847220 */ /* 0x000fe40000410000 */
[-C--:B------:R-:W-:Y:S02]  /*4390*/  FFMA.FTZ R67, R97, R13.reuse, R50 ;  /* 0x0000000d61437223 */ /* 0x080fe40000010032 */
[----:B------:R-:W-:Y:S02]  /*43a0*/  FFMA.FTZ R66, R0, R13, -R48 ;  /* 0x0000000d00427223 */ /* 0x000fe40000010830 */
[----:B------:R-:W3:Y:S01]  /*43b0*/  LDS.128 R48, [R127.X16+0x20] ;  /* 0x000020007f307984 */ /* 0x000ee2000000cc00 */
[----:B------:R-:W-:Y:S02]  /*43c0*/  FMUL.FTZ R70, R26, R70 ;  /* 0x000000461a467220 */ /* 0x000fe40000410000 */
[----:B------:R-:W-:Y:S02]  /*43d0*/  FADD.FTZ R67, R132, R67 ;  /* 0x0000004384437221 */ /* 0x000fe40000010000 */
[----:B------:R-:W-:-:S02]  /*43e0*/  FADD.FTZ R66, R133, R66 ;  /* 0x0000004285427221 */ /* 0x000fc40000010000 */
[----:B------:R-:W-:Y:S02]  /*43f0*/  FFMA.FTZ R72, R25, R72, R70 ;  /* 0x0000004819487223 */ /* 0x000fe40000010046 */
[C---:B------:R-:W-:Y:S02]  /*4400*/  FMUL.FTZ R68, R16.reuse, R67 ;  /* 0x0000004310447220 */ /* 0x040fe40000410000 */
[-C--:B------:R-:W-:Y:S02]  /*4410*/  FMUL.FTZ R70, R16, R66.reuse ;  /* 0x0000004210467220 */ /* 0x080fe40000410000 */
[----:B------:R-:W-:Y:S02]  /*4420*/  FMUL.FTZ R71, R92, R69 ;  /* 0x000000455c477220 */ /* 0x000fe40000410000 */
[C---:B------:R-:W-:Y:S02]  /*4430*/  FFMA.FTZ R68, R15.reuse, R66, -R68 ;  /* 0x000000420f447223 */ /* 0x040fe40000010844 */
[----:B------:R-:W-:-:S02]  /*4440*/  FFMA.FTZ R67, R15, R67, R70 ;  /* 0x000000430f437223 */ /* 0x000fc40000010046 */
[-C--:B------:R-:W-:Y:S02]  /*4450*/  FMUL.FTZ R74, R92, R72.reuse ;  /* 0x000000485c4a7220 */ /* 0x080fe40000410000 */
[----:B------:R-:W-:Y:S02]  /*4460*/  FFMA.FTZ R71, R27, R72, R71 ;  /* 0x000000481b477223 */ /* 0x000fe40000010047 */
[----:B------:R-:W-:Y:S02]  /*4470*/  FADD.FTZ R67, R130, R67 ;  /* 0x0000004382437221 */ /* 0x000fe40000010000 */
[----:B------:R-:W-:Y:S02]  /*4480*/  FADD.FTZ R68, R129, R68 ;  /* 0x0000004481447221 */ /* 0x000fe40000010000 */
[----:B------:R-:W-:Y:S02]  /*4490*/  FFMA.FTZ R74, R27, R69, -R74 ;  /* 0x000000451b4a7223 */ /* 0x000fe4000001084a */
[----:B------:R-:W-:-:S02]  /*44a0*/  FMUL.FTZ R45, R94, R71 ;  /* 0x000000475e2d7220 */ /* 0x000fc40000410000 */
[CC--:B------:R-:W-:Y:S02]  /*44b0*/  FMUL.FTZ R44, R18.reuse, R67.reuse ;  /* 0x00000043122c7220 */ /* 0x0c0fe40000410000 */
[----:B------:R-:W-:Y:S02]  /*44c0*/  FMUL.FTZ R46, R18, R68 ;  /* 0x00000044122e7220 */ /* 0x000fe40000410000 */
[-C--:B------:R-:W-:Y:S02]  /*44d0*/  FMUL.FTZ R66, R94, R74.reuse ;  /* 0x0000004a5e427220 */ /* 0x080fe40000410000 */
[----:B------:R-:W-:Y:S02]  /*44e0*/  FFMA.FTZ R74, R93, R74, -R45 ;  /* 0x0000004a5d4a7223 */ /* 0x000fe4000001082d */
[C---:B------:R-:W-:Y:S02]  /*44f0*/  FFMA.FTZ R67, R17.reuse, R67, R46 ;  /* 0x0000004311437223 */ /* 0x040fe4000001002e */
[----:B------:R-:W-:-:S02]  /*4500*/  FFMA.FTZ R69, R17, R68, -R44 ;  /* 0x0000004411457223 */ /* 0x000fc4000001082c */
[----:B------:R-:W4:Y:S01]  /*4510*/  LDS.128 R44, [R123.X16+0x30] ;  /* 0x000030007b2c7984 */ /* 0x000f22000000cc00 */
[----:B------:R-:W-:Y:S02]  /*4520*/  FFMA.FTZ R66, R93, R71, R66 ;  /* 0x000000475d427223 */ /* 0x000fe40000010042 */
[----:B------:R-:W-:Y:S02]  /*4530*/  FMUL.FTZ R70, R96, R74 ;  /* 0x0000004a60467220 */ /* 0x000fe40000410000 */
[----:B------:R-:W-:Y:S02]  /*4540*/  FADD.FTZ R67, R126, R67 ;  /* 0x000000437e437221 */ /* 0x000fe40000010000 */
[-C--:B------:R-:W-:Y:S02]  /*4550*/  FMUL.FTZ R68, R96, R66.reuse ;  /* 0x0000004260447220 */ /* 0x080fe40000410000 */
[----:B------:R-:W-:Y:S02]  /*4560*/  FFMA.FTZ R70, R95, R66, R70 ;  /* 0x000000425f467223 */ /* 0x000fe40000010046 */
[----:B------:R-:W-:-:S02]  /*4570*/  FADD.FTZ R69, R128, R69 ;  /* 0x0000004580457221 */ /* 0x000fc40000010000 */
[C---:B------:R-:W-:Y:S02]  /*4580*/  FMUL.FTZ R66, R20.reuse, R67 ;  /* 0x0000004314427220 */ /* 0x040fe40000410000 */
[----:B------:R-:W-:Y:S02]  /*4590*/  FFMA.FTZ R74, R95, R74, -R68 ;  /* 0x0000004a5f4a7223 */ /* 0x000fe40000010844 */
[-C--:B------:R-:W-:Y:S02]  /*45a0*/  FFMA.FTZ R66, R19, R69.reuse, -R66 ;  /* 0x0000004513427223 */ /* 0x080fe40000010842 */
[----:B---3--:R-:W-:Y:S02]  /*45b0*/  FMUL.FTZ R125, R73, R48 ;  /* 0x00000030497d7220 */ /* 0x008fe40000410000 */
[----:B------:R-:W-:Y:S02]  /*45c0*/  FMUL.FTZ R68, R20, R69 ;  /* 0x0000004514447220 */ /* 0x000fe40000410000 */
[----:B------:R-:W-:-:S02]  /*45d0*/  FADD.FTZ R66, R125, R66 ;  /* 0x000000427d427221 */ /* 0x000fc40000010000 */
[----:B------:R-:W-:Y:S02]  /*45e0*/  FFMA.FTZ R67, R19, R67, R68 ;  /* 0x0000004313437223 */ /* 0x000fe40000010044 */
[----:B------:R-:W-:Y:S02]  /*45f0*/  FMUL.FTZ R124, R73, R49 ;  /* 0x00000031497c7220 */ /* 0x000fe40000410000 */
[----:B------:R-:W-:Y:S02]  /*4600*/  FMUL.FTZ R71, R8, R70 ;  /* 0x0000004608477220 */ /* 0x000fe40000410000 */
[----:B------:R-:W-:Y:S02]  /*4610*/  FMUL.FTZ R68, R22, R66 ;  /* 0x0000004216447220 */ /* 0x000fe40000410000 */
[----:B------:R-:W-:Y:S02]  /*4620*/  FMUL.FTZ R72, R8, R74 ;  /* 0x0000004a08487220 */ /* 0x000fe40000410000 */
[----:B------:R-:W-:-:S02]  /*4630*/  FADD.FTZ R67, R124, R67 ;  /* 0x000000437c437221 */ /* 0x000fc40000010000 */
[----:B-----5:R-:W-:Y:S02]  /*4640*/  FMUL.FTZ R108, R77, R50 ;  /* 0x000000324d6c7220 */ /* 0x020fe40000410000 */
[C---:B------:R-:W-:Y:S02]  /*4650*/  FFMA.FTZ R74, R9.reuse, R74, -R71 ;  /* 0x0000004a094a7223 */ /* 0x040fe40000010847 */
[----:B------:R-:W-:Y:S02]  /*4660*/  FFMA.FTZ R72, R9, R70, R72 ;  /* 0x0000004609487223 */ /* 0x000fe40000010048 */
[-C--:B------:R-:W-:Y:S02]  /*4670*/  FFMA.FTZ R50, R21, R67.reuse, R68 ;  /* 0x0000004315327223 */ /* 0x080fe40000010044 */
[----:B------:R-:W-:Y:S01]  /*4680*/  FMUL.FTZ R48, R22, R67 ;  /* 0x0000004316307220 */ /* 0x000fe20000410000 */
[----:B------:R-:W0:Y:S01]  /*4690*/  LDS.128 R68, [R91.X16+0x40] ;  /* 0x000040005b447984 */ /* 0x000e22000000cc00 */
[----:B------:R-:W-:-:S02]  /*46a0*/  FMUL.FTZ R99, R77, R51 ;  /* 0x000000334d637220 */ /* 0x000fc40000410000 */
[----:B------:R-:W-:Y:S02]  /*46b0*/  FFMA.FTZ R49, R21, R66, -R48 ;  /* 0x0000004215317223 */ /* 0x000fe40000010830 */
[-C--:B------:R-:W-:Y:S02]  /*46c0*/  FMUL.FTZ R61, R61, R156.reuse ;  /* 0x0000009c3d3d7220 */ /* 0x080fe40000410000 */
[----:B------:R-:W-:Y:S02]  /*46d0*/  FADD.FTZ R50, R99, R50 ;  /* 0x0000003263327221 */ /* 0x000fe40000010000 */
[----:B------:R-:W-:Y:S02]  /*46e0*/  FADD.FTZ R49, R108, R49 ;  /* 0x000000316c317221 */ /* 0x000fe40000010000 */
[----:B------:R-:W-:Y:S02]  /*46f0*/  FMUL.FTZ R103, R63, R156 ;  /* 0x0000009c3f677220 */ /* 0x000fe40000410000 */
[----:B------:R-:W-:-:S02]  /*4700*/  FMUL.RZ R73, R61, 0.15915493667125701904 ;  /* 0x3e22f9833d497820 */ /* 0x000fc4000040c000 */
[C---:B------:R-:W-:Y:S02]  /*4710*/  FMUL.FTZ R61, R6.reuse, R72 ;  /* 0x00000048063d7220 */ /* 0x040fe40000410000 */
[----:B------:R-:W-:Y:S02]  /*4720*/  FMUL.FTZ R63, R6, R74 ;  /* 0x0000004a063f7220 */ /* 0x000fe40000410000 */
[C---:B------:R-:W-:Y:S02]  /*4730*/  FMUL.FTZ R48, R24.reuse, R50 ;  /* 0x0000003218307220 */ /* 0x040fe40000410000 */
[----:B------:R-:W-:Y:S02]  /*4740*/  FMUL.FTZ R51, R24, R49 ;  /* 0x0000003118337220 */ /* 0x000fe40000410000 */
[C---:B------:R-:W-:Y:S02]  /*4750*/  FFMA.FTZ R61, R7.reuse, R74, -R61 ;  /* 0x0000004a073d7223 */ /* 0x040fe4000001083d */
[----:B------:R-:W-:-:S02]  /*4760*/  FFMA.FTZ R63, R7, R72, R63 ;  /* 0x00000048073f7223 */ /* 0x000fc4000001003f */
[C---:B------:R-:W-:Y:S02]  /*4770*/  FFMA.FTZ R66, R23.reuse, R49, -R48 ;  /* 0x0000003117427223 */ /* 0x040fe40000010830 */
[----:B------:R-:W-:Y:S02]  /*4780*/  FFMA.FTZ R51, R23, R50, R51 ;  /* 0x0000003217337223 */ /* 0x000fe40000010033 */
[C---:B----4-:R-:W-:Y:S02]  /*4790*/  FMUL.FTZ R100, R76.reuse, R45 ;  /* 0x0000002d4c647220 */ /* 0x050fe40000410000 */
[----:B------:R-:W-:Y:S02]  /*47a0*/  FMUL.FTZ R101, R76, R44 ;  /* 0x0000002c4c657220 */ /* 0x000fe40000410000 */
[C---:B------:R-:W-:Y:S01]  /*47b0*/  FMUL.FTZ R44, R4.reuse, R63 ;  /* 0x0000003f042c7220 */ /* 0x040fe20000410000 */
[----:B------:R-:W-:Y:S01]  /*47c0*/  MUFU.EX2 R103, R103 ;  /* 0x0000006700677308 */ /* 0x000fe20000000800 */
[----:B------:R-:W-:Y:S01]  /*47d0*/  FMUL.FTZ R50, R4, R61 ;  /* 0x0000003d04327220 */ /* 0x000fe20000410000 */
[----:B------:R-:W-:Y:S01]  /*47e0*/  LDS.128 R76, [R89.X16+0x60] ;  /* 0x00006000594c7984 */ /* 0x000fe2000000cc00 */
[----:B------:R-:W-:-:S02]  /*47f0*/  FADD.FTZ R51, R100, R51 ;  /* 0x0000003364337221 */ /* 0x000fc40000010000 */
[----:B------:R-:W-:-:S03]  /*4800*/  FADD.FTZ R66, R101, R66 ;  /* 0x0000004265427221 */ /* 0x000fc60000010000 */
[----:B------:R-:W1:Y:S01]  /*4810*/  MUFU.COS R104, R73 ;  /* 0x0000004900687308 */ /* 0x000e620000000000 */
[C---:B------:R-:W-:Y:S02]  /*4820*/  FFMA.FTZ R61, R5.reuse, R61, -R44 ;  /* 0x0000003d053d7223 */ /* 0x040fe4000001082c */
[----:B------:R-:W-:Y:S02]  /*4830*/  FFMA.FTZ R63, R5, R63, R50 ;  /* 0x0000003f053f7223 */ /* 0x000fe40000010032 */
[----:B------:R-:W-:-:S03]  /*4840*/  FMUL.FTZ R44, R26, R51 ;  /* 0x000000331a2c7220 */ /* 0x000fc60000410000 */
[----:B------:R-:W3:Y:S01]  /*4850*/  MUFU.SIN R48, R73 ;  /* 0x0000004900307308 */ /* 0x000ee20000000400 */
[-C--:B------:R-:W-:Y:S02]  /*4860*/  FMUL.FTZ R50, R26, R66.reuse ;  /* 0x000000421a327220 */ /* 0x080fe40000410000 */
[C---:B------:R-:W-:Y:S02]  /*4870*/  FFMA.FTZ R45, R25.reuse, R66, -R44 ;  /* 0x00000042192d7223 */ /* 0x040fe4000001082c */
[----:B------:R-:W-:Y:S02]  /*4880*/  FFMA.FTZ R50, R25, R51, R50 ;  /* 0x0000003319327223 */ /* 0x000fe40000010032 */
[----:B------:R-:W-:Y:S02]  /*4890*/  FMUL.FTZ R84, R2, R63 ;  /* 0x0000003f02547220 */ /* 0x000fe40000410000 */
[----:B-1----:R-:W-:Y:S02]  /*48a0*/  FMUL.FTZ R104, R103, R104 ;  /* 0x0000006867687220 */ /* 0x002fe40000410000 */
[----:B------:R-:W-:-:S02]  /*48b0*/  FFMA.FTZ R84, R3, R61, -R84 ;  /* 0x0000003d03547223 */ /* 0x000fc40000010854 */
[----:B0-----:R-:W-:Y:S02]  /*48c0*/  FMUL.FTZ R106, R165, R69 ;  /* 0x00000045a56a7220 */ /* 0x001fe40000410000 */
[----:B---3--:R-:W-:Y:S02]  /*48d0*/  FMUL.FTZ R103, R103, R48 ;  /* 0x0000003067677220 */ /* 0x008fe40000410000 */
[----:B------:R-:W-:Y:S02]  /*48e0*/  FMUL.FTZ R48, R2, R61 ;  /* 0x0000003d02307220 */ /* 0x000fe40000410000 */
[----:B------:R-:W-:Y:S02]  /*48f0*/  FMUL.FTZ R107, R165, R68 ;  /* 0x00000044a56b7220 */ /* 0x000fe40000410000 */
[----:B------:R-:W-:Y:S02]  /*4900*/  FFMA.FTZ R155, R3, R63, R48 ;  /* 0x0000003f039b7223 */ /* 0x000fe40000010030 */
[----:B------:R-:W-:-:S02]  /*4910*/  FMUL.FTZ R109, R164, R71 ;  /* 0x00000047a46d7220 */ /* 0x000fc40000410000 */
[----:B------:R-:W-:Y:S02]  /*4920*/  FMUL.FTZ R110, R164, R70 ;  /* 0x00000046a46e7220 */ /* 0x000fe40000410000 */
[C---:B--2---:R-:W-:Y:S02]  /*4930*/  FMUL.FTZ R102, R75.reuse, R46 ;  /* 0x0000002e4b667220 */ /* 0x044fe40000410000 */
[----:B------:R-:W-:Y:S02]  /*4940*/  FMUL.FTZ R105, R75, R47 ;  /* 0x0000002f4b697220 */ /* 0x000fe40000410000 */
[----:B------:R-:W-:Y:S01]  /*4950*/  FADD.FTZ R45, R102, R45 ;  /* 0x0000002d662d7221 */ /* 0x000fe20000010000 */
[----:B------:R-:W0:Y:S01]  /*4960*/  LDS.128 R72, [R90.X16+0x50] ;  /* 0x000050005a487984 */ /* 0x000e22000000cc00 */
[----:B------:R-:W-:Y:S02]  /*4970*/  FADD.FTZ R50, R105, R50 ;  /* 0x0000003269327221 */ /* 0x000fe40000010000 */
[----:B------:R-:W-:-:S02]  /*4980*/  FMUL.FTZ R46, R92, R45 ;  /* 0x0000002d5c2e7220 */ /* 0x000fc40000410000 */
[-C--:B------:R-:W-:Y:S02]  /*4990*/  FMUL.FTZ R44, R92, R50.reuse ;  /* 0x000000325c2c7220 */ /* 0x080fe40000410000 */
[C---:B------:R-:W-:Y:S02]  /*49a0*/  FFMA.FTZ R61, R27.reuse, R50, R46 ;  /* 0x000000321b3d7223 */ /* 0x040fe4000001002e */
[----:B------:R-:W-:Y:S01]  /*49b0*/  FFMA.FTZ R66, R27, R45, -R44 ;  /* 0x0000002d1b427223 */ /* 0x000fe2000001082c */
[----:B------:R1:W2:Y:S01]  /*49c0*/  LDG.E.128 R48, [R64.64+0x600] ;  /* 0x0006001240307981 */ /* 0x0002a2000c1e1d00 */
[----:B------:R-:W-:Y:S02]  /*49d0*/  FADD.FTZ R61, R106, R61 ;  /* 0x0000003d6a3d7221 */ /* 0x000fe40000010000 */
[----:B------:R-:W-:Y:S01]  /*49e0*/  FADD.FTZ R63, R107, R66 ;  /* 0x000000426b3f7221 */ /* 0x000fe20000010000 */
[----:B------:R1:W3:Y:S01]  /*49f0*/  LDG.E.128 R44, [R64.64+0x400] ;  /* 0x00040012402c7981 */ /* 0x0002e2000c1e1d00 */
[----:B------:R-:W-:-:S02]  /*4a00*/  FMUL.FTZ R66, R94, R61 ;  /* 0x0000003d5e427220 */ /* 0x000fc40000410000 */
[-C--:B------:R-:W-:Y:S01]  /*4a10*/  FMUL.FTZ R68, R94, R63.reuse ;  /* 0x0000003f5e447220 */ /* 0x080fe20000410000 */
[----:B------:R4:W-:Y:S01]  /*4a20*/  STS.128 [R60.X16+0x4200], R52 ;  /* 0x004200343c007388 */ /* 0x0009e2000000cc00 */
[C---:B------:R-:W-:Y:S02]  /*4a30*/  FFMA.FTZ R69, R93.reuse, R63, -R66 ;  /* 0x0000003f5d457223 */ /* 0x040fe40000010842 */
[----:B------:R-:W-:Y:S01]  /*4a40*/  FFMA.FTZ R68, R93, R61, R68 ;  /* 0x0000003d5d447223 */ /* 0x000fe20000010044 */
[----:B------:R5:W-:Y:S04]  /*4a50*/  STS.128 [R62.X16+0x4400], R56 ;  /* 0x004400383e007388 */ /* 0x000be8000000cc00 */
[----:B----4-:R1:W4:Y:S04]  /*4a60*/  LDG.E.128 R52, [R64.64+0x800] ;  /* 0x0008001240347981 */ /* 0x010328000c1e1d00 */
[----:B-----5:R1:W5:Y:S04]  /*4a70*/  LDG.E.128 R56, [R64.64+0xa00] ;  /* 0x000a001240387981 */ /* 0x020368000c1e1d00 */
[----:B------:R1:W2:Y:S04]  /*4a80*/  LDG.E.128 R60, [R64.64+0xc00] ;  /* 0x000c0012403c7981 */ /* 0x0002a8000c1e1d00 */
[----:B-1----:R-:W2:Y:S01]  /*4a90*/  LDG.E.128 R64, [R64.64+0xe00] ;  /* 0x000e001240407981 */ /* 0x002ea2000c1e1d00 */
[----:B------:R-:W-:-:S02]  /*4aa0*/  FADD.FTZ R68, R109, R68 ;  /* 0x000000446d447221 */ /* 0x000fc40000010000 */
[----:B------:R-:W-:Y:S02]  /*4ab0*/  FADD.FTZ R69, R110, R69 ;  /* 0x000000456e457221 */ /* 0x000fe40000010000 */
[C---:B------:R-:W-:Y:S02]  /*4ac0*/  FMUL.FTZ R70, R96.reuse, R68 ;  /* 0x0000004460467220 */ /* 0x040fe40000410000 */
[-C--:B------:R-:W-:Y:S02]  /*4ad0*/  FMUL.FTZ R71, R96, R69.reuse ;  /* 0x0000004560477220 */ /* 0x080fe40000410000 */
[----:B------:R-:W-:Y:S02]  /*4ae0*/  FFMA.FTZ R69, R95, R69, -R70 ;  /* 0x000000455f457223 */ /* 0x000fe40000010846 */
[----:B0-----:R-:W-:Y:S02]  /*4af0*/  FMUL.FTZ R112, R163, R72 ;  /* 0x00000048a3707220 */ /* 0x001fe40000410000 */
[----:B------:R-:W-:-:S02]  /*4b00*/  FFMA.FTZ R68, R95, R68, R71 ;  /* 0x000000445f447223 */ /* 0x000fc40000010047 */
[----:B------:R-:W-:Y:S02]  /*4b10*/  FMUL.FTZ R111, R163, R73 ;  /* 0x00000049a36f7220 */ /* 0x000fe40000410000 */
[----:B------:R-:W-:Y:S02]  /*4b20*/  FADD.FTZ R69, R112, R69 ;  /* 0x0000004570457221 */ /* 0x000fe40000010000 */
[----:B------:R-:W-:Y:S02]  /*4b30*/  FADD.FTZ R68, R111, R68 ;  /* 0x000000446f447221 */ /* 0x000fe40000010000 */
[C---:B------:R-:W-:Y:S02]  /*4b40*/  FMUL.FTZ R71, R8.reuse, R69 ;  /* 0x0000004508477220 */ /* 0x040fe40000410000 */
[-C--:B------:R-:W-:Y:S02]  /*4b50*/  FMUL.FTZ R70, R8, R68.reuse ;  /* 0x0000004408467220 */ /* 0x080fe40000410000 */
[----:B------:R-:W-:-:S02]  /*4b60*/  FFMA.FTZ R68, R9, R68, R71 ;  /* 0x0000004409447223 */ /* 0x000fc40000010047 */
[C---:B------:R-:W-:Y:S02]  /*4b70*/  FMUL.FTZ R113, R162.reuse, R75 ;  /* 0x0000004ba2717220 */ /* 0x040fe40000410000 */
[----:B------:R-:W-:Y:S02]  /*4b80*/  FFMA.FTZ R69, R9, R69, -R70 ;  /* 0x0000004509457223 */ /* 0x000fe40000010846 */
[----:B------:R-:W-:Y:S02]  /*4b90*/  FMUL.FTZ R114, R162, R74 ;  /* 0x0000004aa2727220 */ /* 0x000fe40000410000 */
[----:B------:R-:W-:Y:S02]  /*4ba0*/  FADD.FTZ R68, R113, R68 ;  /* 0x0000004471447221 */ /* 0x000fe40000010000 */
[----:B------:R-:W-:Y:S02]  /*4bb0*/  FADD.FTZ R69, R114, R69 ;  /* 0x0000004572457221 */ /* 0x000fe40000010000 */
[----:B------:R-:W-:-:S02]  /*4bc0*/  FMUL.FTZ R70, R6, R68 ;  /* 0x0000004406467220 */ /* 0x000fc40000410000 */
[-C--:B------:R-:W-:Y:S02]  /*4bd0*/  FMUL.FTZ R71, R6, R69.reuse ;  /* 0x0000004506477220 */ /* 0x080fe40000410000 */
[----:B------:R-:W-:Y:S02]  /*4be0*/  FFMA.FTZ R69, R7, R69, -R70 ;  /* 0x0000004507457223 */ /* 0x000fe40000010846 */
[----:B------:R-:W-:Y:S02]  /*4bf0*/  FMUL.FTZ R116, R161, R76 ;  /* 0x0000004ca1747220 */ /* 0x000fe40000410000 */
[----:B------:R-:W-:Y:S02]  /*4c00*/  FFMA.FTZ R68, R7, R68, R71 ;  /* 0x0000004407447223 */ /* 0x000fe40000010047 */
[----:B------:R-:W-:Y:S02]  /*4c10*/  FMUL.FTZ R115, R161, R77 ;  /* 0x0000004da1737220 */ /* 0x000fe40000410000 */
[----:B------:R-:W-:-:S02]  /*4c20*/  FADD.FTZ R69, R116, R69 ;  /* 0x0000004574457221 */ /* 0x000fc40000010000 */
[----:B------:R-:W-:Y:S02]  /*4c30*/  FADD.FTZ R68, R115, R68 ;  /* 0x0000004473447221 */ /* 0x000fe40000010000 */
[C---:B------:R-:W-:Y:S02]  /*4c40*/  FMUL.FTZ R71, R4.reuse, R69 ;  /* 0x0000004504477220 */ /* 0x040fe40000410000 */
[-C--:B------:R-:W-:Y:S02]  /*4c50*/  FMUL.FTZ R70, R4, R68.reuse ;  /* 0x0000004404467220 */ /* 0x080fe40000410000 */
[C---:B------:R-:W-:Y:S02]  /*4c60*/  FFMA.FTZ R68, R5.reuse, R68, R71 ;  /* 0x0000004405447223 */ /* 0x040fe40000010047 */
[----:B------:R-:W-:Y:S02]  /*4c70*/  FMUL.FTZ R117, R160, R79 ;  /* 0x0000004fa0757220 */ /* 0x000fe40000410000 */
[----:B------:R-:W-:-:S02]  /*4c80*/  FFMA.FTZ R69, R5, R69, -R70 ;  /* 0x0000004505457223 */ /* 0x000fc40000010846 */
[----:B------:R-:W-:Y:S02]  /*4c90*/  FMUL.FTZ R118, R160, R78 ;  /* 0x0000004ea0767220 */ /* 0x000fe40000410000 */
[----:B------:R-:W-:Y:S02]  /*4ca0*/  FADD.FTZ R68, R117, R68 ;  /* 0x0000004475447221 */ /* 0x000fe40000010000 */
[----:B------:R-:W-:Y:S02]  /*4cb0*/  FADD.FTZ R69, R118, R69 ;  /* 0x0000004576457221 */ /* 0x000fe40000010000 */
[C---:B------:R-:W-:Y:S02]  /*4cc0*/  FMUL.FTZ R70, R2.reuse, R68 ;  /* 0x0000004402467220 */ /* 0x040fe40000410000 */
[-C--:B------:R-:W-:Y:S02]  /*4cd0*/  FMUL.FTZ R71, R2, R69.reuse ;  /* 0x0000004502477220 */ /* 0x080fe40000410000 */
[----:B------:R-:W-:-:S02]  /*4ce0*/  FFMA.FTZ R69, R3, R69, -R70 ;  /* 0x0000004503457223 */ /* 0x000fc40000010846 */
[----:B------:R-:W-:Y:S02]  /*4cf0*/  FMUL.FTZ R120, R159, R80 ;  /* 0x000000509f787220 */ /* 0x000fe40000410000 */
[----:B------:R-:W-:Y:S02]  /*4d00*/  FFMA.FTZ R68, R3, R68, R71 ;  /* 0x0000004403447223 */ /* 0x000fe40000010047 */
[----:B------:R-:W-:Y:S02]  /*4d10*/  FMUL.FTZ R119, R159, R81 ;  /* 0x000000519f777220 */ /* 0x000fe40000410000 */
[----:B------:R-:W-:Y:S02]  /*4d20*/  FADD.FTZ R69, R120, R69 ;  /* 0x0000004578457221 */ /* 0x000fe40000010000 */
[----:B------:R-:W-:Y:S02]  /*4d30*/  FADD.FTZ R68, R119, R68 ;  /* 0x0000004477447221 */ /* 0x000fe40000010000 */
[----:B------:R-:W-:-:S02]  /*4d40*/  FMUL.FTZ R71, R103, R69 ;  /* 0x0000004567477220 */ /* 0x000fc40000410000 */
[-C--:B------:R-:W-:Y:S02]  /*4d50*/  FMUL.FTZ R70, R103, R68.reuse ;  /* 0x0000004467467220 */ /* 0x080fe40000410000 */
[----:B------:R-:W-:Y:S02]  /*4d60*/  FFMA.FTZ R68, R104, R68, R71 ;  /* 0x0000004468447223 */ /* 0x000fe40000010047 */
[----:B------:R-:W-:Y:S02]  /*4d70*/  FMUL.FTZ R121, R158, R83 ;  /* 0x000000539e797220 */ /* 0x000fe40000410000 */
[----:B------:R-:W-:Y:S02]  /*4d80*/  FFMA.FTZ R69, R104, R69, -R70 ;  /* 0x0000004568457223 */ /* 0x000fe40000010846 */
[----:B------:R-:W-:Y:S02]  /*4d90*/  FMUL.FTZ R122, R158, R82 ;  /* 0x000000529e7a7220 */ /* 0x000fe40000410000 */
[----:B------:R-:W-:-:S02]  /*4da0*/  FADD.FTZ R87, R121, R68 ;  /* 0x0000004479577221 */ /* 0x000fc40000010000 */
[----:B------:R-:W-:Y:S02]  /*4db0*/  FADD.FTZ R86, R122, R69 ;  /* 0x000000457a567221 */ /* 0x000fe40000010000 */
[CC--:B------:R-:W-:Y:S01]  /*4dc0*/  FMUL.FTZ R71, R103.reuse, R155.reuse ;  /* 0x0000009b67477220 */ /* 0x0c0fe20000410000 */
[----:B------:R-:W0:Y:S01]  /*4dd0*/  SHFL.UP PT, R68, R87, 0x1, RZ ;  /* 0x0420000057447989 */ /* 0x000e2200000e00ff */
[-C--:B------:R-:W-:Y:S02]  /*4de0*/  FMUL.FTZ R70, R103, R84.reuse ;  /* 0x0000005467467220 */ /* 0x080fe40000410000 */
[C---:B------:R-:W-:Y:S01]  /*4df0*/  FFMA.FTZ R84, R104.reuse, R84, -R71 ;  /* 0x0000005468547223 */ /* 0x040fe20000010847 */
[----:B------:R-:W1:Y:S01]  /*4e00*/  SHFL.UP PT, R69, R86, 0x1, RZ ;  /* 0x0420000056457989 */ /* 0x000e6200000e00ff */
[----:B------:R-:W-:-:S03]  /*4e10*/  FFMA.FTZ R155, R104, R155, R70 ;  /* 0x0000009b689b7223 */ /* 0x000fc60000010046 */
[----:B------:R-:W1:Y:S04]  /*4e20*/  SHFL.UP PT, R70, R84, 0x1, RZ ;  /* 0x0420000054467989 */ /* 0x000e6800000e00ff */
[----:B------:R-:W1:Y:S01]  /*4e30*/  SHFL.UP PT, R71, R155, 0x1, RZ ;  /* 0x042000009b477989 */ /* 0x000e6200000e00ff */
[----:B------:R-:W-:Y:S01]  /*4e40*/  ISETP.GE.AND P0, PT, R98, 0x1, PT ;  /* 0x000000016200780c */ /* 0x000fe20003f06270 */
[C---:B0-----:R-:W-:Y:S02]  /*4e50*/  FMUL.FTZ R72, R155.reuse, R68 ;  /* 0x000000449b487220 */ /* 0x041fe40000410000 */
[-C--:B-1----:R-:W-:Y:S02]  /*4e60*/  FMUL.FTZ R73, R155, R69.reuse ;  /* 0x000000459b497220 */ /* 0x082fe40000410000 */
[----:B------:R-:W-:-:S02]  /*4e70*/  FFMA.FTZ R72, R84, R69, -R72 ;  /* 0x0000004554487223 */ /* 0x000fc40000010848 */
[----:B------:R-:W-:-:S06]  /*4e80*/  FFMA.FTZ R68, R84, R68, R73 ;  /* 0x0000004454447223 */ /* 0x000fcc0000010049 */
[----:B------:R-:W-:Y:S02]  /*4e90*/  @P0 FADD.FTZ R86, R86, R72 ;  /* 0x0000004856560221 */ /* 0x000fe40000010000 */
[CC--:B------:R-:W-:Y:S02]  /*4ea0*/  FMUL.FTZ R72, R155.reuse, R70.reuse ;  /* 0x000000469b487220 */ /* 0x0c0fe40000410000 */
[-C--:B------:R-:W-:Y:S02]  /*4eb0*/  FMUL.FTZ R69, R155, R71.reuse ;  /* 0x000000479b457220 */ /* 0x080fe40000410000 */
[----:B------:R-:W-:Y:S02]  /*4ec0*/  @P0 FADD.FTZ R87, R87, R68 ;  /* 0x0000004457570221 */ /* 0x000fe40000010000 */
[C---:B------:R-:W-:Y:S01]  /*4ed0*/  FFMA.FTZ R72, R84.reuse, R71, R72 ;  /* 0x0000004754487223 */ /* 0x040fe20000010048 */
[----:B------:R-:W0:Y:S01]  /*4ee0*/  SHFL.UP PT, R68, R86, 0x2, RZ ;  /* 0x0440000056447989 */ /* 0x000e2200000e00ff */
[----:B------:R-:W-:-:S03]  /*4ef0*/  @P0 FFMA.FTZ R84, R84, R70, -R69 ;  /* 0x0000004654540223 */ /* 0x000fc60000010845 */
[----:B------:R-:W1:Y:S01]  /*4f00*/  SHFL.UP PT, R69, R87, 0x2, RZ ;  /* 0x0440000057457989 */ /* 0x000e6200000e00ff */
[----:B------:R-:W-:-:S03]  /*4f10*/  FSEL R155, R155, R72, !P0 ;  /* 0x000000489b9b7208 */ /* 0x000fc60004000000 */
[----:B------:R-:W1:Y:S04]  /*4f20*/  SHFL.UP PT, R70, R84, 0x2, RZ ;  /* 0x0440000054467989 */ /* 0x000e6800000e00ff */
[----:B------:R-:W1:Y:S01]  /*4f30*/  SHFL.UP PT, R71, R155, 0x2, RZ ;  /* 0x044000009b477989 */ /* 0x000e6200000e00ff */
[----:B------:R-:W-:Y:S01]  /*4f40*/  ISETP.GE.AND P0, PT, R98, 0x2, PT ;  /* 0x000000026200780c */ /* 0x000fe20003f06270 */
[C---:B0-----:R-:W-:Y:S02]  /*4f50*/  FMUL.FTZ R72, R155.reuse, R68 ;  /* 0x000000449b487220 */ /* 0x041fe40000410000 */
[-C--:B-1----:R-:W-:Y:S02]  /*4f60*/  FMUL.FTZ R73, R155, R69.reuse ;  /* 0x000000459b497220 */ /* 0x082fe40000410000 */
[----:B------:R-:W-:-:S02]  /*4f70*/  FFMA.FTZ R72, R84, R69, R72 ;  /* 0x0000004554487223 */ /* 0x000fc40000010048 */
[----:B------:R-:W-:-:S06]  /*4f80*/  FFMA.FTZ R73, R84, R68, -R73 ;  /* 0x0000004454497223 */ /* 0x000fcc0000010849 */
[----:B------:R-:W-:Y:S02]  /*4f90*/  @P0 FADD.FTZ R87, R87, R72 ;  /* 0x0000004857570221 */ /* 0x000fe40000010000 */
[CC--:B------:R-:W-:Y:S02]  /*4fa0*/  FMUL.FTZ R72, R155.reuse, R70.reuse ;  /* 0x000000469b487220 */ /* 0x0c0fe40000410000 */
[-C--:B------:R-:W-:Y:S02]  /*4fb0*/  FMUL.FTZ R69, R155, R71.reuse ;  /* 0x000000479b457220 */ /* 0x080fe40000410000 */
[----:B------:R-:W-:Y:S02]  /*4fc0*/  @P0 FADD.FTZ R86, R86, R73 ;  /* 0x0000004956560221 */ /* 0x000fe40000010000 */
[C---:B------:R-:W-:Y:S02]  /*4fd0*/  FFMA.FTZ R72, R84.reuse, R71, R72 ;  /* 0x0000004754487223 */ /* 0x040fe40000010048 */
[----:B------:R-:W-:-:S02]  /*4fe0*/  @P0 FFMA.FTZ R84, R84, R70, -R69 ;  /* 0x0000004654540223 */ /* 0x000fc40000010845 */
[----:B------:R-:W0:Y:S04]  /*4ff0*/  SHFL.UP PT, R69, R86, 0x4, RZ ;  /* 0x0480000056457989 */ /* 0x000e2800000e00ff */
        /* <DEDUP_REMOVED lines=11> */
[----:B------:R-:W-:Y:S02]  /*50b0*/  @P0 FADD.FTZ R86, R86, R72 ;  /* 0x0000004856560221 */ /* 0x000fe40000010000 */
[CC--:B------:R-:W-:Y:S02]  /*50c0*/  FFMA.FTZ R68, R84.reuse, R71.reuse, R68 ;  /* 0x0000004754447223 */ /* 0x0c0fe40000010044 */
[C---:B------:R-:W-:Y:S01]  /*50d0*/  FMUL.FTZ R71, R155.reuse, R71 ;  /* 0x000000479b477220 */ /* 0x040fe20000410000 */
[----:B------:R-:W0:Y:S03]  /*50e0*/  SHFL.UP PT, R72, R86, 0x8, RZ ;  /* 0x0500000056487989 */ /* 0x000e2600000e00ff */
[----:B------:R-:W-:Y:S01]  /*50f0*/  @P0 FFMA.FTZ R84, R84, R70, -R71 ;  /* 0x0000004654540223 */ /* 0x000fe20000010847 */
[----:B------:R-:W-:Y:S01]  /*5100*/  FSEL R155, R155, R68, !P0 ;  /* 0x000000449b9b7208 */ /* 0x000fe20004000000 */
[----:B------:R-:W1:Y:S04]  /*5110*/  SHFL.UP PT, R70, R87, 0x8, RZ ;  /* 0x0500000057467989 */ /* 0x000e6800000e00ff */
[----:B------:R-:W3:Y:S04]  /*5120*/  SHFL.UP PT, R69, R84, 0x8, RZ ;  /* 0x0500000054457989 */ /* 0x000ee800000e00ff */
[----:B------:R-:W3:Y:S01]  /*5130*/  SHFL.UP PT, R68, R155, 0x8, RZ ;  /* 0x050000009b447989 */ /* 0x000ee200000e00ff */
[----:B------:R-:W-:Y:S01]  /*5140*/  ISETP.GE.AND P0, PT, R98, 0x8, PT ;  /* 0x000000086200780c */ /* 0x000fe20003f06270 */
[----:B0-----:R-:W-:-:S02]  /*5150*/  FMUL.FTZ R71, R155, R72 ;  /* 0x000000489b477220 */ /* 0x001fc40000410000 */
[CC--:B-1----:R-:W-:Y:S02]  /*5160*/  FMUL.FTZ R73, R155.reuse, R70.reuse ;  /* 0x000000469b497220 */ /* 0x0c2fe40000410000 */
[C---:B------:R-:W-:Y:S02]  /*5170*/  FFMA.FTZ R71, R84.reuse, R70, R71 ;  /* 0x0000004654477223 */ /* 0x040fe40000010047 */
[----:B---3--:R-:W-:Y:S02]  /*5180*/  FMUL.FTZ R70, R155, R69 ;  /* 0x000000459b467220 */ /* 0x008fe40000410000 */
[C---:B------:R-:W-:Y:S02]  /*5190*/  FFMA.FTZ R73, R84.reuse, R72, -R73 ;  /* 0x0000004854497223 */ /* 0x040fe40000010849 */
[----:B------:R-:W-:Y:S02]  /*51a0*/  FFMA.FTZ R70, R84, R68, R70 ;  /* 0x0000004454467223 */ /* 0x000fe40000010046 */
[----:B------:R-:W-:-:S02]  /*51b0*/  @P0 FADD.FTZ R87, R87, R71 ;  /* 0x0000004757570221 */ /* 0x000fc40000010000 */
[C---:B------:R-:W-:Y:S02]  /*51c0*/  FMUL.FTZ R72, R155.reuse, R68 ;  /* 0x000000449b487220 */ /* 0x040fe40000410000 */
[----:B------:R-:W-:Y:S01]  /*51d0*/  @P0 FADD.FTZ R86, R86, R73 ;  /* 0x0000004956560221 */ /* 0x000fe20000010000 */
[----:B------:R-:W-:Y:S01]  /*51e0*/  FSEL R70, R155, R70, !P0 ;  /* 0x000000469b467208 */ /* 0x000fe20004000000 */
[----:B------:R-:W-:Y:S01]  /*51f0*/  @P0 FFMA.FTZ R84, R84, R69, -R72 ;  /* 0x0000004554540223 */ /* 0x000fe20000010848 */
[----:B------:R-:W0:Y:S04]  /*5200*/  SHFL.UP PT, R73, R87, 0x10, RZ ;  /* 0x0600000057497989 */ /* 0x000e2800000e00ff */
[----:B------:R-:W1:Y:S04]  /*5210*/  S2R R155, SR_TID.X ;  /* 0x00000000009b7919 */ /* 0x000e680000002100 */
[----:B------:R-:W3:Y:S04]  /*5220*/  SHFL.UP PT, R75, R86, 0x10, RZ ;  /* 0x06000000564b7989 */ /* 0x000ee800000e00ff */
[----:B------:R-:W2:Y:S04]  /*5230*/  SHFL.UP PT, R69, R84, 0x10, RZ ;  /* 0x0600000054457989 */ /* 0x000ea800000e00ff */
[----:B------:R-:W4:Y:S01]  /*5240*/  SHFL.UP PT, R71, R70, 0x10, RZ ;  /* 0x0600000046477989 */ /* 0x000f2200000e00ff */
[----:B------:R-:W-:-:S02]  /*5250*/  ISETP.NE.AND P2, PT, R98, 0x1f, PT ;  /* 0x0000001f6200780c */ /* 0x000fc40003f45270 */
[----:B------:R-:W-:Y:S01]  /*5260*/  ISETP.GE.AND P1, PT, R98, 0x10, PT ;  /* 0x000000106200780c */ /* 0x000fe20003f26270 */
[C---:B0-----:R-:W-:Y:S01]  /*5270*/  FMUL.FTZ R68, R70.reuse, R73 ;  /* 0x0000004946447220 */ /* 0x041fe20000410000 */
[----:B-1----:R-:W-:Y:S01]  /*5280*/  LOP3.LUT P0, RZ, R155, 0x1f, RZ, 0xc0, !PT ;  /* 0x0000001f9bff7812 */ /* 0x002fe2000780c0ff */
[----:B---3--:R-:W-:-:S03]  /*5290*/  FMUL.FTZ R72, R70, R75 ;  /* 0x0000004b46487220 */ /* 0x008fc60000410000 */
[----:B------:R-:W-:Y:S01]  /*52a0*/  ISETP.EQ.OR P0, PT, RZ, UR6, P0 ;  /* 0x00000006ff007c0c */ /* 0x000fe20008702670 */
[----:B------:R-:W-:Y:S02]  /*52b0*/  FFMA.FTZ R75, R84, R75, -R68 ;  /* 0x0000004b544b7223 */ /* 0x000fe40000010844 */
[----:B--2---:R-:W-:Y:S01]  /*52c0*/  FMUL.FTZ R68, R70, R69 ;  /* 0x0000004546447220 */ /* 0x004fe20000410000 */
[----:B------:R0:W-:Y:S01]  /*52d0*/  STS.128 [R85.X16+0x4600], R44 ;  /* 0x0046002c55007388 */ /* 0x0001e2000000cc00 */
[C---:B------:R-:W-:Y:S01]  /*52e0*/  FFMA.FTZ R72, R84.reuse, R73, R72 ;  /* 0x0000004954487223 */ /* 0x040fe20000010048 */
[----:B------:R-:W-:Y:S01]  /*52f0*/  @!P2 SHF.R.U32.HI R80, RZ, 0x1, R155 ;  /* 0x00000001ff50a819 */ /* 0x000fe2000001169b */
[-C--:B----4-:R-:W-:Y:S02]  /*5300*/  FFMA.FTZ R73, R84, R71.reuse, R68 ;  /* 0x0000004754497223 */ /* 0x090fe40000010044 */
[----:B------:R-:W-:Y:S01]  /*5310*/  FMUL.FTZ R71, R70, R71 ;  /* 0x0000004746477220 */ /* 0x000fe20000410000 */
[----:B------:R-:W-:Y:S01]  /*5320*/  STS.128 [R135.X16+0x4800], R48 ;  /* 0x0048003087007388 */ /* 0x000fe2000000cc00 */
[----:B------:R-:W-:Y:S01]  /*5330*/  MOV R81, UR7 ;  /* 0x0000000700517c02 */ /* 0x000fe20008000f00 */
[----:B------:R-:W-:Y:S01]  /*5340*/  @P1 FADD.FTZ R86, R86, R75 ;  /* 0x0000004b56561221 */ /* 0x000fe20000010000 */
[----:B------:R-:W-:Y:S01]  /*5350*/  @!P2 LOP3.LUT R80, R80, 0x7ffffff0, RZ, 0xc0, !PT ;  /* 0x7ffffff05050a812 */ /* 0x000fe200078ec0ff */
[----:B------:R-:W-:Y:S01]  /*5360*/  STS.128 [R136.X16+0x4a00], R52 ;  /* 0x004a003488007388 */ /* 0x000fe2000000cc00 */
[----:B0-----:R-:W-:Y:S01]  /*5370*/  HFMA2.MMA R45, -RZ, RZ, 0, 0 ;  /* 0x00000000ff2d7435 */ /* 0x001fe200000001ff */
[----:B------:R-:W-:Y:S01]  /*5380*/  MOV R44, 0x3f800000 ;  /* 0x3f800000002c7802 */ /* 0x000fe20000000f00 */
[----:B------:R-:W-:Y:S01]  /*5390*/  CS2R R46, SRZ ;  /* 0x00000000002e7805 */ /* 0x000fe2000001ff00 */
[----:B-----5:R-:W-:Y:S01]  /*53a0*/  STS.128 [R137.X16+0x4c00], R56 ;  /* 0x004c003889007388 */ /* 0x020fe2000000cc00 */
[----:B------:R-:W-:Y:S01]  /*53b0*/  @P1 FFMA.FTZ R84, R84, R69, -R71 ;  /* 0x0000004554541223 */ /* 0x000fe20000010847 */
[----:B------:R-:W-:Y:S01]  /*53c0*/  FSEL R85, R70, R73, !P1 ;  /* 0x0000004946557208 */ /* 0x000fe20004800000 */
[----:B------:R-:W-:Y:S01]  /*53d0*/  @P1 FADD.FTZ R87, R87, R72 ;  /* 0x0000004857571221 */ /* 0x000fe20000010000 */
[----:B------:R-:W-:Y:S04]  /*53e0*/  STS.128 [R138.X16+0x4e00], R60 ;  /* 0x004e003c8a007388 */ /* 0x000fe8000000cc00 */
[----:B------:R-:W-:Y:S01]  /*53f0*/  STS.128 [R139.X16+0x5000], R64 ;  /* 0x005000408b007388 */ /* 0x000fe2000000cc00 */
[----:B------:R-:W-:-:S06]  /*5400*/  NOP ;  /* 0x0000000000007918 */ /* 0x000fcc0000000000 */
[----:B------:R-:W-:Y:S04]  /*5410*/  @!P0 LDS.128 R44, [R81.X16+0x8460] ;  /* 0x00846000512c8984 */ /* 0x000fe8000000cc00 */
[----:B------:R-:W-:Y:S04]  /*5420*/  LDS.128 R48, [R134.X16+0x4200] ;  /* 0x0042000086307984 */ /* 0x000fe8000000cc00 */
[----:B------:R-:W-:Y:S04]  /*5430*/  LDS.128 R52, [R131.X16+0x4210] ;  /* 0x0042100083347984 */ /* 0x000fe8000000cc00 */
[----:B------:R-:W-:Y:S04]  /*5440*/  LDS.128 R56, [R127.X16+0x4220] ;  /* 0x004220007f387984 */ /* 0x000fe8000000cc00 */
[----:B------:R-:W-:Y:S04]  /*5450*/  LDS.128 R60, [R123.X16+0x4230] ;  /* 0x004230007b3c7984 */ /* 0x000fe8000000cc00 */
[----:B------:R-:W-:Y:S04]  /*5460*/  LDS.128 R64, [R91.X16+0x4240] ;  /* 0x004240005b407984 */ /* 0x000fe8000000cc00 */
[----:B------:R-:W-:Y:S04]  /*5470*/  LDS.128 R68, [R90.X16+0x4250] ;  /* 0x004250005a447984 */ /* 0x000fe8000000cc00 */
[----:B------:R-:W-:Y:S04]  /*5480*/  LDS.128 R72, [R89.X16+0x4260] ;  /* 0x0042600059487984 */ /* 0x000fe8000000cc00 */
[----:B------:R-:W-:Y:S04]  /*5490*/  LDS.128 R76, [R88.X16+0x4270] ;  /* 0x00427000584c7984 */ /* 0x000fe8000000cc00 */
        /* <DEDUP_REMOVED lines=29> */
[C---:B------:R-:W-:Y:S01]  /*5670*/  FSEL R89, R137.reuse, R83, !P1 ;  /* 0x0000005389597208 */ /* 0x040fe20004800000 */
        /* <DEDUP_REMOVED lines=27> */
[----:B------:R-:W-:-:S10]  /*5830*/  FMUL.FTZ R80, R85, R131 ;  /* 0x0000008355507220 */ /* 0x000fd40000410000 */
[C---:B------:R-:W-:Y:S02]  /*5840*/  @P0 FFMA.FTZ R131, R84.reuse, R131, R81 ;  /* 0x0000008354830223 */ /* 0x040fe40000010051 */
[C---:B------:R-:W-:Y:S02]  /*5850*/  @P0 FFMA.FTZ R123, R84.reuse, R123, -R80 ;  /* 0x0000007b547b0223 */ /* 0x040fe40000010850 */
        /* <DEDUP_REMOVED lines=14> */
.L_x_646:
[----:B-1234-:R-:W-:Y:S01]  /*5940*/  ISETP.NE.AND P0, PT, R98, RZ, PT ;  /* 0x000000ff6200720c */ /* 0x01efe20003f05270 */
[C---:B------:R-:W-:Y:S02]  /*5950*/  FMUL.FTZ R81, R127.reuse, R47 ;  /* 0x0000002f7f517220 */ /* 0x040fe40000410000 */
[----:B------:R-:W-:Y:S02]  /*5960*/  FMUL.FTZ R80, R127, R45 ;  /* 0x0000002d7f507220 */ /* 0x000fe40000410000 */
[----:B------:R-:W-:-:S02]  /*5970*/  FFMA.FTZ R81, R88, R46, -R81 ;  /* 0x0000002e58517223 */ /* 0x000fc40000010851 */
[-C--:B------:R-:W-:Y:S02]  /*5980*/  FFMA.FTZ R80, R88, R44.reuse, -R80 ;  /* 0x0000002c58507223 */ /* 0x080fe40000010850 */
[----:B------:R-:W-:Y:S02]  /*5990*/  FADD.FTZ R82, R82, R81 ;  /* 0x0000005152527221 */ /* 0x000fe40000010000 */
[C---:B------:R-:W-:Y:S02]  /*59a0*/  FMUL.FTZ R81, R127.reuse, R44 ;  /* 0x0000002c7f517220 */ /* 0x040fe40000410000 */
[----:B------:R0:W-:Y:S01]  /*59b0*/  @!P0 STS.128 [0x8450], R44 ;  /* 0x0084502cff008388 */ /* 0x0001e20000000c00 */
[----:B------:R-:W-:Y:S01]  /*59c0*/  FMUL.FTZ R127, R127, R46 ;  /* 0x0000002e7f7f7220 */ /* 0x000fe20000410000 */
[----:B------:R-:W-:Y:S01]  /*59d0*/  @!P0 MOV R84, R44 ;  /* 0x0000002c00548202 */ /* 0x000fe20000000f00 */
[CC--:B------:R-:W-:Y:S01]  /*59e0*/  FFMA.FTZ R81, R88.reuse, R45.reuse, R81 ;  /* 0x0000002d58517223 */ /* 0x0c0fe20000010051 */
[----:B------:R-:W-:Y:S01]  /*59f0*/  @!P0 MOV R85, R45 ;  /* 0x0000002d00558202 */ /* 0x000fe20000000f00 */
[----:B------:R-:W-:Y:S01]  /*5a00*/  FFMA.FTZ R88, R88, R47, R127 ;  /* 0x0000002f58587223 */ /* 0x000fe2000001007f */
[----:B------:R-:W-:-:S02]  /*5a10*/  @!P0 MOV R86, R46 ;  /* 0x0000002e00568202 */ /* 0x000fc40000000f00 */
[----:B------:R-:W-:Y:S01]  /*5a20*/  @!P0 MOV R87, R47 ;  /* 0x0000002f00578202 */ /* 0x000fe20000000f00 */
[----:B------:R-:W-:Y:S02]  /*5a30*/  FADD.FTZ R83, R83, R88 ;  /* 0x0000005853537221 */ /* 0x000fe40000010000 */
.L_x_647:
[----:B------:R-:W-:Y:S05]  /*5a40*/  BSYNC B0 ;  /* 0x0000000000007941 */ /* 0x000fea0003800000 */
.L_x_645:
        /* <DEDUP_REMOVED lines=130> */
.L_x_649:
[----:B------:R-:W-:Y:S05]  /*6270*/  BSYNC B0 ;  /* 0x0000000000007941 */ /* 0x000fea0003800000 */
.L_x_648:
[----:B------:R-:W-:Y:S01]  /*6280*/  UIADD3 UR7, UR7, 0x1, URZ ;  /* 0x0000000107077890 */ /* 0x000fe2000fffe03f */
[----:B------:R-:W-:Y:S01]  /*6290*/  FMUL.FTZ R49, R49, R12 ;  /* 0x0000000c31317220 */ /* 0x000fe20000410000 */
[----:B------:R-:W-:Y:S01]  /*62a0*/  ULDC UR16, c[0x0][0x16c] ;  /* 0x00005b0000107ab9 */ /* 0x000fe20000000800 */
[----:B------:R-:W-:Y:S01]  /*62b0*/  FMUL.FTZ R51, R51, R132 ;  /* 0x0000008433337220 */ /* 0x000fe20000410000 */
[----:B------:R-:W-:Y:S01]  /*62c0*/  UISETP.GE.AND UP0, UPT, UR7, UR16, UPT ;  /* 0x000000100700728c */ /* 0x000fe2000bf06270 */
[----:B------:R-:W-:Y:S02]  /*62d0*/  FMUL.FTZ R53, R53, R130 ;  /* 0x0000008235357220 */ /* 0x000fe40000410000 */
[----:B------:R-:W-:Y:S02]  /*62e0*/  FMUL.FTZ R55, R55, R126 ;  /* 0x0000007e37377220 */ /* 0x000fe40000410000 */
[----:B------:R-:W-:Y:S01]  /*62f0*/  FMUL.FTZ R57, R57, R124 ;  /* 0x0000007c39397220 */ /* 0x000fe20000410000 */
[----:B------:R-:W-:Y:S01]  /*6300*/  PLOP3.LUT P0, PT, PT, PT, UP0, 0x80, 0x0 ;  /* 0x000000000000781c */ /* 0x000fe20003f0f008 */
        /* <DEDUP_REMOVED lines=45> */
.L_x_644:
[----:B------:R-:W0:Y:S01]  /*65e0*/  S2R R7, SR_TID.X ;  /* 0x0000000000077919 */ /* 0x000e220000002100 */
[----:B------:R-:W-:-:S02]  /*65f0*/  USHF.L.U32 UR17, UR6, 0xb, URZ ;  /* 0x0000000b06117899 */ /* 0x000fc4000800063f */
[----:B------:R-:W-:Y:S01]  /*6600*/  ULDC UR7, c[0x0][0x200] ;  /* 0x0000800000077ab9 */ /* 0x000fe20000000800 */
[----:B-1----:R-:W1:Y:S01]  /*6610*/  S2R R2, SR_TID.X ;  /* 0x0000000000027919 */ /* 0x002e620000002100 */
[----:B------:R-:W-:Y:S02]  /*6620*/  USHF.R.S32.HI UR22, URZ, 0x1f, UR17 ;  /* 0x0000001f3f167899 */ /* 0x000fe40008011411 */
[----:B------:R-:W-:Y:S01]  /*6630*/  UIMAD UR7, UR21, UR7, URZ ;  /* 0x00000007150772a4 */ /* 0x000fe2000f8e023f */
[----:B------:R-:W-:Y:S01]  /*6640*/  BAR.SYNC.DEFER_BLOCKING 0x0 ;  /* 0x0000000000007b1d */ /* 0x000fe20000010000 */
[----:B------:R-:W-:Y:S02]  /*6650*/  UIADD3 UR6, UR6, 0x1, URZ ;  /* 0x0000000106067890 */ /* 0x000fe4000fffe03f */
[----:B------:R-:W-:Y:S01]  /*6660*/  MOV R3, UR22 ;  /* 0x0000001600037c02 */ /* 0x000fe20008000f00 */
[----:B------:R-:W-:Y:S02]  /*6670*/  UIADD3 UR10, UP1, UR10, 0x4000, URZ ;  /* 0x000040000a0a7890 */ /* 0x000fe4000ff3e03f */
[----:B------:R-:W-:-:S02]  /*6680*/  ULDC UR16, c[0x0][0x208] ;  /* 0x0000820000107ab9 */ /* 0x000fc40000000800 */
[----:B------:R-:W-:Y:S02]  /*6690*/  UIADD3 UR11, UP2, UR11, 0x4000, URZ ;  /* 0x000040000b0b7890 */ /* 0x000fe4000ff5e03f */
[----:B------:R-:W-:Y:S02]  /*66a0*/  UIADD3 UR12, UP3, UR12, 0x2000, URZ ;  /* 0x000020000c0c7890 */ /* 0x000fe4000ff7e03f */
[----:B------:R-:W-:Y:S02]  /*66b0*/  UIADD3 UR8, UP4, UR8, 0x2000, URZ ;  /* 0x0000200008087890 */ /* 0x000fe4000ff9e03f */
[----:B------:R-:W-:Y:S01]  /*66c0*/  UIADD3.X UR14, URZ, UR14, URZ, UP1, !UPT ;  /* 0x0000000e3f0e7290 */ /* 0x000fe20008ffe43f */
[----:B0-----:R-:W-:Y:S01]  /*66d0*/  SHF.L.U32 R6, R7, 0x2, RZ ;  /* 0x0000000207067819 */ /* 0x001fe200000006ff */
[----:B------:R-:W-:Y:S02]  /*66e0*/  UIADD3.X UR15, URZ, UR15, URZ, UP2, !UPT ;  /* 0x0000000f3f0f7290 */ /* 0x000fe400097fe43f */
[----:B------:R-:W-:Y:S01]  /*66f0*/  UIADD3.X UR13, URZ, UR13, URZ, UP3, !UPT ;  /* 0x0000000d3f0d7290 */ /* 0x000fe20009ffe43f */
[----:B-1----:R-:W-:Y:S01]  /*6700*/  SHF.L.U32 R4, R2, 0x2, RZ ;  /* 0x0000000202047819 */ /* 0x002fe200000006ff */
[----:B------:R-:W-:Y:S01]  /*6710*/  UIADD3.X UR9, URZ, UR9, URZ, UP4, !UPT ;  /* 0x000000093f097290 */ /* 0x000fe2000a7fe43f */
[----:B------:R-:W-:-:S02]  /*6720*/  LOP3.LUT R6, R6, 0xffffff80, RZ, 0xc0, !PT ;  /* 0xffffff8006067812 */ /* 0x000fc400078ec0ff */
[----:B------:R-:W-:Y:S02]  /*6730*/  LOP3.LUT R4, R4, 0xffffff80, RZ, 0xc0, !PT ;  /* 0xffffff8004047812 */ /* 0x000fe400078ec0ff */
[----:B------:R-:W-:Y:S02]  /*6740*/  LEA R0, R98, R6, 0x2 ;  /* 0x0000000662007211 */ /* 0x000fe400078e10ff */
[----:B------:R-:W-:Y:S02]  /*6750*/  IADD3 R5, R4, R98, RZ ;  /* 0x0000006204057210 */ /* 0x000fe40007ffe0ff */
[----:B------:R-:W-:Y:S01]  /*6760*/  MOV R2, UR17 ;  /* 0x0000001100027c02 */ /* 0x000fe20008000f00 */
[----:B------:R-:W-:Y:S01]  /*6770*/  STS.128 [R0.X16], R40 ;  /* 0x0000002800007388 */ /* 0x000fe2000000cc00 */
[----:B------:R-:W-:Y:S01]  /*6780*/  MOV R4, UR7 ;  /* 0x0000000700047c02 */ /* 0x000fe20008000f00 */
[----:B------:R-:W-:Y:S01]  /*6790*/  UIMAD UR7, UR20, UR16, URZ ;  /* 0x00000010140772a4 */ /* 0x000fe2000f8e023f */
[----:B------:R-:W-:Y:S01]  /*67a0*/  LOP3.LUT R6, R6, 0x1f, R7, 0xf8, !PT ;  /* 0x0000001f06067812 */ /* 0x000fe200078ef807 */
[----:B------:R-:W-:Y:S01]  /*67b0*/  STS.128 [R0.X16+0x10], R28 ;  /* 0x0000101c00007388 */ /* 0x000fe2000000cc00 */
[----:B------:R-:W-:-:S03]  /*67c0*/  IMAD.WIDE.U32 R2, R157, c[0x0][0x200], R2 ;  /* 0x000080009d027a25 */ /* 0x000fc600078e0002 */
[----:B------:R-:W-:Y:S04]  /*67d0*/  STS.128 [R0.X16+0x20], R32 ;  /* 0x0000202000007388 */ /* 0x000fe8000000cc00 */
[----:B------:R-:W-:Y:S01]  /*67e0*/  STS.128 [R0.X16+0x30], R36 ;  /* 0x0000302400007388 */ /* 0x000fe2000000cc00 */
[----:B------:R-:W-:-:S06]  /*67f0*/  NOP ;  /* 0x0000000000007918 */ /* 0x000fcc0000000000 */
[----:B------:R-:W0:Y:S04]  /*6800*/  LDS.128 R12, [R5.X16] ;  /* 0x00000000050c7984 */ /* 0x000e28000000cc00 */
[----:B------:R-:W1:Y:S04]  /*6810*/  LDS.128 R16, [R5.X16+0x200] ;  /* 0x0002000005107984 */ /* 0x000e68000000cc00 */
[----:B------:R-:W2:Y:S04]  /*6820*/  LDS.128 R20, [R5.X16+0x400] ;  /* 0x0004000005147984 */ /* 0x000ea8000000cc00 */
[----:B------:R3:W4:Y:S02]  /*6830*/  LDS.128 R24, [R5.X16+0x600] ;  /* 0x0006000005187984 */ /* 0x000724000000cc00 */
[----:B---3--:R-:W-:-:S05]  /*6840*/  IMAD R5, R157, c[0x0][0x204], R4 ;  /* 0x000081009d057a24 */ /* 0x008fca00078e0204 */
[----:B------:R-:W-:Y:S02]  /*6850*/  IADD3 R3, R3, R5, RZ ;  /* 0x0000000503037210 */ /* 0x000fe40007ffe0ff */
[----:B------:R-:W-:Y:S01]  /*6860*/  MOV R5, UR7 ;  /* 0x0000000700057c02 */ /* 0x000fe20008000f00 */
[----:B------:R-:W-:Y:S02]  /*6870*/  ULDC UR7, c[0x0][0x174] ;  /* 0x00005d0000077ab9 */ /* 0x000fe40000000800 */
[----:B------:R-:W-:Y:S01]  /*6880*/  IMAD.WIDE.U32 R2, R10, c[0x0][0x208], R2 ;  /* 0x000082000a027a25 */ /* 0x000fe200078e0002 */
[----:B------:R-:W-:-:S03]  /*6890*/  UISETP.GE.AND UP0, UPT, UR6, UR7, UPT ;  /* 0x000000070600728c */ /* 0x000fc6000bf06270 */
[----:B------:R-:W-:Y:S01]  /*68a0*/  IMAD R5, R10, c[0x0][0x20c], R5 ;  /* 0x000083000a057a24 */ /* 0x000fe200078e0205 */
[----:B------:R-:W-:-:S04]  /*68b0*/  LEA R4, P0, R2, c[0x0][0x258], 0x2 ;  /* 0x0000960002047a11 */ /* 0x000fc800078010ff */
[----:B------:R-:W-:-:S04]  /*68c0*/  IADD3 R3, R3, R5, RZ ;  /* 0x0000000503037210 */ /* 0x000fc80007ffe0ff */
[----:B------:R-:W-:Y:S02]  /*68d0*/  LEA.HI.X R5, R2, c[0x0][0x25c], R3, 0x2, P0 ;  /* 0x0000970002057a11 */ /* 0x000fe400000f1403 */
[----:B------:R-:W-:-:S03]  /*68e0*/  PLOP3.LUT P0, PT, PT, PT, UP0, 0x80, 0x0 ;  /* 0x000000000000781c */ /* 0x000fc60003f0f008 */
[----:B------:R-:W-:-:S05]  /*68f0*/  IMAD.WIDE R2, R6, 0x10, R4 ;  /* 0x0000001006027825 */ /* 0x000fca00078e0204 */
[----:B0-----:R0:W-:Y:S04]  /*6900*/  STG.E.128 [R2.64], R12 ;  /* 0x0000000c02007986 */ /* 0x0011e8000c101d12 */
[----:B-1----:R0:W-:Y:S04]  /*6910*/  STG.E.128 [R2.64+0x200], R16 ;  /* 0x0002001002007986 */ /* 0x0021e8000c101d12 */
[----:B--2---:R0:W-:Y:S04]  /*6920*/  STG.E.128 [R2.64+0x400], R20 ;  /* 0x0004001402007986 */ /* 0x0041e8000c101d12 */
[----:B----4-:R0:W-:Y:S01]  /*6930*/  STG.E.128 [R2.64+0x600], R24 ;  /* 0x0006001802007986 */ /* 0x0101e2000c101d12 */
[----:B------:R-:W-:Y:S01]  /*6940*/  @P0 CALL.REL.NOINC `(.L_x_651) ;  /* 0x0000001000000944 */ /* 0x000fe20003c00000 */
[----:B------:R-:W-:Y:S05]  /*6950*/  BRA `(.L_x_652) ;  /* 0xffff9f3000007947 */ /* 0x000fea000383ffff */
.L_x_651:
[----:B------:R-:W-:Y:S05]  /*6960*/  EXIT ;  /* 0x000000000000794d */ /* 0x000fea0003800000 */
.L_x_653:
        /* <DEDUP_REMOVED lines=9> */
.L_x_5334:


//--------------------- .text._Z25selective_scan_fwd_kernelI32Selective_Scan_fwd_kernel_traitsILi128ELi16ELi1ELb1ELb1ELb1ELb1EfN3c107complexIfEEEEv13SSMParamsBase --------------------------
	.section	.text._Z25selective_scan_fwd_kernelI32Selective_Scan_fwd_kernel_traitsILi128ELi16ELi1ELb1ELb1ELb1ELb1EfN3c107complexIfEEEEv13SSMParamsBase,"ax",@progbits
	.sectioninfo	@"SHI_REGISTERS=168"
	.align	128
        .global         _Z25selective_scan_fwd_kernelI32Selective_Scan_fwd_kernel_traitsILi128ELi16ELi1ELb1ELb1ELb1ELb1EfN3c107complexIfEEEEv13SSMParamsBase
        .type           _Z25selective_scan_fwd_kernelI32Selective_Scan_fwd_kernel_traitsILi128ELi16ELi1ELb1ELb1ELb1ELb1EfN3c107complexIfEEEEv13SSMParamsBase,@function
        .size           _Z25selective_scan_fwd_kernelI32Selective_Scan_fwd_kernel_traitsILi128ELi16ELi1ELb1ELb1ELb1ELb1EfN3c107complexIfEEEEv13SSMParamsBase,(.L_x_5335 - _Z25selective_scan_fwd_kernelI32Selective_Scan_fwd_kernel_traitsILi128ELi16ELi1ELb1ELb1ELb1ELb1EfN3c107complexIfEEEEv13SSMParamsBase)
        .other          _Z25selective_scan_fwd_kernelI32Selective_Scan_fwd_kernel_traitsILi128ELi16ELi1ELb1ELb1ELb1ELb1EfN3c107complexIfEEEEv13SSMParamsBase,@"STO_CUDA_ENTRY STV_DEFAULT"
_Z25selective_scan_fwd_kernelI32Selective_Scan_fwd_kernel_traitsILi128ELi16ELi1ELb1ELb1ELb1ELb1EfN3c107complexIfEEEEv13SSMParamsBase:
.text._Z25selective_scan_fwd_kernelI32Selective_Scan_fwd_kernel_traitsILi128ELi16ELi1ELb1ELb1ELb1ELb1EfN3c107complexIfEEEEv13SSMParamsBase:
        /* <DEDUP_REMOVED lines=137> */
.L_x_694:
        /* <DEDUP_REMOVED lines=90> */
.L_x_655:
[----:B--234-:R-:W-:Y:S05]  /*0e30*/  BSYNC B0 ;  /* 0x0000000000007941 */ /* 0x01cfea0003800000 */
.L_x_654:
        /* <DEDUP_REMOVED lines=37> */
.L_x_657:
[----:B------:R-:W-:Y:S05]  /*1090*/  BSYNC B0 ;  /* 0x0000000000007941 */ /* 0x000fea0003800000 */
.L_x_656:
        /* <DEDUP_REMOVED lines=35> */
.L_x_659:
[----:B------:R-:W-:Y:S05]  /*12d0*/  BSYNC B0 ;  /* 0x0000000000007941 */ /* 0x000fea0003800000 */
.L_x_658:
        /* <DEDUP_REMOVED lines=37> */
.L_x_661:
[----:B------:R-:W-:Y:S05]  /*1530*/  BSYNC B0 ;  /* 0x0000000000007941 */ /* 0x000fea0003800000 */
.L_x_660:
        /* <DEDUP_REMOVED lines=35> */
.L_x_663:
[----:B------:R-:W-:Y:S05]  /*1770*/  BSYNC B0 ;  /* 0x0000000000007941 */ /* 0x000fea0003800000 */
.L_x_662:
        /* <DEDUP_REMOVED lines=37> */
.L_x_665:
[----:B------:R-:W-:Y:S05]  /*19d0*/  BSYNC B0 ;  /* 0x0000000000007941 */ /* 0x000fea0003800000 */
.L_x_664:
        /* <DEDUP_REMOVED lines=35> */
.L_x_667:
[----:B------:R-:W-:Y:S05]  /*1c10*/  BSYNC B0 ;  /* 0x0000000000007941 */ /* 0x000fea0003800000 */
.L_x_666:
        /* <DEDUP_REMOVED lines=37> */
.L_x_669:
[----:B------:R-:W-:Y:S05]  /*1e70*/  BSYNC B0 ;  /* 0x0000000000007941 */ /* 0x000fea0003800000 */
.L_x_668:
        /* <DEDUP_REMOVED lines=35> */
.L_x_671:
[----:B------:R-:W-:Y:S05]  /*20b0*/  BSYNC B0 ;  /* 0x0000000000007941 */ /* 0x000fea0003800000 */
.L_x_670:
        /* <DEDUP_REMOVED lines=42> */
.L_x_673:
[----:B------:R-:W-:Y:S05]  /*2360*/  BSYNC B0 ;  /* 0x0000000000007941 */ /* 0x000fea0003800000 */
.L_x_672:
        /* <DEDUP_REMOVED lines=33> */
.L_x_675:
[----:B------:R-:W-:Y:S05]  /*2580*/  BSYNC B0 ;  /* 0x0000000000007941 */ /* 0x000fea0003800000 */
.L_x_674:
        /* <DEDUP_REMOVED lines=33> */
.L_x_677:
[----:B------:R-:W-:Y:S05]  /*27a0*/  BSYNC B0 ;  /* 0x0000000000007941 */ /* 0x000fea0003800000 */
.L_x_676:
        /* <DEDUP_REMOVED lines=33> */
.L_x_679:
[----:B------:R-:W-:Y:S05]  /*29c0*/  BSYNC B0 ;  /* 0x0000000000007941 */ /* 0x000fea0003800000 */
.L_x_678:
        /* <DEDUP_REMOVED lines=33> */
.L_x_681:
[----:B------:R-:W-:Y:S05]  /*2be0*/  BSYNC B0 ;  /* 0x0000000000007941 */ /* 0x000fea0003800000 */
.L_x_680:
        /* <DEDUP_REMOVED lines=33> */
.L_x_683:
[----:B------:R-:W-:Y:S05]  /*2e00*/  BSYNC B0 ;  /* 0x0000000000007941 */ /* 0x000fea0003800000 */
.L_x_682:
        /* <DEDUP_REMOVED lines=33> */
.L_x_685:
[----:B------:R-:W-:Y:S05]  /*3020*/  BSYNC B0 ;  /* 0x0000000000007941 */ /* 0x000fea0003800000 */
.L_x_684:
        /* <DEDUP_REMOVED lines=44> */
.L_x_692:
[----:B------:R-:W-:Y:S01]  /*32f0*/  ULDC UR16, c[0x0][0x180] ;  /* 0x0000600000107ab9 */ /* 0x000fe20000000800 */
[----:B------:R-:W0:Y:S01]  /*3300*/  S2R R6, SR_TID.X ;  /* 0x0000000000067919 */ /* 0x000e220000002100 */
[----:B------:R-:W-:Y:S01]  /*3310*/  UIMAD UR16, UR20, UR16, URZ ;  /* 0x00000010141072a4 */ /* 0x000fe2000f8e023f */
[----:B-12---:R-:W-:Y:S01]  /*3320*/  IMAD.WIDE.U32 R2, R10, c[0x0][0x180], RZ ;  /* 0x000060000a027a25 */ /* 0x006fe200078e00ff */
        /* <DEDUP_REMOVED lines=12> */
[----:B------:R-:W4:Y:S04]  /*33f0*/  LDL R78, [R1+0x14] ;  /* 0x00001400014e7983 */ /* 0x000f280000100800 */
[----:B------:R-:W-:Y:S01]  /*3400*/  IMAD.WIDE.U32 R2, R5, c[0x0][0x188], R2 ;  /* 0x0000620005027a25 */ /* 0x000fe200078e0002 */
[----:B------:R-:W-:-:S04]  /*3410*/  UIMAD UR23, UR22, UR24, URZ ;  /* 0x00000018161772a4 */ /* 0x000fc8000f8e023f */
[----:B------:R-:W-:Y:S02]  /*3420*/  IADD3 R3, R3, UR16, RZ ;  /* 0x0000001003037c10 */ /* 0x000fe4000fffe0ff */
[C---:B------:R-:W-:Y:S01]  /*3430*/  LEA R60, P0, R2.reuse, c[0x0][0x220], 0x3 ;  /* 0x00008800023c7a11 */ /* 0x040fe200078018ff */
[----:B------:R-:W-:Y:S02]  /*3440*/  UIMAD.WIDE.U32 UR16, UR7, UR24, URZ ;  /* 0x00000018071072a5 */ /* 0x000fe4000f8e003f */
[----:B------:R-:W-:Y:S01]  /*3450*/  UIMAD UR23, UR7, UR25, UR23 ;  /* 0x00000019071772a4 */ /* 0x000fe2000f8e0217 */
[----:B------:R-:W-:Y:S02]  /*3460*/  LEA.HI.X R61, R2, c[0x0][0x224], R3, 0x3, P0 ;  /* 0x00008900023d7a11 */ /* 0x000fe400000f1c03 */
[----:B0-----:R-:W-:Y:S01]  /*3470*/  SHF.L.U32 R4, R6, 0x2, RZ ;  /* 0x0000000206047819 */ /* 0x001fe200000006ff */
[----:B------:R-:W-:Y:S02]  /*3480*/  ULEA UR24, UP0, UR16, UR10, 0x2 ;  /* 0x0000000a10187291 */ /* 0x000fe4000f80103f */
[----:B------:R-:W-:Y:S01]  /*3490*/  UIADD3 UR17, UR17, UR23, URZ ;  /* 0x0000001711117290 */ /* 0x000fe2000fffe03f */
[----:B------:R-:W5:Y:S01]  /*34a0*/  LDG.E.64 R60, [R60.64] ;  /* 0x000000123c3c7981 */ /* 0x000f62000c1e1b00 */
[----:B------:R-:W-:-:S02]  /*34b0*/  LOP3.LUT R4, R4, 0xffffff80, RZ, 0xc0, !PT ;  /* 0xffffff8004047812 */ /* 0x000fc400078ec0ff */
[----:B------:R-:W-:Y:S01]  /*34c0*/  SHF.L.U32 R0, R6, 0x2, RZ ;  /* 0x0000000206007819 */ /* 0x000fe200000006ff */
[----:B------:R-:W-:Y:S01]  /*34d0*/  ULEA.HI.X UR16, UR16, UR14, UR17, 0x2, UP0 ;  /* 0x0000000e10107291 */ /* 0x000fe200080f1411 */
[----:B------:R-:W-:Y:S02]  /*34e0*/  LOP3.LUT R4, R4, 0x1f, R6, 0xf8, !PT ;  /* 0x0000001f04047812 */ /* 0x000fe400078ef806 */
[----:B------:R-:W-:Y:S02]  /*34f0*/  LOP3.LUT R0, R0, 0xffffff80, RZ, 0xc0, !PT ;  /* 0xffffff8000007812 */ /* 0x000fe400078ec0ff */
[----:B------:R-:W-:Y:S01]  /*3500*/  MOV R56, UR24 ;  /* 0x0000001800387c02 */ /* 0x000fe20008000f00 */
[----:B------:R-:W-:Y:S01]  /*3510*/  ULDC.64 UR24, c[0x0][0x1c0] ;  /* 0x0000700000187ab9 */ /* 0x000fe20000000a00 */
[----:B------:R-:W-:Y:S02]  /*3520*/  MOV R57, UR16 ;  /* 0x0000001000397c02 */ /* 0x000fe40008000f00 */
[----:B------:R-:W-:-:S05]  /*3530*/  IADD3 R59, R0, R4, RZ ;  /* 0x00000004003b7210 */ /* 0x000fca0007ffe0ff */
        /* <DEDUP_REMOVED lines=18> */
[C---:B------:R-:W-:Y:S02]  /*3660*/  IADD3 R56, R73.reuse, 0x60, RZ ;  /* 0x0000006049387810 */ /* 0x040fe40007ffe0ff */
[----:B------:R-:W-:Y:S02]  /*3670*/  LEA.HI.SX32 R62, R62, R73, 0x1b ;  /* 0x000000493e3e7211 */ /* 0x000fe400078fdaff */
[----:B------:R-:W-:-:S02]  /*3680*/  IADD3 R136, R73, 0x80, RZ ;  /* 0x0000008049887810 */ /* 0x000fc40007ffe0ff */
[----:B------:R-:W-:Y:S02]  /*3690*/  IADD3 R138, R73, 0xc0, RZ ;  /* 0x000000c0498a7810 */ /* 0x000fe40007ffe0ff */
[-C--:B------:R-:W-:Y:S02]  /*36a0*/  LEA.HI.SX32 R135, R56, R73.reuse, 0x1b ;  /* 0x0000004938877211 */ /* 0x080fe400078fdaff */
[-C--:B------:R-:W-:Y:S02]  /*36b0*/  LEA.HI.SX32 R136, R136, R73.reuse, 0x1b ;  /* 0x0000004988887211 */ /* 0x080fe400078fdaff */
[----:B------:R-:W-:Y:S01]  /*36c0*/  LEA.HI.SX32 R138, R138, R73, 0x1b ;  /* 0x000000498a8a7211 */ /* 0x000fe200078fdaff */
[----:B-----5:R-:W-:Y:S02]  /*36d0*/  FMUL.FTZ R0, R61, R140 ;  /* 0x0000008c3d007220 */ /* 0x020fe40000410000 */
[----:B------:R-:W-:Y:S02]  /*36e0*/  FMUL.FTZ R63, R60, 1.4426950216293334961 ;  /* 0x3fb8aa3b3c3f7820 */ /* 0x000fe40000410000 */
[----:B------:R-:W-:-:S02]  /*36f0*/  FMUL.RZ R3, R0, 0.15915493667125701904 ;  /* 0x3e22f98300037820 */ /* 0x000fc4000040c000 */
[----:B------:R-:W-:Y:S01]  /*3700*/  FMUL.FTZ R0, R61, R154 ;  /* 0x0000009a3d007220 */ /* 0x000fe20000410000 */
[----:B------:R-:W-:Y:S01]  /*3710*/  LEA.HI.SX32 R60, R73, R73, 0x1b ;  /* 0x00000049493c7211 */ /* 0x000fe200078fdaff */
[----:B------:R-:W-:Y:S01]  /*3720*/  FMUL.FTZ R75, R63, R149 ;  /* 0x000000953f4b7220 */ /* 0x000fe20000410000 */
[----:B------:R-:W-:Y:S01]  /*3730*/  MUFU.SIN R9, R3 ;  /* 0x0000000300097308 */ /* 0x000fe20000000400 */
[----:B------:R-:W-:Y:S02]  /*3740*/  FMUL.RZ R58, R0, 0.15915493667125701904 ;  /* 0x3e22f983003a7820 */ /* 0x000fe4000040c000 */
[----:B------:R-:W-:Y:S02]  /*3750*/  FMUL.FTZ R0, R61, R153 ;  /* 0x000000993d007220 */ /* 0x000fe40000410000 */
[----:B------:R-:W-:Y:S02]  /*3760*/  FMUL.FTZ R66, R63, R140 ;  /* 0x0000008c3f427220 */ /* 0x000fe40000410000 */
[----:B------:R-:W-:Y:S01]  /*3770*/  FMUL.RZ R68, R0, 0.15915493667125701904 ;  /* 0x3e22f98300447820 */ /* 0x000fe2000040c000 */
[----:B------:R-:W-:Y:S08]  /*3780*/  MUFU.SIN R2, R58 ;  /* 0x0000003a00027308 */ /* 0x000ff00000000400 */
[----:B------:R0:W-:Y:S01]  /*3790*/  MUFU.COS R8, R58 ;  /* 0x0000003a00087308 */ /* 0x0001e20000000000 */
[----:B--2---:R1:W-:Y:S04]  /*37a0*/  STS.128 [R60.X16], R44 ;  /* 0x0000002c3c007388 */ /* 0x0043e8000000cc00 */
[----:B---3--:R-:W-:Y:S03]  /*37b0*/  STS.128 [R62.X16+0x200], R48 ;  /* 0x000200303e007388 */ /* 0x008fe6000000cc00 */
[----:B------:R-:W-:Y:S01]  /*37c0*/  MUFU.EX2 R75, R75 ;  /* 0x0000004b004b7308 */ /* 0x000fe20000000800 */
[----:B0-----:R-:W-:Y:S01]  /*37d0*/  IADD3 R58, R73, 0xa0, RZ ;  /* 0x000000a0493a7810 */ /* 0x001fe20007ffe0ff */
[----:B----4-:R-:W-:Y:S03]  /*37e0*/  STS.128 [R85.X16+0x400], R52 ;  /* 0x0004003455007388 */ /* 0x010fe6000000cc00 */
[----:B------:R-:W-:-:S03]  /*37f0*/  LEA.HI.SX32 R137, R58, R73, 0x1b ;  /* 0x000000493a897211 */ /* 0x000fc600078fdaff */
[----:B------:R-:W-:Y:S01]  /*3800*/  MUFU.SIN R0, R68 ;  /* 0x0000004400007308 */ /* 0x000fe20000000400 */
[----:B------:R0:W-:Y:S07]  /*3810*/  STS.128 [R135.X16+0x600], R4 ;  /* 0x0006000487007388 */ /* 0x0001ee000000cc00 */
[----:B------:R2:W-:Y:S01]  /*3820*/  MUFU.COS R67, R68 ;  /* 0x0000004400437308 */ /* 0x0005e20000000000 */
[----:B------:R-:W-:Y:S01]  /*3830*/  STS.128 [R136.X16+0x800], R12 ;  /* 0x0008000c88007388 */ /* 0x000fe2000000cc00 */
[----:B-1----:R-:W-:-:S06]  /*3840*/  FMUL.FTZ R45, R61, R151 ;  /* 0x000000973d2d7220 */ /* 0x002fcc0000410000 */
[----:B------:R-:W-:Y:S01]  /*3850*/  MUFU.COS R11, R3 ;  /* 0x00000003000b7308 */ /* 0x000fe20000000000 */
[----:B--2---:R-:W-:Y:S01]  /*3860*/  IADD3 R68, R73, 0xe0, RZ ;  /* 0x000000e049447810 */ /* 0x004fe20007ffe0ff */
[C---:B0-----:R-:W-:Y:S01]  /*3870*/  FMUL.FTZ R4, R61.reuse, R150 ;  /* 0x000000963d047220 */ /* 0x041fe20000410000 */
[----:B------:R-:W-:Y:S02]  /*3880*/  STS.128 [R137.X16+0xa00], R16 ;  /* 0x000a001089007388 */ /* 0x000fe4000000cc00 */
[----:B------:R-:W-:Y:S01]  /*3890*/  LEA.HI.SX32 R139, R68, R73, 0x1b ;  /* 0x00000049448b7211 */ /* 0x000fe200078fdaff */
[----:B------:R-:W-:Y:S01]  /*38a0*/  FMUL.RZ R5, R4, 0.15915493667125701904 ;  /* 0x3e22f98304057820 */ /* 0x000fe2000040c000 */
[----:B------:R0:W-:Y:S01]  /*38b0*/  STS.128 [R138.X16+0xc00], R20 ;  /* 0x000c00148a007388 */ /* 0x0001e2000000cc00 */
[----:B------:R-:W-:Y:S01]  /*38c0*/  FMUL.FTZ R4, R61, R149 ;  /* 0x000000953d047220 */ /* 0x000fe20000410000 */
[----:B------:R-:W-:Y:S01]  /*38d0*/  MUFU.EX2 R66, R66 ;  /* 0x0000004200427308 */ /* 0x000fe20000000800 */
[----:B------:R-:W-:Y:S01]  /*38e0*/  FMUL.RZ R45, R45, 0.15915493667125701904 ;  /* 0x3e22f9832d2d7820 */ /* 0x000fe2000040c000 */
[----:B------:R1:W-:Y:S01]  /*38f0*/  STS.128 [R139.X16+0xe00], R24 ;  /* 0x000e00188b007388 */ /* 0x0003e2000000cc00 */
[----:B------:R-:W-:-:S02]  /*3900*/  FMUL.RZ R6, R4, 0.15915493667125701904 ;  /* 0x3e22f98304067820 */ /* 0x000fc4000040c000 */
[C---:B0-----:R-:W-:Y:S02]  /*3910*/  FMUL.FTZ R21, R63.reuse, R151 ;  /* 0x000000973f157220 */ /* 0x041fe40000410000 */
[----:B-1----:R-:W-:Y:S01]  /*3920*/  FMUL.FTZ R25, R63, R150 ;  /* 0x000000963f197220 */ /* 0x002fe20000410000 */
[----:B------:R-:W-:Y:S08]  /*3930*/  MUFU.COS R20, R45 ;  /* 0x0000002d00147308 */ /* 0x000ff00000000000 */
[----:B------:R-:W0:Y:S08]  /*3940*/  MUFU.EX2 R21, R21 ;  /* 0x0000001500157308 */ /* 0x000e300000000800 */
[----:B------:R-:W1:Y:S08]  /*3950*/  MUFU.SIN R48, R45 ;  /* 0x0000002d00307308 */ /* 0x000e700000000400 */
[----:B------:R-:W-:Y:S08]  /*3960*/  MUFU.COS R23, R5 ;  /* 0x0000000500177308 */ /* 0x000ff00000000000 */
[----:B------:R-:W2:Y:S08]  /*3970*/  MUFU.EX2 R25, R25 ;  /* 0x0000001900197308 */ /* 0x000eb00000000800 */
[----:B------:R-:W3:Y:S08]  /*3980*/  MUFU.SIN R24, R6 ;  /* 0x0000000600187308 */ /* 0x000ef00000000400 */
[----:B------:R-:W4:Y:S01]  /*3990*/  MUFU.COS R74, R6 ;  /* 0x00000006004a7308 */ /* 0x000f220000000000 */
[----:B0-----:R-:W-:-:S02]  /*39a0*/  FMUL.FTZ R19, R21, R20 ;  /* 0x0000001415137220 */ /* 0x001fc40000410000 */
[----:B-1----:R-:W-:Y:S02]  /*39b0*/  FMUL.FTZ R20, R21, R48 ;  /* 0x0000003015147220 */ /* 0x002fe40000410000 */
[----:B--2---:R-:W-:Y:S02]  /*39c0*/  FMUL.FTZ R21, R25, R23 ;  /* 0x0000001719157220 */ /* 0x004fe40000410000 */
[C---:B---3--:R-:W-:Y:S02]  /*39d0*/  FMUL.FTZ R24, R75.reuse, R24 ;  /* 0x000000184b187220 */ /* 0x048fe40000410000 */
[----:B----4-:R-:W-:Y:S02]  /*39e0*/  FMUL.FTZ R23, R75, R74 ;  /* 0x0000004a4b177220 */ /* 0x010fe40000410000 */
[----:B------:R-:W2:Y:S01]  /*39f0*/  LDL R75, [R1+0x10] ;  /* 0x00001000014b7983 */ /* 0x000ea20000100800 */
[----:B------:R-:W-:-:S04]  /*3a00*/  FMUL.FTZ R4, R61, R148 ;  /* 0x000000943d047220 */ /* 0x000fc80000410000 */
[----:B------:R-:W-:Y:S02]  /*3a10*/  FMUL.RZ R12, R4, 0.15915493667125701904 ;  /* 0x3e22f983040c7820 */ /* 0x000fe4000040c000 */
[----:B------:R-:W-:Y:S01]  /*3a20*/  FMUL.FTZ R4, R61, R147 ;  /* 0x000000933d047220 */ /* 0x000fe20000410000 */
[----:B------:R0:W-:Y:S01]  /*3a30*/  MUFU.SIN R22, R5 ;  /* 0x0000000500167308 */ /* 0x0001e20000000400 */
[----:B------:R-:W-:Y:S02]  /*3a40*/  FMUL.FTZ R3, R63, R154 ;  /* 0x0000009a3f037220 */ /* 0x000fe40000410000 */
[C---:B------:R-:W-:Y:S02]  /*3a50*/  FMUL.FTZ R57, R61.reuse, R152 ;  /* 0x000000983d397220 */ /* 0x040fe40000410000 */
[----:B0-----:R-:W-:Y:S02]  /*3a60*/  FMUL.RZ R5, R4, 0.15915493667125701904 ;  /* 0x3e22f98304057820 */ /* 0x001fe4000040c000 */
[----:B------:R-:W-:Y:S01]  /*3a70*/  FMUL.FTZ R4, R61, R146 ;  /* 0x000000923d047220 */ /* 0x000fe20000410000 */
[----:B------:R-:W0:Y:S01]  /*3a80*/  MUFU.EX2 R3, R3 ;  /* 0x0000000300037308 */ /* 0x000e220000000800 */
[----:B------:R-:W-:-:S02]  /*3a90*/  FMUL.FTZ R51, R63, R152 ;  /* 0x000000983f337220 */ /* 0x000fc40000410000 */
[----:B------:R-:W-:Y:S02]  /*3aa0*/  FMUL.RZ R6, R4, 0.15915493667125701904 ;  /* 0x3e22f98304067820 */ /* 0x000fe4000040c000 */
[----:B------:R-:W-:Y:S02]  /*3ab0*/  FMUL.FTZ R4, R61, R145 ;  /* 0x000000913d047220 */ /* 0x000fe40000410000 */
[----:B------:R-:W-:Y:S01]  /*3ac0*/  FMUL.FTZ R69, R63, R153 ;  /* 0x000000993f457220 */ /* 0x000fe20000410000 */
[----:B------:R-:W-:Y:S01]  /*3ad0*/  MUFU.SIN R26, R12 ;  /* 0x0000000c001a7308 */ /* 0x000fe20000000400 */
[----:B------:R-:W-:-:S07]  /*3ae0*/  FMUL.RZ R46, R57, 0.15915493667125701904 ;  /* 0x3e22f983392e7820 */ /* 0x000fce000040c000 */
[----:B------:R1:W-:Y:S01]  /*3af0*/  MUFU.COS R50, R12 ;  /* 0x0000000c00327308 */ /* 0x0003e20000000000 */
[----:B------:R-:W-:Y:S02]  /*3b00*/  FMUL.FTZ R27, R63, R148 ;  /* 0x000000943f1b7220 */ /* 0x000fe40000410000 */
[----:B------:R-:W-:Y:S02]  /*3b10*/  IMAD R73, R98, 0x7, R73 ;  /* 0x0000000762497824 */ /* 0x000fe400078e0249 */
[----:B-1----:R-:W-:Y:S02]  /*3b20*/  FMUL.RZ R12, R4, 0.15915493667125701904 ;  /* 0x3e22f983040c7820 */ /* 0x002fe4000040c000 */
[----:B------:R-:W-:Y:S01]  /*3b30*/  FMUL.FTZ R4, R61, R144 ;  /* 0x000000903d047220 */ /* 0x000fe20000410000 */
[----:B------:R-:W-:Y:S03]  /*3b40*/  MUFU.SIN R44, R46 ;  /* 0x0000002e002c7308 */ /* 0x000fe60000000400 */
[----:B------:R-:W-:-:S05]  /*3b50*/  FMUL.RZ R13, R4, 0.15915493667125701904 ;  /* 0x3e22f983040d7820 */ /* 0x000fca000040c000 */
[----:B------:R-:W1:Y:S01]  /*3b60*/  MUFU.EX2 R51, R51 ;  /* 0x0000003300337308 */ /* 0x000e620000000800 */
[----:B------:R-:W-:-:S07]  /*3b70*/  LEA R88, R98, R71, 0x3 ;  /* 0x0000004762587211 */ /* 0x000fce00078e18ff */
[----:B------:R-:W3:Y:S01]  /*3b80*/  MUFU.EX2 R69, R69 ;  /* 0x0000004500457308 */ /* 0x000ee20000000800 */
[----:B0-----:R-:W-:-:S07]  /*3b90*/  FMUL.FTZ R14, R3, R2 ;  /* 0x00000002030e7220 */ /* 0x001fce0000410000 */
[----:B------:R-:W-:Y:S01]  /*3ba0*/  MUFU.SIN R4, R13 ;  /* 0x0000000d00047308 */ /* 0x000fe20000000400 */
[----:B------:R-:W-:-:S07]  /*3bb0*/  FMUL.FTZ R11, R66, R11 ;  /* 0x0000000b420b7220 */ /* 0x000fce0000410000 */
[----:B------:R0:W-:Y:S01]  /*3bc0*/  MUFU.COS R68, R13 ;  /* 0x0000000d00447308 */ /* 0x0001e20000000000 */
[----:B------:R-:W-:-:S07]  /*3bd0*/  IADD3 R131, R73, 0x1, RZ ;  /* 0x0000000149837810 */ /* 0x000fce0007ffe0ff */
[----:B------:R-:W-:Y:S01]  /*3be0*/  MUFU.SIN R94, R6 ;  /* 0x00000006005e7308 */ /* 0x000fe20000000400 */
[----:B0-----:R-:W-:-:S07]  /*3bf0*/  IADD3 R13, R73, 0x5, RZ ;  /* 0x00000005490d7810 */ /* 0x001fce0007ffe0ff */
[----:B------:R0:W-:Y:S01]  /*3c00*/  MUFU.COS R72, R6 ;  /* 0x0000000600487308 */ /* 0x0001e20000000000 */
[----:B------:R-:W-:Y:S01]  /*3c10*/  LEA.HI.SX32 R90, R13, R88, 0x1b ;  /* 0x000000580d5a7211 */ /* 0x000fe200078fdaff */
[----:B------:R-:W-:-:S06]  /*3c20*/  FMUL.FTZ R13, R3, R8 ;  /* 0x00000008030d7220 */ /* 0x000fcc0000410000 */
[----:B------:R-:W4:Y:S01]  /*3c30*/  MUFU.EX2 R27, R27 ;  /* 0x0000001b001b7308 */ /* 0x000f220000000800 */
[----:B0-----:R-:W-:Y:S01]  /*3c40*/  FMUL.FTZ R6, R61, R143 ;  /* 0x0000008f3d067220 */ /* 0x001fe20000410000 */
[----:B------:R-:W-:-:S06]  /*3c50*/  IADD3 R127, R73, 0x2, RZ ;  /* 0x00000002497f7810 */ /* 0x000fcc0007ffe0ff */
[----:B------:R-:W-:Y:S01]  /*3c60*/  MUFU.SIN R96, R12 ;  /* 0x0000000c00607308 */ /* 0x000fe20000000400 */
[----:B------:R-:W-:Y:S01]  /*3c70*/  FMUL.RZ R16, R6, 0.15915493667125701904 ;  /* 0x3e22f98306107820 */ /* 0x000fe2000040c000 */
[----:B------:R-:W-:-:S06]  /*3c80*/  IADD3 R123, R73, 0x3, RZ ;  /* 0x00000003497b7810 */ /* 0x000fcc0007ffe0ff */
[----:B------:R0:W-:Y:S01]  /*3c90*/  MUFU.COS R70, R12 ;  /* 0x0000000c00467308 */ /* 0x0001e20000000000 */
[C---:B------:R-:W-:Y:S02]  /*3ca0*/  IADD3 R91, R73.reuse, 0x4, RZ ;  /* 0x00000004495b7810 */ /* 0x040fe40007ffe0ff */
[----:B------:R-:W-:Y:S01]  /*3cb0*/  IADD3 R89, R73, 0x6, RZ ;  /* 0x0000000649597810 */ /* 0x000fe20007ffe0ff */
[----:B0-----:R-:W-:-:S04]  /*3cc0*/  FMUL.FTZ R12, R66, R9 ;  /* 0x00000009420c7220 */ /* 0x001fc80000410000 */
[----:B------:R-:W0:Y:S01]  /*3cd0*/  MUFU.COS R49, R46 ;  /* 0x0000002e00317308 */ /* 0x000e220000000000 */
[----:B------:R-:W-:Y:S02]  /*3ce0*/  FMUL.FTZ R9, R61, R142 ;  /* 0x0000008e3d097220 */ /* 0x000fe40000410000 */
[----:B------:R-:W-:Y:S01]  /*3cf0*/  FMUL.FTZ R8, R12, R14 ;  /* 0x0000000e0c087220 */ /* 0x000fe20000410000 */
[----:B------:R-:W-:Y:S01]  /*3d00*/  IADD3 R15, R73, 0x7, RZ ;  /* 0x00000007490f7810 */ /* 0x000fe20007ffe0ff */
[----:B------:R-:W-:Y:S02]  /*3d10*/  FMUL.RZ R77, R9, 0.15915493667125701904 ;  /* 0x3e22f983094d7820 */ /* 0x000fe4000040c000 */
[----:B-1----:R-:W-:Y:S01]  /*3d20*/  FMUL.FTZ R18, R51, R44 ;  /* 0x0000002c33127220 */ /* 0x002fe20000410000 */
[----:B------:R-:W-:Y:S01]  /*3d30*/  MUFU.SIN R6, R16 ;  /* 0x0000001000067308 */ /* 0x000fe20000000400 */
[----:B------:R-:W-:Y:S01]  /*3d40*/  FMUL.FTZ R9, R11, R14 ;  /* 0x0000000e0b097220 */ /* 0x000fe20000410000 */
[-C--:B------:R-:W-:Y:S01]  /*3d50*/  LEA.HI.SX32 R131, R131, R88.reuse, 0x1b ;  /* 0x0000005883837211 */ /* 0x080fe200078fdaff */
[----:B------:R-:W-:Y:S01]  /*3d60*/  FFMA.FTZ R44, R11, R13, -R8 ;  /* 0x0000000d0b2c7223 */ /* 0x000fe20000010808 */
[-C--:B------:R-:W-:Y:S01]  /*3d70*/  LEA.HI.SX32 R127, R127, R88.reuse, 0x1b ;  /* 0x000000587f7f7211 */ /* 0x080fe200078fdaff */
[----:B------:R-:W-:Y:S01]  /*3d80*/  FMUL.FTZ R45, R63, R145 ;  /* 0x000000913f2d7220 */ /* 0x000fe20000410000 */
[----:B------:R-:W-:-:S02]  /*3d90*/  LEA.HI.SX32 R123, R123, R88, 0x1b ;  /* 0x000000587b7b7211 */ /* 0x000fc400078fdaff */
[----:B------:R3:W-:Y:S01]  /*3da0*/  MUFU.COS R71, R16 ;  /* 0x0000001000477308 */ /* 0x0007e20000000000 */
[-C--:B------:R-:W-:Y:S02]  /*3db0*/  LEA.HI.SX32 R91, R91, R88.reuse, 0x1b ;  /* 0x000000585b5b7211 */ /* 0x080fe400078fdaff */
[-C--:B------:R-:W-:Y:S01]  /*3dc0*/  LEA.HI.SX32 R89, R89, R88.reuse, 0x1b ;  /* 0x0000005859597211 */ /* 0x080fe200078fdaff */
[----:B------:R-:W-:Y:S01]  /*3dd0*/  FMUL.FTZ R7, R63, R147 ;  /* 0x000000933f077220 */ /* 0x000fe20000410000 */
[----:B------:R-:W-:Y:S01]  /*3de0*/  LEA.HI.SX32 R88, R15, R88, 0x1b ;  /* 0x000000580f587211 */ /* 0x000fe200078fdaff */
[----:B------:R-:W-:Y:S02]  /*3df0*/  FMUL.FTZ R47, R63, R146 ;  /* 0x000000923f2f7220 */ /* 0x000fe40000410000 */
[C---:B---3--:R-:W-:Y:S02]  /*3e00*/  FMUL.FTZ R16, R69.reuse, R0 ;  /* 0x0000000045107220 */ /* 0x048fe40000410000 */
[----:B------:R-:W-:-:S02]  /*3e10*/  FMUL.FTZ R15, R69, R67 ;  /* 0x00000043450f7220 */ /* 0x000fc40000410000 */
[----:B------:R-:W-:Y:S02]  /*3e20*/  FFMA.FTZ R67, R12, R13, R9 ;  /* 0x0000000d0c437223 */ /* 0x000fe40000010009 */
[C---:B------:R-:W-:Y:S01]  /*3e30*/  FMUL.FTZ R74, R16.reuse, R44 ;  /* 0x0000002c104a7220 */ /* 0x040fe20000410000 */
[----:B------:R-:W1:Y:S01]  /*3e40*/  MUFU.EX2 R45, R45 ;  /* 0x0000002d002d7308 */ /* 0x000e620000000800 */
[----:B------:R-:W-:Y:S02]  /*3e50*/  FMUL.FTZ R22, R25, R22 ;  /* 0x0000001619167220 */ /* 0x000fe40000410000 */
[C---:B----4-:R-:W-:Y:S02]  /*3e60*/  FMUL.FTZ R25, R27.reuse, R50 ;  /* 0x000000321b197220 */ /* 0x050fe40000410000 */
[----:B------:R-:W-:Y:S02]  /*3e70*/  FMUL.FTZ R26, R27, R26 ;  /* 0x0000001a1b1a7220 */ /* 0x000fe40000410000 */
[----:B------:R-:W-:Y:S01]  /*3e80*/  FMUL.FTZ R9, R61, R141 ;  /* 0x0000008d3d097220 */ /* 0x000fe20000410000 */
[----:B------:R-:W-:Y:S01]  /*3e90*/  MUFU.COS R46, R5 ;  /* 0x00000005002e7308 */ /* 0x000fe20000000000 */
[----:B------:R-:W-:-:S02]  /*3ea0*/  FMUL.FTZ R27, R16, R67 ;  /* 0x00000043101b7220 */ /* 0x000fc40000410000 */
[----:B------:R-:W-:Y:S01]  /*3eb0*/  FFMA.FTZ R74, R15, R67, R74 ;  /* 0x000000430f4a7223 */ /* 0x000fe2000001004a */
[----:B------:R-:W-:Y:S01]  /*3ec0*/  LEA.HI.SX32 R134, R73, R73, 0x1b ;  /* 0x0000004949867211 */ /* 0x000fe200078fdaff */
[----:B------:R-:W-:-:S03]  /*3ed0*/  FMUL.RZ R73, R9, 0.15915493667125701904 ;  /* 0x3e22f98309497820 */ /* 0x000fc6000040c000 */
[----:B------:R-:W3:Y:S01]  /*3ee0*/  MUFU.EX2 R7, R7 ;  /* 0x0000000700077308 */ /* 0x000ee20000000800 */
[----:B0-----:R-:W-:Y:S01]  /*3ef0*/  FMUL.FTZ R17, R51, R49 ;  /* 0x0000003133117220 */ /* 0x001fe20000410000 */
[----:B------:R-:W-:-:S06]  /*3f00*/  NOP ;  /* 0x0000000000007918 */ /* 0x000fcc0000000000 */
[----:B------:R-:W0:Y:S01]  /*3f10*/  MUFU.EX2 R47, R47 ;  /* 0x0000002f002f7308 */ /* 0x000e220000000800 */
[----:B------:R-:W-:Y:S01]  /*3f20*/  FFMA.FTZ R44, R15, R44, -R27 ;  /* 0x0000002c0f2c7223 */ /* 0x000fe2000001081b */
[----:B------:R-:W-:Y:S01]  /*3f30*/  ULEA UR23, UP0, UR16, UR11, 0x2 ;  /* 0x0000000b10177291 */ /* 0x000fe2000f80103f */
[C---:B------:R-:W-:Y:S01]  /*3f40*/  FMUL.FTZ R9, R18.reuse, R74 ;  /* 0x0000004a12097220 */ /* 0x040fe20000410000 */
[----:B------:R-:W-:Y:S01]  /*3f50*/  UIADD3 UR17, UR17, UR22, URZ ;  /* 0x0000001611117290 */ /* 0x000fe2000fffe03f */
[-C--:B------:R-:W-:Y:S01]  /*3f60*/  FMUL.FTZ R69, R18, R44.reuse ;  /* 0x0000002c12457220 */ /* 0x080fe20000410000 */
[----:B------:R-:W-:Y:S01]  /*3f70*/  LDS.128 R48, [R134.X16] ;  /* 0x0000000086307984 */ /* 0x000fe2000000cc00 */
[----:B------:R-:W-:Y:S02]  /*3f80*/  FFMA.FTZ R9, R17, R44, -R9 ;  /* 0x0000002c11097223 */ /* 0x000fe40000010809 */
[----:B------:R-:W-:Y:S02]  /*3f90*/  FMUL.FTZ R8, R63, R141 ;  /* 0x0000008d3f087220 */ /* 0x000fe40000410000 */
[----:B------:R-:W-:-:S02]  /*3fa0*/  FFMA.FTZ R69, R17, R74, R69 ;  /* 0x0000004a11457223 */ /* 0x000fc40000010045 */
[C---:B------:R-:W-:Y:S01]  /*3fb0*/  FMUL.FTZ R44, R20.reuse, R9 ;  /* 0x00000009142c7220 */ /* 0x040fe20000410000 */
[----:B------:R4:W-:Y:S01]  /*3fc0*/  MUFU.EX2 R67, R8 ;  /* 0x0000000800437308 */ /* 0x0009e20000000800 */
[----:B-1----:R-:W-:Y:S02]  /*3fd0*/  FMUL.FTZ R95, R45, R70 ;  /* 0x000000462d5f7220 */ /* 0x002fe40000410000 */
[----:B---3--:R-:W-:Y:S02]  /*3fe0*/  FMUL.FTZ R27, R7, R46 ;  /* 0x0000002e071b7220 */ /* 0x008fe40000410000 */
[C---:B0-----:R-:W-:Y:S02]  /*3ff0*/  FMUL.FTZ R93, R47.reuse, R72 ;  /* 0x000000482f5d7220 */ /* 0x041fe40000410000 */
[----:B------:R-:W-:Y:S01]  /*4000*/  FMUL.FTZ R94, R47, R94 ;  /* 0x0000005e2f5e7220 */ /* 0x000fe20000410000 */
[----:B------:R-:W-:Y:S01]  /*4010*/  MUFU.COS R74, R73 ;  /* 0x00000049004a7308 */ /* 0x000fe20000000000 */
[----:B----4-:R-:W-:-:S02]  /*4020*/  FMUL.FTZ R8, R20, R69 ;  /* 0x0000004514087220 */ /* 0x010fc40000410000 */
[----:B------:R-:W-:Y:S02]  /*4030*/  FMUL.FTZ R96, R45, R96 ;  /* 0x000000602d607220 */ /* 0x000fe40000410000 */
[----:B------:R-:W-:Y:S02]  /*4040*/  FFMA.FTZ R69, R19, R69, R44 ;  /* 0x0000004513457223 */ /* 0x000fe4000001002c */
[----:B------:R-:W2:Y:S01]  /*4050*/  LDS.128 R44, [R131.X16+0x10] ;  /* 0x00001000832c7984 */ /* 0x000ea2000000cc00 */
[----:B------:R0:W-:Y:S03]  /*4060*/  MUFU.SIN R70, R73 ;  /* 0x0000004900467308 */ /* 0x0001e60000000400 */
[----:B0-----:R-:W3:Y:S05]  /*4070*/  LDL R73, [R1+0xc] ;  /* 0x00000c0001497983 */ /* 0x001eea0000100800 */
[----:B------:R-:W-:Y:S08]  /*4080*/  MUFU.SIN R0, R77 ;  /* 0x0000004d00007308 */ /* 0x000ff00000000400 */
[----:B------:R0:W-:Y:S02]  /*4090*/  MUFU.COS R2, R77 ;  /* 0x0000004d00027308 */ /* 0x0001e40000000000 */
[----:B0-----:R-:W4:Y:S01]  /*40a0*/  LDL R77, [R1+0x8] ;  /* 0x00000800014d7983 */ /* 0x001f220000100800 */
[----:B------:R-:W-:-:S05]  /*40b0*/  FMUL.FTZ R76, R63, R143 ;  /* 0x0000008f3f4c7220 */ /* 0x000fca0000410000 */
[----:B------:R0:W-:Y:S02]  /*40c0*/  MUFU.EX2 R66, R76 ;  /* 0x0000004c00427308 */ /* 0x0001e40000000800 */
[----:B0-----:R-:W5:Y:S01]  /*40d0*/  LDL R76, [R1+0x4] ;  /* 0x00000400014c7983 */ /* 0x001f620000100800 */
[----:B------:R-:W-:Y:S01]  /*40e0*/  ULEA.HI.X UR16, UR16, UR15, UR17, 0x2, UP0 ;  /* 0x0000000f10107291 */ /* 0x000fe200080f1411 */
[----:B------:R-:W-:-:S05]  /*40f0*/  MOV R64, UR23 ;  /* 0x0000001700407c02 */ /* 0x000fca0008000f00 */
[----:B------:R-:W-:-:S05]  /*4100*/  MOV R65, UR16 ;  /* 0x0000001000417c02 */ /* 0x000fca0008000f00 */
[----:B------:R-:W-:-:S05]  /*4110*/  IMAD.WIDE R64, R59, 0x10, R64 ;  /* 0x000000103b407825 */ /* 0x000fca00078e0240 */
[----:B------:R-:W5:Y:S04]  /*4120*/  LDG.E.128 R52, [R64.64] ;  /* 0x0000001240347981 */ /* 0x000f68000c1e1d00 */
[----:B------:R-:W5:Y:S01]  /*4130*/  LDG.E.128 R56, [R64.64+0x200] ;  /* 0x0002001240387981 */ /* 0x000f62000c1e1d00 */
[C---:B--2---:R-:W-:Y:S02]  /*4140*/  FMUL.FTZ R128, R75.reuse, R46 ;  /* 0x0000002e4b807220 */ /* 0x044fe40000410000 */
[----:B------:R-:W-:Y:S02]  /*4150*/  FMUL.FTZ R126, R75, R47 ;  /* 0x0000002f4b7e7220 */ /* 0x000fe40000410000 */
[----:B------:R-:W2:Y:S01]  /*4160*/  LDL R75, [R1] ;  /* 0x00000000014b7983 */ /* 0x000ea20000100800 */
[----:B------:R0:W-:Y:S01]  /*4170*/  MUFU.SIN R92, R5 ;  /* 0x00000005005c7308 */ /* 0x0001e20000000400 */
[----:B------:R-:W-:-:S02]  /*4180*/  FMUL.FTZ R3, R63, R142 ;  /* 0x0000008e3f037220 */ /* 0x000fc40000410000 */
[----:B0-----:R-:W-:-:S06]  /*4190*/  FMUL.FTZ R5, R63, R144 ;  /* 0x000000903f057220 */ /* 0x001fcc0000410000 */
[----:B------:R-:W0:Y:S01]  /*41a0*/  MUFU.EX2 R5, R5 ;  /* 0x0000000500057308 */ /* 0x000e220000000800 */
[----:B------:R-:W-:-:S07]  /*41b0*/  FFMA.FTZ R72, R19, R9, -R8 ;  /* 0x0000000913487223 */ /* 0x000fce0000010808 */
[----:B------:R-:W1:Y:S01]  /*41c0*/  MUFU.EX2 R3, R3 ;  /* 0x0000000300037308 */ /* 0x000e620000000800 */
[C---:B0-----:R-:W-:Y:S02]  /*41d0*/  FMUL.FTZ R9, R5.reuse, R68 ;  /* 0x0000004405097220 */ /* 0x041fe40000410000 */
[----:B------:R-:W-:Y:S02]  /*41e0*/  FMUL.FTZ R8, R5, R4 ;  /* 0x0000000405087220 */ /* 0x000fe40000410000 */
[CC--:B------:R-:W-:Y:S02]  /*41f0*/  FMUL.FTZ R68, R22.reuse, R72.reuse ;  /* 0x0000004816447220 */ /* 0x0c0fe40000410000 */
[-C--:B------:R-:W-:Y:S02]  /*4200*/  FMUL.FTZ R4, R22, R69.reuse ;  /* 0x0000004516047220 */ /* 0x080fe40000410000 */
[C---:B------:R-:W-:Y:S02]  /*4210*/  FFMA.FTZ R68, R21.reuse, R69, R68 ;  /* 0x0000004515447223 */ /* 0x040fe40000010044 */
[----:B------:R-:W-:-:S02]  /*4220*/  FFMA.FTZ R72, R21, R72, -R4 ;  /* 0x0000004815487223 */ /* 0x000fc40000010804 */
[----:B------:R-:W-:Y:S02]  /*4230*/  FMUL.FTZ R92, R7, R92 ;  /* 0x0000005c075c7220 */ /* 0x000fe40000410000 */
[----:B-1----:R-:W-:Y:S02]  /*4240*/  FMUL.FTZ R4, R3, R0 ;  /* 0x0000000003047220 */ /* 0x002fe40000410000 */
        /* <DEDUP_REMOVED lines=8> */
[----:B------:R-:W-:Y:S01]  /*42d0*/  FMUL.FTZ R133, R79, R50 ;  /* 0x000000324f857220 */ /* 0x000fe20000410000 */
[----:B------:R-:W-:Y:S01]  /*42e0*/  LDS.128 R80, [R88.X16+0x70] ;  /* 0x0000700058507984 */ /* 0x000fe2000000cc00 */
        /* <DEDUP_REMOVED lines=20> */
[C---:B------:R-:W-:Y:S02]  /*4430*/  FMUL.FTZ R130, R78.reuse, R45 ;  /* 0x0000002d4e827220 */ /* 0x040fe40000410000 */
[----:B------:R-:W-:Y:S02]  /*4440*/  FMUL.FTZ R129, R78, R44 ;  /* 0x0000002c4e817220 */ /* 0x000fe40000410000 */
[-C--:B------:R-:W-:Y:S02]  /*4450*/  FMUL.FTZ R74, R92, R72.reuse ;  /* 0x000000485c4a7220 */ /* 0x080fe40000410000 */
[----:B------:R-:W-:Y:S02]  /*4460*/  FFMA.FTZ R71, R27, R72, R71 ;  /* 0x000000481b477223 */ /* 0x000fe40000010047 */
[----:B------:R-:W-:Y:S02]  /*4470*/  FADD.FTZ R67, R130, R67 ;  /* 0x0000004382437221 */ /* 0x000fe40000010000 */
[----:B------:R-:W-:-:S02]  /*4480*/  FADD.FTZ R68, R129, R68 ;  /* 0x0000004481447221 */ /* 0x000fc40000010000 */
[----:B------:R-:W-:Y:S02]  /*4490*/  FFMA.FTZ R74, R27, R69, -R74 ;  /* 0x000000451b4a7223 */ /* 0x000fe4000001084a */
[----:B------:R-:W-:Y:S02]  /*44a0*/  FMUL.FTZ R45, R94, R71 ;  /* 0x000000475e2d7220 */ /* 0x000fe40000410000 */
[C---:B------:R-:W-:Y:S02]  /*44b0*/  FMUL.FTZ R44, R18.reuse, R67 ;  /* 0x00000043122c7220 */ /* 0x040fe40000410000 */
[----:B------:R-:W-:Y:S02]  /*44c0*/  FMUL.FTZ R46, R18, R68 ;  /* 0x00000044122e7220 */ /* 0x000fe40000410000 */
[-C--:B------:R-:W-:Y:S02]  /*44d0*/  FMUL.FTZ R66, R94, R74.reuse ;  /* 0x0000004a5e427220 */ /* 0x080fe40000410000 */
[----:B------:R-:W-:-:S02]  /*44e0*/  FFMA.FTZ R74, R93, R74, -R45 ;  /* 0x0000004a5d4a7223 */ /* 0x000fc4000001082d */
[C---:B------:R-:W-:Y:S02]  /*44f0*/  FFMA.FTZ R67, R17.reuse, R67, R46 ;  /* 0x0000004311437223 */ /* 0x040fe4000001002e */
[----:B------:R-:W-:Y:S02]  /*4500*/  FFMA.FTZ R69, R17, R68, -R44 ;  /* 0x0000004411457223 */ /* 0x000fe4000001082c */
[----:B------:R-:W5:Y:S01]  /*4510*/  LDS.128 R44, [R123.X16+0x30] ;  /* 0x000030007b2c7984 */ /* 0x000f62000000cc00 */
[----:B------:R-:W-:Y:S02]  /*4520*/  FFMA.FTZ R66, R93, R71, R66 ;  /* 0x000000475d427223 */ /* 0x000fe40000010042 */
[----:B------:R-:W-:Y:S02]  /*4530*/  FMUL.FTZ R70, R96, R74 ;  /* 0x0000004a60467220 */ /* 0x000fe40000410000 */
[----:B------:R-:W-:Y:S02]  /*4540*/  FADD.FTZ R67, R126, R67 ;  /* 0x000000437e437221 */ /* 0x000fe40000010000 */
[----:B------:R-:W-:-:S02]  /*4550*/  FMUL.FTZ R68, R96, R66 ;  /* 0x0000004260447220 */ /* 0x000fc40000410000 */
[C---:B------:R-:W-:Y:S02]  /*4560*/  FFMA.FTZ R70, R95.reuse, R66, R70 ;  /* 0x000000425f467223 */ /* 0x040fe40000010046 */
[----:B------:R-:W-:Y:S02]  /*4570*/  FADD.FTZ R69, R128, R69 ;  /* 0x0000004580457221 */ /* 0x000fe40000010000 */
[C---:B------:R-:W-:Y:S02]  /*4580*/  FMUL.FTZ R66, R20.reuse, R67 ;  /* 0x0000004314427220 */ /* 0x040fe40000410000 */
[----:B------:R-:W-:Y:S02]  /*4590*/  FFMA.FTZ R74, R95, R74, -R68 ;  /* 0x0000004a5f4a7223 */ /* 0x000fe40000010844 */
[-C--:B------:R-:W-:Y:S02]  /*45a0*/  FFMA.FTZ R66, R19, R69.reuse, -R66 ;  /* 0x0000004513427223 */ /* 0x080fe40000010842 */
[----:B------:R-:W-:-:S04]  /*45b0*/  FMUL.FTZ R68, R20, R69 ;  /* 0x0000004514447220 */ /* 0x000fc80000410000 */
[----:B------:R-:W-:Y:S02]  /*45c0*/  FFMA.FTZ R67, R19, R67, R68 ;  /* 0x0000004313437223 */ /* 0x000fe40000010044 */
[C---:B------:R-:W-:Y:S02]  /*45d0*/  FMUL.FTZ R71, R8.reuse, R70 ;  /* 0x0000004608477220 */ /* 0x040fe40000410000 */
[-C--:B------:R-:W-:Y:S02]  /*45e0*/  FMUL.FTZ R72, R8, R74.reuse ;  /* 0x0000004a08487220 */ /* 0x080fe40000410000 */
[C---:B------:R-:W-:Y:S02]  /*45f0*/  FFMA.FTZ R74, R9.reuse, R74, -R71 ;  /* 0x0000004a094a7223 */ /* 0x040fe40000010847 */
[----:B------:R-:W-:Y:S02]  /*4600*/  FFMA.FTZ R72, R9, R70, R72 ;  /* 0x0000004609487223 */ /* 0x000fe40000010048 */
[----:B------:R-:W-:-:S02]  /*4610*/  FMUL.FTZ R61, R61, R156 ;  /* 0x0000009c3d3d7220 */ /* 0x000fc40000410000 */
[----:B------:R-:W-:Y:S02]  /*4620*/  FMUL.FTZ R103, R63, R156 ;  /* 0x0000009c3f677220 */ /* 0x000fe40000410000 */
[----:B------:R-:W-:-:S04]  /*4630*/  FMUL.FTZ R63, R6, R74 ;  /* 0x0000004a063f7220 */ /* 0x000fc80000410000 */
[----:B------:R-:W-:Y:S01]  /*4640*/  FFMA.FTZ R63, R7, R72, R63 ;  /* 0x00000048073f7223 */ /* 0x000fe2000001003f */
[----:B------:R-:W-:Y:S01]  /*4650*/  MUFU.EX2 R103, R103 ;  /* 0x0000006700677308 */ /* 0x000fe20000000800 */
[C---:B---3--:R-:W-:Y:S02]  /*4660*/  FMUL.FTZ R125, R73.reuse, R48 ;  /* 0x00000030497d7220 */ /* 0x048fe40000410000 */
[----:B------:R-:W-:Y:S02]  /*4670*/  FMUL.FTZ R124, R73, R49 ;  /* 0x00000031497c7220 */ /* 0x000fe40000410000 */
[----:B------:R-:W-:Y:S02]  /*4680*/  FADD.FTZ R66, R125, R66 ;  /* 0x000000427d427221 */ /* 0x000fe40000010000 */
[----:B------:R-:W-:Y:S02]  /*4690*/  FADD.FTZ R67, R124, R67 ;  /* 0x000000437c437221 */ /* 0x000fe40000010000 */
[----:B------:R-:W-:-:S02]  /*46a0*/  FMUL.FTZ R68, R22, R66 ;  /* 0x0000004216447220 */ /* 0x000fc40000410000 */
[-C--:B------:R-:W-:Y:S02]  /*46b0*/  FMUL.FTZ R48, R22, R67.reuse ;  /* 0x0000004316307220 */ /* 0x080fe40000410000 */
[----:B----4-:R-:W-:Y:S02]  /*46c0*/  FMUL.FTZ R108, R77, R50 ;  /* 0x000000324d6c7220 */ /* 0x010fe40000410000 */
[----:B------:R-:W-:Y:S02]  /*46d0*/  FFMA.FTZ R50, R21, R67, R68 ;  /* 0x0000004315327223 */ /* 0x000fe40000010044 */
[----:B------:R-:W0:Y:S01]  /*46e0*/  LDS.128 R68, [R91.X16+0x40] ;  /* 0x000040005b447984 */ /* 0x000e22000000cc00 */
[----:B------:R-:W-:Y:S02]  /*46f0*/  FMUL.FTZ R99, R77, R51 ;  /* 0x000000334d637220 */ /* 0x000fe40000410000 */
[----:B------:R-:W-:Y:S02]  /*4700*/  FFMA.FTZ R49, R21, R66, -R48 ;  /* 0x0000004215317223 */ /* 0x000fe40000010830 */
[----:B------:R-:W-:-:S02]  /*4710*/  FADD.FTZ R50, R99, R50 ;  /* 0x0000003263327221 */ /* 0x000fc40000010000 */
[----:B------:R-:W-:Y:S02]  /*4720*/  FADD.FTZ R49, R108, R49 ;  /* 0x000000316c317221 */ /* 0x000fe40000010000 */
[----:B------:R-:W-:Y:S02]  /*4730*/  FMUL.RZ R73, R61, 0.15915493667125701904 ;  /* 0x3e22f9833d497820 */ /* 0x000fe4000040c000 */
[----:B------:R-:W-:Y:S02]  /*4740*/  FMUL.FTZ R61, R6, R72 ;  /* 0x00000048063d7220 */ /* 0x000fe40000410000 */
[C---:B------:R-:W-:Y:S02]  /*4750*/  FMUL.FTZ R48, R24.reuse, R50 ;  /* 0x0000003218307220 */ /* 0x040fe40000410000 */
[-C--:B------:R-:W-:Y:S02]  /*4760*/  FMUL.FTZ R51, R24, R49.reuse ;  /* 0x0000003118337220 */ /* 0x080fe40000410000 */
[----:B------:R-:W-:Y:S01]  /*4770*/  FFMA.FTZ R61, R7, R74, -R61 ;  /* 0x0000004a073d7223 */ /* 0x000fe2000001083d */
[----:B------:R-:W1:Y:S01]  /*4780*/  MUFU.COS R104, R73 ;  /* 0x0000004900687308 */ /* 0x000e620000000000 */
[----:B------:R-:W-:-:S02]  /*4790*/  FFMA.FTZ R66, R23, R49, -R48 ;  /* 0x0000003117427223 */ /* 0x000fc40000010830 */
[----:B------:R-:W-:Y:S02]  /*47a0*/  FFMA.FTZ R51, R23, R50, R51 ;  /* 0x0000003217337223 */ /* 0x000fe40000010033 */
[C---:B-----5:R-:W-:Y:S02]  /*47b0*/  FMUL.FTZ R100, R76.reuse, R45 ;  /* 0x0000002d4c647220 */ /* 0x060fe40000410000 */
[----:B------:R-:W-:Y:S01]  /*47c0*/  FMUL.FTZ R101, R76, R44 ;  /* 0x0000002c4c657220 */ /* 0x000fe20000410000 */
[----:B------:R-:W3:Y:S01]  /*47d0*/  MUFU.SIN R48, R73 ;  /* 0x0000004900307308 */ /* 0x000ee20000000400 */
[C---:B------:R-:W-:Y:S01]  /*47e0*/  FMUL.FTZ R44, R4.reuse, R63 ;  /* 0x0000003f042c7220 */ /* 0x040fe20000410000 */
[----:B------:R-:W-:Y:S01]  /*47f0*/  LDS.128 R76, [R89.X16+0x60] ;  /* 0x00006000594c7984 */ /* 0x000fe2000000cc00 */
[----:B------:R-:W-:Y:S02]  /*4800*/  FMUL.FTZ R50, R4, R61 ;  /* 0x0000003d04327220 */ /* 0x000fe40000410000 */
[----:B------:R-:W-:-:S02]  /*4810*/  FADD.FTZ R51, R100, R51 ;  /* 0x0000003364337221 */ /* 0x000fc40000010000 */
[----:B------:R-:W-:Y:S02]  /*4820*/  FADD.FTZ R66, R101, R66 ;  /* 0x0000004265427221 */ /* 0x000fe40000010000 */
[C---:B------:R-:W-:Y:S02]  /*4830*/  FFMA.FTZ R61, R5.reuse, R61, -R44 ;  /* 0x0000003d053d7223 */ /* 0x040fe4000001082c */
[----:B------:R-:W-:Y:S02]  /*4840*/  FFMA.FTZ R63, R5, R63, R50 ;  /* 0x0000003f053f7223 */ /* 0x000fe40000010032 */
[C---:B------:R-:W-:Y:S02]  /*4850*/  FMUL.FTZ R44, R26.reuse, R51 ;  /* 0x000000331a2c7220 */ /* 0x040fe40000410000 */
[-C--:B------:R-:W-:Y:S02]  /*4860*/  FMUL.FTZ R50, R26, R66.reuse ;  /* 0x000000421a327220 */ /* 0x080fe40000410000 */
[----:B------:R-:W-:-:S02]  /*4870*/  FFMA.FTZ R45, R25, R66, -R44 ;  /* 0x00000042192d7223 */ /* 0x000fc4000001082c */
[----:B------:R-:W-:Y:S02]  /*4880*/  FFMA.FTZ R50, R25, R51, R50 ;  /* 0x0000003319327223 */ /* 0x000fe40000010032 */
[C---:B-1----:R-:W-:Y:S02]  /*4890*/  FMUL.FTZ R104, R103.reuse, R104 ;  /* 0x0000006867687220 */ /* 0x042fe40000410000 */
[----:B---3--:R-:W-:Y:S02]  /*48a0*/  FMUL.FTZ R103, R103, R48 ;  /* 0x0000003067677220 */ /* 0x008fe40000410000 */
[C---:B--2---:R-:W-:Y:S02]  /*48b0*/  FMUL.FTZ R102, R75.reuse, R46 ;  /* 0x0000002e4b667220 */ /* 0x044fe40000410000 */
[----:B------:R-:W-:Y:S02]  /*48c0*/  FMUL.FTZ R105, R75, R47 ;  /* 0x0000002f4b697220 */ /* 0x000fe40000410000 */
[----:B------:R-:W-:Y:S01]  /*48d0*/  FADD.FTZ R45, R102, R45 ;  /* 0x0000002d662d7221 */ /* 0x000fe20000010000 */
[----:B------:R-:W1:Y:S01]  /*48e0*/  LDS.128 R72, [R90.X16+0x50] ;  /* 0x000050005a487984 */ /* 0x000e62000000cc00 */
[----:B------:R-:W-:-:S02]  /*48f0*/  FADD.FTZ R50, R105, R50 ;  /* 0x0000003269327221 */ /* 0x000fc40000010000 */
[----:B------:R-:W-:Y:S02]  /*4900*/  FMUL.FTZ R48, R2, R61 ;  /* 0x0000003d02307220 */ /* 0x000fe40000410000 */
[C---:B------:R-:W-:Y:S02]  /*4910*/  FMUL.FTZ R44, R92.reuse, R50 ;  /* 0x000000325c2c7220 */ /* 0x040fe40000410000 */
[----:B------:R-:W-:Y:S02]  /*4920*/  FMUL.FTZ R46, R92, R45 ;  /* 0x0000002d5c2e7220 */ /* 0x000fe40000410000 */
[-C--:B------:R-:W-:Y:S02]  /*4930*/  FMUL.FTZ R84, R2, R63.reuse ;  /* 0x0000003f02547220 */ /* 0x080fe40000410000 */
[----:B------:R-:W-:Y:S02]  /*4940*/  FFMA.FTZ R155, R3, R63, R48 ;  /* 0x0000003f039b7223 */ /* 0x000fe40000010030 */
[----:B------:R-:W-:-:S02]  /*4950*/  FFMA.FTZ R66, R27, R45, -R44 ;  /* 0x0000002d1b427223 */ /* 0x000fc4000001082c */
[----:B------:R-:W-:Y:S02]  /*4960*/  FFMA.FTZ R63, R27, R50, R46 ;  /* 0x000000321b3f7223 */ /* 0x000fe4000001002e */
[C---:B0-----:R-:W-:Y:S01]  /*4970*/  FMUL.FTZ R106, R165.reuse, R69 ;  /* 0x00000045a56a7220 */ /* 0x041fe20000410000 */
[----:B------:R0:W2:Y:S01]  /*4980*/  LDG.E.128 R44, [R64.64+0x400] ;  /* 0x00040012402c7981 */ /* 0x0000a2000c1e1d00 */
[----:B------:R-:W-:Y:S02]  /*4990*/  FMUL.FTZ R107, R165, R68 ;  /* 0x00000044a56b7220 */ /* 0x000fe40000410000 */
[----:B------:R-:W-:Y:S01]  /*49a0*/  FFMA.FTZ R84, R3, R61, -R84 ;  /* 0x0000003d03547223 */ /* 0x000fe20000010854 */
[----:B------:R0:W3:Y:S01]  /*49b0*/  LDG.E.128 R48, [R64.64+0x600] ;  /* 0x0006001240307981 */ /* 0x0000e2000c1e1d00 */
[----:B------:R-:W-:Y:S02]  /*49c0*/  FADD.FTZ R63, R106, R63 ;  /* 0x0000003f6a3f7221 */ /* 0x000fe40000010000 */
[----:B------:R-:W-:-:S02]  /*49d0*/  FADD.FTZ R61, R107, R66 ;  /* 0x000000426b3d7221 */ /* 0x000fc40000010000 */
[C---:B------:R-:W-:Y:S02]  /*49e0*/  FMUL.FTZ R68, R94.reuse, R63 ;  /* 0x0000003f5e447220 */ /* 0x040fe40000410000 */
        /* <DEDUP_REMOVED lines=8> */
[----:B0-----:R-:W2:Y:S01]  /*4a70*/  LDG.E.128 R64, [R64.64+0xe00] ;  /* 0x000e001240407981 */ /* 0x001ea2000c1e1d00 */
[----:B------:R-:W-:-:S02]  /*4a80*/  FMUL.FTZ R109, R164, R71 ;  /* 0x00000047a46d7220 */ /* 0x000fc40000410000 */
[----:B------:R-:W-:Y:S02]  /*4a90*/  FMUL.FTZ R110, R164, R70 ;  /* 0x00000046a46e7220 */ /* 0x000fe40000410000 */
[----:B------:R-:W-:Y:S02]  /*4aa0*/  FADD.FTZ R69, R109, R69 ;  /* 0x000000456d457221 */ /* 0x000fe40000010000 */
[----:B------:R-:W-:Y:S02]  /*4ab0*/  FADD.FTZ R68, R110, R68 ;  /* 0x000000446e447221 */ /* 0x000fe40000010000 */
[C---:B------:R-:W-:Y:S02]  /*4ac0*/  FMUL.FTZ R71, R96.reuse, R69 ;  /* 0x0000004560477220 */ /* 0x040fe40000410000 */
[-C--:B------:R-:W-:Y:S02]  /*4ad0*/  FMUL.FTZ R70, R96, R68.reuse ;  /* 0x0000004460467220 */ /* 0x080fe40000410000 */
[----:B------:R-:W-:-:S02]  /*4ae0*/  FFMA.FTZ R71, R95, R68, -R71 ;  /* 0x000000445f477223 */ /* 0x000fc40000010847 */
[----:B------:R-:W-:Y:S02]  /*4af0*/  FFMA.FTZ R68, R95, R69, R70 ;  /* 0x000000455f447223 */ /* 0x000fe40000010046 */
[C---:B-1----:R-:W-:Y:S02]  /*4b00*/  FMUL.FTZ R111, R163.reuse, R73 ;  /* 0x00000049a36f7220 */ /* 0x042fe40000410000 */
[----:B------:R-:W-:Y:S02]  /*4b10*/  FMUL.FTZ R112, R163, R72 ;  /* 0x00000048a3707220 */ /* 0x000fe40000410000 */
[----:B------:R-:W-:Y:S02]  /*4b20*/  FADD.FTZ R68, R111, R68 ;  /* 0x000000446f447221 */ /* 0x000fe40000010000 */
[----:B------:R-:W-:Y:S02]  /*4b30*/  FADD.FTZ R71, R112, R71 ;  /* 0x0000004770477221 */ /* 0x000fe40000010000 */
[----:B------:R-:W-:-:S02]  /*4b40*/  FMUL.FTZ R70, R8, R68 ;  /* 0x0000004408467220 */ /* 0x000fc40000410000 */
[-C--:B------:R-:W-:Y:S02]  /*4b50*/  FMUL.FTZ R72, R8, R71.reuse ;  /* 0x0000004708487220 */ /* 0x080fe40000410000 */
[C---:B------:R-:W-:Y:S02]  /*4b60*/  FFMA.FTZ R69, R9.reuse, R71, -R70 ;  /* 0x0000004709457223 */ /* 0x040fe40000010846 */
[C---:B------:R-:W-:Y:S02]  /*4b70*/  FMUL.FTZ R114, R162.reuse, R74 ;  /* 0x0000004aa2727220 */ /* 0x040fe40000410000 */
[----:B------:R-:W-:Y:S02]  /*4b80*/  FFMA.FTZ R68, R9, R68, R72 ;  /* 0x0000004409447223 */ /* 0x000fe40000010048 */
[----:B------:R-:W-:Y:S02]  /*4b90*/  FMUL.FTZ R113, R162, R75 ;  /* 0x0000004ba2717220 */ /* 0x000fe40000410000 */
[----:B------:R-:W-:-:S02]  /*4ba0*/  FADD.FTZ R69, R114, R69 ;  /* 0x0000004572457221 */ /* 0x000fc40000010000 */
[----:B------:R-:W-:Y:S02]  /*4bb0*/  FADD.FTZ R68, R113, R68 ;  /* 0x0000004471447221 */ /* 0x000fe40000010000 */
[C---:B------:R-:W-:Y:S02]  /*4bc0*/  FMUL.FTZ R71, R6.reuse, R69 ;  /* 0x0000004506477220 */ /* 0x040fe40000410000 */
[-C--:B------:R-:W-:Y:S02]  /*4bd0*/  FMUL.FTZ R70, R6, R68.reuse ;  /* 0x0000004406467220 */ /* 0x080fe40000410000 */
[----:B------:R-:W-:Y:S02]  /*4be0*/  FFMA.FTZ R68, R7, R68, R71 ;  /* 0x0000004407447223 */ /* 0x000fe40000010047 */
        /* <DEDUP_REMOVED lines=8> */
[C---:B------:R-:W-:Y:S02]  /*4c70*/  FMUL.FTZ R118, R160.reuse, R78 ;  /* 0x0000004ea0767220 */ /* 0x040fe40000410000 */
        /* <DEDUP_REMOVED lines=12> */
[C---:B------:R-:W-:Y:S02]  /*4d40*/  FMUL.FTZ R70, R103.reuse, R68 ;  /* 0x0000004467467220 */ /* 0x040fe40000410000 */
[-C--:B------:R-:W-:Y:S02]  /*4d50*/  FMUL.FTZ R71, R103, R69.reuse ;  /* 0x0000004567477220 */ /* 0x080fe40000410000 */
[----:B------:R-:W-:Y:S02]  /*4d60*/  FFMA.FTZ R69, R104, R69, -R70 ;  /* 0x0000004568457223 */ /* 0x000fe40000010846 */
[----:B------:R-:W-:Y:S02]  /*4d70*/  FMUL.FTZ R122, R158, R82 ;  /* 0x000000529e7a7220 */ /* 0x000fe40000410000 */
[----:B------:R-:W-:-:S02]  /*4d80*/  FFMA.FTZ R68, R104, R68, R71 ;  /* 0x0000004468447223 */ /* 0x000fc40000010047 */
[----:B------:R-:W-:Y:S02]  /*4d90*/  FMUL.FTZ R121, R158, R83 ;  /* 0x000000539e797220 */ /* 0x000fe40000410000 */
[----:B------:R-:W-:Y:S02]  /*4da0*/  FADD.FTZ R86, R122, R69 ;  /* 0x000000457a567221 */ /* 0x000fe40000010000 */
        /* <DEDUP_REMOVED lines=12> */
[----:B------:R-:W-:-:S02]  /*4e70*/  FFMA.FTZ R73, R84, R68, R73 ;  /* 0x0000004454497223 */ /* 0x000fc40000010049 */
[----:B------:R-:W-:Y:S02]  /*4e80*/  FFMA.FTZ R72, R84, R69, -R72 ;  /* 0x0000004554487223 */ /* 0x000fe40000010848 */
[----:B------:R-:W-:-:S04]  /*4e90*/  FMUL.FTZ R69, R155, R70 ;  /* 0x000000469b457220 */ /* 0x000fc80000410000 */
[----:B------:R-:W-:Y:S02]  /*4ea0*/  @P0 FADD.FTZ R87, R87, R73 ;  /* 0x0000004957570221 */ /* 0x000fe40000010000 */
[CC--:B------:R-:W-:Y:S02]  /*4eb0*/  FMUL.FTZ R68, R155.reuse, R71.reuse ;  /* 0x000000479b447220 */ /* 0x0c0fe40000410000 */
[----:B------:R-:W-:Y:S02]  /*4ec0*/  @P0 FADD.FTZ R86, R86, R72 ;  /* 0x0000004856560221 */ /* 0x000fe40000010000 */
[C---:B------:R-:W-:Y:S02]  /*4ed0*/  FFMA.FTZ R71, R84.reuse, R71, R69 ;  /* 0x0000004754477223 */ /* 0x040fe40000010045 */
[----:B------:R-:W-:Y:S01]  /*4ee0*/  @P0 FFMA.FTZ R84, R84, R70, -R68 ;  /* 0x0000004654540223 */ /* 0x000fe20000010844 */
[----:B------:R-:W0:Y:S02]  /*4ef0*/  SHFL.UP PT, R69, R87, 0x2, RZ ;  /* 0x0440000057457989 */ /* 0x000e2400000e00ff */
[----:B------:R-:W-:-:S02]  /*4f00*/  FSEL R155, R155, R71, !P0 ;  /* 0x000000479b9b7208 */ /* 0x000fc40004000000 */
[----:B------:R-:W1:Y:S04]  /*4f10*/  SHFL.UP PT, R68, R86, 0x2, RZ ;  /* 0x0440000056447989 */ /* 0x000e6800000e00ff */
[----:B------:R-:W1:Y:S04]  /*4f20*/  SHFL.UP PT, R70, R84, 0x2, RZ ;  /* 0x0440000054467989 */ /* 0x000e6800000e00ff */
[----:B------:R-:W1:Y:S01]  /*4f30*/  SHFL.UP PT, R71, R155, 0x2, RZ ;  /* 0x044000009b477989 */ /* 0x000e6200000e00ff */
[----:B------:R-:W-:Y:S01]  /*4f40*/  ISETP.GE.AND P0, PT, R98, 0x2, PT ;  /* 0x000000026200780c */ /* 0x000fe20003f06270 */
[----:B0-----:R-:W-:-:S02]  /*4f50*/  FMUL.FTZ R73, R155, R69 ;  /* 0x000000459b497220 */ /* 0x001fc40000410000 */
[CC--:B-1----:R-:W-:Y:S02]  /*4f60*/  FMUL.FTZ R72, R155.reuse, R68.reuse ;  /* 0x000000449b487220 */ /* 0x0c2fe40000410000 */
[C---:B------:R-:W-:Y:S02]  /*4f70*/  FFMA.FTZ R73, R84.reuse, R68, -R73 ;  /* 0x0000004454497223 */ /* 0x040fe40000010849 */
[----:B------:R-:W-:Y:S02]  /*4f80*/  FFMA.FTZ R72, R84, R69, R72 ;  /* 0x0000004554487223 */ /* 0x000fe40000010048 */
[----:B------:R-:W-:-:S04]  /*4f90*/  FMUL.FTZ R69, R155, R70 ;  /* 0x000000469b457220 */ /* 0x000fc80000410000 */
[----:B------:R-:W-:Y:S02]  /*4fa0*/  @P0 FADD.FTZ R86, R86, R73 ;  /* 0x0000004956560221 */ /* 0x000fe40000010000 */
[-C--:B------:R-:W-:Y:S02]  /*4fb0*/  FMUL.FTZ R68, R155, R71.reuse ;  /* 0x000000479b447220 */ /* 0x080fe40000410000 */
[----:B------:R-:W-:Y:S02]  /*4fc0*/  @P0 FADD.FTZ R87, R87, R72 ;  /* 0x0000004857570221 */ /* 0x000fe40000010000 */
[C---:B------:R-:W-:Y:S02]  /*4fd0*/  FFMA.FTZ R71, R84.reuse, R71, R69 ;  /* 0x0000004754477223 */ /* 0x040fe40000010045 */
[----:B------:R-:W-:Y:S01]  /*4fe0*/  @P0 FFMA.FTZ R84, R84, R70, -R68 ;  /* 0x0000004654540223 */ /* 0x000fe20000010844 */
        /* <DEDUP_REMOVED lines=12> */
[CC--:B------:R-:W-:Y:S02]  /*50b0*/  FFMA.FTZ R68, R84.reuse, R71.reuse, R68 ;  /* 0x0000004754447223 */ /* 0x0c0fe40000010044 */
[----:B------:R-:W-:Y:S01]  /*50c0*/  FMUL.FTZ R71, R155, R71 ;  /* 0x000000479b477220 */ /* 0x000fe20000410000 */
[----:B------:R-:W0:Y:S01]  /*50d0*/  SHFL.UP PT, R72, R86, 0x8, RZ ;  /* 0x0500000056487989 */ /* 0x000e2200000e00ff */
[----:B------:R-:W-:Y:S02]  /*50e0*/  @P0 FADD.FTZ R87, R87, R73 ;  /* 0x0000004957570221 */ /* 0x000fe40000010000 */
[----:B------:R-:W-:Y:S01]  /*50f0*/  @P0 FFMA.FTZ R84, R84, R70, -R71 ;  /* 0x0000004654540223 */ /* 0x000fe20000010847 */
[----:B------:R-:W-:Y:S02]  /*5100*/  FSEL R155, R155, R68, !P0 ;  /* 0x000000449b9b7208 */ /* 0x000fe40004000000 */
        /* <DEDUP_REMOVED lines=11> */
[C---:B------:R-:W-:Y:S01]  /*51c0*/  FMUL.FTZ R72, R155.reuse, R68 ;  /* 0x000000449b487220 */ /* 0x040fe20000410000 */
[----:B------:R-:W-:Y:S01]  /*51d0*/  FSEL R70, R155, R70, !P0 ;  /* 0x000000469b467208 */ /* 0x000fe20004000000 */
[----:B------:R-:W-:Y:S01]  /*51e0*/  @P0 FADD.FTZ R86, R86, R73 ;  /* 0x0000004956560221 */ /* 0x000fe20000010000 */
[----:B------:R-:W0:Y:S01]  /*51f0*/  SHFL.UP PT, R68, R87, 0x10, RZ ;  /* 0x0600000057447989 */ /* 0x000e2200000e00ff */
[----:B------:R-:W-:-:S03]  /*5200*/  @P0 FFMA.FTZ R84, R84, R69, -R72 ;  /* 0x0000004554540223 */ /* 0x000fc60000010848 */
[----:B------:R-:W1:Y:S04]  /*5210*/  S2R R155, SR_TID.X ;  /* 0x00000000009b7919 */ /* 0x000e680000002100 */
[----:B------:R-:W3:Y:S04]  /*5220*/  SHFL.UP PT, R69, R86, 0x10, RZ ;  /* 0x0600000056457989 */ /* 0x000ee800000e00ff */
[----:B------:R-:W4:Y:S04]  /*5230*/  SHFL.UP PT, R71, R84, 0x10, RZ ;  /* 0x0600000054477989 */ /* 0x000f2800000e00ff */
[----:B------:R-:W5:Y:S01]  /*5240*/  SHFL.UP PT, R72, R70, 0x10, RZ ;  /* 0x0600000046487989 */ /* 0x000f6200000e00ff */
[----:B------:R-:W-:-:S02]  /*5250*/  ISETP.NE.AND P2, PT, R98, 0x1f, PT ;  /* 0x0000001f6200780c */ /* 0x000fc40003f45270 */
[----:B------:R-:W-:Y:S01]  /*5260*/  ISETP.GE.AND P1, PT, R98, 0x10, PT ;  /* 0x000000106200780c */ /* 0x000fe20003f26270 */
[CC--:B0-----:R-:W-:Y:S01]  /*5270*/  FMUL.FTZ R73, R70.reuse, R68.reuse ;  /* 0x0000004446497220 */ /* 0x0c1fe20000410000 */
[----:B-1----:R-:W-:Y:S01]  /*5280*/  LOP3.LUT P0, RZ, R155, 0x1f, RZ, 0xc0, !PT ;  /* 0x0000001f9bff7812 */ /* 0x002fe2000780c0ff */
[----:B--2---:R0:W-:Y:S01]  /*5290*/  STS.128 [R85.X16+0x4600], R44 ;  /* 0x0046002c55007388 */ /* 0x0041e2000000cc00 */
[-C--:B---3--:R-:W-:Y:S02]  /*52a0*/  FMUL.FTZ R75, R70, R69.reuse ;  /* 0x00000045464b7220 */ /* 0x088fe40000410000 */
[----:B------:R-:W-:Y:S01]  /*52b0*/  ISETP.EQ.OR P0, PT, RZ, UR6, P0 ;  /* 0x00000006ff007c0c */ /* 0x000fe20008702670 */
[----:B------:R-:W-:Y:S02]  /*52c0*/  FFMA.FTZ R73, R84, R69, -R73 ;  /* 0x0000004554497223 */ /* 0x000fe40000010849 */
[----:B----4-:R-:W-:Y:S02]  /*52d0*/  FMUL.FTZ R69, R70, R71 ;  /* 0x0000004746457220 */ /* 0x010fe40000410000 */
[----:B------:R-:W-:Y:S01]  /*52e0*/  @!P2 SHF.R.U32.HI R80, RZ, 0x1, R155 ;  /* 0x00000001ff50a819 */ /* 0x000fe2000001169b */
[----:B------:R-:W-:-:S02]  /*52f0*/  FFMA.FTZ R68, R84, R68, R75 ;  /* 0x0000004454447223 */ /* 0x000fc4000001004b */
[-C--:B-----5:R-:W-:Y:S02]  /*5300*/  FFMA.FTZ R69, R84, R72.reuse, R69 ;  /* 0x0000004854457223 */ /* 0x0a0fe40000010045 */
[----:B------:R-:W-:Y:S01]  /*5310*/  FMUL.FTZ R72, R70, R72 ;  /* 0x0000004846487220 */ /* 0x000fe20000410000 */
[----:B0-----:R-:W-:Y:S01]  /*5320*/  HFMA2.MMA R45, -RZ, RZ, 0, 0 ;  /* 0x00000000ff2d7435 */ /* 0x001fe200000001ff */
[----:B------:R-:W-:Y:S01]  /*5330*/  STS.128 [R135.X16+0x4800], R48 ;  /* 0x0048003087007388 */ /* 0x000fe2000000cc00 */
[----:B------:R-:W-:Y:S01]  /*5340*/  MOV R44, 0x3f800000 ;  /* 0x3f800000002c7802 */ /* 0x000fe20000000f00 */
[----:B------:R-:W-:Y:S01]  /*5350*/  CS2R R46, SRZ ;  /* 0x00000000002e7805 */ /* 0x000fe2000001ff00 */
[----:B------:R-:W-:Y:S01]  /*5360*/  MOV R81, UR7 ;  /* 0x0000000700517c02 */ /* 0x000fe20008000f00 */
[----:B------:R-:W-:Y:S01]  /*5370*/  STS.128 [R136.X16+0x4a00], R52 ;  /* 0x004a003488007388 */ /* 0x000fe2000000cc00 */
[----:B------:R-:W-:Y:S01]  /*5380*/  @P1 FFMA.FTZ R84, R84, R71, -R72 ;  /* 0x0000004754541223 */ /* 0x000fe20000010848 */
[----:B------:R-:W-:Y:S01]  /*5390*/  FSEL R85, R70, R69, !P1 ;  /* 0x0000004546557208 */ /* 0x000fe20004800000 */
[----:B------:R-:W-:Y:S01]  /*53a0*/  @P1 FADD.FTZ R86, R86, R73 ;  /* 0x0000004956561221 */ /* 0x000fe20000010000 */
[----:B------:R-:W-:Y:S01]  /*53b0*/  STS.128 [R137.X16+0x4c00], R56 ;  /* 0x004c003889007388 */ /* 0x000fe2000000cc00 */
[----:B------:R-:W-:Y:S01]  /*53c0*/  @P1 FADD.FTZ R87, R87, R68 ;  /* 0x0000004457571221 */ /* 0x000fe20000010000 */
[----:B------:R-:W-:-:S02]  /*53d0*/  @!P2 LOP3.LUT R80, R80, 0x7ffffff0, RZ, 0xc0, !PT ;  /* 0x7ffffff05050a812 */ /* 0x000fc400078ec0ff */
        /* <DEDUP_REMOVED lines=86> */
.L_x_688:
[----:B-1234-:R-:W-:Y:S01]  /*5940*/  ISETP.NE.AND P0, PT, R98, RZ, PT ;  /* 0x000000ff6200720c */ /* 0x01efe20003f05270 */
[C---:B------:R-:W-:Y:S02]  /*5950*/  FMUL.FTZ R81, R127.reuse, R47 ;  /* 0x0000002f7f517220 */ /* 0x040fe40000410000 */
[----:B------:R-:W-:Y:S02]  /*5960*/  FMUL.FTZ R80, R127, R45 ;  /* 0x0000002d7f507220 */ /* 0x000fe40000410000 */
[C---:B------:R-:W-:Y:S02]  /*5970*/  FFMA.FTZ R81, R88.reuse, R46, -R81 ;  /* 0x0000002e58517223 */ /* 0x040fe40000010851 */
[----:B------:R-:W-:-:S02]  /*5980*/  FFMA.FTZ R80, R88, R44, -R80 ;  /* 0x0000002c58507223 */ /* 0x000fc40000010850 */
        /* <DEDUP_REMOVED lines=11> */
.L_x_689:
[----:B------:R-:W-:Y:S05]  /*5a40*/  BSYNC B0 ;  /* 0x0000000000007941 */ /* 0x000fea0003800000 */
.L_x_687:
        /* <DEDUP_REMOVED lines=130> */
.L_x_691:
[----:B------:R-:W-:Y:S05]  /*6270*/  BSYNC B0 ;  /* 0x0000000000007941 */ /* 0x000fea0003800000 */
.L_x_690:
        /* <DEDUP_REMOVED lines=54> */
.L_x_686:
[----:B------:R-:W0:Y:S01]  /*65e0*/  S2R R12, SR_TID.X ;  /* 0x00000000000c7919 */ /* 0x000e220000002100 */
[----:B------:R-:W-:-:S02]  /*65f0*/  USHF.L.U32 UR23, UR6, 0xb, URZ ;  /* 0x0000000b06177899 */ /* 0x000fc4000800063f */
[----:B------:R-:W-:Y:S01]  /*6600*/  ULDC UR7, c[0x0][0x200] ;  /* 0x0000800000077ab9 */ /* 0x000fe20000000800 */
[----:B------:R-:W-:Y:S01]  /*6610*/  BAR.SYNC.DEFER_BLOCKING 0x0 ;  /* 0x0000000000007b1d */ /* 0x000fe20000010000 */
[----:B------:R-:W-:Y:S02]  /*6620*/  UIMAD UR7, UR21, UR7, URZ ;  /* 0x00000007150772a4 */ /* 0x000fe4000f8e023f */
[----:B------:R-:W-:Y:S01]  /*6630*/  USHF.R.S32.HI UR24, URZ, 0x1f, UR23 ;  /* 0x0000001f3f187899 */ /* 0x000fe20008011417 */
[----:B-1----:R-:W-:Y:S02]  /*6640*/  MOV R2, UR23 ;  /* 0x0000001700027c02 */ /* 0x002fe40008000f00 */
[----:B------:R-:W-:Y:S01]  /*6650*/  ULDC UR16, c[0x0][0x1f0] ;  /* 0x00007c0000107ab9 */ /* 0x000fe20000000800 */
[----:B------:R-:W-:Y:S01]  /*6660*/  MOV R4, UR7 ;  /* 0x0000000700047c02 */ /* 0x000fe20008000f00 */
[----:B------:R-:W-:Y:S01]  /*6670*/  UIMAD UR16, UR21, UR16, URZ ;  /* 0x00000010151072a4 */ /* 0x000fe2000f8e023f */
[----:B------:R-:W-:Y:S01]  /*6680*/  MOV R3, UR24 ;  /* 0x0000001800037c02 */ /* 0x000fe20008000f00 */
[----:B------:R-:W-:-:S02]  /*6690*/  ULDC UR17, c[0x0][0x208] ;  /* 0x0000820000117ab9 */ /* 0x000fc40000000800 */
[C---:B------:R-:W-:Y:S01]  /*66a0*/  IMAD R7, R157.reuse, c[0x0][0x204], R4 ;  /* 0x000081009d077a24 */ /* 0x040fe200078e0204 */
[----:B------:R-:W-:Y:S01]  /*66b0*/  UIMAD UR7, UR20, UR17, URZ ;  /* 0x00000011140772a4 */ /* 0x000fe2000f8e023f */
[----:B------:R-:W-:Y:S01]  /*66c0*/  IMAD.WIDE.U32 R4, R157, c[0x0][0x200], R2 ;  /* 0x000080009d047a25 */ /* 0x000fe200078e0002 */
[----:B------:R-:W-:Y:S01]  /*66d0*/  MOV R6, UR16 ;  /* 0x0000001000067c02 */ /* 0x000fe20008000f00 */
[----:B------:R-:W-:Y:S02]  /*66e0*/  ULDC UR22, c[0x0][0x1f8] ;  /* 0x00007e0000167ab9 */ /* 0x000fe40000000800 */
[----:B------:R-:W-:Y:S01]  /*66f0*/  UIMAD UR16, UR20, UR22, URZ ;  /* 0x00000016141072a4 */ /* 0x000fe2000f8e023f */
[----:B------:R-:W-:Y:S01]  /*6700*/  IADD3 R5, R5, R7, RZ ;  /* 0x0000000705057210 */ /* 0x000fe20007ffe0ff */
[C---:B------:R-:W-:Y:S01]  /*6710*/  IMAD R9, R157.reuse, c[0x0][0x1f4], R6 ;  /* 0x00007d009d097a24 */ /* 0x040fe200078e0206 */
[----:B0-----:R-:W-:Y:S01]  /*6720*/  SHF.L.U32 R14, R12, 0x2, RZ ;  /* 0x000000020c0e7819 */ /* 0x001fe200000006ff */
[----:B------:R-:W-:Y:S01]  /*6730*/  IMAD.WIDE.U32 R6, R157, c[0x0][0x1f0], R2 ;  /* 0x00007c009d067a25 */ /* 0x000fe200078e0002 */
[----:B------:R-:W-:-:S02]  /*6740*/  MOV R11, UR7 ;  /* 0x00000007000b7c02 */ /* 0x000fc40008000f00 */
[----:B------:R-:W-:Y:S01]  /*6750*/  LOP3.LUT R14, R14, 0xffffff80, RZ, 0xc0, !PT ;  /* 0xffffff800e0e7812 */ /* 0x000fe200078ec0ff */
[----:B------:R-:W-:Y:S01]  /*6760*/  IMAD.WIDE.U32 R4, R10, c[0x0][0x208], R4 ;  /* 0x000082000a047a25 */ /* 0x000fe200078e0004 */
[----:B------:R-:W-:Y:S02]  /*6770*/  IADD3 R9, R7, R9, RZ ;  /* 0x0000000907097210 */ /* 0x000fe40007ffe0ff */
[----:B------:R-:W-:Y:S01]  /*6780*/  LEA R0, R98, R14, 0x2 ;  /* 0x0000000e62007211 */ /* 0x000fe200078e10ff */
[----:B------:R-:W-:Y:S01]  /*6790*/  IMAD R7, R10, c[0x0][0x20c], R11 ;  /* 0x000083000a077a24 */ /* 0x000fe200078e020b */
[----:B------:R-:W-:Y:S02]  /*67a0*/  IADD3 R65, R14, R98, RZ ;  /* 0x000000620e417210 */ /* 0x000fe40007ffe0ff */
[----:B------:R-:W-:Y:S01]  /*67b0*/  MOV R8, R6 ;  /* 0x0000000600087202 */ /* 0x000fe20000000f00 */
[----:B------:R-:W-:Y:S01]  /*67c0*/  STS.128 [R0.X16], R40 ;  /* 0x0000002800007388 */ /* 0x000fe2000000cc00 */
[----:B------:R-:W-:-:S02]  /*67d0*/  IADD3 R5, R5, R7, RZ ;  /* 0x0000000705057210 */ /* 0x000fc40007ffe0ff */
[----:B------:R-:W-:Y:S01]  /*67e0*/  LEA R6, P0, R4, c[0x0][0x258], 0x2 ;  /* 0x0000960004067a11 */ /* 0x000fe200078010ff */
[----:B------:R-:W-:Y:S01]  /*67f0*/  STS.128 [R0.X16+0x10], R28 ;  /* 0x0000101c00007388 */ /* 0x000fe2000000cc00 */
[----:B------:R-:W-:Y:S01]  /*6800*/  LOP3.LUT R64, R14, 0x1f, R12, 0xf8, !PT ;  /* 0x0000001f0e407812 */ /* 0x000fe200078ef80c */
[----:B------:R-:W-:Y:S01]  /*6810*/  IMAD.WIDE.U32 R8, R10, c[0x0][0x1f8], R8 ;  /* 0x00007e000a087a25 */ /* 0x000fe200078e0008 */
[----:B------:R-:W-:Y:S01]  /*6820*/  LEA.HI.X R7, R4, c[0x0][0x25c], R5, 0x2, P0 ;  /* 0x0000970004077a11 */ /* 0x000fe200000f1405 */
[----:B------:R-:W-:Y:S01]  /*6830*/  STS.128 [R0.X16+0x20], R32 ;  /* 0x0000202000007388 */ /* 0x000fe2000000cc00 */
[----:B------:R-:W-:Y:S02]  /*6840*/  MOV R13, UR16 ;  /* 0x00000010000d7c02 */ /* 0x000fe40008000f00 */
[----:B------:R-:W-:Y:S01]  /*6850*/  LEA R12, P0, R8, c[0x0][0x268], 0x2 ;  /* 0x00009a00080c7a11 */ /* 0x000fe200078010ff */
[----:B------:R-:W-:Y:S01]  /*6860*/  STS.128 [R0.X16+0x30], R36 ;  /* 0x0000302400007388 */ /* 0x000fe2000000cc00 */
[----:B------:R-:W-:-:S06]  /*6870*/  NOP ;  /* 0x0000000000007918 */ /* 0x000fcc0000000000 */
[----:B------:R-:W0:Y:S01]  /*6880*/  LDS.128 R16, [R65.X16] ;  /* 0x0000000041107984 */ /* 0x000e22000000cc00 */
[----:B------:R-:W-:-:S03]  /*6890*/  IMAD.WIDE R4, R64, 0x10, R6 ;  /* 0x0000001040047825 */ /* 0x000fc600078e0206 */
[----:B------:R-:W1:Y:S01]  /*68a0*/  LDS.128 R20, [R65.X16+0x200] ;  /* 0x0002000041147984 */ /* 0x000e62000000cc00 */
[----:B------:R-:W-:-:S03]  /*68b0*/  IMAD R11, R10, c[0x0][0x1fc], R13 ;  /* 0x00007f000a0b7a24 */ /* 0x000fc600078e020d */
[----:B------:R-:W2:Y:S02]  /*68c0*/  LDS.128 R24, [R65.X16+0x400] ;  /* 0x0004000041187984 */ /* 0x000ea4000000cc00 */
[----:B------:R-:W-:Y:S02]  /*68d0*/  IADD3 R9, R9, R11, RZ ;  /* 0x0000000b09097210 */ /* 0x000fe40007ffe0ff */
[----:B------:R-:W3:Y:S02]  /*68e0*/  LDS.128 R44, [R65.X16+0x600] ;  /* 0x00060000412c7984 */ /* 0x000ee4000000cc00 */
[----:B------:R-:W-:-:S05]  /*68f0*/  LEA.HI.X R13, R8, c[0x0][0x26c], R9, 0x2, P0 ;  /* 0x00009b00080d7a11 */ /* 0x000fca00000f1409 */
[----:B------:R-:W-:Y:S01]  /*6900*/  IMAD.WIDE R8, R64, 0x10, R12 ;  /* 0x0000001040087825 */ /* 0x000fe200078e020c */
        /* <DEDUP_REMOVED lines=9> */
[----:B------:R-:W-:Y:S01]  /*69a0*/  IADD3 R66, R14, R98, RZ ;  /* 0x000000620e427210 */ /* 0x000fe20007ffe0ff */
[----:B------:R-:W-:Y:S01]  /*69b0*/  ULDC UR7, c[0x0][0x210] ;  /* 0x0000840000077ab9 */ /* 0x000fe20000000800 */
[----:B------:R-:W-:Y:S01]  /*69c0*/  IMAD.WIDE.U32 R2, R157, c[0x0][0x210], R2 ;  /* 0x000084009d027a25 */ /* 0x000fe200078e0002 */
[----:B------:R-:W-:-:S02]  /*69d0*/  UIMAD UR7, UR21, UR7, URZ ;  /* 0x00000007150772a4 */ /* 0x000fc4000f8e023f */
[----:B------:R-:W-:Y:S01]  /*69e0*/  UIADD3 UR6, UR6, 0x1, URZ ;  /* 0x0000000106067890 */ /* 0x000fe2000fffe03f */
[----:B------:R-:W-:Y:S01]  /*69f0*/  IMAD R66, R98, 0x3, R66 ;  /* 0x0000000362427824 */ /* 0x000fe200078e0242 */
[----:B------:R-:W-:Y:S02]  /*6a00*/  UIADD3 UR10, UP1, UR10, 0x4000, URZ ;  /* 0x000040000a0a7890 */ /* 0x000fe4000ff3e03f */
[----:B------:R-:W-:Y:S02]  /*6a10*/  UIADD3 UR11, UP2, UR11, 0x4000, URZ ;  /* 0x000040000b0b7890 */ /* 0x000fe4000ff5e03f */
[----:B------:R-:W-:Y:S02]  /*6a20*/  UIADD3 UR12, UP3, UR12, 0x2000, URZ ;  /* 0x000020000c0c7890 */ /* 0x000fe4000ff7e03f */
[----:B------:R-:W-:Y:S02]  /*6a30*/  UIADD3 UR8, UP4, UR8, 0x2000, URZ ;  /* 0x0000200008087890 */ /* 0x000fe4000ff9e03f */
[----:B------:R-:W-:-:S02]  /*6a40*/  UIADD3.X UR14, URZ, UR14, URZ, UP1, !UPT ;  /* 0x0000000e3f0e7290 */ /* 0x000fc40008ffe43f */
[----:B------:R-:W-:Y:S02]  /*6a50*/  UIADD3.X UR15, URZ, UR15, URZ, UP2, !UPT ;  /* 0x0000000f3f0f7290 */ /* 0x000fe400097fe43f */
[----:B------:R-:W-:Y:S02]  /*6a60*/  UIADD3.X UR13, URZ, UR13, URZ, UP3, !UPT ;  /* 0x0000000d3f0d7290 */ /* 0x000fe40009ffe43f */
[----:B------:R-:W-:Y:S01]  /*6a70*/  UIADD3.X UR9, URZ, UR9, URZ, UP4, !UPT ;  /* 0x000000093f097290 */ /* 0x000fe2000a7fe43f */
        /* <DEDUP_REMOVED lines=11> */
[----:B-1----:R-:W-:Y:S02]  /*6b30*/  FMUL.FTZ R26, R13, -1.4426950216293334961 ;  /* 0xbfb8aa3b0d1a7820 */ /* 0x002fe40000410000 */
[----:B------:R-:W0:Y:S01]  /*6b40*/  MUFU.EX2 R8, R8 ;  /* 0x0000000800087308 */ /* 0x000e220000000800 */
[----:B------:R-:W-:Y:S02]  /*6b50*/  FMUL.FTZ R9, R18, -1.4426950216293334961 ;  /* 0xbfb8aa3b12097820 */ /* 0x000fe40000410000 */
[----:B--2---:R-:W-:Y:S02]  /*6b60*/  FMUL.FTZ R48, R7, -1.4426950216293334961 ;  /* 0xbfb8aa3b07307820 */ /* 0x004fe40000410000 */
[----:B------:R-:W-:Y:S02]  /*6b70*/  FMUL.FTZ R47, R6, -1.4426950216293334961 ;  /* 0xbfb8aa3b062f7820 */ /* 0x000fe40000410000 */
        /* <DEDUP_REMOVED lines=48> */
[----:B------:R-:W-:-:S03]  /*6e80*/  FMUL.FTZ R29, R8, R29 ;  /* 0x0000001d081d7220 */ /* 0x000fc60000410000 */
[----:B------:R-:W1:Y:S01]  /*6e90*/  MUFU.RCP R11, R11 ;  /* 0x0000000b000b7308 */ /* 0x000e620000001000 */
[----:B--2---:R-:W-:-:S04]  /*6ea0*/  FMUL.FTZ R8, R7, R48 ;  /* 0x0000003007087220 */ /* 0x004fc80000410000 */
[----:B------:R-:W-:-:S03]  /*6eb0*/  FMUL.FTZ R35, R8, R35 ;  /* 0x0000002308237220 */ /* 0x000fc60000410000 */
[----:B------:R-:W2:Y:S01]  /*6ec0*/  MUFU.RCP R46, R46 ;  /* 0x0000002e002e7308 */ /* 0x000ea20000001000 */
[----:B0-----:R-:W-:-:S04]  /*6ed0*/  FMUL.FTZ R7, R6, R47 ;  /* 0x0000002f06077220 */ /* 0x001fc80000410000 */
[----:B------:R-:W-:-:S03]  /*6ee0*/  FMUL.FTZ R34, R7, R34 ;  /* 0x0000002207227220 */ /* 0x000fc60000410000 */
[----:B------:R1:W0:Y:S08]  /*6ef0*/  MUFU.RCP R53, R9 ;  /* 0x0000000900357308 */ /* 0x0002300000001000 */
[----:B------:R-:W3:Y:S01]  /*6f00*/  MUFU.RCP R45, R45 ;  /* 0x0000002d002d7308 */ /* 0x000ee20000001000 */
[----:B-1----:R-:W-:Y:S02]  /*6f10*/  FMUL.FTZ R9, R16, R11 ;  /* 0x0000000b10097220 */ /* 0x002fe40000410000 */
[----:B--2---:R-:W-:-:S02]  /*6f20*/  FMUL.FTZ R6, R5, R46 ;  /* 0x0000002e05067220 */ /* 0x004fc40000410000 */
[----:B------:R-:W-:Y:S02]  /*6f30*/  FMUL.FTZ R40, R9, R40 ;  /* 0x0000002809287220 */ /* 0x000fe40000410000 */
[----:B------:R-:W-:Y:S01]  /*6f40*/  FMUL.FTZ R33, R6, R33 ;  /* 0x0000002106217220 */ /* 0x000fe20000410000 */
[----:B------:R-:W1:Y:S01]  /*6f50*/  MUFU.RCP R25, R25 ;  /* 0x0000001900197308 */ /* 0x000e620000001000 */
[----:B0-----:R-:W-:-:S04]  /*6f60*/  FMUL.FTZ R11, R18, R53 ;  /* 0x00000035120b7220 */ /* 0x001fc80000410000 */
[----:B------:R-:W-:-:S03]  /*6f70*/  FMUL.FTZ R42, R11, R42 ;  /* 0x0000002a0b2a7220 */ /* 0x000fc60000410000 */
[----:B------:R-:W0:Y:S01]  /*6f80*/  MUFU.RCP R24, R24 ;  /* 0x0000001800187308 */ /* 0x000e220000001000 */
[----:B---3--:R-:W-:-:S04]  /*6f90*/  FMUL.FTZ R5, R4, R45 ;  /* 0x0000002d04057220 */ /* 0x008fc80000410000 */
[----:B------:R-:W-:Y:S01]  /*6fa0*/  FMUL.FTZ R32, R5, R32 ;  /* 0x0000002005207220 */ /* 0x000fe20000410000 */
[----:B------:R-:W-:Y:S01]  /*6fb0*/  BAR.SYNC.DEFER_BLOCKING 0x0 ;  /* 0x0000000000007b1d */ /* 0x000fe20000010000 */
[----:B-1----:R-:W-:-:S05]  /*6fc0*/  FMUL.FTZ R9, R12, R25 ;  /* 0x000000190c097220 */ /* 0x002fca0000410000 */
[----:B------:R-:W1:Y:S01]  /*6fd0*/  MUFU.RCP R27, R27 ;  /* 0x0000001b001b7308 */ /* 0x000e620000001000 */
[----:B------:R-:W-:Y:S02]  /*6fe0*/  FMUL.FTZ R28, R9, R28 ;  /* 0x0000001c091c7220 */ /* 0x000fe40000410000 */
[----:B0-----:R-:W-:-:S05]  /*6ff0*/  FMUL.FTZ R16, R19, R24 ;  /* 0x0000001813107220 */ /* 0x001fca0000410000 */
[----:B------:R-:W0:Y:S01]  /*7000*/  MUFU.RCP R44, R44 ;  /* 0x0000002c002c7308 */ /* 0x000e220000001000 */
[----:B------:R-:W-:-:S07]  /*7010*/  FMUL.FTZ R43, R16, R43 ;  /* 0x0000002b102b7220 */ /* 0x000fce0000410000 */
[----:B------:R-:W2:Y:S01]  /*7020*/  MUFU.RCP R49, R49 ;  /* 0x0000003100317308 */ /* 0x000ea20000001000 */
[----:B-1----:R-:W-:Y:S01]  /*7030*/  FMUL.FTZ R11, R14, R27 ;  /* 0x0000001b0e0b7220 */ /* 0x002fe20000410000 */
[----:B------:R-:W-:Y:S03]  /*7040*/  STS.128 [R0.X16], R40 ;  /* 0x0000002800007388 */ /* 0x000fe6000000cc00 */
[----:B------:R-:W-:Y:S01]  /*7050*/  FMUL.FTZ R30, R11, R30 ;  /* 0x0000001e0b1e7220 */ /* 0x000fe20000410000 */
[----:B------:R-:W-:Y:S02]  /*7060*/  STS.128 [R0.X16+0x20], R32 ;  /* 0x0000202000007388 */ /* 0x000fe4000000cc00 */
[----:B------:R-:W1:Y:S01]  /*7070*/  MUFU.RCP R50, R50 ;  /* 0x0000003200327308 */ /* 0x000e620000001000 */
[----:B0-----:R-:W-:-:S04]  /*7080*/  FMUL.FTZ R12, R15, R44 ;  /* 0x0000002c0f0c7220 */ /* 0x001fc80000410000 */
[----:B------:R-:W-:-:S03]  /*7090*/  FMUL.FTZ R31, R12, R31 ;  /* 0x0000001f0c1f7220 */ /* 0x000fc60000410000 */
[----:B------:R-:W0:Y:S01]  /*70a0*/  MUFU.RCP R51, R51 ;  /* 0x0000003300337308 */ /* 0x000e220000001000 */
[----:B--2---:R-:W-:Y:S01]  /*70b0*/  FMUL.FTZ R5, R20, R49 ;  /* 0x0000003114057220 */ /* 0x004fe20000410000 */
[----:B------:R-:W-:Y:S03]  /*70c0*/  STS.128 [R0.X16+0x10], R28 ;  /* 0x0000101c00007388 */ /* 0x000fe6000000cc00 */
[----:B------:R-:W-:-:S03]  /*70d0*/  FMUL.FTZ R36, R5, R36 ;  /* 0x0000002405247220 */ /* 0x000fc60000410000 */
[----:B------:R-:W2:Y:S01]  /*70e0*/  MUFU.RCP R52, R52 ;  /* 0x0000003400347308 */ /* 0x000ea20000001000 */
[----:B-1----:R-:W-:-:S04]  /*70f0*/  FMUL.FTZ R4, R21, R50 ;  /* 0x0000003215047220 */ /* 0x002fc80000410000 */
[----:B------:R-:W-:Y:S01]  /*7100*/  FMUL.FTZ R37, R4, R37 ;  /* 0x0000002504257220 */ /* 0x000fe20000410000 */
[----:B------:R-:W-:Y:S01]  /*7110*/  MOV R4, UR7 ;  /* 0x0000000700047c02 */ /* 0x000fe20008000f00 */
[----:B------:R-:W-:Y:S01]  /*7120*/  ULDC UR7, c[0x0][0x218] ;  /* 0x0000860000077ab9 */ /* 0x000fe20000000800 */
[----:B0-----:R-:W-:Y:S01]  /*7130*/  FMUL.FTZ R7, R22, R51 ;  /* 0x0000003316077220 */ /* 0x001fe20000410000 */
[----:B------:R-:W-:Y:S02]  /*7140*/  UIMAD UR7, UR20, UR7, URZ ;  /* 0x00000007140772a4 */ /* 0x000fe4000f8e023f */
[----:B------:R-:W-:Y:S02]  /*7150*/  IMAD R5, R157, c[0x0][0x214], R4 ;  /* 0x000085009d057a24 */ /* 0x000fe400078e0204 */
[----:B------:R-:W-:Y:S02]  /*7160*/  FMUL.FTZ R38, R7, R38 ;  /* 0x0000002607267220 */ /* 0x000fe40000410000 */
[----:B--2---:R-:W-:Y:S01]  /*7170*/  FMUL.FTZ R6, R23, R52 ;  /* 0x0000003417067220 */ /* 0x004fe20000410000 */
[----:B------:R-:W-:-:S02]  /*7180*/  IADD3 R3, R3, R5, RZ ;  /* 0x0000000503037210 */ /* 0x000fc40007ffe0ff */
[----:B------:R-:W-:Y:S01]  /*7190*/  MOV R5, UR7 ;  /* 0x0000000700057c02 */ /* 0x000fe20008000f00 */
[----:B------:R-:W-:Y:S01]  /*71a0*/  FMUL.FTZ R39, R6, R39 ;  /* 0x0000002706277220 */ /* 0x000fe20000410000 */
[----:B------:R-:W-:Y:S01]  /*71b0*/  ULDC UR7, c[0x0][0x174] ;  /* 0x00005d0000077ab9 */ /* 0x000fe20000000800 */
[----:B------:R-:W-:Y:S01]  /*71c0*/  IMAD.WIDE.U32 R2, R10, c[0x0][0x218], R2 ;  /* 0x000086000a027a25 */ /* 0x000fe200078e0002 */
[----:B------:R-:W-:Y:S02]  /*71d0*/  UISETP.GE.AND UP0, UPT, UR6, UR7, UPT ;  /* 0x000000070600728c */ /* 0x000fe4000bf06270 */
[----:B------:R-:W-:Y:S01]  /*71e0*/  STS.128 [R0.X16+0x30], R36 ;  /* 0x0000302400007388 */ /* 0x000fe2000000cc00 */
[----:B------:R-:W-:-:S06]  /*71f0*/  NOP ;  /* 0x0000000000007918 */ /* 0x000fcc0000000000 */
[----:B------:R-:W0:Y:S01]  /*7200*/  LDS.128 R12, [R65.X16] ;  /* 0x00000000410c7984 */ /* 0x000e22000000cc00 */
[----:B------:R-:W-:Y:S01]  /*7210*/  IMAD R5, R10, c[0x0][0x21c], R5 ;  /* 0x000087000a057a24 */ /* 0x000fe200078e0205 */
[C---:B------:R-:W-:Y:S02]  /*7220*/  LEA R4, P0, R2.reuse, c[0x0][0x270], 0x2 ;  /* 0x00009c0002047a11 */ /* 0x040fe400078010ff */
[----:B------:R-:W1:Y:S02]  /*7230*/  LDS.128 R16, [R65.X16+0x200] ;  /* 0x0002000041107984 */ /* 0x000e64000000cc00 */
[----:B------:R-:W-:Y:S02]  /*7240*/  IADD3 R3, R3, R5, RZ ;  /* 0x0000000503037210 */ /* 0x000fe40007ffe0ff */
[----:B------:R-:W2:Y:S02]  /*7250*/  LDS.128 R20, [R65.X16+0x400] ;  /* 0x0004000041147984 */ /* 0x000ea4000000cc00 */
[----:B------:R-:W-:-:S02]  /*7260*/  LEA.HI.X R5, R2, c[0x0][0x274], R3, 0x2, P0 ;  /* 0x00009d0002057a11 */ /* 0x000fc400000f1403 */
[----:B------:R-:W3:Y:S01]  /*7270*/  LDS.128 R24, [R65.X16+0x600] ;  /* 0x0006000041187984 */ /* 0x000ee2000000cc00 */
[----:B------:R-:W-:Y:S02]  /*7280*/  PLOP3.LUT P0, PT, PT, PT, UP0, 0x80, 0x0 ;  /* 0x000000000000781c */ /* 0x000fe40003f0f008 */
[----:B------:R-:W-:-:S05]  /*7290*/  IMAD.WIDE R2, R64, 0x10, R4 ;  /* 0x0000001040027825 */ /* 0x000fca00078e0204 */
[----:B0-----:R0:W-:Y:S04]  /*72a0*/  STG.E.128 [R2.64], R12 ;  /* 0x0000000c02007986 */ /* 0x0011e8000c101d12 */
[----:B-1----:R0:W-:Y:S04]  /*72b0*/  STG.E.128 [R2.64+0x200], R16 ;  /* 0x0002001002007986 */ /* 0x0021e8000c101d12 */
[----:B--2---:R0:W-:Y:S04]  /*72c0*/  STG.E.128 [R2.64+0x400], R20 ;  /* 0x0004001402007986 */ /* 0x0041e8000c101d12 */
[----:B---3--:R0:W-:Y:S01]  /*72d0*/  STG.E.128 [R2.64+0x600], R24 ;  /* 0x0006001802007986 */ /* 0x0081e2000c101d12 */
[----:B------:R-:W-:Y:S01]  /*72e0*/  @P0 CALL.REL.NOINC `(.L_x_693) ;  /* 0x0000001000000944 */ /* 0x000fe20003c00000 */
[----:B------:R-:W-:Y:S05]  /*72f0*/  BRA `(.L_x_694) ;  /* 0xffff959000007947 */ /* 0x000fea000383ffff */
.L_x_693:
[----:B------:R-:W-:Y:S05]  /*7300*/  EXIT ;  /* 0x000000000000794d */ /* 0x000fea0003800000 */
.L_x_695:
        /* <DEDUP_REMOVED lines=15> */
.L_x_5335:


//--------------------- .text._Z25selective_scan_fwd_kernelI32Selective_Scan_fwd_kernel_traitsILi64ELi16ELi1ELb0ELb0ELb0ELb0EfN3c107complexIfEEEEv13SSMParamsBase --------------------------
	.section	.text._Z25selective_scan_fwd_kernelI32Selective_Scan_fwd_kernel_traitsILi64ELi16ELi1ELb0ELb0ELb0ELb0EfN3c107complexIfEEEEv13SSMParamsBase,"ax",@progbits
	.sectioninfo	@"SHI_REGISTERS=160"
	.align	128
        .global         _Z25selective_scan_fwd_kernelI32Selective_Scan_fwd_kernel_traitsILi64ELi16ELi1ELb0ELb0ELb0ELb0EfN3c107complexIfEEEEv13SSMParamsBase
        .type           _Z25selective_scan_fwd_kernelI32Selective_Scan_fwd_kernel_traitsILi64ELi16ELi1ELb0ELb0ELb0ELb0EfN3c107complexIfEEEEv13SSMParamsBase,@function
        .size           _Z25selective_scan_fwd_kernelI32Selective_Scan_fwd_kernel_traitsILi64ELi16ELi1ELb0ELb0ELb0ELb0EfN3c107complexIfEEEEv13SSMParamsBase,(.L_x_5336 - _Z25selective_scan_fwd_kernelI32Selective_Scan_fwd_kernel_traitsILi64ELi16ELi1ELb0ELb0ELb0ELb0EfN3c107complexIfEEEEv13SSMParamsBase)
        .other          _Z25selective_scan_fwd_kernelI32Selective_Scan_fwd_kernel_traitsILi64ELi16ELi1ELb0ELb0ELb0ELb0EfN3c107complexIfEEEEv13SSMParamsBase,@"STO_CUDA_ENTRY STV_DEFAULT"
_Z25selective_scan_fwd_kernelI32Selective_Scan_fwd_kernel_traitsILi64ELi16ELi1ELb0ELb0ELb0ELb0EfN3c107complexIfEEEEv13SSMParamsBase:
.text._Z25selective_scan_fwd_kernelI32Selective_Scan_fwd_kernel_traitsILi64ELi16ELi1ELb0ELb0ELb0ELb0EfN3c107complexIfEEEEv13SSMParamsBase:
[----:B------:R-:W-:Y:S02]  /*0000*/  MOV R1, c[0x0][0x28] ;  /* 0x00000a0000017a02 */ /* 0x000fe40000000f00 */
[----:B------:R-:W0:Y:S01]  /*0010*/  S2UR UR4, SR_CTAID.Y ;  /* 0x00000000000479c3 */ /* 0x000e220000002600 */
[----:B------:R-:W-:Y:S01]  /*0020*/  ISETP.NE.U32.AND P1, PT, RZ, c[0x0][0x250], PT ;  /* 0x00009400ff007a0c */ /* 0x000fe20003f25070 */
[----:B------:R-:W-:Y:S01]  /*0030*/  HFMA2.MMA R100, -RZ, RZ, 0, 0 ;  /* 0x00000000ff647435 */ /* 0x000fe200000001ff */
[----:B------:R-:W-:Y:S02]  /*0040*/  MOV R98, RZ ;  /* 0x000000ff00627202 */ /* 0x000fe40000000f00 */
[----:B------:R-:W-:Y:S02]  /*0050*/  ISETP.NE.AND.EX P1, PT, RZ, c[0x0][0x254], PT, P1 ;  /* 0x00009500ff007a0c */ /* 0x000fe40003f25310 */
[----:B------:R-:W-:-:S04]  /*0060*/  ISETP.NE.U32.AND P0, PT, RZ, c[0x0][0x238], PT ;  /* 0x00008e00ff007a0c */ /* 0x000fc80003f05070 */
[----:B------:R-:W-:Y:S02]  /*0070*/  ISETP.NE.AND.EX P0, PT, RZ, c[0x0][0x23c], PT, P0 ;  /* 0x00008f00ff007a0c */ /* 0x000fe40003f05300 */
[----:B0-----:R-:W-:Y:S01]  /*0080*/  MOV R102, UR4 ;  /* 0x0000000400667c02 */ /* 0x001fe20008000f00 */
[----:B------:R-:W-:-:S03]  /*0090*/  ULDC.64 UR4, c[0x0][0x118] ;  /* 0x0000460000047ab9 */ /* 0x000fc60000000a00 */
[----:B------:R-:W-:Y:S02]  /*00a0*/  SHF.R.S32.HI R99, RZ, 0x1f, R102 ;  /* 0x0000001fff637819 */ /* 0x000fe40000011466 */
[C---:B------:R-:W-:Y:S01]  /*00b0*/  @P1 LEA R4, P3, R102.reuse, c[0x0][0x250], 0x2 ;  /* 0x0000940066041a11 */ /* 0x040fe200078610ff */
[----:B------:R-:W0:Y:S04]  /*00c0*/  S2UR UR6, SR_CTAID.X ;  /* 0x00000000000679c3 */ /* 0x000e280000002500 */
        /* <DEDUP_REMOVED lines=12> */
[----:B------:R-:W-:Y:S01]  /*0190*/  MOV R92, RZ ;  /* 0x000000ff005c7202 */ /* 0x000fe20000000f00 */
        /* <DEDUP_REMOVED lines=10> */
[C---:B------:R-:W-:Y:S01]  /*0240*/  IMAD R7, R102.reuse, c[0x0][0x1dc], R7 ;  /* 0x0000770066077a24 */ /* 0x040fe200078e0207 */
[C---:B0-----:R-:W-:Y:S01]  /*0250*/  SHF.L.U32 R93, R101.reuse, 0x4, RZ ;  /* 0x00000004655d7819 */ /* 0x041fe200000006ff */
[C---:B------:R-:W-:Y:S01]  /*0260*/  IMAD R9, R102.reuse, c[0x0][0x1ec], R9 ;  /* 0x00007b0066097a24 */ /* 0x040fe200078e0209 */
        /* <DEDUP_REMOVED lines=10> */
[----:B-1----:R-:W-:Y:S02]  /*0310*/  LOP3.LUT R91, R93, R94, RZ, 0xfc, !PT ;  /* 0x0000005e5d5b7212 */ /* 0x002fe400078efcff */
.L_x_738:
[----:B------:R-:W-:Y:S01]  /*0320*/  BAR.SYNC.DEFER_BLOCKING 0x0 ;  /* 0x0000000000007b1d */ /* 0x000fe20000010000 */
[----:B0-----:R-:W-:Y:S01]  /*0330*/  MOV R3, 0xfffffc00 ;  /* 0xfffffc0000037802 */ /* 0x001fe20000000f00 */
[----:B------:R-:W-:Y:S01]  /*0340*/  HFMA2.MMA R0, -RZ, RZ, 0, 0 ;  /* 0x00000000ff007435 */ /* 0x000fe200000001ff */
[C-C-:B------:R-:W-:Y:S01]  /*0350*/  LOP3.LUT R7, R93.reuse, 0x20, R94.reuse, 0xfe, !PT ;  /* 0x000000205d077812 */ /* 0x140fe200078efe5e */
[----:B------:R-:W-:Y:S01]  /*0360*/  CS2R R4, SRZ ;  /* 0x0000000000047805 */ /* 0x000fe2000001ff00 */
[----:B------:R-:W-:Y:S01]  /*0370*/  MOV R2, R90 ;  /* 0x0000005a00027202 */ /* 0x000fe20000000f00 */
[----:B------:R-:W-:Y:S01]  /*0380*/  IMAD R104, R92, R3, c[0x0][0x168] ;  /* 0x00005a005c687624 */ /* 0x000fe200078e0203 */
[----:B------:R-:W-:Y:S01]  /*0390*/  MOV R3, R89 ;  /* 0x0000005900037202 */ /* 0x000fe20000000f00 */
[----:B------:R-:W-:Y:S01]  /*03a0*/  HFMA2.MMA R6, -RZ, RZ, 0, 0 ;  /* 0x00000000ff067435 */ /* 0x000fe200000001ff */
[----:B------:R-:W-:Y:S01]  /*03b0*/  LOP3.LUT R9, R93, 0x40, R94, 0xfe, !PT ;  /* 0x000000405d097812 */ /* 0x000fe200078efe5e */
[----:B------:R-:W-:Y:S01]  /*03c0*/  CS2R R10, SRZ ;  /* 0x00000000000a7805 */ /* 0x000fe2000001ff00 */
[CC--:B------:R-:W-:Y:S01]  /*03d0*/  ISETP.GE.AND P2, PT, R91.reuse, R104.reuse, PT ;  /* 0x000000685b00720c */ /* 0x0c0fe20003f46270 */
[----:B------:R-:W-:Y:S01]  /*03e0*/  IMAD.WIDE R2, R91, 0x4, R2 ;  /* 0x000000045b027825 */ /* 0x000fe200078e0202 */
[----:B------:R-:W-:Y:S01]  /*03f0*/  ISETP.GE.AND P1, PT, R7, R104, PT ;  /* 0x000000680700720c */ /* 0x000fe20003f26270 */
[----:B------:R-:W-:Y:S01]  /*0400*/  HFMA2.MMA R8, -RZ, RZ, 0, 0 ;  /* 0x00000000ff087435 */ /* 0x000fe200000001ff */
[----:B------:R-:W-:-:S02]  /*0410*/  LOP3.LUT R13, R93, 0x60, R94, 0xfe, !PT ;  /* 0x000000605d0d7812 */ /* 0x000fc400078efe5e */
[C-C-:B------:R-:W-:Y:S02]  /*0420*/  LOP3.LUT R15, R93.reuse, 0x80, R94.reuse, 0xfe, !PT ;  /* 0x000000805d0f7812 */ /* 0x140fe400078efe5e */
[C-C-:B------:R-:W-:Y:S02]  /*0430*/  LOP3.LUT R19, R93.reuse, 0xa0, R94.reuse, 0xfe, !PT ;  /* 0x000000a05d137812 */ /* 0x140fe400078efe5e */
[--C-:B------:R-:W-:Y:S02]  /*0440*/  LOP3.LUT R21, R93, 0xc0, R94.reuse, 0xfe, !PT ;  /* 0x000000c05d157812 */ /* 0x100fe400078efe5e */
[-C--:B------:R-:W-:Y:S01]  /*0450*/  ISETP.GE.AND P0, PT, R9, R104.reuse, PT ;  /* 0x000000680900720c */ /* 0x080fe20003f06270 */
[----:B------:R0:W2:Y:S01]  /*0460*/  @!P2 LDG.E R5, [R2.64] ;  /* 0x000000040205a981 */ /* 0x0000a2000c1e1900 */
[--C-:B------:R-:W-:Y:S02]  /*0470*/  LOP3.LUT R25, R93, 0xe0, R94.reuse, 0xfe, !PT ;  /* 0x000000e05d197812 */ /* 0x100fe400078efe5e */
[----:B------:R-:W-:Y:S01]  /*0480*/  ISETP.GE.AND P4, PT, R13, R104, PT ;  /* 0x000000680d00720c */ /* 0x000fe20003f86270 */
[----:B------:R0:W3:Y:S01]  /*0490*/  @!P1 LDG.E R0, [R2.64+0x80] ;  /* 0x0000800402009981 */ /* 0x0000e2000c1e1900 */
[----:B------:R-:W-:-:S02]  /*04a0*/  LOP3.LUT R27, R93, 0x100, R94, 0xfe, !PT ;  /* 0x000001005d1b7812 */ /* 0x000fc400078efe5e */
        /* <DEDUP_REMOVED lines=8> */
[C-C-:B------:R-:W-:Y:S02]  /*0530*/  LOP3.LUT R31, R93.reuse, 0x120, R94.reuse, 0xfe, !PT ;  /* 0x000001205d1f7812 */ /* 0x140fe400078efe5e */
[----:B------:R-:W-:Y:S01]  /*0540*/  MOV R23, RZ ;  /* 0x000000ff00177202 */ /* 0x000fe20000000f00 */
[----:B------:R0:W4:Y:S01]  /*0550*/  @!P5 LDG.E R6, [R2.64+0x280] ;  /* 0x000280040206d981 */ /* 0x000122000c1e1900 */
[C-C-:B------:R-:W-:Y:S02]  /*0560*/  LOP3.LUT R33, R93.reuse, 0x140, R94.reuse, 0xfe, !PT ;  /* 0x000001405d217812 */ /* 0x140fe400078efe5e */
        /* <DEDUP_REMOVED lines=8> */
[--C-:B------:R-:W-:Y:S02]  /*05f0*/  LOP3.LUT R107, R93, 0x1c0, R94.reuse, 0xfe, !PT ;  /* 0x000001c05d6b7812 */ /* 0x100fe400078efe5e */
[-C--:B------:R-:W-:Y:S02]  /*0600*/  ISETP.GE.AND P4, PT, R33, R104.reuse, PT ;  /* 0x000000682100720c */ /* 0x080fe40003f86270 */
[----:B------:R-:W-:Y:S01]  /*0610*/  LOP3.LUT R109, R93, 0x1e0, R94, 0xfe, !PT ;  /* 0x000001e05d6d7812 */ /* 0x000fe200078efe5e */
        /* <DEDUP_REMOVED lines=19> */
[----:B------:R-:W-:-:S02]  /*0750*/  IADD3 R70, R93, R96, RZ ;  /* 0x000000605d467210 */ /* 0x000fc40007ffe0ff */
[----:B------:R-:W-:Y:S02]  /*0760*/  ISETP.GE.AND P3, PT, R7, R104, PT ;  /* 0x000000680700720c */ /* 0x000fe40003f66270 */
[C---:B------:R-:W-:Y:S02]  /*0770*/  IADD3 R85, R70.reuse, 0x20, RZ ;  /* 0x0000002046557810 */ /* 0x040fe40007ffe0ff */
[C---:B------:R-:W-:Y:S02]  /*0780*/  IADD3 R7, R70.reuse, 0x40, RZ ;  /* 0x0000004046077810 */ /* 0x040fe40007ffe0ff */
[C---:B------:R-:W-:Y:S02]  /*0790*/  IADD3 R83, R70.reuse, 0x60, RZ ;  /* 0x0000006046537810 */ /* 0x040fe40007ffe0ff */
[C---:B------:R-:W-:Y:S02]  /*07a0*/  LEA.HI.SX32 R86, R70.reuse, R70, 0x1b ;  /* 0x0000004646567211 */ /* 0x040fe400078fdaff */
[----:B0-----:R-:W-:-:S02]  /*07b0*/  IADD3 R3, R70, 0x80, RZ ;  /* 0x0000008046037810 */ /* 0x001fc40007ffe0ff */
[----:B------:R-:W-:Y:S02]  /*07c0*/  ISETP.GE.AND P4, PT, R9, R104, PT ;  /* 0x000000680900720c */ /* 0x000fe40003f86270 */
[C---:B------:R-:W-:Y:S02]  /*07d0*/  IADD3 R81, R70.reuse, 0xa0, RZ ;  /* 0x000000a046517810 */ /* 0x040fe40007ffe0ff */
[-C--:B------:R-:W-:Y:S02]  /*07e0*/  LEA.HI.SX32 R85, R85, R70.reuse, 0x1b ;  /* 0x0000004655557211 */ /* 0x080fe400078fdaff */
[----:B------:R-:W-:Y:S02]  /*07f0*/  IADD3 R9, R70, 0xc0, RZ ;  /* 0x000000c046097810 */ /* 0x000fe40007ffe0ff */
[----:B------:R-:W-:Y:S02]  /*0800*/  LEA.HI.SX32 R84, R7, R70, 0x1b ;  /* 0x0000004607547211 */ /* 0x000fe400078fdaff */
[----:B------:R-:W-:-:S02]  /*0810*/  ISETP.GE.AND P1, PT, R13, R104, PT ;  /* 0x000000680d00720c */ /* 0x000fc40003f26270 */
[C---:B------:R-:W-:Y:S02]  /*0820*/  IADD3 R79, R70.reuse, 0xe0, RZ ;  /* 0x000000e0464f7810 */ /* 0x040fe40007ffe0ff */
[-C--:B------:R-:W-:Y:S02]  /*0830*/  LEA.HI.SX32 R83, R83, R70.reuse, 0x1b ;  /* 0x0000004653537211 */ /* 0x080fe400078fdaff */
[C---:B------:R-:W-:Y:S02]  /*0840*/  IADD3 R13, R70.reuse, 0x100, RZ ;  /* 0x00000100460d7810 */ /* 0x040fe40007ffe0ff */
[----:B------:R-:W-:Y:S02]  /*0850*/  LEA.HI.SX32 R82, R3, R70, 0x1b ;  /* 0x0000004603527211 */ /* 0x000fe400078fdaff */
[----:B------:R-:W-:Y:S02]  /*0860*/  ISETP.GE.AND P5, PT, R15, R104, PT ;  /* 0x000000680f00720c */ /* 0x000fe40003fa6270 */
[----:B------:R-:W-:-:S02]  /*0870*/  IADD3 R77, R70, 0x120, RZ ;  /* 0x00000120464d7810 */ /* 0x000fc40007ffe0ff */
[-C--:B------:R-:W-:Y:S02]  /*0880*/  LEA.HI.SX32 R81, R81, R70.reuse, 0x1b ;  /* 0x0000004651517211 */ /* 0x080fe400078fdaff */
[C---:B------:R-:W-:Y:S02]  /*0890*/  IADD3 R15, R70.reuse, 0x140, RZ ;  /* 0x00000140460f7810 */ /* 0x040fe40007ffe0ff */
[----:B------:R-:W-:Y:S02]  /*08a0*/  LEA.HI.SX32 R80, R9, R70, 0x1b ;  /* 0x0000004609507211 */ /* 0x000fe400078fdaff */
[----:B------:R-:W-:Y:S02]  /*08b0*/  ISETP.GE.AND P6, PT, R19, R104, PT ;  /* 0x000000681300720c */ /* 0x000fe40003fc6270 */
[----:B------:R-:W-:Y:S02]  /*08c0*/  IADD3 R75, R70, 0x160, RZ ;  /* 0x00000160464b7810 */ /* 0x000fe40007ffe0ff */
[----:B------:R-:W-:-:S02]  /*08d0*/  LEA.HI.SX32 R79, R79, R70, 0x1b ;  /* 0x000000464f4f7211 */ /* 0x000fc400078fdaff */
[C---:B------:R-:W-:Y:S02]  /*08e0*/  IADD3 R19, R70.reuse, 0x180, RZ ;  /* 0x0000018046137810 */ /* 0x040fe40007ffe0ff */
[----:B------:R-:W-:Y:S02]  /*08f0*/  LEA.HI.SX32 R78, R13, R70, 0x1b ;  /* 0x000000460d4e7211 */ /* 0x000fe400078fdaff */
[----:B------:R-:W-:Y:S02]  /*0900*/  ISETP.GE.AND P2, PT, R21, R104, PT ;  /* 0x000000681500720c */ /* 0x000fe40003f46270 */
        /* <DEDUP_REMOVED lines=12> */
[----:B------:R-:W-:Y:S02]  /*09d0*/  MOV R2, R88 ;  /* 0x0000005800027202 */ /* 0x000fe40000000f00 */
[----:B------:R-:W-:Y:S02]  /*09e0*/  MOV R3, R87 ;  /* 0x0000005700037202 */ /* 0x000fe40000000f00 */
[----:B------:R-:W-:-:S03]  /*09f0*/  ISETP.GE.AND P0, PT, R91, R104, PT ;  /* 0x000000685b00720c */ /* 0x000fc60003f06270 */
[----:B------:R-:W-:Y:S01]  /*0a00*/  IMAD.WIDE R2, R91, 0x4, R2 ;  /* 0x000000045b027825 */ /* 0x000fe200078e0202 */
[----:B------:R-:W-:Y:S02]  /*0a10*/  HFMA2.MMA R7, -RZ, RZ, 0, 0 ;  /* 0x00000000ff077435 */ /* 0x000fe400000001ff */
[----:B------:R-:W-:Y:S02]  /*0a20*/  HFMA2.MMA R9, -RZ, RZ, 0, 0 ;  /* 0x00000000ff097435 */ /* 0x000fe400000001ff */
[----:B------:R-:W-:Y:S02]  /*0a30*/  HFMA2.MMA R13, -RZ, RZ, 0, 0 ;  /* 0x00000000ff0d7435 */ /* 0x000fe400000001ff */
[----:B------:R-:W-:Y:S02]  /*0a40*/  HFMA2.MMA R15, -RZ, RZ, 0, 0 ;  /* 0x00000000ff0f7435 */ /* 0x000fe400000001ff */
[----:B------:R-:W-:Y:S01]  /*0a50*/  HFMA2.MMA R19, -RZ, RZ, 0, 0 ;  /* 0x00000000ff137435 */ /* 0x000fe200000001ff */
        /* <DEDUP_REMOVED lines=12> */
[----:B------:R4:W-:Y:S04]  /*0b20*/  STS [R75.X4+0x580], R12 ;  /* 0x0005800c4b007388 */ /* 0x0009e80000004800 */
[----:B------:R-:W-:Y:S04]  /*0b30*/  STS [R74.X4+0x600], R39 ;  /* 0x000600274a007388 */ /* 0x000fe80000004800 */
[----:B------:R0:W-:Y:S04]  /*0b40*/  STS [R73.X4+0x680], R14 ;  /* 0x0006800e49007388 */ /* 0x0001e80000004800 */
        /* <DEDUP_REMOVED lines=20> */
[----:B0-----:R-:W-:Y:S01]  /*0c90*/  HFMA2.MMA R0, -RZ, RZ, 0, 0 ;  /* 0x00000000ff007435 */ /* 0x001fe200000001ff */
[----:B-1----:R-:W-:Y:S01]  /*0ca0*/  CS2R R4, SRZ ;  /* 0x0000000000047805 */ /* 0x002fe2000001ff00 */
[----:B--2---:R-:W-:Y:S01]  /*0cb0*/  MOV R6, RZ ;  /* 0x000000ff00067202 */ /* 0x004fe20000000f00 */
[----:B---3--:R-:W-:Y:S01]  /*0cc0*/  CS2R R10, SRZ ;  /* 0x00000000000a7805 */ /* 0x008fe2000001ff00 */
[----:B------:R-:W-:Y:S01]  /*0cd0*/  MOV R8, RZ ;  /* 0x000000ff00087202 */ /* 0x000fe20000000f00 */
[----:B------:R-:W-:-:S05]  /*0ce0*/  HFMA2.MMA R17, -RZ, RZ, 0, 0 ;  /* 0x00000000ff117435 */ /* 0x000fca00000001ff */
        /* <DEDUP_REMOVED lines=17> */
[----:B------:R-:W-:Y:S02]  /*0e00*/  ISETP.GE.AND P1, PT, R109, R104, PT ;  /* 0x000000686d00720c */ /* 0x000fe40003f26270 */
[----:B----4-:R-:W-:Y:S01]  /*0e10*/  MOV R12, RZ ;  /* 0x000000ff000c7202 */ /* 0x010fe20000000f00 */
        /* <DEDUP_REMOVED lines=91> */
.L_x_697:
[----:B------:R-:W-:Y:S05]  /*13d0*/  BSYNC B0 ;  /* 0x0000000000007941 */ /* 0x000fea0003800000 */
.L_x_696:
        /* <DEDUP_REMOVED lines=37> */
.L_x_699:
[----:B------:R-:W-:Y:S05]  /*1630*/  BSYNC B0 ;  /* 0x0000000000007941 */ /* 0x000fea0003800000 */
.L_x_698:
        /* <DEDUP_REMOVED lines=35> */
.L_x_701:
[----:B------:R-:W-:Y:S05]  /*1870*/  BSYNC B0 ;  /* 0x0000000000007941 */ /* 0x000fea0003800000 */
.L_x_700:
        /* <DEDUP_REMOVED lines=37> */
.L_x_703:
[----:B------:R-:W-:Y:S05]  /*1ad0*/  BSYNC B0 ;  /* 0x0000000000007941 */ /* 0x000fea0003800000 */
.L_x_702:
        /* <DEDUP_REMOVED lines=35> */
.L_x_705:
[----:B------:R-:W-:Y:S05]  /*1d10*/  BSYNC B0 ;  /* 0x0000000000007941 */ /* 0x000fea0003800000 */
.L_x_704:
        /* <DEDUP_REMOVED lines=37> */
.L_x_707:
[----:B------:R-:W-:Y:S05]  /*1f70*/  BSYNC B0 ;  /* 0x0000000000007941 */ /* 0x000fea0003800000 */
.L_x_706:
        /* <DEDUP_REMOVED lines=35> */
.L_x_709:
[----:B------:R-:W-:Y:S05]  /*21b0*/  BSYNC B0 ;  /* 0x0000000000007941 */ /* 0x000fea0003800000 */
.L_x_708:
        /* <DEDUP_REMOVED lines=37> */
.L_x_711:
[----:B------:R-:W-:Y:S05]  /*2410*/  BSYNC B0 ;  /* 0x0000000000007941 */ /* 0x000fea0003800000 */
.L_x_710:
        /* <DEDUP_REMOVED lines=35> */
.L_x_713:
[----:B------:R-:W-:Y:S05]  /*2650*/  BSYNC B0 ;  /* 0x0000000000007941 */ /* 0x000fea0003800000 */
.L_x_712:
        /* <DEDUP_REMOVED lines=42> */
.L_x_715:
[----:B------:R-:W-:Y:S05]  /*2900*/  BSYNC B0 ;  /* 0x0000000000007941 */ /* 0x000fea0003800000 */
.L_x_714:
        /* <DEDUP_REMOVED lines=33> */
.L_x_717:
[----:B------:R-:W-:Y:S05]  /*2b20*/  BSYNC B0 ;  /* 0x0000000000007941 */ /* 0x000fea0003800000 */
.L_x_716:
        /* <DEDUP_REMOVED lines=33> */
.L_x_719:
[----:B------:R-:W-:Y:S05]  /*2d40*/  BSYNC B0 ;  /* 0x0000000000007941 */ /* 0x000fea0003800000 */
.L_x_718:
        /* <DEDUP_REMOVED lines=33> */
.L_x_721:
[----:B------:R-:W-:Y:S05]  /*2f60*/  BSYNC B0 ;  /* 0x0000000000007941 */ /* 0x000fea0003800000 */
.L_x_720:
        /* <DEDUP_REMOVED lines=33> */
.L_x_723:
[----:B------:R-:W-:Y:S05]  /*3180*/  BSYNC B0 ;  /* 0x0000000000007941 */ /* 0x000fea0003800000 */
.L_x_722:
        /* <DEDUP_REMOVED lines=33> */
.L_x_725:
[----:B------:R-:W-:Y:S05]  /*33a0*/  BSYNC B0 ;  /* 0x0000000000007941 */ /* 0x000fea0003800000 */
.L_x_724:
        /* <DEDUP_REMOVED lines=33> */
.L_x_727:
[----:B------:R-:W-:Y:S05]  /*35c0*/  BSYNC B0 ;  /* 0x0000000000007941 */ /* 0x000fea0003800000 */
.L_x_726:
        /* <DEDUP_REMOVED lines=20> */
.L_x_734:
        /* <DEDUP_REMOVED lines=16> */
[----:B------:R-:W-:Y:S02]  /*3810*/  IMAD R11, R102, c[0x0][0x19c], R11 ;  /* 0x00006700660b7a24 */ /* 0x000fe400078e020b */
[----:B------:R-:W-:Y:S02]  /*3820*/  IMAD R104, R92, R21, c[0x0][0x168] ;  /* 0x00005a005c687624 */ /* 0x000fe400078e0215 */
[----:B------:R-:W-:Y:S02]  /*3830*/  FMUL.FTZ R141, R45, R44 ;  /* 0x0000002c2d8d7220 */ /* 0x000fe40000410000 */
[----:B------:R-:W-:-:S02]  /*3840*/  FMUL.FTZ R144, R43, R42 ;  /* 0x0000002a2b907220 */ /* 0x000fc40000410000 */
[----:B------:R-:W-:Y:S02]  /*3850*/  FMUL.FTZ R147, R41, R40 ;  /* 0x0000002829937220 */ /* 0x000fe40000410000 */
[----:B--2---:R-:W-:Y:S02]  /*3860*/  FMUL.FTZ R17, R2, 1.4426950216293334961 ;  /* 0x3fb8aa3b02117820 */ /* 0x004fe40000410000 */
[C---:B------:R-:W-:Y:S02]  /*3870*/  FMUL.FTZ R2, R3.reuse, R66 ;  /* 0x0000004203027220 */ /* 0x040fe40000410000 */
[C---:B------:R-:W-:Y:S02]  /*3880*/  FMUL.FTZ R6, R3.reuse, R68 ;  /* 0x0000004403067220 */ /* 0x040fe40000410000 */
[----:B------:R-:W-:Y:S02]  /*3890*/  FMUL.RZ R7, R2, 0.15915493667125701904 ;  /* 0x3e22f98302077820 */ /* 0x000fe4000040c000 */
[----:B------:R-:W-:-:S02]  /*38a0*/  FMUL.FTZ R2, R3, R64 ;  /* 0x0000004003027220 */ /* 0x000fc40000410000 */
[----:B------:R-:W-:Y:S01]  /*38b0*/  FMUL.RZ R6, R6, 0.15915493667125701904 ;  /* 0x3e22f98306067820 */ /* 0x000fe2000040c000 */
[----:B------:R-:W-:Y:S01]  /*38c0*/  MUFU.SIN R15, R7 ;  /* 0x00000007000f7308 */ /* 0x000fe20000000400 */
[----:B------:R-:W-:Y:S02]  /*38d0*/  FMUL.RZ R4, R2, 0.15915493667125701904 ;  /* 0x3e22f98302047820 */ /* 0x000fe4000040c000 */
[----:B------:R-:W-:Y:S02]  /*38e0*/  FMUL.FTZ R2, R3, R62 ;  /* 0x0000003e03027220 */ /* 0x000fe40000410000 */
[----:B------:R-:W-:Y:S02]  /*38f0*/  FMUL.FTZ R9, R17, R52 ;  /* 0x0000003411097220 */ /* 0x000fe40000410000 */
[----:B------:R-:W-:Y:S01]  /*3900*/  FMUL.RZ R5, R2, 0.15915493667125701904 ;  /* 0x3e22f98302057820 */ /* 0x000fe2000040c000 */
[----:B------:R-:W-:Y:S01]  /*3910*/  MUFU.SIN R18, R6 ;  /* 0x0000000600127308 */ /* 0x000fe20000000400 */
[----:B------:R-:W-:-:S02]  /*3920*/  FMUL.FTZ R2, R3, R60 ;  /* 0x0000003c03027220 */ /* 0x000fc40000410000 */
[C---:B------:R-:W-:Y:S02]  /*3930*/  FMUL.FTZ R123, R17.reuse, R54 ;  /* 0x00000036117b7220 */ /* 0x040fe40000410000 */
[C---:B------:R-:W-:Y:S02]  /*3940*/  FMUL.FTZ R119, R17.reuse, R56 ;  /* 0x0000003811777220 */ /* 0x040fe40000410000 */
[----:B------:R-:W-:Y:S01]  /*3950*/  FMUL.FTZ R116, R17, R58 ;  /* 0x0000003a11747220 */ /* 0x000fe20000410000 */
[----:B------:R1:W-:Y:S01]  /*3960*/  MUFU.COS R107, R6 ;  /* 0x00000006006b7308 */ /* 0x0003e20000000000 */
[----:B------:R-:W-:Y:S02]  /*3970*/  FMUL.FTZ R10, R3, R48 ;  /* 0x00000030030a7220 */ /* 0x000fe40000410000 */
[----:B------:R-:W-:Y:S02]  /*3980*/  FMUL.FTZ R111, R17, R60 ;  /* 0x0000003c116f7220 */ /* 0x000fe40000410000 */
[----:B------:R-:W-:-:S02]  /*3990*/  FMUL.RZ R128, R10, 0.15915493667125701904 ;  /* 0x3e22f9830a807820 */ /* 0x000fc4000040c000 */
[----:B------:R-:W-:Y:S01]  /*39a0*/  FMUL.FTZ R113, R17, R62 ;  /* 0x0000003e11717220 */ /* 0x000fe20000410000 */
[----:B------:R-:W-:Y:S01]  /*39b0*/  MUFU.SIN R105, R4 ;  /* 0x0000000400697308 */ /* 0x000fe20000000400 */
[----:B-1----:R-:W-:Y:S02]  /*39c0*/  FMUL.RZ R6, R2, 0.15915493667125701904 ;  /* 0x3e22f98302067820 */ /* 0x002fe4000040c000 */
[C---:B------:R-:W-:Y:S02]  /*39d0*/  FMUL.FTZ R2, R3.reuse, R58 ;  /* 0x0000003a03027220 */ /* 0x040fe40000410000 */
[----:B------:R-:W-:Y:S02]  /*39e0*/  FMUL.FTZ R126, R3, R46 ;  /* 0x0000002e037e7220 */ /* 0x000fe40000410000 */
[C---:B------:R-:W-:Y:S01]  /*39f0*/  FMUL.FTZ R106, R17.reuse, R64 ;  /* 0x00000040116a7220 */ /* 0x040fe20000410000 */
[----:B------:R1:W-:Y:S01]  /*3a00*/  MUFU.COS R103, R4 ;  /* 0x0000000400677308 */ /* 0x0003e20000000000 */
[----:B------:R-:W-:-:S02]  /*3a10*/  FMUL.FTZ R108, R17, R68 ;  /* 0x00000044116c7220 */ /* 0x000fc40000410000 */
[C---:B------:R-:W-:Y:S02]  /*3a20*/  FMUL.FTZ R14, R17.reuse, R66 ;  /* 0x00000042110e7220 */ /* 0x040fe40000410000 */
[C---:B------:R-:W-:Y:S02]  /*3a30*/  FMUL.FTZ R133, R17.reuse, R44 ;  /* 0x0000002c11857220 */ /* 0x040fe40000410000 */
[----:B------:R-:W-:Y:S01]  /*3a40*/  FMUL.FTZ R137, R17, R38 ;  /* 0x0000002611897220 */ /* 0x000fe20000410000 */
[----:B------:R-:W-:Y:S01]  /*3a50*/  MUFU.SIN R109, R5 ;  /* 0x00000005006d7308 */ /* 0x000fe20000000400 */
[----:B-1----:R-:W-:Y:S02]  /*3a60*/  FMUL.RZ R4, R2, 0.15915493667125701904 ;  /* 0x3e22f98302047820 */ /* 0x002fe4000040c000 */
[----:B------:R-:W-:-:S05]  /*3a70*/  FMUL.FTZ R2, R3, R56 ;  /* 0x0000003803027220 */ /* 0x000fca0000410000 */
[----:B------:R1:W-:Y:S08]  /*3a80*/  MUFU.COS R112, R5 ;  /* 0x0000000500707308 */ /* 0x0003f00000000000 */
[----:B------:R-:W-:Y:S01]  /*3a90*/  MUFU.SIN R115, R4 ;  /* 0x0000000400737308 */ /* 0x000fe20000000400 */
[----:B-1----:R-:W-:Y:S02]  /*3aa0*/  FMUL.RZ R5, R2, 0.15915493667125701904 ;  /* 0x3e22f98302057820 */ /* 0x002fe4000040c000 */
[----:B------:R-:W-:-:S05]  /*3ab0*/  FMUL.FTZ R2, R3, R54 ;  /* 0x0000003603027220 */ /* 0x000fca0000410000 */
[----:B------:R-:W-:Y:S08]  /*3ac0*/  MUFU.COS R117, R4 ;  /* 0x0000000400757308 */ /* 0x000ff00000000000 */
[----:B------:R-:W-:Y:S08]  /*3ad0*/  MUFU.SIN R120, R5 ;  /* 0x0000000500787308 */ /* 0x000ff00000000400 */
[----:B------:R1:W-:Y:S08]  /*3ae0*/  MUFU.COS R118, R5 ;  /* 0x0000000500767308 */ /* 0x0003f00000000000 */
[----:B------:R-:W-:Y:S01]  /*3af0*/  MUFU.SIN R110, R6 ;  /* 0x00000006006e7308 */ /* 0x000fe20000000400 */
[----:B-1----:R-:W-:-:S05]  /*3b00*/  IMAD.WIDE.U32 R4, R102, c[0x0][0x198], RZ ;  /* 0x0000660066047a25 */ /* 0x002fca00078e00ff */
[----:B------:R-:W-:Y:S01]  /*3b10*/  IADD3 R5, R5, R11, RZ ;  /* 0x0000000b05057210 */ /* 0x000fe20007ffe0ff */
[----:B------:R-:W-:Y:S01]  /*3b20*/  IMAD R11, R102, c[0x0][0x1bc], R19 ;  /* 0x00006f00660b7a24 */ /* 0x000fe200078e0213 */
[----:B------:R1:W-:Y:S01]  /*3b30*/  MUFU.COS R114, R6 ;  /* 0x0000000600727308 */ /* 0x0003e20000000000 */
[----:B0-----:R-:W-:Y:S02]  /*3b40*/  SHF.L.U32 R19, R101, 0x4, RZ ;  /* 0x0000000465137819 */ /* 0x001fe400000006ff */
[----:B------:R-:W-:Y:S02]  /*3b50*/  IMAD.WIDE.U32 R4, R23, c[0x0][0x1a0], R4 ;  /* 0x0000680017047a25 */ /* 0x000fe400078e0004 */
[C---:B------:R-:W-:Y:S02]  /*3b60*/  IADD3 R21, R19.reuse, 0xe, RZ ;  /* 0x0000000e13157810 */ /* 0x040fe40007ffe0ff */
[----:B------:R-:W-:Y:S01]  /*3b70*/  IADD3 R125, R19, 0xb, RZ ;  /* 0x0000000b137d7810 */ /* 0x000fe20007ffe0ff */
[----:B------:R0:W-:Y:S01]  /*3b80*/  MUFU.COS R13, R7 ;  /* 0x00000007000d7308 */ /* 0x0001e20000000000 */
[----:B-1----:R-:W-:Y:S01]  /*3b90*/  FMUL.RZ R6, R2, 0.15915493667125701904 ;  /* 0x3e22f98302067820 */ /* 0x002fe2000040c000 */
[----:B------:R-:W-:Y:S01]  /*3ba0*/  ISETP.GE.U32.AND P1, PT, R21, R104, PT ;  /* 0x000000681500720c */ /* 0x000fe20003f26070 */
[----:B------:R-:W-:Y:S01]  /*3bb0*/  FMUL.FTZ R2, R3, R52 ;  /* 0x0000003403027220 */ /* 0x000fe20000410000 */
[----:B------:R-:W-:-:S02]  /*3bc0*/  IADD3 R21, R19, 0xc, RZ ;  /* 0x0000000c13157810 */ /* 0x000fc40007ffe0ff */
[----:B------:R-:W-:Y:S01]  /*3bd0*/  ISETP.GE.U32.AND P4, PT, R125, R104, PT ;  /* 0x000000687d00720c */ /* 0x000fe20003f86070 */
[----:B------:R-:W-:Y:S01]  /*3be0*/  FMUL.FTZ R125, R17, R48 ;  /* 0x00000030117d7220 */ /* 0x000fe20000410000 */
[----:B------:R1:W-:Y:S01]  /*3bf0*/  MUFU.EX2 R124, R9 ;  /* 0x00000009007c7308 */ /* 0x0003e20000000800 */
[----:B0-----:R-:W-:Y:S01]  /*3c00*/  FMUL.RZ R7, R2, 0.15915493667125701904 ;  /* 0x3e22f98302077820 */ /* 0x001fe2000040c000 */
[----:B------:R-:W-:Y:S01]  /*3c10*/  ISETP.GE.U32.AND P3, PT, R21, R104, PT ;  /* 0x000000681500720c */ /* 0x000fe20003f66070 */
[----:B------:R-:W-:Y:S01]  /*3c20*/  FMUL.FTZ R2, R3, R50 ;  /* 0x0000003203027220 */ /* 0x000fe20000410000 */
[----:B------:R-:W-:-:S03]  /*3c30*/  IADD3 R21, R19, 0x8, RZ ;  /* 0x0000000813157810 */ /* 0x000fc60007ffe0ff */
[----:B------:R-:W-:Y:S01]  /*3c40*/  FMUL.RZ R16, R2, 0.15915493667125701904 ;  /* 0x3e22f98302107820 */ /* 0x000fe2000040c000 */
[----:B------:R-:W-:Y:S01]  /*3c50*/  MUFU.SIN R121, R6 ;  /* 0x0000000600797308 */ /* 0x000fe20000000400 */
[----:B-1----:R-:W-:-:S04]  /*3c60*/  IADD3 R9, R19, 0xf, RZ ;  /* 0x0000000f13097810 */ /* 0x002fc80007ffe0ff */
[-C--:B------:R-:W-:Y:S02]  /*3c70*/  ISETP.GE.U32.AND P0, PT, R9, R104.reuse, PT ;  /* 0x000000680900720c */ /* 0x080fe40003f06070 */
[----:B------:R-:W-:Y:S01]  /*3c80*/  IADD3 R9, R19, 0xd, RZ ;  /* 0x0000000d13097810 */ /* 0x000fe20007ffe0ff */
[----:B------:R-:W-:Y:S03]  /*3c90*/  MUFU.COS R122, R6 ;  /* 0x00000006007a7308 */ /* 0x000fe60000000000 */
[----:B------:R-:W-:-:S05]  /*3ca0*/  ISETP.GE.U32.AND P2, PT, R9, R104, PT ;  /* 0x000000680900720c */ /* 0x000fca0003f46070 */
[----:B------:R-:W0:Y:S08]  /*3cb0*/  MUFU.SIN R127, R7 ;  /* 0x00000007007f7308 */ /* 0x000e300000000400 */
[----:B------:R1:W2:Y:S08]  /*3cc0*/  MUFU.COS R129, R7 ;  /* 0x0000000700817308 */ /* 0x0002b00000000000 */
[----:B------:R-:W-:Y:S01]  /*3cd0*/  MUFU.SIN R2, R16 ;  /* 0x0000001000027308 */ /* 0x000fe20000000400 */
[----:B-1----:R-:W-:-:S04]  /*3ce0*/  IMAD.WIDE.U32 R6, R102, c[0x0][0x1b8], RZ ;  /* 0x00006e0066067a25 */ /* 0x002fc800078e00ff */
[C---:B0-----:R-:W-:Y:S01]  /*3cf0*/  FMUL.FTZ R127, R124.reuse, R127 ;  /* 0x0000007f7c7f7220 */ /* 0x041fe20000410000 */
[----:B------:R-:W-:Y:S01]  /*3d00*/  IADD3 R7, R7, R11, RZ ;  /* 0x0000000b07077210 */ /* 0x000fe20007ffe0ff */
[----:B------:R-:W-:Y:S01]  /*3d10*/  FMUL.FTZ R11, R17, R50 ;  /* 0x00000032110b7220 */ /* 0x000fe20000410000 */
[----:B------:R0:W-:Y:S01]  /*3d20*/  MUFU.COS R12, R16 ;  /* 0x00000010000c7308 */ /* 0x0001e20000000000 */
[----:B--2---:R-:W-:Y:S02]  /*3d30*/  FMUL.FTZ R129, R124, R129 ;  /* 0x000000817c817220 */ /* 0x004fe40000410000 */
[----:B------:R-:W-:-:S05]  /*3d40*/  IMAD.WIDE.U32 R6, R23, c[0x0][0x1c0], R6 ;  /* 0x0000700017067a25 */ /* 0x000fca00078e0006 */
[----:B------:R-:W1:Y:S01]  /*3d50*/  MUFU.EX2 R123, R123 ;  /* 0x0000007b007b7308 */ /* 0x000e620000000800 */
[----:B0-----:R-:W-:Y:S01]  /*3d60*/  IMAD R16, R8, c[0x0][0x1a0], RZ ;  /* 0x0000680008107a24 */ /* 0x001fe200078e02ff */
[----:B------:R-:W-:Y:S01]  /*3d70*/  LEA R20, P6, R6, c[0x0][0x230], 0x3 ;  /* 0x00008c0006147a11 */ /* 0x000fe200078c18ff */
[----:B------:R-:W-:Y:S02]  /*3d80*/  IMAD R8, R8, c[0x0][0x1c0], RZ ;  /* 0x0000700008087a24 */ /* 0x000fe400078e02ff */
[C---:B------:R-:W-:Y:S02]  /*3d90*/  IMAD R9, R23.reuse, c[0x0][0x1a4], R16 ;  /* 0x0000690017097a24 */ /* 0x040fe400078e0210 */
[----:B------:R-:W-:Y:S01]  /*3da0*/  IMAD R131, R23, c[0x0][0x1c4], R8 ;  /* 0x0000710017837a24 */ /* 0x000fe200078e0208 */
[----:B------:R-:W0:Y:S01]  /*3db0*/  MUFU.EX2 R119, R119 ;  /* 0x0000007700777308 */ /* 0x000e220000000800 */
[----:B------:R-:W-:Y:S02]  /*3dc0*/  LEA R8, P5, R4, c[0x0][0x228], 0x3 ;  /* 0x00008a0004087a11 */ /* 0x000fe400078a18ff */
[----:B------:R-:W-:-:S02]  /*3dd0*/  IADD3 R9, R5, R9, RZ ;  /* 0x0000000905097210 */ /* 0x000fc40007ffe0ff */
[----:B------:R-:W-:Y:S01]  /*3de0*/  IADD3 R7, R7, R131, RZ ;  /* 0x0000008307077210 */ /* 0x000fe20007ffe0ff */
[----:B------:R-:W-:Y:S01]  /*3df0*/  FMUL.RZ R131, R126, 0.15915493667125701904 ;  /* 0x3e22f9837e837820 */ /* 0x000fe2000040c000 */
[----:B------:R-:W-:Y:S01]  /*3e00*/  LEA.HI.X R9, R4, c[0x0][0x22c], R9, 0x3, P5 ;  /* 0x00008b0004097a11 */ /* 0x000fe200028f1c09 */
[----:B------:R-:W2:Y:S01]  /*3e10*/  MUFU.EX2 R116, R116 ;  /* 0x0000007400747308 */ /* 0x000ea20000000800 */
[----:B------:R-:W-:Y:S01]  /*3e20*/  ISETP.GE.U32.AND P5, PT, R21, R104, PT ;  /* 0x000000681500720c */ /* 0x000fe20003fa6070 */
[----:B-1----:R-:W-:Y:S01]  /*3e30*/  FMUL.FTZ R122, R123, R122 ;  /* 0x0000007a7b7a7220 */ /* 0x002fe20000410000 */
[----:B------:R-:W-:Y:S02]  /*3e40*/  LEA.HI.X R21, R6, c[0x0][0x234], R7, 0x3, P6 ;  /* 0x00008d0006157a11 */ /* 0x000fe400030f1c07 */
[----:B------:R-:W-:Y:S02]  /*3e50*/  IADD3 R7, R19, 0x7, RZ ;  /* 0x0000000713077810 */ /* 0x000fe40007ffe0ff */
[----:B------:R-:W-:Y:S01]  /*3e60*/  FSEL R130, R127, RZ, !P5 ;  /* 0x000000ff7f827208 */ /* 0x000fe20006800000 */
[----:B------:R-:W-:Y:S01]  /*3e70*/  MUFU.SIN R10, R128 ;  /* 0x00000080000a7308 */ /* 0x000fe20000000400 */
[----:B------:R-:W-:Y:S01]  /*3e80*/  ISETP.GE.U32.AND P6, PT, R7, R104, PT ;  /* 0x000000680700720c */ /* 0x000fe20003fc6070 */
[----:B------:R-:W-:Y:S01]  /*3e90*/  FMUL.FTZ R127, R123, R121 ;  /* 0x000000797b7f7220 */ /* 0x000fe20000410000 */
[----:B------:R-:W-:Y:S01]  /*3ea0*/  IADD3 R7, R19, 0x6, RZ ;  /* 0x0000000613077810 */ /* 0x000fe20007ffe0ff */
[----:B------:R-:W-:Y:S01]  /*3eb0*/  FMUL.FTZ R123, R3, R44 ;  /* 0x0000002c037b7220 */ /* 0x000fe20000410000 */
[----:B------:R-:W-:Y:S01]  /*3ec0*/  FSEL R126, R122, 1, !P6 ;  /* 0x3f8000007a7e7808 */ /* 0x000fe20007000000 */
[----:B0-----:R-:W-:Y:S01]  /*3ed0*/  FMUL.FTZ R120, R119, R120 ;  /* 0x0000007877787220 */ /* 0x001fe20000410000 */
[----:B------:R-:W-:Y:S01]  /*3ee0*/  FSEL R129, R129, 1, !P5 ;  /* 0x3f80000081817808 */ /* 0x000fe20006800000 */
[----:B------:R0:W-:Y:S01]  /*3ef0*/  MUFU.COS R16, R128 ;  /* 0x0000008000107308 */ /* 0x0001e20000000000 */
[----:B------:R-:W-:Y:S01]  /*3f00*/  FMUL.FTZ R118, R119, R118 ;  /* 0x0000007677767220 */ /* 0x000fe20000410000 */
[----:B------:R-:W-:Y:S01]  /*3f10*/  IADD3 R121, R19, 0x5, RZ ;  /* 0x0000000513797810 */ /* 0x000fe20007ffe0ff */
[----:B------:R-:W-:Y:S01]  /*3f20*/  FMUL.FTZ R122, R57, R56 ;  /* 0x00000038397a7220 */ /* 0x000fe20000410000 */
[----:B------:R-:W-:Y:S01]  /*3f30*/  IADD3 R119, R19, 0x4, RZ ;  /* 0x0000000413777810 */ /* 0x000fe20007ffe0ff */
[----:B------:R-:W-:Y:S01]  /*3f40*/  FMUL.RZ R134, R123, 0.15915493667125701904 ;  /* 0x3e22f9837b867820 */ /* 0x000fe2000040c000 */
[----:B------:R-:W-:Y:S01]  /*3f50*/  FSEL R127, R127, RZ, !P6 ;  /* 0x000000ff7f7f7208 */ /* 0x000fe20007000000 */
[----:B--2---:R-:W-:Y:S01]  /*3f60*/  FMUL.FTZ R117, R116, R117 ;  /* 0x0000007574757220 */ /* 0x004fe20000410000 */
[----:B------:R-:W1:Y:S01]  /*3f70*/  MUFU.EX2 R111, R111 ;  /* 0x0000006f006f7308 */ /* 0x000e620000000800 */
[----:B0-----:R-:W-:Y:S01]  /*3f80*/  FMUL.FTZ R128, R53, R52 ;  /* 0x0000003435807220 */ /* 0x001fe20000410000 */
[----:B------:R-:W2:Y:S04]  /*3f90*/  LDG.E.64 R20, [R20.64] ;  /* 0x0000000414147981 */ /* 0x000ea8000c1e1b00 */
[----:B------:R-:W-:-:S02]  /*3fa0*/  FSEL R128, R128, RZ, !P5 ;  /* 0x000000ff80807208 */ /* 0x000fc40006800000 */
[----:B------:R-:W0:Y:S01]  /*3fb0*/  MUFU.EX2 R113, R113 ;  /* 0x0000007100717308 */ /* 0x000e220000000800 */
[----:B------:R-:W-:Y:S01]  /*3fc0*/  ISETP.GE.U32.AND P5, PT, R7, R104, PT ;  /* 0x000000680700720c */ /* 0x000fe20003fa6070 */
[----:B------:R-:W-:-:S03]  /*3fd0*/  FMUL.FTZ R7, R17, R46 ;  /* 0x0000002e11077220 */ /* 0x000fc60000410000 */
[----:B------:R-:W-:Y:S02]  /*3fe0*/  FSEL R124, R120, RZ, !P5 ;  /* 0x000000ff787c7208 */ /* 0x000fe40006800000 */
[----:B------:R-:W-:Y:S01]  /*3ff0*/  FSEL R123, R118, 1, !P5 ;  /* 0x3f800000767b7808 */ /* 0x000fe20006800000 */
[----:B------:R3:W4:Y:S01]  /*4000*/  MUFU.EX2 R5, R125 ;  /* 0x0000007d00057308 */ /* 0x0007220000000800 */
[----:B------:R-:W-:Y:S01]  /*4010*/  FSEL R122, R122, RZ, !P5 ;  /* 0x000000ff7a7a7208 */ /* 0x000fe20006800000 */
[----:B-1----:R-:W-:Y:S01]  /*4020*/  FMUL.FTZ R114, R111, R114 ;  /* 0x000000726f727220 */ /* 0x002fe20000410000 */
[----:B------:R-:W-:Y:S01]  /*4030*/  ISETP.GE.U32.AND P5, PT, R119, R104, PT ;  /* 0x000000687700720c */ /* 0x000fe20003fa6070 */
[----:B------:R-:W-:Y:S02]  /*4040*/  FMUL.FTZ R119, R59, R58 ;  /* 0x0000003a3b777220 */ /* 0x000fe40000410000 */
[----:B------:R-:W-:Y:S02]  /*4050*/  FMUL.FTZ R110, R111, R110 ;  /* 0x0000006e6f6e7220 */ /* 0x000fe40000410000 */
[----:B------:R-:W1:Y:S01]  /*4060*/  MUFU.EX2 R106, R106 ;  /* 0x0000006a006a7308 */ /* 0x000e620000000800 */
[----:B---3--:R-:W-:-:S02]  /*4070*/  FMUL.FTZ R125, R55, R54 ;  /* 0x00000036377d7220 */ /* 0x008fc40000410000 */
[----:B0-----:R-:W-:Y:S01]  /*4080*/  FMUL.FTZ R112, R113, R112 ;  /* 0x0000007071707220 */ /* 0x001fe20000410000 */
[----:B------:R-:W-:Y:S01]  /*4090*/  FSEL R118, R110, RZ, !P5 ;  /* 0x000000ff6e767208 */ /* 0x000fe20006800000 */
[----:B------:R-:W-:Y:S01]  /*40a0*/  FMUL.FTZ R110, R65, R64 ;  /* 0x00000040416e7220 */ /* 0x000fe20000410000 */
[----:B------:R-:W-:Y:S02]  /*40b0*/  FSEL R125, R125, RZ, !P6 ;  /* 0x000000ff7d7d7208 */ /* 0x000fe40007000000 */
[----:B------:R-:W-:Y:S01]  /*40c0*/  ISETP.GE.U32.AND P6, PT, R121, R104, PT ;  /* 0x000000687900720c */ /* 0x000fe20003fc6070 */
[----:B------:R-:W-:Y:S01]  /*40d0*/  FMUL.FTZ R121, R116, R115 ;  /* 0x0000007374797220 */ /* 0x000fe20000410000 */
[----:B------:R-:W-:Y:S01]  /*40e0*/  IADD3 R115, R19, 0x3, RZ ;  /* 0x0000000313737810 */ /* 0x000fe20007ffe0ff */
[----:B------:R-:W-:Y:S01]  /*40f0*/  FMUL.FTZ R116, R3, R42 ;  /* 0x0000002a03747220 */ /* 0x000fe20000410000 */
[----:B------:R-:W0:Y:S01]  /*4100*/  MUFU.EX2 R108, R108 ;  /* 0x0000006c006c7308 */ /* 0x000e220000000800 */
[----:B------:R-:W-:Y:S01]  /*4110*/  FSEL R120, R117, 1, !P6 ;  /* 0x3f80000075787808 */ /* 0x000fe20007000000 */
[----:B----4-:R-:W-:Y:S01]  /*4120*/  FMUL.FTZ R16, R5, R16 ;  /* 0x0000001005107220 */ /* 0x010fe20000410000 */
[----:B------:R-:W-:Y:S01]  /*4130*/  FSEL R121, R121, RZ, !P6 ;  /* 0x000000ff79797208 */ /* 0x000fe20007000000 */
[----:B------:R-:W-:Y:S01]  /*4140*/  FMUL.RZ R136, R116, 0.15915493667125701904 ;  /* 0x3e22f98374887820 */ /* 0x000fe2000040c000 */
[----:B------:R-:W-:Y:S01]  /*4150*/  FSEL R119, R119, RZ, !P6 ;  /* 0x000000ff77777208 */ /* 0x000fe20007000000 */
[----:B------:R-:W-:Y:S01]  /*4160*/  FMUL.FTZ R116, R61, R60 ;  /* 0x0000003c3d747220 */ /* 0x000fe20000410000 */
[----:B------:R-:W-:Y:S01]  /*4170*/  ISETP.GE.U32.AND P6, PT, R115, R104, PT ;  /* 0x000000687300720c */ /* 0x000fe20003fc6070 */
[----:B------:R-:W-:Y:S01]  /*4180*/  FMUL.FTZ R115, R113, R109 ;  /* 0x0000006d71737220 */ /* 0x000fe20000410000 */
[----:B------:R-:W-:Y:S01]  /*4190*/  IADD3 R109, R19, 0xa, RZ ;  /* 0x0000000a136d7810 */ /* 0x000fe20007ffe0ff */
[----:B------:R-:W3:Y:S01]  /*41a0*/  MUFU.EX2 R14, R14 ;  /* 0x0000000e000e7308 */ /* 0x000ee20000000800 */
[----:B------:R-:W-:Y:S01]  /*41b0*/  FMUL.FTZ R113, R63, R62 ;  /* 0x0000003e3f717220 */ /* 0x000fe20000410000 */
[----:B------:R-:W-:Y:S01]  /*41c0*/  FSEL R117, R114, 1, !P5 ;  /* 0x3f80000072757808 */ /* 0x000fe20006800000 */
[----:B-1----:R-:W-:Y:S01]  /*41d0*/  FMUL.FTZ R103, R106, R103 ;  /* 0x000000676a677220 */ /* 0x002fe20000410000 */
[----:B------:R-:W-:Y:S01]  /*41e0*/  FSEL R116, R116, RZ, !P5 ;  /* 0x000000ff74747208 */ /* 0x000fe20006800000 */
[----:B------:R-:W-:Y:S01]  /*41f0*/  FMUL.FTZ R105, R106, R105 ;  /* 0x000000696a697220 */ /* 0x000fe20000410000 */
[----:B------:R-:W-:Y:S01]  /*4200*/  ISETP.GE.U32.AND P5, PT, R109, R104, PT ;  /* 0x000000686d00720c */ /* 0x000fe20003fa6070 */
[----:B0-----:R-:W-:Y:S01]  /*4210*/  FMUL.FTZ R107, R108, R107 ;  /* 0x0000006b6c6b7220 */ /* 0x001fe20000410000 */
[----:B------:R-:W-:Y:S01]  /*4220*/  IADD3 R109, R19, 0x2, RZ ;  /* 0x00000002136d7810 */ /* 0x000fe20007ffe0ff */
[----:B------:R-:W-:Y:S01]  /*4230*/  FMUL.FTZ R106, R17, R42 ;  /* 0x0000002a116a7220 */ /* 0x000fe20000410000 */
[----:B------:R-:W-:Y:S01]  /*4240*/  FSEL R115, R115, RZ, !P6 ;  /* 0x000000ff73737208 */ /* 0x000fe20007000000 */
[----:B------:R-:W-:Y:S01]  /*4250*/  MUFU.SIN R4, R131 ;  /* 0x0000008300047308 */ /* 0x000fe20000000400 */
[----:B------:R-:W-:Y:S01]  /*4260*/  FSEL R114, R112, 1, !P6 ;  /* 0x3f80000070727808 */ /* 0x000fe20007000000 */
[----:B------:R-:W-:Y:S01]  /*4270*/  FMUL.FTZ R10, R5, R10 ;  /* 0x0000000a050a7220 */ /* 0x000fe20000410000 */
[----:B------:R-:W-:-:S02]  /*4280*/  FSEL R113, R113, RZ, !P6 ;  /* 0x000000ff71717208 */ /* 0x000fc40007000000 */
[----:B------:R-:W-:Y:S01]  /*4290*/  ISETP.GE.U32.AND P6, PT, R109, R104, PT ;  /* 0x000000686d00720c */ /* 0x000fe20003fc6070 */
[----:B------:R-:W-:Y:S02]  /*42a0*/  FMUL.FTZ R109, R108, R18 ;  /* 0x000000126c6d7220 */ /* 0x000fe40000410000 */
[----:B------:R0:W-:Y:S01]  /*42b0*/  MUFU.EX2 R18, R106 ;  /* 0x0000006a00127308 */ /* 0x0001e20000000800 */
[----:B------:R-:W-:Y:S01]  /*42c0*/  FSEL R112, R105, RZ, !P6 ;  /* 0x000000ff69707208 */ /* 0x000fe20007000000 */
[----:B------:R-:W-:Y:S01]  /*42d0*/  FMUL.FTZ R105, R69, R68 ;  /* 0x0000004445697220 */ /* 0x000fe20000410000 */
[----:B------:R-:W-:Y:S01]  /*42e0*/  FSEL R111, R103, 1, !P6 ;  /* 0x3f800000676f7808 */ /* 0x000fe20007000000 */
[----:B---3--:R-:W-:Y:S01]  /*42f0*/  FMUL.FTZ R13, R14, R13 ;  /* 0x0000000d0e0d7220 */ /* 0x008fe20000410000 */
[----:B------:R-:W-:Y:S02]  /*4300*/  FSEL R110, R110, RZ, !P6 ;  /* 0x000000ff6e6e7208 */ /* 0x000fe40007000000 */
[C---:B------:R-:W-:Y:S01]  /*4310*/  ISETP.GE.U32.AND P6, PT, R19.reuse, R104, PT ;  /* 0x000000681300720c */ /* 0x040fe20003fc6070 */
[----:B------:R-:W-:Y:S01]  /*4320*/  MUFU.COS R6, R131 ;  /* 0x0000008300067308 */ /* 0x000fe20000000000 */
[----:B------:R-:W-:Y:S01]  /*4330*/  IADD3 R103, R19, 0x1, RZ ;  /* 0x0000000113677810 */ /* 0x000fe20007ffe0ff */
[----:B0-----:R-:W-:Y:S01]  /*4340*/  FMUL.FTZ R106, R14, R15 ;  /* 0x0000000f0e6a7220 */ /* 0x001fe20000410000 */
[----:B------:R-:W-:-:S02]  /*4350*/  FSEL R108, R107, 1, !P6 ;  /* 0x3f8000006b6c7808 */ /* 0x000fc40007000000 */
[----:B------:R-:W-:Y:S02]  /*4360*/  FSEL R109, R109, RZ, !P6 ;  /* 0x000000ff6d6d7208 */ /* 0x000fe40007000000 */
[----:B------:R-:W-:Y:S01]  /*4370*/  FSEL R107, R105, RZ, !P6 ;  /* 0x000000ff696b7208 */ /* 0x000fe20007000000 */
[----:B------:R-:W-:Y:S01]  /*4380*/  MUFU.SIN R131, R134 ;  /* 0x0000008600837308 */ /* 0x000fe20000000400 */
[----:B------:R-:W-:Y:S01]  /*4390*/  ISETP.GE.U32.AND P6, PT, R103, R104, PT ;  /* 0x000000686700720c */ /* 0x000fe20003fc6070 */
[----:B------:R-:W-:Y:S01]  /*43a0*/  FMUL.FTZ R103, R67, R66 ;  /* 0x0000004243677220 */ /* 0x000fe20000410000 */
[----:B------:R-:W-:Y:S02]  /*43b0*/  IADD3 R19, R19, 0x9, RZ ;  /* 0x0000000913137810 */ /* 0x000fe40007ffe0ff */
[----:B------:R-:W-:Y:S02]  /*43c0*/  FSEL R106, R106, RZ, !P6 ;  /* 0x000000ff6a6a7208 */ /* 0x000fe40007000000 */
[----:B------:R-:W-:Y:S01]  /*43d0*/  FSEL R105, R13, 1, !P6 ;  /* 0x3f8000000d697808 */ /* 0x000fe20007000000 */
[----:B------:R-:W-:Y:S01]  /*43e0*/  MUFU.COS R132, R134 ;  /* 0x0000008600847308 */ /* 0x000fe20000000000 */
[----:B------:R-:W-:Y:S01]  /*43f0*/  FSEL R103, R103, RZ, !P6 ;  /* 0x000000ff67677208 */ /* 0x000fe20007000000 */
[----:B------:R-:W-:Y:S01]  /*4400*/  FMUL.FTZ R138, R106, R107 ;  /* 0x0000006b6a8a7220 */ /* 0x000fe20000410000 */
[----:B------:R-:W-:Y:S01]  /*4410*/  ISETP.GE.U32.AND P6, PT, R19, R104, PT ;  /* 0x000000681300720c */ /* 0x000fe20003fc6070 */
[----:B------:R-:W-:-:S04]  /*4420*/  FMUL.FTZ R14, RZ, R106 ;  /* 0x0000006aff0e7220 */ /* 0x000fc80000410000 */
[----:B------:R-:W0:Y:S08]  /*4430*/  MUFU.SIN R134, R136 ;  /* 0x0000008800867308 */ /* 0x000e300000000400 */
[----:B------:R1:W-:Y:S08]  /*4440*/  MUFU.COS R135, R136 ;  /* 0x0000008800877308 */ /* 0x0003f00000000000 */
[----:B------:R-:W3:Y:S01]  /*4450*/  MUFU.EX2 R11, R11 ;  /* 0x0000000b000b7308 */ /* 0x000ee20000000800 */
[----:B-1----:R-:W-:-:S02]  /*4460*/  FMUL.FTZ R136, R17, R40 ;  /* 0x0000002811887220 */ /* 0x002fc40000410000 */
[----:B------:R-:W-:Y:S02]  /*4470*/  FMUL.FTZ R17, R3, R40 ;  /* 0x0000002803117220 */ /* 0x000fe40000410000 */
[----:B0-----:R-:W-:Y:S02]  /*4480*/  FMUL.FTZ R143, R18, R134 ;  /* 0x00000086128f7220 */ /* 0x001fe40000410000 */
[----:B------:R-:W-:Y:S01]  /*4490*/  FMUL.RZ R139, R17, 0.15915493667125701904 ;  /* 0x3e22f983118b7820 */ /* 0x000fe2000040c000 */
[----:B------:R-:W0:Y:S01]  /*44a0*/  MUFU.EX2 R7, R7 ;  /* 0x0000000700077308 */ /* 0x000e220000000800 */
[----:B------:R-:W-:Y:S02]  /*44b0*/  FFMA.FTZ R17, RZ, R105, R138 ;  /* 0x00000069ff117223 */ /* 0x000fe4000001008a */
[----:B------:R-:W-:Y:S02]  /*44c0*/  FFMA.FTZ R138, R105, R107, -R14 ;  /* 0x0000006b698a7223 */ /* 0x000fe4000001080e */
[----:B------:R-:W-:-:S02]  /*44d0*/  FMUL.FTZ R14, R3, R38 ;  /* 0x00000026030e7220 */ /* 0x000fc40000410000 */
[----:B------:R-:W-:Y:S01]  /*44e0*/  FADD.FTZ R17, RZ, R17 ;  /* 0x00000011ff117221 */ /* 0x000fe20000010000 */
[----:B------:R-:W1:Y:S01]  /*44f0*/  MUFU.EX2 R133, R133 ;  /* 0x0000008500857308 */ /* 0x000e620000000800 */
[----:B------:R-:W-:Y:S02]  /*4500*/  FADD.FTZ R138, R138, R103 ;  /* 0x000000678a8a7221 */ /* 0x000fe40000010000 */
[----:B------:R-:W-:Y:S02]  /*4510*/  FMUL.RZ R19, R14, 0.15915493667125701904 ;  /* 0x3e22f9830e137820 */ /* 0x000fe4000040c000 */
[C---:B------:R-:W-:Y:S02]  /*4520*/  FMUL.FTZ R14, R112.reuse, R17 ;  /* 0x00000011700e7220 */ /* 0x040fe40000410000 */
[----:B------:R-:W-:Y:S01]  /*4530*/  FMUL.FTZ R140, R112, R138 ;  /* 0x0000008a708c7220 */ /* 0x000fe20000410000 */
[----:B------:R-:W-:Y:S01]  /*4540*/  MUFU.EX2 R136, R136 ;  /* 0x0000008800887308 */ /* 0x000fe20000000800 */
[----:B---3--:R-:W-:-:S02]  /*4550*/  FMUL.FTZ R12, R11, R12 ;  /* 0x0000000c0b0c7220 */ /* 0x008fc40000410000 */
[----:B------:R-:W-:Y:S02]  /*4560*/  FMUL.FTZ R2, R11, R2 ;  /* 0x000000020b027220 */ /* 0x000fe40000410000 */
[C---:B------:R-:W-:Y:S02]  /*4570*/  FFMA.FTZ R11, R111.reuse, R138, -R14 ;  /* 0x0000008a6f0b7223 */ /* 0x040fe4000001080e */
[----:B------:R-:W-:Y:S01]  /*4580*/  FFMA.FTZ R140, R111, R17, R140 ;  /* 0x000000116f8c7223 */ /* 0x000fe2000001008c */
[----:B------:R-:W3:Y:S01]  /*4590*/  MUFU.COS R3, R139 ;  /* 0x0000008b00037308 */ /* 0x000ee20000000000 */
[----:B------:R-:W-:Y:S02]  /*45a0*/  FADD.FTZ R11, R11, R110 ;  /* 0x0000006e0b0b7221 */ /* 0x000fe40000010000 */
[----:B------:R-:W-:Y:S02]  /*45b0*/  FADD.FTZ R5, RZ, R140 ;  /* 0x0000008cff057221 */ /* 0x000fe40000010000 */
[----:B0-----:R-:W-:-:S02]  /*45c0*/  FMUL.FTZ R6, R7, R6 ;  /* 0x0000000607067220 */ /* 0x001fc40000410000 */
[----:B------:R-:W-:Y:S01]  /*45d0*/  FMUL.FTZ R4, R7, R4 ;  /* 0x0000000407047220 */ /* 0x000fe20000410000 */
[----:B------:R-:W-:Y:S01]  /*45e0*/  MUFU.EX2 R15, R137 ;  /* 0x00000089000f7308 */ /* 0x000fe20000000800 */
[C---:B------:R-:W-:Y:S02]  /*45f0*/  FMUL.FTZ R17, R115.reuse, R11 ;  /* 0x0000000b73117220 */ /* 0x040fe40000410000 */
[-C--:B------:R-:W-:Y:S02]  /*4600*/  FMUL.FTZ R7, R115, R5.reuse ;  /* 0x0000000573077220 */ /* 0x080fe40000410000 */
[----:B-1----:R-:W-:Y:S02]  /*4610*/  FMUL.FTZ R142, R133, R132 ;  /* 0x00000084858e7220 */ /* 0x002fe40000410000 */
[C---:B------:R-:W-:Y:S01]  /*4620*/  FFMA.FTZ R17, R114.reuse, R5, R17 ;  /* 0x0000000572117223 */ /* 0x040fe20000010011 */
[----:B------:R-:W0:Y:S01]  /*4630*/  MUFU.SIN R14, R19 ;  /* 0x00000013000e7308 */ /* 0x000e220000000400 */
[----:B------:R-:W-:-:S02]  /*4640*/  FFMA.FTZ R132, R114, R11, -R7 ;  /* 0x0000000b72847223 */ /* 0x000fc40000010807 */
[----:B------:R-:W-:Y:S02]  /*4650*/  FADD.FTZ R17, RZ, R17 ;  /* 0x00000011ff117221 */ /* 0x000fe40000010000 */
[----:B------:R-:W-:Y:S02]  /*4660*/  FADD.FTZ R132, R132, R113 ;  /* 0x0000007184847221 */ /* 0x000fe40000010000 */
[----:B---3--:R-:W-:Y:S01]  /*4670*/  FMUL.FTZ R148, R136, R3 ;  /* 0x0000000388947220 */ /* 0x008fe20000410000 */
[----:B------:R-:W1:Y:S01]  /*4680*/  MUFU.COS R138, R19 ;  /* 0x00000013008a7308 */ /* 0x000e620000000000 */
[----:B------:R-:W-:Y:S01]  /*4690*/  FMUL.FTZ R145, R18, R135 ;  /* 0x0000008712917220 */ /* 0x000fe20000410000 */
[----:B------:R-:W-:Y:S01]  /*46a0*/  FSEL R135, R12, 1, !P6 ;  /* 0x3f8000000c877808 */ /* 0x000fe20007000000 */
[C---:B------:R-:W-:Y:S02]  /*46b0*/  FMUL.FTZ R3, R118.reuse, R17 ;  /* 0x0000001176037220 */ /* 0x040fe40000410000 */
[----:B------:R-:W-:-:S02]  /*46c0*/  FMUL.FTZ R18, R118, R132 ;  /* 0x0000008476127220 */ /* 0x000fc40000410000 */
[C---:B------:R-:W-:Y:S01]  /*46d0*/  FFMA.FTZ R5, R117.reuse, R132, -R3 ;  /* 0x0000008475057223 */ /* 0x040fe20000010803 */
[----:B------:R-:W3:Y:S01]  /*46e0*/  MUFU.SIN R13, R139 ;  /* 0x0000008b000d7308 */ /* 0x000ee20000000400 */
[----:B------:R-:W-:Y:S02]  /*46f0*/  FFMA.FTZ R18, R117, R17, R18 ;  /* 0x0000001175127223 */ /* 0x000fe40000010012 */
[----:B------:R-:W-:Y:S02]  /*4700*/  FMUL.FTZ R3, R109, R106 ;  /* 0x0000006a6d037220 */ /* 0x000fe40000410000 */
[----:B------:R-:W-:Y:S02]  /*4710*/  FADD.FTZ R7, R5, R116 ;  /* 0x0000007405077221 */ /* 0x000fe40000010000 */
[----:B0-----:R-:W-:Y:S02]  /*4720*/  FMUL.FTZ R149, R15, R14 ;  /* 0x0000000e0f957220 */ /* 0x001fe40000410000 */
[----:B------:R-:W-:-:S02]  /*4730*/  FADD.FTZ R11, RZ, R18 ;  /* 0x00000012ff0b7221 */ /* 0x000fc40000010000 */
[C---:B------:R-:W-:Y:S02]  /*4740*/  FMUL.FTZ R14, R108.reuse, R106 ;  /* 0x0000006a6c0e7220 */ /* 0x040fe40000410000 */
[----:B-1----:R-:W-:Y:S02]  /*4750*/  FMUL.FTZ R151, R15, R138 ;  /* 0x0000008a0f977220 */ /* 0x002fe40000410000 */
[----:B------:R-:W-:Y:S02]  /*4760*/  FFMA.FTZ R3, R108, R105, -R3 ;  /* 0x000000696c037223 */ /* 0x000fe40000010803 */
[----:B---3--:R-:W-:Y:S01]  /*4770*/  FMUL.FTZ R146, R136, R13 ;  /* 0x0000000d88927220 */ /* 0x008fe20000410000 */
[----:B------:R-:W-:Y:S01]  /*4780*/  FSEL R136, R2, RZ, !P6 ;  /* 0x000000ff02887208 */ /* 0x000fe20007000000 */
[C---:B------:R-:W-:Y:S02]  /*4790*/  FMUL.FTZ R15, R121.reuse, R7 ;  /* 0x00000007790f7220 */ /* 0x040fe40000410000 */
[----:B------:R-:W-:-:S02]  /*47a0*/  FMUL.FTZ R13, R121, R11 ;  /* 0x0000000b790d7220 */ /* 0x000fc40000410000 */
[----:B------:R-:W-:Y:S02]  /*47b0*/  FFMA.FTZ R14, R109, R105, R14 ;  /* 0x000000696d0e7223 */ /* 0x000fe4000001000e */
[----:B------:R-:W-:Y:S02]  /*47c0*/  FMUL.FTZ R5, R112, R3 ;  /* 0x0000000370057220 */ /* 0x000fe40000410000 */
[C---:B------:R-:W-:Y:S02]  /*47d0*/  FFMA.FTZ R15, R120.reuse, R11, R15 ;  /* 0x0000000b780f7223 */ /* 0x040fe4000001000f */
[----:B------:R-:W-:Y:S02]  /*47e0*/  FFMA.FTZ R132, R120, R7, -R13 ;  /* 0x0000000778847223 */ /* 0x000fe4000001080d */
[-C--:B------:R-:W-:Y:S02]  /*47f0*/  FMUL.FTZ R18, R112, R14.reuse ;  /* 0x0000000e70127220 */ /* 0x080fe40000410000 */
[----:B------:R-:W-:-:S02]  /*4800*/  FFMA.FTZ R5, R111, R14, R5 ;  /* 0x0000000e6f057223 */ /* 0x000fc40000010005 */
[----:B------:R-:W-:Y:S02]  /*4810*/  FADD.FTZ R15, RZ, R15 ;  /* 0x0000000fff0f7221 */ /* 0x000fe40000010000 */
[----:B------:R-:W-:Y:S02]  /*4820*/  FADD.FTZ R132, R132, R119 ;  /* 0x0000007784847221 */ /* 0x000fe40000010000 */
[----:B------:R-:W-:Y:S02]  /*4830*/  FFMA.FTZ R18, R111, R3, -R18 ;  /* 0x000000036f127223 */ /* 0x000fe40000010812 */
[----:B------:R-:W-:Y:S02]  /*4840*/  FMUL.FTZ R3, R115, R5 ;  /* 0x0000000573037220 */ /* 0x000fe40000410000 */
[C---:B------:R-:W-:Y:S02]  /*4850*/  FMUL.FTZ R11, R124.reuse, R15 ;  /* 0x0000000f7c0b7220 */ /* 0x040fe40000410000 */
[----:B------:R-:W-:-:S02]  /*4860*/  FMUL.FTZ R14, R124, R132 ;  /* 0x000000847c0e7220 */ /* 0x000fc40000410000 */
[-C--:B------:R-:W-:Y:S02]  /*4870*/  FMUL.FTZ R7, R115, R18.reuse ;  /* 0x0000001273077220 */ /* 0x080fe40000410000 */
[C---:B------:R-:W-:Y:S02]  /*4880*/  FFMA.FTZ R3, R114.reuse, R18, -R3 ;  /* 0x0000001272037223 */ /* 0x040fe40000010803 */
[C---:B------:R-:W-:Y:S02]  /*4890*/  FFMA.FTZ R11, R123.reuse, R132, -R11 ;  /* 0x000000847b0b7223 */ /* 0x040fe4000001080b */
[----:B------:R-:W-:Y:S02]  /*48a0*/  FFMA.FTZ R15, R123, R15, R14 ;  /* 0x0000000f7b0f7223 */ /* 0x000fe4000001000e */
[----:B------:R-:W-:Y:S02]  /*48b0*/  FFMA.FTZ R7, R114, R5, R7 ;  /* 0x0000000572077223 */ /* 0x000fe40000010007 */
[----:B------:R-:W-:-:S02]  /*48c0*/  FMUL.FTZ R18, R118, R3 ;  /* 0x0000000376127220 */ /* 0x000fc40000410000 */
[----:B------:R-:W-:Y:S02]  /*48d0*/  FADD.FTZ R11, R11, R122 ;  /* 0x0000007a0b0b7221 */ /* 0x000fe40000010000 */
[----:B------:R-:W-:Y:S02]  /*48e0*/  FADD.FTZ R15, RZ, R15 ;  /* 0x0000000fff0f7221 */ /* 0x000fe40000010000 */
[-C--:B------:R-:W-:Y:S02]  /*48f0*/  FMUL.FTZ R14, R118, R7.reuse ;  /* 0x00000007760e7220 */ /* 0x080fe40000410000 */
[----:B------:R-:W-:Y:S02]  /*4900*/  FFMA.FTZ R18, R117, R7, R18 ;  /* 0x0000000775127223 */ /* 0x000fe40000010012 */
[C---:B------:R-:W-:Y:S02]  /*4910*/  FMUL.FTZ R13, R127.reuse, R11 ;  /* 0x0000000b7f0d7220 */ /* 0x040fe40000410000 */
[----:B------:R-:W-:-:S02]  /*4920*/  FMUL.FTZ R7, R127, R15 ;  /* 0x0000000f7f077220 */ /* 0x000fc40000410000 */
[----:B------:R-:W-:Y:S02]  /*4930*/  FFMA.FTZ R14, R117, R3, -R14 ;  /* 0x00000003750e7223 */ /* 0x000fe4000001080e */
[C---:B------:R-:W-:Y:S02]  /*4940*/  FFMA.FTZ R13, R126.reuse, R15, R13 ;  /* 0x0000000f7e0d7223 */ /* 0x040fe4000001000d */
[----:B------:R-:W-:Y:S02]  /*4950*/  FFMA.FTZ R132, R126, R11, -R7 ;  /* 0x0000000b7e847223 */ /* 0x000fe40000010807 */
[C---:B------:R-:W-:Y:S02]  /*4960*/  FMUL.FTZ R5, R121.reuse, R14 ;  /* 0x0000000e79057220 */ /* 0x040fe40000410000 */
[----:B------:R-:W-:Y:S02]  /*4970*/  FADD.FTZ R13, RZ, R13 ;  /* 0x0000000dff0d7221 */ /* 0x000fe40000010000 */
[----:B------:R-:W-:-:S02]  /*4980*/  FMUL.FTZ R3, R121, R18 ;  /* 0x0000001279037220 */ /* 0x000fc40000410000 */
[----:B------:R-:W-:Y:S02]  /*4990*/  FADD.FTZ R132, R132, R125 ;  /* 0x0000007d84847221 */ /* 0x000fe40000010000 */
[----:B------:R-:W-:Y:S02]  /*49a0*/  FFMA.FTZ R5, R120, R18, R5 ;  /* 0x0000001278057223 */ /* 0x000fe40000010005 */
[----:B------:R-:W-:Y:S02]  /*49b0*/  FMUL.FTZ R7, R130, R13 ;  /* 0x0000000d82077220 */ /* 0x000fe40000410000 */
[----:B------:R-:W-:Y:S02]  /*49c0*/  FFMA.FTZ R3, R120, R14, -R3 ;  /* 0x0000000e78037223 */ /* 0x000fe40000010803 */
[----:B------:R-:W-:Y:S02]  /*49d0*/  FMUL.FTZ R134, R130, R132 ;  /* 0x0000008482867220 */ /* 0x000fe40000410000 */
[----:B------:R-:W-:-:S02]  /*49e0*/  FMUL.FTZ R14, R124, R5 ;  /* 0x000000057c0e7220 */ /* 0x000fc40000410000 */
[C---:B------:R-:W-:Y:S01]  /*49f0*/  FFMA.FTZ R7, R129.reuse, R132, -R7 ;  /* 0x0000008481077223 */ /* 0x040fe20000010807 */
[----:B------:R-:W-:Y:S01]  /*4a00*/  FSEL R132, R16, 1, !P5 ;  /* 0x3f80000010847808 */ /* 0x000fe20006800000 */
[----:B------:R-:W-:Y:S02]  /*4a10*/  FMUL.FTZ R18, R124, R3 ;  /* 0x000000037c127220 */ /* 0x000fe40000410000 */
[----:B------:R-:W-:Y:S02]  /*4a20*/  FFMA.FTZ R13, R129, R13, R134 ;  /* 0x0000000d810d7223 */ /* 0x000fe40000010086 */
[----:B------:R-:W-:Y:S02]  /*4a30*/  FFMA.FTZ R14, R123, R3, -R14 ;  /* 0x000000037b0e7223 */ /* 0x000fe4000001080e */
[----:B------:R-:W-:Y:S02]  /*4a40*/  FADD.FTZ R7, R7, R128 ;  /* 0x0000008007077221 */ /* 0x000fe40000010000 */
[----:B------:R-:W-:-:S02]  /*4a50*/  FFMA.FTZ R18, R123, R5, R18 ;  /* 0x000000057b127223 */ /* 0x000fc40000010012 */
[----:B------:R-:W-:Y:S02]  /*4a60*/  FADD.FTZ R13, RZ, R13 ;  /* 0x0000000dff0d7221 */ /* 0x000fe40000010000 */
[----:B------:R-:W-:Y:S02]  /*4a70*/  FMUL.FTZ R5, R127, R14 ;  /* 0x0000000e7f057220 */ /* 0x000fe40000410000 */
[----:B------:R-:W-:Y:S02]  /*4a80*/  FMUL.FTZ R134, R51, R50 ;  /* 0x0000003233867220 */ /* 0x000fe40000410000 */
[C---:B------:R-:W-:Y:S02]  /*4a90*/  FMUL.FTZ R12, R136.reuse, R7 ;  /* 0x00000007880c7220 */ /* 0x040fe40000410000 */
[----:B------:R-:W-:Y:S01]  /*4aa0*/  FMUL.FTZ R2, R136, R13 ;  /* 0x0000000d88027220 */ /* 0x000fe20000410000 */
[----:B------:R-:W-:Y:S01]  /*4ab0*/  FSEL R134, R134, RZ, !P6 ;  /* 0x000000ff86867208 */ /* 0x000fe20007000000 */
[----:B------:R-:W-:-:S02]  /*4ac0*/  FMUL.FTZ R3, R127, R18 ;  /* 0x000000127f037220 */ /* 0x000fc40000410000 */
[----:B------:R-:W-:Y:S02]  /*4ad0*/  FFMA.FTZ R5, R126, R18, R5 ;  /* 0x000000127e057223 */ /* 0x000fe40000010005 */
[C---:B------:R-:W-:Y:S02]  /*4ae0*/  FFMA.FTZ R12, R135.reuse, R13, R12 ;  /* 0x0000000d870c7223 */ /* 0x040fe4000001000c */
[----:B------:R-:W-:Y:S02]  /*4af0*/  FFMA.FTZ R7, R135, R7, -R2 ;  /* 0x0000000787077223 */ /* 0x000fe40000010802 */
[----:B------:R-:W-:Y:S01]  /*4b00*/  FMUL.FTZ R140, R133, R131 ;  /* 0x00000083858c7220 */ /* 0x000fe20000410000 */
[----:B------:R-:W-:Y:S01]  /*4b10*/  FSEL R133, R10, RZ, !P5 ;  /* 0x000000ff0a857208 */ /* 0x000fe20006800000 */
[----:B------:R-:W-:Y:S02]  /*4b20*/  FFMA.FTZ R3, R126, R14, -R3 ;  /* 0x0000000e7e037223 */ /* 0x000fe40000010803 */
[----:B------:R-:W-:-:S02]  /*4b30*/  FMUL.FTZ R2, R130, R5 ;  /* 0x0000000582027220 */ /* 0x000fc40000410000 */
[----:B------:R-:W-:Y:S02]  /*4b40*/  FADD.FTZ R12, RZ, R12 ;  /* 0x0000000cff0c7221 */ /* 0x000fe40000010000 */
[----:B------:R-:W-:Y:S02]  /*4b50*/  FADD.FTZ R10, R7, R134 ;  /* 0x00000086070a7221 */ /* 0x000fe40000010000 */
[-C--:B------:R-:W-:Y:S02]  /*4b60*/  FFMA.FTZ R7, R129, R3.reuse, -R2 ;  /* 0x0000000381077223 */ /* 0x080fe40000010802 */
[----:B------:R-:W-:Y:S02]  /*4b70*/  FMUL.FTZ R131, R49, R48 ;  /* 0x0000003031837220 */ /* 0x000fe40000410000 */
[----:B------:R-:W-:Y:S02]  /*4b80*/  FMUL.FTZ R2, R130, R3 ;  /* 0x0000000382027220 */ /* 0x000fe40000410000 */
[----:B------:R-:W-:Y:S01]  /*4b90*/  FMUL.FTZ R3, R133, R12 ;  /* 0x0000000c85037220 */ /* 0x000fe20000410000 */
[----:B------:R-:W-:Y:S01]  /*4ba0*/  FSEL R131, R131, RZ, !P5 ;  /* 0x000000ff83837208 */ /* 0x000fe20006800000 */
[----:B------:R-:W-:-:S02]  /*4bb0*/  FMUL.FTZ R11, R133, R10 ;  /* 0x0000000a850b7220 */ /* 0x000fc40000410000 */
[C---:B------:R-:W-:Y:S02]  /*4bc0*/  FFMA.FTZ R10, R132.reuse, R10, -R3 ;  /* 0x0000000a840a7223 */ /* 0x040fe40000010803 */
[----:B------:R-:W-:Y:S01]  /*4bd0*/  FFMA.FTZ R11, R132, R12, R11 ;  /* 0x0000000c840b7223 */ /* 0x000fe2000001000b */
[----:B------:R-:W-:Y:S01]  /*4be0*/  FSEL R137, R4, RZ, !P4 ;  /* 0x000000ff04897208 */ /* 0x000fe20006000000 */
[----:B------:R-:W-:Y:S02]  /*4bf0*/  FADD.FTZ R10, R10, R131 ;  /* 0x000000830a0a7221 */ /* 0x000fe40000010000 */
[----:B------:R-:W-:Y:S01]  /*4c00*/  FADD.FTZ R12, RZ, R11 ;  /* 0x0000000bff0c7221 */ /* 0x000fe20000010000 */
[----:B------:R-:W-:Y:S01]  /*4c10*/  FSEL R139, R6, 1, !P4 ;  /* 0x3f800000068b7808 */ /* 0x000fe20006000000 */
[----:B------:R-:W-:Y:S02]  /*4c20*/  FMUL.FTZ R138, R47, R46 ;  /* 0x0000002e2f8a7220 */ /* 0x000fe40000410000 */
[----:B------:R-:W-:-:S02]  /*4c30*/  FMUL.FTZ R13, R137, R10 ;  /* 0x0000000a890d7220 */ /* 0x000fc40000410000 */
[----:B------:R-:W-:Y:S02]  /*4c40*/  FFMA.FTZ R5, R129, R5, R2 ;  /* 0x0000000581057223 */ /* 0x000fe40000010002 */
[-C--:B------:R-:W-:Y:S01]  /*4c50*/  FMUL.FTZ R11, R137, R12.reuse ;  /* 0x0000000c890b7220 */ /* 0x080fe20000410000 */
[----:B------:R-:W-:Y:S01]  /*4c60*/  FSEL R138, R138, RZ, !P4 ;  /* 0x000000ff8a8a7208 */ /* 0x000fe20006000000 */
[C---:B------:R-:W-:Y:S01]  /*4c70*/  FFMA.FTZ R13, R139.reuse, R12, R13 ;  /* 0x0000000c8b0d7223 */ /* 0x040fe2000001000d */
[----:B------:R-:W-:Y:S01]  /*4c80*/  FSEL R140, R140, RZ, !P3 ;  /* 0x000000ff8c8c7208 */ /* 0x000fe20005800000 */
[C---:B------:R-:W-:Y:S01]  /*4c90*/  FMUL.FTZ R4, R136.reuse, R5 ;  /* 0x0000000588047220 */ /* 0x040fe20000410000 */
[----:B------:R0:W2:Y:S01]  /*4ca0*/  LDG.E.64 R2, [R8.64] ;  /* 0x0000000408027981 */ /* 0x0000a2000c1e1b00 */
[----:B------:R-:W-:Y:S02]  /*4cb0*/  FFMA.FTZ R11, R139, R10, -R11 ;  /* 0x0000000a8b0b7223 */ /* 0x000fe4000001080b */
[----:B------:R-:W-:-:S02]  /*4cc0*/  FMUL.FTZ R6, R136, R7 ;  /* 0x0000000788067220 */ /* 0x000fc40000410000 */
[----:B------:R-:W-:Y:S02]  /*4cd0*/  FADD.FTZ R13, RZ, R13 ;  /* 0x0000000dff0d7221 */ /* 0x000fe40000010000 */
[----:B------:R-:W-:Y:S02]  /*4ce0*/  FFMA.FTZ R4, R135, R7, -R4 ;  /* 0x0000000787047223 */ /* 0x000fe40000010804 */
[----:B------:R-:W-:Y:S01]  /*4cf0*/  FADD.FTZ R11, R11, R138 ;  /* 0x0000008a0b0b7221 */ /* 0x000fe20000010000 */
[----:B------:R-:W-:Y:S01]  /*4d00*/  FSEL R142, R142, 1, !P3 ;  /* 0x3f8000008e8e7808 */ /* 0x000fe20005800000 */
[----:B------:R-:W-:Y:S02]  /*4d10*/  FFMA.FTZ R6, R135, R5, R6 ;  /* 0x0000000587067223 */ /* 0x000fe40000010006 */
[----:B0-----:R-:W-:Y:S02]  /*4d20*/  FMUL.FTZ R8, R140, R13 ;  /* 0x0000000d8c087220 */ /* 0x001fe40000410000 */
[----:B------:R-:W-:-:S02]  /*4d30*/  FMUL.FTZ R7, R133, R4 ;  /* 0x0000000485077220 */ /* 0x000fc40000410000 */
[-C--:B------:R-:W-:Y:S01]  /*4d40*/  FMUL.FTZ R9, R140, R11.reuse ;  /* 0x0000000b8c097220 */ /* 0x080fe20000410000 */
[----:B------:R-:W-:Y:S01]  /*4d50*/  FSEL R141, R141, RZ, !P3 ;  /* 0x000000ff8d8d7208 */ /* 0x000fe20005800000 */
[-C--:B------:R-:W-:Y:S02]  /*4d60*/  FMUL.FTZ R5, R133, R6.reuse ;  /* 0x0000000685057220 */ /* 0x080fe40000410000 */
[----:B------:R-:W-:Y:S02]  /*4d70*/  FFMA.FTZ R8, R142, R11, -R8 ;  /* 0x0000000b8e087223 */ /* 0x000fe40000010808 */
[----:B------:R-:W-:Y:S02]  /*4d80*/  FFMA.FTZ R6, R132, R6, R7 ;  /* 0x0000000684067223 */ /* 0x000fe40000010007 */
[----:B------:R-:W-:Y:S01]  /*4d90*/  FFMA.FTZ R9, R142, R13, R9 ;  /* 0x0000000d8e097223 */ /* 0x000fe20000010009 */
[----:B------:R-:W-:Y:S01]  /*4da0*/  FSEL R143, R143, RZ, !P2 ;  /* 0x000000ff8f8f7208 */ /* 0x000fe20005000000 */
[----:B------:R-:W-:-:S02]  /*4db0*/  FFMA.FTZ R4, R132, R4, -R5 ;  /* 0x0000000484047223 */ /* 0x000fc40000010805 */
[----:B------:R-:W-:Y:S02]  /*4dc0*/  FADD.FTZ R8, R8, R141 ;  /* 0x0000008d08087221 */ /* 0x000fe40000010000 */
[----:B------:R-:W-:Y:S02]  /*4dd0*/  FMUL.FTZ R5, R137, R6 ;  /* 0x0000000689057220 */ /* 0x000fe40000410000 */
[----:B------:R-:W-:Y:S01]  /*4de0*/  FADD.FTZ R10, RZ, R9 ;  /* 0x00000009ff0a7221 */ /* 0x000fe20000010000 */
[----:B------:R-:W-:Y:S01]  /*4df0*/  FSEL R145, R145, 1, !P2 ;  /* 0x3f80000091917808 */ /* 0x000fe20005000000 */
[----:B------:R-:W-:Y:S02]  /*4e00*/  FMUL.FTZ R11, R143, R8 ;  /* 0x000000088f0b7220 */ /* 0x000fe40000410000 */
[----:B------:R-:W-:Y:S02]  /*4e10*/  FFMA.FTZ R5, R139, R4, -R5 ;  /* 0x000000048b057223 */ /* 0x000fe40000010805 */
[----:B------:R-:W-:-:S02]  /*4e20*/  FMUL.FTZ R9, R143, R10 ;  /* 0x0000000a8f097220 */ /* 0x000fc40000410000 */
[----:B------:R-:W-:Y:S01]  /*4e30*/  FMUL.FTZ R4, R137, R4 ;  /* 0x0000000489047220 */ /* 0x000fe20000410000 */
[----:B------:R-:W-:Y:S01]  /*4e40*/  FSEL R144, R144, RZ, !P2 ;  /* 0x000000ff90907208 */ /* 0x000fe20005000000 */
[C---:B------:R-:W-:Y:S02]  /*4e50*/  FFMA.FTZ R11, R145.reuse, R10, R11 ;  /* 0x0000000a910b7223 */ /* 0x040fe4000001000b */
[----:B------:R-:W-:Y:S01]  /*4e60*/  FFMA.FTZ R9, R145, R8, -R9 ;  /* 0x0000000891097223 */ /* 0x000fe20000010809 */
[----:B------:R-:W-:Y:S01]  /*4e70*/  FSEL R146, R146, RZ, !P1 ;  /* 0x000000ff92927208 */ /* 0x000fe20004800000 */
[----:B------:R-:W-:Y:S02]  /*4e80*/  FFMA.FTZ R7, R139, R6, R4 ;  /* 0x000000068b077223 */ /* 0x000fe40000010004 */
[----:B------:R-:W-:Y:S02]  /*4e90*/  FMUL.FTZ R6, R140, R5 ;  /* 0x000000058c067220 */ /* 0x000fe40000410000 */
[----:B------:R-:W-:-:S02]  /*4ea0*/  FADD.FTZ R11, RZ, R11 ;  /* 0x0000000bff0b7221 */ /* 0x000fc40000010000 */
[----:B------:R-:W-:Y:S01]  /*4eb0*/  FADD.FTZ R9, R9, R144 ;  /* 0x0000009009097221 */ /* 0x000fe20000010000 */
[----:B------:R-:W-:Y:S01]  /*4ec0*/  FSEL R148, R148, 1, !P1 ;  /* 0x3f80000094947808 */ /* 0x000fe20004800000 */
[-C--:B------:R-:W-:Y:S02]  /*4ed0*/  FMUL.FTZ R4, R140, R7.reuse ;  /* 0x000000078c047220 */ /* 0x080fe40000410000 */
[----:B------:R-:W-:Y:S02]  /*4ee0*/  FFMA.FTZ R6, R142, R7, R6 ;  /* 0x000000078e067223 */ /* 0x000fe40000010006 */
[C---:B------:R-:W-:Y:S02]  /*4ef0*/  FMUL.FTZ R8, R146.reuse, R11 ;  /* 0x0000000b92087220 */ /* 0x040fe40000410000 */
[----:B------:R-:W-:Y:S01]  /*4f00*/  FMUL.FTZ R7, R146, R9 ;  /* 0x0000000992077220 */ /* 0x000fe20000410000 */
[----:B------:R-:W-:Y:S01]  /*4f10*/  FSEL R147, R147, RZ, !P1 ;  /* 0x000000ff93937208 */ /* 0x000fe20004800000 */
[----:B------:R-:W-:-:S02]  /*4f20*/  FFMA.FTZ R4, R142, R5, -R4 ;  /* 0x000000058e047223 */ /* 0x000fc40000010804 */
[----:B------:R-:W-:Y:S02]  /*4f30*/  FMUL.FTZ R5, R143, R6 ;  /* 0x000000068f057220 */ /* 0x000fe40000410000 */
[C---:B------:R-:W-:Y:S02]  /*4f40*/  FFMA.FTZ R8, R148.reuse, R9, -R8 ;  /* 0x0000000994087223 */ /* 0x040fe40000010808 */
[----:B------:R-:W-:Y:S01]  /*4f50*/  FFMA.FTZ R7, R148, R11, R7 ;  /* 0x0000000b94077223 */ /* 0x000fe20000010007 */
[----:B------:R-:W-:Y:S01]  /*4f60*/  FSEL R149, R149, RZ, !P0 ;  /* 0x000000ff95957208 */ /* 0x000fe20004000000 */
[-C--:B------:R-:W-:Y:S02]  /*4f70*/  FFMA.FTZ R5, R145, R4.reuse, -R5 ;  /* 0x0000000491057223 */ /* 0x080fe40000010805 */
[----:B------:R-:W-:Y:S02]  /*4f80*/  FADD.FTZ R8, R8, R147 ;  /* 0x0000009308087221 */ /* 0x000fe40000010000 */
[----:B------:R-:W-:-:S02]  /*4f90*/  FMUL.FTZ R4, R143, R4 ;  /* 0x000000048f047220 */ /* 0x000fc40000410000 */
[----:B------:R-:W-:Y:S01]  /*4fa0*/  FADD.FTZ R10, RZ, R7 ;  /* 0x00000007ff0a7221 */ /* 0x000fe20000010000 */
[----:B------:R-:W-:Y:S01]  /*4fb0*/  FSEL R151, R151, 1, !P0 ;  /* 0x3f80000097977808 */ /* 0x000fe20004000000 */
[----:B------:R-:W-:Y:S02]  /*4fc0*/  FMUL.FTZ R150, R39, R38 ;  /* 0x0000002627967220 */ /* 0x000fe40000410000 */
[----:B------:R-:W-:Y:S02]  /*4fd0*/  FMUL.FTZ R9, R149, R8 ;  /* 0x0000000895097220 */ /* 0x000fe40000410000 */
[----:B------:R-:W-:Y:S02]  /*4fe0*/  FFMA.FTZ R7, R145, R6, R4 ;  /* 0x0000000691077223 */ /* 0x000fe40000010004 */
[----:B------:R-:W-:Y:S01]  /*4ff0*/  FMUL.FTZ R6, R149, R10 ;  /* 0x0000000a95067220 */ /* 0x000fe20000410000 */
[----:B------:R-:W-:Y:S01]  /*5000*/  FSEL R150, R150, RZ, !P0 ;  /* 0x000000ff96967208 */ /* 0x000fe20004000000 */
[----:B------:R-:W-:-:S02]  /*5010*/  FMUL.FTZ R4, R146, R5 ;  /* 0x0000000592047220 */ /* 0x000fc40000410000 */
[C---:B------:R-:W-:Y:S02]  /*5020*/  FFMA.FTZ R10, R151.reuse, R10, R9 ;  /* 0x0000000a970a7223 */ /* 0x040fe40000010009 */
[----:B------:R-:W-:Y:S02]  /*5030*/  FFMA.FTZ R9, R151, R8, -R6 ;  /* 0x0000000897097223 */ /* 0x000fe40000010806 */
[-C--:B------:R-:W-:Y:S02]  /*5040*/  FFMA.FTZ R4, R148, R7.reuse, R4 ;  /* 0x0000000794047223 */ /* 0x080fe40000010004 */
[----:B------:R-:W-:Y:S02]  /*5050*/  FMUL.FTZ R7, R146, R7 ;  /* 0x0000000792077220 */ /* 0x000fe40000410000 */
[----:B------:R-:W-:Y:S02]  /*5060*/  FADD.FTZ R14, R9, R150 ;  /* 0x00000096090e7221 */ /* 0x000fe40000010000 */
[----:B------:R-:W-:-:S02]  /*5070*/  FADD.FTZ R15, RZ, R10 ;  /* 0x0000000aff0f7221 */ /* 0x000fc40000010000 */
        /* <DEDUP_REMOVED lines=15> */
[----:B---3--:R-:W-:Y:S02]  /*5170*/  FMUL.FTZ R8, R6, R5 ;  /* 0x0000000506087220 */ /* 0x008fe40000410000 */
        /* <DEDUP_REMOVED lines=17> */
[-C--:B----4-:R-:W-:Y:S01]  /*5290*/  FMUL.FTZ R9, R7, R5.reuse ;  /* 0x0000000507097220 */ /* 0x090fe20000410000 */
[----:B------:R-:W0:Y:S01]  /*52a0*/  SHFL.UP PT, R11, R15, 0x4, RZ ;  /* 0x048000000f0b7989 */ /* 0x000e2200000e00ff */
[C---:B------:R-:W-:Y:S02]  /*52b0*/  FFMA.FTZ R6, R12.reuse, R5, R6 ;  /* 0x000000050c067223 */ /* 0x040fe40000010006 */
[----:B------:R-:W-:-:S02]  /*52c0*/  @P0 FFMA.FTZ R12, R12, R4, -R9 ;  /* 0x000000040c0c0223 */ /* 0x000fc40000010809 */
        /* <DEDUP_REMOVED lines=21> */
[----:B0-----:R-:W-:-:S04]  /*5420*/  FMUL.FTZ R6, R7, R8 ;  /* 0x0000000807067220 */ /* 0x001fc80000410000 */
[CC--:B-1----:R-:W-:Y:S02]  /*5430*/  FFMA.FTZ R10, R12.reuse, R9.reuse, R6 ;  /* 0x000000090c0a7223 */ /* 0x0c2fe40000010006 */
[C---:B------:R-:W-:Y:S02]  /*5440*/  FMUL.FTZ R11, R7.reuse, R9 ;  /* 0x00000009070b7220 */ /* 0x040fe40000410000 */
[C---:B---3--:R-:W-:Y:S02]  /*5450*/  FMUL.FTZ R6, R7.reuse, R4 ;  /* 0x0000000407067220 */ /* 0x048fe40000410000 */
[C---:B------:R-:W-:Y:S02]  /*5460*/  FFMA.FTZ R11, R12.reuse, R8, -R11 ;  /* 0x000000080c0b7223 */ /* 0x040fe4000001080b */
[-C--:B----4-:R-:W-:Y:S02]  /*5470*/  FFMA.FTZ R6, R12, R5.reuse, R6 ;  /* 0x000000050c067223 */ /* 0x090fe40000010006 */
[----:B------:R-:W-:-:S02]  /*5480*/  FMUL.FTZ R5, R7, R5 ;  /* 0x0000000507057220 */ /* 0x000fc40000410000 */
[----:B------:R-:W-:Y:S02]  /*5490*/  @P0 FADD.FTZ R15, R15, R10 ;  /* 0x0000000a0f0f0221 */ /* 0x000fe40000010000 */
[----:B------:R-:W-:Y:S01]  /*54a0*/  @P0 FFMA.FTZ R12, R12, R4, -R5 ;  /* 0x000000040c0c0223 */ /* 0x000fe20000010805 */
[----:B------:R-:W-:Y:S01]  /*54b0*/  FSEL R6, R7, R6, !P0 ;  /* 0x0000000607067208 */ /* 0x000fe20004000000 */
[----:B------:R-:W-:Y:S02]  /*54c0*/  @P0 FADD.FTZ R14, R14, R11 ;  /* 0x0000000b0e0e0221 */ /* 0x000fe40000010000 */
[----:B------:R-:W0:Y:S04]  /*54d0*/  SHFL.UP PT, R11, R15, 0x10, RZ ;  /* 0x060000000f0b7989 */ /* 0x000e2800000e00ff */
[----:B------:R-:W1:Y:S04]  /*54e0*/  SHFL.UP PT, R5, R12, 0x10, RZ ;  /* 0x060000000c057989 */ /* 0x000e6800000e00ff */
[----:B------:R-:W3:Y:S04]  /*54f0*/  SHFL.UP PT, R9, R14, 0x10, RZ ;  /* 0x060000000e097989 */ /* 0x000ee800000e00ff */
[----:B------:R-:W4:Y:S01]  /*5500*/  SHFL.UP PT, R7, R6, 0x10, RZ ;  /* 0x0600000006077989 */ /* 0x000f2200000e00ff */
[----:B------:R-:W-:-:S02]  /*5510*/  ISETP.GE.AND P1, PT, R96, 0x10, PT ;  /* 0x000000106000780c */ /* 0x000fc40003f26270 */
[----:B------:R-:W-:Y:S02]  /*5520*/  ISETP.NE.AND P2, PT, R96, 0x1f, PT ;  /* 0x0000001f6000780c */ /* 0x000fe40003f45270 */
[----:B------:R-:W-:Y:S01]  /*5530*/  ISETP.NE.AND P0, PT, R94, RZ, PT ;  /* 0x000000ff5e00720c */ /* 0x000fe20003f05270 */
[----:B0-----:R-:W-:-:S03]  /*5540*/  FMUL.FTZ R4, R6, R11 ;  /* 0x0000000b06047220 */ /* 0x001fc60000410000 */
[----:B------:R-:W-:Y:S01]  /*5550*/  ISETP.EQ.OR P0, PT, R92, RZ, P0 ;  /* 0x000000ff5c00720c */ /* 0x000fe20000702670 */
[----:B-1----:R-:W-:Y:S02]  /*5560*/  FMUL.FTZ R8, R6, R5 ;  /* 0x0000000506087220 */ /* 0x002fe40000410000 */
[-C--:B---3--:R-:W-:Y:S02]  /*5570*/  FFMA.FTZ R13, R12, R9.reuse, -R4 ;  /* 0x000000090c0d7223 */ /* 0x088fe40000010804 */
[C---:B------:R-:W-:Y:S02]  /*5580*/  FMUL.FTZ R9, R6.reuse, R9 ;  /* 0x0000000906097220 */ /* 0x040fe40000410000 */
[-C--:B----4-:R-:W-:Y:S02]  /*5590*/  FMUL.FTZ R4, R6, R7.reuse ;  /* 0x0000000706047220 */ /* 0x090fe40000410000 */
[C---:B------:R-:W-:Y:S01]  /*55a0*/  FFMA.FTZ R7, R12.reuse, R7, R8 ;  /* 0x000000070c077223 */ /* 0x040fe20000010008 */
[----:B------:R-:W-:Y:S01]  /*55b0*/  @!P2 SHF.R.U32.HI R8, RZ, 0x1, R101 ;  /* 0x00000001ff08a819 */ /* 0x000fe20000011665 */
[----:B------:R-:W-:-:S02]  /*55c0*/  FFMA.FTZ R10, R12, R11, R9 ;  /* 0x0000000b0c0a7223 */ /* 0x000fc40000010009 */
[----:B------:R-:W-:Y:S01]  /*55d0*/  @P1 FADD.FTZ R14, R14, R13 ;  /* 0x0000000d0e0e1221 */ /* 0x000fe20000010000 */
[----:B------:R-:W-:Y:S01]  /*55e0*/  FSEL R13, R6, R7, !P1 ;  /* 0x00000007060d7208 */ /* 0x000fe20004800000 */
[----:B------:R-:W-:Y:S01]  /*55f0*/  @P1 FFMA.FTZ R12, R12, R5, -R4 ;  /* 0x000000050c0c1223 */ /* 0x000fe20000010804 */
[----:B------:R-:W-:Y:S01]  /*5600*/  MOV R5, RZ ;  /* 0x000000ff00057202 */ /* 0x000fe20000000f00 */
[----:B------:R-:W-:Y:S01]  /*5610*/  CS2R R6, SRZ ;  /* 0x0000000000067805 */ /* 0x000fe2000001ff00 */
[----:B------:R-:W-:Y:S01]  /*5620*/  MOV R4, 0x3f800000 ;  /* 0x3f80000000047802 */ /* 0x000fe20000000f00 */
[----:B------:R-:W-:Y:S01]  /*5630*/  @P1 FADD.FTZ R15, R15, R10 ;  /* 0x0000000a0f0f1221 */ /* 0x000fe20000010000 */
[----:B------:R-:W-:-:S04]  /*5640*/  @!P2 LOP3.LUT R157, R8, 0x7ffffff0, RZ, 0xc0, !PT ;  /* 0x7ffffff0089da812 */ /* 0x000fc800078ec0ff */
[----:B------:R-:W-:Y:S04]  /*5650*/  @!P0 LDS.128 R4, [R23.X16+0x10d0] ;  /* 0x0010d00017048984 */ /* 0x000fe8000000cc00 */
[----:B------:R-:W-:Y:S04]  /*5660*/  @!P2 STS.128 [R157+0x1090], R12 ;  /* 0x0010900c9d00a388 */ /* 0x000fe80000000c00 */
[----:B------:R-:W-:Y:S06]  /*5670*/  BAR.SYNC.DEFER_BLOCKING 0x0 ;  /* 0x0000000000007b1d */ /* 0x000fec0000010000 */
[----:B------:R-:W-:Y:S04]  /*5680*/  LDS.128 R8, [0x1090] ;  /* 0x00109000ff087984 */ /* 0x000fe80000000c00 */
[----:B------:R-:W0:Y:S01]  /*5690*/  LDS.128 R16, [0x10a0] ;  /* 0x0010a000ff107984 */ /* 0x000e220000000c00 */
[----:B--2---:R-:W-:-:S02]  /*56a0*/  FMUL.FTZ R153, R3, R21 ;  /* 0x0000001503997220 */ /* 0x004fc40000410000 */
[C---:B------:R-:W-:Y:S02]  /*56b0*/  FMUL.FTZ R156, R2.reuse, R21 ;  /* 0x00000015029c7220 */ /* 0x040fe40000410000 */
[----:B------:R-:W-:Y:S01]  /*56c0*/  FFMA.FTZ R21, R2, R20, -R153 ;  /* 0x0000001402157223 */ /* 0x000fe20000010899 */
[----:B------:R-:W-:-:S04]  /*56d0*/  SHF.R.U32.HI R2, RZ, 0x5, R101 ;  /* 0x00000005ff027819 */ /* 0x000fc80000011665 */
[----:B------:R-:W-:Y:S01]  /*56e0*/  ISETP.NE.AND P0, PT, R2, RZ, PT ;  /* 0x000000ff0200720c */ /* 0x000fe20003f05270 */
[----:B------:R-:W-:Y:S01]  /*56f0*/  FFMA.FTZ R20, R3, R20, R156 ;  /* 0x0000001403147223 */ /* 0x000fe2000001009c */
[----:B------:R1:W2:Y:S01]  /*5700*/  SHFL.UP PT, R152, R14, 0x1, RZ ;  /* 0x042000000e987989 */ /* 0x0002a200000e00ff */
[----:B------:R-:W-:Y:S03]  /*5710*/  BSSY B0, `(.L_x_729) ;  /* 0x000002f000007945 */ /* 0x000fe60003800000 */
[----:B------:R1:W3:Y:S04]  /*5720*/  SHFL.UP PT, R153, R15, 0x1, RZ ;  /* 0x042000000f997989 */ /* 0x0002e800000e00ff */
[----:B------:R1:W4:Y:S04]  /*5730*/  SHFL.UP PT, R154, R12, 0x1, RZ ;  /* 0x042000000c9a7989 */ /* 0x00032800000e00ff */
[----:B------:R1:W1:Y:S01]  /*5740*/  SHFL.UP PT, R155, R13, 0x1, RZ ;  /* 0x042000000d9b7989 */ /* 0x00026200000e00ff */
[----:B0-----:R-:W-:-:S02]  /*5750*/  FMUL.FTZ R157, R11, R17 ;  /* 0x000000110b9d7220 */ /* 0x001fc40000410000 */
[-C--:B------:R-:W-:Y:S02]  /*5760*/  FMUL.FTZ R2, R10, R17.reuse ;  /* 0x000000110a027220 */ /* 0x080fe40000410000 */
[-C--:B------:R-:W-:Y:S02]  /*5770*/  FMUL.FTZ R3, R9, R17.reuse ;  /* 0x0000001109037220 */ /* 0x080fe40000410000 */
[----:B------:R-:W-:Y:S02]  /*5780*/  FMUL.FTZ R17, R8, R17 ;  /* 0x0000001108117220 */ /* 0x000fe40000410000 */
[-C--:B------:R-:W-:Y:S02]  /*5790*/  FFMA.FTZ R157, R10, R16.reuse, -R157 ;  /* 0x000000100a9d7223 */ /* 0x080fe4000001089d */
[-C--:B------:R-:W-:Y:S02]  /*57a0*/  FFMA.FTZ R2, R11, R16.reuse, R2 ;  /* 0x000000100b027223 */ /* 0x080fe40000010002 */
[----:B------:R-:W-:-:S02]  /*57b0*/  FFMA.FTZ R3, R8, R16, -R3 ;  /* 0x0000001008037223 */ /* 0x000fc40000010803 */
[----:B------:R-:W-:Y:S02]  /*57c0*/  FFMA.FTZ R17, R9, R16, R17 ;  /* 0x0000001009117223 */ /* 0x000fe40000010011 */
[----:B------:R-:W-:Y:S02]  /*57d0*/  FADD.FTZ R18, R18, R157 ;  /* 0x0000009d12127221 */ /* 0x000fe40000010000 */
[----:B------:R-:W-:Y:S01]  /*57e0*/  FADD.FTZ R2, R19, R2 ;  /* 0x0000000213027221 */ /* 0x000fe20000010000 */
[----:B------:R-:W-:Y:S05]  /*57f0*/  @!P0 BRA `(.L_x_730) ;  /* 0x0000010000008947 */ /* 0x000fea0003800000 */
[----:B-1234-:R-:W-:Y:S01]  /*5800*/  ISETP.NE.AND P0, PT, R96, RZ, PT ;  /* 0x000000ff6000720c */ /* 0x01efe20003f05270 */
[C---:B------:R-:W-:Y:S02]  /*5810*/  FMUL.FTZ R13, R155.reuse, R11 ;  /* 0x0000000b9b0d7220 */ /* 0x040fe40000410000 */
[C---:B------:R-:W-:Y:S02]  /*5820*/  FMUL.FTZ R12, R155.reuse, R10 ;  /* 0x0000000a9b0c7220 */ /* 0x040fe40000410000 */
[----:B------:R-:W-:-:S02]  /*5830*/  FMUL.FTZ R3, R155, R9 ;  /* 0x000000099b037220 */ /* 0x000fc40000410000 */
[----:B------:R-:W-:Y:S02]  /*5840*/  FMUL.FTZ R2, R155, R8 ;  /* 0x000000089b027220 */ /* 0x000fe40000410000 */
[C---:B------:R-:W-:Y:S02]  /*5850*/  FFMA.FTZ R13, R154.reuse, R10, -R13 ;  /* 0x0000000a9a0d7223 */ /* 0x040fe4000001080d */
[C---:B------:R-:W-:Y:S02]  /*5860*/  FFMA.FTZ R12, R154.reuse, R11, R12 ;  /* 0x0000000b9a0c7223 */ /* 0x040fe4000001000c */
[C---:B------:R-:W-:Y:S02]  /*5870*/  @P0 FFMA.FTZ R8, R154.reuse, R8, -R3 ;  /* 0x000000089a080223 */ /* 0x040fe40000010803 */
[----:B------:R-:W-:Y:S02]  /*5880*/  @P0 FFMA.FTZ R9, R154, R9, R2 ;  /* 0x000000099a090223 */ /* 0x000fe40000010002 */
[----:B------:R-:W-:Y:S01]  /*5890*/  @P0 FADD.FTZ R10, R152, R13 ;  /* 0x0000000d980a0221 */ /* 0x000fe20000010000 */
[----:B------:R-:W-:Y:S01]  /*58a0*/  MOV R154, R8 ;  /* 0x00000008009a7202 */ /* 0x000fe20000000f00 */
[----:B------:R-:W-:Y:S01]  /*58b0*/  @P0 FADD.FTZ R11, R153, R12 ;  /* 0x0000000c990b0221 */ /* 0x000fe20000010000 */
[----:B------:R-:W-:-:S02]  /*58c0*/  MOV R155, R9 ;  /* 0x00000009009b7202 */ /* 0x000fc40000000f00 */
[----:B------:R-:W-:Y:S02]  /*58d0*/  MOV R152, R10 ;  /* 0x0000000a00987202 */ /* 0x000fe40000000f00 */
[----:B------:R-:W-:Y:S01]  /*58e0*/  MOV R153, R11 ;  /* 0x0000000b00997202 */ /* 0x000fe20000000f00 */
[----:B------:R-:W-:Y:S05]  /*58f0*/  BRA `(.L_x_731) ;  /* 0x0000010000007947 */ /* 0x000fea0003800000 */
.L_x_730:
[----:B-1234-:R-:W-:Y:S01]  /*5900*/  ISETP.NE.AND P0, PT, R96, RZ, PT ;  /* 0x000000ff6000720c */ /* 0x01efe20003f05270 */
[C---:B------:R-:W-:Y:S02]  /*5910*/  FMUL.FTZ R9, R17.reuse, R7 ;  /* 0x0000000711097220 */ /* 0x040fe40000410000 */
[CC--:B------:R-:W-:Y:S02]  /*5920*/  FMUL.FTZ R12, R17.reuse, R6.reuse ;  /* 0x00000006110c7220 */ /* 0x0c0fe40000410000 */
[----:B------:R-:W-:Y:S02]  /*5930*/  FMUL.FTZ R8, R17, R5 ;  /* 0x0000000511087220 */ /* 0x000fe40000410000 */
[----:B------:R-:W-:-:S02]  /*5940*/  FFMA.FTZ R9, R3, R6, -R9 ;  /* 0x0000000603097223 */ /* 0x000fc40000010809 */
[----:B------:R-:W-:Y:S02]  /*5950*/  FMUL.FTZ R10, R17, R4 ;  /* 0x00000004110a7220 */ /* 0x000fe40000410000 */
[C---:B------:R-:W-:Y:S02]  /*5960*/  FFMA.FTZ R11, R3.reuse, R7, R12 ;  /* 0x00000007030b7223 */ /* 0x040fe4000001000c */
[----:B------:R0:W-:Y:S01]  /*5970*/  @!P0 STS.128 [0x10c0], R4 ;  /* 0x0010c004ff008388 */ /* 0x0001e20000000c00 */
[----:B------:R-:W-:Y:S02]  /*5980*/  @!P0 MOV R152, R6 ;  /* 0x0000000600988202 */ /* 0x000fe40000000f00 */
[-C--:B------:R-:W-:Y:S02]  /*5990*/  @!P0 MOV R154, R4.reuse ;  /* 0x00000004009a8202 */ /* 0x080fe40000000f00 */
[----:B------:R-:W-:Y:S02]  /*59a0*/  @!P0 MOV R155, R5 ;  /* 0x00000005009b8202 */ /* 0x000fe40000000f00 */
[----:B------:R-:W-:Y:S01]  /*59b0*/  @!P0 MOV R153, R7 ;  /* 0x0000000700998202 */ /* 0x000fe20000000f00 */
[----:B0-----:R-:W-:-:S02]  /*59c0*/  FFMA.FTZ R4, R3, R4, -R8 ;  /* 0x0000000403047223 */ /* 0x001fc40000010808 */
[----:B------:R-:W-:Y:S02]  /*59d0*/  FFMA.FTZ R5, R3, R5, R10 ;  /* 0x0000000503057223 */ /* 0x000fe4000001000a */
[----:B------:R-:W-:Y:S02]  /*59e0*/  FADD.FTZ R6, R18, R9 ;  /* 0x0000000912067221 */ /* 0x000fe40000010000 */
[----:B------:R-:W-:Y:S02]  /*59f0*/  FADD.FTZ R7, R2, R11 ;  /* 0x0000000b02077221 */ /* 0x000fe40000010000 */
.L_x_731:
[----:B------:R-:W-:Y:S05]  /*5a00*/  BSYNC B0 ;  /* 0x0000000000007941 */ /* 0x000fea0003800000 */
.L_x_729:
        /* <DEDUP_REMOVED lines=122> */
.L_x_733:
[----:B------:R-:W-:Y:S05]  /*61b0*/  BSYNC B0 ;  /* 0x0000000000007941 */ /* 0x000fea0003800000 */
.L_x_732:
[----:B-1----:R-:W-:Y:S01]  /*61c0*/  IADD3 R23, R23, 0x1, RZ ;  /* 0x0000000117177810 */ /* 0x002fe20007ffe0ff */
[C---:B------:R-:W-:Y:S02]  /*61d0*/  FMUL.FTZ R2, R20.reuse, R113 ;  /* 0x0000007114027220 */ /* 0x040fe40000410000 */
[----:B------:R-:W-:Y:S01]  /*61e0*/  FADD.FTZ R5, RZ, R151 ;  /* 0x00000097ff057221 */ /* 0x000fe20000010000 */
[----:B------:R-:W-:Y:S01]  /*61f0*/  ISETP.GE.AND P0, PT, R23, c[0x0][0x16c], PT ;  /* 0x00005b0017007a0c */ /* 0x000fe20003f06270 */
[----:B------:R-:W-:Y:S02]  /*6200*/  FFMA.FTZ R111, R21, R111, -R2 ;  /* 0x0000006f156f7223 */ /* 0x000fe40000010802 */
        /* <DEDUP_REMOVED lines=48> */
.L_x_728:
[----:B------:R-:W-:Y:S01]  /*6510*/  BAR.SYNC.DEFER_BLOCKING 0x0 ;  /* 0x0000000000007b1d */ /* 0x000fe20000010000 */
[----:B------:R-:W-:Y:S01]  /*6520*/  ISETP.NE.AND P0, PT, R101, RZ, PT ;  /* 0x000000ff6500720c */ /* 0x000fe20003f05270 */
[----:B------:R-:W-:Y:S01]  /*6530*/  IMAD R4, R95, c[0x0][0x200], RZ ;  /* 0x000080005f047a24 */ /* 0x000fe200078e02ff */
[----:B------:R-:W-:Y:S01]  /*6540*/  SHF.R.S32.HI R8, RZ, 0x1f, R91 ;  /* 0x0000001fff087819 */ /* 0x000fe2000001145b */
[C---:B------:R-:W-:Y:S02]  /*6550*/  IMAD.WIDE.U32 R2, R97.reuse, c[0x0][0x200], RZ ;  /* 0x0000800061027a25 */ /* 0x040fe400078e00ff */
[----:B------:R-:W-:Y:S02]  /*6560*/  BSSY B0, `(.L_x_735) ;  /* 0x0000035000007945 */ /* 0x000fe40003800000 */
        /* <DEDUP_REMOVED lines=41> */
[----:B------:R-:W-:-:S03]  /*6800*/  IMAD R29, R99, c[0x0][0x208], RZ ;  /* 0x00008200631d7a24 */ /* 0x000fc600078e02ff */
[----:B------:R-:W-:Y:S01]  /*6810*/  IADD3 R4, P0, R91, R6, RZ ;  /* 0x000000065b047210 */ /* 0x000fe20007f1e0ff */
[----:B------:R-:W-:-:S03]  /*6820*/  IMAD R29, R102, c[0x0][0x20c], R29 ;  /* 0x00008300661d7a24 */ /* 0x000fc600078e021d */
[----:B------:R-:W-:-:S05]  /*6830*/  LEA.HI.X.SX32 R5, R6, R8, 0x1, P0 ;  /* 0x0000000806057211 */ /* 0x000fca00000f0eff */
[----:B------:R-:W-:-:S05]  /*6840*/  IMAD.WIDE.U32 R4, R97, c[0x0][0x200], R4 ;  /* 0x0000800061047a25 */ /* 0x000fca00078e0004 */
[----:B------:R-:W-:-:S05]  /*6850*/  IADD3 R5, R7, R5, RZ ;  /* 0x0000000507057210 */ /* 0x000fca0007ffe0ff */
[----:B------:R-:W-:-:S05]  /*6860*/  IMAD.WIDE.U32 R4, R102, c[0x0][0x208], R4 ;  /* 0x0000820066047a25 */ /* 0x000fca00078e0004 */
[----:B------:R-:W-:Y:S02]  /*6870*/  IADD3 R5, R5, R29, RZ ;  /* 0x0000001d05057210 */ /* 0x000fe40007ffe0ff */
[----:B------:R-:W-:-:S04]  /*6880*/  LEA R6, P0, R4, c[0x0][0x258], 0x2 ;  /* 0x0000960004067a11 */ /* 0x000fc800078010ff */
[----:B------:R-:W-:-:S05]  /*6890*/  LEA.HI.X R7, R4, c[0x0][0x25c], R5, 0x2, P0 ;  /* 0x0000970004077a11 */ /* 0x000fca00000f1405 */
[----:B------:R0:W-:Y:S04]  /*68a0*/  STG.E [R6.64], R9 ;  /* 0x0000000906007986 */ /* 0x0001e8000c101904 */
.L_x_736:
[----:B------:R-:W-:Y:S05]  /*68b0*/  BSYNC B0 ;  /* 0x0000000000007941 */ /* 0x000fea0003800000 */
.L_x_735:
[C-C-:B0-----:R-:W-:Y:S02]  /*68c0*/  LOP3.LUT R7, R93.reuse, 0x40, R94.reuse, 0xfe, !PT ;  /* 0x000000405d077812 */ /* 0x141fe400078efe5e */
[----:B------:R-:W-:Y:S02]  /*68d0*/  MOV R3, R27 ;  /* 0x0000001b00037202 */ /* 0x000fe40000000f00 */
[----:B------:R-:W-:Y:S02]  /*68e0*/  LOP3.LUT R5, R93, 0x20, R94, 0xfe, !PT ;  /* 0x000000205d057812 */ /* 0x000fe400078efe5e */
[-C--:B------:R-:W-:Y:S01]  /*68f0*/  ISETP.GE.AND P4, PT, R7, R0.reuse, PT ;  /* 0x000000000700720c */ /* 0x080fe20003f86270 */
[----:B------:R-:W-:Y:S01]  /*6900*/  IMAD R7, R99, c[0x0][0x208], RZ ;  /* 0x0000820063077a24 */ /* 0x000fe200078e02ff */
[----:B------:R-:W-:Y:S01]  /*6910*/  ISETP.GE.AND P3, PT, R5, R0, PT ;  /* 0x000000000500720c */ /* 0x000fe20003f66270 */
[----:B------:R-:W-:Y:S01]  /*6920*/  IMAD.WIDE.U32 R2, R102, c[0x0][0x208], R2 ;  /* 0x0000820066027a25 */ /* 0x000fe200078e0002 */
[----:B------:R-:W-:-:S02]  /*6930*/  SHF.L.U32 R5, R92, 0xa, RZ ;  /* 0x0000000a5c057819 */ /* 0x000fc400000006ff */
[----:B------:R-:W-:Y:S01]  /*6940*/  LOP3.LUT R27, R93, 0x80, R94, 0xfe, !PT ;  /* 0x000000805d1b7812 */ /* 0x000fe200078efe5e */
[----:B------:R-:W-:Y:S01]  /*6950*/  IMAD R6, R102, c[0x0][0x20c], R7 ;  /* 0x0000830066067a24 */ /* 0x000fe200078e0207 */
[----:B------:R-:W-:Y:S02]  /*6960*/  SHF.R.S32.HI R7, RZ, 0x1f, R5 ;  /* 0x0000001fff077819 */ /* 0x000fe40000011405 */
[----:B------:R-:W-:Y:S02]  /*6970*/  IADD3 R4, P1, R5, R2, RZ ;  /* 0x0000000205047210 */ /* 0x000fe40007f3e0ff */
[----:B------:R-:W-:Y:S02]  /*6980*/  LEA R5, P0, R91, c[0x0][0x258], 0x2 ;  /* 0x000096005b057a11 */ /* 0x000fe400078010ff */
[----:B------:R-:W-:Y:S02]  /*6990*/  IADD3.X R3, R7, R6, R3, P1, !PT ;  /* 0x0000000607037210 */ /* 0x000fe40000ffe403 */
[----:B------:R-:W-:-:S02]  /*69a0*/  LEA.HI.X R8, R91, c[0x0][0x25c], R8, 0x2, P0 ;  /* 0x000097005b087a11 */ /* 0x000fc400000f1408 */
[C---:B------:R-:W-:Y:S02]  /*69b0*/  LEA R2, P0, R4.reuse, R5, 0x2 ;  /* 0x0000000504027211 */ /* 0x040fe400078010ff */
[----:B------:R-:W-:Y:S02]  /*69c0*/  ISETP.GE.AND P6, PT, R27, R0, PT ;  /* 0x000000001b00720c */ /* 0x000fe40003fc6270 */
[C-C-:B------:R-:W-:Y:S02]  /*69d0*/  LOP3.LUT R7, R93.reuse, 0xc0, R94.reuse, 0xfe, !PT ;  /* 0x000000c05d077812 */ /* 0x140fe400078efe5e */
[----:B------:R-:W-:Y:S02]  /*69e0*/  LOP3.LUT R5, R93, 0xa0, R94, 0xfe, !PT ;  /* 0x000000a05d057812 */ /* 0x000fe400078efe5e */
[----:B------:R-:W-:Y:S02]  /*69f0*/  LEA.HI.X R3, R4, R8, R3, 0x2, P0 ;  /* 0x0000000804037211 */ /* 0x000fe400000f1403 */
[----:B------:R-:W-:-:S02]  /*6a00*/  ISETP.GE.AND P1, PT, R7, R0, PT ;  /* 0x000000000700720c */ /* 0x000fc40003f26270 */
[--C-:B------:R-:W-:Y:S01]  /*6a10*/  LOP3.LUT R9, R93, 0x60, R94.reuse, 0xfe, !PT ;  /* 0x000000605d097812 */ /* 0x100fe200078efe5e */
        /* <DEDUP_REMOVED lines=11> */
[--C-:B------:R-:W-:Y:S01]  /*6ad0*/  LOP3.LUT R5, R93, 0x140, R94.reuse, 0xfe, !PT ;  /* 0x000001405d057812 */ /* 0x100fe200078efe5e */
[----:B------:R0:W-:Y:S01]  /*6ae0*/  @!P0 STG.E [R2.64+0x280], R81 ;  /* 0x0002805102008986 */ /* 0x0001e2000c101904 */
[----:B------:R-:W-:Y:S02]  /*6af0*/  ISETP.GE.AND P6, PT, R7, R0, PT ;  /* 0x000000000700720c */ /* 0x000fe40003fc6270 */
[C-C-:B------:R-:W-:Y:S01]  /*6b00*/  LOP3.LUT R7, R93.reuse, 0x1a0, R94.reuse, 0xfe, !PT ;  /* 0x000001a05d077812 */ /* 0x140fe200078efe5e */
[----:B------:R0:W-:Y:S01]  /*6b10*/  @!P5 STG.E [R2.64+0x180], R83 ;  /* 0x000180530200d986 */ /* 0x0001e2000c101904 */
[----:B------:R-:W-:-:S02]  /*6b20*/  LOP3.LUT R9, R93, 0xe0, R94, 0xfe, !PT ;  /* 0x000000e05d097812 */ /* 0x000fc400078efe5e */
[-C--:B------:R-:W-:Y:S01]  /*6b30*/  ISETP.GE.AND P1, PT, R7, R0.reuse, PT ;  /* 0x000000000700720c */ /* 0x080fe20003f26270 */
[----:B------:R0:W-:Y:S01]  /*6b40*/  @!P3 STG.E [R2.64+0x400], R17 ;  /* 0x000400110200b986 */ /* 0x0001e2000c101904 */
[--C-:B------:R-:W-:Y:S02]  /*6b50*/  LOP3.LUT R7, R93, 0x1e0, R94.reuse, 0xfe, !PT ;  /* 0x000001e05d077812 */ /* 0x100fe400078efe5e */
        /* <DEDUP_REMOVED lines=23> */
.L_x_737:
[----:B------:R-:W-:Y:S05]  /*6cd0*/  EXIT ;  /* 0x000000000000794d */ /* 0x000fea0003800000 */
.L_x_739:
        /* <DEDUP_REMOVED lines=10> */
.L_x_5336:


//--------------------- .text._Z25selective_scan_fwd_kernelI32Selective_Scan_fwd_kernel_traitsILi64ELi16ELi1ELb0ELb0ELb0ELb1EfN3c107complexIfEEEEv13SSMParamsBase --------------------------
	.section	.text._Z25selective_scan_fwd_kernelI32Selective_Scan_fwd_kernel_traitsILi64ELi16ELi1ELb0ELb0ELb0ELb1EfN3c107complexIfEEEEv13SSMParamsBase,"ax",@progbits
	.sectioninfo	@"SHI_REGISTERS=160"
	.align	128
        .global         _Z25selective_scan_fwd_kernelI32Selective_Scan_fwd_kernel_traitsILi64ELi16ELi1ELb0ELb0ELb0ELb1EfN3c107complexIfEEEEv13SSMParamsBase
        .type           _Z25selective_scan_fwd_kernelI32Selective_Scan_fwd_kernel_traitsILi64ELi16ELi1ELb0ELb0ELb0ELb1EfN3c107complexIfEEEEv13SSMParamsBase,@function
        .size           _Z25selective_scan_fwd_kernelI32Selective_Scan_fwd_kernel_traitsILi64ELi16ELi1ELb0ELb0ELb0ELb1EfN3c107complexIfEEEEv13SSMParamsBase,(.L_x_5337 - _Z25selective_scan_fwd_kernelI32Selective_Scan_fwd_kernel_traitsILi64ELi16ELi1ELb0ELb0ELb0ELb1EfN3c107complexIfEEEEv13SSMParamsBase)
        .other          _Z25selective_scan_fwd_kernelI32Selective_Scan_fwd_kernel_traitsILi64ELi16ELi1ELb0ELb0ELb0ELb1EfN3c107complexIfEEEEv13SSMParamsBase,@"STO_CUDA_ENTRY STV_DEFAULT"
_Z25selective_scan_fwd_kernelI32Selective_Scan_fwd_kernel_traitsILi64ELi16ELi1ELb0ELb0ELb0ELb1EfN3c107complexIfEEEEv13SSMParamsBase:
.text._Z25selective_scan_fwd_kernelI32Selective_Scan_fwd_kernel_traitsILi64ELi16ELi1ELb0ELb0ELb0ELb1EfN3c107complexIfEEEEv13SSMParamsBase:
        /* <DEDUP_REMOVED lines=49> */
.L_x_784:
[----:B------:R-:W-:Y:S01]  /*0310*/  BAR.SYNC.DEFER_BLOCKING 0x0 ;  /* 0x0000000000007b1d */ /* 0x000fe20000010000 */
[----:B0-----:R-:W-:Y:S01]  /*0320*/  MOV R3, 0xfffffc00 ;  /* 0xfffffc0000037802 */ /* 0x001fe20000000f00 */
[----:B------:R-:W-:Y:S01]  /*0330*/  HFMA2.MMA R0, -RZ, RZ, 0, 0 ;  /* 0x00000000ff007435 */ /* 0x000fe200000001ff */
[C---:B------:R-:W-:Y:S01]  /*0340*/  LOP3.LUT R7, R91.reuse, 0x20, RZ, 0xfc, !PT ;  /* 0x000000205b077812 */ /* 0x040fe200078efcff */
[----:B------:R-:W-:Y:S01]  /*0350*/  CS2R R4, SRZ ;  /* 0x0000000000047805 */ /* 0x000fe2000001ff00 */
[----:B------:R-:W-:Y:S01]  /*0360*/  MOV R2, R90 ;  /* 0x0000005a00027202 */ /* 0x000fe20000000f00 */
[----:B------:R-:W-:Y:S01]  /*0370*/  IMAD R104, R92, R3, c[0x0][0x168] ;  /* 0x00005a005c687624 */ /* 0x000fe200078e0203 */
[----:B------:R-:W-:Y:S01]  /*0380*/  MOV R3, R89 ;  /* 0x0000005900037202 */ /* 0x000fe20000000f00 */
[----:B------:R-:W-:Y:S01]  /*0390*/  HFMA2.MMA R6, -RZ, RZ, 0, 0 ;  /* 0x00000000ff067435 */ /* 0x000fe200000001ff */
[C---:B------:R-:W-:Y:S01]  /*03a0*/  LOP3.LUT R9, R91.reuse, 0x40, RZ, 0xfc, !PT ;  /* 0x000000405b097812 */ /* 0x040fe200078efcff */
[----:B------:R-:W-:Y:S01]  /*03b0*/  CS2R R10, SRZ ;  /* 0x00000000000a7805 */ /* 0x000fe2000001ff00 */
[CC--:B------:R-:W-:Y:S01]  /*03c0*/  ISETP.GE.AND P2, PT, R91.reuse, R104.reuse, PT ;  /* 0x000000685b00720c */ /* 0x0c0fe20003f46270 */
[----:B------:R-:W-:Y:S01]  /*03d0*/  IMAD.WIDE R2, R91, 0x4, R2 ;  /* 0x000000045b027825 */ /* 0x000fe200078e0202 */
[----:B------:R-:W-:Y:S01]  /*03e0*/  ISETP.GE.AND P1, PT, R7, R104, PT ;  /* 0x000000680700720c */ /* 0x000fe20003f26270 */
[----:B------:R-:W-:Y:S01]  /*03f0*/  HFMA2.MMA R8, -RZ, RZ, 0, 0 ;  /* 0x00000000ff087435 */ /* 0x000fe200000001ff */
[----:B------:R-:W-:-:S02]  /*0400*/  LOP3.LUT R13, R91, 0x60, RZ, 0xfc, !PT ;  /* 0x000000605b0d7812 */ /* 0x000fc400078efcff */
[C---:B------:R-:W-:Y:S02]  /*0410*/  LOP3.LUT R15, R91.reuse, 0x80, RZ, 0xfc, !PT ;  /* 0x000000805b0f7812 */ /* 0x040fe400078efcff */
        /* <DEDUP_REMOVED lines=16> */
[C---:B------:R-:W-:Y:S02]  /*0520*/  LOP3.LUT R31, R91.reuse, 0x120, RZ, 0xfc, !PT ;  /* 0x000001205b1f7812 */ /* 0x040fe400078efcff */
[----:B------:R-:W-:Y:S01]  /*0530*/  MOV R23, RZ ;  /* 0x000000ff00177202 */ /* 0x000fe20000000f00 */
        /* <DEDUP_REMOVED lines=32> */
[----:B------:R-:W-:-:S04]  /*0740*/  SHF.L.U32 R102, R101, 0x4, RZ ;  /* 0x0000000465667819 */ /* 0x000fc800000006ff */
[----:B------:R-:W-:-:S04]  /*0750*/  LOP3.LUT R71, R102, 0xfffffe00, RZ, 0xc0, !PT ;  /* 0xfffffe0066477812 */ /* 0x000fc800078ec0ff */
[----:B------:R-:W-:Y:S02]  /*0760*/  IADD3 R70, R71, R94, RZ ;  /* 0x0000005e47467210 */ /* 0x000fe40007ffe0ff */
[----:B------:R-:W-:Y:S02]  /*0770*/  ISETP.GE.AND P3, PT, R7, R104, PT ;  /* 0x000000680700720c */ /* 0x000fe40003f66270 */
[C---:B------:R-:W-:Y:S02]  /*0780*/  IADD3 R85, R70.reuse, 0x20, RZ ;  /* 0x0000002046557810 */ /* 0x040fe40007ffe0ff */
[C---:B0-----:R-:W-:Y:S02]  /*0790*/  IADD3 R3, R70.reuse, 0x40, RZ ;  /* 0x0000004046037810 */ /* 0x041fe40007ffe0ff */
[C---:B------:R-:W-:Y:S02]  /*07a0*/  IADD3 R83, R70.reuse, 0x60, RZ ;  /* 0x0000006046537810 */ /* 0x040fe40007ffe0ff */
[----:B------:R-:W-:-:S02]  /*07b0*/  LEA.HI.SX32 R86, R70, R70, 0x1b ;  /* 0x0000004646567211 */ /* 0x000fc400078fdaff */
[C---:B------:R-:W-:Y:S02]  /*07c0*/  IADD3 R7, R70.reuse, 0x80, RZ ;  /* 0x0000008046077810 */ /* 0x040fe40007ffe0ff */
[----:B------:R-:W-:Y:S02]  /*07d0*/  ISETP.GE.AND P4, PT, R9, R104, PT ;  /* 0x000000680900720c */ /* 0x000fe40003f86270 */
[C---:B------:R-:W-:Y:S02]  /*07e0*/  IADD3 R81, R70.reuse, 0xa0, RZ ;  /* 0x000000a046517810 */ /* 0x040fe40007ffe0ff */
[-C--:B------:R-:W-:Y:S02]  /*07f0*/  LEA.HI.SX32 R85, R85, R70.reuse, 0x1b ;  /* 0x0000004655557211 */ /* 0x080fe400078fdaff */
[----:B------:R-:W-:Y:S02]  /*0800*/  IADD3 R9, R70, 0xc0, RZ ;  /* 0x000000c046097810 */ /* 0x000fe40007ffe0ff */
[----:B------:R-:W-:-:S02]  /*0810*/  LEA.HI.SX32 R84, R3, R70, 0x1b ;  /* 0x0000004603547211 */ /* 0x000fc400078fdaff */
        /* <DEDUP_REMOVED lines=24> */
[----:B------:R-:W-:Y:S02]  /*09a0*/  LEA R71, R94, R71, 0x4 ;  /* 0x000000475e477211 */ /* 0x000fe400078e20ff */
[-C--:B------:R-:W-:Y:S02]  /*09b0*/  LEA.HI.SX32 R72, R21, R70.reuse, 0x1b ;  /* 0x0000004615487211 */ /* 0x080fe400078fdaff */
[----:B------:R-:W-:Y:S02]  /*09c0*/  LEA.HI.SX32 R70, R45, R70, 0x1b ;  /* 0x000000462d467211 */ /* 0x000fe400078fdaff */
[----:B------:R-:W-:Y:S02]  /*09d0*/  LEA.HI.SX32 R71, R71, R71, 0x1b ;  /* 0x0000004747477211 */ /* 0x000fe400078fdaff */
[----:B------:R-:W-:Y:S02]  /*09e0*/  MOV R2, R88 ;  /* 0x0000005800027202 */ /* 0x000fe40000000f00 */
[----:B------:R-:W-:-:S02]  /*09f0*/  MOV R3, R87 ;  /* 0x0000005700037202 */ /* 0x000fc40000000f00 */
        /* <DEDUP_REMOVED lines=158> */
.L_x_741:
[----:B------:R-:W-:Y:S05]  /*13e0*/  BSYNC B0 ;  /* 0x0000000000007941 */ /* 0x000fea0003800000 */
.L_x_740:
        /* <DEDUP_REMOVED lines=37> */
.L_x_743:
[----:B------:R-:W-:Y:S05]  /*1640*/  BSYNC B0 ;  /* 0x0000000000007941 */ /* 0x000fea0003800000 */
.L_x_742:
        /* <DEDUP_REMOVED lines=35> */
.L_x_745:
[----:B------:R-:W-:Y:S05]  /*1880*/  BSYNC B0 ;  /* 0x0000000000007941 */ /* 0x000fea0003800000 */
.L_x_744:
        /* <DEDUP_REMOVED lines=37> */
.L_x_747:
[----:B------:R-:W-:Y:S05]  /*1ae0*/  BSYNC B0 ;  /* 0x0000000000007941 */ /* 0x000fea0003800000 */
.L_x_746:
        /* <DEDUP_REMOVED lines=35> */
.L_x_749:
[----:B------:R-:W-:Y:S05]  /*1d20*/  BSYNC B0 ;  /* 0x0000000000007941 */ /* 0x000fea0003800000 */
.L_x_748:
        /* <DEDUP_REMOVED lines=37> */
.L_x_751:
[----:B------:R-:W-:Y:S05]  /*1f80*/  BSYNC B0 ;  /* 0x0000000000007941 */ /* 0x000fea0003800000 */
.L_x_750:
        /* <DEDUP_REMOVED lines=35> */
.L_x_753:
[----:B------:R-:W-:Y:S05]  /*21c0*/  BSYNC B0 ;  /* 0x0000000000007941 */ /* 0x000fea0003800000 */
.L_x_752:
        /* <DEDUP_REMOVED lines=37> */
.L_x_755:
[----:B------:R-:W-:Y:S05]  /*2420*/  BSYNC B0 ;  /* 0x0000000000007941 */ /* 0x000fea0003800000 */
.L_x_754:
        /* <DEDUP_REMOVED lines=35> */
.L_x_757:
[----:B------:R-:W-:Y:S05]  /*2660*/  BSYNC B0 ;  /* 0x0000000000007941 */ /* 0x000fea0003800000 */
.L_x_756:
        /* <DEDUP_REMOVED lines=42> */
.L_x_759:
[----:B------:R-:W-:Y:S05]  /*2910*/  BSYNC B0 ;  /* 0x0000000000007941 */ /* 0x000fea0003800000 */
.L_x_758:
        /* <DEDUP_REMOVED lines=33> */
.L_x_761:
[----:B------:R-:W-:Y:S05]  /*2b30*/  BSYNC B0 ;  /* 0x0000000000007941 */ /* 0x000fea0003800000 */
.L_x_760:
        /* <DEDUP_REMOVED lines=33> */
.L_x_763:
[----:B------:R-:W-:Y:S05]  /*2d50*/  BSYNC B0 ;  /* 0x0000000000007941 */ /* 0x000fea0003800000 */
.L_x_762:
        /* <DEDUP_REMOVED lines=33> */
.L_x_765:
[----:B------:R-:W-:Y:S05]  /*2f70*/  BSYNC B0 ;  /* 0x0000000000007941 */ /* 0x000fea0003800000 */
.L_x_764:
        /* <DEDUP_REMOVED lines=33> */
.L_x_767:
[----:B------:R-:W-:Y:S05]  /*3190*/  BSYNC B0 ;  /* 0x0000000000007941 */ /* 0x000fea0003800000 */
.L_x_766:
        /* <DEDUP_REMOVED lines=33> */
.L_x_769:
[----:B------:R-:W-:Y:S05]  /*33b0*/  BSYNC B0 ;  /* 0x0000000000007941 */ /* 0x000fea0003800000 */
.L_x_768:
        /* <DEDUP_REMOVED lines=33> */
.L_x_771:
[----:B------:R-:W-:Y:S05]  /*35d0*/  BSYNC B0 ;  /* 0x0000000000007941 */ /* 0x000fea0003800000 */
.L_x_770:
        /* <DEDUP_REMOVED lines=20> */
.L_x_778:
        /* <DEDUP_REMOVED lines=13> */
[----:B------:R-:W-:Y:S01]  /*37f0*/  IMAD R21, R99, c[0x0][0x1b8], RZ ;  /* 0x00006e0063157a24 */ /* 0x000fe200078e02ff */
[----:B------:R-:W0:Y:S01]  /*3800*/  S2R R101, SR_TID.X ;  /* 0x0000000000657919 */ /* 0x000e220000002100 */
[C---:B------:R-:W-:Y:S02]  /*3810*/  IMAD R11, R100.reuse, c[0x0][0x19c], R11 ;  /* 0x00006700640b7a24 */ /* 0x040fe400078e020b */
[----:B------:R-:W-:Y:S01]  /*3820*/  IMAD R21, R100, c[0x0][0x1bc], R21 ;  /* 0x00006f0064157a24 */ /* 0x000fe200078e0215 */
[----:B0-----:R-:W-:-:S04]  /*3830*/  SHF.L.U32 R102, R101, 0x4, RZ ;  /* 0x0000000465667819 */ /* 0x001fc800000006ff */
[----:B------:R-:W-:Y:S01]  /*3840*/  IADD3 R123, R102, 0x3, RZ ;  /* 0x00000003667b7810 */ /* 0x000fe20007ffe0ff */
[----:B------:R-:W-:Y:S02]  /*3850*/  FMUL.FTZ R141, R45, R44 ;  /* 0x0000002c2d8d7220 */ /* 0x000fe40000410000 */
[----:B------:R-:W-:Y:S02]  /*3860*/  FMUL.FTZ R144, R43, R42 ;  /* 0x0000002a2b907220 */ /* 0x000fe40000410000 */
[----:B------:R-:W-:Y:S02]  /*3870*/  FMUL.FTZ R147, R41, R40 ;  /* 0x0000002829937220 */ /* 0x000fe40000410000 */
[----:B--2---:R-:W-:Y:S02]  /*3880*/  FMUL.FTZ R17, R2, 1.4426950216293334961 ;  /* 0x3fb8aa3b02117820 */ /* 0x004fe40000410000 */
[C---:B------:R-:W-:Y:S02]  /*3890*/  FMUL.FTZ R2, R3.reuse, R66 ;  /* 0x0000004203027220 */ /* 0x040fe40000410000 */
[----:B------:R-:W-:-:S02]  /*38a0*/  FMUL.FTZ R6, R3, R68 ;  /* 0x0000004403067220 */ /* 0x000fc40000410000 */
[----:B------:R-:W-:Y:S02]  /*38b0*/  FMUL.RZ R7, R2, 0.15915493667125701904 ;  /* 0x3e22f98302077820 */ /* 0x000fe4000040c000 */
[C---:B------:R-:W-:Y:S02]  /*38c0*/  FMUL.FTZ R2, R3.reuse, R64 ;  /* 0x0000004003027220 */ /* 0x040fe40000410000 */
[----:B------:R-:W-:Y:S01]  /*38d0*/  FMUL.RZ R6, R6, 0.15915493667125701904 ;  /* 0x3e22f98306067820 */ /* 0x000fe2000040c000 */
[----:B------:R-:W-:Y:S01]  /*38e0*/  MUFU.SIN R15, R7 ;  /* 0x00000007000f7308 */ /* 0x000fe20000000400 */
[----:B------:R-:W-:Y:S02]  /*38f0*/  FMUL.RZ R4, R2, 0.15915493667125701904 ;  /* 0x3e22f98302047820 */ /* 0x000fe4000040c000 */
[----:B------:R-:W-:Y:S02]  /*3900*/  FMUL.FTZ R2, R3, R62 ;  /* 0x0000003e03027220 */ /* 0x000fe40000410000 */
[----:B------:R-:W-:-:S02]  /*3910*/  FMUL.FTZ R9, R17, R52 ;  /* 0x0000003411097220 */ /* 0x000fc40000410000 */
[----:B------:R-:W-:Y:S01]  /*3920*/  FMUL.RZ R5, R2, 0.15915493667125701904 ;  /* 0x3e22f98302057820 */ /* 0x000fe2000040c000 */
[----:B------:R-:W-:Y:S01]  /*3930*/  MUFU.SIN R18, R6 ;  /* 0x0000000600127308 */ /* 0x000fe20000000400 */
[----:B------:R-:W-:Y:S02]  /*3940*/  FMUL.FTZ R2, R3, R60 ;  /* 0x0000003c03027220 */ /* 0x000fe40000410000 */
[C---:B------:R-:W-:Y:S02]  /*3950*/  FMUL.FTZ R118, R17.reuse, R56 ;  /* 0x0000003811767220 */ /* 0x040fe40000410000 */
[C---:B------:R-:W-:Y:S02]  /*3960*/  FMUL.FTZ R122, R17.reuse, R54 ;  /* 0x00000036117a7220 */ /* 0x040fe40000410000 */
[C---:B------:R-:W-:Y:S01]  /*3970*/  FMUL.FTZ R115, R17.reuse, R58 ;  /* 0x0000003a11737220 */ /* 0x040fe20000410000 */
[----:B------:R0:W-:Y:S01]  /*3980*/  MUFU.COS R105, R6 ;  /* 0x0000000600697308 */ /* 0x0001e20000000000 */
[----:B------:R-:W-:-:S02]  /*3990*/  FMUL.FTZ R113, R17, R60 ;  /* 0x0000003c11717220 */ /* 0x000fc40000410000 */
[----:B------:R-:W-:Y:S02]  /*39a0*/  FMUL.FTZ R10, R3, R48 ;  /* 0x00000030030a7220 */ /* 0x000fe40000410000 */
[----:B------:R-:W-:Y:S02]  /*39b0*/  FMUL.FTZ R112, R17, R62 ;  /* 0x0000003e11707220 */ /* 0x000fe40000410000 */
[----:B------:R-:W-:Y:S01]  /*39c0*/  FMUL.RZ R128, R10, 0.15915493667125701904 ;  /* 0x3e22f9830a807820 */ /* 0x000fe2000040c000 */
[----:B------:R-:W-:Y:S01]  /*39d0*/  MUFU.SIN R103, R4 ;  /* 0x0000000400677308 */ /* 0x000fe20000000400 */
[----:B0-----:R-:W-:Y:S02]  /*39e0*/  FMUL.RZ R6, R2, 0.15915493667125701904 ;  /* 0x3e22f98302067820 */ /* 0x001fe4000040c000 */
[----:B------:R-:W-:Y:S02]  /*39f0*/  FMUL.FTZ R2, R3, R58 ;  /* 0x0000003a03027220 */ /* 0x000fe40000410000 */
[----:B------:R-:W-:-:S02]  /*3a00*/  FMUL.FTZ R106, R17, R64 ;  /* 0x00000040116a7220 */ /* 0x000fc40000410000 */
[----:B------:R-:W-:Y:S01]  /*3a10*/  FMUL.FTZ R126, R3, R46 ;  /* 0x0000002e037e7220 */ /* 0x000fe20000410000 */
[----:B------:R0:W-:Y:S01]  /*3a20*/  MUFU.COS R19, R4 ;  /* 0x0000000400137308 */ /* 0x0001e20000000000 */
[C---:B------:R-:W-:Y:S02]  /*3a30*/  FMUL.FTZ R107, R17.reuse, R68 ;  /* 0x00000044116b7220 */ /* 0x040fe40000410000 */
[----:B------:R-:W-:Y:S02]  /*3a40*/  FMUL.RZ R131, R126, 0.15915493667125701904 ;  /* 0x3e22f9837e837820 */ /* 0x000fe4000040c000 */
[C---:B------:R-:W-:Y:S02]  /*3a50*/  FMUL.FTZ R14, R17.reuse, R66 ;  /* 0x00000042110e7220 */ /* 0x040fe40000410000 */
[----:B------:R-:W-:Y:S01]  /*3a60*/  FMUL.FTZ R133, R17, R44 ;  /* 0x0000002c11857220 */ /* 0x000fe20000410000 */
[----:B------:R-:W-:Y:S01]  /*3a70*/  MUFU.SIN R109, R5 ;  /* 0x00000005006d7308 */ /* 0x000fe20000000400 */
[----:B0-----:R-:W-:-:S02]  /*3a80*/  FMUL.RZ R4, R2, 0.15915493667125701904 ;  /* 0x3e22f98302047820 */ /* 0x001fc4000040c000 */
        /* <DEDUP_REMOVED lines=11> */
[----:B------:R0:W-:Y:S01]  /*3b40*/  MUFU.COS R110, R6 ;  /* 0x00000006006e7308 */ /* 0x0001e20000000000 */
[----:B------:R-:W-:Y:S02]  /*3b50*/  MOV R11, 0xfffffc00 ;  /* 0xfffffc00000b7802 */ /* 0x000fe40000000f00 */
[----:B------:R-:W-:-:S04]  /*3b60*/  IMAD.WIDE.U32 R4, R23, c[0x0][0x1a0], R4 ;  /* 0x0000680017047a25 */ /* 0x000fc800078e0004 */
[----:B------:R-:W-:Y:S01]  /*3b70*/  IMAD R104, R92, R11, c[0x0][0x168] ;  /* 0x00005a005c687624 */ /* 0x000fe200078e020b */
[----:B------:R1:W-:Y:S01]  /*3b80*/  MUFU.COS R13, R7 ;  /* 0x00000007000d7308 */ /* 0x0003e20000000000 */
[----:B0-----:R-:W-:Y:S02]  /*3b90*/  FMUL.RZ R6, R2, 0.15915493667125701904 ;  /* 0x3e22f98302067820 */ /* 0x001fe4000040c000 */
[----:B------:R-:W-:Y:S01]  /*3ba0*/  FMUL.FTZ R2, R3, R52 ;  /* 0x0000003403027220 */ /* 0x000fe20000410000 */
[----:B------:R-:W-:Y:S01]  /*3bb0*/  ISETP.GE.U32.AND P3, PT, R123, R104, PT ;  /* 0x000000687b00720c */ /* 0x000fe20003f66070 */
[C---:B------:R-:W-:Y:S02]  /*3bc0*/  FMUL.FTZ R123, R17.reuse, R48 ;  /* 0x00000030117b7220 */ /* 0x040fe40000410000 */
[----:B------:R-:W-:Y:S01]  /*3bd0*/  FMUL.FTZ R11, R17, R50 ;  /* 0x00000032110b7220 */ /* 0x000fe20000410000 */
[----:B------:R-:W-:Y:S01]  /*3be0*/  MUFU.SIN R120, R6 ;  /* 0x0000000600787308 */ /* 0x000fe20000000400 */
[----:B-1----:R-:W-:-:S02]  /*3bf0*/  FMUL.RZ R7, R2, 0.15915493667125701904 ;  /* 0x3e22f98302077820 */ /* 0x002fc4000040c000 */
[----:B------:R-:W-:-:S04]  /*3c00*/  FMUL.FTZ R2, R3, R50 ;  /* 0x0000003203027220 */ /* 0x000fc80000410000 */
[----:B------:R-:W-:Y:S01]  /*3c10*/  FMUL.RZ R16, R2, 0.15915493667125701904 ;  /* 0x3e22f98302107820 */ /* 0x000fe2000040c000 */
[----:B------:R-:W-:Y:S08]  /*3c20*/  MUFU.COS R121, R6 ;  /* 0x0000000600797308 */ /* 0x000ff00000000000 */
[----:B------:R-:W-:Y:S08]  /*3c30*/  MUFU.SIN R125, R7 ;  /* 0x00000007007d7308 */ /* 0x000ff00000000400 */
[----:B------:R0:W-:Y:S08]  /*3c40*/  MUFU.COS R127, R7 ;  /* 0x00000007007f7308 */ /* 0x0001f00000000000 */
[----:B------:R1:W2:Y:S01]  /*3c50*/  MUFU.EX2 R124, R9 ;  /* 0x00000009007c7308 */ /* 0x0002a20000000800 */
[----:B0-----:R-:W-:-:S05]  /*3c60*/  IMAD.WIDE.U32 R6, R100, c[0x0][0x1b8], RZ ;  /* 0x00006e0064067a25 */ /* 0x001fca00078e00ff */
[----:B------:R-:W-:Y:S02]  /*3c70*/  IADD3 R7, R7, R21, RZ ;  /* 0x0000001507077210 */ /* 0x000fe40007ffe0ff */
[----:B------:R-:W-:Y:S01]  /*3c80*/  MUFU.SIN R2, R16 ;  /* 0x0000001000027308 */ /* 0x000fe20000000400 */
[C---:B-1----:R-:W-:Y:S02]  /*3c90*/  IADD3 R9, R102.reuse, 0x2, RZ ;  /* 0x0000000266097810 */ /* 0x042fe40007ffe0ff */
[C---:B------:R-:W-:Y:S01]  /*3ca0*/  IADD3 R21, R102.reuse, 0x1, RZ ;  /* 0x0000000166157810 */ /* 0x040fe20007ffe0ff */
[----:B------:R-:W-:Y:S01]  /*3cb0*/  IMAD.WIDE.U32 R6, R23, c[0x0][0x1c0], R6 ;  /* 0x0000700017067a25 */ /* 0x000fe200078e0006 */
[-C--:B------:R-:W-:Y:S02]  /*3cc0*/  ISETP.GE.U32.AND P2, PT, R9, R104.reuse, PT ;  /* 0x000000680900720c */ /* 0x080fe40003f46070 */
[----:B------:R-:W-:Y:S01]  /*3cd0*/  IADD3 R9, R102, 0x5, RZ ;  /* 0x0000000566097810 */ /* 0x000fe20007ffe0ff */
[----:B------:R0:W-:Y:S01]  /*3ce0*/  MUFU.COS R12, R16 ;  /* 0x00000010000c7308 */ /* 0x0001e20000000000 */
[-C--:B------:R-:W-:Y:S01]  /*3cf0*/  ISETP.GE.U32.AND P1, PT, R21, R104.reuse, PT ;  /* 0x000000681500720c */ /* 0x080fe20003f26070 */
[C---:B--2---:R-:W-:Y:S01]  /*3d00*/  FMUL.FTZ R125, R124.reuse, R125 ;  /* 0x0000007d7c7d7220 */ /* 0x044fe20000410000 */
[----:B------:R-:W-:Y:S01]  /*3d10*/  ISETP.GE.U32.AND P6, PT, R9, R104, PT ;  /* 0x000000680900720c */ /* 0x000fe20003fc6070 */
[----:B------:R-:W-:Y:S01]  /*3d20*/  FMUL.FTZ R127, R124, R127 ;  /* 0x0000007f7c7f7220 */ /* 0x000fe20000410000 */
[----:B------:R-:W-:-:S02]  /*3d30*/  IADD3 R21, R102, 0x4, RZ ;  /* 0x0000000466157810 */ /* 0x000fc40007ffe0ff */
[----:B------:R-:W-:Y:S01]  /*3d40*/  LEA R20, P4, R6, c[0x0][0x230], 0x3 ;  /* 0x00008c0006147a11 */ /* 0x000fe200078818ff */
[----:B------:R-:W1:Y:S01]  /*3d50*/  MUFU.EX2 R118, R118 ;  /* 0x0000007600767308 */ /* 0x000e620000000800 */
[C---:B0-----:R-:W-:Y:S01]  /*3d60*/  IMAD R16, R8.reuse, c[0x0][0x1a0], RZ ;  /* 0x0000680008107a24 */ /* 0x041fe200078e02ff */
[----:B------:R-:W-:Y:S01]  /*3d70*/  ISETP.GE.U32.AND P5, PT, R21, R104, PT ;  /* 0x000000681500720c */ /* 0x000fe20003fa6070 */
[----:B------:R-:W-:Y:S01]  /*3d80*/  IMAD R8, R8, c[0x0][0x1c0], RZ ;  /* 0x0000700008087a24 */ /* 0x000fe200078e02ff */
[----:B------:R-:W-:Y:S01]  /*3d90*/  IADD3 R21, R102, 0x8, RZ ;  /* 0x0000000866157810 */ /* 0x000fe20007ffe0ff */
[C---:B------:R-:W-:Y:S02]  /*3da0*/  IMAD R9, R23.reuse, c[0x0][0x1a4], R16 ;  /* 0x0000690017097a24 */ /* 0x040fe400078e0210 */
[----:B------:R-:W-:Y:S01]  /*3db0*/  IMAD R129, R23, c[0x0][0x1c4], R8 ;  /* 0x0000710017817a24 */ /* 0x000fe200078e0208 */
[----:B------:R-:W0:Y:S01]  /*3dc0*/  MUFU.EX2 R122, R122 ;  /* 0x0000007a007a7308 */ /* 0x000e220000000800 */
[----:B------:R-:W-:-:S02]  /*3dd0*/  LEA R8, P0, R4, c[0x0][0x228], 0x3 ;  /* 0x00008a0004087a11 */ /* 0x000fc400078018ff */
[----:B------:R-:W-:Y:S02]  /*3de0*/  IADD3 R9, R5, R9, RZ ;  /* 0x0000000905097210 */ /* 0x000fe40007ffe0ff */
[----:B------:R-:W-:Y:S02]  /*3df0*/  IADD3 R7, R7, R129, RZ ;  /* 0x0000008107077210 */ /* 0x000fe40007ffe0ff */
[----:B------:R-:W-:Y:S01]  /*3e00*/  LEA.HI.X R9, R4, c[0x0][0x22c], R9, 0x3, P0 ;  /* 0x00008b0004097a11 */ /* 0x000fe200000f1c09 */
[----:B------:R-:W2:Y:S01]  /*3e10*/  MUFU.EX2 R115, R115 ;  /* 0x0000007300737308 */ /* 0x000ea20000000800 */
[----:B------:R-:W-:Y:S01]  /*3e20*/  ISETP.GE.U32.AND P0, PT, R21, R104, PT ;  /* 0x000000681500720c */ /* 0x000fe20003f06070 */
[----:B-1----:R-:W-:Y:S01]  /*3e30*/  FMUL.FTZ R119, R118, R119 ;  /* 0x0000007776777220 */ /* 0x002fe20000410000 */
[----:B------:R-:W-:Y:S02]  /*3e40*/  LEA.HI.X R21, R6, c[0x0][0x234], R7, 0x3, P4 ;  /* 0x00008d0006157a11 */ /* 0x000fe400020f1c07 */
[----:B------:R-:W-:-:S02]  /*3e50*/  IADD3 R7, R102, 0x6, RZ ;  /* 0x0000000666077810 */ /* 0x000fc40007ffe0ff */
[----:B------:R-:W-:Y:S01]  /*3e60*/  FSEL R130, R125, RZ, !P0 ;  /* 0x000000ff7d827208 */ /* 0x000fe20004000000 */
[----:B------:R-:W1:Y:S01]  /*3e70*/  MUFU.EX2 R113, R113 ;  /* 0x0000007100717308 */ /* 0x000e620000000800 */
[----:B------:R-:W-:Y:S01]  /*3e80*/  ISETP.GE.U32.AND P4, PT, R7, R104, PT ;  /* 0x000000680700720c */ /* 0x000fe20003f86070 */
[----:B0-----:R-:W-:Y:S01]  /*3e90*/  FMUL.FTZ R126, R122, R121 ;  /* 0x000000797a7e7220 */ /* 0x001fe20000410000 */
[----:B------:R-:W-:Y:S01]  /*3ea0*/  IADD3 R7, R102, 0x7, RZ ;  /* 0x0000000766077810 */ /* 0x000fe20007ffe0ff */
[----:B------:R-:W-:Y:S01]  /*3eb0*/  FMUL.FTZ R120, R122, R120 ;  /* 0x000000787a787220 */ /* 0x000fe20000410000 */
[----:B------:R-:W-:Y:S01]  /*3ec0*/  FSEL R129, R127, 1, !P0 ;  /* 0x3f8000007f817808 */ /* 0x000fe20004000000 */
[----:B------:R-:W-:Y:S01]  /*3ed0*/  FMUL.FTZ R125, R55, R54 ;  /* 0x00000036377d7220 */ /* 0x000fe20000410000 */
[----:B------:R-:W-:Y:S01]  /*3ee0*/  FSEL R124, R119, RZ, !P4 ;  /* 0x000000ff777c7208 */ /* 0x000fe20006000000 */
[----:B------:R-:W0:Y:S01]  /*3ef0*/  MUFU.EX2 R112, R112 ;  /* 0x0000007000707308 */ /* 0x000e220000000800 */
[----:B------:R-:W-:Y:S01]  /*3f00*/  FMUL.FTZ R122, R3, R44 ;  /* 0x0000002c037a7220 */ /* 0x000fe20000410000 */
[C---:B------:R-:W-:Y:S01]  /*3f10*/  IADD3 R121, R102.reuse, 0x9, RZ ;  /* 0x0000000966797810 */ /* 0x040fe20007ffe0ff */
[C---:B--2---:R-:W-:Y:S01]  /*3f20*/  FMUL.FTZ R116, R115.reuse, R116 ;  /* 0x0000007473747220 */ /* 0x044fe20000410000 */
[----:B------:R-:W2:Y:S01]  /*3f30*/  LDG.E.64 R20, [R20.64] ;  /* 0x0000000414147981 */ /* 0x000ea2000c1e1b00 */
[----:B------:R-:W-:Y:S01]  /*3f40*/  FMUL.FTZ R114, R115, R114 ;  /* 0x0000007273727220 */ /* 0x000fe20000410000 */
[----:B------:R-:W-:Y:S01]  /*3f50*/  IADD3 R115, R102, 0xb, RZ ;  /* 0x0000000b66737810 */ /* 0x000fe20007ffe0ff */
[----:B------:R-:W-:Y:S01]  /*3f60*/  FMUL.FTZ R119, R59, R58 ;  /* 0x0000003a3b777220 */ /* 0x000fe20000410000 */
[----:B------:R-:W-:Y:S01]  /*3f70*/  MUFU.SIN R10, R128 ;  /* 0x00000080000a7308 */ /* 0x000fe20000000400 */
[----:B------:R-:W-:-:S02]  /*3f80*/  FMUL.RZ R134, R122, 0.15915493667125701904 ;  /* 0x3e22f9837a867820 */ /* 0x000fc4000040c000 */
[----:B------:R-:W-:Y:S01]  /*3f90*/  FMUL.FTZ R122, R57, R56 ;  /* 0x00000038397a7220 */ /* 0x000fe20000410000 */
[----:B------:R-:W-:Y:S01]  /*3fa0*/  FSEL R119, R119, RZ, !P6 ;  /* 0x000000ff77777208 */ /* 0x000fe20007000000 */
[C---:B-1----:R-:W-:Y:S02]  /*3fb0*/  FMUL.FTZ R110, R113.reuse, R110 ;  /* 0x0000006e716e7220 */ /* 0x042fe40000410000 */
[----:B------:R-:W-:Y:S01]  /*3fc0*/  FMUL.FTZ R108, R113, R108 ;  /* 0x0000006c716c7220 */ /* 0x000fe20000410000 */
[----:B------:R1:W-:Y:S01]  /*3fd0*/  MUFU.COS R16, R128 ;  /* 0x0000008000107308 */ /* 0x0003e20000000000 */
[----:B------:R-:W-:Y:S01]  /*3fe0*/  FSEL R122, R122, RZ, !P4 ;  /* 0x000000ff7a7a7208 */ /* 0x000fe20006000000 */
[----:B0-----:R-:W-:Y:S02]  /*3ff0*/  FMUL.FTZ R111, R112, R111 ;  /* 0x0000006f706f7220 */ /* 0x001fe40000410000 */
[----:B------:R-:W-:-:S04]  /*4000*/  FMUL.FTZ R113, R63, R62 ;  /* 0x0000003e3f717220 */ /* 0x000fc80000410000 */
[----:B------:R-:W0:Y:S01]  /*4010*/  MUFU.EX2 R106, R106 ;  /* 0x0000006a006a7308 */ /* 0x000e220000000800 */
[----:B-1----:R-:W-:Y:S01]  /*4020*/  FMUL.FTZ R128, R53, R52 ;  /* 0x0000003435807220 */ /* 0x002fe20000410000 */
[----:B------:R-:W-:-:S04]  /*4030*/  FSEL R113, R113, RZ, !P3 ;  /* 0x000000ff71717208 */ /* 0x000fc80005800000 */
[----:B------:R-:W-:Y:S02]  /*4040*/  FSEL R128, R128, RZ, !P0 ;  /* 0x000000ff80807208 */ /* 0x000fe40004000000 */
[----:B------:R-:W-:Y:S01]  /*4050*/  ISETP.GE.U32.AND P0, PT, R7, R104, PT ;  /* 0x000000680700720c */ /* 0x000fe20003f06070 */
[----:B------:R-:W1:Y:S01]  /*4060*/  MUFU.EX2 R107, R107 ;  /* 0x0000006b006b7308 */ /* 0x000e620000000800 */
[----:B------:R-:W-:Y:S02]  /*4070*/  FMUL.FTZ R7, R17, R46 ;  /* 0x0000002e11077220 */ /* 0x000fe40000410000 */
[----:B------:R-:W-:Y:S02]  /*4080*/  FSEL R127, R120, RZ, !P0 ;  /* 0x000000ff787f7208 */ /* 0x000fe40004000000 */
[----:B------:R-:W-:Y:S02]  /*4090*/  FSEL R126, R126, 1, !P0 ;  /* 0x3f8000007e7e7808 */ /* 0x000fe40004000000 */
[----:B------:R-:W-:Y:S01]  /*40a0*/  FSEL R125, R125, RZ, !P0 ;  /* 0x000000ff7d7d7208 */ /* 0x000fe20004000000 */
[----:B------:R3:W4:Y:S01]  /*40b0*/  MUFU.EX2 R5, R123 ;  /* 0x0000007b00057308 */ /* 0x0007220000000800 */
[----:B------:R-:W-:Y:S01]  /*40c0*/  ISETP.GE.U32.AND P0, PT, R121, R104, PT ;  /* 0x000000687900720c */ /* 0x000fe20003f06070 */
[----:B0-----:R-:W-:Y:S01]  /*40d0*/  FMUL.FTZ R19, R106, R19 ;  /* 0x000000136a137220 */ /* 0x001fe20000410000 */
[----:B------:R-:W-:Y:S01]  /*40e0*/  FSEL R121, R114, RZ, !P6 ;  /* 0x000000ff72797208 */ /* 0x000fe20007000000 */
[----:B------:R-:W-:Y:S01]  /*40f0*/  FMUL.FTZ R114, R3, R42 ;  /* 0x0000002a03727220 */ /* 0x000fe20000410000 */
[----:B------:R-:W-:Y:S01]  /*4100*/  FSEL R120, R116, 1, !P6 ;  /* 0x3f80000074787808 */ /* 0x000fe20007000000 */
[----:B------:R-:W-:Y:S01]  /*4110*/  FMUL.FTZ R116, R61, R60 ;  /* 0x0000003c3d747220 */ /* 0x000fe20000410000 */
[-C--:B------:R-:W-:Y:S01]  /*4120*/  ISETP.GE.U32.AND P6, PT, R115, R104.reuse, PT ;  /* 0x000000687300720c */ /* 0x080fe20003fc6070 */
[----:B------:R-:W0:Y:S01]  /*4130*/  MUFU.EX2 R14, R14 ;  /* 0x0000000e000e7308 */ /* 0x000e220000000800 */
[----:B---3--:R-:W-:Y:S01]  /*4140*/  FMUL.FTZ R123, R118, R117 ;  /* 0x00000075767b7220 */ /* 0x008fe20000410000 */
[----:B------:R-:W-:Y:S01]  /*4150*/  IADD3 R117, R102, 0xa, RZ ;  /* 0x0000000a66757810 */ /* 0x000fe20007ffe0ff */
[----:B------:R-:W-:Y:S01]  /*4160*/  FMUL.FTZ R115, R112, R109 ;  /* 0x0000006d70737220 */ /* 0x000fe20000410000 */
[----:B------:R-:W-:Y:S01]  /*4170*/  IADD3 R109, R102, 0xc, RZ ;  /* 0x0000000c666d7810 */ /* 0x000fe20007ffe0ff */
[----:B------:R-:W-:Y:S01]  /*4180*/  FMUL.FTZ R103, R106, R103 ;  /* 0x000000676a677220 */ /* 0x000fe20000410000 */
[----:B------:R-:W-:Y:S01]  /*4190*/  FSEL R123, R123, 1, !P4 ;  /* 0x3f8000007b7b7808 */ /* 0x000fe20006000000 */
[----:B------:R-:W-:Y:S01]  /*41a0*/  FMUL.RZ R136, R114, 0.15915493667125701904 ;  /* 0x3e22f98372887820 */ /* 0x000fe2000040c000 */
[----:B------:R-:W-:Y:S01]  /*41b0*/  ISETP.GE.U32.AND P4, PT, R117, R104, PT ;  /* 0x000000687500720c */ /* 0x000fe20003f86070 */
[----:B------:R-:W-:Y:S01]  /*41c0*/  FMUL.FTZ R106, R17, R42 ;  /* 0x0000002a116a7220 */ /* 0x000fe20000410000 */
[----:B------:R-:W-:Y:S01]  /*41d0*/  FSEL R118, R108, RZ, !P5 ;  /* 0x000000ff6c767208 */ /* 0x000fe20006800000 */
[----:B-1----:R-:W-:Y:S01]  /*41e0*/  FMUL.FTZ R105, R107, R105 ;  /* 0x000000696b697220 */ /* 0x002fe20000410000 */
[----:B------:R-:W-:Y:S01]  /*41f0*/  FSEL R117, R110, 1, !P5 ;  /* 0x3f8000006e757808 */ /* 0x000fe20006800000 */
[----:B------:R-:W-:Y:S01]  /*4200*/  FMUL.FTZ R110, R65, R64 ;  /* 0x00000040416e7220 */ /* 0x000fe20000410000 */
[----:B------:R-:W-:Y:S01]  /*4210*/  FSEL R116, R116, RZ, !P5 ;  /* 0x000000ff74747208 */ /* 0x000fe20006800000 */
[----:B------:R-:W-:Y:S01]  /*4220*/  MUFU.SIN R4, R131 ;  /* 0x0000008300047308 */ /* 0x000fe20000000400 */
[----:B------:R-:W-:Y:S01]  /*4230*/  ISETP.GE.U32.AND P5, PT, R109, R104, PT ;  /* 0x000000686d00720c */ /* 0x000fe20003fa6070 */
[C---:B----4-:R-:W-:Y:S01]  /*4240*/  FMUL.FTZ R16, R5.reuse, R16 ;  /* 0x0000001005107220 */ /* 0x050fe20000410000 */
[----:B------:R-:W-:Y:S01]  /*4250*/  IADD3 R109, R102, 0xd, RZ ;  /* 0x0000000d666d7810 */ /* 0x000fe20007ffe0ff */
[----:B------:R-:W-:Y:S01]  /*4260*/  FMUL.FTZ R10, R5, R10 ;  /* 0x0000000a050a7220 */ /* 0x000fe20000410000 */
[----:B------:R-:W-:-:S02]  /*4270*/  FSEL R115, R115, RZ, !P3 ;  /* 0x000000ff73737208 */ /* 0x000fc40005800000 */
[----:B------:R-:W-:Y:S01]  /*4280*/  FSEL R114, R111, 1, !P3 ;  /* 0x3f8000006f727808 */ /* 0x000fe20005800000 */
[----:B------:R-:W-:Y:S01]  /*4290*/  MUFU.COS R6, R131 ;  /* 0x0000008300067308 */ /* 0x000fe20000000000 */
[----:B------:R-:W-:Y:S01]  /*42a0*/  ISETP.GE.U32.AND P3, PT, R109, R104, PT ;  /* 0x000000686d00720c */ /* 0x000fe20003f66070 */
[----:B------:R-:W-:Y:S01]  /*42b0*/  FMUL.FTZ R109, R107, R18 ;  /* 0x000000126b6d7220 */ /* 0x000fe20000410000 */
[----:B------:R-:W-:Y:S01]  /*42c0*/  FSEL R112, R103, RZ, !P2 ;  /* 0x000000ff67707208 */ /* 0x000fe20005000000 */
[----:B------:R-:W-:Y:S01]  /*42d0*/  FMUL.FTZ R107, R69, R68 ;  /* 0x00000044456b7220 */ /* 0x000fe20000410000 */
[----:B------:R-:W-:Y:S01]  /*42e0*/  FSEL R111, R19, 1, !P2 ;  /* 0x3f800000136f7808 */ /* 0x000fe20005000000 */
[----:B------:R-:W-:Y:S01]  /*42f0*/  FMUL.FTZ R19, R17, R40 ;  /* 0x0000002811137220 */ /* 0x000fe20000410000 */
[----:B------:R-:W-:Y:S01]  /*4300*/  FSEL R110, R110, RZ, !P2 ;  /* 0x000000ff6e6e7208 */ /* 0x000fe20005000000 */
[----:B------:R1:W-:Y:S01]  /*4310*/  MUFU.EX2 R18, R106 ;  /* 0x0000006a00127308 */ /* 0x0003e20000000800 */
[----:B------:R-:W-:-:S02]  /*4320*/  ISETP.GE.U32.AND P2, PT, R102, R104, PT ;  /* 0x000000686600720c */ /* 0x000fc40003f46070 */
[----:B------:R-:W-:Y:S02]  /*4330*/  IADD3 R103, R102, 0xe, RZ ;  /* 0x0000000e66677810 */ /* 0x000fe40007ffe0ff */
[----:B------:R-:W-:Y:S01]  /*4340*/  FSEL R108, R105, 1, !P2 ;  /* 0x3f800000696c7808 */ /* 0x000fe20005000000 */
[C---:B0-----:R-:W-:Y:S01]  /*4350*/  FMUL.FTZ R105, R14.reuse, R13 ;  /* 0x0000000d0e697220 */ /* 0x041fe20000410000 */
[----:B------:R-:W-:Y:S01]  /*4360*/  FSEL R107, R107, RZ, !P2 ;  /* 0x000000ff6b6b7208 */ /* 0x000fe20005000000 */
[----:B------:R-:W-:Y:S01]  /*4370*/  MUFU.SIN R131, R134 ;  /* 0x0000008600837308 */ /* 0x000fe20000000400 */
[----:B-1----:R-:W-:Y:S01]  /*4380*/  FMUL.FTZ R106, R14, R15 ;  /* 0x0000000f0e6a7220 */ /* 0x002fe20000410000 */
[----:B------:R-:W-:Y:S02]  /*4390*/  FSEL R109, R109, RZ, !P2 ;  /* 0x000000ff6d6d7208 */ /* 0x000fe40005000000 */
[----:B------:R-:W-:Y:S01]  /*43a0*/  ISETP.GE.U32.AND P2, PT, R103, R104, PT ;  /* 0x000000686700720c */ /* 0x000fe20003f46070 */
[----:B------:R-:W-:Y:S01]  /*43b0*/  FMUL.FTZ R103, R67, R66 ;  /* 0x0000004243677220 */ /* 0x000fe20000410000 */
[----:B------:R-:W-:-:S02]  /*43c0*/  FSEL R106, R106, RZ, !P1 ;  /* 0x000000ff6a6a7208 */ /* 0x000fc40004800000 */
[----:B------:R-:W-:Y:S01]  /*43d0*/  FSEL R105, R105, 1, !P1 ;  /* 0x3f80000069697808 */ /* 0x000fe20004800000 */
[----:B------:R-:W-:Y:S01]  /*43e0*/  MUFU.COS R132, R134 ;  /* 0x0000008600847308 */ /* 0x000fe20000000000 */
[----:B------:R-:W-:Y:S01]  /*43f0*/  FSEL R103, R103, RZ, !P1 ;  /* 0x000000ff67677208 */ /* 0x000fe20004800000 */
[----:B------:R-:W-:Y:S01]  /*4400*/  FMUL.FTZ R138, R106, R107 ;  /* 0x0000006b6a8a7220 */ /* 0x000fe20000410000 */
[----:B------:R-:W-:Y:S01]  /*4410*/  IADD3 R13, R102, 0xf, RZ ;  /* 0x0000000f660d7810 */ /* 0x000fe20007ffe0ff */
[----:B------:R-:W-:Y:S02]  /*4420*/  FMUL.FTZ R14, RZ, R106 ;  /* 0x0000006aff0e7220 */ /* 0x000fe40000410000 */
[----:B------:R-:W-:Y:S01]  /*4430*/  FFMA.FTZ R138, RZ, R105, R138 ;  /* 0x00000069ff8a7223 */ /* 0x000fe2000001008a */
[----:B------:R-:W-:Y:S01]  /*4440*/  ISETP.GE.U32.AND P1, PT, R13, R104, PT ;  /* 0x000000680d00720c */ /* 0x000fe20003f26070 */
[----:B------:R-:W-:Y:S01]  /*4450*/  MUFU.SIN R134, R136 ;  /* 0x0000008800867308 */ /* 0x000fe20000000400 */
[----:B------:R-:W-:-:S02]  /*4460*/  FFMA.FTZ R14, R105, R107, -R14 ;  /* 0x0000006b690e7223 */ /* 0x000fc4000001080e */
[----:B------:R-:W-:Y:S02]  /*4470*/  FADD.FTZ R138, RZ, R138 ;  /* 0x0000008aff8a7221 */ /* 0x000fe40000010000 */
[----:B------:R-:W-:-:S03]  /*4480*/  FADD.FTZ R14, R14, R103 ;  /* 0x000000670e0e7221 */ /* 0x000fc60000010000 */
[----:B------:R0:W-:Y:S01]  /*4490*/  MUFU.COS R135, R136 ;  /* 0x0000008800877308 */ /* 0x0001e20000000000 */
[----:B------:R-:W-:-:S04]  /*44a0*/  FMUL.FTZ R13, R112, R14 ;  /* 0x0000000e700d7220 */ /* 0x000fc80000410000 */
[----:B------:R-:W-:-:S03]  /*44b0*/  FFMA.FTZ R13, R111, R138, R13 ;  /* 0x0000008a6f0d7223 */ /* 0x000fc6000001000d */
[----:B------:R-:W1:Y:S01]  /*44c0*/  MUFU.EX2 R7, R7 ;  /* 0x0000000700077308 */ /* 0x000e620000000800 */
[----:B0-----:R-:W-:Y:S02]  /*44d0*/  FMUL.FTZ R136, R17, R38 ;  /* 0x0000002611887220 */ /* 0x001fe40000410000 */
[C---:B------:R-:W-:Y:S02]  /*44e0*/  FMUL.FTZ R17, R3.reuse, R40 ;  /* 0x0000002803117220 */ /* 0x040fe40000410000 */
[----:B------:R-:W-:Y:S02]  /*44f0*/  FMUL.FTZ R3, R3, R38 ;  /* 0x0000002603037220 */ /* 0x000fe40000410000 */
[----:B------:R-:W-:Y:S01]  /*4500*/  FADD.FTZ R13, RZ, R13 ;  /* 0x0000000dff0d7221 */ /* 0x000fe20000010000 */
[----:B------:R-:W0:Y:S01]  /*4510*/  MUFU.EX2 R133, R133 ;  /* 0x0000008500857308 */ /* 0x000e220000000800 */
[----:B------:R-:W-:Y:S02]  /*4520*/  FMUL.RZ R137, R3, 0.15915493667125701904 ;  /* 0x3e22f98303897820 */ /* 0x000fe4000040c000 */
[----:B------:R-:W-:-:S02]  /*4530*/  FMUL.FTZ R3, R112, R138 ;  /* 0x0000008a70037220 */ /* 0x000fc40000410000 */
[----:B------:R-:W-:Y:S02]  /*4540*/  FMUL.FTZ R5, R115, R13 ;  /* 0x0000000d73057220 */ /* 0x000fe40000410000 */
[----:B------:R-:W-:Y:S01]  /*4550*/  FFMA.FTZ R3, R111, R14, -R3 ;  /* 0x0000000e6f037223 */ /* 0x000fe20000010803 */
[----:B------:R-:W3:Y:S01]  /*4560*/  MUFU.EX2 R11, R11 ;  /* 0x0000000b000b7308 */ /* 0x000ee20000000800 */
[----:B-1----:R-:W-:Y:S02]  /*4570*/  FMUL.FTZ R6, R7, R6 ;  /* 0x0000000607067220 */ /* 0x002fe40000410000 */
[----:B------:R-:W-:Y:S02]  /*4580*/  FADD.FTZ R3, R3, R110 ;  /* 0x0000006e03037221 */ /* 0x000fe40000010000 */
[----:B------:R-:W-:Y:S02]  /*4590*/  FMUL.FTZ R4, R7, R4 ;  /* 0x0000000407047220 */ /* 0x000fe40000410000 */
[----:B------:R-:W-:Y:S01]  /*45a0*/  FMUL.FTZ R7, R115, R3 ;  /* 0x0000000373077220 */ /* 0x000fe20000410000 */
[----:B------:R-:W-:Y:S01]  /*45b0*/  MUFU.EX2 R15, R136 ;  /* 0x00000088000f7308 */ /* 0x000fe20000000800 */
[----:B0-----:R-:W-:-:S02]  /*45c0*/  FMUL.FTZ R142, R133, R132 ;  /* 0x00000084858e7220 */ /* 0x001fc40000410000 */
[C---:B------:R-:W-:Y:S02]  /*45d0*/  FFMA.FTZ R7, R114.reuse, R13, R7 ;  /* 0x0000000d72077223 */ /* 0x040fe40000010007 */
[----:B------:R-:W-:Y:S02]  /*45e0*/  FFMA.FTZ R132, R114, R3, -R5 ;  /* 0x0000000372847223 */ /* 0x000fe40000010805 */
[----:B------:R-:W-:Y:S01]  /*45f0*/  FADD.FTZ R7, RZ, R7 ;  /* 0x00000007ff077221 */ /* 0x000fe20000010000 */
[----:B------:R-:W0:Y:S01]  /*4600*/  MUFU.SIN R14, R137 ;  /* 0x00000089000e7308 */ /* 0x000e220000000400 */
[----:B------:R-:W-:Y:S02]  /*4610*/  FADD.FTZ R132, R132, R113 ;  /* 0x0000007184847221 */ /* 0x000fe40000010000 */
[C---:B------:R-:W-:Y:S02]  /*4620*/  FMUL.FTZ R145, R18.reuse, R135 ;  /* 0x0000008712917220 */ /* 0x040fe40000410000 */
[----:B------:R-:W-:-:S02]  /*4630*/  FMUL.FTZ R143, R18, R134 ;  /* 0x00000086128f7220 */ /* 0x000fc40000410000 */
[CC--:B------:R-:W-:Y:S01]  /*4640*/  FMUL.FTZ R3, R118.reuse, R7.reuse ;  /* 0x0000000776037220 */ /* 0x0c0fe20000410000 */
[----:B------:R-:W1:Y:S01]  /*4650*/  MUFU.COS R136, R137 ;  /* 0x0000008900887308 */ /* 0x000e620000000000 */
[-C--:B------:R-:W-:Y:S02]  /*4660*/  FMUL.FTZ R18, R118, R132.reuse ;  /* 0x0000008476127220 */ /* 0x080fe40000410000 */
[C---:B------:R-:W-:Y:S02]  /*4670*/  FFMA.FTZ R5, R117.reuse, R132, -R3 ;  /* 0x0000008475057223 */ /* 0x040fe40000010803 */
[----:B------:R-:W-:Y:S02]  /*4680*/  FFMA.FTZ R18, R117, R7, R18 ;  /* 0x0000000775127223 */ /* 0x000fe40000010012 */
[C---:B---3--:R-:W-:Y:S01]  /*4690*/  FMUL.FTZ R12, R11.reuse, R12 ;  /* 0x0000000c0b0c7220 */ /* 0x048fe20000410000 */
[----:B------:R-:W-:Y:S01]  /*46a0*/  MUFU.EX2 R19, R19 ;  /* 0x0000001300137308 */ /* 0x000fe20000000800 */
[----:B------:R-:W-:-:S02]  /*46b0*/  FMUL.FTZ R2, R11, R2 ;  /* 0x000000020b027220 */ /* 0x000fc40000410000 */
[----:B------:R-:W-:Y:S01]  /*46c0*/  FMUL.FTZ R3, R109, R106 ;  /* 0x0000006a6d037220 */ /* 0x000fe20000410000 */
[----:B------:R-:W-:Y:S01]  /*46d0*/  FSEL R135, R12, 1, !P0 ;  /* 0x3f8000000c877808 */ /* 0x000fe20004000000 */
[----:B------:R-:W-:Y:S02]  /*46e0*/  FADD.FTZ R7, R5, R116 ;  /* 0x0000007405077221 */ /* 0x000fe40000010000 */
[C---:B0-----:R-:W-:Y:S02]  /*46f0*/  FMUL.FTZ R149, R15.reuse, R14 ;  /* 0x0000000e0f957220 */ /* 0x041fe40000410000 */
[----:B------:R-:W-:Y:S02]  /*4700*/  FADD.FTZ R11, RZ, R18 ;  /* 0x00000012ff0b7221 */ /* 0x000fe40000010000 */
[----:B------:R-:W-:Y:S02]  /*4710*/  FMUL.FTZ R14, R108, R106 ;  /* 0x0000006a6c0e7220 */ /* 0x000fe40000410000 */
[----:B-1----:R-:W-:Y:S01]  /*4720*/  FMUL.FTZ R151, R15, R136 ;  /* 0x000000880f977220 */ /* 0x002fe20000410000 */
[----:B------:R-:W-:Y:S01]  /*4730*/  FSEL R136, R2, RZ, !P0 ;  /* 0x000000ff02887208 */ /* 0x000fe20004000000 */
[----:B------:R-:W-:-:S02]  /*4740*/  FFMA.FTZ R3, R108, R105, -R3 ;  /* 0x000000696c037223 */ /* 0x000fc40000010803 */
[C---:B------:R-:W-:Y:S02]  /*4750*/  FMUL.FTZ R15, R121.reuse, R7 ;  /* 0x00000007790f7220 */ /* 0x040fe40000410000 */
[----:B------:R-:W-:Y:S02]  /*4760*/  FMUL.FTZ R13, R121, R11 ;  /* 0x0000000b790d7220 */ /* 0x000fe40000410000 */
[----:B------:R-:W-:Y:S02]  /*4770*/  FFMA.FTZ R14, R109, R105, R14 ;  /* 0x000000696d0e7223 */ /* 0x000fe4000001000e */
[----:B------:R-:W-:Y:S02]  /*4780*/  FMUL.FTZ R5, R112, R3 ;  /* 0x0000000370057220 */ /* 0x000fe40000410000 */
[C---:B------:R-:W-:Y:S02]  /*4790*/  FFMA.FTZ R15, R120.reuse, R11, R15 ;  /* 0x0000000b780f7223 */ /* 0x040fe4000001000f */
[----:B------:R-:W-:-:S02]  /*47a0*/  FFMA.FTZ R132, R120, R7, -R13 ;  /* 0x0000000778847223 */ /* 0x000fc4000001080d */
[-C--:B------:R-:W-:Y:S02]  /*47b0*/  FMUL.FTZ R18, R112, R14.reuse ;  /* 0x0000000e70127220 */ /* 0x080fe40000410000 */
[C---:B------:R-:W-:Y:S02]  /*47c0*/  FFMA.FTZ R5, R111.reuse, R14, R5 ;  /* 0x0000000e6f057223 */ /* 0x040fe40000010005 */
[----:B------:R-:W-:Y:S02]  /*47d0*/  FADD.FTZ R15, RZ, R15 ;  /* 0x0000000fff0f7221 */ /* 0x000fe40000010000 */
[----:B------:R-:W-:Y:S02]  /*47e0*/  FADD.FTZ R132, R132, R119 ;  /* 0x0000007784847221 */ /* 0x000fe40000010000 */
[----:B------:R-:W-:Y:S02]  /*47f0*/  FFMA.FTZ R18, R111, R3, -R18 ;  /* 0x000000036f127223 */ /* 0x000fe40000010812 */
[----:B------:R-:W-:-:S02]  /*4800*/  FMUL.FTZ R3, R115, R5 ;  /* 0x0000000573037220 */ /* 0x000fc40000410000 */
[CC--:B------:R-:W-:Y:S02]  /*4810*/  FMUL.FTZ R11, R124.reuse, R15.reuse ;  /* 0x0000000f7c0b7220 */ /* 0x0c0fe40000410000 */
[----:B------:R-:W-:Y:S02]  /*4820*/  FMUL.FTZ R14, R124, R132 ;  /* 0x000000847c0e7220 */ /* 0x000fe40000410000 */
[-C--:B------:R-:W-:Y:S02]  /*4830*/  FMUL.FTZ R7, R115, R18.reuse ;  /* 0x0000001273077220 */ /* 0x080fe40000410000 */
[----:B------:R-:W-:Y:S02]  /*4840*/  FFMA.FTZ R3, R114, R18, -R3 ;  /* 0x0000001272037223 */ /* 0x000fe40000010803 */
[C---:B------:R-:W-:Y:S02]  /*4850*/  FFMA.FTZ R11, R123.reuse, R132, -R11 ;  /* 0x000000847b0b7223 */ /* 0x040fe4000001080b */
[----:B------:R-:W-:-:S02]  /*4860*/  FFMA.FTZ R15, R123, R15, R14 ;  /* 0x0000000f7b0f7223 */ /* 0x000fc4000001000e */
[----:B------:R-:W-:Y:S02]  /*4870*/  FFMA.FTZ R7, R114, R5, R7 ;  /* 0x0000000572077223 */ /* 0x000fe40000010007 */
[C---:B------:R-:W-:Y:S02]  /*4880*/  FMUL.FTZ R18, R118.reuse, R3 ;  /* 0x0000000376127220 */ /* 0x040fe40000410000 */
[----:B------:R-:W-:Y:S02]  /*4890*/  FADD.FTZ R11, R11, R122 ;  /* 0x0000007a0b0b7221 */ /* 0x000fe40000010000 */
[----:B------:R-:W-:Y:S02]  /*48a0*/  FADD.FTZ R15, RZ, R15 ;  /* 0x0000000fff0f7221 */ /* 0x000fe40000010000 */
[-C--:B------:R-:W-:Y:S02]  /*48b0*/  FMUL.FTZ R14, R118, R7.reuse ;  /* 0x00000007760e7220 */ /* 0x080fe40000410000 */
[----:B------:R-:W-:-:S02]  /*48c0*/  FFMA.FTZ R18, R117, R7, R18 ;  /* 0x0000000775127223 */ /* 0x000fc40000010012 */
[C---:B------:R-:W-:Y:S02]  /*48d0*/  FMUL.FTZ R13, R127.reuse, R11 ;  /* 0x0000000b7f0d7220 */ /* 0x040fe40000410000 */
[----:B------:R-:W-:Y:S02]  /*48e0*/  FMUL.FTZ R7, R127, R15 ;  /* 0x0000000f7f077220 */ /* 0x000fe40000410000 */
[----:B------:R-:W-:Y:S02]  /*48f0*/  FFMA.FTZ R14, R117, R3, -R14 ;  /* 0x00000003750e7223 */ /* 0x000fe4000001080e */
[C---:B------:R-:W-:Y:S02]  /*4900*/  FFMA.FTZ R13, R126.reuse, R15, R13 ;  /* 0x0000000f7e0d7223 */ /* 0x040fe4000001000d */
[----:B------:R-:W-:Y:S02]  /*4910*/  FFMA.FTZ R132, R126, R11, -R7 ;  /* 0x0000000b7e847223 */ /* 0x000fe40000010807 */
[----:B------:R-:W-:-:S02]  /*4920*/  FMUL.FTZ R5, R121, R14 ;  /* 0x0000000e79057220 */ /* 0x000fc40000410000 */
[----:B------:R-:W-:Y:S02]  /*4930*/  FADD.FTZ R13, RZ, R13 ;  /* 0x0000000dff0d7221 */ /* 0x000fe40000010000 */
[-C--:B------:R-:W-:Y:S02]  /*4940*/  FMUL.FTZ R3, R121, R18.reuse ;  /* 0x0000001279037220 */ /* 0x080fe40000410000 */
[----:B------:R-:W-:Y:S02]  /*4950*/  FADD.FTZ R132, R132, R125 ;  /* 0x0000007d84847221 */ /* 0x000fe40000010000 */
[----:B------:R-:W-:Y:S02]  /*4960*/  FFMA.FTZ R5, R120, R18, R5 ;  /* 0x0000001278057223 */ /* 0x000fe40000010005 */
[----:B------:R-:W-:Y:S02]  /*4970*/  FMUL.FTZ R7, R130, R13 ;  /* 0x0000000d82077220 */ /* 0x000fe40000410000 */
[----:B------:R-:W-:-:S02]  /*4980*/  FFMA.FTZ R3, R120, R14, -R3 ;  /* 0x0000000e78037223 */ /* 0x000fc40000010803 */
[-C--:B------:R-:W-:Y:S02]  /*4990*/  FMUL.FTZ R134, R130, R132.reuse ;  /* 0x0000008482867220 */ /* 0x080fe40000410000 */
[----:B------:R-:W-:Y:S02]  /*49a0*/  FMUL.FTZ R14, R124, R5 ;  /* 0x000000057c0e7220 */ /* 0x000fe40000410000 */
[C---:B------:R-:W-:Y:S01]  /*49b0*/  FFMA.FTZ R7, R129.reuse, R132, -R7 ;  /* 0x0000008481077223 */ /* 0x040fe20000010807 */
[----:B------:R-:W-:Y:S01]  /*49c0*/  FSEL R132, R16, 1, !P4 ;  /* 0x3f80000010847808 */ /* 0x000fe20006000000 */
[----:B------:R-:W-:Y:S02]  /*49d0*/  FMUL.FTZ R18, R124, R3 ;  /* 0x000000037c127220 */ /* 0x000fe40000410000 */
[----:B------:R-:W-:Y:S02]  /*49e0*/  FFMA.FTZ R13, R129, R13, R134 ;  /* 0x0000000d810d7223 */ /* 0x000fe40000010086 */
[----:B------:R-:W-:-:S02]  /*49f0*/  FFMA.FTZ R14, R123, R3, -R14 ;  /* 0x000000037b0e7223 */ /* 0x000fc4000001080e */
[----:B------:R-:W-:Y:S02]  /*4a00*/  FADD.FTZ R7, R7, R128 ;  /* 0x0000008007077221 */ /* 0x000fe40000010000 */
[----:B------:R-:W-:Y:S02]  /*4a10*/  FFMA.FTZ R18, R123, R5, R18 ;  /* 0x000000057b127223 */ /* 0x000fe40000010012 */
[----:B------:R-:W-:Y:S02]  /*4a20*/  FADD.FTZ R13, RZ, R13 ;  /* 0x0000000dff0d7221 */ /* 0x000fe40000010000 */
[----:B------:R-:W-:Y:S02]  /*4a30*/  FMUL.FTZ R5, R127, R14 ;  /* 0x0000000e7f057220 */ /* 0x000fe40000410000 */
[----:B------:R-:W-:Y:S02]  /*4a40*/  FMUL.FTZ R134, R51, R50 ;  /* 0x0000003233867220 */ /* 0x000fe40000410000 */
[----:B------:R-:W-:-:S02]  /*4a50*/  FMUL.FTZ R12, R136, R7 ;  /* 0x00000007880c7220 */ /* 0x000fc40000410000 */
[-C--:B------:R-:W-:Y:S01]  /*4a60*/  FMUL.FTZ R2, R136, R13.reuse ;  /* 0x0000000d88027220 */ /* 0x080fe20000410000 */
[----:B------:R-:W-:Y:S01]  /*4a70*/  FSEL R134, R134, RZ, !P0 ;  /* 0x000000ff86867208 */ /* 0x000fe20004000000 */
[-C--:B------:R-:W-:Y:S02]  /*4a80*/  FMUL.FTZ R3, R127, R18.reuse ;  /* 0x000000127f037220 */ /* 0x080fe40000410000 */
[----:B------:R-:W-:Y:S02]  /*4a90*/  FFMA.FTZ R5, R126, R18, R5 ;  /* 0x000000127e057223 */ /* 0x000fe40000010005 */
[C---:B------:R-:W-:Y:S02]  /*4aa0*/  FFMA.FTZ R12, R135.reuse, R13, R12 ;  /* 0x0000000d870c7223 */ /* 0x040fe4000001000c */
[----:B------:R-:W-:Y:S02]  /*4ab0*/  FFMA.FTZ R7, R135, R7, -R2 ;  /* 0x0000000787077223 */ /* 0x000fe40000010802 */
[----:B------:R-:W-:Y:S01]  /*4ac0*/  FMUL.FTZ R140, R133, R131 ;  /* 0x00000083858c7220 */ /* 0x000fe20000410000 */
[----:B------:R-:W-:Y:S01]  /*4ad0*/  FSEL R133, R10, RZ, !P4 ;  /* 0x000000ff0a857208 */ /* 0x000fe20006000000 */
[----:B------:R-:W-:-:S02]  /*4ae0*/  FFMA.FTZ R3, R126, R14, -R3 ;  /* 0x0000000e7e037223 */ /* 0x000fc40000010803 */
[C---:B------:R-:W-:Y:S02]  /*4af0*/  FMUL.FTZ R2, R130.reuse, R5 ;  /* 0x0000000582027220 */ /* 0x040fe40000410000 */
[----:B------:R-:W-:Y:S02]  /*4b00*/  FADD.FTZ R12, RZ, R12 ;  /* 0x0000000cff0c7221 */ /* 0x000fe40000010000 */
[----:B------:R-:W-:Y:S02]  /*4b10*/  FADD.FTZ R10, R7, R134 ;  /* 0x00000086070a7221 */ /* 0x000fe40000010000 */
[-C--:B------:R-:W-:Y:S02]  /*4b20*/  FFMA.FTZ R7, R129, R3.reuse, -R2 ;  /* 0x0000000381077223 */ /* 0x080fe40000010802 */
[----:B------:R-:W-:Y:S02]  /*4b30*/  FMUL.FTZ R131, R49, R48 ;  /* 0x0000003031837220 */ /* 0x000fe40000410000 */
[----:B------:R-:W-:-:S02]  /*4b40*/  FMUL.FTZ R2, R130, R3 ;  /* 0x0000000382027220 */ /* 0x000fc40000410000 */
[----:B------:R-:W-:Y:S01]  /*4b50*/  FMUL.FTZ R3, R133, R12 ;  /* 0x0000000c85037220 */ /* 0x000fe20000410000 */
[----:B------:R-:W-:Y:S01]  /*4b60*/  FSEL R131, R131, RZ, !P4 ;  /* 0x000000ff83837208 */ /* 0x000fe20006000000 */
[-C--:B------:R-:W-:Y:S02]  /*4b70*/  FMUL.FTZ R11, R133, R10.reuse ;  /* 0x0000000a850b7220 */ /* 0x080fe40000410000 */
[C---:B------:R-:W-:Y:S02]  /*4b80*/  FFMA.FTZ R10, R132.reuse, R10, -R3 ;  /* 0x0000000a840a7223 */ /* 0x040fe40000010803 */
[----:B------:R-:W-:Y:S01]  /*4b90*/  FFMA.FTZ R11, R132, R12, R11 ;  /* 0x0000000c840b7223 */ /* 0x000fe2000001000b */
[----:B------:R-:W-:Y:S01]  /*4ba0*/  FSEL R137, R4, RZ, !P6 ;  /* 0x000000ff04897208 */ /* 0x000fe20007000000 */
[----:B------:R-:W-:Y:S02]  /*4bb0*/  FADD.FTZ R10, R10, R131 ;  /* 0x000000830a0a7221 */ /* 0x000fe40000010000 */
[----:B------:R-:W-:Y:S01]  /*4bc0*/  FADD.FTZ R12, RZ, R11 ;  /* 0x0000000bff0c7221 */ /* 0x000fe20000010000 */
[----:B------:R-:W-:Y:S01]  /*4bd0*/  FSEL R139, R6, 1, !P6 ;  /* 0x3f800000068b7808 */ /* 0x000fe20007000000 */
[----:B------:R-:W-:-:S02]  /*4be0*/  FMUL.FTZ R138, R47, R46 ;  /* 0x0000002e2f8a7220 */ /* 0x000fc40000410000 */
[----:B------:R-:W-:Y:S02]  /*4bf0*/  FMUL.FTZ R13, R137, R10 ;  /* 0x0000000a890d7220 */ /* 0x000fe40000410000 */
[----:B------:R-:W-:Y:S02]  /*4c00*/  FFMA.FTZ R5, R129, R5, R2 ;  /* 0x0000000581057223 */ /* 0x000fe40000010002 */
[-C--:B------:R-:W-:Y:S01]  /*4c10*/  FMUL.FTZ R11, R137, R12.reuse ;  /* 0x0000000c890b7220 */ /* 0x080fe20000410000 */
[----:B------:R-:W-:Y:S01]  /*4c20*/  FSEL R138, R138, RZ, !P6 ;  /* 0x000000ff8a8a7208 */ /* 0x000fe20007000000 */
[C---:B------:R-:W-:Y:S01]  /*4c30*/  FFMA.FTZ R13, R139.reuse, R12, R13 ;  /* 0x0000000c8b0d7223 */ /* 0x040fe2000001000d */
[----:B------:R-:W-:Y:S01]  /*4c40*/  FSEL R140, R140, RZ, !P5 ;  /* 0x000000ff8c8c7208 */ /* 0x000fe20006800000 */
[----:B------:R-:W-:Y:S01]  /*4c50*/  FMUL.FTZ R4, R136, R5 ;  /* 0x0000000588047220 */ /* 0x000fe20000410000 */
[----:B------:R0:W2:Y:S01]  /*4c60*/  LDG.E.64 R2, [R8.64] ;  /* 0x0000000408027981 */ /* 0x0000a2000c1e1b00 */
[----:B------:R-:W-:-:S02]  /*4c70*/  FFMA.FTZ R11, R139, R10, -R11 ;  /* 0x0000000a8b0b7223 */ /* 0x000fc4000001080b */
[----:B------:R-:W-:Y:S02]  /*4c80*/  FMUL.RZ R17, R17, 0.15915493667125701904 ;  /* 0x3e22f98311117820 */ /* 0x000fe4000040c000 */
[-C--:B------:R-:W-:Y:S02]  /*4c90*/  FMUL.FTZ R6, R136, R7.reuse ;  /* 0x0000000788067220 */ /* 0x080fe40000410000 */
[----:B------:R-:W-:Y:S01]  /*4ca0*/  FADD.FTZ R13, RZ, R13 ;  /* 0x0000000dff0d7221 */ /* 0x000fe20000010000 */
[----:B------:R-:W1:Y:S01]  /*4cb0*/  MUFU.SIN R146, R17 ;  /* 0x0000001100927308 */ /* 0x000e620000000400 */
[----:B------:R-:W-:Y:S02]  /*4cc0*/  FFMA.FTZ R4, R135, R7, -R4 ;  /* 0x0000000787047223 */ /* 0x000fe40000010804 */
[----:B------:R-:W-:Y:S01]  /*4cd0*/  FADD.FTZ R11, R11, R138 ;  /* 0x0000008a0b0b7221 */ /* 0x000fe20000010000 */
[----:B------:R-:W-:Y:S01]  /*4ce0*/  FSEL R142, R142, 1, !P5 ;  /* 0x3f8000008e8e7808 */ /* 0x000fe20006800000 */
[----:B------:R-:W-:-:S02]  /*4cf0*/  FFMA.FTZ R6, R135, R5, R6 ;  /* 0x0000000587067223 */ /* 0x000fc40000010006 */
[C---:B0-----:R-:W-:Y:S01]  /*4d00*/  FMUL.FTZ R8, R140.reuse, R13 ;  /* 0x0000000d8c087220 */ /* 0x041fe20000410000 */
[----:B------:R-:W0:Y:S01]  /*4d10*/  MUFU.COS R148, R17 ;  /* 0x0000001100947308 */ /* 0x000e220000000000 */
[----:B------:R-:W-:Y:S02]  /*4d20*/  FMUL.FTZ R7, R133, R4 ;  /* 0x0000000485077220 */ /* 0x000fe40000410000 */
[-C--:B------:R-:W-:Y:S01]  /*4d30*/  FMUL.FTZ R9, R140, R11.reuse ;  /* 0x0000000b8c097220 */ /* 0x080fe20000410000 */
[----:B------:R-:W-:Y:S01]  /*4d40*/  FSEL R141, R141, RZ, !P5 ;  /* 0x000000ff8d8d7208 */ /* 0x000fe20006800000 */
[-C--:B------:R-:W-:Y:S02]  /*4d50*/  FMUL.FTZ R5, R133, R6.reuse ;  /* 0x0000000685057220 */ /* 0x080fe40000410000 */
[----:B------:R-:W-:Y:S02]  /*4d60*/  FFMA.FTZ R8, R142, R11, -R8 ;  /* 0x0000000b8e087223 */ /* 0x000fe40000010808 */
[----:B------:R-:W-:-:S02]  /*4d70*/  FFMA.FTZ R6, R132, R6, R7 ;  /* 0x0000000684067223 */ /* 0x000fc40000010007 */
[----:B------:R-:W-:Y:S01]  /*4d80*/  FFMA.FTZ R9, R142, R13, R9 ;  /* 0x0000000d8e097223 */ /* 0x000fe20000010009 */
[----:B------:R-:W-:Y:S01]  /*4d90*/  FSEL R143, R143, RZ, !P3 ;  /* 0x000000ff8f8f7208 */ /* 0x000fe20005800000 */
[----:B------:R-:W-:Y:S02]  /*4da0*/  FFMA.FTZ R4, R132, R4, -R5 ;  /* 0x0000000484047223 */ /* 0x000fe40000010805 */
[----:B------:R-:W-:Y:S02]  /*4db0*/  FADD.FTZ R8, R8, R141 ;  /* 0x0000008d08087221 */ /* 0x000fe40000010000 */
[----:B------:R-:W-:Y:S02]  /*4dc0*/  FMUL.FTZ R5, R137, R6 ;  /* 0x0000000689057220 */ /* 0x000fe40000410000 */
[----:B------:R-:W-:Y:S01]  /*4dd0*/  FADD.FTZ R10, RZ, R9 ;  /* 0x00000009ff0a7221 */ /* 0x000fe20000010000 */
[----:B------:R-:W-:Y:S01]  /*4de0*/  FSEL R145, R145, 1, !P3 ;  /* 0x3f80000091917808 */ /* 0x000fe20005800000 */
[----:B------:R-:W-:-:S02]  /*4df0*/  FMUL.FTZ R11, R143, R8 ;  /* 0x000000088f0b7220 */ /* 0x000fc40000410000 */
[----:B------:R-:W-:Y:S02]  /*4e00*/  FFMA.FTZ R5, R139, R4, -R5 ;  /* 0x000000048b057223 */ /* 0x000fe40000010805 */
[----:B------:R-:W-:Y:S02]  /*4e10*/  FMUL.FTZ R9, R143, R10 ;  /* 0x0000000a8f097220 */ /* 0x000fe40000410000 */
[----:B-1----:R-:W-:Y:S02]  /*4e20*/  FMUL.FTZ R146, R19, R146 ;  /* 0x0000009213927220 */ /* 0x002fe40000410000 */
[----:B------:R-:W-:Y:S01]  /*4e30*/  FMUL.FTZ R4, R137, R4 ;  /* 0x0000000489047220 */ /* 0x000fe20000410000 */
[----:B------:R-:W-:Y:S01]  /*4e40*/  FSEL R144, R144, RZ, !P3 ;  /* 0x000000ff90907208 */ /* 0x000fe20005800000 */
[C---:B------:R-:W-:Y:S02]  /*4e50*/  FFMA.FTZ R11, R145.reuse, R10, R11 ;  /* 0x0000000a910b7223 */ /* 0x040fe4000001000b */
[----:B------:R-:W-:Y:S01]  /*4e60*/  FFMA.FTZ R9, R145, R8, -R9 ;  /* 0x0000000891097223 */ /* 0x000fe20000010809 */
[----:B------:R-:W-:Y:S01]  /*4e70*/  FSEL R146, R146, RZ, !P2 ;  /* 0x000000ff92927208 */ /* 0x000fe20005000000 */
[----:B0-----:R-:W-:-:S02]  /*4e80*/  FMUL.FTZ R148, R19, R148 ;  /* 0x0000009413947220 */ /* 0x001fc40000410000 */
[----:B------:R-:W-:Y:S02]  /*4e90*/  FFMA.FTZ R7, R139, R6, R4 ;  /* 0x000000068b077223 */ /* 0x000fe40000010004 */
[----:B------:R-:W-:Y:S02]  /*4ea0*/  FMUL.FTZ R6, R140, R5 ;  /* 0x000000058c067220 */ /* 0x000fe40000410000 */
[----:B------:R-:W-:Y:S02]  /*4eb0*/  FADD.FTZ R11, RZ, R11 ;  /* 0x0000000bff0b7221 */ /* 0x000fe40000010000 */
[----:B------:R-:W-:Y:S01]  /*4ec0*/  FADD.FTZ R9, R9, R144 ;  /* 0x0000009009097221 */ /* 0x000fe20000010000 */
[----:B------:R-:W-:Y:S01]  /*4ed0*/  FSEL R148, R148, 1, !P2 ;  /* 0x3f80000094947808 */ /* 0x000fe20005000000 */
[-C--:B------:R-:W-:Y:S02]  /*4ee0*/  FMUL.FTZ R4, R140, R7.reuse ;  /* 0x000000078c047220 */ /* 0x080fe40000410000 */
[----:B------:R-:W-:-:S02]  /*4ef0*/  FFMA.FTZ R6, R142, R7, R6 ;  /* 0x000000078e067223 */ /* 0x000fc40000010006 */
[C---:B------:R-:W-:Y:S02]  /*4f00*/  FMUL.FTZ R8, R146.reuse, R11 ;  /* 0x0000000b92087220 */ /* 0x040fe40000410000 */
[----:B------:R-:W-:Y:S01]  /*4f10*/  FMUL.FTZ R7, R146, R9 ;  /* 0x0000000992077220 */ /* 0x000fe20000410000 */
[----:B------:R-:W-:Y:S01]  /*4f20*/  FSEL R147, R147, RZ, !P2 ;  /* 0x000000ff93937208 */ /* 0x000fe20005000000 */
[----:B------:R-:W-:Y:S02]  /*4f30*/  FFMA.FTZ R4, R142, R5, -R4 ;  /* 0x000000058e047223 */ /* 0x000fe40000010804 */
[----:B------:R-:W-:Y:S02]  /*4f40*/  FMUL.FTZ R5, R143, R6 ;  /* 0x000000068f057220 */ /* 0x000fe40000410000 */
[C---:B------:R-:W-:Y:S02]  /*4f50*/  FFMA.FTZ R8, R148.reuse, R9, -R8 ;  /* 0x0000000994087223 */ /* 0x040fe40000010808 */
        /* <DEDUP_REMOVED lines=8> */
[----:B------:R-:W-:Y:S02]  /*4fe0*/  FMUL.FTZ R9, R149, R8 ;  /* 0x0000000895097220 */ /* 0x000fe40000410000 */
[----:B------:R-:W-:-:S02]  /*4ff0*/  FFMA.FTZ R7, R145, R6, R4 ;  /* 0x0000000691077223 */ /* 0x000fc40000010004 */
[-C--:B------:R-:W-:Y:S01]  /*5000*/  FMUL.FTZ R6, R149, R10.reuse ;  /* 0x0000000a95067220 */ /* 0x080fe20000410000 */
[----:B------:R-:W-:Y:S01]  /*5010*/  FSEL R150, R150, RZ, !P1 ;  /* 0x000000ff96967208 */ /* 0x000fe20004800000 */
[----:B------:R-:W-:Y:S02]  /*5020*/  FMUL.FTZ R4, R146, R5 ;  /* 0x0000000592047220 */ /* 0x000fe40000410000 */
[C---:B------:R-:W-:Y:S02]  /*5030*/  FFMA.FTZ R10, R151.reuse, R10, R9 ;  /* 0x0000000a970a7223 */ /* 0x040fe40000010009 */
[----:B------:R-:W-:Y:S02]  /*5040*/  FFMA.FTZ R9, R151, R8, -R6 ;  /* 0x0000000897097223 */ /* 0x000fe40000010806 */
[-C--:B------:R-:W-:Y:S02]  /*5050*/  FFMA.FTZ R4, R148, R7.reuse, R4 ;  /* 0x0000000794047223 */ /* 0x080fe40000010004 */
[----:B------:R-:W-:-:S02]  /*5060*/  FMUL.FTZ R7, R146, R7 ;  /* 0x0000000792077220 */ /* 0x000fc40000410000 */
[----:B------:R-:W-:Y:S02]  /*5070*/  FADD.FTZ R14, R9, R150 ;  /* 0x00000096090e7221 */ /* 0x000fe40000010000 */
[----:B------:R-:W-:Y:S02]  /*5080*/  FADD.FTZ R15, RZ, R10 ;  /* 0x0000000aff0f7221 */ /* 0x000fe40000010000 */
[----:B------:R-:W-:Y:S01]  /*5090*/  FFMA.FTZ R12, R148, R5, -R7 ;  /* 0x00000005940c7223 */ /* 0x000fe20000010807 */
[----:B------:R-:W0:Y:S01]  /*50a0*/  SHFL.UP PT, R9, R14, 0x1, RZ ;  /* 0x042000000e097989 */ /* 0x000e2200000e00ff */
[C---:B------:R-:W-:Y:S02]  /*50b0*/  FMUL.FTZ R5, R149.reuse, R4 ;  /* 0x0000000495057220 */ /* 0x040fe40000410000 */
[-C--:B------:R-:W-:Y:S01]  /*50c0*/  FMUL.FTZ R6, R149, R12.reuse ;  /* 0x0000000c95067220 */ /* 0x080fe20000410000 */
[----:B------:R-:W1:Y:S01]  /*50d0*/  SHFL.UP PT, R11, R15, 0x1, RZ ;  /* 0x042000000f0b7989 */ /* 0x000e6200000e00ff */
[----:B------:R-:W-:-:S02]  /*50e0*/  FFMA.FTZ R12, R151, R12, -R5 ;  /* 0x0000000c970c7223 */ /* 0x000fc40000010805 */
        /* <DEDUP_REMOVED lines=130> */
.L_x_774:
        /* <DEDUP_REMOVED lines=16> */
.L_x_775:
[----:B------:R-:W-:Y:S05]  /*5a10*/  BSYNC B0 ;  /* 0x0000000000007941 */ /* 0x000fea0003800000 */
.L_x_773:
        /* <DEDUP_REMOVED lines=122> */
.L_x_777:
[----:B------:R-:W-:Y:S05]  /*61c0*/  BSYNC B0 ;  /* 0x0000000000007941 */ /* 0x000fea0003800000 */
.L_x_776:
        /* <DEDUP_REMOVED lines=53> */
.L_x_772:
[----:B------:R-:W-:Y:S01]  /*6520*/  BAR.SYNC.DEFER_BLOCKING 0x0 ;  /* 0x0000000000007b1d */ /* 0x000fe20000010000 */
[----:B------:R-:W-:Y:S01]  /*6530*/  ISETP.NE.AND P0, PT, R101, RZ, PT ;  /* 0x000000ff6500720c */ /* 0x000fe20003f05270 */
[----:B------:R-:W-:Y:S01]  /*6540*/  IMAD R5, R95, c[0x0][0x200], RZ ;  /* 0x000080005f057a24 */ /* 0x000fe200078e02ff */
[C---:B------:R-:W-:Y:S01]  /*6550*/  ISETP.GE.AND P1, PT, R91.reuse, R104, PT ;  /* 0x000000685b00720c */ /* 0x040fe20003f26270 */
[C---:B------:R-:W-:Y:S01]  /*6560*/  IMAD.WIDE.U32 R2, R96.reuse, c[0x0][0x200], RZ ;  /* 0x0000800060027a25 */ /* 0x040fe200078e00ff */
[----:B------:R-:W-:Y:S01]  /*6570*/  SHF.R.S32.HI R105, RZ, 0x1f, R91 ;  /* 0x0000001fff697819 */ /* 0x000fe2000001145b */
[----:B------:R-:W-:Y:S01]  /*6580*/  BSSY B0, `(.L_x_779) ;  /* 0x0000048000007945 */ /* 0x000fe20003800000 */
[----:B------:R-:W-:Y:S01]  /*6590*/  LEA R6, P5, R91, c[0x0][0x258], 0x2 ;  /* 0x000096005b067a11 */ /* 0x000fe200078a10ff */
[----:B------:R-:W-:Y:S01]  /*65a0*/  IMAD R17, R96, c[0x0][0x204], R5 ;  /* 0x0000810060117a24 */ /* 0x000fe200078e0205 */
[----:B------:R-:W-:Y:S01]  /*65b0*/  MOV R4, R2 ;  /* 0x0000000200047202 */ /* 0x000fe20000000f00 */
[----:B------:R-:W-:Y:S01]  /*65c0*/  IMAD R9, R95, c[0x0][0x1f0], RZ ;  /* 0x00007c005f097a24 */ /* 0x000fe200078e02ff */
[----:B------:R-:W-:-:S02]  /*65d0*/  SHF.L.U32 R2, R92, 0xa, RZ ;  /* 0x0000000a5c027819 */ /* 0x000fc400000006ff */
[----:B------:R-:W-:Y:S01]  /*65e0*/  IADD3 R5, R3, R17, RZ ;  /* 0x0000001103057210 */ /* 0x000fe20007ffe0ff */
[----:B------:R-:W-:Y:S01]  /*65f0*/  IMAD R3, R99, c[0x0][0x208], RZ ;  /* 0x0000820063037a24 */ /* 0x000fe200078e02ff */
[----:B------:R-:W-:Y:S01]  /*6600*/  LOP3.LUT R13, R91, 0x40, RZ, 0xfc, !PT ;  /* 0x000000405b0d7812 */ /* 0x000fe200078efcff */
[----:B------:R-:W-:Y:S02]  /*6610*/  IMAD R107, R96, c[0x0][0x1f4], R9 ;  /* 0x00007d00606b7a24 */ /* 0x000fe400078e0209 */
[----:B------:R-:W-:-:S04]  /*6620*/  IMAD.WIDE.U32 R4, R100, c[0x0][0x208], R4 ;  /* 0x0000820064047a25 */ /* 0x000fc800078e0004 */
[----:B------:R-:W-:Y:S01]  /*6630*/  IMAD R11, R100, c[0x0][0x20c], R3 ;  /* 0x00008300640b7a24 */ /* 0x000fe200078e0203 */
[----:B------:R-:W-:Y:S01]  /*6640*/  SHF.R.S32.HI R3, RZ, 0x1f, R2 ;  /* 0x0000001fff037819 */ /* 0x000fe20000011402 */
[----:B------:R-:W-:Y:S01]  /*6650*/  STS [R71.X4], R37 ;  /* 0x0000002547007388 */ /* 0x000fe20000004800 */
[----:B------:R-:W-:-:S03]  /*6660*/  IADD3 R7, P2, R2, R4, RZ ;  /* 0x0000000402077210 */ /* 0x000fc60007f5e0ff */
[----:B------:R-:W-:Y:S01]  /*6670*/  STS [R71.X4+0x4], R36 ;  /* 0x0000042447007388 */ /* 0x000fe20000004800 */
[----:B------:R-:W-:Y:S01]  /*6680*/  IADD3.X R10, R3, R11, R5, P2, !PT ;  /* 0x0000000b030a7210 */ /* 0x000fe200017fe405 */
[----:B------:R-:W-:Y:S01]  /*6690*/  @!P1 IMAD.WIDE.U32 R8, R96, c[0x0][0x1f0], R2 ;  /* 0x00007c0060089a25 */ /* 0x000fe200078e0002 */
[----:B------:R-:W-:Y:S01]  /*66a0*/  LEA.HI.X R5, R91, c[0x0][0x25c], R105, 0x2, P5 ;  /* 0x000097005b057a11 */ /* 0x000fe200028f1469 */
[----:B------:R-:W-:Y:S01]  /*66b0*/  STS [R71.X4+0x8], R35 ;  /* 0x0000082347007388 */ /* 0x000fe20000004800 */
[----:B------:R-:W-:Y:S02]  /*66c0*/  LEA R6, P6, R7, R6, 0x2 ;  /* 0x0000000607067211 */ /* 0x000fe400078c10ff */
[C---:B------:R-:W-:Y:S01]  /*66d0*/  LOP3.LUT R11, R91.reuse, 0x20, RZ, 0xfc, !PT ;  /* 0x000000205b0b7812 */ /* 0x040fe200078efcff */
[----:B------:R-:W-:Y:S01]  /*66e0*/  STS [R71.X4+0xc], R34 ;  /* 0x00000c2247007388 */ /* 0x000fe20000004800 */
[----:B------:R-:W-:Y:S02]  /*66f0*/  IADD3 R4, P5, R91, R2, RZ ;  /* 0x000000025b047210 */ /* 0x000fe40007fbe0ff */
        /* <DEDUP_REMOVED lines=48> */
.L_x_780:
[----:B------:R-:W-:Y:S05]  /*6a00*/  BSYNC B0 ;  /* 0x0000000000007941 */ /* 0x000fea0003800000 */
.L_x_779:
        /* <DEDUP_REMOVED lines=65> */
[-C--:B------:R-:W-:Y:S01]  /*6e20*/  ISETP.GE.AND P2, PT, R17, R104.reuse, PT ;  /* 0x000000681100720c */ /* 0x080fe20003f46270 */
        /* <DEDUP_REMOVED lines=45> */
[C---:B------:R-:W-:Y:S02]  /*7100*/  IADD3 R15, R109.reuse, 0x6, RZ ;  /* 0x000000066d0f7810 */ /* 0x040fe40007ffe0ff */
[----:B------:R-:W-:Y:S02]  /*7110*/  IADD3 R42, R109, 0xc, RZ ;  /* 0x0000000c6d2a7810 */ /* 0x000fe40007ffe0ff */
[-C--:B------:R-:W-:Y:S02]  /*7120*/  LEA.HI.SX32 R15, R15, R109.reuse, 0x1b ;  /* 0x0000006d0f0f7211 */ /* 0x080fe400078fdaff */
[----:B------:R-:W-:Y:S02]  /*7130*/  IADD3 R48, R109, 0xf, RZ ;  /* 0x0000000f6d307810 */ /* 0x000fe40007ffe0ff */
[----:B------:R-:W-:-:S02]  /*7140*/  LEA.HI.SX32 R42, R42, R109, 0x1b ;  /* 0x0000006d2a2a7211 */ /* 0x000fc400078fdaff */
[----:B------:R-:W-:Y:S01]  /*7150*/  LEA.HI.SX32 R48, R48, R109, 0x1b ;  /* 0x0000006d30307211 */ /* 0x000fe200078fdaff */
[----:B--2---:R-:W-:Y:S04]  /*7160*/  STS [R86.X4], R57 ;  /* 0x0000003956007388 */ /* 0x004fe80000004800 */
[----:B---3--:R-:W-:Y:S04]  /*7170*/  STS [R85.X4+0x80], R16 ;  /* 0x0000801055007388 */ /* 0x008fe80000004800 */
[----:B----4-:R-:W-:Y:S04]  /*7180*/  STS [R84.X4+0x100], R59 ;  /* 0x0001003b54007388 */ /* 0x010fe80000004800 */
[----:B-----5:R-:W-:Y:S04]  /*7190*/  STS [R83.X4+0x180], R18 ;  /* 0x0001801253007388 */ /* 0x020fe80000004800 */
[----:B------:R-:W-:Y:S04]  /*71a0*/  STS [R82.X4+0x200], R61 ;  /* 0x0002003d52007388 */ /* 0x000fe80000004800 */
        /* <DEDUP_REMOVED lines=13> */
[----:B------:R-:W-:Y:S04]  /*7280*/  STS [R72.X4+0x700], R103 ;  /* 0x0007006748007388 */ /* 0x000fe80000004800 */
[----:B------:R-:W-:Y:S01]  /*7290*/  STS [R70.X4+0x780], R69 ;  /* 0x0007804546007388 */ /* 0x000fe20000004800 */
[----:B------:R-:W-:-:S06]  /*72a0*/  NOP ;  /* 0x0000000000007918 */ /* 0x000fcc0000000000 */
[----:B------:R-:W0:Y:S01]  /*72b0*/  LDS R68, [R71.X4] ;  /* 0x0000000047447984 */ /* 0x000e220000004800 */
[----:B------:R-:W-:-:S03]  /*72c0*/  LEA.HI.SX32 R8, R8, R109, 0x1b ;  /* 0x0000006d08087211 */ /* 0x000fc600078fdaff */
[----:B------:R-:W2:Y:S01]  /*72d0*/  LDS R67, [R6.X4+0x4] ;  /* 0x0000040006437984 */ /* 0x000ea20000004800 */
[----:B------:R-:W-:-:S03]  /*72e0*/  IADD3 R9, R109, 0x4, RZ ;  /* 0x000000046d097810 */ /* 0x000fc60007ffe0ff */
[----:B------:R-:W3:Y:S01]  /*72f0*/  LDS R66, [R7.X4+0x8] ;  /* 0x0000080007427984 */ /* 0x000ee20000004800 */
[----:B------:R-:W-:-:S03]  /*7300*/  LEA.HI.SX32 R9, R9, R109, 0x1b ;  /* 0x0000006d09097211 */ /* 0x000fc600078fdaff */
[----:B------:R-:W4:Y:S04]  /*7310*/  LDS R65, [R8.X4+0xc] ;  /* 0x00000c0008417984 */ /* 0x000f280000004800 */
[----:B------:R-:W5:Y:S01]  /*7320*/  LDS R60, [R9.X4+0x10] ;  /* 0x00001000093c7984 */ /* 0x000f620000004800 */
[C---:B------:R-:W-:Y:S02]  /*7330*/  IADD3 R14, R109.reuse, 0x5, RZ ;  /* 0x000000056d0e7810 */ /* 0x040fe40007ffe0ff */
[C---:B------:R-:W-:Y:S01]  /*7340*/  IADD3 R16, R109.reuse, 0x7, RZ ;  /* 0x000000076d107810 */ /* 0x040fe20007ffe0ff */
[----:B------:R-:W-:Y:S01]  /*7350*/  LDS R62, [R15.X4+0x18] ;  /* 0x000018000f3e7984 */ /* 0x000fe20000004800 */
[----:B------:R-:W-:Y:S02]  /*7360*/  IADD3 R18, R109, 0x8, RZ ;  /* 0x000000086d127810 */ /* 0x000fe40007ffe0ff */
[-C--:B------:R-:W-:Y:S01]  /*7370*/  LEA.HI.SX32 R14, R14, R109.reuse, 0x1b ;  /* 0x0000006d0e0e7211 */ /* 0x080fe200078fdaff */
[----:B------:R-:W-:Y:S01]  /*7380*/  LDS R52, [R42.X4+0x30] ;  /* 0x000030002a347984 */ /* 0x000fe20000004800 */
[----:B------:R-:W-:-:S02]  /*7390*/  LEA.HI.SX32 R16, R16, R109, 0x1b ;  /* 0x0000006d10107211 */ /* 0x000fc400078fdaff */
[C---:B------:R-:W-:Y:S01]  /*73a0*/  IADD3 R20, R109.reuse, 0x9, RZ ;  /* 0x000000096d147810 */ /* 0x040fe20007ffe0ff */
[----:B------:R-:W5:Y:S01]  /*73b0*/  LDS R63, [R14.X4+0x14] ;  /* 0x000014000e3f7984 */ /* 0x000f620000004800 */
[----:B-1----:R-:W-:Y:S02]  /*73c0*/  IADD3 R38, R109, 0xa, RZ ;  /* 0x0000000a6d267810 */ /* 0x002fe40007ffe0ff */
[-C--:B------:R-:W-:Y:S01]  /*73d0*/  LEA.HI.SX32 R18, R18, R109.reuse, 0x1b ;  /* 0x0000006d12127211 */ /* 0x080fe200078fdaff */
[----:B------:R-:W1:Y:S01]  /*73e0*/  LDS R64, [R16.X4+0x1c] ;  /* 0x00001c0010407984 */ /* 0x000e620000004800 */
[-C--:B------:R-:W-:Y:S01]  /*73f0*/  LEA.HI.SX32 R20, R20, R109.reuse, 0x1b ;  /* 0x0000006d14147211 */ /* 0x080fe200078fdaff */
[----:B0-----:R-:W-:Y:S02]  /*7400*/  FMUL.FTZ R40, R68, -1.4426950216293334961 ;  /* 0xbfb8aa3b44287820 */ /* 0x001fe40000410000 */
[----:B--2---:R-:W-:Y:S02]  /*7410*/  FMUL.FTZ R44, R67, -1.4426950216293334961 ;  /* 0xbfb8aa3b432c7820 */ /* 0x004fe40000410000 */
[----:B------:R0:W2:Y:S01]  /*7420*/  MUFU.EX2 R69, R40 ;  /* 0x0000002800457308 */ /* 0x0000a20000000800 */
[----:B---3--:R-:W-:Y:S01]  /*7430*/  FMUL.FTZ R46, R66, -1.4426950216293334961 ;  /* 0xbfb8aa3b422e7820 */ /* 0x008fe20000410000 */
[-C--:B------:R-:W-:Y:S01]  /*7440*/  LEA.HI.SX32 R38, R38, R109.reuse, 0x1b ;  /* 0x0000006d26267211 */ /* 0x080fe200078fdaff */
[----:B------:R-:W3:Y:S05]  /*7450*/  LDS R56, [R18.X4+0x20] ;  /* 0x0000200012387984 */ /* 0x000eea0000004800 */
[----:B------:R2:W-:Y:S01]  /*7460*/  MUFU.EX2 R102, R44 ;  /* 0x0000002c00667308 */ /* 0x0005e20000000800 */
[----:B0-----:R-:W-:Y:S01]  /*7470*/  IADD3 R40, R109, 0xb, RZ ;  /* 0x0000000b6d287810 */ /* 0x001fe20007ffe0ff */
[----:B----4-:R-:W-:Y:S01]  /*7480*/  FMUL.FTZ R50, R65, -1.4426950216293334961 ;  /* 0xbfb8aa3b41327820 */ /* 0x010fe20000410000 */
[----:B------:R-:W0:Y:S02]  /*7490*/  LDS R59, [R20.X4+0x24] ;  /* 0x00002400143b7984 */ /* 0x000e240000004800 */
[-C--:B------:R-:W-:Y:S01]  /*74a0*/  LEA.HI.SX32 R40, R40, R109.reuse, 0x1b ;  /* 0x0000006d28287211 */ /* 0x080fe200078fdaff */
[----:B-----5:R-:W-:Y:S01]  /*74b0*/  FMUL.FTZ R57, R60, -1.4426950216293334961 ;  /* 0xbfb8aa3b3c397820 */ /* 0x020fe20000410000 */
[----:B------:R-:W4:Y:S01]  /*74c0*/  LDS R58, [R38.X4+0x28] ;  /* 0x00002800263a7984 */ /* 0x000f220000004800 */
[----:B--2---:R-:W-:Y:S01]  /*74d0*/  IADD3 R44, R109, 0xd, RZ ;  /* 0x0000000d6d2c7810 */ /* 0x004fe20007ffe0ff */
[----:B------:R2:W-:Y:S02]  /*74e0*/  MUFU.EX2 R103, R46 ;  /* 0x0000002e00677308 */ /* 0x0005e40000000800 */
[----:B------:R-:W5:Y:S01]  /*74f0*/  LDS R61, [R40.X4+0x2c] ;  /* 0x00002c00283d7984 */ /* 0x000f620000004800 */
[----:B------:R-:W-:-:S02]  /*7500*/  LEA.HI.SX32 R44, R44, R109, 0x1b ;  /* 0x0000006d2c2c7211 */ /* 0x000fc400078fdaff */
[----:B--2---:R-:W-:-:S03]  /*7510*/  IADD3 R46, R109, 0xe, RZ ;  /* 0x0000000e6d2e7810 */ /* 0x004fc60007ffe0ff */
[----:B------:R2:W0:Y:S01]  /*7520*/  MUFU.EX2 R105, R50 ;  /* 0x0000003200697308 */ /* 0x0004220000000800 */
[----:B------:R-:W-:-:S07]  /*7530*/  LEA.HI.SX32 R46, R46, R109, 0x1b ;  /* 0x0000006d2e2e7211 */ /* 0x000fce00078fdaff */
[----:B------:R1:W0:Y:S01]  /*7540*/  MUFU.EX2 R106, R57 ;  /* 0x00000039006a7308 */ /* 0x0002220000000800 */
[----:B--2---:R-:W2:Y:S04]  /*7550*/  LDS R50, [R44.X4+0x34] ;  /* 0x000034002c327984 */ /* 0x004ea80000004800 */
[----:B------:R-:W2:Y:S04]  /*7560*/  LDS R54, [R46.X4+0x38] ;  /* 0x000038002e367984 */ /* 0x000ea80000004800 */
[----:B-1----:R-:W1:Y:S01]  /*7570*/  LDS R57, [R48.X4+0x3c] ;  /* 0x00003c0030397984 */ /* 0x002e620000004800 */
[----:B------:R-:W-:-:S02]  /*7580*/  FMUL.FTZ R107, R63, -1.4426950216293334961 ;  /* 0xbfb8aa3b3f6b7820 */ /* 0x000fc40000410000 */
[----:B------:R-:W-:Y:S02]  /*7590*/  FMUL.FTZ R109, R64, -1.4426950216293334961 ;  /* 0xbfb8aa3b406d7820 */ /* 0x000fe40000410000 */
[----:B------:R-:W-:Y:S02]  /*75a0*/  FMUL.FTZ R108, R62, -1.4426950216293334961 ;  /* 0xbfb8aa3b3e6c7820 */ /* 0x000fe40000410000 */
[----:B---3--:R-:W-:Y:S02]  /*75b0*/  FMUL.FTZ R110, R56, -1.4426950216293334961 ;  /* 0xbfb8aa3b386e7820 */ /* 0x008fe40000410000 */
[----:B0-----:R-:W-:Y:S01]  /*75c0*/  FMUL.FTZ R111, R59, -1.4426950216293334961 ;  /* 0xbfb8aa3b3b6f7820 */ /* 0x001fe20000410000 */
[----:B------:R-:W0:Y:S01]  /*75d0*/  MUFU.EX2 R107, R107 ;  /* 0x0000006b006b7308 */ /* 0x000e220000000800 */
[----:B----4-:R-:W-:Y:S02]  /*75e0*/  FMUL.FTZ R112, R58, -1.4426950216293334961 ;  /* 0xbfb8aa3b3a707820 */ /* 0x010fe40000410000 */
[----:B------:R-:W-:-:S02]  /*75f0*/  FMUL.FTZ R114, R52, -1.4426950216293334961 ;  /* 0xbfb8aa3b34727820 */ /* 0x000fc40000410000 */
[----:B-----5:R-:W-:-:S03]  /*7600*/  FMUL.FTZ R113, R61, -1.4426950216293334961 ;  /* 0xbfb8aa3b3d717820 */ /* 0x020fc60000410000 */
[----:B------:R-:W3:Y:S01]  /*7610*/  MUFU.EX2 R109, R109 ;  /* 0x0000006d006d7308 */ /* 0x000ee20000000800 */
[----:B------:R-:W-:Y:S02]  /*7620*/  FADD.FTZ R69, R69, 1 ;  /* 0x3f80000045457421 */ /* 0x000fe40000010000 */
[----:B------:R-:W-:-:S05]  /*7630*/  FADD.FTZ R105, R105, 1 ;  /* 0x3f80000069697421 */ /* 0x000fca0000010000 */
[----:B------:R-:W4:Y:S01]  /*7640*/  MUFU.EX2 R108, R108 ;  /* 0x0000006c006c7308 */ /* 0x000f220000000800 */
[----:B--2---:R-:W-:-:S07]  /*7650*/  FMUL.FTZ R115, R50, -1.4426950216293334961 ;  /* 0xbfb8aa3b32737820 */ /* 0x004fce0000410000 */
[----:B------:R-:W2:Y:S01]  /*7660*/  MUFU.EX2 R110, R110 ;  /* 0x0000006e006e7308 */ /* 0x000ea20000000800 */
[----:B------:R-:W-:Y:S02]  /*7670*/  FMUL.FTZ R116, R54, -1.4426950216293334961 ;  /* 0xbfb8aa3b36747820 */ /* 0x000fe40000410000 */
[----:B-1----:R-:W-:-:S05]  /*7680*/  FMUL.FTZ R117, R57, -1.4426950216293334961 ;  /* 0xbfb8aa3b39757820 */ /* 0x002fca0000410000 */
[----:B------:R-:W1:Y:S01]  /*7690*/  MUFU.EX2 R111, R111 ;  /* 0x0000006f006f7308 */ /* 0x000e620000000800 */
[----:B------:R-:W-:-:S07]  /*76a0*/  FADD.FTZ R102, R102, 1 ;  /* 0x3f80000066667421 */ /* 0x000fce0000010000 */
[----:B------:R-:W5:Y:S01]  /*76b0*/  MUFU.EX2 R112, R112 ;  /* 0x0000007000707308 */ /* 0x000f620000000800 */
[----:B------:R-:W-:-:S07]  /*76c0*/  FADD.FTZ R103, R103, 1 ;  /* 0x3f80000067677421 */ /* 0x000fce0000010000 */
[----:B------:R-:W0:Y:S08]  /*76d0*/  MUFU.EX2 R113, R113 ;  /* 0x0000007100717308 */ /* 0x000e300000000800 */
[----:B------:R-:W0:Y:S08]  /*76e0*/  MUFU.EX2 R115, R115 ;  /* 0x0000007300737308 */ /* 0x000e300000000800 */
[----:B------:R-:W1:Y:S01]  /*76f0*/  MUFU.EX2 R114, R114 ;  /* 0x0000007200727308 */ /* 0x000e620000000800 */
[----:B------:R-:W-:-:S07]  /*7700*/  FADD.FTZ R106, R106, 1 ;  /* 0x3f8000006a6a7421 */ /* 0x000fce0000010000 */
[----:B------:R-:W1:Y:S01]  /*7710*/  MUFU.RCP R69, R69 ;  /* 0x0000004500457308 */ /* 0x000e620000001000 */
[----:B0-----:R-:W-:-:S07]  /*7720*/  FADD.FTZ R107, R107, 1 ;  /* 0x3f8000006b6b7421 */ /* 0x001fce0000010000 */
[----:B------:R-:W0:Y:S01]  /*7730*/  MUFU.EX2 R116, R116 ;  /* 0x0000007400747308 */ /* 0x000e220000000800 */
[----:B---3--:R-:W-:-:S07]  /*7740*/  FADD.FTZ R109, R109, 1 ;  /* 0x3f8000006d6d7421 */ /* 0x008fce0000010000 */
[----:B------:R-:W3:Y:S01]  /*7750*/  MUFU.RCP R118, R105 ;  /* 0x0000006900767308 */ /* 0x000ee20000001000 */
[----:B----4-:R-:W-:-:S07]  /*7760*/  FADD.FTZ R108, R108, 1 ;  /* 0x3f8000006c6c7421 */ /* 0x010fce0000010000 */
[----:B------:R-:W4:Y:S01]  /*7770*/  MUFU.EX2 R117, R117 ;  /* 0x0000007500757308 */ /* 0x000f220000000800 */
[----:B--2---:R-:W-:Y:S02]  /*7780*/  FADD.FTZ R110, R110, 1 ;  /* 0x3f8000006e6e7421 */ /* 0x004fe40000010000 */
[----:B-1----:R-:W-:-:S05]  /*7790*/  FADD.FTZ R111, R111, 1 ;  /* 0x3f8000006f6f7421 */ /* 0x002fca0000010000 */
[----:B------:R-:W1:Y:S01]  /*77a0*/  MUFU.RCP R102, R102 ;  /* 0x0000006600667308 */ /* 0x000e620000001000 */
[----:B-----5:R-:W-:Y:S02]  /*77b0*/  FADD.FTZ R112, R112, 1 ;  /* 0x3f80000070707421 */ /* 0x020fe40000010000 */
[----:B------:R-:W-:-:S05]  /*77c0*/  FADD.FTZ R113, R113, 1 ;  /* 0x3f80000071717421 */ /* 0x000fca0000010000 */
[----:B------:R-:W2:Y:S01]  /*77d0*/  MUFU.RCP R103, R103 ;  /* 0x0000006700677308 */ /* 0x000ea20000001000 */
[----:B------:R-:W-:Y:S02]  /*77e0*/  FADD.FTZ R115, R115, 1 ;  /* 0x3f80000073737421 */ /* 0x000fe40000010000 */
[----:B------:R-:W-:-:S05]  /*77f0*/  FADD.FTZ R114, R114, 1 ;  /* 0x3f80000072727421 */ /* 0x000fca0000010000 */
[----:B------:R-:W5:Y:S01]  /*7800*/  MUFU.RCP R119, R106 ;  /* 0x0000006a00777308 */ /* 0x000f620000001000 */
[----:B------:R-:W-:Y:S02]  /*7810*/  FMUL.FTZ R68, R68, R69 ;  /* 0x0000004544447220 */ /* 0x000fe40000410000 */
[----:B0-----:R-:W-:-:S05]  /*7820*/  FADD.FTZ R116, R116, 1 ;  /* 0x3f80000074747421 */ /* 0x001fca0000010000 */
[----:B------:R-:W0:Y:S01]  /*7830*/  MUFU.RCP R120, R107 ;  /* 0x0000006b00787308 */ /* 0x000e220000001000 */
[----:B---3--:R-:W-:Y:S02]  /*7840*/  FMUL.FTZ R65, R65, R118 ;  /* 0x0000007641417220 */ /* 0x008fe40000410000 */
[----:B----4-:R-:W-:-:S05]  /*7850*/  FADD.FTZ R117, R117, 1 ;  /* 0x3f80000075757421 */ /* 0x010fca0000010000 */
[----:B------:R-:W3:Y:S01]  /*7860*/  MUFU.RCP R121, R108 ;  /* 0x0000006c00797308 */ /* 0x000ee20000001000 */
[----:B------:R-:W-:Y:S01]  /*7870*/  FMUL.FTZ R68, R68, R37 ;  /* 0x0000002544447220 */ /* 0x000fe20000410000 */
[----:B------:R-:W-:Y:S06]  /*7880*/  BAR.SYNC.DEFER_BLOCKING 0x0 ;  /* 0x0000000000007b1d */ /* 0x000fec0000010000 */
[----:B------:R-:W4:Y:S01]  /*7890*/  MUFU.RCP R109, R109 ;  /* 0x0000006d006d7308 */ /* 0x000f220000001000 */
[----:B------:R-:W-:-:S07]  /*78a0*/  FMUL.FTZ R65, R65, R34 ;  /* 0x0000002241417220 */ /* 0x000fce0000410000 */
[----:B------:R-:W0:Y:S08]  /*78b0*/  MUFU.RCP R123, R110 ;  /* 0x0000006e007b7308 */ /* 0x000e300000001000 */
[----:B------:R-:W0:Y:S01]  /*78c0*/  MUFU.RCP R122, R111 ;  /* 0x0000006f007a7308 */ /* 0x000e220000001000 */
[----:B-1----:R-:W-:-:S07]  /*78d0*/  FMUL.FTZ R67, R67, R102 ;  /* 0x0000006643437220 */ /* 0x002fce0000410000 */
[----:B------:R-:W1:Y:S01]  /*78e0*/  MUFU.RCP R105, R112 ;  /* 0x0000007000697308 */ /* 0x000e620000001000 */
[----:B--2---:R-:W-:-:S07]  /*78f0*/  FMUL.FTZ R66, R66, R103 ;  /* 0x0000006742427220 */ /* 0x004fce0000410000 */
[----:B------:R-:W2:Y:S08]  /*7900*/  MUFU.RCP R106, R113 ;  /* 0x00000071006a7308 */ /* 0x000eb00000001000 */
[----:B------:R-:W0:Y:S01]  /*7910*/  MUFU.RCP R107, R114 ;  /* 0x00000072006b7308 */ /* 0x000e220000001000 */
[----:B-----5:R-:W-:-:S07]  /*7920*/  FMUL.FTZ R60, R60, R119 ;  /* 0x000000773c3c7220 */ /* 0x020fce0000410000 */
[----:B------:R-:W5:Y:S01]  /*7930*/  MUFU.RCP R115, R115 ;  /* 0x0000007300737308 */ /* 0x000f620000001000 */
[----:B------:R-:W-:-:S07]  /*7940*/  FMUL.FTZ R67, R67, R36 ;  /* 0x0000002443437220 */ /* 0x000fce0000410000 */
[----:B------:R-:W1:Y:S01]  /*7950*/  MUFU.RCP R37, R116 ;  /* 0x0000007400257308 */ /* 0x000e620000001000 */
[----:B0-----:R-:W-:-:S07]  /*7960*/  FMUL.FTZ R63, R63, R120 ;  /* 0x000000783f3f7220 */ /* 0x001fce0000410000 */
[----:B------:R-:W0:Y:S01]  /*7970*/  MUFU.RCP R34, R117 ;  /* 0x0000007500227308 */ /* 0x000e220000001000 */
[----:B------:R-:W-:Y:S02]  /*7980*/  FMUL.FTZ R66, R66, R35 ;  /* 0x0000002342427220 */ /* 0x000fe40000410000 */
[----:B---3--:R-:W-:Y:S02]  /*7990*/  FMUL.FTZ R62, R62, R121 ;  /* 0x000000793e3e7220 */ /* 0x008fe40000410000 */
[----:B----4-:R-:W-:Y:S01]  /*79a0*/  FMUL.FTZ R35, R64, R109 ;  /* 0x0000006d40237220 */ /* 0x010fe20000410000 */
[----:B------:R-:W-:Y:S01]  /*79b0*/  STS [R71.X4], R68 ;  /* 0x0000004447007388 */ /* 0x000fe20000004800 */
[----:B------:R-:W-:Y:S02]  /*79c0*/  FMUL.FTZ R60, R60, R33 ;  /* 0x000000213c3c7220 */ /* 0x000fe40000410000 */
[----:B------:R-:W-:Y:S01]  /*79d0*/  FMUL.FTZ R56, R56, R123 ;  /* 0x0000007b38387220 */ /* 0x000fe20000410000 */
[----:B------:R-:W-:Y:S01]  /*79e0*/  STS [R6.X4+0x4], R67 ;  /* 0x0000044306007388 */ /* 0x000fe20000004800 */
[----:B------:R-:W-:-:S02]  /*79f0*/  FMUL.FTZ R63, R63, R32 ;  /* 0x000000203f3f7220 */ /* 0x000fc40000410000 */
[----:B------:R-:W-:Y:S01]  /*7a00*/  FMUL.FTZ R59, R59, R122 ;  /* 0x0000007a3b3b7220 */ /* 0x000fe20000410000 */
[----:B------:R-:W-:Y:S01]  /*7a10*/  STS [R7.X4+0x8], R66 ;  /* 0x0000084207007388 */ /* 0x000fe20000004800 */
[----:B------:R-:W-:Y:S02]  /*7a20*/  FMUL.FTZ R62, R62, R31 ;  /* 0x0000001f3e3e7220 */ /* 0x000fe40000410000 */
[----:B-1----:R-:W-:Y:S01]  /*7a30*/  FMUL.FTZ R58, R58, R105 ;  /* 0x000000693a3a7220 */ /* 0x002fe20000410000 */
[----:B------:R-:W-:Y:S01]  /*7a40*/  STS [R8.X4+0xc], R65 ;  /* 0x00000c4108007388 */ /* 0x000fe20000004800 */
[----:B------:R-:W-:Y:S02]  /*7a50*/  FMUL.FTZ R35, R35, R30 ;  /* 0x0000001e23237220 */ /* 0x000fe40000410000 */
[----:B--2---:R-:W-:Y:S01]  /*7a60*/  FMUL.FTZ R61, R61, R106 ;  /* 0x0000006a3d3d7220 */ /* 0x004fe20000410000 */
[----:B------:R1:W-:Y:S01]  /*7a70*/  STS [R9.X4+0x10], R60 ;  /* 0x0000103c09007388 */ /* 0x0003e20000004800 */
[----:B------:R-:W-:-:S02]  /*7a80*/  FMUL.FTZ R29, R56, R29 ;  /* 0x0000001d381d7220 */ /* 0x000fc40000410000 */
[----:B------:R-:W-:Y:S01]  /*7a90*/  FMUL.FTZ R52, R52, R107 ;  /* 0x0000006b34347220 */ /* 0x000fe20000410000 */
[----:B------:R-:W-:Y:S01]  /*7aa0*/  STS [R14.X4+0x14], R63 ;  /* 0x0000143f0e007388 */ /* 0x000fe20000004800 */
[----:B------:R-:W-:Y:S02]  /*7ab0*/  FMUL.FTZ R59, R59, R28 ;  /* 0x0000001c3b3b7220 */ /* 0x000fe40000410000 */
[----:B-----5:R-:W-:Y:S01]  /*7ac0*/  FMUL.FTZ R31, R50, R115 ;  /* 0x00000073321f7220 */ /* 0x020fe20000410000 */
[----:B------:R-:W-:Y:S01]  /*7ad0*/  STS [R15.X4+0x18], R62 ;  /* 0x0000183e0f007388 */ /* 0x000fe20000004800 */
[----:B------:R-:W-:Y:S02]  /*7ae0*/  FMUL.FTZ R27, R58, R27 ;  /* 0x0000001b3a1b7220 */ /* 0x000fe40000410000 */
[----:B------:R-:W-:Y:S01]  /*7af0*/  FMUL.FTZ R33, R54, R37 ;  /* 0x0000002536217220 */ /* 0x000fe20000410000 */
[----:B------:R-:W-:Y:S01]  /*7b00*/  STS [R16.X4+0x1c], R35 ;  /* 0x00001c2310007388 */ /* 0x000fe20000004800 */
[----:B------:R-:W-:-:S02]  /*7b10*/  FMUL.FTZ R61, R61, R26 ;  /* 0x0000001a3d3d7220 */ /* 0x000fc40000410000 */
[----:B0-----:R-:W-:Y:S01]  /*7b20*/  FMUL.FTZ R57, R57, R34 ;  /* 0x0000002239397220 */ /* 0x001fe20000410000 */
[----:B------:R-:W-:Y:S01]  /*7b30*/  STS [R18.X4+0x20], R29 ;  /* 0x0000201d12007388 */ /* 0x000fe20000004800 */
[----:B------:R-:W-:Y:S02]  /*7b40*/  FMUL.FTZ R25, R52, R25 ;  /* 0x0000001934197220 */ /* 0x000fe40000410000 */
[----:B------:R-:W-:Y:S01]  /*7b50*/  FMUL.FTZ R31, R31, R24 ;  /* 0x000000181f1f7220 */ /* 0x000fe20000410000 */
[----:B------:R0:W-:Y:S01]  /*7b60*/  STS [R20.X4+0x24], R59 ;  /* 0x0000243b14007388 */ /* 0x0001e20000004800 */
[----:B------:R-:W-:Y:S02]  /*7b70*/  FMUL.FTZ R33, R33, R22 ;  /* 0x0000001621217220 */ /* 0x000fe40000410000 */
[----:B------:R-:W-:Y:S01]  /*7b80*/  FMUL.FTZ R57, R57, R0 ;  /* 0x0000000039397220 */ /* 0x000fe20000410000 */
        /* <DEDUP_REMOVED lines=26> */
[----:B-1----:R-:W-:-:S02]  /*7d30*/  IMAD R9, R95, c[0x0][0x210], RZ ;  /* 0x000084005f097a24 */ /* 0x002fc400078e02ff */
[C---:B------:R-:W-:Y:S01]  /*7d40*/  IMAD.WIDE.U32 R6, R96.reuse, c[0x0][0x210], RZ ;  /* 0x0000840060067a25 */ /* 0x040fe200078e00ff */
[----:B------:R-:W-:Y:S03]  /*7d50*/  BSSY B0, `(.L_x_781) ;  /* 0x000000e000007945 */ /* 0x000fe60003800000 */
[----:B------:R-:W-:-:S05]  /*7d60*/  IMAD R9, R96, c[0x0][0x214], R9 ;  /* 0x0000850060097a24 */ /* 0x000fca00078e0209 */
[----:B0-----:R-:W-:Y:S02]  /*7d70*/  IADD3 R59, R7, R9, RZ ;  /* 0x00000009073b7210 */ /* 0x001fe40007ffe0ff */
[----:B--2---:R-:W-:-:S13]  /*7d80*/  ISETP.GE.AND P0, PT, R91, R0, PT ;  /* 0x000000005b00720c */ /* 0x004fda0003f06270 */
        /* <DEDUP_REMOVED lines=10> */
.L_x_782:
[----:B------:R-:W-:Y:S05]  /*7e30*/  BSYNC B0 ;  /* 0x0000000000007941 */ /* 0x000fea0003800000 */
.L_x_781:
[----:B------:R-:W-:Y:S01]  /*7e40*/  MOV R4, R6 ;  /* 0x0000000600047202 */ /* 0x000fe20000000f00 */
[----:B------:R-:W-:Y:S01]  /*7e50*/  IMAD R7, R99, c[0x0][0x218], RZ ;  /* 0x0000860063077a24 */ /* 0x000fe200078e02ff */
[----:B------:R-:W-:Y:S02]  /*7e60*/  MOV R5, R59 ;  /* 0x0000003b00057202 */ /* 0x000fe40000000f00 */
[-C--:B------:R-:W-:Y:S01]  /*7e70*/  ISETP.GE.AND P3, PT, R11, R0.reuse, PT ;  /* 0x000000000b00720c */ /* 0x080fe20003f66270 */
[C---:B0-----:R-:W-:Y:S01]  /*7e80*/  IMAD R9, R100.reuse, c[0x0][0x21c], R7 ;  /* 0x0000870064097a24 */ /* 0x041fe200078e0207 */
[-C--:B------:R-:W-:Y:S01]  /*7e90*/  ISETP.GE.AND P4, PT, R13, R0.reuse, PT ;  /* 0x000000000d00720c */ /* 0x080fe20003f86270 */
[----:B------:R-:W-:Y:S01]  /*7ea0*/  IMAD.WIDE.U32 R4, R100, c[0x0][0x218], R4 ;  /* 0x0000860064047a25 */ /* 0x000fe200078e0004 */
[-C--:B------:R-:W-:Y:S02]  /*7eb0*/  ISETP.GE.AND P5, PT, R17, R0.reuse, PT ;  /* 0x000000001100720c */ /* 0x080fe40003fa6270 */
[----:B------:R-:W-:-:S02]  /*7ec0*/  ISETP.GE.AND P6, PT, R19, R0, PT ;  /* 0x000000001300720c */ /* 0x000fc40003fc6270 */
[----:B------:R-:W-:Y:S02]  /*7ed0*/  IADD3 R7, P0, R2, R4, RZ ;  /* 0x0000000402077210 */ /* 0x000fe40007f1e0ff */
[----:B------:R-:W-:Y:S02]  /*7ee0*/  IADD3 R2, P1, R12, c[0x0][0x270], RZ ;  /* 0x00009c000c027a10 */ /* 0x000fe40007f3e0ff */
[----:B------:R-:W-:Y:S02]  /*7ef0*/  IADD3.X R3, R3, R9, R5, P0, !PT ;  /* 0x0000000903037210 */ /* 0x000fe400007fe405 */
[----:B------:R-:W-:Y:S02]  /*7f00*/  IADD3.X R10, R10, c[0x0][0x274], RZ, P1, !PT ;  /* 0x00009d000a0a7a10 */ /* 0x000fe40000ffe4ff */
[----:B------:R-:W-:Y:S02]  /*7f10*/  LEA R2, P0, R7, R2, 0x2 ;  /* 0x0000000207027211 */ /* 0x000fe400078010ff */
[----:B------:R-:W-:-:S02]  /*7f20*/  ISETP.GE.AND P1, PT, R23, R0, PT ;  /* 0x000000001700720c */ /* 0x000fc40003f26270 */
[----:B------:R-:W-:Y:S02]  /*7f30*/  LEA.HI.X R3, R7, R10, R3, 0x2, P0 ;  /* 0x0000000a07037211 */ /* 0x000fe400000f1403 */
        /* <DEDUP_REMOVED lines=33> */
.L_x_783:
[----:B------:R-:W-:Y:S05]  /*8150*/  EXIT ;  /* 0x000000000000794d */ /* 0x000fea0003800000 */
.L_x_785:
        /* <DEDUP_REMOVED lines=10> */
.L_x_5337:


//--------------------- .text._Z25selective_scan_fwd_kernelI32Selective_Scan_fwd_kernel_traitsILi64ELi16ELi1ELb0ELb0ELb1ELb0EfN3c107complexIfEEEEv13SSMParamsBase --------------------------
	.section	.text._Z25selective_scan_fwd_kernelI32Selective_Scan_fwd_kernel_traitsILi64ELi16ELi1ELb0ELb0ELb1ELb0EfN3c107complexIfEEEEv13SSMParamsBase,"ax",@progbits
	.sectioninfo	@"SHI_REGISTERS=168"
	.align	128
        .global         _Z25selective_scan_fwd_kernelI32Selective_Scan_fwd_kernel_traitsILi64ELi16ELi1ELb0ELb0ELb1ELb0EfN3c107complexIfEEEEv13SSMParamsBase
        .type           _Z25selective_scan_fwd_kernelI32Selective_Scan_fwd_kernel_traitsILi64ELi16ELi1ELb0ELb0ELb1ELb0EfN3c107complexIfEEEEv13SSMParamsBase,@function
        .size           _Z25selective_scan_fwd_kernelI32Selective_Scan_fwd_kernel_traitsILi64ELi16ELi1ELb0ELb0ELb1ELb0EfN3c107complexIfEEEEv13SSMParamsBase,(.L_x_5338 - _Z25selective_scan_fwd_kernelI32Selective_Scan_fwd_kernel_traitsILi64ELi16ELi1ELb0ELb0ELb1ELb0EfN3c107complexIfEEEEv13SSMParamsBase)
        .other          _Z25selective_scan_fwd_kernelI32Selective_Scan_fwd_kernel_traitsILi64ELi16ELi1ELb0ELb0ELb1ELb0EfN3c107complexIfEEEEv13SSMParamsBase,@"STO_CUDA_ENTRY STV_DEFAULT"
_Z25selective_scan_fwd_kernelI32Selective_Scan_fwd_kernel_traitsILi64ELi16ELi1ELb0ELb0ELb1ELb0EfN3c107complexIfEEEEv13SSMParamsBase:
.text._Z25selective_scan_fwd_kernelI32Selective_Scan_fwd_kernel_traitsILi64ELi16ELi1ELb0ELb0ELb1ELb0EfN3c107complexIfEEEEv13SSMParamsBase:
[----:B------:R-:W-:Y:S02]  /*0000*/  MOV R1, c[0x0][0x28] ;  /* 0x00000a0000017a02 */ /* 0x000fe40000000f00 */
[----:B------:R-:W0:Y:S01]  /*0010*/  S2UR UR4, SR_CTAID.Y ;  /* 0x00000000000479c3 */ /* 0x000e220000002600 */
[----:B------:R-:W-:Y:S01]  /*0020*/  ISETP.NE.U32.AND P0, PT, RZ, c[0x0][0x238], PT ;  /* 0x00008e00ff007a0c */ /* 0x000fe20003f05070 */
[----:B------:R-:W-:Y:S01]  /*0030*/  ULDC.64 UR22, c[0x0][0x118] ;  /* 0x0000460000167ab9 */ /* 0x000fe20000000a00 */
[----:B------:R-:W-:Y:S01]  /*0040*/  IABS R7, c[0x0][0x178] ;  /* 0x00005e0000077a13 */ /* 0x000fe20000000000 */
[----:B------:R-:W-:Y:S01]  /*0050*/  ULDC.64 UR28, c[0x0][0x1c8] ;  /* 0x00007200001c7ab9 */ /* 0x000fe20000000a00 */
[----:B------:R-:W-:Y:S02]  /*0060*/  ISETP.NE.AND.EX P0, PT, RZ, c[0x0][0x23c], PT, P0 ;  /* 0x00008f00ff007a0c */ /* 0x000fe40003f05300 */
[----:B------:R-:W-:Y:S01]  /*0070*/  ISETP.NE.U32.AND P1, PT, RZ, c[0x0][0x250], PT ;  /* 0x00009400ff007a0c */ /* 0x000fe20003f25070 */
[----:B------:R-:W1:Y:S01]  /*0080*/  S2UR UR9, SR_CTAID.X ;  /* 0x00000000000979c3 */ /* 0x000e620000002500 */
[----:B------:R-:W-:Y:S02]  /*0090*/  ULDC UR25, c[0x0][0x1d0] ;  /* 0x0000740000197ab9 */ /* 0x000fe40000000800 */
[----:B------:R-:W-:Y:S01]  /*00a0*/  ISETP.NE.AND.EX P1, PT, RZ, c[0x0][0x254], PT, P1 ;  /* 0x00009500ff007a0c */ /* 0x000fe20003f25310 */
[----:B------:R-:W-:-:S02]  /*00b0*/  ULDC UR18, c[0x0][0x1d0] ;  /* 0x0000740000127ab9 */ /* 0x000fc40000000800 */
[----:B------:R-:W-:Y:S02]  /*00c0*/  ULDC UR30, c[0x0][0x1d4] ;  /* 0x00007500001e7ab9 */ /* 0x000fe40000000800 */
[----:B------:R-:W-:Y:S02]  /*00d0*/  ULDC UR26, c[0x0][0x1d8] ;  /* 0x00007600001a7ab9 */ /* 0x000fe40000000800 */
[----:B------:R-:W-:Y:S02]  /*00e0*/  ULDC UR27, c[0x0][0x1e0] ;  /* 0x00007800001b7ab9 */ /* 0x000fe40000000800 */
[----:B------:R-:W-:Y:S02]  /*00f0*/  ULDC UR17, c[0x0][0x1e0] ;  /* 0x0000780000117ab9 */ /* 0x000fe40000000800 */
[----:B------:R-:W-:Y:S01]  /*0100*/  ULDC UR31, c[0x0][0x1d8] ;  /* 0x00007600001f7ab9 */ /* 0x000fe20000000800 */
[----:B0-----:R-:W-:Y:S01]  /*0110*/  MOV R75, UR4 ;  /* 0x00000004004b7c02 */ /* 0x001fe20008000f00 */
[----:B------:R-:W-:-:S02]  /*0120*/  ULDC UR32, c[0x0][0x1dc] ;  /* 0x0000770000207ab9 */ /* 0x000fc40000000800 */
[----:B------:R-:W-:Y:S01]  /*0130*/  ULDC UR33, c[0x0][0x1e4] ;  /* 0x0000790000217ab9 */ /* 0x000fe20000000800 */
[----:B------:R-:W0:Y:S01]  /*0140*/  R2UR UR14, R75 ;  /* 0x000000004b0e73c2 */ /* 0x000e2200000e0000 */
[C---:B------:R-:W-:Y:S01]  /*0150*/  @P0 LEA R2, P2, R75.reuse, c[0x0][0x238], 0x2 ;  /* 0x00008e004b020a11 */ /* 0x040fe200078410ff */
[----:B------:R-:W-:Y:S01]  /*0160*/  ULDC UR34, c[0x0][0x1e8] ;  /* 0x00007a0000227ab9 */ /* 0x000fe20000000800 */
[----:B------:R-:W-:Y:S01]  /*0170*/  @P1 LEA R4, P3, R75, c[0x0][0x250], 0x2 ;  /* 0x000094004b041a11 */ /* 0x000fe200078610ff */
[----:B------:R-:W-:Y:S02]  /*0180*/  ULDC UR35, c[0x0][0x1ec] ;  /* 0x00007b0000237ab9 */ /* 0x000fe40000000800 */
[----:B------:R-:W-:Y:S02]  /*0190*/  ULDC.64 UR12, c[0x0][0x240] ;  /* 0x00009000000c7ab9 */ /* 0x000fe40000000a00 */
[----:B------:R-:W-:Y:S02]  /*01a0*/  ULDC.64 UR10, c[0x0][0x248] ;  /* 0x00009200000a7ab9 */ /* 0x000fe40000000a00 */
[----:B0-----:R-:W-:-:S06]  /*01b0*/  USHF.R.S32.HI UR21, URZ, 0x1f, UR14 ;  /* 0x0000001f3f157899 */ /* 0x001fcc000801140e */
[----:B------:R-:W-:Y:S01]  /*01c0*/  MOV R0, UR21 ;  /* 0x0000001500007c02 */ /* 0x000fe20008000f00 */
[----:B------:R-:W0:Y:S01]  /*01d0*/  R2UR UR8, R7 ;  /* 0x00000000070873c2 */ /* 0x000e2200000e0000 */
[----:B------:R-:W-:Y:S02]  /*01e0*/  MOV R6, UR21 ;  /* 0x0000001500067c02 */ /* 0x000fe40008000f00 */
[C---:B------:R-:W-:Y:S02]  /*01f0*/  @P0 LEA.HI.X R3, R75.reuse, c[0x0][0x23c], R0, 0x2, P2 ;  /* 0x00008f004b030a11 */ /* 0x040fe400010f1400 */
[----:B------:R-:W-:-:S03]  /*0200*/  @P1 LEA.HI.X R5, R75, c[0x0][0x254], R6, 0x2, P3 ;  /* 0x000095004b051a11 */ /* 0x000fc600018f1406 */
[----:B------:R2:W5:Y:S04]  /*0210*/  @P0 LDG.E R2, [R2.64] ;  /* 0x0000001602020981 */ /* 0x000568000c1e1900 */
[----:B------:R3:W5:Y:S01]  /*0220*/  @P1 LDG.E R4, [R4.64] ;  /* 0x0000001604041981 */ /* 0x000762000c1e1900 */
[----:B0-----:R-:W0:Y:S08]  /*0230*/  I2F.RP R0, UR8 ;  /* 0x0000000800007d06 */ /* 0x001e300008209400 */
[----:B0-----:R-:W0:Y:S02]  /*0240*/  MUFU.RCP R0, R0 ;  /* 0x0000000000007308 */ /* 0x001e240000001000 */
[----:B0-----:R-:W-:-:S06]  /*0250*/  IADD3 R6, R0, 0xffffffe, RZ ;  /* 0x0ffffffe00067810 */ /* 0x001fcc0007ffe0ff */
[----:B------:R-:W0:Y:S01]  /*0260*/  F2I.FTZ.U32.TRUNC.NTZ R6, R6 ;  /* 0x0000000600067305 */ /* 0x000e22000021f000 */
[----:B---3--:R-:W-:Y:S01]  /*0270*/  IABS R5, R75 ;  /* 0x0000004b00057213 */ /* 0x008fe20000000000 */
[----:B0-----:R-:W0:Y:S08]  /*0280*/  R2UR UR5, R6 ;  /* 0x00000000060573c2 */ /* 0x001e3000000e0000 */
[----:B------:R-:W3:Y:S01]  /*0290*/  R2UR UR7, R5 ;  /* 0x00000000050773c2 */ /* 0x000ee200000e0000 */
[----:B------:R-:W-:-:S02]  /*02a0*/  UMOV UR4, URZ ;  /* 0x0000003f00047c82 */ /* 0x000fc40008000000 */
[----:B0-----:R-:W-:-:S04]  /*02b0*/  UIADD3 UR6, URZ, -UR5, URZ ;  /* 0x800000053f067290 */ /* 0x001fc8000fffe03f */
[----:B------:R-:W-:-:S04]  /*02c0*/  UIMAD UR6, UR6, UR8, URZ ;  /* 0x00000008060672a4 */ /* 0x000fc8000f8e023f */
[----:B------:R-:W-:-:S04]  /*02d0*/  UIMAD.WIDE.U32 UR4, UR5, UR6, UR4 ;  /* 0x00000006050472a5 */ /* 0x000fc8000f8e0004 */
[----:B---3--:R-:W-:-:S04]  /*02e0*/  UIMAD.WIDE.U32 UR4, UR5, UR7, URZ ;  /* 0x00000007050472a5 */ /* 0x008fc8000f8e003f */
[----:B------:R-:W-:Y:S01]  /*02f0*/  UIADD3 UR4, -UR5, URZ, URZ ;  /* 0x0000003f05047290 */ /* 0x000fe2000fffe13f */
[----:B------:R-:W0:Y:S03]  /*0300*/  R2UR UR15, R75 ;  /* 0x000000004b0f73c2 */ /* 0x000e2600000e0000 */
[----:B------:R-:W-:Y:S01]  /*0310*/  UIMAD UR4, UR8, UR4, UR7 ;  /* 0x00000004080472a4 */ /* 0x000fe2000f8e0207 */
[----:B-1----:R-:W-:-:S03]  /*0320*/  MOV R74, UR9 ;  /* 0x00000009004a7c02 */ /* 0x002fc60008000f00 */
[----:B------:R-:W-:Y:S01]  /*0330*/  UISETP.GT.U32.AND UP2, UPT, UR8, UR4, UPT ;  /* 0x000000040800728c */ /* 0x000fe2000bf44070 */
[----:B------:R-:W1:Y:S01]  /*0340*/  R2UR UR20, R74 ;  /* 0x000000004a1473c2 */ /* 0x000e6200000e0000 */
[----:B------:R-:W-:-:S07]  /*0350*/  ULDC UR7, c[0x0][0x178] ;  /* 0x00005e0000077ab9 */ /* 0x000fce0000000800 */
[----:B------:R-:W3:Y:S02]  /*0360*/  R2UR UR16, R74 ;  /* 0x000000004a1073c2 */ /* 0x000ee400000e0000 */
[----:B------:R-:W-:-:S04]  /*0370*/  @!UP2 UIADD3 UR4, UR4, -UR8, URZ ;  /* 0x800000080404a290 */ /* 0x000fc8000fffe03f */
[----:B------:R-:W-:Y:S02]  /*0380*/  UISETP.GE.U32.AND UP0, UPT, UR4, UR8, UPT ;  /* 0x000000080400728c */ /* 0x000fe4000bf06070 */
[----:B0-----:R-:W-:Y:S02]  /*0390*/  ULOP3.LUT UR4, UR15, UR7, URZ, 0x3c, !UPT ;  /* 0x000000070f047292 */ /* 0x001fe4000f8e3c3f */
[----:B------:R-:W-:Y:S02]  /*03a0*/  @!UP2 UIADD3 UR5, UR5, 0x1, URZ ;  /* 0x000000010505a890 */ /* 0x000fe4000fffe03f */
[----:B------:R-:W-:Y:S02]  /*03b0*/  ULDC UR9, c[0x0][0x178] ;  /* 0x00005e0000097ab9 */ /* 0x000fe40000000800 */
[----:B------:R-:W-:Y:S02]  /*03c0*/  UISETP.GE.AND UP2, UPT, UR4, URZ, UPT ;  /* 0x0000003f0400728c */ /* 0x000fe4000bf46270 */
[----:B------:R-:W-:-:S02]  /*03d0*/  UISETP.NE.AND UP1, UPT, URZ, UR9, UPT ;  /* 0x000000093f00728c */ /* 0x000fc4000bf25270 */
[----:B------:R-:W-:Y:S02]  /*03e0*/  @UP0 UIADD3 UR5, UR5, 0x1, URZ ;  /* 0x0000000105050890 */ /* 0x000fe4000fffe03f */
[----:B-1----:R-:W-:Y:S02]  /*03f0*/  USHF.R.S32.HI UR24, URZ, 0x1f, UR20 ;  /* 0x0000001f3f187899 */ /* 0x002fe40008011414 */
[----:B------:R-:W-:Y:S02]  /*0400*/  ULDC UR6, c[0x0][0x1b0] ;  /* 0x00006c0000067ab9 */ /* 0x000fe40000000800 */
[----:B------:R-:W-:Y:S02]  /*0410*/  UIMAD UR6, UR24, UR6, URZ ;  /* 0x00000006180672a4 */ /* 0x000fe4000f8e023f */
[----:B------:R-:W-:Y:S02]  /*0420*/  ULDC UR7, c[0x0][0x1b4] ;  /* 0x00006d0000077ab9 */ /* 0x000fe40000000800 */
[----:B------:R-:W-:-:S02]  /*0430*/  ULDC UR4, c[0x0][0x1b0] ;  /* 0x00006c0000047ab9 */ /* 0x000fc40000000800 */
[----:B------:R-:W-:Y:S01]  /*0440*/  UMOV UR8, UR5 ;  /* 0x0000000500087c82 */ /* 0x000fe20008000000 */
[----:B------:R-:W-:Y:S01]  /*0450*/  MOV R0, c[0x0][0x174] ;  /* 0x00005d0000007a02 */ /* 0x000fe20000000f00 */
[----:B------:R-:W-:Y:S02]  /*0460*/  @!UP2 UIADD3 UR8, -UR8, URZ, URZ ;  /* 0x0000003f0808a290 */ /* 0x000fe4000fffe13f */
[----:B---3--:R-:W-:Y:S02]  /*0470*/  UIMAD.WIDE.U32 UR4, UR16, UR4, URZ ;  /* 0x00000004100472a5 */ /* 0x008fe4000f8e003f */
[----:B------:R-:W-:Y:S02]  /*0480*/  UIMAD UR6, UR20, UR7, UR6 ;  /* 0x00000007140672a4 */ /* 0x000fe4000f8e0206 */
[----:B------:R-:W-:Y:S01]  /*0490*/  @!UP1 ULOP3.LUT UR8, URZ, UR9, URZ, 0x33, !UPT ;  /* 0x000000093f089292 */ /* 0x000fe2000f8e333f */
[----:B------:R-:W-:Y:S01]  /*04a0*/  ISETP.GE.AND P2, PT, R0, 0x1, PT ;  /* 0x000000010000780c */ /* 0x000fe20003f46270 */
[----:B------:R-:W-:-:S02]  /*04b0*/  UIADD3 UR5, UR5, UR6, URZ ;  /* 0x0000000605057290 */ /* 0x000fc4000fffe03f */
[----:B------:R-:W-:-:S04]  /*04c0*/  USHF.R.S32.HI UR6, URZ, 0x1f, UR8 ;  /* 0x0000001f3f067899 */ /* 0x000fc80008011408 */
[----:B------:R-:W-:Y:S02]  /*04d0*/  UIMAD UR9, UR6, UR28, URZ ;  /* 0x0000001c060972a4 */ /* 0x000fe4000f8e023f */
[----:B------:R-:W-:Y:S02]  /*04e0*/  UIMAD UR25, UR24, UR25, URZ ;  /* 0x00000019181972a4 */ /* 0x000fe4000f8e023f */
[----:B------:R-:W-:Y:S02]  /*04f0*/  UIMAD.WIDE.U32 UR6, UR8, UR28, UR4 ;  /* 0x0000001c080672a5 */ /* 0x000fe4000f8e0004 */
[----:B------:R-:W-:Y:S02]  /*0500*/  UIMAD UR29, UR8, UR29, UR9 ;  /* 0x0000001d081d72a4 */ /* 0x000fe4000f8e0209 */
[----:B------:R-:W-:Y:S02]  /*0510*/  ULDC UR28, c[0x0][0x1e8] ;  /* 0x00007a00001c7ab9 */ /* 0x000fe40000000800 */
[----:B------:R-:W-:-:S02]  /*0520*/  UIMAD.WIDE.U32 UR18, UR16, UR18, URZ ;  /* 0x00000012101272a5 */ /* 0x000fc4000f8e003f */
[----:B------:R-:W-:Y:S02]  /*0530*/  UMOV UR4, URZ ;  /* 0x0000003f00047c82 */ /* 0x000fe40008000000 */
[----:B------:R-:W-:Y:S02]  /*0540*/  UMOV UR5, URZ ;  /* 0x0000003f00057c82 */ /* 0x000fe40008000000 */
[----:B------:R-:W-:Y:S02]  /*0550*/  ULDC.64 UR8, c[0x0][0x230] ;  /* 0x00008c0000087ab9 */ /* 0x000fe40000000a00 */
[----:B------:R-:W-:Y:S02]  /*0560*/  UIMAD.WIDE.U32 UR16, UR16, UR17, URZ ;  /* 0x00000011101072a5 */ /* 0x000fe4000f8e003f */
[----:B------:R-:W-:Y:S02]  /*0570*/  UIMAD UR26, UR21, UR26, URZ ;  /* 0x0000001a151a72a4 */ /* 0x000fe4000f8e023f */
[----:B------:R-:W-:-:S02]  /*0580*/  UIMAD UR27, UR24, UR27, URZ ;  /* 0x0000001b181b72a4 */ /* 0x000fc4000f8e023f */
[----:B------:R-:W-:Y:S02]  /*0590*/  UIMAD UR28, UR21, UR28, URZ ;  /* 0x0000001c151c72a4 */ /* 0x000fe4000f8e023f */
[----:B------:R-:W-:Y:S01]  /*05a0*/  UIMAD UR25, UR20, UR30, UR25 ;  /* 0x0000001e141972a4 */ /* 0x000fe2000f8e0219 */
[----:B------:R-:W-:Y:S11]  /*05b0*/  @!P2 EXIT ;  /* 0x000000000000a94d */ /* 0x000ff60003800000 */
[----:B--2---:R-:W0:Y:S01]  /*05c0*/  S2R R73, SR_TID.X ;  /* 0x0000000000497919 */ /* 0x004e220000002100 */
[----:B-----5:R1:W2:Y:S01]  /*05d0*/  @P1 R2UR UR4, R4 ;  /* 0x00000000040413c2 */ /* 0x0202a200000e0000 */
[----:B------:R-:W-:Y:S02]  /*05e0*/  UIMAD UR27, UR20, UR33, UR27 ;  /* 0x00000021141b72a4 */ /* 0x000fe4000f8e021b */
[----:B------:R-:W3:Y:S01]  /*05f0*/  S2R R72, SR_LANEID ;  /* 0x0000000000487919 */ /* 0x000ee20000000000 */
[----:B------:R-:W-:Y:S02]  /*0600*/  UIADD3 UR19, UR19, UR25, URZ ;  /* 0x0000001913137290 */ /* 0x000fe4000fffe03f */
[----:B------:R-:W-:-:S02]  /*0610*/  UIADD3 UR17, UR17, UR27, URZ ;  /* 0x0000001b11117290 */ /* 0x000fc4000fffe03f */
[----:B------:R1:W4:Y:S01]  /*0620*/  @P0 R2UR UR5, R2 ;  /* 0x00000000020503c2 */ /* 0x00032200000e0000 */
[----:B------:R-:W-:Y:S02]  /*0630*/  UIMAD UR26, UR14, UR32, UR26 ;  /* 0x000000200e1a72a4 */ /* 0x000fe4000f8e021a */
[----:B------:R-:W-:Y:S02]  /*0640*/  UIMAD.WIDE.U32 UR18, UR15, UR31, UR18 ;  /* 0x0000001f0f1272a5 */ /* 0x000fe4000f8e0012 */
[----:B------:R-:W-:Y:S02]  /*0650*/  UIMAD UR28, UR14, UR35, UR28 ;  /* 0x000000230e1c72a4 */ /* 0x000fe4000f8e021c */
[----:B------:R-:W-:Y:S02]  /*0660*/  UIMAD.WIDE.U32 UR14, UR15, UR34, UR16 ;  /* 0x000000220f0e72a5 */ /* 0x000fe4000f8e0010 */
[----:B------:R-:W-:Y:S02]  /*0670*/  UIADD3 UR17, UR19, UR26, URZ ;  /* 0x0000001a13117290 */ /* 0x000fe4000fffe03f */
[----:B------:R-:W-:-:S02]  /*0680*/  ULEA UR16, UP0, UR18, UR12, 0x2 ;  /* 0x0000000c12107291 */ /* 0x000fc4000f80103f */
        /* <DEDUP_REMOVED lines=14> */
.L_x_828:
        /* <DEDUP_REMOVED lines=21> */
[----:B------:R-:W-:Y:S01]  /*08c0*/  ISETP.GE.AND P0, PT, R20, UR17, PT ;  /* 0x0000001114007c0c */ /* 0x000fe2000bf06270 */
[----:B------:R-:W-:Y:S01]  /*08d0*/  CS2R R14, SRZ ;  /* 0x00000000000e7805 */ /* 0x000fe2000001ff00 */
[----:B------:R-:W-:-:S02]  /*08e0*/  LOP3.LUT R26, R70, 0xe0, RZ, 0xfc, !PT ;  /* 0x000000e0461a7812 */ /* 0x000fc400078efcff */
        /* <DEDUP_REMOVED lines=76> */
[----:B------:R-:W-:Y:S02]  /*0db0*/  MOV R2, UR9 ;  /* 0x0000000900027c02 */ /* 0x000fe40008000f00 */
[----:B------:R-:W-:Y:S02]  /*0dc0*/  MOV R3, UR11 ;  /* 0x0000000b00037c02 */ /* 0x000fe40008000f00 */
[----:B------:R-:W-:-:S03]  /*0dd0*/  ISETP.GE.AND P0, PT, R70, UR17, PT ;  /* 0x0000001146007c0c */ /* 0x000fc6000bf06270 */
[----:B------:R-:W-:Y:S01]  /*0de0*/  IMAD.WIDE R2, R70, 0x4, R2 ;  /* 0x0000000446027825 */ /* 0x000fe200078e0202 */
[----:B------:R-:W-:Y:S02]  /*0df0*/  ISETP.GE.AND P4, PT, R20, UR17, PT ;  /* 0x0000001114007c0c */ /* 0x000fe4000bf86270 */
[----:B------:R-:W-:Y:S02]  /*0e00*/  ISETP.GE.AND P5, PT, R22, UR17, PT ;  /* 0x0000001116007c0c */ /* 0x000fe4000bfa6270 */
[----:B------:R-:W-:Y:S01]  /*0e10*/  ISETP.GE.AND P2, PT, R24, UR17, PT ;  /* 0x0000001118007c0c */ /* 0x000fe2000bf46270 */
[----:B--2---:R-:W-:Y:S04]  /*0e20*/  STS [R51.X4], R4 ;  /* 0x0000000433007388 */ /* 0x004fe80000004800 */
[----:B---3--:R0:W-:Y:S04]  /*0e30*/  STS [R50.X4+0x80], R0 ;  /* 0x0000800032007388 */ /* 0x0081e80000004800 */
[----:B----4-:R-:W-:Y:S04]  /*0e40*/  STS [R49.X4+0x100], R6 ;  /* 0x0001000631007388 */ /* 0x010fe80000004800 */
[----:B-----5:R1:W-:Y:S04]  /*0e50*/  STS [R48.X4+0x180], R5 ;  /* 0x0001800530007388 */ /* 0x0203e80000004800 */
[----:B------:R-:W-:Y:S04]  /*0e60*/  STS [R47.X4+0x200], R8 ;  /* 0x000200082f007388 */ /* 0x000fe80000004800 */
[----:B------:R2:W-:Y:S04]  /*0e70*/  STS [R46.X4+0x280], R7 ;  /* 0x000280072e007388 */ /* 0x0005e80000004800 */
[----:B------:R3:W-:Y:S04]  /*0e80*/  STS [R45.X4+0x300], R9 ;  /* 0x000300092d007388 */ /* 0x0007e80000004800 */
[----:B------:R-:W-:Y:S04]  /*0e90*/  STS [R163.X4+0x380], R10 ;  /* 0x0003800aa3007388 */ /* 0x000fe80000004800 */
[----:B------:R4:W-:Y:S04]  /*0ea0*/  STS [R162.X4+0x400], R11 ;  /* 0x0004000ba2007388 */ /* 0x0009e80000004800 */
[----:B------:R-:W-:Y:S04]  /*0eb0*/  STS [R161.X4+0x480], R12 ;  /* 0x0004800ca1007388 */ /* 0x000fe80000004800 */
        /* <DEDUP_REMOVED lines=23> */
[----:B0-----:R-:W-:-:S03]  /*1030*/  HFMA2.MMA R0, -RZ, RZ, 0, 0 ;  /* 0x00000000ff007435 */ /* 0x001fc600000001ff */
[----:B------:R-:W-:Y:S01]  /*1040*/  BAR.SYNC.DEFER_BLOCKING 0x0 ;  /* 0x0000000000007b1d */ /* 0x000fe20000010000 */
[----:B-1----:R-:W-:Y:S01]  /*1050*/  CS2R R4, SRZ ;  /* 0x0000000000047805 */ /* 0x002fe2000001ff00 */
[----:B--2---:R-:W-:Y:S01]  /*1060*/  CS2R R6, SRZ ;  /* 0x0000000000067805 */ /* 0x004fe2000001ff00 */
[----:B---3--:R-:W-:Y:S01]  /*1070*/  CS2R R8, SRZ ;  /* 0x0000000000087805 */ /* 0x008fe2000001ff00 */
[----:B----4-:R-:W-:Y:S01]  /*1080*/  CS2R R10, SRZ ;  /* 0x00000000000a7805 */ /* 0x010fe2000001ff00 */
[----:B-----5:R-:W-:Y:S02]  /*1090*/  CS2R R12, SRZ ;  /* 0x00000000000c7805 */ /* 0x020fe4000001ff00 */
        /* <DEDUP_REMOVED lines=111> */
.L_x_787:
[----:B------:R-:W-:Y:S05]  /*1790*/  BSYNC B0 ;  /* 0x0000000000007941 */ /* 0x000fea0003800000 */
.L_x_786:
        /* <DEDUP_REMOVED lines=37> */
.L_x_789:
[----:B------:R-:W-:Y:S05]  /*19f0*/  BSYNC B0 ;  /* 0x0000000000007941 */ /* 0x000fea0003800000 */
.L_x_788:
        /* <DEDUP_REMOVED lines=35> */
.L_x_791:
[----:B------:R-:W-:Y:S05]  /*1c30*/  BSYNC B0 ;  /* 0x0000000000007941 */ /* 0x000fea0003800000 */
.L_x_790:
        /* <DEDUP_REMOVED lines=37> */
.L_x_793:
[----:B------:R-:W-:Y:S05]  /*1e90*/  BSYNC B0 ;  /* 0x0000000000007941 */ /* 0x000fea0003800000 */
.L_x_792:
        /* <DEDUP_REMOVED lines=35> */
.L_x_795:
[----:B------:R-:W-:Y:S05]  /*20d0*/  BSYNC B0 ;  /* 0x0000000000007941 */ /* 0x000fea0003800000 */
.L_x_794:
        /* <DEDUP_REMOVED lines=37> */
.L_x_797:
[----:B------:R-:W-:Y:S05]  /*2330*/  BSYNC B0 ;  /* 0x0000000000007941 */ /* 0x000fea0003800000 */
.L_x_796:
        /* <DEDUP_REMOVED lines=35> */
.L_x_799:
[----:B------:R-:W-:Y:S05]  /*2570*/  BSYNC B0 ;  /* 0x0000000000007941 */ /* 0x000fea0003800000 */
.L_x_798:
        /* <DEDUP_REMOVED lines=37> */
.L_x_801:
[----:B------:R-:W-:Y:S05]  /*27d0*/  BSYNC B0 ;  /* 0x0000000000007941 */ /* 0x000fea0003800000 */
.L_x_800:
        /* <DEDUP_REMOVED lines=35> */
.L_x_803:
[----:B------:R-:W-:Y:S05]  /*2a10*/  BSYNC B0 ;  /* 0x0000000000007941 */ /* 0x000fea0003800000 */
.L_x_802:
        /* <DEDUP_REMOVED lines=42> */
.L_x_805:
[----:B------:R-:W-:Y:S05]  /*2cc0*/  BSYNC B0 ;  /* 0x0000000000007941 */ /* 0x000fea0003800000 */
.L_x_804:
        /* <DEDUP_REMOVED lines=33> */
.L_x_807:
[----:B------:R-:W-:Y:S05]  /*2ee0*/  BSYNC B0 ;  /* 0x0000000000007941 */ /* 0x000fea0003800000 */
.L_x_806:
        /* <DEDUP_REMOVED lines=33> */
.L_x_809:
[----:B------:R-:W-:Y:S05]  /*3100*/  BSYNC B0 ;  /* 0x0000000000007941 */ /* 0x000fea0003800000 */
.L_x_808:
        /* <DEDUP_REMOVED lines=33> */
.L_x_811:
[----:B------:R-:W-:Y:S05]  /*3320*/  BSYNC B0 ;  /* 0x0000000000007941 */ /* 0x000fea0003800000 */
.L_x_810:
        /* <DEDUP_REMOVED lines=33> */
.L_x_813:
[----:B------:R-:W-:Y:S05]  /*3540*/  BSYNC B0 ;  /* 0x0000000000007941 */ /* 0x000fea0003800000 */
.L_x_812:
        /* <DEDUP_REMOVED lines=33> */
.L_x_815:
[----:B------:R-:W-:Y:S05]  /*3760*/  BSYNC B0 ;  /* 0x0000000000007941 */ /* 0x000fea0003800000 */
.L_x_814:
        /* <DEDUP_REMOVED lines=33> */
.L_x_817:
[----:B------:R-:W-:Y:S05]  /*3980*/  BSYNC B0 ;  /* 0x0000000000007941 */ /* 0x000fea0003800000 */
.L_x_816:
        /* <DEDUP_REMOVED lines=20> */
.L_x_824:
[----:B------:R-:W-:Y:S01]  /*3ad0*/  ULDC UR14, c[0x0][0x180] ;  /* 0x00006000000e7ab9 */ /* 0x000fe20000000800 */
[----:B------:R-:W-:Y:S01]  /*3ae0*/  IMAD.WIDE.U32 R40, R75, c[0x0][0x180], RZ ;  /* 0x000060004b287a25 */ /* 0x000fe200078e00ff */
[----:B------:R-:W-:-:S02]  /*3af0*/  UIMAD UR14, UR21, UR14, URZ ;  /* 0x0000000e150e72a4 */ /* 0x000fc4000f8e023f */
[----:B------:R-:W-:Y:S02]  /*3b00*/  USHF.R.S32.HI UR15, URZ, 0x1f, UR7 ;  /* 0x0000001f3f0f7899 */ /* 0x000fe40008011407 */
[----:B------:R-:W-:Y:S02]  /*3b10*/  ULDC.64 UR16, c[0x0][0x188] ;  /* 0x0000620000107ab9 */ /* 0x000fe40000000a00 */
[----:B------:R-:W-:Y:S01]  /*3b20*/  MOV R42, UR14 ;  /* 0x0000000e002a7c02 */ /* 0x000fe20008000f00 */
[----:B------:R-:W-:Y:S01]  /*3b30*/  UIMAD UR14, UR15, UR16, URZ ;  /* 0x000000100f0e72a4 */ /* 0x000fe2000f8e023f */
[----:B------:R-:W-:Y:S01]  /*3b40*/  IADD3 R44, R71, R70, RZ ;  /* 0x00000046472c7210 */ /* 0x000fe20007ffe0ff */
        /* <DEDUP_REMOVED lines=8> */
[----:B------:R-:W-:-:S05]  /*3bd0*/  LEA.HI.X R43, R40, c[0x0][0x224], R41, 0x3, P0 ;  /* 0x00008900282b7a11 */ /* 0x000fca00000f1c29 */
[----:B------:R0:W2:Y:S01]  /*3be0*/  LDG.E.64 R40, [R42.64] ;  /* 0x000000162a287981 */ /* 0x0000a2000c1e1b00 */
[----:B------:R-:W-:Y:S01]  /*3bf0*/  UMOV UR17, 0xfffffc00 ;  /* 0xfffffc0000117882 */ /* 0x000fe20000000000 */
[--C-:B------:R-:W-:Y:S01]  /*3c00*/  SHF.R.S32.HI R45, RZ, 0x1f, R44.reuse ;  /* 0x0000001fff2d7819 */ /* 0x100fe2000001142c */
[----:B------:R-:W-:Y:S01]  /*3c10*/  ULDC UR14, c[0x0][0x168] ;  /* 0x00005a00000e7ab9 */ /* 0x000fe20000000800 */
[----:B------:R-:W-:Y:S01]  /*3c20*/  MOV R47, UR7 ;  /* 0x00000007002f7c02 */ /* 0x000fe20008000f00 */
[----:B------:R-:W-:Y:S01]  /*3c30*/  UIMAD UR17, UR6, UR17, UR14 ;  /* 0x00000011061172a4 */ /* 0x000fe2000f8e020e */
[----:B------:R-:W-:Y:S01]  /*3c40*/  CS2R R118, SRZ ;  /* 0x0000000000767805 */ /* 0x000fe2000001ff00 */
[----:B------:R-:W-:Y:S01]  /*3c50*/  UIMAD UR14, UR15, UR18, URZ ;  /* 0x000000120f0e72a4 */ /* 0x000fe2000f8e023f */
[----:B------:R-:W-:Y:S01]  /*3c60*/  HFMA2.MMA R130, -RZ, RZ, 0, 0 ;  /* 0x00000000ff827435 */ /* 0x000fe200000001ff */
[----:B------:R-:W-:Y:S01]  /*3c70*/  USHF.L.U32 UR16, UR17, 0x1, URZ ;  /* 0x0000000111107899 */ /* 0x000fe2000800063f */
[----:B------:R-:W-:Y:S01]  /*3c80*/  IMAD.WIDE.U32 R46, R47, c[0x0][0x1c0], R44 ;  /* 0x000070002f2e7a25 */ /* 0x000fe200078e002c */
[----:B------:R-:W-:Y:S01]  /*3c90*/  UIMAD UR14, UR7, UR19, UR14 ;  /* 0x00000013070e72a4 */ /* 0x000fe2000f8e020e */
[----:B0-----:R-:W-:-:S02]  /*3ca0*/  IADD3 R42, R44, 0x40, RZ ;  /* 0x000000402c2a7810 */ /* 0x001fc40007ffe0ff */
[C---:B------:R-:W-:Y:S01]  /*3cb0*/  IADD3 R43, R44.reuse, 0x60, RZ ;  /* 0x000000602c2b7810 */ /* 0x040fe20007ffe0ff */
[----:B------:R-:W-:Y:S01]  /*3cc0*/  CS2R R128, SRZ ;  /* 0x0000000000807805 */ /* 0x000fe2000001ff00 */
[C---:B------:R-:W-:Y:S01]  /*3cd0*/  IADD3 R45, R44.reuse, 0x20, RZ ;  /* 0x000000202c2d7810 */ /* 0x040fe20007ffe0ff */
[----:B------:R-:W-:Y:S01]  /*3ce0*/  CS2R R124, SRZ ;  /* 0x00000000007c7805 */ /* 0x000fe2000001ff00 */
[----:B------:R-:W-:Y:S01]  /*3cf0*/  ISETP.GE.AND P2, PT, R44, UR16, PT ;  /* 0x000000102c007c0c */ /* 0x000fe2000bf46270 */
[----:B------:R-:W-:Y:S01]  /*3d00*/  CS2R R126, SRZ ;  /* 0x00000000007e7805 */ /* 0x000fe2000001ff00 */
[----:B------:R-:W-:Y:S01]  /*3d10*/  ISETP.GE.AND P4, PT, R42, UR16, PT ;  /* 0x000000102a007c0c */ /* 0x000fe2000bf86270 */
[----:B------:R-:W-:Y:S01]  /*3d20*/  CS2R R120, SRZ ;  /* 0x0000000000787805 */ /* 0x000fe2000001ff00 */
[----:B------:R-:W-:Y:S01]  /*3d30*/  ISETP.GE.AND P5, PT, R43, UR16, PT ;  /* 0x000000102b007c0c */ /* 0x000fe2000bfa6270 */
[----:B------:R-:W-:Y:S01]  /*3d40*/  CS2R R122, SRZ ;  /* 0x00000000007a7805 */ /* 0x000fe2000001ff00 */
[----:B------:R-:W-:Y:S01]  /*3d50*/  ISETP.GE.AND P3, PT, R45, UR16, PT ;  /* 0x000000102d007c0c */ /* 0x000fe2000bf66270 */
[----:B------:R-:W-:Y:S01]  /*3d60*/  CS2R R108, SRZ ;  /* 0x00000000006c7805 */ /* 0x000fe2000001ff00 */
[----:B------:R-:W-:Y:S01]  /*3d70*/  IADD3 R43, R47, UR14, RZ ;  /* 0x0000000e2f2b7c10 */ /* 0x000fe2000fffe0ff */
[----:B------:R-:W-:Y:S01]  /*3d80*/  CS2R R110, SRZ ;  /* 0x00000000006e7805 */ /* 0x000fe2000001ff00 */
[----:B------:R-:W-:Y:S01]  /*3d90*/  LEA R42, P1, R46, UR12, 0x2 ;  /* 0x0000000c2e2a7c11 */ /* 0x000fe2000f8210ff */
[----:B------:R-:W-:Y:S01]  /*3da0*/  CS2R R112, SRZ ;  /* 0x0000000000707805 */ /* 0x000fe2000001ff00 */
[----:B------:R-:W-:Y:S01]  /*3db0*/  IADD3 R45, R44, 0x80, RZ ;  /* 0x000000802c2d7810 */ /* 0x000fe20007ffe0ff */
[----:B------:R-:W-:Y:S01]  /*3dc0*/  CS2R R114, SRZ ;  /* 0x0000000000727805 */ /* 0x000fe2000001ff00 */
[----:B------:R-:W-:Y:S01]  /*3dd0*/  LEA.HI.X R43, R46, UR13, R43, 0x2, P1 ;  /* 0x0000000d2e2b7c11 */ /* 0x000fe200088f142b */
[----:B------:R-:W-:Y:S01]  /*3de0*/  HFMA2.MMA R116, -RZ, RZ, 0, 0 ;  /* 0x00000000ff747435 */ /* 0x000fe200000001ff */
[----:B------:R-:W-:Y:S01]  /*3df0*/  ISETP.GE.AND P6, PT, R45, UR16, PT ;  /* 0x000000102d007c0c */ /* 0x000fe2000bfc6270 */
[----:B------:R-:W-:Y:S01]  /*3e00*/  FMUL.FTZ R105, R39, R23 ;  /* 0x0000001727697220 */ /* 0x000fe20000410000 */
[C---:B------:R-:W-:Y:S01]  /*3e10*/  IADD3 R45, R44.reuse, 0xe0, RZ ;  /* 0x000000e02c2d7810 */ /* 0x040fe20007ffe0ff */
[----:B------:R0:W3:Y:S01]  /*3e20*/  @!P2 LDG.E R119, [R42.64] ;  /* 0x000000162a77a981 */ /* 0x0000e2000c1e1900 */
[----:B------:R-:W-:Y:S01]  /*3e30*/  IADD3 R48, R44, 0xa0, RZ ;  /* 0x000000a02c307810 */ /* 0x000fe20007ffe0ff */
[----:B------:R-:W-:Y:S01]  /*3e40*/  FMUL.FTZ R102, R56, R24 ;  /* 0x0000001838667220 */ /* 0x000fe20000410000 */
[----:B------:R-:W-:Y:S01]  /*3e50*/  IADD3 R47, R44, 0xc0, RZ ;  /* 0x000000c02c2f7810 */ /* 0x000fe20007ffe0ff */
[----:B------:R0:W4:Y:S01]  /*3e60*/  @!P4 LDG.E R129, [R42.64+0x100] ;  /* 0x000100162a81c981 */ /* 0x000122000c1e1900 */
[----:B------:R-:W-:Y:S01]  /*3e70*/  ISETP.GE.AND P2, PT, R45, UR16, PT ;  /* 0x000000102d007c0c */ /* 0x000fe2000bf46270 */
[----:B------:R-:W-:Y:S01]  /*3e80*/  ULDC.64 UR18, c[0x0][0x1a0] ;  /* 0x0000680000127ab9 */ /* 0x000fe20000000a00 */
[----:B------:R-:W-:Y:S01]  /*3e90*/  ISETP.GE.AND P0, PT, R48, UR16, PT ;  /* 0x0000001030007c0c */ /* 0x000fe2000bf06270 */
[----:B------:R0:W3:Y:S01]  /*3ea0*/  @!P3 LDG.E R130, [R42.64+0x80] ;  /* 0x000080162a82b981 */ /* 0x0000e2000c1e1900 */
[----:B------:R-:W-:-:S02]  /*3eb0*/  IADD3 R45, R44, 0x120, RZ ;  /* 0x000001202c2d7810 */ /* 0x000fc40007ffe0ff */
[----:B------:R-:W-:Y:S01]  /*3ec0*/  ISETP.GE.AND P1, PT, R47, UR16, PT ;  /* 0x000000102f007c0c */ /* 0x000fe2000bf26270 */
[----:B------:R0:W3:Y:S01]  /*3ed0*/  @!P6 LDG.E R118, [R42.64+0x200] ;  /* 0x000200162a76e981 */ /* 0x0000e2000c1e1900 */
[----:B------:R-:W-:Y:S02]  /*3ee0*/  IADD3 R46, R44, 0x100, RZ ;  /* 0x000001002c2e7810 */ /* 0x000fe40007ffe0ff */
[----:B------:R-:W-:Y:S01]  /*3ef0*/  ISETP.GE.AND P4, PT, R45, UR16, PT ;  /* 0x000000102d007c0c */ /* 0x000fe2000bf86270 */
[----:B------:R0:W3:Y:S01]  /*3f00*/  @!P5 LDG.E R124, [R42.64+0x180] ;  /* 0x000180162a7cd981 */ /* 0x0000e2000c1e1900 */
[----:B------:R-:W-:Y:S02]  /*3f10*/  ISETP.GE.AND P3, PT, R46, UR16, PT ;  /* 0x000000102e007c0c */ /* 0x000fe4000bf66270 */
[C---:B------:R-:W-:Y:S01]  /*3f20*/  IADD3 R45, R44.reuse, 0x160, RZ ;  /* 0x000001602c2d7810 */ /* 0x040fe20007ffe0ff */
[----:B------:R0:W3:Y:S01]  /*3f30*/  @!P0 LDG.E R126, [R42.64+0x280] ;  /* 0x000280162a7e8981 */ /* 0x0000e2000c1e1900 */
[----:B------:R-:W-:-:S02]  /*3f40*/  IADD3 R46, R44, 0x140, RZ ;  /* 0x000001402c2e7810 */ /* 0x000fc40007ffe0ff */
[----:B------:R-:W-:Y:S01]  /*3f50*/  ISETP.GE.AND P6, PT, R45, UR16, PT ;  /* 0x000000102d007c0c */ /* 0x000fe2000bfc6270 */
[----:B------:R0:W3:Y:S01]  /*3f60*/  @!P1 LDG.E R127, [R42.64+0x300] ;  /* 0x000300162a7f9981 */ /* 0x0000e2000c1e1900 */
[----:B------:R-:W-:Y:S02]  /*3f70*/  ISETP.GE.AND P5, PT, R46, UR16, PT ;  /* 0x000000102e007c0c */ /* 0x000fe4000bfa6270 */
[C---:B------:R-:W-:Y:S01]  /*3f80*/  IADD3 R45, R44.reuse, 0x180, RZ ;  /* 0x000001802c2d7810 */ /* 0x040fe20007ffe0ff */
[----:B------:R0:W3:Y:S01]  /*3f90*/  @!P4 LDG.E R120, [R42.64+0x480] ;  /* 0x000480162a78c981 */ /* 0x0000e2000c1e1900 */
[----:B------:R-:W-:Y:S02]  /*3fa0*/  IADD3 R46, R44, 0x1a0, RZ ;  /* 0x000001a02c2e7810 */ /* 0x000fe40007ffe0ff */
[----:B------:R-:W-:Y:S01]  /*3fb0*/  ISETP.GE.AND P0, PT, R45, UR16, PT ;  /* 0x000000102d007c0c */ /* 0x000fe2000bf06270 */
[----:B------:R0:W3:Y:S01]  /*3fc0*/  @!P2 LDG.E R128, [R42.64+0x380] ;  /* 0x000380162a80a981 */ /* 0x0000e2000c1e1900 */
[----:B------:R-:W-:-:S02]  /*3fd0*/  ISETP.GE.AND P1, PT, R46, UR16, PT ;  /* 0x000000102e007c0c */ /* 0x000fc4000bf26270 */
[C---:B------:R-:W-:Y:S01]  /*3fe0*/  IADD3 R46, R44.reuse, 0x200, RZ ;  /* 0x000002002c2e7810 */ /* 0x040fe20007ffe0ff */
        /* <DEDUP_REMOVED lines=11> */
[C---:B------:R-:W-:Y:S02]  /*40a0*/  IADD3 R48, R44.reuse, 0x280, RZ ;  /* 0x000002802c307810 */ /* 0x040fe40007ffe0ff */
[C---:B------:R-:W-:Y:S02]  /*40b0*/  IADD3 R45, R44.reuse, 0x220, RZ ;  /* 0x000002202c2d7810 */ /* 0x040fe40007ffe0ff */
[----:B------:R-:W-:Y:S02]  /*40c0*/  IADD3 R50, R44, 0x2c0, RZ ;  /* 0x000002c02c327810 */ /* 0x000fe40007ffe0ff */
[----:B------:R-:W-:-:S02]  /*40d0*/  ISETP.GE.AND P5, PT, R45, UR16, PT ;  /* 0x000000102d007c0c */ /* 0x000fc4000bfa6270 */
[C---:B------:R-:W-:Y:S02]  /*40e0*/  IADD3 R47, R44.reuse, 0x240, RZ ;  /* 0x000002402c2f7810 */ /* 0x040fe40007ffe0ff */
[C---:B------:R-:W-:Y:S02]  /*40f0*/  IADD3 R53, R44.reuse, 0x300, RZ ;  /* 0x000003002c357810 */ /* 0x040fe40007ffe0ff */
[----:B------:R-:W-:Y:S02]  /*4100*/  ISETP.GE.AND P6, PT, R47, UR16, PT ;  /* 0x000000102f007c0c */ /* 0x000fe4000bfc6270 */
[----:B------:R-:W-:Y:S01]  /*4110*/  IADD3 R79, R44, 0x380, RZ ;  /* 0x000003802c4f7810 */ /* 0x000fe20007ffe0ff */
[----:B--2---:R-:W-:-:S04]  /*4120*/  FMUL.FTZ R46, R41, R32 ;  /* 0x00000020292e7220 */ /* 0x004fc80000410000 */
[----:B------:R-:W-:Y:S01]  /*4130*/  FMUL.RZ R52, R46, 0.15915493667125701904 ;  /* 0x3e22f9832e347820 */ /* 0x000fe2000040c000 */
[----:B------:R-:W-:Y:S01]  /*4140*/  MOV R46, RZ ;  /* 0x000000ff002e7202 */ /* 0x000fe20000000f00 */
[----:B------:R-:W-:-:S05]  /*4150*/  FMUL.FTZ R51, R41, R31 ;  /* 0x0000001f29337220 */ /* 0x000fca0000410000 */
[----:B------:R0:W2:Y:S01]  /*4160*/  @!P1 LDG.E R46, [R42.64+0x680] ;  /* 0x000680162a2e9981 */ /* 0x0000a2000c1e1900 */
[----:B------:R-:W-:Y:S02]  /*4170*/  ISETP.GE.AND P1, PT, R48, UR16, PT ;  /* 0x0000001030007c0c */ /* 0x000fe4000bf26270 */
[----:B------:R-:W-:Y:S01]  /*4180*/  CS2R R48, SRZ ;  /* 0x0000000000307805 */ /* 0x000fe2000001ff00 */
[----:B------:R-:W-:-:S05]  /*4190*/  FMUL.RZ R54, R51, 0.15915493667125701904 ;  /* 0x3e22f98333367820 */ /* 0x000fca000040c000 */
[----:B------:R0:W2:Y:S01]  /*41a0*/  @!P3 LDG.E R49, [R42.64+0x780] ;  /* 0x000780162a31b981 */ /* 0x0000a2000c1e1900 */
[----:B------:R-:W-:Y:S02]  /*41b0*/  ISETP.GE.AND P3, PT, R50, UR16, PT ;  /* 0x0000001032007c0c */ /* 0x000fe4000bf66270 */
[----:B------:R-:W-:Y:S01]  /*41c0*/  CS2R R50, SRZ ;  /* 0x0000000000327805 */ /* 0x000fe2000001ff00 */
[----:B------:R-:W-:Y:S01]  /*41d0*/  FMUL.FTZ R47, R40, 1.4426950216293334961 ;  /* 0x3fb8aa3b282f7820 */ /* 0x000fe20000410000 */
[----:B------:R-:W-:Y:S01]  /*41e0*/  MUFU.SIN R45, R52 ;  /* 0x00000034002d7308 */ /* 0x000fe20000000400 */
[----:B------:R-:W-:Y:S01]  /*41f0*/  IADD3 R40, R44, 0x2a0, RZ ;  /* 0x000002a02c287810 */ /* 0x000fe20007ffe0ff */
[----:B------:R0:W2:Y:S04]  /*4200*/  @!P2 LDG.E R48, [R42.64+0x700] ;  /* 0x000700162a30a981 */ /* 0x0000a8000c1e1900 */
[----:B------:R0:W2:Y:S01]  /*4210*/  @!P5 LDG.E R51, [R42.64+0x880] ;  /* 0x000880162a33d981 */ /* 0x0000a2000c1e1900 */
[----:B------:R-:W-:Y:S01]  /*4220*/  ISETP.GE.AND P5, PT, R53, UR16, PT ;  /* 0x0000001035007c0c */ /* 0x000fe2000bfa6270 */
[----:B------:R1:W-:Y:S01]  /*4230*/  MUFU.COS R76, R52 ;  /* 0x00000034004c7308 */ /* 0x0003e20000000000 */
[----:B------:R-:W-:Y:S01]  /*4240*/  ISETP.GE.AND P2, PT, R40, UR16, PT ;  /* 0x0000001028007c0c */ /* 0x000fe2000bf46270 */
[----:B------:R0:W2:Y:S01]  /*4250*/  @!P4 LDG.E R50, [R42.64+0x800] ;  /* 0x000800162a32c981 */ /* 0x0000a2000c1e1900 */
[----:B------:R-:W-:Y:S01]  /*4260*/  IADD3 R40, R44, 0x2e0, RZ ;  /* 0x000002e02c287810 */ /* 0x000fe20007ffe0ff */
[----:B------:R-:W-:-:S02]  /*4270*/  FMUL.FTZ R55, R41, R29 ;  /* 0x0000001d29377220 */ /* 0x000fc40000410000 */
[----:B------:R0:W2:Y:S01]  /*4280*/  @!P3 LDG.E R108, [R42.64+0xb00] ;  /* 0x000b00162a6cb981 */ /* 0x0000a2000c1e1900 */
[----:B-1----:R-:W-:Y:S01]  /*4290*/  CS2R R52, SRZ ;  /* 0x0000000000347805 */ /* 0x002fe2000001ff00 */
[----:B------:R-:W-:Y:S01]  /*42a0*/  ISETP.GE.AND P4, PT, R40, UR16, PT ;  /* 0x0000001028007c0c */ /* 0x000fe2000bf86270 */
[----:B------:R-:W-:Y:S01]  /*42b0*/  MUFU.SIN R78, R54 ;  /* 0x00000036004e7308 */ /* 0x000fe20000000400 */
[----:B------:R-:W-:Y:S02]  /*42c0*/  IADD3 R40, R44, 0x320, RZ ;  /* 0x000003202c287810 */ /* 0x000fe40007ffe0ff */
[----:B------:R0:W2:Y:S04]  /*42d0*/  @!P5 LDG.E R110, [R42.64+0xc00] ;  /* 0x000c00162a6ed981 */ /* 0x0000a8000c1e1900 */
[----:B------:R0:W2:Y:S01]  /*42e0*/  @!P6 LDG.E R52, [R42.64+0x900] ;  /* 0x000900162a34e981 */ /* 0x0000a2000c1e1900 */
[----:B------:R-:W-:-:S03]  /*42f0*/  FMUL.RZ R85, R55, 0.15915493667125701904 ;  /* 0x3e22f98337557820 */ /* 0x000fc6000040c000 */
[----:B------:R0:W2:Y:S01]  /*4300*/  @!P0 LDG.E R53, [R42.64+0x980] ;  /* 0x000980162a358981 */ /* 0x0000a2000c1e1900 */
[----:B------:R1:W-:Y:S01]  /*4310*/  MUFU.COS R80, R54 ;  /* 0x0000003600507308 */ /* 0x0003e20000000000 */
[----:B------:R-:W-:Y:S02]  /*4320*/  ISETP.GE.AND P6, PT, R40, UR16, PT ;  /* 0x0000001028007c0c */ /* 0x000fe4000bfc6270 */
[----:B------:R-:W-:Y:S01]  /*4330*/  IADD3 R40, R44, 0x340, RZ ;  /* 0x000003402c287810 */ /* 0x000fe20007ffe0ff */
[----:B------:R0:W2:Y:S01]  /*4340*/  @!P4 LDG.E R109, [R42.64+0xb80] ;  /* 0x000b80162a6dc981 */ /* 0x0000a2000c1e1900 */
[----:B-1----:R-:W-:Y:S02]  /*4350*/  CS2R R54, SRZ ;  /* 0x0000000000367805 */ /* 0x002fe4000001ff00 */
[----:B------:R-:W-:Y:S02]  /*4360*/  ISETP.GE.AND P0, PT, R40, UR16, PT ;  /* 0x0000001028007c0c */ /* 0x000fe4000bf06270 */
[----:B------:R-:W-:-:S05]  /*4370*/  IADD3 R40, R44, 0x360, RZ ;  /* 0x000003602c287810 */ /* 0x000fca0007ffe0ff */
[----:B------:R0:W2:Y:S04]  /*4380*/  @!P6 LDG.E R111, [R42.64+0xc80] ;  /* 0x000c80162a6fe981 */ /* 0x0000a8000c1e1900 */
[----:B------:R0:W2:Y:S01]  /*4390*/  @!P1 LDG.E R54, [R42.64+0xa00] ;  /* 0x000a00162a369981 */ /* 0x0000a2000c1e1900 */
[----:B------:R-:W-:Y:S02]  /*43a0*/  ISETP.GE.AND P1, PT, R40, UR16, PT ;  /* 0x0000001028007c0c */ /* 0x000fe4000bf26270 */
[----:B------:R-:W-:Y:S01]  /*43b0*/  IADD3 R40, R44, 0x3a0, RZ ;  /* 0x000003a02c287810 */ /* 0x000fe20007ffe0ff */
[----:B------:R0:W2:Y:S01]  /*43c0*/  @!P2 LDG.E R55, [R42.64+0xa80] ;  /* 0x000a80162a37a981 */ /* 0x0000a2000c1e1900 */
[----:B------:R-:W-:Y:S02]  /*43d0*/  ISETP.GE.AND P2, PT, R79, UR16, PT ;  /* 0x000000104f007c0c */ /* 0x000fe4000bf46270 */
[----:B------:R-:W-:Y:S01]  /*43e0*/  ISETP.GE.AND P3, PT, R40, UR16, PT ;  /* 0x0000001028007c0c */ /* 0x000fe2000bf66270 */
[----:B------:R0:W2:Y:S06]  /*43f0*/  @!P0 LDG.E R112, [R42.64+0xd00] ;  /* 0x000d00162a708981 */ /* 0x0000ac000c1e1900 */
[----:B------:R0:W2:Y:S04]  /*4400*/  @!P1 LDG.E R113, [R42.64+0xd80] ;  /* 0x000d80162a719981 */ /* 0x0000a8000c1e1900 */
[----:B------:R0:W2:Y:S04]  /*4410*/  @!P2 LDG.E R114, [R42.64+0xe00] ;  /* 0x000e00162a72a981 */ /* 0x0000a8000c1e1900 */
[----:B------:R0:W2:Y:S01]  /*4420*/  @!P3 LDG.E R115, [R42.64+0xe80] ;  /* 0x000e80162a73b981 */ /* 0x0000a2000c1e1900 */
[----:B------:R-:W-:-:S04]  /*4430*/  IADD3 R79, R44, 0x3c0, RZ ;  /* 0x000003c02c4f7810 */ /* 0x000fc80007ffe0ff */
[----:B------:R-:W-:-:S13]  /*4440*/  ISETP.GE.AND P4, PT, R79, UR16, PT ;  /* 0x000000104f007c0c */ /* 0x000fda000bf86270 */
[----:B------:R0:W2:Y:S01]  /*4450*/  @!P4 LDG.E R116, [R42.64+0xf00] ;  /* 0x000f00162a74c981 */ /* 0x0000a2000c1e1900 */
[----:B------:R-:W-:-:S04]  /*4460*/  FMUL.FTZ R40, R41, R26 ;  /* 0x0000001a29287220 */ /* 0x000fc80000410000 */
[----:B------:R-:W-:Y:S02]  /*4470*/  FMUL.RZ R79, R40, 0.15915493667125701904 ;  /* 0x3e22f983284f7820 */ /* 0x000fe4000040c000 */
[----:B------:R-:W-:-:S04]  /*4480*/  FMUL.FTZ R40, R41, R25 ;  /* 0x0000001929287220 */ /* 0x000fc80000410000 */
[----:B------:R-:W-:Y:S02]  /*4490*/  FMUL.RZ R91, R40, 0.15915493667125701904 ;  /* 0x3e22f983285b7820 */ /* 0x000fe4000040c000 */
[C---:B------:R-:W-:Y:S01]  /*44a0*/  FMUL.FTZ R40, R41.reuse, R24 ;  /* 0x0000001829287220 */ /* 0x040fe20000410000 */
[----:B------:R-:W-:Y:S03]  /*44b0*/  MUFU.SIN R86, R79 ;  /* 0x0000004f00567308 */ /* 0x000fe60000000400 */
[----:B------:R-:W-:Y:S02]  /*44c0*/  FMUL.RZ R92, R40, 0.15915493667125701904 ;  /* 0x3e22f983285c7820 */ /* 0x000fe4000040c000 */
[----:B------:R-:W-:-:S03]  /*44d0*/  FMUL.FTZ R40, R41, R23 ;  /* 0x0000001729287220 */ /* 0x000fc60000410000 */
[----:B------:R1:W-:Y:S01]  /*44e0*/  MUFU.COS R88, R79 ;  /* 0x0000004f00587308 */ /* 0x0003e20000000000 */
[----:B------:R-:W-:Y:S02]  /*44f0*/  FMUL.RZ R96, R40, 0.15915493667125701904 ;  /* 0x3e22f98328607820 */ /* 0x000fe4000040c000 */
[----:B------:R-:W-:Y:S01]  /*4500*/  FMUL.FTZ R94, R47, R23 ;  /* 0x000000172f5e7220 */ /* 0x000fe20000410000 */
[----:B-1----:R-:W-:-:S04]  /*4510*/  SHF.L.U32 R79, R73, 0x4, RZ ;  /* 0x00000004494f7819 */ /* 0x002fc800000006ff */
[C---:B------:R-:W-:Y:S01]  /*4520*/  IADD3 R40, R79.reuse, 0x1, RZ ;  /* 0x000000014f287810 */ /* 0x040fe20007ffe0ff */
[----:B------:R-:W-:Y:S01]  /*4530*/  MUFU.SIN R82, R85 ;  /* 0x0000005500527308 */ /* 0x000fe20000000400 */
[----:B------:R-:W-:Y:S02]  /*4540*/  IADD3 R44, R44, 0x3e0, RZ ;  /* 0x000003e02c2c7810 */ /* 0x000fe40007ffe0ff */
[----:B------:R-:W-:Y:S02]  /*4550*/  ISETP.GE.U32.AND P0, PT, R40, UR17, PT ;  /* 0x0000001128007c0c */ /* 0x000fe4000bf06070 */
[----:B------:R-:W-:-:S03]  /*4560*/  IADD3 R40, R79, 0x3, RZ ;  /* 0x000000034f287810 */ /* 0x000fc60007ffe0ff */
[----:B------:R-:W-:Y:S01]  /*4570*/  MUFU.COS R83, R85 ;  /* 0x0000005500537308 */ /* 0x000fe20000000000 */
[----:B------:R-:W-:Y:S02]  /*4580*/  ISETP.GE.AND P3, PT, R44, UR16, PT ;  /* 0x000000102c007c0c */ /* 0x000fe4000bf66270 */
[----:B------:R-:W-:Y:S02]  /*4590*/  IADD3 R44, R79, 0x4, RZ ;  /* 0x000000044f2c7810 */ /* 0x000fe40007ffe0ff */
[----:B------:R-:W-:-:S03]  /*45a0*/  ISETP.GE.U32.AND P2, PT, R40, UR17, PT ;  /* 0x0000001128007c0c */ /* 0x000fc6000bf46070 */
[----:B------:R-:W-:Y:S01]  /*45b0*/  MUFU.SIN R85, R91 ;  /* 0x0000005b00557308 */ /* 0x000fe20000000400 */
[C---:B------:R-:W-:Y:S02]  /*45c0*/  IADD3 R90, R79.reuse, 0x2, RZ ;  /* 0x000000024f5a7810 */ /* 0x040fe40007ffe0ff */
[----:B------:R-:W-:-:S05]  /*45d0*/  IADD3 R40, R79, 0x5, RZ ;  /* 0x000000054f287810 */ /* 0x000fca0007ffe0ff */
[----:B------:R1:W-:Y:S01]  /*45e0*/  MUFU.COS R89, R91 ;  /* 0x0000005b00597308 */ /* 0x0003e20000000000 */
[----:B------:R-:W-:-:S07]  /*45f0*/  ISETP.GE.U32.AND P6, PT, R44, UR17, PT ;  /* 0x000000112c007c0c */ /* 0x000fce000bfc6070 */
[----:B------:R-:W-:Y:S01]  /*4600*/  MUFU.SIN R97, R96 ;  /* 0x0000006000617308 */ /* 0x000fe20000000400 */
[----:B-1----:R-:W-:-:S07]  /*4610*/  FMUL.FTZ R91, R47, R24 ;  /* 0x000000182f5b7220 */ /* 0x002fce0000410000 */
[----:B------:R1:W-:Y:S08]  /*4620*/  MUFU.COS R99, R96 ;  /* 0x0000006000637308 */ /* 0x0003f00000000000 */
[----:B------:R-:W0:Y:S01]  /*4630*/  MUFU.EX2 R94, R94 ;  /* 0x0000005e005e7308 */ /* 0x000e220000000800 */
[----:B------:R-:W-:Y:S01]  /*4640*/  ISETP.GE.U32.AND P1, PT, R90, UR17, PT ;  /* 0x000000115a007c0c */ /* 0x000fe2000bf26070 */
[----:B------:R-:W-:Y:S01]  /*4650*/  FMUL.FTZ R90, R47, R25 ;  /* 0x000000192f5a7220 */ /* 0x000fe20000410000 */
[----:B------:R-:W-:-:S05]  /*4660*/  IADD3 R44, R79, 0x6, RZ ;  /* 0x000000064f2c7810 */ /* 0x000fca0007ffe0ff */
[----:B------:R-:W-:Y:S01]  /*4670*/  MUFU.SIN R93, R92 ;  /* 0x0000005c005d7308 */ /* 0x000fe20000000400 */
[----:B------:R-:W-:Y:S02]  /*4680*/  ISETP.GE.U32.AND P5, PT, R40, UR17, PT ;  /* 0x0000001128007c0c */ /* 0x000fe4000bfa6070 */
[----:B------:R-:W-:-:S05]  /*4690*/  MOV R40, RZ ;  /* 0x000000ff00287202 */ /* 0x000fca0000000f00 */
[----:B------:R-:W-:Y:S01]  /*46a0*/  MUFU.COS R95, R92 ;  /* 0x0000005c005f7308 */ /* 0x000fe20000000000 */
[----:B------:R-:W-:Y:S01]  /*46b0*/  ISETP.GE.U32.AND P4, PT, R44, UR17, PT ;  /* 0x000000112c007c0c */ /* 0x000fe2000bf86070 */
[----:B------:R0:W2:Y:S06]  /*46c0*/  @!P3 LDG.E R40, [R42.64+0xf80] ;  /* 0x000f80162a28b981 */ /* 0x0000ac000c1e1900 */
[----:B------:R-:W3:Y:S01]  /*46d0*/  MUFU.EX2 R92, R91 ;  /* 0x0000005b005c7308 */ /* 0x000ee20000000800 */
[----:B-1----:R-:W-:Y:S01]  /*46e0*/  IADD3 R96, R79, 0x9, RZ ;  /* 0x000000094f607810 */ /* 0x002fe20007ffe0ff */
[----:B------:R-:W-:-:S02]  /*46f0*/  FMUL.FTZ R44, R41, R27 ;  /* 0x0000001b292c7220 */ /* 0x000fc40000410000 */
[----:B0-----:R-:W-:Y:S01]  /*4700*/  FMUL.FTZ R97, R94, R97 ;  /* 0x000000615e617220 */ /* 0x001fe20000410000 */
[----:B------:R-:W-:Y:S01]  /*4710*/  ISETP.GE.U32.AND P3, PT, R96, UR17, PT ;  /* 0x0000001160007c0c */ /* 0x000fe2000bf66070 */
[----:B------:R-:W-:Y:S02]  /*4720*/  FMUL.FTZ R99, R94, R99 ;  /* 0x000000635e637220 */ /* 0x000fe40000410000 */
[----:B------:R-:W0:Y:S01]  /*4730*/  MUFU.EX2 R90, R90 ;  /* 0x0000005a005a7308 */ /* 0x000e220000000800 */
[----:B------:R-:W-:Y:S01]  /*4740*/  FMUL.RZ R96, R44, 0.15915493667125701904 ;  /* 0x3e22f9832c607820 */ /* 0x000fe2000040c000 */
[----:B------:R-:W-:Y:S01]  /*4750*/  IADD3 R44, R79, 0x8, RZ ;  /* 0x000000084f2c7810 */ /* 0x000fe20007ffe0ff */
[----:B------:R-:W-:Y:S01]  /*4760*/  FMUL.FTZ R87, R47, R26 ;  /* 0x0000001a2f577220 */ /* 0x000fe20000410000 */
[----:B------:R-:W-:Y:S02]  /*4770*/  FSEL R107, R97, RZ, !P3 ;  /* 0x000000ff616b7208 */ /* 0x000fe40005800000 */
[----:B------:R-:W-:-:S02]  /*4780*/  FSEL R106, R99, 1, !P3 ;  /* 0x3f800000636a7808 */ /* 0x000fc40005800000 */
[----:B------:R-:W-:Y:S01]  /*4790*/  FSEL R105, R105, RZ, !P3 ;  /* 0x000000ff69697208 */ /* 0x000fe20005800000 */
[----:B---3--:R-:W-:Y:S01]  /*47a0*/  FMUL.FTZ R95, R92, R95 ;  /* 0x0000005f5c5f7220 */ /* 0x008fe20000410000 */
[----:B------:R-:W-:Y:S01]  /*47b0*/  ISETP.GE.U32.AND P3, PT, R44, UR17, PT ;  /* 0x000000112c007c0c */ /* 0x000fe2000bf66070 */
[----:B------:R-:W-:Y:S01]  /*47c0*/  FMUL.FTZ R104, R92, R93 ;  /* 0x0000005d5c687220 */ /* 0x000fe20000410000 */
[----:B------:R-:W-:Y:S01]  /*47d0*/  IADD3 R42, R79, 0x7, RZ ;  /* 0x000000074f2a7810 */ /* 0x000fe20007ffe0ff */
[----:B------:R-:W1:Y:S01]  /*47e0*/  MUFU.EX2 R87, R87 ;  /* 0x0000005700577308 */ /* 0x000e620000000800 */
[----:B------:R-:W-:Y:S02]  /*47f0*/  FSEL R103, R95, 1, !P3 ;  /* 0x3f8000005f677808 */ /* 0x000fe40005800000 */
[----:B------:R-:W-:Y:S02]  /*4800*/  FSEL R104, R104, RZ, !P3 ;  /* 0x000000ff68687208 */ /* 0x000fe40005800000 */
[----:B------:R-:W-:-:S02]  /*4810*/  FSEL R102, R102, RZ, !P3 ;  /* 0x000000ff66667208 */ /* 0x000fc40005800000 */
[----:B------:R-:W-:Y:S01]  /*4820*/  ISETP.GE.U32.AND P3, PT, R42, UR17, PT ;  /* 0x000000112a007c0c */ /* 0x000fe2000bf66070 */
[-C--:B------:R-:W-:Y:S02]  /*4830*/  FMUL.FTZ R42, R41, R28.reuse ;  /* 0x0000001c292a7220 */ /* 0x080fe40000410000 */
[C---:B------:R-:W-:Y:S02]  /*4840*/  FMUL.FTZ R43, R47.reuse, R27 ;  /* 0x0000001b2f2b7220 */ /* 0x040fe40000410000 */
[----:B------:R-:W-:Y:S02]  /*4850*/  FMUL.FTZ R84, R47, R28 ;  /* 0x0000001c2f547220 */ /* 0x000fe40000410000 */
[C---:B0-----:R-:W-:Y:S02]  /*4860*/  FMUL.FTZ R89, R90.reuse, R89 ;  /* 0x000000595a597220 */ /* 0x041fe40000410000 */
[----:B------:R-:W-:Y:S01]  /*4870*/  FMUL.FTZ R85, R90, R85 ;  /* 0x000000555a557220 */ /* 0x000fe20000410000 */
[----:B------:R-:W-:Y:S01]  /*4880*/  MUFU.SIN R91, R96 ;  /* 0x00000060005b7308 */ /* 0x000fe20000000400 */
[----:B------:R-:W-:-:S03]  /*4890*/  FMUL.RZ R90, R42, 0.15915493667125701904 ;  /* 0x3e22f9832a5a7820 */ /* 0x000fc6000040c000 */
[----:B------:R-:W-:-:S04]  /*48a0*/  FSEL R101, R85, RZ, !P3 ;  /* 0x000000ff55657208 */ /* 0x000fc80005800000 */
[----:B------:R0:W-:Y:S01]  /*48b0*/  MUFU.COS R93, R96 ;  /* 0x00000060005d7308 */ /* 0x0001e20000000000 */
[----:B------:R-:W-:-:S07]  /*48c0*/  FMUL.FTZ R85, R47, R29 ;  /* 0x0000001d2f557220 */ /* 0x000fce0000410000 */
[----:B------:R-:W3:Y:S01]  /*48d0*/  MUFU.EX2 R44, R43 ;  /* 0x0000002b002c7308 */ /* 0x000ee20000000800 */
[----:B------:R-:W-:Y:S01]  /*48e0*/  FMUL.FTZ R99, R57, R25 ;  /* 0x0000001939637220 */ /* 0x000fe20000410000 */
[----:B------:R-:W-:-:S06]  /*48f0*/  IADD3 R42, R79, 0xa, RZ ;  /* 0x0000000a4f2a7810 */ /* 0x000fcc0007ffe0ff */
[----:B------:R-:W-:Y:S01]  /*4900*/  MUFU.EX2 R84, R84 ;  /* 0x0000005400547308 */ /* 0x000fe20000000800 */
[----:B-1----:R-:W-:-:S07]  /*4910*/  FMUL.FTZ R88, R87, R88 ;  /* 0x0000005857587220 */ /* 0x002fce0000410000 */
[----:B------:R-:W1:Y:S01]  /*4920*/  MUFU.SIN R43, R90 ;  /* 0x0000005a002b7308 */ /* 0x000e620000000400 */
[----:B------:R-:W-:Y:S01]  /*4930*/  FMUL.FTZ R86, R87, R86 ;  /* 0x0000005657567220 */ /* 0x000fe20000410000 */
[----:B------:R-:W-:Y:S01]  /*4940*/  FSEL R100, R89, 1, !P3 ;  /* 0x3f80000059647808 */ /* 0x000fe20005800000 */
[----:B0-----:R-:W-:Y:S01]  /*4950*/  FMUL.FTZ R96, R58, R26 ;  /* 0x0000001a3a607220 */ /* 0x001fe20000410000 */
[----:B------:R-:W-:Y:S02]  /*4960*/  FSEL R99, R99, RZ, !P3 ;  /* 0x000000ff63637208 */ /* 0x000fe40005800000 */
[----:B------:R-:W-:Y:S02]  /*4970*/  ISETP.GE.U32.AND P3, PT, R42, UR17, PT ;  /* 0x000000112a007c0c */ /* 0x000fe4000bf66070 */
[----:B------:R-:W0:Y:S01]  /*4980*/  MUFU.COS R87, R90 ;  /* 0x0000005a00577308 */ /* 0x000e220000000000 */
[----:B------:R-:W-:Y:S01]  /*4990*/  IADD3 R42, R79, 0xb, RZ ;  /* 0x0000000b4f2a7810 */ /* 0x000fe20007ffe0ff */
[----:B---3--:R-:W-:-:S06]  /*49a0*/  FMUL.FTZ R93, R44, R93 ;  /* 0x0000005d2c5d7220 */ /* 0x008fcc0000410000 */
[----:B------:R-:W3:Y:S01]  /*49b0*/  MUFU.EX2 R85, R85 ;  /* 0x0000005500557308 */ /* 0x000ee20000000800 */
[----:B------:R-:W-:Y:S01]  /*49c0*/  FMUL.FTZ R91, R44, R91 ;  /* 0x0000005b2c5b7220 */ /* 0x000fe20000410000 */
[----:B------:R-:W-:Y:S01]  /*49d0*/  FSEL R98, R86, RZ, !P4 ;  /* 0x000000ff56627208 */ /* 0x000fe20006000000 */
[----:B------:R-:W-:Y:S01]  /*49e0*/  FMUL.FTZ R44, R59, R27 ;  /* 0x0000001b3b2c7220 */ /* 0x000fe20000410000 */
[----:B------:R-:W-:Y:S01]  /*49f0*/  FSEL R97, R88, 1, !P4 ;  /* 0x3f80000058617808 */ /* 0x000fe20006000000 */
[----:B------:R-:W-:Y:S01]  /*4a00*/  FMUL.FTZ R77, R47, R32 ;  /* 0x000000202f4d7220 */ /* 0x000fe20000410000 */
[----:B------:R-:W-:Y:S01]  /*4a10*/  FSEL R96, R96, RZ, !P4 ;  /* 0x000000ff60607208 */ /* 0x000fe20006000000 */
[----:B-1----:R-:W-:Y:S01]  /*4a20*/  FMUL.FTZ R92, R84, R43 ;  /* 0x0000002b545c7220 */ /* 0x002fe20000410000 */
[----:B------:R-:W-:Y:S01]  /*4a30*/  ISETP.GE.U32.AND P4, PT, R42, UR17, PT ;  /* 0x000000112a007c0c */ /* 0x000fe2000bf86070 */
[----:B------:R-:W-:Y:S01]  /*4a40*/  ULDC UR14, c[0x0][0x198] ;  /* 0x00006600000e7ab9 */ /* 0x000fe20000000800 */
[----:B------:R-:W-:Y:S01]  /*4a50*/  IADD3 R42, R79, 0xc, RZ ;  /* 0x0000000c4f2a7810 */ /* 0x000fe20007ffe0ff */
[----:B------:R-:W-:Y:S01]  /*4a60*/  FMUL.FTZ R43, R41, R30 ;  /* 0x0000001e292b7220 */ /* 0x000fe20000410000 */
[----:B------:R-:W-:Y:S01]  /*4a70*/  FSEL R94, R93, 1, !P5 ;  /* 0x3f8000005d5e7808 */ /* 0x000fe20006800000 */
[----:B------:R-:W-:Y:S01]  /*4a80*/  UIMAD UR14, UR21, UR14, URZ ;  /* 0x0000000e150e72a4 */ /* 0x000fe2000f8e023f */
[----:B------:R-:W-:-:S02]  /*4a90*/  FSEL R95, R91, RZ, !P5 ;  /* 0x000000ff5b5f7208 */ /* 0x000fc40006800000 */
[----:B------:R-:W-:Y:S01]  /*4aa0*/  FSEL R93, R44, RZ, !P5 ;  /* 0x000000ff2c5d7208 */ /* 0x000fe20006800000 */
[----:B------:R-:W1:Y:S01]  /*4ab0*/  MUFU.EX2 R77, R77 ;  /* 0x0000004d004d7308 */ /* 0x000e620000000800 */
[----:B------:R-:W-:Y:S01]  /*4ac0*/  ISETP.GE.U32.AND P5, PT, R42, UR17, PT ;  /* 0x000000112a007c0c */ /* 0x000fe2000bfa6070 */
[----:B------:R-:W-:Y:S02]  /*4ad0*/  FMUL.FTZ R42, R47, R30 ;  /* 0x0000001e2f2a7220 */ /* 0x000fe40000410000 */
[----:B------:R-:W-:Y:S02]  /*4ae0*/  FMUL.RZ R88, R43, 0.15915493667125701904 ;  /* 0x3e22f9832b587820 */ /* 0x000fe4000040c000 */
[----:B------:R-:W-:Y:S01]  /*4af0*/  FMUL.FTZ R81, R47, R31 ;  /* 0x0000001f2f517220 */ /* 0x000fe20000410000 */
[----:B------:R-:W-:Y:S01]  /*4b00*/  MOV R132, UR14 ;  /* 0x0000000e00847c02 */ /* 0x000fe20008000f00 */
[----:B0-----:R-:W-:Y:S01]  /*4b10*/  FMUL.FTZ R87, R84, R87 ;  /* 0x0000005754577220 */ /* 0x001fe20000410000 */
[----:B------:R0:W-:Y:S01]  /*4b20*/  MUFU.EX2 R44, R42 ;  /* 0x0000002a002c7308 */ /* 0x0001e20000000800 */
[----:B---3--:R-:W-:-:S03]  /*4b30*/  FMUL.FTZ R86, R85, R83 ;  /* 0x0000005355567220 */ /* 0x008fc60000410000 */
[----:B------:R-:W-:-:S04]  /*4b40*/  FSEL R91, R87, 1, !P6 ;  /* 0x3f800000575b7808 */ /* 0x000fc80007000000 */
[----:B------:R-:W3:Y:S01]  /*4b50*/  MUFU.SIN R83, R88 ;  /* 0x0000005800537308 */ /* 0x000ee20000000400 */
[----:B0-----:R-:W-:-:S07]  /*4b60*/  IMAD.WIDE.U32 R42, R75, c[0x0][0x198], RZ ;  /* 0x000066004b2a7a25 */ /* 0x001fce00078e00ff */
[----:B------:R-:W0:Y:S01]  /*4b70*/  MUFU.COS R89, R88 ;  /* 0x0000005800597308 */ /* 0x000e220000000000 */
[----:B------:R-:W-:-:S07]  /*4b80*/  IMAD R87, R75, c[0x0][0x19c], R132 ;  /* 0x000067004b577a24 */ /* 0x000fce00078e0284 */
[----:B------:R-:W0:Y:S01]  /*4b90*/  MUFU.EX2 R81, R81 ;  /* 0x0000005100517308 */ /* 0x000e220000000800 */
[----:B------:R-:W-:Y:S01]  /*4ba0*/  FMUL.FTZ R90, R60, R28 ;  /* 0x0000001c3c5a7220 */ /* 0x000fe20000410000 */
[----:B------:R-:W-:Y:S01]  /*4bb0*/  MOV R117, UR7 ;  /* 0x0000000700757c02 */ /* 0x000fe20008000f00 */
[----:B------:R-:W-:Y:S01]  /*4bc0*/  UIMAD UR14, UR15, UR18, URZ ;  /* 0x000000120f0e72a4 */ /* 0x000fe2000f8e023f */
[----:B------:R-:W-:Y:S01]  /*4bd0*/  IADD3 R43, R43, R87, RZ ;  /* 0x000000572b2b7210 */ /* 0x000fe20007ffe0ff */
[----:B------:R-:W-:Y:S01]  /*4be0*/  FMUL.FTZ R82, R85, R82 ;  /* 0x0000005255527220 */ /* 0x000fe20000410000 */
[----:B------:R-:W-:Y:S01]  /*4bf0*/  IADD3 R84, R79, 0xd, RZ ;  /* 0x0000000d4f547810 */ /* 0x000fe20007ffe0ff */
[C---:B-1----:R-:W-:Y:S01]  /*4c00*/  FMUL.FTZ R76, R77.reuse, R76 ;  /* 0x0000004c4d4c7220 */ /* 0x042fe20000410000 */
[----:B------:R-:W-:Y:S01]  /*4c10*/  FSEL R92, R92, RZ, !P6 ;  /* 0x000000ff5c5c7208 */ /* 0x000fe20007000000 */
[----:B------:R-:W-:Y:S01]  /*4c20*/  FMUL.FTZ R77, R77, R45 ;  /* 0x0000002d4d4d7220 */ /* 0x000fe20000410000 */
[----:B------:R-:W-:Y:S01]  /*4c30*/  FSEL R90, R90, RZ, !P6 ;  /* 0x000000ff5a5a7208 */ /* 0x000fe20007000000 */
[----:B------:R-:W-:Y:S01]  /*4c40*/  FMUL.FTZ R85, R61, R29 ;  /* 0x0000001d3d557220 */ /* 0x000fe20000410000 */
[----:B------:R-:W-:Y:S01]  /*4c50*/  UIMAD UR14, UR7, UR19, UR14 ;  /* 0x00000013070e72a4 */ /* 0x000fe2000f8e020e */
[----:B------:R-:W-:Y:S01]  /*4c60*/  SHF.L.U32 R45, R73, 0x5, RZ ;  /* 0x00000005492d7819 */ /* 0x000fe200000006ff */
[----:B------:R-:W-:Y:S01]  /*4c70*/  IMAD.WIDE.U32 R42, R117, c[0x0][0x1a0], R42 ;  /* 0x00006800752a7a25 */ /* 0x000fe200078e002a */
[----:B------:R-:W-:-:S02]  /*4c80*/  ISETP.GE.U32.AND P6, PT, R84, UR17, PT ;  /* 0x0000001154007c0c */ /* 0x000fc4000bfc6070 */
[----:B------:R-:W-:Y:S01]  /*4c90*/  IADD3 R84, R79, 0xe, RZ ;  /* 0x0000000e4f547810 */ /* 0x000fe20007ffe0ff */
[----:B---3--:R-:W-:Y:S01]  /*4ca0*/  FMUL.FTZ R83, R44, R83 ;  /* 0x000000532c537220 */ /* 0x008fe20000410000 */
[----:B------:R-:W-:Y:S01]  /*4cb0*/  FSEL R87, R82, RZ, !P2 ;  /* 0x000000ff52577208 */ /* 0x000fe20005000000 */
[----:B0-----:R-:W-:Y:S01]  /*4cc0*/  FMUL.FTZ R89, R44, R89 ;  /* 0x000000592c597220 */ /* 0x001fe20000410000 */
[----:B------:R-:W-:Y:S01]  /*4cd0*/  LOP3.LUT R45, R45, 0xfffffc00, RZ, 0xc0, !PT ;  /* 0xfffffc002d2d7812 */ /* 0x000fe200078ec0ff */
[----:B------:R-:W-:Y:S01]  /*4ce0*/  FMUL.FTZ R82, R62, R30 ;  /* 0x0000001e3e527220 */ /* 0x000fe20000410000 */
[----:B------:R-:W-:Y:S01]  /*4cf0*/  FSEL R86, R86, 1, !P2 ;  /* 0x3f80000056567808 */ /* 0x000fe20005000000 */
[----:B------:R-:W-:Y:S01]  /*4d00*/  FMUL.FTZ R80, R81, R80 ;  /* 0x0000005051507220 */ /* 0x000fe20000410000 */
[----:B------:R-:W-:Y:S01]  /*4d10*/  FSEL R85, R85, RZ, !P2 ;  /* 0x000000ff55557208 */ /* 0x000fe20005000000 */
[----:B------:R-:W-:Y:S01]  /*4d20*/  FMUL.FTZ R81, R81, R78 ;  /* 0x0000004e51517220 */ /* 0x000fe20000410000 */
[----:B------:R-:W-:Y:S01]  /*4d30*/  ISETP.GE.U32.AND P2, PT, R84, UR17, PT ;  /* 0x0000001154007c0c */ /* 0x000fe2000bf46070 */
[----:B------:R-:W-:Y:S01]  /*4d40*/  FMUL.FTZ R78, R63, R31 ;  /* 0x0000001f3f4e7220 */ /* 0x000fe20000410000 */
[----:B------:R-:W-:Y:S01]  /*4d50*/  IADD3 R131, R43, UR14, RZ ;  /* 0x0000000e2b837c10 */ /* 0x000fe2000fffe0ff */
[----:B------:R-:W-:Y:S01]  /*4d60*/  FMUL.FTZ R43, R41, R22 ;  /* 0x00000016292b7220 */ /* 0x000fe20000410000 */
[----:B------:R-:W-:-:S02]  /*4d70*/  FSEL R84, R83, RZ, !P1 ;  /* 0x000000ff53547208 */ /* 0x000fc40004800000 */
[----:B------:R-:W-:Y:S02]  /*4d80*/  FSEL R83, R89, 1, !P1 ;  /* 0x3f80000059537808 */ /* 0x000fe40004800000 */
[----:B------:R-:W-:Y:S02]  /*4d90*/  FSEL R82, R82, RZ, !P1 ;  /* 0x000000ff52527208 */ /* 0x000fe40004800000 */
[----:B------:R-:W-:Y:S01]  /*4da0*/  IADD3 R44, R45, R72, RZ ;  /* 0x000000482d2c7210 */ /* 0x000fe20007ffe0ff */
[----:B------:R-:W-:Y:S01]  /*4db0*/  FMUL.FTZ R117, R64, R32 ;  /* 0x0000002040757220 */ /* 0x000fe20000410000 */
[----:B------:R-:W-:Y:S01]  /*4dc0*/  ISETP.GE.U32.AND P1, PT, R79, UR17, PT ;  /* 0x000000114f007c0c */ /* 0x000fe2000bf26070 */
[----:B------:R-:W-:Y:S01]  /*4dd0*/  FMUL.RZ R138, R43, 0.15915493667125701904 ;  /* 0x3e22f9832b8a7820 */ /* 0x000fe2000040c000 */
[----:B------:R-:W-:Y:S02]  /*4de0*/  IADD3 R89, R79, 0xf, RZ ;  /* 0x0000000f4f597810 */ /* 0x000fe40007ffe0ff */
[----:B------:R-:W-:-:S02]  /*4df0*/  FSEL R81, R81, RZ, !P0 ;  /* 0x000000ff51517208 */ /* 0x000fc40004000000 */
[----:B------:R-:W-:Y:S02]  /*4e00*/  FSEL R80, R80, 1, !P0 ;  /* 0x3f80000050507808 */ /* 0x000fe40004000000 */
[----:B------:R-:W-:Y:S02]  /*4e10*/  FSEL R79, R78, RZ, !P0 ;  /* 0x000000ff4e4f7208 */ /* 0x000fe40004000000 */
[----:B------:R-:W-:Y:S02]  /*4e20*/  IADD3 R43, R44, 0x20, RZ ;  /* 0x000000202c2b7810 */ /* 0x000fe40007ffe0ff */
[----:B------:R-:W-:Y:S02]  /*4e30*/  LEA R88, P0, R42, c[0x0][0x228], 0x3 ;  /* 0x00008a002a587a11 */ /* 0x000fe400078018ff */
[----:B------:R-:W-:Y:S02]  /*4e40*/  FSEL R78, R77, RZ, !P1 ;  /* 0x000000ff4d4e7208 */ /* 0x000fe40004800000 */
[----:B------:R-:W-:-:S02]  /*4e50*/  FSEL R77, R76, 1, !P1 ;  /* 0x3f8000004c4d7808 */ /* 0x000fc40004800000 */
[----:B------:R-:W-:Y:S02]  /*4e60*/  FSEL R76, R117, RZ, !P1 ;  /* 0x000000ff754c7208 */ /* 0x000fe40004800000 */
[-C--:B------:R-:W-:Y:S02]  /*4e70*/  LEA.HI.SX32 R132, R44, R44.reuse, 0x1b ;  /* 0x0000002c2c847211 */ /* 0x080fe400078fdaff */
[----:B------:R-:W-:Y:S02]  /*4e80*/  ISETP.GE.U32.AND P1, PT, R89, UR17, PT ;  /* 0x0000001159007c0c */ /* 0x000fe4000bf26070 */
[----:B------:R-:W-:Y:S02]  /*4e90*/  LEA.HI.SX32 R43, R43, R44, 0x1b ;  /* 0x0000002c2b2b7211 */ /* 0x000fe400078fdaff */
[----:B------:R-:W-:Y:S02]  /*4ea0*/  LEA.HI.X R89, R42, c[0x0][0x22c], R131, 0x3, P0 ;  /* 0x00008b002a597a11 */ /* 0x000fe400000f1c83 */
[----:B------:R-:W-:-:S02]  /*4eb0*/  IADD3 R117, R44, 0x40, RZ ;  /* 0x000000402c757810 */ /* 0x000fc40007ffe0ff */
[C---:B------:R-:W-:Y:S01]  /*4ec0*/  IADD3 R131, R44.reuse, 0x60, RZ ;  /* 0x000000602c837810 */ /* 0x040fe20007ffe0ff */
[----:B------:R0:W-:Y:S01]  /*4ed0*/  STS [R132.X4], R119 ;  /* 0x0000007784007388 */ /* 0x0001e20000004800 */
[C---:B------:R-:W-:Y:S02]  /*4ee0*/  IADD3 R133, R44.reuse, 0x80, RZ ;  /* 0x000000802c857810 */ /* 0x040fe40007ffe0ff */
[C---:B------:R-:W-:Y:S01]  /*4ef0*/  IADD3 R135, R44.reuse, 0xa0, RZ ;  /* 0x000000a02c877810 */ /* 0x040fe20007ffe0ff */
[----:B------:R1:W-:Y:S01]  /*4f00*/  STS [R43.X4+0x80], R130 ;  /* 0x000080822b007388 */ /* 0x0003e20000004800 */
[-C--:B------:R-:W-:Y:S02]  /*4f10*/  LEA.HI.SX32 R134, R117, R44.reuse, 0x1b ;  /* 0x0000002c75867211 */ /* 0x080fe400078fdaff */
[-C--:B------:R-:W-:Y:S02]  /*4f20*/  LEA.HI.SX32 R131, R131, R44.reuse, 0x1b ;  /* 0x0000002c83837211 */ /* 0x080fe400078fdaff */
[C---:B------:R-:W-:Y:S01]  /*4f30*/  IADD3 R137, R44.reuse, 0xc0, RZ ;  /* 0x000000c02c897810 */ /* 0x040fe20007ffe0ff */
[----:B0-----:R-:W-:Y:S01]  /*4f40*/  FMUL.FTZ R132, R41, R21 ;  /* 0x0000001529847220 */ /* 0x001fe20000410000 */
[----:B------:R-:W-:Y:S01]  /*4f50*/  LEA.HI.SX32 R133, R133, R44, 0x1b ;  /* 0x0000002c85857211 */ /* 0x000fe200078fdaff */
[----:B------:R-:W-:Y:S01]  /*4f60*/  MUFU.SIN R42, R138 ;  /* 0x0000008a002a7308 */ /* 0x000fe20000000400 */
[----:B------:R-:W-:-:S02]  /*4f70*/  IADD3 R139, R44, 0xe0, RZ ;  /* 0x000000e02c8b7810 */ /* 0x000fc40007ffe0ff */
[----:B-1----:R-:W-:Y:S02]  /*4f80*/  IADD3 R43, R44, 0x100, RZ ;  /* 0x000001002c2b7810 */ /* 0x002fe40007ffe0ff */
[-C--:B------:R-:W-:Y:S01]  /*4f90*/  LEA.HI.SX32 R135, R135, R44.reuse, 0x1b ;  /* 0x0000002c87877211 */ /* 0x080fe200078fdaff */
[----:B----4-:R0:W-:Y:S02]  /*4fa0*/  STS [R134.X4+0x100], R129 ;  /* 0x0001008186007388 */ /* 0x0101e40000004800 */
[----:B------:R1:W-:Y:S01]  /*4fb0*/  MUFU.COS R117, R138 ;  /* 0x0000008a00757308 */ /* 0x0003e20000000000 */
[-C--:B------:R-:W-:Y:S01]  /*4fc0*/  LEA.HI.SX32 R130, R137, R44.reuse, 0x1b ;  /* 0x0000002c89827211 */ /* 0x080fe200078fdaff */
[----:B------:R-:W-:Y:S01]  /*4fd0*/  STS [R131.X4+0x180], R124 ;  /* 0x0001807c83007388 */ /* 0x000fe20000004800 */
[----:B------:R-:W-:-:S03]  /*4fe0*/  LEA.HI.SX32 R139, R139, R44, 0x1b ;  /* 0x0000002c8b8b7211 */ /* 0x000fc600078fdaff */
[----:B------:R3:W-:Y:S01]  /*4ff0*/  STS [R133.X4+0x200], R118 ;  /* 0x0002007685007388 */ /* 0x0007e20000004800 */
[----:B-1----:R-:W-:Y:S01]  /*5000*/  FMUL.RZ R138, R132, 0.15915493667125701904 ;  /* 0x3e22f983848a7820 */ /* 0x002fe2000040c000 */
[----:B------:R-:W-:Y:S02]  /*5010*/  LEA.HI.SX32 R132, R43, R44, 0x1b ;  /* 0x0000002c2b847211 */ /* 0x000fe400078fdaff */
[C---:B------:R-:W-:Y:S01]  /*5020*/  IADD3 R43, R44.reuse, 0x120, RZ ;  /* 0x000001202c2b7810 */ /* 0x040fe20007ffe0ff */
[----:B------:R1:W-:Y:S01]  /*5030*/  STS [R135.X4+0x280], R126 ;  /* 0x0002807e87007388 */ /* 0x0003e20000004800 */
[C---:B0-----:R-:W-:Y:S02]  /*5040*/  IADD3 R129, R44.reuse, 0x140, RZ ;  /* 0x000001402c817810 */ /* 0x041fe40007ffe0ff */
[C---:B---3--:R-:W-:Y:S01]  /*5050*/  IADD3 R133, R44.reuse, 0x180, RZ ;  /* 0x000001802c857810 */ /* 0x048fe20007ffe0ff */
[----:B------:R-:W-:Y:S01]  /*5060*/  STS [R130.X4+0x300], R127 ;  /* 0x0003007f82007388 */ /* 0x000fe20000004800 */
[----:B------:R-:W-:-:S02]  /*5070*/  IADD3 R131, R44, 0x160, RZ ;  /* 0x000001602c837810 */ /* 0x000fc40007ffe0ff */
[----:B------:R-:W-:Y:S01]  /*5080*/  LEA.HI.SX32 R43, R43, R44, 0x1b ;  /* 0x0000002c2b2b7211 */ /* 0x000fe200078fdaff */
[----:B------:R0:W-:Y:S01]  /*5090*/  STS [R139.X4+0x380], R128 ;  /* 0x000380808b007388 */ /* 0x0001e20000004800 */
[----:B-1----:R-:W-:Y:S01]  /*50a0*/  FMUL.FTZ R126, R41, R20 ;  /* 0x00000014297e7220 */ /* 0x002fe20000410000 */
[----:B------:R-:W-:Y:S01]  /*50b0*/  LEA.HI.SX32 R134, R129, R44, 0x1b ;  /* 0x0000002c81867211 */ /* 0x000fe200078fdaff */
[----:B------:R-:W-:Y:S01]  /*50c0*/  FMUL.FTZ R136, R47, R22 ;  /* 0x000000162f887220 */ /* 0x000fe20000410000 */
[----:B------:R1:W-:Y:S01]  /*50d0*/  STS [R132.X4+0x400], R125 ;  /* 0x0004007d84007388 */ /* 0x0003e20000004800 */
[----:B------:R-:W-:Y:S02]  /*50e0*/  IADD3 R135, R44, 0x1a0, RZ ;  /* 0x000001a02c877810 */ /* 0x000fe40007ffe0ff */
[-C--:B------:R-:W-:Y:S02]  /*50f0*/  LEA.HI.SX32 R131, R131, R44.reuse, 0x1b ;  /* 0x0000002c83837211 */ /* 0x080fe400078fdaff */
[----:B0-----:R-:W-:-:S02]  /*5100*/  LEA.HI.SX32 R128, R133, R44, 0x1b ;  /* 0x0000002c85807211 */ /* 0x001fc400078fdaff */
[C---:B------:R-:W-:Y:S01]  /*5110*/  IADD3 R133, R44.reuse, 0x1c0, RZ ;  /* 0x000001c02c857810 */ /* 0x040fe20007ffe0ff */
[----:B------:R-:W-:Y:S01]  /*5120*/  STS [R43.X4+0x480], R120 ;  /* 0x000480782b007388 */ /* 0x000fe20000004800 */
[----:B------:R-:W-:Y:S01]  /*5130*/  IADD3 R157, R44, 0x1e0, RZ ;  /* 0x000001e02c9d7810 */ /* 0x000fe20007ffe0ff */
[----:B-1----:R-:W-:Y:S01]  /*5140*/  FMUL.RZ R132, R126, 0.15915493667125701904 ;  /* 0x3e22f9837e847820 */ /* 0x002fe2000040c000 */
[C---:B------:R-:W-:Y:S01]  /*5150*/  IADD3 R165, R44.reuse, 0x200, RZ ;  /* 0x000002002ca57810 */ /* 0x040fe20007ffe0ff */
[----:B------:R0:W1:Y:S01]  /*5160*/  MUFU.EX2 R119, R136 ;  /* 0x0000008800777308 */ /* 0x0000620000000800 */
[----:B------:R3:W-:Y:S01]  /*5170*/  STS [R134.X4+0x500], R123 ;  /* 0x0005007b86007388 */ /* 0x0007e20000004800 */
[C---:B------:R-:W-:Y:S02]  /*5180*/  IADD3 R130, R44.reuse, 0x220, RZ ;  /* 0x000002202c827810 */ /* 0x040fe40007ffe0ff */
[----:B------:R-:W-:Y:S01]  /*5190*/  LEA.HI.SX32 R135, R135, R44, 0x1b ;  /* 0x0000002c87877211 */ /* 0x000fe200078fdaff */
[----:B------:R4:W-:Y:S03]  /*51a0*/  STS [R131.X4+0x580], R122 ;  /* 0x0005807a83007388 */ /* 0x0009e60000004800 */
[----:B------:R-:W-:Y:S01]  /*51b0*/  MUFU.SIN R126, R132 ;  /* 0x00000084007e7308 */ /* 0x000fe20000000400 */
[----:B0-----:R-:W-:-:S02]  /*51c0*/  IADD3 R136, R44, 0x240, RZ ;  /* 0x000002402c887810 */ /* 0x001fc40007ffe0ff */
[----:B---3--:R-:W-:Y:S02]  /*51d0*/  LEA.HI.SX32 R123, R133, R44, 0x1b ;  /* 0x0000002c857b7211 */ /* 0x008fe400078fdaff */
[----:B------:R-:W-:-:S03]  /*51e0*/  IADD3 R134, R44, 0x260, RZ ;  /* 0x000002602c867810 */ /* 0x000fc60007ffe0ff */
[----:B------:R0:W-:Y:S01]  /*51f0*/  MUFU.COS R120, R132 ;  /* 0x0000008400787308 */ /* 0x0001e20000000000 */
[-C--:B------:R-:W-:Y:S01]  /*5200*/  LEA.HI.SX32 R133, R165, R44.reuse, 0x1b ;  /* 0x0000002ca5857211 */ /* 0x080fe200078fdaff */
[----:B------:R3:W-:Y:S01]  /*5210*/  STS [R128.X4+0x600], R121 ;  /* 0x0006007980007388 */ /* 0x0007e20000004800 */
[-C--:B------:R-:W-:Y:S02]  /*5220*/  LEA.HI.SX32 R130, R130, R44.reuse, 0x1b ;  /* 0x0000002c82827211 */ /* 0x080fe400078fdaff */
[-C--:B----4-:R-:W-:Y:S01]  /*5230*/  LEA.HI.SX32 R131, R136, R44.reuse, 0x1b ;  /* 0x0000002c88837211 */ /* 0x090fe200078fdaff */
[----:B--2---:R-:W-:Y:S01]  /*5240*/  STS [R135.X4+0x680], R46 ;  /* 0x0006802e87007388 */ /* 0x004fe20000004800 */
[----:B0-----:R-:W-:-:S03]  /*5250*/  LEA.HI.SX32 R132, R157, R44, 0x1b ;  /* 0x0000002c9d847211 */ /* 0x001fc600078fdaff */
[----:B------:R-:W-:Y:S01]  /*5260*/  STS [R123.X4+0x700], R48 ;  /* 0x000700307b007388 */ /* 0x000fe20000004800 */
[----:B------:R-:W-:Y:S01]  /*5270*/  FMUL.FTZ R129, R47, R21 ;  /* 0x000000152f817220 */ /* 0x000fe20000410000 */
[----:B---3--:R-:W-:Y:S02]  /*5280*/  LEA.HI.SX32 R128, R134, R44, 0x1b ;  /* 0x0000002c86807211 */ /* 0x008fe400078fdaff */
[----:B------:R-:W-:Y:S01]  /*5290*/  STS [R132.X4+0x780], R49 ;  /* 0x0007803184007388 */ /* 0x000fe20000004800 */
[----:B------:R0:W-:Y:S03]  /*52a0*/  MUFU.EX2 R125, R129 ;  /* 0x00000081007d7308 */ /* 0x0001e60000000800 */
[----:B------:R-:W-:Y:S04]  /*52b0*/  STS [R133.X4+0x800], R50 ;  /* 0x0008003285007388 */ /* 0x000fe80000004800 */
[----:B------:R2:W-:Y:S01]  /*52c0*/  STS [R130.X4+0x880], R51 ;  /* 0x0008803382007388 */ /* 0x0005e20000004800 */
[----:B0-----:R-:W-:-:S03]  /*52d0*/  IADD3 R129, R44, 0x280, RZ ;  /* 0x000002802c817810 */ /* 0x001fc60007ffe0ff */
[----:B------:R-:W-:Y:S04]  /*52e0*/  STS [R131.X4+0x900], R52 ;  /* 0x0009003483007388 */ /* 0x000fe80000004800 */
[----:B------:R0:W-:Y:S01]  /*52f0*/  STS [R128.X4+0x980], R53 ;  /* 0x0009803580007388 */ /* 0x0001e20000004800 */
[----:B------:R-:W-:Y:S01]  /*5300*/  LEA.HI.SX32 R129, R129, R44, 0x1b ;  /* 0x0000002c81817211 */ /* 0x000fe200078fdaff */
[----:B--2---:R-:W-:Y:S02]  /*5310*/  FMUL.FTZ R51, RZ, R81 ;  /* 0x00000051ff337220 */ /* 0x004fe40000410000 */
[----:B------:R-:W-:Y:S02]  /*5320*/  FMUL.FTZ R43, R41, R19 ;  /* 0x00000013292b7220 */ /* 0x000fe40000410000 */
[----:B0-----:R-:W-:-:S02]  /*5330*/  FMUL.FTZ R53, R81, R76 ;  /* 0x0000004c51357220 */ /* 0x001fc40000410000 */
[----:B------:R-:W-:Y:S02]  /*5340*/  FMUL.FTZ R46, R41, R17 ;  /* 0x00000011292e7220 */ /* 0x000fe40000410000 */
[----:B------:R-:W-:Y:S02]  /*5350*/  FFMA.FTZ R53, RZ, R80, R53 ;  /* 0x00000050ff357223 */ /* 0x000fe40000010035 */
[----:B------:R-:W-:Y:S01]  /*5360*/  FFMA.FTZ R48, R80, R76, -R51 ;  /* 0x0000004c50307223 */ /* 0x000fe20000010833 */
[----:B------:R0:W-:Y:S01]  /*5370*/  STS [R129.X4+0xa00], R54 ;  /* 0x000a003681007388 */ /* 0x0001e20000004800 */
[----:B------:R-:W-:Y:S01]  /*5380*/  FADD.FTZ R53, RZ, R53 ;  /* 0x00000035ff357221 */ /* 0x000fe20000010000 */
[----:B------:R-:W-:Y:S01]  /*5390*/  IADD3 R143, R44, 0x3a0, RZ ;  /* 0x000003a02c8f7810 */ /* 0x000fe20007ffe0ff */
[----:B------:R-:W-:Y:S01]  /*53a0*/  FMUL.RZ R144, R43, 0.15915493667125701904 ;  /* 0x3e22f9832b907820 */ /* 0x000fe2000040c000 */
[----:B------:R-:W-:Y:S01]  /*53b0*/  MUFU.SIN R118, R138 ;  /* 0x0000008a00767308 */ /* 0x000fe20000000400 */
[----:B------:R-:W-:-:S02]  /*53c0*/  FMUL.FTZ R146, R41, R18 ;  /* 0x0000001229927220 */ /* 0x000fc40000410000 */
[----:B------:R-:W-:Y:S02]  /*53d0*/  FMUL.FTZ R127, R47, R20 ;  /* 0x000000142f7f7220 */ /* 0x000fe40000410000 */
[----:B0-----:R-:W-:-:S03]  /*53e0*/  FMUL.RZ R54, R46, 0.15915493667125701904 ;  /* 0x3e22f9832e367820 */ /* 0x001fc6000040c000 */
[----:B------:R0:W-:Y:S01]  /*53f0*/  MUFU.COS R124, R138 ;  /* 0x0000008a007c7308 */ /* 0x0001e20000000000 */
[----:B------:R-:W-:Y:S02]  /*5400*/  FADD.FTZ R46, R48, R79 ;  /* 0x0000004f302e7221 */ /* 0x000fe40000010000 */
[----:B------:R-:W-:Y:S01]  /*5410*/  FMUL.FTZ R50, R84, R53 ;  /* 0x0000003554327220 */ /* 0x000fe20000410000 */
[----:B------:R-:W-:Y:S01]  /*5420*/  IADD3 R155, R44, 0x2a0, RZ ;  /* 0x000002a02c9b7810 */ /* 0x000fe20007ffe0ff */
[----:B------:R-:W-:Y:S01]  /*5430*/  FMUL.RZ R146, R146, 0.15915493667125701904 ;  /* 0x3e22f98392927820 */ /* 0x000fe2000040c000 */
[C---:B------:R-:W-:Y:S02]  /*5440*/  IADD3 R137, R44.reuse, 0x2c0, RZ ;  /* 0x000002c02c897810 */ /* 0x040fe40007ffe0ff */
[----:B------:R-:W-:Y:S01]  /*5450*/  MUFU.SIN R121, R144 ;  /* 0x0000009000797308 */ /* 0x000fe20000000400 */
[----:B0-----:R-:W-:Y:S01]  /*5460*/  FMUL.FTZ R138, R47, R19 ;  /* 0x000000132f8a7220 */ /* 0x001fe20000410000 */
[----:B------:R-:W-:Y:S01]  /*5470*/  IADD3 R153, R44, 0x2e0, RZ ;  /* 0x000002e02c997810 */ /* 0x000fe20007ffe0ff */
[----:B------:R-:W-:Y:S01]  /*5480*/  FMUL.FTZ R52, R84, R46 ;  /* 0x0000002e54347220 */ /* 0x000fe20000410000 */
[----:B------:R-:W-:-:S02]  /*5490*/  IADD3 R141, R44, 0x300, RZ ;  /* 0x000003002c8d7810 */ /* 0x000fc40007ffe0ff */
[C---:B------:R-:W-:Y:S02]  /*54a0*/  IADD3 R151, R44.reuse, 0x320, RZ ;  /* 0x000003202c977810 */ /* 0x040fe40007ffe0ff */
[----:B------:R0:W-:Y:S01]  /*54b0*/  MUFU.COS R122, R144 ;  /* 0x00000090007a7308 */ /* 0x0001e20000000000 */
[C---:B------:R-:W-:Y:S02]  /*54c0*/  IADD3 R149, R44.reuse, 0x340, RZ ;  /* 0x000003402c957810 */ /* 0x040fe40007ffe0ff */
[C---:B------:R-:W-:Y:S02]  /*54d0*/  IADD3 R147, R44.reuse, 0x360, RZ ;  /* 0x000003602c937810 */ /* 0x040fe40007ffe0ff */
[C---:B------:R-:W-:Y:S02]  /*54e0*/  IADD3 R145, R44.reuse, 0x380, RZ ;  /* 0x000003802c917810 */ /* 0x040fe40007ffe0ff */
[C---:B------:R-:W-:Y:S02]  /*54f0*/  IADD3 R139, R44.reuse, 0x3c0, RZ ;  /* 0x000003c02c8b7810 */ /* 0x040fe40007ffe0ff */
[----:B------:R-:W-:-:S02]  /*5500*/  IADD3 R43, R44, 0x3e0, RZ ;  /* 0x000003e02c2b7810 */ /* 0x000fc40007ffe0ff */
[----:B0-----:R-:W-:Y:S01]  /*5510*/  LEA.HI.SX32 R144, R143, R44, 0x1b ;  /* 0x0000002c8f907211 */ /* 0x001fe200078fdaff */
[C---:B------:R-:W-:Y:S02]  /*5520*/  FMUL.FTZ R143, R47.reuse, R18 ;  /* 0x000000122f8f7220 */ /* 0x040fe40000410000 */
[----:B------:R-:W-:Y:S02]  /*5530*/  FMUL.FTZ R47, R47, R17 ;  /* 0x000000112f2f7220 */ /* 0x000fe40000410000 */
[----:B------:R-:W-:Y:S01]  /*5540*/  FFMA.FTZ R51, R83, R46, -R50 ;  /* 0x0000002e53337223 */ /* 0x000fe20000010832 */
[----:B------:R-:W-:Y:S01]  /*5550*/  MUFU.EX2 R127, R127 ;  /* 0x0000007f007f7308 */ /* 0x000fe20000000800 */
[-C--:B------:R-:W-:Y:S01]  /*5560*/  LEA.HI.SX32 R134, R155, R44.reuse, 0x1b ;  /* 0x0000002c9b867211 */ /* 0x080fe200078fdaff */
[----:B------:R-:W-:Y:S01]  /*5570*/  FFMA.FTZ R52, R83, R53, R52 ;  /* 0x0000003553347223 */ /* 0x000fe20000010034 */
[-C--:B------:R-:W-:Y:S02]  /*5580*/  LEA.HI.SX32 R137, R137, R44.reuse, 0x1b ;  /* 0x0000002c89897211 */ /* 0x080fe400078fdaff */
[----:B------:R-:W-:-:S02]  /*5590*/  LEA.HI.SX32 R136, R153, R44, 0x1b ;  /* 0x0000002c99887211 */ /* 0x000fc400078fdaff */
[-C--:B------:R-:W-:Y:S01]  /*55a0*/  LEA.HI.SX32 R141, R141, R44.reuse, 0x1b ;  /* 0x0000002c8d8d7211 */ /* 0x080fe200078fdaff */
[----:B------:R-:W0:Y:S01]  /*55b0*/  MUFU.EX2 R138, R138 ;  /* 0x0000008a008a7308 */ /* 0x000e220000000800 */
[-C--:B------:R-:W-:Y:S02]  /*55c0*/  LEA.HI.SX32 R140, R151, R44.reuse, 0x1b ;  /* 0x0000002c978c7211 */ /* 0x080fe400078fdaff */
[-C--:B------:R-:W-:Y:S02]  /*55d0*/  LEA.HI.SX32 R149, R149, R44.reuse, 0x1b ;  /* 0x0000002c95957211 */ /* 0x080fe400078fdaff */
[-C--:B------:R-:W-:Y:S02]  /*55e0*/  LEA.HI.SX32 R142, R147, R44.reuse, 0x1b ;  /* 0x0000002c938e7211 */ /* 0x080fe400078fdaff */
[-C--:B------:R-:W-:Y:S01]  /*55f0*/  LEA.HI.SX32 R145, R145, R44.reuse, 0x1b ;  /* 0x0000002c91917211 */ /* 0x080fe200078fdaff */
[----:B------:R-:W-:Y:S01]  /*5600*/  MUFU.SIN R49, R146 ;  /* 0x0000009200317308 */ /* 0x000fe20000000400 */
[----:B------:R-:W-:-:S02]  /*5610*/  LEA.HI.SX32 R139, R139, R44, 0x1b ;  /* 0x0000002c8b8b7211 */ /* 0x000fc400078fdaff */
[----:B------:R-:W-:Y:S01]  /*5620*/  LEA.HI.SX32 R43, R43, R44, 0x1b ;  /* 0x0000002c2b2b7211 */ /* 0x000fe200078fdaff */
[----:B------:R-:W-:-:S04]  /*5630*/  FADD.FTZ R51, R51, R82 ;  /* 0x0000005233337221 */ /* 0x000fc80000010000 */
[----:B------:R-:W-:Y:S01]  /*5640*/  MUFU.EX2 R44, R143 ;  /* 0x0000008f002c7308 */ /* 0x000fe20000000800 */
[----:B------:R-:W-:Y:S01]  /*5650*/  FADD.FTZ R52, RZ, R52 ;  /* 0x00000034ff347221 */ /* 0x000fe20000010000 */
[----:B------:R-:W-:Y:S01]  /*5660*/  STS [R134.X4+0xa80], R55 ;  /* 0x000a803786007388 */ /* 0x000fe20000004800 */
[----:B------:R-:W-:-:S05]  /*5670*/  FMUL.FTZ R53, R87, R51 ;  /* 0x0000003357357220 */ /* 0x000fca0000410000 */
[----:B------:R-:W2:Y:S01]  /*5680*/  MUFU.COS R41, R146 ;  /* 0x0000009200297308 */ /* 0x000ea20000000000 */
[----:B------:R-:W-:Y:S01]  /*5690*/  STS [R137.X4+0xb00], R108 ;  /* 0x000b006c89007388 */ /* 0x000fe20000004800 */
[----:B------:R-:W-:-:S06]  /*56a0*/  FMUL.FTZ R50, R87, R52 ;  /* 0x0000003457327220 */ /* 0x000fcc0000410000 */
[----:B------:R-:W-:Y:S01]  /*56b0*/  MUFU.EX2 R47, R47 ;  /* 0x0000002f002f7308 */ /* 0x000fe20000000800 */
[----:B------:R1:W-:Y:S01]  /*56c0*/  STS [R136.X4+0xb80], R109 ;  /* 0x000b806d88007388 */ /* 0x0003e20000004800 */
[----:B------:R-:W-:-:S06]  /*56d0*/  FFMA.FTZ R53, R86, R52, R53 ;  /* 0x0000003456357223 */ /* 0x000fcc0000010035 */
[----:B------:R-:W3:Y:S01]  /*56e0*/  MUFU.SIN R46, R54 ;  /* 0x00000036002e7308 */ /* 0x000ee20000000400 */
[----:B------:R-:W-:Y:S01]  /*56f0*/  STS [R141.X4+0xc00], R110 ;  /* 0x000c006e8d007388 */ /* 0x000fe20000004800 */
[----:B------:R-:W-:-:S03]  /*5700*/  FFMA.FTZ R50, R86, R51, -R50 ;  /* 0x0000003356327223 */ /* 0x000fc60000010832 */
[----:B------:R-:W-:Y:S01]  /*5710*/  STS [R140.X4+0xc80], R111 ;  /* 0x000c806f8c007388 */ /* 0x000fe20000004800 */
[----:B------:R-:W-:Y:S02]  /*5720*/  FADD.FTZ R53, RZ, R53 ;  /* 0x00000035ff357221 */ /* 0x000fe40000010000 */
[----:B------:R-:W4:Y:S01]  /*5730*/  MUFU.COS R48, R54 ;  /* 0x0000003600307308 */ /* 0x000f220000000000 */
[----:B------:R-:W-:Y:S01]  /*5740*/  STS [R149.X4+0xd00], R112 ;  /* 0x000d007095007388 */ /* 0x000fe20000004800 */
[----:B-1----:R-:W-:-:S03]  /*5750*/  FMUL.FTZ R109, R119, R117 ;  /* 0x00000075776d7220 */ /* 0x002fc60000410000 */
[----:B------:R-:W-:Y:S01]  /*5760*/  STS [R142.X4+0xd80], R113 ;  /* 0x000d80718e007388 */ /* 0x000fe20000004800 */
[----:B0-----:R-:W-:-:S03]  /*5770*/  FMUL.FTZ R117, R138, R121 ;  /* 0x000000798a757220 */ /* 0x001fc60000410000 */
[----:B------:R-:W-:Y:S01]  /*5780*/  STS [R145.X4+0xe00], R114 ;  /* 0x000e007291007388 */ /* 0x000fe20000004800 */
[----:B--2---:R-:W-:-:S03]  /*5790*/  FMUL.FTZ R121, R44, R41 ;  /* 0x000000292c797220 */ /* 0x004fc60000410000 */
[----:B------:R0:W-:Y:S01]  /*57a0*/  STS [R144.X4+0xe80], R115 ;  /* 0x000e807390007388 */ /* 0x0001e20000004800 */
[----:B------:R-:W-:Y:S02]  /*57b0*/  FADD.FTZ R50, R50, R85 ;  /* 0x0000005532327221 */ /* 0x000fe40000010000 */
[----:B---3--:R-:W-:Y:S02]  /*57c0*/  FMUL.FTZ R123, R47, R46 ;  /* 0x0000002e2f7b7220 */ /* 0x008fe40000410000 */
[----:B------:R-:W-:Y:S02]  /*57d0*/  FMUL.FTZ R46, R92, R50 ;  /* 0x000000325c2e7220 */ /* 0x000fe40000410000 */
[----:B0-----:R-:W-:Y:S02]  /*57e0*/  FMUL.FTZ R115, R127, R120 ;  /* 0x000000787f737220 */ /* 0x001fe40000410000 */
[----:B------:R-:W-:Y:S02]  /*57f0*/  FMUL.FTZ R120, R44, R49 ;  /* 0x000000312c787220 */ /* 0x000fe40000410000 */
[----:B------:R-:W-:-:S04]  /*5800*/  FMUL.FTZ R44, R92, R53 ;  /* 0x000000355c2c7220 */ /* 0x000fc80000410000 */
[C---:B------:R-:W-:Y:S02]  /*5810*/  FFMA.FTZ R49, R91.reuse, R50, -R44 ;  /* 0x000000325b317223 */ /* 0x040fe4000001082c */
[----:B------:R-:W-:Y:S02]  /*5820*/  FFMA.FTZ R46, R91, R53, R46 ;  /* 0x000000355b2e7223 */ /* 0x000fe4000001002e */
[----:B------:R-:W-:Y:S02]  /*5830*/  FADD.FTZ R49, R49, R90 ;  /* 0x0000005a31317221 */ /* 0x000fe40000010000 */
[----:B------:R-:W-:Y:S02]  /*5840*/  FMUL.FTZ R112, R125, R124 ;  /* 0x0000007c7d707220 */ /* 0x000fe40000410000 */
[----:B----4-:R-:W-:Y:S02]  /*5850*/  FMUL.FTZ R124, R47, R48 ;  /* 0x000000302f7c7220 */ /* 0x010fe40000410000 */
[----:B------:R-:W-:-:S02]  /*5860*/  FADD.FTZ R48, RZ, R46 ;  /* 0x0000002eff307221 */ /* 0x000fc40000010000 */
[C---:B------:R-:W-:Y:S02]  /*5870*/  FMUL.FTZ R51, R95.reuse, R49 ;  /* 0x000000315f337220 */ /* 0x040fe40000410000 */
[-C--:B------:R-:W-:Y:S02]  /*5880*/  FMUL.FTZ R41, R78, R81.reuse ;  /* 0x000000514e297220 */ /* 0x080fe40000410000 */
[-C--:B------:R-:W-:Y:S02]  /*5890*/  FMUL.FTZ R50, R95, R48.reuse ;  /* 0x000000305f327220 */ /* 0x080fe40000410000 */
[----:B------:R-:W-:Y:S02]  /*58a0*/  FFMA.FTZ R51, R94, R48, R51 ;  /* 0x000000305e337223 */ /* 0x000fe40000010033 */
[C---:B------:R-:W-:Y:S02]  /*58b0*/  FMUL.FTZ R47, R77.reuse, R81 ;  /* 0x000000514d2f7220 */ /* 0x040fe40000410000 */
[----:B------:R-:W-:-:S02]  /*58c0*/  FFMA.FTZ R41, R77, R80, -R41 ;  /* 0x000000504d297223 */ /* 0x000fc40000010829 */
[----:B------:R-:W-:Y:S02]  /*58d0*/  FFMA.FTZ R50, R94, R49, -R50 ;  /* 0x000000315e327223 */ /* 0x000fe40000010832 */
[----:B------:R-:W-:Y:S02]  /*58e0*/  FADD.FTZ R51, RZ, R51 ;  /* 0x00000033ff337221 */ /* 0x000fe40000010000 */
[----:B------:R-:W-:Y:S02]  /*58f0*/  FFMA.FTZ R47, R78, R80, R47 ;  /* 0x000000504e2f7223 */ /* 0x000fe4000001002f */
[----:B------:R-:W-:Y:S02]  /*5900*/  FMUL.FTZ R46, R84, R41 ;  /* 0x00000029542e7220 */ /* 0x000fe40000410000 */
[----:B------:R-:W-:Y:S02]  /*5910*/  FADD.FTZ R50, R50, R93 ;  /* 0x0000005d32327221 */ /* 0x000fe40000010000 */
[----:B------:R-:W-:-:S02]  /*5920*/  FMUL.FTZ R48, R98, R51 ;  /* 0x0000003362307220 */ /* 0x000fc40000410000 */
[-C--:B------:R-:W-:Y:S02]  /*5930*/  FMUL.FTZ R44, R84, R47.reuse ;  /* 0x0000002f542c7220 */ /* 0x080fe40000410000 */
[----:B------:R-:W-:Y:S02]  /*5940*/  FFMA.FTZ R46, R83, R47, R46 ;  /* 0x0000002f532e7223 */ /* 0x000fe4000001002e */
[-C--:B------:R-:W-:Y:S02]  /*5950*/  FMUL.FTZ R52, R98, R50.reuse ;  /* 0x0000003262347220 */ /* 0x080fe40000410000 */
[----:B------:R-:W-:Y:S02]  /*5960*/  FFMA.FTZ R49, R97, R50, -R48 ;  /* 0x0000003261317223 */ /* 0x000fe40000010830 */
[----:B------:R-:W-:Y:S02]  /*5970*/  FFMA.FTZ R44, R83, R41, -R44 ;  /* 0x00000029532c7223 */ /* 0x000fe4000001082c */
[----:B------:R-:W-:-:S02]  /*5980*/  FMUL.FTZ R41, R87, R46 ;  /* 0x0000002e57297220 */ /* 0x000fc40000410000 */
[----:B------:R-:W-:Y:S02]  /*5990*/  FFMA.FTZ R52, R97, R51, R52 ;  /* 0x0000003361347223 */ /* 0x000fe40000010034 */
[----:B------:R-:W-:Y:S02]  /*59a0*/  FADD.FTZ R49, R49, R96 ;  /* 0x0000006031317221 */ /* 0x000fe40000010000 */
[-C--:B------:R-:W-:Y:S02]  /*59b0*/  FMUL.FTZ R47, R87, R44.reuse ;  /* 0x0000002c572f7220 */ /* 0x080fe40000410000 */
[----:B------:R-:W-:Y:S02]  /*59c0*/  FFMA.FTZ R41, R86, R44, -R41 ;  /* 0x0000002c56297223 */ /* 0x000fe40000010829 */
[----:B------:R-:W-:Y:S02]  /*59d0*/  FADD.FTZ R52, RZ, R52 ;  /* 0x00000034ff347221 */ /* 0x000fe40000010000 */
[----:B------:R-:W-:-:S02]  /*59e0*/  FMUL.FTZ R51, R101, R49 ;  /* 0x0000003165337220 */ /* 0x000fc40000410000 */
[----:B------:R-:W-:Y:S02]  /*59f0*/  FFMA.FTZ R47, R86, R46, R47 ;  /* 0x0000002e562f7223 */ /* 0x000fe4000001002f */
[----:B------:R-:W-:Y:S02]  /*5a00*/  FMUL.FTZ R46, R92, R41 ;  /* 0x000000295c2e7220 */ /* 0x000fe40000410000 */
[-C--:B------:R-:W-:Y:S02]  /*5a10*/  FMUL.FTZ R48, R101, R52.reuse ;  /* 0x0000003465307220 */ /* 0x080fe40000410000 */
[----:B------:R-:W-:Y:S02]  /*5a20*/  FFMA.FTZ R51, R100, R52, R51 ;  /* 0x0000003464337223 */ /* 0x000fe40000010033 */
[-C--:B------:R-:W-:Y:S02]  /*5a30*/  FMUL.FTZ R44, R92, R47.reuse ;  /* 0x0000002f5c2c7220 */ /* 0x080fe40000410000 */
[----:B------:R-:W-:-:S02]  /*5a40*/  FFMA.FTZ R46, R91, R47, R46 ;  /* 0x0000002f5b2e7223 */ /* 0x000fc4000001002e */
[----:B------:R-:W-:Y:S02]  /*5a50*/  FFMA.FTZ R48, R100, R49, -R48 ;  /* 0x0000003164307223 */ /* 0x000fe40000010830 */
[----:B------:R-:W-:Y:S02]  /*5a60*/  FADD.FTZ R51, RZ, R51 ;  /* 0x00000033ff337221 */ /* 0x000fe40000010000 */
[----:B------:R-:W-:Y:S02]  /*5a70*/  FFMA.FTZ R44, R91, R41, -R44 ;  /* 0x000000295b2c7223 */ /* 0x000fe4000001082c */
[----:B------:R-:W-:Y:S02]  /*5a80*/  FMUL.FTZ R41, R95, R46 ;  /* 0x0000002e5f297220 */ /* 0x000fe40000410000 */
[----:B------:R-:W-:Y:S02]  /*5a90*/  FADD.FTZ R48, R48, R99 ;  /* 0x0000006330307221 */ /* 0x000fe40000010000 */
[----:B------:R-:W-:-:S02]  /*5aa0*/  FMUL.FTZ R49, R104, R51 ;  /* 0x0000003368317220 */ /* 0x000fc40000410000 */
[-C--:B------:R-:W-:Y:S02]  /*5ab0*/  FMUL.FTZ R47, R95, R44.reuse ;  /* 0x0000002c5f2f7220 */ /* 0x080fe40000410000 */
[----:B------:R-:W-:Y:S02]  /*5ac0*/  FFMA.FTZ R41, R94, R44, -R41 ;  /* 0x0000002c5e297223 */ /* 0x000fe40000010829 */
[-C--:B------:R-:W-:Y:S02]  /*5ad0*/  FMUL.FTZ R50, R104, R48.reuse ;  /* 0x0000003068327220 */ /* 0x080fe40000410000 */
[----:B------:R-:W-:Y:S02]  /*5ae0*/  FFMA.FTZ R49, R103, R48, -R49 ;  /* 0x0000003067317223 */ /* 0x000fe40000010831 */
[----:B------:R-:W-:Y:S02]  /*5af0*/  FFMA.FTZ R47, R94, R46, R47 ;  /* 0x0000002e5e2f7223 */ /* 0x000fe4000001002f */
[----:B------:R-:W-:-:S02]  /*5b00*/  FMUL.FTZ R46, R98, R41 ;  /* 0x00000029622e7220 */ /* 0x000fc40000410000 */
[----:B------:R-:W-:Y:S02]  /*5b10*/  FFMA.FTZ R50, R103, R51, R50 ;  /* 0x0000003367327223 */ /* 0x000fe40000010032 */
[----:B------:R-:W-:Y:S02]  /*5b20*/  FADD.FTZ R49, R49, R102 ;  /* 0x0000006631317221 */ /* 0x000fe40000010000 */
[-C--:B------:R-:W-:Y:S02]  /*5b30*/  FMUL.FTZ R44, R98, R47.reuse ;  /* 0x0000002f622c7220 */ /* 0x080fe40000410000 */
[----:B------:R-:W-:Y:S02]  /*5b40*/  FFMA.FTZ R46, R97, R47, R46 ;  /* 0x0000002f612e7223 */ /* 0x000fe4000001002e */
[----:B------:R-:W-:Y:S02]  /*5b50*/  FADD.FTZ R50, RZ, R50 ;  /* 0x00000032ff327221 */ /* 0x000fe40000010000 */
[----:B------:R-:W-:-:S02]  /*5b60*/  FMUL.FTZ R51, R107, R49 ;  /* 0x000000316b337220 */ /* 0x000fc40000410000 */
[----:B------:R-:W-:Y:S02]  /*5b70*/  FFMA.FTZ R44, R97, R41, -R44 ;  /* 0x00000029612c7223 */ /* 0x000fe4000001082c */
[----:B------:R-:W-:Y:S02]  /*5b80*/  FMUL.FTZ R42, R119, R42 ;  /* 0x0000002a772a7220 */ /* 0x000fe40000410000 */
[----:B------:R-:W-:Y:S02]  /*5b90*/  FMUL.FTZ R41, R101, R46 ;  /* 0x0000002e65297220 */ /* 0x000fe40000410000 */
[-C--:B------:R-:W-:Y:S02]  /*5ba0*/  FMUL.FTZ R48, R107, R50.reuse ;  /* 0x000000326b307220 */ /* 0x080fe40000410000 */
[----:B------:R-:W-:Y:S02]  /*5bb0*/  FFMA.FTZ R51, R106, R50, R51 ;  /* 0x000000326a337223 */ /* 0x000fe40000010033 */
[-C--:B------:R-:W-:Y:S01]  /*5bc0*/  FMUL.FTZ R47, R101, R44.reuse ;  /* 0x0000002c652f7220 */ /* 0x080fe20000410000 */
[----:B------:R-:W-:Y:S01]  /*5bd0*/  FSEL R108, R42, RZ, !P3 ;  /* 0x000000ff2a6c7208 */ /* 0x000fe20005800000 */
[----:B------:R-:W-:-:S02]  /*5be0*/  FFMA.FTZ R41, R100, R44, -R41 ;  /* 0x0000002c64297223 */ /* 0x000fc40000010829 */
[----:B------:R-:W-:Y:S02]  /*5bf0*/  FFMA.FTZ R48, R106, R49, -R48 ;  /* 0x000000316a307223 */ /* 0x000fe40000010830 */
[----:B------:R-:W-:Y:S02]  /*5c00*/  FADD.FTZ R51, RZ, R51 ;  /* 0x00000033ff337221 */ /* 0x000fe40000010000 */
[----:B------:R-:W-:Y:S01]  /*5c10*/  FFMA.FTZ R47, R100, R46, R47 ;  /* 0x0000002e642f7223 */ /* 0x000fe2000001002f */
[----:B------:R-:W-:Y:S01]  /*5c20*/  FSEL R109, R109, 1, !P3 ;  /* 0x3f8000006d6d7808 */ /* 0x000fe20005800000 */
[----:B------:R-:W-:Y:S02]  /*5c30*/  FMUL.FTZ R46, R104, R41 ;  /* 0x00000029682e7220 */ /* 0x000fe40000410000 */
[----:B------:R-:W-:Y:S02]  /*5c40*/  FMUL.FTZ R110, R38, R22 ;  /* 0x00000016266e7220 */ /* 0x000fe40000410000 */
[----:B------:R-:W-:-:S02]  /*5c50*/  FADD.FTZ R48, R48, R105 ;  /* 0x0000006930307221 */ /* 0x000fc40000010000 */
[----:B------:R-:W-:Y:S02]  /*5c60*/  FMUL.FTZ R42, R108, R51 ;  /* 0x000000336c2a7220 */ /* 0x000fe40000410000 */
[-C--:B------:R-:W-:Y:S01]  /*5c70*/  FMUL.FTZ R44, R104, R47.reuse ;  /* 0x0000002f682c7220 */ /* 0x080fe20000410000 */
[----:B------:R-:W-:Y:S01]  /*5c80*/  FSEL R110, R110, RZ, !P3 ;  /* 0x000000ff6e6e7208 */ /* 0x000fe20005800000 */
[----:B------:R-:W-:Y:S02]  /*5c90*/  FMUL.FTZ R111, R125, R118 ;  /* 0x000000767d6f7220 */ /* 0x000fe40000410000 */
[----:B------:R-:W-:Y:S02]  /*5ca0*/  FFMA.FTZ R46, R103, R47, R46 ;  /* 0x0000002f672e7223 */ /* 0x000fe4000001002e */
[-C--:B------:R-:W-:Y:S02]  /*5cb0*/  FMUL.FTZ R50, R108, R48.reuse ;  /* 0x000000306c327220 */ /* 0x080fe40000410000 */
[----:B------:R-:W-:-:S02]  /*5cc0*/  FFMA.FTZ R49, R109, R48, -R42 ;  /* 0x000000306d317223 */ /* 0x000fc4000001082a */
[----:B------:R-:W-:Y:S01]  /*5cd0*/  FFMA.FTZ R44, R103, R41, -R44 ;  /* 0x00000029672c7223 */ /* 0x000fe2000001082c */
[----:B------:R-:W-:Y:S01]  /*5ce0*/  FSEL R111, R111, RZ, !P4 ;  /* 0x000000ff6f6f7208 */ /* 0x000fe20006000000 */
[----:B------:R-:W-:Y:S02]  /*5cf0*/  FMUL.FTZ R41, R107, R46 ;  /* 0x0000002e6b297220 */ /* 0x000fe40000410000 */
[----:B------:R-:W-:Y:S02]  /*5d00*/  FFMA.FTZ R50, R109, R51, R50 ;  /* 0x000000336d327223 */ /* 0x000fe40000010032 */
[----:B------:R-:W-:Y:S02]  /*5d10*/  FADD.FTZ R49, R49, R110 ;  /* 0x0000006e31317221 */ /* 0x000fe40000010000 */
[-C--:B------:R-:W-:Y:S01]  /*5d20*/  FMUL.FTZ R47, R107, R44.reuse ;  /* 0x0000002c6b2f7220 */ /* 0x080fe20000410000 */
[----:B------:R-:W-:Y:S01]  /*5d30*/  FSEL R112, R112, 1, !P4 ;  /* 0x3f80000070707808 */ /* 0x000fe20006000000 */
[----:B------:R-:W-:-:S02]  /*5d40*/  FFMA.FTZ R41, R106, R44, -R41 ;  /* 0x0000002c6a297223 */ /* 0x000fc40000010829 */
[----:B------:R-:W-:Y:S02]  /*5d50*/  FADD.FTZ R50, RZ, R50 ;  /* 0x00000032ff327221 */ /* 0x000fe40000010000 */
[----:B------:R-:W-:Y:S02]  /*5d60*/  FMUL.FTZ R51, R111, R49 ;  /* 0x000000316f337220 */ /* 0x000fe40000410000 */
[----:B------:R-:W-:Y:S02]  /*5d70*/  FFMA.FTZ R47, R106, R46, R47 ;  /* 0x0000002e6a2f7223 */ /* 0x000fe4000001002f */
[----:B------:R-:W-:Y:S02]  /*5d80*/  FMUL.FTZ R113, R37, R21 ;  /* 0x0000001525717220 */ /* 0x000fe40000410000 */
[----:B------:R-:W-:Y:S02]  /*5d90*/  FMUL.FTZ R114, R127, R126 ;  /* 0x0000007e7f727220 */ /* 0x000fe40000410000 */
[----:B------:R-:W-:-:S02]  /*5da0*/  FMUL.FTZ R44, R108, R41 ;  /* 0x000000296c2c7220 */ /* 0x000fc40000410000 */
[-C--:B------:R-:W-:Y:S02]  /*5db0*/  FMUL.FTZ R46, R111, R50.reuse ;  /* 0x000000326f2e7220 */ /* 0x080fe40000410000 */
[----:B------:R-:W-:Y:S01]  /*5dc0*/  FFMA.FTZ R51, R112, R50, R51 ;  /* 0x0000003270337223 */ /* 0x000fe20000010033 */
[----:B------:R-:W-:Y:S01]  /*5dd0*/  FSEL R113, R113, RZ, !P4 ;  /* 0x000000ff71717208 */ /* 0x000fe20006000000 */
[-C--:B------:R-:W-:Y:S01]  /*5de0*/  FMUL.FTZ R42, R108, R47.reuse ;  /* 0x0000002f6c2a7220 */ /* 0x080fe20000410000 */
[----:B------:R-:W-:Y:S01]  /*5df0*/  FSEL R114, R114, RZ, !P5 ;  /* 0x000000ff72727208 */ /* 0x000fe20006800000 */
[----:B------:R-:W-:Y:S02]  /*5e00*/  FFMA.FTZ R44, R109, R47, R44 ;  /* 0x0000002f6d2c7223 */ /* 0x000fe4000001002c */
[----:B------:R-:W-:Y:S01]  /*5e10*/  FFMA.FTZ R46, R112, R49, -R46 ;  /* 0x00000031702e7223 */ /* 0x000fe2000001082e */
[----:B------:R0:W-:Y:S01]  /*5e20*/  STS [R139.X4+0xf00], R116 ;  /* 0x000f00748b007388 */ /* 0x0001e20000004800 */
[----:B------:R-:W-:-:S02]  /*5e30*/  FADD.FTZ R51, RZ, R51 ;  /* 0x00000033ff337221 */ /* 0x000fc40000010000 */
[----:B------:R-:W-:Y:S01]  /*5e40*/  FFMA.FTZ R42, R109, R41, -R42 ;  /* 0x000000296d2a7223 */ /* 0x000fe2000001082a */
[----:B------:R-:W-:Y:S01]  /*5e50*/  FSEL R115, R115, 1, !P5 ;  /* 0x3f80000073737808 */ /* 0x000fe20006800000 */
[C---:B------:R-:W-:Y:S02]  /*5e60*/  FMUL.FTZ R41, R111.reuse, R44 ;  /* 0x0000002c6f297220 */ /* 0x040fe40000410000 */
[----:B------:R-:W-:Y:S02]  /*5e70*/  FADD.FTZ R46, R46, R113 ;  /* 0x000000712e2e7221 */ /* 0x000fe40000010000 */
[----:B0-----:R-:W-:Y:S02]  /*5e80*/  FMUL.FTZ R116, R36, R20 ;  /* 0x0000001424747220 */ /* 0x001fe40000410000 */
[----:B------:R-:W-:Y:S02]  /*5e90*/  FMUL.FTZ R48, R114, R51 ;  /* 0x0000003372307220 */ /* 0x000fe40000410000 */
[-C--:B------:R-:W-:Y:S01]  /*5ea0*/  FMUL.FTZ R47, R111, R42.reuse ;  /* 0x0000002a6f2f7220 */ /* 0x080fe20000410000 */
[----:B------:R-:W-:Y:S01]  /*5eb0*/  FSEL R116, R116, RZ, !P5 ;  /* 0x000000ff74747208 */ /* 0x000fe20006800000 */
[----:B------:R-:W-:-:S02]  /*5ec0*/  FFMA.FTZ R41, R112, R42, -R41 ;  /* 0x0000002a70297223 */ /* 0x000fc40000010829 */
[-C--:B------:R-:W-:Y:S02]  /*5ed0*/  FMUL.FTZ R50, R114, R46.reuse ;  /* 0x0000002e72327220 */ /* 0x080fe40000410000 */
[----:B------:R-:W-:Y:S01]  /*5ee0*/  FFMA.FTZ R49, R115, R46, -R48 ;  /* 0x0000002e73317223 */ /* 0x000fe20000010830 */
[----:B------:R-:W-:Y:S01]  /*5ef0*/  FSEL R117, R117, RZ, !P6 ;  /* 0x000000ff75757208 */ /* 0x000fe20007000000 */
[----:B------:R-:W-:Y:S02]  /*5f00*/  FMUL.FTZ R118, R138, R122 ;  /* 0x0000007a8a767220 */ /* 0x000fe40000410000 */
[----:B------:R-:W-:Y:S02]  /*5f10*/  FFMA.FTZ R47, R112, R44, R47 ;  /* 0x0000002c702f7223 */ /* 0x000fe4000001002f */
[----:B------:R-:W-:Y:S02]  /*5f20*/  FMUL.FTZ R42, R114, R41 ;  /* 0x00000029722a7220 */ /* 0x000fe40000410000 */
[----:B------:R-:W-:-:S02]  /*5f30*/  FFMA.FTZ R50, R115, R51, R50 ;  /* 0x0000003373327223 */ /* 0x000fc40000010032 */
[----:B------:R-:W-:Y:S01]  /*5f40*/  FADD.FTZ R49, R49, R116 ;  /* 0x0000007431317221 */ /* 0x000fe20000010000 */
[----:B------:R-:W-:Y:S01]  /*5f50*/  FSEL R118, R118, 1, !P6 ;  /* 0x3f80000076767808 */ /* 0x000fe20007000000 */
[-C--:B------:R-:W-:Y:S02]  /*5f60*/  FFMA.FTZ R44, R115, R47.reuse, R42 ;  /* 0x0000002f732c7223 */ /* 0x080fe4000001002a */
[----:B------:R-:W-:Y:S02]  /*5f70*/  FADD.FTZ R50, RZ, R50 ;  /* 0x00000032ff327221 */ /* 0x000fe40000010000 */
[----:B------:R-:W-:Y:S02]  /*5f80*/  FMUL.FTZ R42, R114, R47 ;  /* 0x0000002f722a7220 */ /* 0x000fe40000410000 */
[----:B------:R-:W-:Y:S02]  /*5f90*/  FMUL.FTZ R47, R117, R49 ;  /* 0x00000031752f7220 */ /* 0x000fe40000410000 */
[----:B------:R-:W-:-:S02]  /*5fa0*/  FMUL.FTZ R119, R35, R19 ;  /* 0x0000001323777220 */ /* 0x000fc40000410000 */
[-C--:B------:R-:W-:Y:S02]  /*5fb0*/  FMUL.FTZ R46, R117, R50.reuse ;  /* 0x00000032752e7220 */ /* 0x080fe40000410000 */
[----:B------:R-:W-:Y:S01]  /*5fc0*/  FFMA.FTZ R47, R118, R50, R47 ;  /* 0x00000032762f7223 */ /* 0x000fe2000001002f */
[----:B------:R-:W-:Y:S01]  /*5fd0*/  FSEL R119, R119, RZ, !P6 ;  /* 0x000000ff77777208 */ /* 0x000fe20007000000 */
[----:B------:R-:W-:Y:S01]  /*5fe0*/  FFMA.FTZ R42, R115, R41, -R42 ;  /* 0x00000029732a7223 */ /* 0x000fe2000001082a */
[----:B------:R-:W-:Y:S01]  /*5ff0*/  FSEL R120, R120, RZ, !P2 ;  /* 0x000000ff78787208 */ /* 0x000fe20005000000 */
[----:B------:R-:W-:Y:S02]  /*6000*/  FFMA.FTZ R46, R118, R49, -R46 ;  /* 0x00000031762e7223 */ /* 0x000fe4000001082e */
[----:B------:R-:W-:Y:S02]  /*6010*/  FMUL.FTZ R41, R117, R44 ;  /* 0x0000002c75297220 */ /* 0x000fe40000410000 */
[----:B------:R-:W-:Y:S01]  /*6020*/  FADD.FTZ R48, RZ, R47 ;  /* 0x0000002fff307221 */ /* 0x000fe20000010000 */
[----:B------:R-:W-:Y:S01]  /*6030*/  FSEL R121, R121, 1, !P2 ;  /* 0x3f80000079797808 */ /* 0x000fe20005000000 */
[----:B------:R-:W-:-:S02]  /*6040*/  FMUL.FTZ R122, R34, R18 ;  /* 0x00000012227a7220 */ /* 0x000fc40000410000 */
[-C--:B------:R-:W-:Y:S02]  /*6050*/  FFMA.FTZ R41, R118, R42.reuse, -R41 ;  /* 0x0000002a76297223 */ /* 0x080fe40000010829 */
[----:B------:R-:W-:Y:S02]  /*6060*/  FADD.FTZ R46, R46, R119 ;  /* 0x000000772e2e7221 */ /* 0x000fe40000010000 */
[----:B------:R-:W-:Y:S02]  /*6070*/  FMUL.FTZ R47, R117, R42 ;  /* 0x0000002a752f7220 */ /* 0x000fe40000410000 */
[----:B------:R-:W-:Y:S01]  /*6080*/  FMUL.FTZ R42, R120, R48 ;  /* 0x00000030782a7220 */ /* 0x000fe20000410000 */
[----:B------:R-:W-:Y:S01]  /*6090*/  FSEL R122, R122, RZ, !P2 ;  /* 0x000000ff7a7a7208 */ /* 0x000fe20005000000 */
[-C--:B------:R-:W-:Y:S02]  /*60a0*/  FMUL.FTZ R50, R120, R46.reuse ;  /* 0x0000002e78327220 */ /* 0x080fe40000410000 */
[----:B------:R-:W-:Y:S01]  /*60b0*/  FFMA.FTZ R49, R121, R46, -R42 ;  /* 0x0000002e79317223 */ /* 0x000fe2000001082a */
[----:B------:R-:W-:Y:S01]  /*60c0*/  FSEL R123, R123, RZ, !P1 ;  /* 0x000000ff7b7b7208 */ /* 0x000fe20004800000 */
[----:B------:R-:W-:-:S02]  /*60d0*/  FFMA.FTZ R50, R121, R48, R50 ;  /* 0x0000003079327223 */ /* 0x000fc40000010032 */
[----:B------:R-:W-:Y:S01]  /*60e0*/  FADD.FTZ R49, R49, R122 ;  /* 0x0000007a31317221 */ /* 0x000fe20000010000 */
[----:B------:R-:W-:Y:S01]  /*60f0*/  FSEL R124, R124, 1, !P1 ;  /* 0x3f8000007c7c7808 */ /* 0x000fe20004800000 */
[----:B------:R-:W-:Y:S02]  /*6100*/  FADD.FTZ R50, RZ, R50 ;  /* 0x00000032ff327221 */ /* 0x000fe40000010000 */
[----:B------:R-:W-:Y:S02]  /*6110*/  FFMA.FTZ R47, R118, R44, R47 ;  /* 0x0000002c762f7223 */ /* 0x000fe4000001002f */
[----:B------:R-:W-:Y:S02]  /*6120*/  FMUL.FTZ R51, R123, R49 ;  /* 0x000000317b337220 */ /* 0x000fe40000410000 */
[----:B------:R-:W-:Y:S02]  /*6130*/  FMUL.FTZ R125, R33, R17 ;  /* 0x00000011217d7220 */ /* 0x000fe40000410000 */
[----:B------:R-:W-:-:S02]  /*6140*/  FMUL.FTZ R46, R123, R50 ;  /* 0x000000327b2e7220 */ /* 0x000fc40000410000 */
[----:B------:R-:W-:Y:S02]  /*6150*/  FMUL.FTZ R42, R120, R47 ;  /* 0x0000002f782a7220 */ /* 0x000fe40000410000 */
[----:B------:R-:W-:Y:S01]  /*6160*/  FFMA.FTZ R51, R124, R50, R51 ;  /* 0x000000327c337223 */ /* 0x000fe20000010033 */
[----:B------:R-:W-:Y:S01]  /*6170*/  FSEL R125, R125, RZ, !P1 ;  /* 0x000000ff7d7d7208 */ /* 0x000fe20004800000 */
[----:B------:R-:W-:Y:S02]  /*6180*/  FMUL.FTZ R44, R120, R41 ;  /* 0x00000029782c7220 */ /* 0x000fe40000410000 */
[----:B------:R-:W-:Y:S02]  /*6190*/  FFMA.FTZ R46, R124, R49, -R46 ;  /* 0x000000317c2e7223 */ /* 0x000fe4000001082e */
[----:B------:R-:W-:Y:S02]  /*61a0*/  FFMA.FTZ R42, R121, R41, -R42 ;  /* 0x00000029792a7223 */ /* 0x000fe4000001082a */
[----:B------:R-:W-:-:S02]  /*61b0*/  FADD.FTZ R51, RZ, R51 ;  /* 0x00000033ff337221 */ /* 0x000fc40000010000 */
[----:B------:R-:W-:Y:S02]  /*61c0*/  FFMA.FTZ R44, R121, R47, R44 ;  /* 0x0000002f792c7223 */ /* 0x000fe4000001002c */
[C---:B------:R-:W-:Y:S02]  /*61d0*/  FMUL.FTZ R47, R123.reuse, R42 ;  /* 0x0000002a7b2f7220 */ /* 0x040fe40000410000 */
[----:B------:R-:W-:Y:S02]  /*61e0*/  FADD.FTZ R50, R46, R125 ;  /* 0x0000007d2e327221 */ /* 0x000fe40000010000 */
[----:B------:R-:W0:Y:S01]  /*61f0*/  SHFL.UP PT, R46, R51, 0x1, RZ ;  /* 0x04200000332e7989 */ /* 0x000e2200000e00ff */
[-C--:B------:R-:W-:Y:S02]  /*6200*/  FMUL.FTZ R41, R123, R44.reuse ;  /* 0x0000002c7b297220 */ /* 0x080fe40000410000 */
[C---:B------:R-:W-:Y:S02]  /*6210*/  FFMA.FTZ R47, R124.reuse, R44, R47 ;  /* 0x0000002c7c2f7223 */ /* 0x040fe4000001002f */
[----:B------:R-:W1:Y:S01]  /*6220*/  SHFL.UP PT, R44, R50, 0x1, RZ ;  /* 0x04200000322c7989 */ /* 0x000e6200000e00ff */
[----:B------:R-:W-:-:S03]  /*6230*/  FFMA.FTZ R48, R124, R42, -R41 ;  /* 0x0000002a7c307223 */ /* 0x000fc60000010829 */
[----:B------:R-:W-:Y:S04]  /*6240*/  SHFL.UP PT, R42, R47, 0x1, RZ ;  /* 0x042000002f2a7989 */ /* 0x000fe800000e00ff */
[----:B------:R-:W2:Y:S01]  /*6250*/  SHFL.UP PT, R41, R48, 0x1, RZ ;  /* 0x0420000030297989 */ /* 0x000ea200000e00ff */
[----:B------:R-:W-:-:S03]  /*6260*/  ISETP.GE.AND P0, PT, R72, 0x1, PT ;  /* 0x000000014800780c */ /* 0x000fc60003f06270 */
[----:B------:R0:W-:Y:S01]  /*6270*/  STS [R43.X4+0xf80], R40 ;  /* 0x000f80282b007388 */ /* 0x0001e20000004800 */
[----:B------:R-:W-:Y:S01]  /*6280*/  ISETP.GE.AND P1, PT, R72, 0x10, PT ;  /* 0x000000104800780c */ /* 0x000fe20003f26270 */
[----:B------:R-:W-:-:S06]  /*6290*/  NOP ;  /* 0x0000000000007918 */ /* 0x000fcc0000000000 */
[----:B------:R-:W-:Y:S01]  /*62a0*/  ISETP.NE.AND P2, PT, R72, 0x1f, PT ;  /* 0x0000001f4800780c */ /* 0x000fe20003f45270 */
[----:B------:R-:W5:Y:S01]  /*62b0*/  LDG.E.64 R88, [R88.64] ;  /* 0x0000001658587981 */ /* 0x000f62000c1e1b00 */
[C---:B0-----:R-:W-:Y:S02]  /*62c0*/  FMUL.FTZ R43, R47.reuse, R46 ;  /* 0x0000002e2f2b7220 */ /* 0x041fe40000410000 */
[-C--:B-1----:R-:W-:Y:S02]  /*62d0*/  FMUL.FTZ R49, R47, R44.reuse ;  /* 0x0000002c2f317220 */ /* 0x082fe40000410000 */
[C---:B------:R-:W-:Y:S02]  /*62e0*/  FFMA.FTZ R43, R48.reuse, R44, -R43 ;  /* 0x0000002c302b7223 */ /* 0x040fe4000001082b */
[----:B------:R-:W-:Y:S02]  /*62f0*/  FFMA.FTZ R46, R48, R46, R49 ;  /* 0x0000002e302e7223 */ /* 0x000fe40000010031 */
[----:B------:R-:W-:-:S02]  /*6300*/  @P0 FADD.FTZ R50, R50, R43 ;  /* 0x0000002b32320221 */ /* 0x000fc40000010000 */
[-C--:B--2---:R-:W-:Y:S02]  /*6310*/  FMUL.FTZ R43, R47, R41.reuse ;  /* 0x000000292f2b7220 */ /* 0x084fe40000410000 */
[----:B------:R-:W-:Y:S01]  /*6320*/  @P0 FADD.FTZ R51, R51, R46 ;  /* 0x0000002e33330221 */ /* 0x000fe20000010000 */
[----:B------:R-:W0:Y:S01]  /*6330*/  SHFL.UP PT, R49, R50, 0x2, RZ ;  /* 0x0440000032317989 */ /* 0x000e2200000e00ff */
[-C--:B------:R-:W-:Y:S02]  /*6340*/  FMUL.FTZ R40, R47, R42.reuse ;  /* 0x0000002a2f287220 */ /* 0x080fe40000410000 */
        /* <DEDUP_REMOVED lines=13> */
[----:B------:R-:W-:Y:S02]  /*6420*/  @P0 FADD.FTZ R50, R50, R49 ;  /* 0x0000003132320221 */ /* 0x000fe40000010000 */
        /* <DEDUP_REMOVED lines=14> */
[CC--:B--2---:R-:W-:Y:S02]  /*6510*/  FMUL.FTZ R42, R43.reuse, R40.reuse ;  /* 0x000000282b2a7220 */ /* 0x0c4fe40000410000 */
[-C--:B---3--:R-:W-:Y:S02]  /*6520*/  FMUL.FTZ R47, R43, R41.reuse ;  /* 0x000000292b2f7220 */ /* 0x088fe40000410000 */
[----:B------:R-:W-:Y:S01]  /*6530*/  @P0 FADD.FTZ R51, R51, R46 ;  /* 0x0000002e33330221 */ /* 0x000fe20000010000 */
[----:B------:R-:W0:Y:S01]  /*6540*/  SHFL.UP PT, R49, R50, 0x8, RZ ;  /* 0x0500000032317989 */ /* 0x000e2200000e00ff */
[C---:B------:R-:W-:Y:S02]  /*6550*/  FFMA.FTZ R42, R48.reuse, R41, R42 ;  /* 0x00000029302a7223 */ /* 0x040fe4000001002a */
[----:B------:R-:W-:-:S02]  /*6560*/  @P0 FFMA.FTZ R48, R48, R40, -R47 ;  /* 0x0000002830300223 */ /* 0x000fc4000001082f */
[----:B------:R-:W1:Y:S01]  /*6570*/  SHFL.UP PT, R47, R51, 0x8, RZ ;  /* 0x05000000332f7989 */ /* 0x000e6200000e00ff */
[----:B------:R-:W-:-:S03]  /*6580*/  FSEL R42, R43, R42, !P0 ;  /* 0x0000002a2b2a7208 */ /* 0x000fc60004000000 */
[----:B------:R-:W2:Y:S04]  /*6590*/  SHFL.UP PT, R41, R48, 0x8, RZ ;  /* 0x0500000030297989 */ /* 0x000ea800000e00ff */
[----:B------:R-:W3:Y:S01]  /*65a0*/  SHFL.UP PT, R43, R42, 0x8, RZ ;  /* 0x050000002a2b7989 */ /* 0x000ee200000e00ff */
[----:B------:R-:W-:Y:S01]  /*65b0*/  ISETP.GE.AND P0, PT, R72, 0x8, PT ;  /* 0x000000084800780c */ /* 0x000fe20003f06270 */
[C---:B0-----:R-:W-:Y:S02]  /*65c0*/  FMUL.FTZ R40, R42.reuse, R49 ;  /* 0x000000312a287220 */ /* 0x041fe40000410000 */
[-C--:B-1----:R-:W-:Y:S02]  /*65d0*/  FMUL.FTZ R44, R42, R47.reuse ;  /* 0x0000002f2a2c7220 */ /* 0x082fe40000410000 */
[----:B------:R-:W-:-:S02]  /*65e0*/  FFMA.FTZ R46, R48, R47, R40 ;  /* 0x0000002f302e7223 */ /* 0x000fc40000010028 */
[----:B--2---:R-:W-:Y:S02]  /*65f0*/  FMUL.FTZ R40, R42, R41 ;  /* 0x000000292a287220 */ /* 0x004fe40000410000 */
[C---:B------:R-:W-:Y:S02]  /*6600*/  FFMA.FTZ R49, R48.reuse, R49, -R44 ;  /* 0x0000003130317223 */ /* 0x040fe4000001082c */
[-C--:B---3--:R-:W-:Y:S02]  /*6610*/  FFMA.FTZ R47, R48, R43.reuse, R40 ;  /* 0x0000002b302f7223 */ /* 0x088fe40000010028 */
[----:B------:R-:W-:Y:S02]  /*6620*/  FMUL.FTZ R43, R42, R43 ;  /* 0x0000002b2a2b7220 */ /* 0x000fe40000410000 */
[----:B------:R-:W-:Y:S01]  /*6630*/  @P0 FADD.FTZ R50, R50, R49 ;  /* 0x0000003132320221 */ /* 0x000fe20000010000 */
[----:B------:R-:W-:Y:S01]  /*6640*/  FSEL R47, R42, R47, !P0 ;  /* 0x0000002f2a2f7208 */ /* 0x000fe20004000000 */
[----:B------:R-:W-:-:S02]  /*6650*/  @P0 FADD.FTZ R51, R51, R46 ;  /* 0x0000002e33330221 */ /* 0x000fc40000010000 */
[----:B------:R-:W-:Y:S02]  /*6660*/  @P0 FFMA.FTZ R48, R48, R41, -R43 ;  /* 0x0000002930300223 */ /* 0x000fe4000001082b */
[----:B------:R-:W0:Y:S04]  /*6670*/  SHFL.UP PT, R43, R50, 0x10, RZ ;  /* 0x06000000322b7989 */ /* 0x000e2800000e00ff */
[----:B------:R-:W1:Y:S04]  /*6680*/  SHFL.UP PT, R49, R51, 0x10, RZ ;  /* 0x0600000033317989 */ /* 0x000e6800000e00ff */
[----:B------:R-:W2:Y:S04]  /*6690*/  SHFL.UP PT, R44, R48, 0x10, RZ ;  /* 0x06000000302c7989 */ /* 0x000ea800000e00ff */
[----:B------:R-:W3:Y:S01]  /*66a0*/  SHFL.UP PT, R46, R47, 0x10, RZ ;  /* 0x060000002f2e7989 */ /* 0x000ee200000e00ff */
[----:B------:R-:W-:Y:S01]  /*66b0*/  LOP3.LUT P0, RZ, R73, 0x1f, RZ, 0xc0, !PT ;  /* 0x0000001f49ff7812 */ /* 0x000fe2000780c0ff */
[----:B------:R-:W-:-:S03]  /*66c0*/  HFMA2.MMA R41, -RZ, RZ, 0, 0 ;  /* 0x00000000ff297435 */ /* 0x000fc600000001ff */
[----:B------:R-:W-:Y:S01]  /*66d0*/  ISETP.EQ.OR P0, PT, RZ, UR6, P0 ;  /* 0x00000006ff007c0c */ /* 0x000fe20008702670 */
[C---:B0-----:R-:W-:Y:S02]  /*66e0*/  FMUL.FTZ R52, R47.reuse, R43 ;  /* 0x0000002b2f347220 */ /* 0x041fe40000410000 */
[CC--:B-1----:R-:W-:Y:S02]  /*66f0*/  FMUL.FTZ R42, R47.reuse, R49.reuse ;  /* 0x000000312f2a7220 */ /* 0x0c2fe40000410000 */
[----:B------:R-:W-:Y:S02]  /*6700*/  FFMA.FTZ R52, R48, R49, R52 ;  /* 0x0000003130347223 */ /* 0x000fe40000010034 */
[C---:B--2---:R-:W-:Y:S02]  /*6710*/  FMUL.FTZ R53, R47.reuse, R44 ;  /* 0x0000002c2f357220 */ /* 0x044fe40000410000 */
[----:B---3--:R-:W-:Y:S01]  /*6720*/  FMUL.FTZ R49, R47, R46 ;  /* 0x0000002e2f317220 */ /* 0x008fe20000410000 */
[----:B------:R-:W-:Y:S01]  /*6730*/  LEA R45, R72, R45, 0x5 ;  /* 0x0000002d482d7211 */ /* 0x000fe200078e28ff */
[----:B------:R-:W-:-:S02]  /*6740*/  FFMA.FTZ R55, R48, R43, -R42 ;  /* 0x0000002b30377223 */ /* 0x000fc4000001082a */
[C---:B------:R-:W-:Y:S02]  /*6750*/  FFMA.FTZ R46, R48.reuse, R46, R53 ;  /* 0x0000002e302e7223 */ /* 0x040fe40000010035 */
[----:B------:R-:W-:Y:S01]  /*6760*/  @P1 FFMA.FTZ R48, R48, R44, -R49 ;  /* 0x0000002c30301223 */ /* 0x000fe20000010831 */
[----:B------:R-:W-:Y:S01]  /*6770*/  @!P2 SHF.R.U32.HI R44, RZ, 0x1, R73 ;  /* 0x00000001ff2ca819 */ /* 0x000fe20000011649 */
[----:B------:R-:W-:Y:S01]  /*6780*/  CS2R R42, SRZ ;  /* 0x00000000002a7805 */ /* 0x000fe2000001ff00 */
[----:B------:R-:W-:Y:S01]  /*6790*/  MOV R40, 0x3f800000 ;  /* 0x3f80000000287802 */ /* 0x000fe20000000f00 */
[----:B------:R-:W-:Y:S01]  /*67a0*/  @P1 FADD.FTZ R50, R50, R55 ;  /* 0x0000003732321221 */ /* 0x000fe20000010000 */
[----:B------:R-:W-:Y:S01]  /*67b0*/  MOV R54, UR7 ;  /* 0x0000000700367c02 */ /* 0x000fe20008000f00 */
[----:B------:R-:W-:Y:S01]  /*67c0*/  @P1 FADD.FTZ R51, R51, R52 ;  /* 0x0000003433331221 */ /* 0x000fe20000010000 */
[----:B------:R-:W-:Y:S02]  /*67d0*/  LEA.HI.SX32 R164, R45, R45, 0x1b ;  /* 0x0000002d2da47211 */ /* 0x000fe400078fdaff */
[----:B------:R-:W-:Y:S01]  /*67e0*/  FSEL R49, R47, R46, !P1 ;  /* 0x0000002e2f317208 */ /* 0x000fe20004800000 */
[----:B------:R-:W-:Y:S01]  /*67f0*/  @!P0 LDS.128 R40, [R54.X16+0x2140] ;  /* 0x0021400036288984 */ /* 0x000fe2000000cc00 */
[----:B------:R-:W-:-:S03]  /*6800*/  @!P2 LOP3.LUT R44, R44, 0x7ffffff0, RZ, 0xc0, !PT ;  /* 0x7ffffff02c2ca812 */ /* 0x000fc600078ec0ff */
        /* <DEDUP_REMOVED lines=35> */
[----:B------:R-:W0:Y:S01]  /*6a40*/  LDS.128 R52, [0x2110] ;  /* 0x00211000ff347984 */ /* 0x000e220000000c00 */
[----:B------:R-:W-:Y:S03]  /*6a50*/  BSSY B0, `(.L_x_819) ;  /* 0x0000036000007945 */ /* 0x000fe60003800000 */
[----:B------:R-:W1:Y:S01]  /*6a60*/  SHFL.UP PT, R50, R50, 0x1, RZ ;  /* 0x0420000032327989 */ /* 0x000e6200000e00ff */
        /* <DEDUP_REMOVED lines=8> */
[----:B------:R-:W-:-:S04]  /*6af0*/  FFMA.FTZ R52, R47, R52, R164 ;  /* 0x000000342f347223 */ /* 0x000fc800000100a4 */
[----:B------:R-:W-:Y:S01]  /*6b00*/  FADD.FTZ R52, R55, R52 ;  /* 0x0000003437347221 */ /* 0x000fe20000010000 */
[----:B------:R-:W-:-:S04]  /*6b10*/  SHF.R.U32.HI R55, RZ, 0x5, R73 ;  /* 0x00000005ff377819 */ /* 0x000fc80000011649 */
[----:B------:R-:W-:Y:S01]  /*6b20*/  ISETP.NE.AND P0, PT, R55, RZ, PT ;  /* 0x000000ff3700720c */ /* 0x000fe20003f05270 */
[----:B------:R-:W0:Y:S04]  /*6b30*/  SHFL.UP PT, R51, R51, 0x1, RZ ;  /* 0x0420000033337989 */ /* 0x000e2800000e00ff */
[----:B------:R-:W2:Y:S04]  /*6b40*/  SHFL.UP PT, R48, R48, 0x1, RZ ;  /* 0x0420000030307989 */ /* 0x000ea800000e00ff */
[----:B------:R-:W3:Y:S04]  /*6b50*/  SHFL.UP PT, R49, R49, 0x1, RZ ;  /* 0x0420000031317989 */ /* 0x000ee800000e00ff */
[----:B------:R-:W-:Y:S05]  /*6b60*/  @!P0 BRA `(.L_x_820) ;  /* 0x0000014000008947 */ /* 0x000fea0003800000 */
[----:B-1----:R-:W-:Y:S01]  /*6b70*/  ISETP.NE.AND P0, PT, R72, RZ, PT ;  /* 0x000000ff4800720c */ /* 0x002fe20003f05270 */
[----:B---3--:R-:W-:-:S02]  /*6b80*/  FMUL.FTZ R52, R49, R45 ;  /* 0x0000002d31347220 */ /* 0x008fc40000410000 */
[----:B------:R-:W-:-:S10]  /*6b90*/  FMUL.FTZ R53, R49, R44 ;  /* 0x0000002c31357220 */ /* 0x000fd40000410000 */
[C---:B--2---:R-:W-:Y:S02]  /*6ba0*/  @P0 FFMA.FTZ R44, R48.reuse, R44, -R52 ;  /* 0x0000002c302c0223 */ /* 0x044fe40000010834 */
[CC--:B------:R-:W-:Y:S02]  /*6bb0*/  FMUL.FTZ R52, R49.reuse, R46.reuse ;  /* 0x0000002e31347220 */ /* 0x0c0fe40000410000 */
[-C--:B------:R-:W-:Y:S02]  /*6bc0*/  FMUL.FTZ R49, R49, R47.reuse ;  /* 0x0000002f31317220 */ /* 0x080fe40000410000 */
[C---:B------:R-:W-:Y:S02]  /*6bd0*/  FFMA.FTZ R52, R48.reuse, R47, R52 ;  /* 0x0000002f30347223 */ /* 0x040fe40000010034 */
[C---:B------:R-:W-:Y:S02]  /*6be0*/  FFMA.FTZ R49, R48.reuse, R46, -R49 ;  /* 0x0000002e30317223 */ /* 0x040fe40000010831 */
[----:B------:R-:W-:Y:S01]  /*6bf0*/  @P0 FFMA.FTZ R45, R48, R45, R53 ;  /* 0x0000002d302d0223 */ /* 0x000fe20000010035 */
[----:B------:R-:W-:Y:S01]  /*6c00*/  MOV R48, R44 ;  /* 0x0000002c00307202 */ /* 0x000fe20000000f00 */
[----:B------:R-:W-:Y:S01]  /*6c10*/  @P0 FADD.FTZ R46, R50, R49 ;  /* 0x00000031322e0221 */ /* 0x000fe20000010000 */
[----:B------:R-:W-:Y:S01]  /*6c20*/  MOV R44, R40 ;  /* 0x00000028002c7202 */ /* 0x000fe20000000f00 */
[----:B0-----:R-:W-:Y:S01]  /*6c30*/  @P0 FADD.FTZ R47, R51, R52 ;  /* 0x00000034332f0221 */ /* 0x001fe20000010000 */
[----:B------:R-:W-:-:S02]  /*6c40*/  MOV R49, R45 ;  /* 0x0000002d00317202 */ /* 0x000fc40000000f00 */
[----:B------:R-:W-:Y:S02]  /*6c50*/  MOV R50, R46 ;  /* 0x0000002e00327202 */ /* 0x000fe40000000f00 */
[----:B------:R-:W-:Y:S02]  /*6c60*/  MOV R51, R47 ;  /* 0x0000002f00337202 */ /* 0x000fe40000000f00 */
[----:B------:R-:W-:Y:S02]  /*6c70*/  MOV R47, R43 ;  /* 0x0000002b002f7202 */ /* 0x000fe40000000f00 */
[----:B------:R-:W-:Y:S02]  /*6c80*/  MOV R46, R42 ;  /* 0x0000002a002e7202 */ /* 0x000fe40000000f00 */
[----:B------:R-:W-:Y:S01]  /*6c90*/  MOV R45, R41 ;  /* 0x00000029002d7202 */ /* 0x000fe20000000f00 */
[----:B------:R-:W-:Y:S05]  /*6ca0*/  BRA `(.L_x_821) ;  /* 0x0000010000007947 */ /* 0x000fea0003800000 */
.L_x_820:
[----:B-1----:R-:W-:Y:S01]  /*6cb0*/  ISETP.NE.AND P0, PT, R72, RZ, PT ;  /* 0x000000ff4800720c */ /* 0x002fe20003f05270 */
[----:B------:R-:W-:-:S02]  /*6cc0*/  FMUL.FTZ R44, R160, R43 ;  /* 0x0000002ba02c7220 */ /* 0x000fc40000410000 */
[----:B------:R-:W-:Y:S02]  /*6cd0*/  FMUL.FTZ R45, R160, R40 ;  /* 0x00000028a02d7220 */ /* 0x000fe40000410000 */
[CC--:B------:R-:W-:Y:S02]  /*6ce0*/  FFMA.FTZ R44, R53.reuse, R42.reuse, -R44 ;  /* 0x0000002a352c7223 */ /* 0x0c0fe4000001082c */
[CC--:B------:R-:W-:Y:S02]  /*6cf0*/  FFMA.FTZ R45, R53.reuse, R41.reuse, R45 ;  /* 0x00000029352d7223 */ /* 0x0c0fe4000001002d */
[----:B------:R-:W-:Y:S02]  /*6d00*/  FADD.FTZ R46, R54, R44 ;  /* 0x0000002c362e7221 */ /* 0x000fe40000010000 */
[CC--:B------:R-:W-:Y:S02]  /*6d10*/  FMUL.FTZ R44, R160.reuse, R41.reuse ;  /* 0x00000029a02c7220 */ /* 0x0c0fe40000410000 */
[----:B------:R1:W-:Y:S01]  /*6d20*/  @!P0 STS.128 [0x2130], R40 ;  /* 0x00213028ff008388 */ /* 0x0003e20000000c00 */
[----:B------:R-:W-:Y:S01]  /*6d30*/  FMUL.FTZ R160, R160, R42 ;  /* 0x0000002aa0a07220 */ /* 0x000fe20000410000 */
[-C--:B--2---:R-:W-:Y:S01]  /*6d40*/  @!P0 MOV R48, R40.reuse ;  /* 0x0000002800308202 */ /* 0x084fe20000000f00 */
[C---:B------:R-:W-:Y:S01]  /*6d50*/  FFMA.FTZ R44, R53.reuse, R40, -R44 ;  /* 0x00000028352c7223 */ /* 0x040fe2000001082c */
[----:B---3--:R-:W-:Y:S01]  /*6d60*/  @!P0 MOV R49, R41 ;  /* 0x0000002900318202 */ /* 0x008fe20000000f00 */
[----:B------:R-:W-:Y:S01]  /*6d70*/  FFMA.FTZ R160, R53, R43, R160 ;  /* 0x0000002b35a07223 */ /* 0x000fe200000100a0 */
[----:B------:R-:W-:-:S02]  /*6d80*/  @!P0 MOV R50, R42 ;  /* 0x0000002a00328202 */ /* 0x000fc40000000f00 */
[----:B0-----:R-:W-:Y:S01]  /*6d90*/  @!P0 MOV R51, R43 ;  /* 0x0000002b00338202 */ /* 0x001fe20000000f00 */
[----:B------:R-:W-:Y:S02]  /*6da0*/  FADD.FTZ R47, R52, R160 ;  /* 0x000000a0342f7221 */ /* 0x000fe40000010000 */
.L_x_821:
[----:B------:R-:W-:Y:S05]  /*6db0*/  BSYNC B0 ;  /* 0x0000000000007941 */ /* 0x000fea0003800000 */
.L_x_819:
[----:B------:R-:W-:Y:S01]  /*6dc0*/  BAR.SYNC.DEFER_BLOCKING 0x0 ;  /* 0x0000000000007b1d */ /* 0x000fe20000010000 */
[----:B------:R-:W-:-:S05]  /*6dd0*/  ISETP.NE.AND P0, PT, R73, RZ, PT ;  /* 0x000000ff4900720c */ /* 0x000fca0003f05270 */
[----:B------:R-:W-:Y:S08]  /*6de0*/  BSSY B0, `(.L_x_822) ;  /* 0x000007f000007945 */ /* 0x000ff00003800000 */
[----:B-1----:R-:W0:Y:S02]  /*6df0*/  @P0 LDS.64 R40, [0x2138] ;  /* 0x00213800ff280984 */ /* 0x002e240000000a00 */
        /* <DEDUP_REMOVED lines=13> */
[C---:B------:R-:W-:Y:S02]  /*6ed0*/  FMUL.FTZ R41, R81.reuse, R42 ;  /* 0x0000002a51297220 */ /* 0x040fe40000410000 */
[-C--:B------:R-:W-:Y:S02]  /*6ee0*/  FMUL.FTZ R81, R81, R76.reuse ;  /* 0x0000004c51517220 */ /* 0x080fe40000410000 */
[C---:B------:R-:W-:Y:S02]  /*6ef0*/  FFMA.FTZ R40, R80.reuse, R76, -R41 ;  /* 0x0000004c50287223 */ /* 0x040fe40000010829 */
[----:B------:R-:W-:Y:S02]  /*6f00*/  FFMA.FTZ R43, R80, R42, R81 ;  /* 0x0000002a502b7223 */ /* 0x000fe40000010051 */
[----:B------:R-:W-:-:S02]  /*6f10*/  FADD.FTZ R79, R79, R40 ;  /* 0x000000284f4f7221 */ /* 0x000fc40000010000 */
[----:B------:R-:W-:Y:S02]  /*6f20*/  FADD.FTZ R43, RZ, R43 ;  /* 0x0000002bff2b7221 */ /* 0x000fe40000010000 */
[C---:B------:R-:W-:Y:S02]  /*6f30*/  FMUL.FTZ R40, R84.reuse, R79 ;  /* 0x0000004f54287220 */ /* 0x040fe40000410000 */
        /* <DEDUP_REMOVED lines=105> */
.L_x_823:
[----:B------:R-:W-:Y:S05]  /*75d0*/  BSYNC B0 ;  /* 0x0000000000007941 */ /* 0x000fea0003800000 */
.L_x_822:
[----:B------:R-:W-:Y:S01]  /*75e0*/  UIADD3 UR7, UR7, 0x1, URZ ;  /* 0x0000000107077890 */ /* 0x000fe2000fffe03f */
[-C--:B-----5:R-:W-:Y:S01]  /*75f0*/  FMUL.FTZ R103, R145, R89.reuse ;  /* 0x0000005991677220 */ /* 0x0a0fe20000410000 */
[----:B------:R-:W-:Y:S01]  /*7600*/  ULDC UR14, c[0x0][0x16c] ;  /* 0x00005b00000e7ab9 */ /* 0x000fe20000000800 */
[-C--:B------:R-:W-:Y:S01]  /*7610*/  FMUL.FTZ R109, R149, R89.reuse ;  /* 0x00000059956d7220 */ /* 0x080fe20000410000 */
[----:B------:R-:W-:Y:S01]  /*7620*/  UISETP.GE.AND UP0, UPT, UR7, UR14, UPT ;  /* 0x0000000e0700728c */ /* 0x000fe2000bf06270 */
[-C--:B------:R-:W-:Y:S02]  /*7630*/  FMUL.FTZ R115, R153, R89.reuse ;  /* 0x0000005999737220 */ /* 0x080fe40000410000 */
[-C--:B-1----:R-:W-:Y:S02]  /*7640*/  FMUL.FTZ R47, R129, R89.reuse ;  /* 0x00000059812f7220 */ /* 0x082fe40000410000 */
[-C--:B------:R-:W-:Y:S01]  /*7650*/  FMUL.FTZ R87, R133, R89.reuse ;  /* 0x0000005985577220 */ /* 0x080fe20000410000 */
[----:B------:R-:W-:Y:S01]  /*7660*/  PLOP3.LUT P0, PT, PT, PT, UP0, 0x80, 0x0 ;  /* 0x000000000000781c */ /* 0x000fe20003f0f008 */
[----:B------:R-:W-:-:S02]  /*7670*/  FMUL.FTZ R95, R137, R89 ;  /* 0x00000059895f7220 */ /* 0x000fc40000410000 */
[-C--:B------:R-:W-:Y:S02]  /*7680*/  FMUL.FTZ R101, R141, R89.reuse ;  /* 0x000000598d657220 */ /* 0x080fe40000410000 */
[-C--:B------:R-:W-:Y:S02]  /*7690*/  FFMA.FTZ R86, R144, R88.reuse, -R103 ;  /* 0x0000005890567223 */ /* 0x080fe40000010867 */
[-C--:B------:R-:W-:Y:S02]  /*76a0*/  FFMA.FTZ R92, R148, R88.reuse, -R109 ;  /* 0x00000058945c7223 */ /* 0x080fe4000001086d */
[----:B------:R-:W-:Y:S02]  /*76b0*/  FFMA.FTZ R94, R152, R88, -R115 ;  /* 0x00000058985e7223 */ /* 0x000fe40000010873 */
[-C--:B------:R-:W-:Y:S02]  /*76c0*/  FMUL.FTZ R103, R147, R89.reuse ;  /* 0x0000005993677220 */ /* 0x080fe40000410000 */
[----:B------:R-:W-:-:S02]  /*76d0*/  FMUL.FTZ R109, R151, R89 ;  /* 0x00000059976d7220 */ /* 0x000fc40000410000 */
[-C--:B------:R-:W-:Y:S02]  /*76e0*/  FMUL.FTZ R115, R155, R89.reuse ;  /* 0x000000599b737220 */ /* 0x080fe40000410000 */
[----:B------:R-:W-:Y:S02]  /*76f0*/  FMUL.FTZ R117, R157, R89 ;  /* 0x000000599d757220 */ /* 0x000fe40000410000 */
        /* <DEDUP_REMOVED lines=16> */
[-C--:B------:R-:W-:Y:S02]  /*7800*/  FFMA.FTZ R40, R128, R88.reuse, -R47 ;  /* 0x0000005880287223 */ /* 0x080fe4000001082f */
[-C--:B------:R-:W-:Y:S02]  /*7810*/  FFMA.FTZ R44, R132, R88.reuse, -R87 ;  /* 0x00000058842c7223 */ /* 0x080fe40000010857 */
[-C--:B------:R-:W-:Y:S02]  /*7820*/  FFMA.FTZ R46, R136, R88.reuse, -R95 ;  /* 0x00000058882e7223 */ /* 0x080fe4000001085f */
[----:B------:R-:W-:Y:S02]  /*7830*/  FFMA.FTZ R84, R140, R88, -R101 ;  /* 0x000000588c547223 */ /* 0x000fe40000010865 */
[-C--:B------:R-:W-:Y:S02]  /*7840*/  FMUL.FTZ R41, R127, R89.reuse ;  /* 0x000000597f297220 */ /* 0x080fe40000410000 */
[----:B------:R-:W-:-:S02]  /*7850*/  FMUL.FTZ R47, R131, R89 ;  /* 0x00000059832f7220 */ /* 0x000fc40000410000 */
[-C--:B------:R-:W-:Y:S02]  /*7860*/  FMUL.FTZ R87, R135, R89.reuse ;  /* 0x0000005987577220 */ /* 0x080fe40000410000 */
[-C--:B------:R-:W-:Y:S02]  /*7870*/  FMUL.FTZ R95, R139, R89.reuse ;  /* 0x000000598b5f7220 */ /* 0x080fe40000410000 */
[-C--:B------:R-:W-:Y:S02]  /*7880*/  FMUL.FTZ R101, R143, R89.reuse ;  /* 0x000000598f657220 */ /* 0x080fe40000410000 */
[-C--:B------:R-:W-:Y:S02]  /*7890*/  FFMA.FTZ R103, R146, R88.reuse, -R103 ;  /* 0x0000005892677223 */ /* 0x080fe40000010867 */
[----:B------:R-:W-:Y:S02]  /*78a0*/  FFMA.FTZ R115, R154, R88, -R115 ;  /* 0x000000589a737223 */ /* 0x000fe40000010873 */
        /* <DEDUP_REMOVED lines=15> */
[----:B------:R-:W-:Y:S02]  /*79a0*/  FFMA.FTZ R157, R156, R89, R157 ;  /* 0x000000599c9d7223 */ /* 0x000fe4000001009d */
[----:B------:R-:W-:Y:S02]  /*79b0*/  FADD.FTZ R124, RZ, R124 ;  /* 0x0000007cff7c7221 */ /* 0x000fe40000010000 */
[-C--:B------:R-:W-:Y:S02]  /*79c0*/  FFMA.FTZ R41, R126, R88.reuse, -R41 ;  /* 0x000000587e297223 */ /* 0x080fe40000010829 */
[----:B------:R-:W-:-:S02]  /*79d0*/  FFMA.FTZ R47, R130, R88, -R47 ;  /* 0x00000058822f7223 */ /* 0x000fc4000001082f */
[-C--:B------:R-:W-:Y:S02]  /*79e0*/  FFMA.FTZ R87, R134, R88.reuse, -R87 ;  /* 0x0000005886577223 */ /* 0x080fe40000010857 */
[-C--:B------:R-:W-:Y:S02]  /*79f0*/  FFMA.FTZ R95, R138, R88.reuse, -R95 ;  /* 0x000000588a5f7223 */ /* 0x080fe4000001085f */
[-C--:B------:R-:W-:Y:S02]  /*7a00*/  FFMA.FTZ R101, R142, R88.reuse, -R101 ;  /* 0x000000588e657223 */ /* 0x080fe40000010865 */
        /* <DEDUP_REMOVED lines=52> */
.L_x_818:
[----:B------:R-:W-:Y:S01]  /*7d50*/  BAR.SYNC.DEFER_BLOCKING 0x0 ;  /* 0x0000000000007b1d */ /* 0x000fe20000010000 */
[----:B------:R-:W-:-:S02]  /*7d60*/  IADD3 R40, R71, R72, RZ ;  /* 0x0000004847287210 */ /* 0x000fc40007ffe0ff */
[CC--:B------:R-:W-:Y:S02]  /*7d70*/  IADD3 R42, R71.reuse, R72.reuse, RZ ;  /* 0x00000048472a7210 */ /* 0x0c0fe40007ffe0ff */
[CC--:B------:R-:W-:Y:S01]  /*7d80*/  IADD3 R41, R71.reuse, R72.reuse, RZ ;  /* 0x0000004847297210 */ /* 0x0c0fe20007ffe0ff */
[----:B------:R-:W-:Y:S01]  /*7d90*/  ULDC UR7, c[0x0][0x200] ;  /* 0x0000800000077ab9 */ /* 0x000fe20000000800 */
[----:B------:R-:W-:Y:S01]  /*7da0*/  IADD3 R40, R40, 0x40, RZ ;  /* 0x0000004028287810 */ /* 0x000fe20007ffe0ff */
[----:B------:R-:W-:Y:S01]  /*7db0*/  UIMAD UR7, UR24, UR7, URZ ;  /* 0x00000007180772a4 */ /* 0x000fe2000f8e023f */
[CC--:B------:R-:W-:Y:S01]  /*7dc0*/  IADD3 R43, R71.reuse, R72.reuse, RZ ;  /* 0x00000048472b7210 */ /* 0x0c0fe20007ffe0ff */
[----:B------:R-:W-:Y:S01]  /*7dd0*/  BSSY B0, `(.L_x_825) ;  /* 0x0000050000007945 */ /* 0x000fe20003800000 */
[----:B------:R-:W-:Y:S02]  /*7de0*/  IADD3 R42, R42, 0x20, RZ ;  /* 0x000000202a2a7810 */ /* 0x000fe40007ffe0ff */
[----:B------:R-:W-:-:S02]  /*7df0*/  IADD3 R45, R71, R72, RZ ;  /* 0x00000048472d7210 */ /* 0x000fc40007ffe0ff */
[CC--:B------:R-:W-:Y:S02]  /*7e00*/  IADD3 R44, R71.reuse, R72.reuse, RZ ;  /* 0x00000048472c7210 */ /* 0x0c0fe40007ffe0ff */
[----:B------:R-:W-:Y:S02]  /*7e10*/  LEA.HI.SX32 R42, R42, R43, 0x1b ;  /* 0x0000002b2a2a7211 */ /* 0x000fe400078fdaff */
[----:B------:R-:W-:Y:S02]  /*7e20*/  LEA.HI.SX32 R44, R44, R45, 0x1b ;  /* 0x0000002d2c2c7211 */ /* 0x000fe400078fdaff */
[----:B------:R-:W-:Y:S02]  /*7e30*/  LEA.HI.SX32 R40, R40, R41, 0x1b ;  /* 0x0000002928287211 */ /* 0x000fe400078fdaff */
[----:B------:R-:W-:Y:S01]  /*7e40*/  IADD3 R46, R71, R72, RZ ;  /* 0x00000048472e7210 */ /* 0x000fe20007ffe0ff */
[----:B------:R-:W-:Y:S01]  /*7e50*/  STS [R65.X4], R16 ;  /* 0x0000001041007388 */ /* 0x000fe20000004800 */
[----:B------:R-:W-:-:S02]  /*7e60*/  ISETP.NE.AND P0, PT, R73, RZ, PT ;  /* 0x000000ff4900720c */ /* 0x000fc40003f05270 */
[----:B------:R-:W-:Y:S01]  /*7e70*/  IADD3 R47, R71, R72, RZ ;  /* 0x00000048472f7210 */ /* 0x000fe20007ffe0ff */
[----:B------:R-:W-:Y:S01]  /*7e80*/  STS [R65.X4+0x4], R15 ;  /* 0x0000040f41007388 */ /* 0x000fe20000004800 */
[----:B------:R-:W-:Y:S02]  /*7e90*/  IADD3 R46, R46, 0x60, RZ ;  /* 0x000000602e2e7810 */ /* 0x000fe40007ffe0ff */
[----:B------:R-:W-:Y:S01]  /*7ea0*/  SHF.R.S32.HI R33, RZ, 0x1f, R70 ;  /* 0x0000001fff217819 */ /* 0x000fe20000011446 */
[----:B------:R-:W-:Y:S01]  /*7eb0*/  STS [R65.X4+0x8], R14 ;  /* 0x0000080e41007388 */ /* 0x000fe20000004800 */
[----:B------:R-:W-:-:S03]  /*7ec0*/  LEA.HI.SX32 R46, R46, R47, 0x1b ;  /* 0x0000002f2e2e7211 */ /* 0x000fc600078fdaff */
[----:B------:R-:W-:Y:S04]  /*7ed0*/  STS [R65.X4+0xc], R13 ;  /* 0x00000c0d41007388 */ /* 0x000fe80000004800 */
[----:B------:R-:W-:Y:S04]  /*7ee0*/  STS [R65.X4+0x10], R12 ;  /* 0x0000100c41007388 */ /* 0x000fe80000004800 */
[----:B------:R-:W-:Y:S04]  /*7ef0*/  STS [R65.X4+0x14], R11 ;  /* 0x0000140b41007388 */ /* 0x000fe80000004800 */
[----:B------:R0:W-:Y:S04]  /*7f00*/  STS [R65.X4+0x18], R10 ;  /* 0x0000180a41007388 */ /* 0x0001e80000004800 */
[----:B------:R-:W-:Y:S04]  /*7f10*/  STS [R65.X4+0x1c], R9 ;  /* 0x00001c0941007388 */ /* 0x000fe80000004800 */
[----:B------:R-:W-:Y:S01]  /*7f20*/  STS [R65.X4+0x20], R8 ;  /* 0x0000200841007388 */ /* 0x000fe20000004800 */
[----:B0-----:R-:W-:-:S03]  /*7f30*/  MOV R10, UR17 ;  /* 0x00000011000a7c02 */ /* 0x001fc60008000f00 */
[----:B------:R0:W-:Y:S04]  /*7f40*/  STS [R65.X4+0x24], R7 ;  /* 0x0000240741007388 */ /* 0x0001e80000004800 */
[----:B------:R-:W-:Y:S04]  /*7f50*/  STS [R65.X4+0x28], R6 ;  /* 0x0000280641007388 */ /* 0x000fe80000004800 */
[----:B------:R-:W-:Y:S01]  /*7f60*/  STS [R65.X4+0x2c], R5 ;  /* 0x00002c0541007388 */ /* 0x000fe20000004800 */
[----:B0-----:R-:W-:-:S03]  /*7f70*/  MOV R7, UR7 ;  /* 0x0000000700077c02 */ /* 0x001fc60008000f00 */
[----:B------:R-:W-:Y:S02]  /*7f80*/  STS [R65.X4+0x30], R4 ;  /* 0x0000300441007388 */ /* 0x000fe40000004800 */
[----:B------:R-:W-:Y:S02]  /*7f90*/  IMAD R7, R74, c[0x0][0x204], R7 ;  /* 0x000081004a077a24 */ /* 0x000fe400078e0207 */
[----:B------:R-:W-:Y:S04]  /*7fa0*/  STS [R65.X4+0x34], R3 ;  /* 0x0000340341007388 */ /* 0x000fe80000004800 */
[----:B------:R0:W-:Y:S04]  /*7fb0*/  STS [R65.X4+0x38], R2 ;  /* 0x0000380241007388 */ /* 0x0001e80000004800 */
[----:B------:R-:W-:Y:S01]  /*7fc0*/  STS [R65.X4+0x3c], R0 ;  /* 0x00003c0041007388 */ /* 0x000fe20000004800 */
[----:B------:R-:W-:-:S06]  /*7fd0*/  NOP ;  /* 0x0000000000007918 */ /* 0x000fcc0000000000 */
[----:B------:R1:W-:Y:S01]  /*7fe0*/  LDS R9, [R44.X4] ;  /* 0x000000002c097984 */ /* 0x0003e20000004800 */
[----:B0-----:R-:W-:-:S03]  /*7ff0*/  IMAD.WIDE.U32 R2, R74, c[0x0][0x200], RZ ;  /* 0x000080004a027a25 */ /* 0x001fc600078e00ff */
[----:B------:R0:W-:Y:S02]  /*8000*/  LDS R11, [R42.X4+0x80] ;  /* 0x000080002a0b7984 */ /* 0x0001e40000004800 */
[----:B------:R-:W-:Y:S02]  /*8010*/  IADD3 R35, R3, R7, RZ ;  /* 0x0000000703237210 */ /* 0x000fe40007ffe0ff */
[----:B------:R2:W-:Y:S01]  /*8020*/  LDS R13, [R40.X4+0x100] ;  /* 0x00010000280d7984 */ /* 0x0005e20000004800 */
[CC--:B-1----:R-:W-:Y:S02]  /*8030*/  IADD3 R44, R71.reuse, R72.reuse, RZ ;  /* 0x00000048472c7210 */ /* 0x0c2fe40007ffe0ff */
[CC--:B0-----:R-:W-:Y:S01]  /*8040*/  IADD3 R42, R71.reuse, R72.reuse, RZ ;  /* 0x00000048472a7210 */ /* 0x0c1fe20007ffe0ff */
[----:B------:R-:W-:Y:S01]  /*8050*/  LDS R15, [R46.X4+0x180] ;  /* 0x000180002e0f7984 */ /* 0x000fe20000004800 */
[----:B------:R-:W-:Y:S02]  /*8060*/  IADD3 R44, R44, 0x80, RZ ;  /* 0x000000802c2c7810 */ /* 0x000fe40007ffe0ff */
[----:B--2---:R-:W-:Y:S01]  /*8070*/  IADD3 R40, R71, R72, RZ ;  /* 0x0000004847287210 */ /* 0x004fe20007ffe0ff */
[----:B------:R-:W-:Y:S01]  /*8080*/  LDS R163, [R163.X4+0x380] ;  /* 0x00038000a3a37984 */ /* 0x000fe20000004800 */
[----:B------:R-:W-:-:S02]  /*8090*/  IADD3 R42, R42, 0xa0, RZ ;  /* 0x000000a02a2a7810 */ /* 0x000fc40007ffe0ff */
[----:B------:R-:W-:Y:S01]  /*80a0*/  IADD3 R40, R40, 0xc0, RZ ;  /* 0x000000c028287810 */ /* 0x000fe20007ffe0ff */
[----:B------:R-:W-:Y:S01]  /*80b0*/  LDS R23, [R162.X4+0x400] ;  /* 0x00040000a2177984 */ /* 0x000fe20000004800 */
[----:B------:R-:W-:Y:S02]  /*80c0*/  LEA.HI.SX32 R44, R44, R45, 0x1b ;  /* 0x0000002d2c2c7211 */ /* 0x000fe400078fdaff */
[----:B------:R-:W-:Y:S01]  /*80d0*/  LEA.HI.SX32 R42, R42, R43, 0x1b ;  /* 0x0000002b2a2a7211 */ /* 0x000fe200078fdaff */
[----:B------:R-:W-:Y:S01]  /*80e0*/  LDS R161, [R161.X4+0x480] ;  /* 0x00048000a1a17984 */ /* 0x000fe20000004800 */
[----:B------:R-:W-:-:S03]  /*80f0*/  LEA.HI.SX32 R40, R40, R41, 0x1b ;  /* 0x0000002928287211 */ /* 0x000fc600078fdaff */
        /* <DEDUP_REMOVED lines=29> */
.L_x_826:
[----:B------:R-:W-:Y:S05]  /*82d0*/  BSYNC B0 ;  /* 0x0000000000007941 */ /* 0x000fea0003800000 */
.L_x_825:
[----:B------:R-:W-:Y:S01]  /*82e0*/  ULDC UR7, c[0x0][0x208] ;  /* 0x0000820000077ab9 */ /* 0x000fe20000000800 */
[----:B------:R-:W-:Y:S01]  /*82f0*/  LOP3.LUT R0, R70, 0x20, RZ, 0xfc, !PT ;  /* 0x0000002046007812 */ /* 0x000fe200078efcff */
        /* <DEDUP_REMOVED lines=12> */
[----:B0-----:R-:W-:Y:S01]  /*83c0*/  IMAD R7, R75, c[0x0][0x20c], R0 ;  /* 0x000083004b077a24 */ /* 0x001fe200078e0200 */
[----:B------:R-:W-:Y:S01]  /*83d0*/  LOP3.LUT R4, R70, 0x60, RZ, 0xfc, !PT ;  /* 0x0000006046047812 */ /* 0x000fe200078efcff */
[----:B------:R-:W-:Y:S01]  /*83e0*/  UIADD3 UR9, UP2, UR9, 0x1000, URZ ;  /* 0x0000100009097890 */ /* 0x000fe2000ff5e03f */
[----:B------:R-:W-:Y:S01]  /*83f0*/  IADD3 R0, P1, R2, UR14, RZ ;  /* 0x0000000e02007c10 */ /* 0x000fe2000ff3e0ff */
[----:B------:R-:W-:Y:S01]  /*8400*/  UIADD3 UR8, UP3, UR8, 0x1000, URZ ;  /* 0x0000100008087890 */ /* 0x000fe2000ff7e03f */
[C---:B------:R-:W-:Y:S01]  /*8410*/  LOP3.LUT R6, R70.reuse, 0x80, RZ, 0xfc, !PT ;  /* 0x0000008046067812 */ /* 0x040fe200078efcff */
[----:B------:R-:W-:Y:S01]  /*8420*/  UIADD3.X UR13, URZ, UR13, URZ, UP1, !UPT ;  /* 0x0000000d3f0d7290 */ /* 0x000fe20008ffe43f */
[----:B------:R-:W-:Y:S01]  /*8430*/  LEA.HI.X R33, R70, c[0x0][0x25c], R33, 0x2, P0 ;  /* 0x0000970046217a11 */ /* 0x000fe200000f1421 */
[----:B------:R-:W-:Y:S01]  /*8440*/  UIADD3.X UR11, URZ, UR11, URZ, UP2, !UPT ;  /* 0x0000000b3f0b7290 */ /* 0x000fe200097fe43f */
[----:B------:R-:W-:Y:S01]  /*8450*/  ISETP.GE.AND P5, PT, R4, R31, PT ;  /* 0x0000001f0400720c */ /* 0x000fe20003fa6270 */
[----:B------:R-:W-:Y:S01]  /*8460*/  UIADD3.X UR10, URZ, UR10, URZ, UP3, !UPT ;  /* 0x0000000a3f0a7290 */ /* 0x000fe20009ffe43f */
[----:B------:R-:W-:Y:S01]  /*8470*/  IADD3.X R3, R7, UR7, R3, P1, !PT ;  /* 0x0000000707037c10 */ /* 0x000fe20008ffe403 */
[----:B------:R-:W-:Y:S01]  /*8480*/  ULDC UR7, c[0x0][0x174] ;  /* 0x00005d0000077ab9 */ /* 0x000fe20000000800 */
[----:B------:R-:W-:Y:S01]  /*8490*/  LEA R2, P0, R0, R5, 0x2 ;  /* 0x0000000500027211 */ /* 0x000fe200078010ff */
[----:B------:R-:W-:Y:S01]  /*84a0*/  UISETP.GE.AND UP0, UPT, UR6, UR7, UPT ;  /* 0x000000070600728c */ /* 0x000fe2000bf06270 */
        /* <DEDUP_REMOVED lines=42> */
.L_x_827:
[----:B------:R-:W-:Y:S05]  /*8750*/  EXIT ;  /* 0x000000000000794d */ /* 0x000fea0003800000 */
.L_x_829:
        /* <DEDUP_REMOVED lines=10> */
.L_x_5338:


//--------------------- .text._Z25selective_scan_fwd_kernelI32Selective_Scan_fwd_kernel_traitsILi64ELi16ELi1ELb0ELb0ELb1ELb1EfN3c107complexIfEEEEv13SSMParamsBase --------------------------
	.section	.text._Z25selective_scan_fwd_kernelI32Selective_Scan_fwd_kernel_traitsILi64ELi16ELi1ELb0ELb0ELb1ELb1EfN3c107complexIfEEEEv13SSMParamsBase,"ax",@progbits
	.sectioninfo	@"SHI_REGISTERS=168"
	.align	128
        .global         _Z25selective_scan_fwd_kernelI32Selective_Scan_fwd_kernel_traitsILi64ELi16ELi1ELb0ELb0ELb1ELb1EfN3c107complexIfEEEEv13SSMParamsBase
        .type           _Z25selective_scan_fwd_kernelI32Selective_Scan_fwd_kernel_traitsILi64ELi16ELi1ELb0ELb0ELb1ELb1EfN3c107complexIfEEEEv13SSMParamsBase,@function
        .size           _Z25selective_scan_fwd_kernelI32Selective_Scan_fwd_kernel_traitsILi64ELi16ELi1ELb0ELb0ELb1ELb1EfN3c107complexIfEEEEv13SSMParamsBase,(.L_x_5339 - _Z25selective_scan_fwd_kernelI32Selective_Scan_fwd_kernel_traitsILi64ELi16ELi1ELb0ELb0ELb1ELb1EfN3c107complexIfEEEEv13SSMParamsBase)
        .other          _Z25selective_scan_fwd_kernelI32Selective_Scan_fwd_kernel_traitsILi64ELi16ELi1ELb0ELb0ELb1ELb1EfN3c107complexIfEEEEv13SSMParamsBase,@"STO_CUDA_ENTRY STV_DEFAULT"
_Z25selective_scan_fwd_kernelI32Selective_Scan_fwd_kernel_traitsILi64ELi16ELi1ELb0ELb0ELb1ELb1EfN3c107complexIfEEEEv13SSMParamsBase:
.text._Z25selective_scan_fwd_kernelI32Selective_Scan_fwd_kernel_traitsILi64ELi16ELi1ELb0ELb0ELb1ELb1EfN3c107complexIfEEEEv13SSMParamsBase:
        /* <DEDUP_REMOVED lines=119> */
.L_x_874:
        /* <DEDUP_REMOVED lines=258> */
.L_x_831:
[----:B------:R-:W-:Y:S05]  /*1790*/  BSYNC B0 ;  /* 0x0000000000007941 */ /* 0x000fea0003800000 */
.L_x_830:
        /* <DEDUP_REMOVED lines=37> */
.L_x_833:
[----:B------:R-:W-:Y:S05]  /*19f0*/  BSYNC B0 ;  /* 0x0000000000007941 */ /* 0x000fea0003800000 */
.L_x_832:
        /* <DEDUP_REMOVED lines=35> */
.L_x_835:
[----:B------:R-:W-:Y:S05]  /*1c30*/  BSYNC B0 ;  /* 0x0000000000007941 */ /* 0x000fea0003800000 */
.L_x_834:
        /* <DEDUP_REMOVED lines=37> */
.L_x_837:
[----:B------:R-:W-:Y:S05]  /*1e90*/  BSYNC B0 ;  /* 0x0000000000007941 */ /* 0x000fea0003800000 */
.L_x_836:
        /* <DEDUP_REMOVED lines=35> */
.L_x_839:
[----:B------:R-:W-:Y:S05]  /*20d0*/  BSYNC B0 ;  /* 0x0000000000007941 */ /* 0x000fea0003800000 */
.L_x_838:
        /* <DEDUP_REMOVED lines=37> */
.L_x_841:
[----:B------:R-:W-:Y:S05]  /*2330*/  BSYNC B0 ;  /* 0x0000000000007941 */ /* 0x000fea0003800000 */
.L_x_840:
        /* <DEDUP_REMOVED lines=35> */
.L_x_843:
[----:B------:R-:W-:Y:S05]  /*2570*/  BSYNC B0 ;  /* 0x0000000000007941 */ /* 0x000fea0003800000 */
.L_x_842:
        /* <DEDUP_REMOVED lines=37> */
.L_x_845:
[----:B------:R-:W-:Y:S05]  /*27d0*/  BSYNC B0 ;  /* 0x0000000000007941 */ /* 0x000fea0003800000 */
.L_x_844:
        /* <DEDUP_REMOVED lines=35> */
.L_x_847:
[----:B------:R-:W-:Y:S05]  /*2a10*/  BSYNC B0 ;  /* 0x0000000000007941 */ /* 0x000fea0003800000 */
.L_x_846:
        /* <DEDUP_REMOVED lines=42> */
.L_x_849:
[----:B------:R-:W-:Y:S05]  /*2cc0*/  BSYNC B0 ;  /* 0x0000000000007941 */ /* 0x000fea0003800000 */
.L_x_848:
        /* <DEDUP_REMOVED lines=33> */
.L_x_851:
[----:B------:R-:W-:Y:S05]  /*2ee0*/  BSYNC B0 ;  /* 0x0000000000007941 */ /* 0x000fea0003800000 */
.L_x_850:
        /* <DEDUP_REMOVED lines=33> */
.L_x_853:
[----:B------:R-:W-:Y:S05]  /*3100*/  BSYNC B0 ;  /* 0x0000000000007941 */ /* 0x000fea0003800000 */
.L_x_852:
        /* <DEDUP_REMOVED lines=33> */
.L_x_855:
[----:B------:R-:W-:Y:S05]  /*3320*/  BSYNC B0 ;  /* 0x0000000000007941 */ /* 0x000fea0003800000 */
.L_x_854:
        /* <DEDUP_REMOVED lines=33> */
.L_x_857:
[----:B------:R-:W-:Y:S05]  /*3540*/  BSYNC B0 ;  /* 0x0000000000007941 */ /* 0x000fea0003800000 */
.L_x_856:
        /* <DEDUP_REMOVED lines=33> */
.L_x_859:
[----:B------:R-:W-:Y:S05]  /*3760*/  BSYNC B0 ;  /* 0x0000000000007941 */ /* 0x000fea0003800000 */
.L_x_858:
        /* <DEDUP_REMOVED lines=33> */
.L_x_861:
[----:B------:R-:W-:Y:S05]  /*3980*/  BSYNC B0 ;  /* 0x0000000000007941 */ /* 0x000fea0003800000 */
.L_x_860:
        /* <DEDUP_REMOVED lines=20> */
.L_x_868:
        /* <DEDUP_REMOVED lines=798> */
.L_x_864:
        /* <DEDUP_REMOVED lines=16> */
.L_x_865:
[----:B------:R-:W-:Y:S05]  /*6db0*/  BSYNC B0 ;  /* 0x0000000000007941 */ /* 0x000fea0003800000 */
.L_x_863:
        /* <DEDUP_REMOVED lines=129> */
.L_x_867:
[----:B------:R-:W-:Y:S05]  /*75d0*/  BSYNC B0 ;  /* 0x0000000000007941 */ /* 0x000fea0003800000 */
.L_x_866:
        /* <DEDUP_REMOVED lines=119> */
.L_x_862:
        /* <DEDUP_REMOVED lines=10> */
[-C--:B------:R-:W-:Y:S01]  /*7df0*/  IADD3 R103, R71, R72.reuse, RZ ;  /* 0x0000004847677210 */ /* 0x080fe20007ffe0ff */
[----:B------:R-:W-:Y:S01]  /*7e00*/  BSSY B0, `(.L_x_869) ;  /* 0x000004f000007945 */ /* 0x000fe20003800000 */
[----:B------:R-:W-:Y:S02]  /*7e10*/  ISETP.NE.AND P0, PT, R73, RZ, PT ;  /* 0x000000ff4900720c */ /* 0x000fe40003f05270 */
[----:B------:R-:W-:-:S02]  /*7e20*/  IADD3 R106, R71, R72, RZ ;  /* 0x00000048476a7210 */ /* 0x000fc40007ffe0ff */
[----:B------:R-:W-:Y:S02]  /*7e30*/  IADD3 R105, R105, 0x40, RZ ;  /* 0x0000004069697810 */ /* 0x000fe40007ffe0ff */
[-C--:B------:R-:W-:Y:S02]  /*7e40*/  IADD3 R108, R71, R72.reuse, RZ ;  /* 0x00000048476c7210 */ /* 0x080fe40007ffe0ff */
[----:B------:R-:W-:Y:S02]  /*7e50*/  IADD3 R107, R107, 0x20, RZ ;  /* 0x000000206b6b7810 */ /* 0x000fe40007ffe0ff */
[CC--:B------:R-:W-:Y:S01]  /*7e60*/  IADD3 R110, R71.reuse, R72.reuse, RZ ;  /* 0x00000048476e7210 */ /* 0x0c0fe20007ffe0ff */
[----:B------:R-:W-:Y:S01]  /*7e70*/  STS [R65.X4], R16 ;  /* 0x0000001041007388 */ /* 0x000fe20000004800 */
[CC--:B------:R-:W-:Y:S02]  /*7e80*/  IADD3 R109, R71.reuse, R72.reuse, RZ ;  /* 0x00000048476d7210 */ /* 0x0c0fe40007ffe0ff */
[----:B------:R-:W-:Y:S01]  /*7e90*/  IADD3 R98, R71, R72, RZ ;  /* 0x0000004847627210 */ /* 0x000fe20007ffe0ff */
[----:B------:R-:W-:Y:S01]  /*7ea0*/  STS [R65.X4+0x4], R15 ;  /* 0x0000040f41007388 */ /* 0x000fe20000004800 */
[----:B------:R-:W-:-:S02]  /*7eb0*/  IADD3 R96, R96, 0xc0, RZ ;  /* 0x000000c060607810 */ /* 0x000fc40007ffe0ff */
[-C--:B------:R-:W-:Y:S01]  /*7ec0*/  IADD3 R100, R71, R72.reuse, RZ ;  /* 0x0000004847647210 */ /* 0x080fe20007ffe0ff */
[----:B------:R-:W-:Y:S01]  /*7ed0*/  STS [R65.X4+0x8], R14 ;  /* 0x0000080e41007388 */ /* 0x000fe20000004800 */
[----:B------:R-:W-:Y:S02]  /*7ee0*/  IADD3 R99, R99, 0xa0, RZ ;  /* 0x000000a063637810 */ /* 0x000fe40007ffe0ff */
[-C--:B------:R-:W-:Y:S01]  /*7ef0*/  IADD3 R102, R71, R72.reuse, RZ ;  /* 0x0000004847667210 */ /* 0x080fe20007ffe0ff */
        /* <DEDUP_REMOVED lines=16> */
[----:B------:R-:W-:Y:S02]  /*8000*/  MOV R20, UR17 ;  /* 0x0000001100147c02 */ /* 0x000fe40008000f00 */
[----:B------:R-:W-:Y:S01]  /*8010*/  MOV R27, UR7 ;  /* 0x00000007001b7c02 */ /* 0x000fe20008000f00 */
[----:B------:R-:W-:Y:S01]  /*8020*/  STS [R65.X4+0x24], R7 ;  /* 0x0000240741007388 */ /* 0x000fe20000004800 */
[----:B------:R-:W-:Y:S02]  /*8030*/  SHF.R.S32.HI R63, RZ, 0x1f, R70 ;  /* 0x0000001fff3f7819 */ /* 0x000fe40000011446 */
[----:B------:R-:W-:Y:S01]  /*8040*/  IADD3 R18, P2, R70, UR14, RZ ;  /* 0x0000000e46127c10 */ /* 0x000fe2000ff5e0ff */
[----:B------:R-:W-:Y:S01]  /*8050*/  STS [R65.X4+0x28], R6 ;  /* 0x0000280641007388 */ /* 0x000fe20000004800 */
[----:B------:R-:W-:-:S02]  /*8060*/  IMAD R27, R74, c[0x0][0x204], R27 ;  /* 0x000081004a1b7a24 */ /* 0x000fc400078e021b */
[----:B------:R-:W-:Y:S01]  /*8070*/  IADD3.X R19, R63, UR15, RZ, P2, !PT ;  /* 0x0000000f3f137c10 */ /* 0x000fe200097fe4ff */
        /* <DEDUP_REMOVED lines=39> */
.L_x_870:
[----:B------:R-:W-:Y:S05]  /*82f0*/  BSYNC B0 ;  /* 0x0000000000007941 */ /* 0x000fea0003800000 */
.L_x_869:
[----:B------:R-:W-:Y:S01]  /*8300*/  ULDC UR7, c[0x0][0x208] ;  /* 0x0000820000077ab9 */ /* 0x000fe20000000800 */
[----:B------:R-:W-:Y:S01]  /*8310*/  IADD3 R21, R21, R27, RZ ;  /* 0x0000001b15157210 */ /* 0x000fe20007ffe0ff */
[----:B------:R-:W-:Y:S01]  /*8320*/  UIMAD UR7, UR21, UR7, URZ ;  /* 0x00000007150772a4 */ /* 0x000fe2000f8e023f */
[C---:B0-----:R-:W-:Y:S02]  /*8330*/  LOP3.LUT R17, R70.reuse, 0x20, RZ, 0xfc, !PT ;  /* 0x0000002046117812 */ /* 0x041fe400078efcff */
[C---:B------:R-:W-:Y:S01]  /*8340*/  LOP3.LUT R26, R70.reuse, 0xc0, RZ, 0xfc, !PT ;  /* 0x000000c0461a7812 */ /* 0x040fe200078efcff */
[C---:B------:R-:W-:Y:S01]  /*8350*/  IMAD.WIDE.U32 R20, R75.reuse, c[0x0][0x208], R20 ;  /* 0x000082004b147a25 */ /* 0x040fe200078e0014 */
[----:B------:R-:W-:Y:S02]  /*8360*/  LOP3.LUT R29, R70, 0x120, RZ, 0xfc, !PT ;  /* 0x00000120461d7812 */ /* 0x000fe400078efcff */
[----:B------:R-:W-:Y:S01]  /*8370*/  MOV R22, UR7 ;  /* 0x0000000700167c02 */ /* 0x000fe20008000f00 */
[----:B------:R-:W-:Y:S01]  /*8380*/  ULDC UR7, c[0x0][0x1f0] ;  /* 0x00007c0000077ab9 */ /* 0x000fe20000000800 */
[----:B------:R-:W-:Y:S01]  /*8390*/  IADD3 R23, P2, R20, UR14, RZ ;  /* 0x0000000e14177c10 */ /* 0x000fe2000ff5e0ff */
[----:B------:R-:W-:Y:S01]  /*83a0*/  UIMAD UR7, UR24, UR7, URZ ;  /* 0x00000007180772a4 */ /* 0x000fe2000f8e023f */
[C---:B------:R-:W-:Y:S01]  /*83b0*/  LEA R20, P1, R70.reuse, c[0x0][0x258], 0x2 ;  /* 0x0000960046147a11 */ /* 0x040fe200078210ff */
[----:B------:R-:W-:Y:S01]  /*83c0*/  IMAD R25, R75, c[0x0][0x20c], R22 ;  /* 0x000083004b197a24 */ /* 0x000fe200078e0216 */
[----:B------:R-:W-:-:S02]  /*83d0*/  LOP3.LUT R22, R70, 0x40, RZ, 0xfc, !PT ;  /* 0x0000004046167812 */ /* 0x000fc400078efcff */
[----:B------:R-:W-:Y:S02]  /*83e0*/  ISETP.GE.AND P5, PT, R26, R40, PT ;  /* 0x000000281a00720c */ /* 0x000fe40003fa6270 */
[----:B------:R-:W-:Y:S02]  /*83f0*/  IADD3.X R24, R25, UR15, R21, P2, !PT ;  /* 0x0000000f19187c10 */ /* 0x000fe400097fe415 */
[----:B------:R-:W-:Y:S02]  /*8400*/  LEA.HI.X R21, R70, c[0x0][0x25c], R63, 0x2, P1 ;  /* 0x0000970046157a11 */ /* 0x000fe400008f143f */
[C---:B------:R-:W-:Y:S02]  /*8410*/  LEA R20, P1, R23.reuse, R20, 0x2 ;  /* 0x0000001417147211 */ /* 0x040fe400078210ff */
[----:B------:R-:W-:Y:S02]  /*8420*/  ISETP.GE.AND P3, PT, R22, R40, PT ;  /* 0x000000281600720c */ /* 0x000fe40003f66270 */
[----:B------:R-:W-:-:S02]  /*8430*/  LEA.HI.X R21, R23, R21, R24, 0x2, P1 ;  /* 0x0000001517157211 */ /* 0x000fc400008f1418 */
[C---:B------:R-:W-:Y:S02]  /*8440*/  LOP3.LUT R23, R70.reuse, 0x60, RZ, 0xfc, !PT ;  /* 0x0000006046177812 */ /* 0x040fe400078efcff */
[-C--:B------:R-:W-:Y:S01]  /*8450*/  ISETP.GE.AND P2, PT, R17, R40.reuse, PT ;  /* 0x000000281100720c */ /* 0x080fe20003f46270 */
[----:B------:R-:W-:Y:S01]  /*8460*/  @!P5 STG.E [R20.64+0x300], R43 ;  /* 0x0003002b1400d986 */ /* 0x000fe2000c101916 */
[-C--:B------:R-:W-:Y:S02]  /*8470*/  ISETP.GE.AND P1, PT, R23, R40.reuse, PT ;  /* 0x000000281700720c */ /* 0x080fe40003f26270 */
[C---:B------:R-:W-:Y:S02]  /*8480*/  LOP3.LUT R24, R70.reuse, 0x80, RZ, 0xfc, !PT ;  /* 0x0000008046187812 */ /* 0x040fe400078efcff */
[----:B------:R-:W-:Y:S01]  /*8490*/  LOP3.LUT R25, R70, 0xa0, RZ, 0xfc, !PT ;  /* 0x000000a046197812 */ /* 0x000fe200078efcff */
[----:B------:R-:W-:Y:S01]  /*84a0*/  @!P3 STG.E [R20.64+0x100], R33 ;  /* 0x000100211400b986 */ /* 0x000fe2000c101916 */
[----:B------:R-:W-:-:S02]  /*84b0*/  ISETP.GE.AND P3, PT, R24, R40, PT ;  /* 0x000000281800720c */ /* 0x000fc40003f66270 */
[C---:B------:R-:W-:Y:S02]  /*84c0*/  LOP3.LUT R27, R70.reuse, 0xe0, RZ, 0xfc, !PT ;  /* 0x000000e0461b7812 */ /* 0x040fe400078efcff */
[C---:B------:R-:W-:Y:S01]  /*84d0*/  LOP3.LUT R28, R70.reuse, 0x100, RZ, 0xfc, !PT ;  /* 0x00000100461c7812 */ /* 0x040fe200078efcff */
[----:B------:R0:W-:Y:S01]  /*84e0*/  @!P2 STG.E [R20.64+0x80], R31 ;  /* 0x0000801f1400a986 */ /* 0x0001e2000c101916 */
[----:B------:R-:W-:Y:S02]  /*84f0*/  LOP3.LUT R30, R70, 0x140, RZ, 0xfc, !PT ;  /* 0x00000140461e7812 */ /* 0x000fe400078efcff */
[-C--:B------:R-:W-:Y:S01]  /*8500*/  ISETP.GE.AND P4, PT, R25, R40.reuse, PT ;  /* 0x000000281900720c */ /* 0x080fe20003f86270 */
[----:B------:R-:W-:Y:S01]  /*8510*/  @!P1 STG.E [R20.64+0x180], R35 ;  /* 0x0001802314009986 */ /* 0x000fe2000c101916 */
[-C--:B------:R-:W-:Y:S02]  /*8520*/  ISETP.GE.AND P1, PT, R29, R40.reuse, PT ;  /* 0x000000281d00720c */ /* 0x080fe40003f26270 */
[-C--:B------:R-:W-:Y:S01]  /*8530*/  ISETP.GE.AND P6, PT, R27, R40.reuse, PT ;  /* 0x000000281b00720c */ /* 0x080fe20003fc6270 */
[----:B------:R1:W-:Y:S01]  /*8540*/  @!P3 STG.E [R20.64+0x200], R37 ;  /* 0x000200251400b986 */ /* 0x0003e2000c101916 */
[----:B------:R-:W-:-:S02]  /*8550*/  ISETP.GE.AND P2, PT, R28, R40, PT ;  /* 0x000000281c00720c */ /* 0x000fc40003f46270 */
[-C--:B------:R-:W-:Y:S02]  /*8560*/  ISETP.GE.AND P5, PT, R30, R40.reuse, PT ;  /* 0x000000281e00720c */ /* 0x080fe40003fa6270 */
[C---:B------:R-:W-:Y:S02]  /*8570*/  ISETP.GE.AND P3, PT, R70.reuse, UR17, PT ;  /* 0x0000001146007c0c */ /* 0x040fe4000bf66270 */
[C---:B0-----:R-:W-:Y:S01]  /*8580*/  LOP3.LUT R31, R70.reuse, 0x160, RZ, 0xfc, !PT ;  /* 0x00000160461f7812 */ /* 0x041fe200078efcff */
[----:B------:R0:W-:Y:S01]  /*8590*/  @!P4 STG.E [R20.64+0x280], R41 ;  /* 0x000280291400c986 */ /* 0x0001e2000c101916 */
[C---:B------:R-:W-:Y:S02]  /*85a0*/  LOP3.LUT R32, R70.reuse, 0x180, RZ, 0xfc, !PT ;  /* 0x0000018046207812 */ /* 0x040fe400078efcff */
[C---:B------:R-:W-:Y:S01]  /*85b0*/  LOP3.LUT R33, R70.reuse, 0x1a0, RZ, 0xfc, !PT ;  /* 0x000001a046217812 */ /* 0x040fe200078efcff */
[----:B------:R-:W-:Y:S01]  /*85c0*/  @!P1 STG.E [R20.64+0x480], R49 ;  /* 0x0004803114009986 */ /* 0x000fe2000c101916 */
[----:B------:R-:W-:Y:S01]  /*85d0*/  LOP3.LUT R34, R70, 0x1c0, RZ, 0xfc, !PT ;  /* 0x000001c046227812 */ /* 0x000fe200078efcff */
[----:B-1----:R-:W-:Y:S01]  /*85e0*/  IMAD.WIDE.U32 R36, R74, c[0x0][0x1f0], RZ ;  /* 0x00007c004a247a25 */ /* 0x002fe200078e00ff */
[----:B------:R-:W-:Y:S01]  /*85f0*/  LOP3.LUT R35, R70, 0x1e0, RZ, 0xfc, !PT ;  /* 0x000001e046237812 */ /* 0x000fe200078efcff */
[----:B------:R1:W-:Y:S01]  /*8600*/  @!P6 STG.E [R20.64+0x380], R45 ;  /* 0x0003802d1400e986 */ /* 0x0003e2000c101916 */
[----:B------:R-:W-:-:S02]  /*8610*/  ISETP.GE.AND P1, PT, R31, R40, PT ;  /* 0x000000281f00720c */ /* 0x000fc40003f26270 */
[-C--:B------:R-:W-:Y:S01]  /*8620*/  ISETP.GE.AND P4, PT, R33, R40.reuse, PT ;  /* 0x000000282100720c */ /* 0x080fe20003f86270 */
[----:B------:R-:W-:Y:S01]  /*8630*/  @!P2 STG.E [R20.64+0x400], R47 ;  /* 0x0004002f1400a986 */ /* 0x000fe2000c101916 */
[-C--:B------:R-:W-:Y:S02]  /*8640*/  ISETP.GE.AND P2, PT, R32, R40.reuse, PT ;  /* 0x000000282000720c */ /* 0x080fe40003f46270 */
[-C--:B------:R-:W-:Y:S01]  /*8650*/  ISETP.GE.AND P6, PT, R34, R40.reuse, PT ;  /* 0x000000282200720c */ /* 0x080fe20003fc6270 */
[----:B------:R-:W-:Y:S01]  /*8660*/  @!P5 STG.E [R20.64+0x500], R51 ;  /* 0x000500331400d986 */ /* 0x000fe2000c101916 */
[----:B------:R-:W-:Y:S02]  /*8670*/  ISETP.GE.AND P5, PT, R35, R40, PT ;  /* 0x000000282300720c */ /* 0x000fe40003fa6270 */
        /* <DEDUP_REMOVED lines=85> */
[----:B------:R-:W-:Y:S04]  /*8bd0*/  STS [R163.X4+0x380], R46 ;  /* 0x0003802ea3007388 */ /* 0x000fe80000004800 */
[----:B------:R-:W-:Y:S01]  /*8be0*/  STS [R162.X4+0x400], R39 ;  /* 0x00040027a2007388 */ /* 0x000fe20000004800 */
[----:B-1----:R-:W-:-:S03]  /*8bf0*/  LEA.HI.SX32 R20, R21, R54, 0x1b ;  /* 0x0000003615147211 */ /* 0x002fc600078fdaff */
[----:B------:R0:W-:Y:S01]  /*8c00*/  STS [R161.X4+0x480], R38 ;  /* 0x00048026a1007388 */ /* 0x0001e20000004800 */
[----:B------:R-:W-:-:S03]  /*8c10*/  IADD3 R21, R54, 0x2, RZ ;  /* 0x0000000236157810 */ /* 0x000fc60007ffe0ff */
[----:B------:R-:W-:Y:S04]  /*8c20*/  STS [R159.X4+0x500], R48 ;  /* 0x000500309f007388 */ /* 0x000fe80000004800 */
[----:B------:R-:W-:Y:S04]  /*8c30*/  STS [R158.X4+0x580], R49 ;  /* 0x000580319e007388 */ /* 0x000fe80000004800 */
[----:B------:R-:W-:Y:S04]  /*8c40*/  STS [R69.X4+0x600], R50 ;  /* 0x0006003245007388 */ /* 0x000fe80000004800 */
[----:B------:R-:W-:Y:S01]  /*8c50*/  STS [R68.X4+0x680], R51 ;  /* 0x0006803344007388 */ /* 0x000fe20000004800 */
[----:B------:R-:W-:-:S03]  /*8c60*/  LEA.HI.SX32 R21, R21, R54, 0x1b ;  /* 0x0000003615157211 */ /* 0x000fc600078fdaff */
[----:B------:R-:W-:Y:S04]  /*8c70*/  STS [R67.X4+0x700], R52 ;  /* 0x0007003443007388 */ /* 0x000fe80000004800 */
[----:B------:R-:W-:Y:S01]  /*8c80*/  STS [R66.X4+0x780], R53 ;  /* 0x0007803542007388 */ /* 0x000fe20000004800 */
[----:B------:R-:W-:-:S06]  /*8c90*/  NOP ;  /* 0x0000000000007918 */ /* 0x000fcc0000000000 */
[----:B------:R-:W1:Y:S01]  /*8ca0*/  LDS R77, [R65.X4] ;  /* 0x00000000414d7984 */ /* 0x000e620000004800 */
[C---:B0-----:R-:W-:Y:S02]  /*8cb0*/  IADD3 R38, R54.reuse, 0x3, RZ ;  /* 0x0000000336267810 */ /* 0x041fe40007ffe0ff */
[----:B------:R-:W-:Y:S01]  /*8cc0*/  IADD3 R39, R54, 0x4, RZ ;  /* 0x0000000436277810 */ /* 0x000fe20007ffe0ff */
[----:B------:R-:W0:Y:S01]  /*8cd0*/  LDS R76, [R20.X4+0x4] ;  /* 0x00000400144c7984 */ /* 0x000e220000004800 */
[----:B------:R-:W-:-:S03]  /*8ce0*/  LEA.HI.SX32 R38, R38, R54, 0x1b ;  /* 0x0000003626267211 */ /* 0x000fc600078fdaff */
[----:B------:R-:W2:Y:S01]  /*8cf0*/  LDS R64, [R21.X4+0x8] ;  /* 0x0000080015407984 */ /* 0x000ea20000004800 */
[----:B------:R-:W-:-:S03]  /*8d00*/  LEA.HI.SX32 R39, R39, R54, 0x1b ;  /* 0x0000003627277211 */ /* 0x000fc600078fdaff */
[----:B------:R-:W3:Y:S04]  /*8d10*/  LDS R63, [R38.X4+0xc] ;  /* 0x00000c00263f7984 */ /* 0x000ee80000004800 */
[----:B------:R-:W4:Y:S01]  /*8d20*/  LDS R61, [R39.X4+0x10] ;  /* 0x00001000273d7984 */ /* 0x000f220000004800 */
[C---:B------:R-:W-:Y:S02]  /*8d30*/  IADD3 R42, R54.reuse, 0x7, RZ ;  /* 0x00000007362a7810 */ /* 0x040fe40007ffe0ff */
[----:B------:R-:W-:Y:S01]  /*8d40*/  IADD3 R43, R54, 0x8, RZ ;  /* 0x00000008362b7810 */ /* 0x000fe20007ffe0ff */
[----:B------:R-:W5:Y:S01]  /*8d50*/  LDS R60, [R40.X4+0x14] ;  /* 0x00001400283c7984 */ /* 0x000f620000004800 */
[-C--:B------:R-:W-:Y:S02]  /*8d60*/  LEA.HI.SX32 R42, R42, R54.reuse, 0x1b ;  /* 0x000000362a2a7211 */ /* 0x080fe400078fdaff */
[----:B------:R-:W-:Y:S01]  /*8d70*/  IADD3 R44, R54, 0x9, RZ ;  /* 0x00000009362c7810 */ /* 0x000fe20007ffe0ff */
[----:B------:R-:W5:Y:S01]  /*8d80*/  LDS R59, [R41.X4+0x18] ;  /* 0x00001800293b7984 */ /* 0x000f620000004800 */
[----:B------:R-:W-:-:S02]  /*8d90*/  LEA.HI.SX32 R43, R43, R54, 0x1b ;  /* 0x000000362b2b7211 */ /* 0x000fc400078fdaff */
[C---:B------:R-:W-:Y:S01]  /*8da0*/  IADD3 R45, R54.reuse, 0xa, RZ ;  /* 0x0000000a362d7810 */ /* 0x040fe20007ffe0ff */
[----:B------:R-:W5:Y:S01]  /*8db0*/  LDS R62, [R42.X4+0x1c] ;  /* 0x00001c002a3e7984 */ /* 0x000f620000004800 */
[----:B------:R-:W-:Y:S02]  /*8dc0*/  IADD3 R47, R54, 0xc, RZ ;  /* 0x0000000c362f7810 */ /* 0x000fe40007ffe0ff */
[-C--:B------:R-:W-:Y:S01]  /*8dd0*/  LEA.HI.SX32 R44, R44, R54.reuse, 0x1b ;  /* 0x000000362c2c7211 */ /* 0x080fe200078fdaff */
[----:B------:R-:W5:Y:S01]  /*8de0*/  LDS R55, [R43.X4+0x20] ;  /* 0x000020002b377984 */ /* 0x000f620000004800 */
[----:B-1----:R-:W-:Y:S02]  /*8df0*/  FMUL.FTZ R46, R77, -1.4426950216293334961 ;  /* 0xbfb8aa3b4d2e7820 */ /* 0x002fe40000410000 */
[----:B0-----:R-:W-:Y:S02]  /*8e00*/  FMUL.FTZ R48, R76, -1.4426950216293334961 ;  /* 0xbfb8aa3b4c307820 */ /* 0x001fe40000410000 */
[----:B------:R0:W1:Y:S01]  /*8e10*/  MUFU.EX2 R78, R46 ;  /* 0x0000002e004e7308 */ /* 0x0000620000000800 */
[----:B--2---:R-:W-:Y:S01]  /*8e20*/  FMUL.FTZ R49, R64, -1.4426950216293334961 ;  /* 0xbfb8aa3b40317820 */ /* 0x004fe20000410000 */
[----:B------:R-:W-:Y:S01]  /*8e30*/  LEA.HI.SX32 R45, R45, R54, 0x1b ;  /* 0x000000362d2d7211 */ /* 0x000fe200078fdaff */
[----:B------:R-:W2:Y:S01]  /*8e40*/  LDS R57, [R44.X4+0x24] ;  /* 0x000024002c397984 */ /* 0x000ea20000004800 */
[----:B0-----:R-:W-:-:S04]  /*8e50*/  IADD3 R46, R54, 0xb, RZ ;  /* 0x0000000b362e7810 */ /* 0x001fc80007ffe0ff */
[----:B------:R0:W-:Y:S01]  /*8e60*/  MUFU.EX2 R79, R48 ;  /* 0x00000030004f7308 */ /* 0x0001e20000000800 */
[----:B------:R-:W-:Y:S01]  /*8e70*/  IADD3 R50, R54, 0xf, RZ ;  /* 0x0000000f36327810 */ /* 0x000fe20007ffe0ff */
[----:B---3--:R-:W-:Y:S01]  /*8e80*/  FMUL.FTZ R51, R63, -1.4426950216293334961 ;  /* 0xbfb8aa3b3f337820 */ /* 0x008fe20000410000 */
[-C--:B------:R-:W-:Y:S01]  /*8e90*/  LEA.HI.SX32 R46, R46, R54.reuse, 0x1b ;  /* 0x000000362e2e7211 */ /* 0x080fe200078fdaff */
[----:B----4-:R-:W-:Y:S01]  /*8ea0*/  FMUL.FTZ R53, R61, -1.4426950216293334961 ;  /* 0xbfb8aa3b3d357820 */ /* 0x010fe20000410000 */
[-C--:B------:R-:W-:Y:S01]  /*8eb0*/  LEA.HI.SX32 R47, R47, R54.reuse, 0x1b ;  /* 0x000000362f2f7211 */ /* 0x080fe200078fdaff */
[----:B------:R-:W3:Y:S02]  /*8ec0*/  LDS R56, [R45.X4+0x28] ;  /* 0x000028002d387984 */ /* 0x000ee40000004800 */
[----:B------:R4:W1:Y:S01]  /*8ed0*/  MUFU.EX2 R80, R49 ;  /* 0x0000003100507308 */ /* 0x0008620000000800 */
[----:B0-----:R-:W-:Y:S01]  /*8ee0*/  IADD3 R48, R54, 0xd, RZ ;  /* 0x0000000d36307810 */ /* 0x001fe20007ffe0ff */
[----:B------:R-:W0:Y:S01]  /*8ef0*/  LDS R58, [R46.X4+0x2c] ;  /* 0x00002c002e3a7984 */ /* 0x000e220000004800 */
[----:B------:R-:W-:-:S02]  /*8f00*/  LEA.HI.SX32 R50, R50, R54, 0x1b ;  /* 0x0000003632327211 */ /* 0x000fc400078fdaff */
[-C--:B------:R-:W-:Y:S01]  /*8f10*/  LEA.HI.SX32 R48, R48, R54.reuse, 0x1b ;  /* 0x0000003630307211 */ /* 0x080fe200078fdaff */
[----:B------:R-:W0:Y:S01]  /*8f20*/  LDS R52, [R47.X4+0x30] ;  /* 0x000030002f347984 */ /* 0x000e220000004800 */
[----:B----4-:R-:W-:Y:S01]  /*8f30*/  IADD3 R49, R54, 0xe, RZ ;  /* 0x0000000e36317810 */ /* 0x010fe20007ffe0ff */
[----:B------:R4:W0:Y:S03]  /*8f40*/  MUFU.EX2 R81, R51 ;  /* 0x0000003300517308 */ /* 0x0008260000000800 */
[----:B------:R-:W-:-:S05]  /*8f50*/  LEA.HI.SX32 R49, R49, R54, 0x1b ;  /* 0x0000003631317211 */ /* 0x000fca00078fdaff */
[----:B------:R1:W0:Y:S01]  /*8f60*/  MUFU.EX2 R82, R53 ;  /* 0x0000003500527308 */ /* 0x0002220000000800 */
[----:B----4-:R-:W4:Y:S04]  /*8f70*/  LDS R51, [R48.X4+0x34] ;  /* 0x0000340030337984 */ /* 0x010f280000004800 */
[----:B------:R-:W4:Y:S04]  /*8f80*/  LDS R54, [R49.X4+0x38] ;  /* 0x0000380031367984 */ /* 0x000f280000004800 */
[----:B-1----:R-:W1:Y:S01]  /*8f90*/  LDS R53, [R50.X4+0x3c] ;  /* 0x00003c0032357984 */ /* 0x002e620000004800 */
[----:B-----5:R-:W-:-:S02]  /*8fa0*/  FMUL.FTZ R83, R60, -1.4426950216293334961 ;  /* 0xbfb8aa3b3c537820 */ /* 0x020fc40000410000 */
[----:B------:R-:W-:Y:S02]  /*8fb0*/  FMUL.FTZ R84, R59, -1.4426950216293334961 ;  /* 0xbfb8aa3b3b547820 */ /* 0x000fe40000410000 */
[----:B------:R-:W-:Y:S02]  /*8fc0*/  FMUL.FTZ R85, R62, -1.4426950216293334961 ;  /* 0xbfb8aa3b3e557820 */ /* 0x000fe40000410000 */
[----:B------:R-:W-:Y:S01]  /*8fd0*/  FMUL.FTZ R86, R55, -1.4426950216293334961 ;  /* 0xbfb8aa3b37567820 */ /* 0x000fe20000410000 */
[----:B------:R-:W5:Y:S01]  /*8fe0*/  MUFU.EX2 R83, R83 ;  /* 0x0000005300537308 */ /* 0x000f620000000800 */
[----:B------:R-:W-:Y:S02]  /*8ff0*/  FADD.FTZ R78, R78, 1 ;  /* 0x3f8000004e4e7421 */ /* 0x000fe40000010000 */
[----:B--2---:R-:W-:Y:S02]  /*9000*/  FMUL.FTZ R87, R57, -1.4426950216293334961 ;  /* 0xbfb8aa3b39577820 */ /* 0x004fe40000410000 */
[----:B---3--:R-:W-:-:S02]  /*9010*/  FMUL.FTZ R88, R56, -1.4426950216293334961 ;  /* 0xbfb8aa3b38587820 */ /* 0x008fc40000410000 */
[----:B0-----:R-:W-:Y:S01]  /*9020*/  FMUL.FTZ R89, R58, -1.4426950216293334961 ;  /* 0xbfb8aa3b3a597820 */ /* 0x001fe20000410000 */
[----:B------:R-:W0:Y:S01]  /*9030*/  MUFU.EX2 R84, R84 ;  /* 0x0000005400547308 */ /* 0x000e220000000800 */
[----:B------:R-:W-:Y:S02]  /*9040*/  FADD.FTZ R80, R80, 1 ;  /* 0x3f80000050507421 */ /* 0x000fe40000010000 */
[----:B------:R-:W-:-:S05]  /*9050*/  FMUL.FTZ R90, R52, -1.4426950216293334961 ;  /* 0xbfb8aa3b345a7820 */ /* 0x000fca0000410000 */
[----:B------:R-:W2:Y:S01]  /*9060*/  MUFU.EX2 R85, R85 ;  /* 0x0000005500557308 */ /* 0x000ea20000000800 */
[----:B------:R-:W-:-:S07]  /*9070*/  FADD.FTZ R81, R81, 1 ;  /* 0x3f80000051517421 */ /* 0x000fce0000010000 */
[----:B------:R-:W3:Y:S01]  /*9080*/  MUFU.EX2 R86, R86 ;  /* 0x0000005600567308 */ /* 0x000ee20000000800 */
[----:B----4-:R-:W-:Y:S02]  /*9090*/  FMUL.FTZ R91, R51, -1.4426950216293334961 ;  /* 0xbfb8aa3b335b7820 */ /* 0x010fe40000410000 */
[----:B------:R-:W-:-:S05]  /*90a0*/  FMUL.FTZ R92, R54, -1.4426950216293334961 ;  /* 0xbfb8aa3b365c7820 */ /* 0x000fca0000410000 */
[----:B------:R-:W4:Y:S01]  /*90b0*/  MUFU.RCP R78, R78 ;  /* 0x0000004e004e7308 */ /* 0x000f220000001000 */
[----:B-1----:R-:W-:-:S07]  /*90c0*/  FMUL.FTZ R93, R53, -1.4426950216293334961 ;  /* 0xbfb8aa3b355d7820 */ /* 0x002fce0000410000 */
[----:B------:R-:W1:Y:S01]  /*90d0*/  MUFU.EX2 R87, R87 ;  /* 0x0000005700577308 */ /* 0x000e620000000800 */
[----:B------:R-:W-:-:S07]  /*90e0*/  FADD.FTZ R79, R79, 1 ;  /* 0x3f8000004f4f7421 */ /* 0x000fce0000010000 */
[----:B------:R-:W0:Y:S08]  /*90f0*/  MUFU.EX2 R89, R89 ;  /* 0x0000005900597308 */ /* 0x000e300000000800 */
[----:B------:R-:W0:Y:S01]  /*9100*/  MUFU.EX2 R88, R88 ;  /* 0x0000005800587308 */ /* 0x000e220000000800 */
[----:B------:R-:W-:-:S07]  /*9110*/  FADD.FTZ R82, R82, 1 ;  /* 0x3f80000052527421 */ /* 0x000fce0000010000 */
[----:B------:R-:W1:Y:S01]  /*9120*/  MUFU.EX2 R90, R90 ;  /* 0x0000005a005a7308 */ /* 0x000e620000000800 */
[----:B-----5:R-:W-:-:S07]  /*9130*/  FADD.FTZ R83, R83, 1 ;  /* 0x3f80000053537421 */ /* 0x020fce0000010000 */
[----:B------:R-:W5:Y:S01]  /*9140*/  MUFU.RCP R95, R80 ;  /* 0x00000050005f7308 */ /* 0x000f620000001000 */
[----:B0-----:R-:W-:-:S07]  /*9150*/  FADD.FTZ R84, R84, 1 ;  /* 0x3f80000054547421 */ /* 0x001fce0000010000 */
[----:B------:R-:W0:Y:S08]  /*9160*/  MUFU.EX2 R91, R91 ;  /* 0x0000005b005b7308 */ /* 0x000e300000000800 */
[----:B------:R-:W0:Y:S01]  /*9170*/  MUFU.RCP R94, R81 ;  /* 0x00000051005e7308 */ /* 0x000e220000001000 */
[----:B--2---:R-:W-:-:S07]  /*9180*/  FADD.FTZ R85, R85, 1 ;  /* 0x3f80000055557421 */ /* 0x004fce0000010000 */
[----:B------:R-:W2:Y:S01]  /*9190*/  MUFU.EX2 R92, R92 ;  /* 0x0000005c005c7308 */ /* 0x000ea20000000800 */
[----:B---3--:R-:W-:-:S07]  /*91a0*/  FADD.FTZ R86, R86, 1 ;  /* 0x3f80000056567421 */ /* 0x008fce0000010000 */
[----:B------:R-:W3:Y:S01]  /*91b0*/  MUFU.EX2 R93, R93 ;  /* 0x0000005d005d7308 */ /* 0x000ee20000000800 */
[----:B----4-:R-:W-:Y:S02]  /*91c0*/  FMUL.FTZ R77, R77, R78 ;  /* 0x0000004e4d4d7220 */ /* 0x010fe40000410000 */
[----:B-1----:R-:W-:-:S05]  /*91d0*/  FADD.FTZ R87, R87, 1 ;  /* 0x3f80000057577421 */ /* 0x002fca0000010000 */
[----:B------:R-:W1:Y:S01]  /*91e0*/  MUFU.RCP R79, R79 ;  /* 0x0000004f004f7308 */ /* 0x000e620000001000 */
[----:B------:R-:W-:Y:S02]  /*91f0*/  FADD.FTZ R89, R89, 1 ;  /* 0x3f80000059597421 */ /* 0x000fe40000010000 */
[----:B------:R-:W-:Y:S02]  /*9200*/  FADD.FTZ R88, R88, 1 ;  /* 0x3f80000058587421 */ /* 0x000fe40000010000 */
[----:B------:R-:W-:Y:S01]  /*9210*/  FMUL.FTZ R16, R77, R16 ;  /* 0x000000104d107220 */ /* 0x000fe20000410000 */
[----:B------:R-:W-:Y:S01]  /*9220*/  BAR.SYNC.DEFER_BLOCKING 0x0 ;  /* 0x0000000000007b1d */ /* 0x000fe20000010000 */
[----:B------:R-:W-:-:S05]  /*9230*/  FADD.FTZ R90, R90, 1 ;  /* 0x3f8000005a5a7421 */ /* 0x000fca0000010000 */
[----:B------:R-:W4:Y:S01]  /*9240*/  MUFU.RCP R82, R82 ;  /* 0x0000005200527308 */ /* 0x000f220000001000 */
[----:B-----5:R-:W-:Y:S02]  /*9250*/  FMUL.FTZ R77, R64, R95 ;  /* 0x0000005f404d7220 */ /* 0x020fe40000410000 */
[----:B0-----:R-:W-:-:S05]  /*9260*/  FADD.FTZ R91, R91, 1 ;  /* 0x3f8000005b5b7421 */ /* 0x001fca0000010000 */
[----:B------:R-:W0:Y:S01]  /*9270*/  MUFU.RCP R83, R83 ;  /* 0x0000005300537308 */ /* 0x000e220000001000 */
[----:B------:R-:W-:Y:S02]  /*9280*/  FMUL.FTZ R64, R63, R94 ;  /* 0x0000005e3f407220 */ /* 0x000fe40000410000 */
[----:B--2---:R-:W-:-:S05]  /*9290*/  FADD.FTZ R92, R92, 1 ;  /* 0x3f8000005c5c7421 */ /* 0x004fca0000010000 */
[----:B------:R-:W2:Y:S01]  /*92a0*/  MUFU.RCP R84, R84 ;  /* 0x0000005400547308 */ /* 0x000ea20000001000 */
[----:B---3--:R-:W-:-:S07]  /*92b0*/  FADD.FTZ R93, R93, 1 ;  /* 0x3f8000005d5d7421 */ /* 0x008fce0000010000 */
[----:B------:R-:W3:Y:S01]  /*92c0*/  MUFU.RCP R85, R85 ;  /* 0x0000005500557308 */ /* 0x000ee20000001000 */
[----:B------:R-:W-:-:S07]  /*92d0*/  FMUL.FTZ R13, R64, R13 ;  /* 0x0000000d400d7220 */ /* 0x000fce0000410000 */
[----:B------:R-:W5:Y:S08]  /*92e0*/  MUFU.RCP R86, R86 ;  /* 0x0000005600567308 */ /* 0x000f700000001000 */
[----:B------:R-:W0:Y:S01]  /*92f0*/  MUFU.RCP R80, R87 ;  /* 0x0000005700507308 */ /* 0x000e220000001000 */
[----:B-1----:R-:W-:-:S07]  /*9300*/  FMUL.FTZ R76, R76, R79 ;  /* 0x0000004f4c4c7220 */ /* 0x002fce0000410000 */
[----:B------:R-:W1:Y:S08]  /*9310*/  MUFU.RCP R81, R88 ;  /* 0x0000005800517308 */ /* 0x000e700000001000 */
[----:B------:R-:W0:Y:S08]  /*9320*/  MUFU.RCP R89, R89 ;  /* 0x0000005900597308 */ /* 0x000e300000001000 */
[----:B------:R-:W1:Y:S01]  /*9330*/  MUFU.RCP R97, R90 ;  /* 0x0000005a00617308 */ /* 0x000e620000001000 */
[----:B----4-:R-:W-:-:S07]  /*9340*/  FMUL.FTZ R61, R61, R82 ;  /* 0x000000523d3d7220 */ /* 0x010fce0000410000 */
[----:B------:R-:W4:Y:S01]  /*9350*/  MUFU.RCP R78, R91 ;  /* 0x0000005b004e7308 */ /* 0x000f220000001000 */
[----:B0-----:R-:W-:-:S07]  /*9360*/  FMUL.FTZ R60, R60, R83 ;  /* 0x000000533c3c7220 */ /* 0x001fce0000410000 */
[----:B------:R-:W0:Y:S01]  /*9370*/  MUFU.RCP R63, R92 ;  /* 0x0000005c003f7308 */ /* 0x000e220000001000 */
[----:B------:R-:W-:-:S07]  /*9380*/  FMUL.FTZ R15, R76, R15 ;  /* 0x0000000f4c0f7220 */ /* 0x000fce0000410000 */
[----:B------:R-:W0:Y:S01]  /*9390*/  MUFU.RCP R64, R93 ;  /* 0x0000005d00407308 */ /* 0x000e220000001000 */
[----:B------:R-:W-:Y:S02]  /*93a0*/  FMUL.FTZ R14, R77, R14 ;  /* 0x0000000e4d0e7220 */ /* 0x000fe40000410000 */
[----:B--2---:R-:W-:Y:S02]  /*93b0*/  FMUL.FTZ R59, R59, R84 ;  /* 0x000000543b3b7220 */ /* 0x004fe40000410000 */
[----:B---3--:R-:W-:Y:S02]  /*93c0*/  FMUL.FTZ R62, R62, R85 ;  /* 0x000000553e3e7220 */ /* 0x008fe40000410000 */
[----:B-----5:R-:W-:Y:S01]  /*93d0*/  FMUL.FTZ R55, R55, R86 ;  /* 0x0000005637377220 */ /* 0x020fe20000410000 */
[----:B------:R-:W-:Y:S01]  /*93e0*/  STS [R65.X4], R16 ;  /* 0x0000001041007388 */ /* 0x000fe20000004800 */
[----:B------:R-:W-:Y:S02]  /*93f0*/  FMUL.FTZ R12, R61, R12 ;  /* 0x0000000c3d0c7220 */ /* 0x000fe40000410000 */
[----:B------:R-:W-:Y:S01]  /*9400*/  FMUL.FTZ R11, R60, R11 ;  /* 0x0000000b3c0b7220 */ /* 0x000fe20000410000 */
[----:B------:R-:W-:Y:S01]  /*9410*/  STS [R20.X4+0x4], R15 ;  /* 0x0000040f14007388 */ /* 0x000fe20000004800 */
[----:B------:R-:W-:-:S02]  /*9420*/  FMUL.FTZ R60, R57, R80 ;  /* 0x00000050393c7220 */ /* 0x000fc40000410000 */
[----:B------:R-:W-:Y:S01]  /*9430*/  FMUL.FTZ R10, R59, R10 ;  /* 0x0000000a3b0a7220 */ /* 0x000fe20000410000 */
[----:B------:R2:W-:Y:S01]  /*9440*/  STS [R21.X4+0x8], R14 ;  /* 0x0000080e15007388 */ /* 0x0005e20000004800 */
[----:B-1----:R-:W-:Y:S02]  /*9450*/  FMUL.FTZ R57, R56, R81 ;  /* 0x0000005138397220 */ /* 0x002fe40000410000 */
        /* <DEDUP_REMOVED lines=8> */
[----:B----4-:R-:W-:Y:S02]  /*94e0*/  FMUL.FTZ R52, R51, R78 ;  /* 0x0000004e33347220 */ /* 0x010fe40000410000 */
[----:B------:R-:W-:Y:S01]  /*94f0*/  FMUL.FTZ R6, R57, R6 ;  /* 0x0000000639067220 */ /* 0x000fe20000410000 */
[----:B------:R-:W-:Y:S01]  /*9500*/  STS [R41.X4+0x18], R10 ;  /* 0x0000180a29007388 */ /* 0x000fe20000004800 */
[----:B0-----:R-:W-:Y:S02]  /*9510*/  FMUL.FTZ R51, R54, R63 ;  /* 0x0000003f36337220 */ /* 0x001fe40000410000 */
[----:B------:R-:W-:Y:S01]  /*9520*/  FMUL.FTZ R5, R58, R5 ;  /* 0x000000053a057220 */ /* 0x000fe20000410000 */
[----:B------:R-:W-:Y:S01]  /*9530*/  STS [R42.X4+0x1c], R9 ;  /* 0x00001c092a007388 */ /* 0x000fe20000004800 */
[----:B------:R-:W-:-:S02]  /*9540*/  FMUL.FTZ R53, R53, R64 ;  /* 0x0000004035357220 */ /* 0x000fc40000410000 */
[----:B------:R-:W-:Y:S01]  /*9550*/  FMUL.FTZ R4, R55, R4 ;  /* 0x0000000437047220 */ /* 0x000fe20000410000 */
[----:B------:R-:W-:Y:S01]  /*9560*/  STS [R43.X4+0x20], R8 ;  /* 0x000020082b007388 */ /* 0x000fe20000004800 */
[----:B------:R-:W-:Y:S02]  /*9570*/  FMUL.FTZ R3, R52, R3 ;  /* 0x0000000334037220 */ /* 0x000fe40000410000 */
[----:B------:R-:W-:Y:S01]  /*9580*/  FMUL.FTZ R2, R51, R2 ;  /* 0x0000000233027220 */ /* 0x000fe20000410000 */
[----:B------:R-:W-:Y:S01]  /*9590*/  STS [R44.X4+0x24], R7 ;  /* 0x000024072c007388 */ /* 0x000fe20000004800 */
[----:B------:R-:W-:-:S03]  /*95a0*/  FMUL.FTZ R53, R53, R0 ;  /* 0x0000000035357220 */ /* 0x000fc60000410000 */
[----:B------:R-:W-:Y:S01]  /*95b0*/  STS [R45.X4+0x28], R6 ;  /* 0x000028062d007388 */ /* 0x000fe20000004800 */
[----:B--2---:R-:W-:-:S03]  /*95c0*/  MOV R14, UR17 ;  /* 0x00000011000e7c02 */ /* 0x004fc60008000f00 */
[----:B------:R-:W-:Y:S04]  /*95d0*/  STS [R46.X4+0x2c], R5 ;  /* 0x00002c052e007388 */ /* 0x000fe80000004800 */
[----:B------:R-:W-:Y:S04]  /*95e0*/  STS [R47.X4+0x30], R4 ;  /* 0x000030042f007388 */ /* 0x000fe80000004800 */
        /* <DEDUP_REMOVED lines=22> */
[----:B------:R-:W1:Y:S01]  /*9750*/  LDS R0, [0x1080] ;  /* 0x00108000ff007984 */ /* 0x000e620000000800 */
[----:B------:R-:W-:-:S02]  /*9760*/  ULDC UR7, c[0x0][0x210] ;  /* 0x0000840000077ab9 */ /* 0x000fc40000000800 */
[----:B------:R-:W-:Y:S01]  /*9770*/  UIMAD UR7, UR24, UR7, URZ ;  /* 0x00000007180772a4 */ /* 0x000fe2000f8e023f */
[----:B0-----:R-:W-:-:S05]  /*9780*/  IMAD.WIDE.U32 R2, R74, c[0x0][0x210], RZ ;  /* 0x000084004a027a25 */ /* 0x001fca00078e00ff */
[----:B------:R-:W-:Y:S01]  /*9790*/  MOV R7, UR7 ;  /* 0x0000000700077c02 */ /* 0x000fe20008000f00 */
[----:B------:R-:W-:Y:S04]  /*97a0*/  BSSY B0, `(.L_x_871) ;  /* 0x0000012000007945 */ /* 0x000fe80003800000 */
[----:B------:R-:W-:-:S05]  /*97b0*/  IMAD R7, R74, c[0x0][0x214], R7 ;  /* 0x000085004a077a24 */ /* 0x000fca00078e0207 */
[----:B------:R-:W-:Y:S02]  /*97c0*/  IADD3 R51, R3, R7, RZ ;  /* 0x0000000703337210 */ /* 0x000fe40007ffe0ff */
[----:B-1----:R-:W-:-:S13]  /*97d0*/  ISETP.GE.AND P0, PT, R70, R0, PT ;  /* 0x000000004600720c */ /* 0x002fda0003f06270 */
[----:B------:R-:W-:Y:S05]  /*97e0*/  @P0 BRA `(.L_x_872) ;  /* 0x000000d000000947 */ /* 0x000fea0003800000 */
[----:B------:R-:W-:Y:S01]  /*97f0*/  MOV R4, R18 ;  /* 0x0000001200047202 */ /* 0x000fe20000000f00 */
[----:B------:R-:W-:Y:S01]  /*9800*/  ULDC UR7, c[0x0][0x218] ;  /* 0x0000860000077ab9 */ /* 0x000fe20000000800 */
[----:B------:R-:W-:Y:S01]  /*9810*/  MOV R5, R19 ;  /* 0x0000001300057202 */ /* 0x000fe20000000f00 */
[----:B------:R-:W-:-:S04]  /*9820*/  UIMAD UR7, UR21, UR7, URZ ;  /* 0x00000007150772a4 */ /* 0x000fc8000f8e023f */
[----:B------:R-:W-:Y:S02]  /*9830*/  IMAD.WIDE.U32 R4, R74, c[0x0][0x210], R4 ;  /* 0x000084004a047a25 */ /* 0x000fe400078e0004 */
[----:B------:R-:W-:-:S03]  /*9840*/  MOV R6, UR7 ;  /* 0x0000000700067c02 */ /* 0x000fc60008000f00 */
[----:B------:R-:W-:Y:S02]  /*9850*/  IADD3 R5, R7, R5, RZ ;  /* 0x0000000507057210 */ /* 0x000fe40007ffe0ff */
[----:B------:R-:W-:-:S03]  /*9860*/  IMAD R7, R75, c[0x0][0x21c], R6 ;  /* 0x000087004b077a24 */ /* 0x000fc600078e0206 */
[----:B------:R-:W-:-:S05]  /*9870*/  IMAD.WIDE.U32 R4, R75, c[0x0][0x218], R4 ;  /* 0x000086004b047a25 */ /* 0x000fca00078e0004 */
[----:B------:R-:W-:Y:S02]  /*9880*/  IADD3 R5, R5, R7, RZ ;  /* 0x0000000705057210 */ /* 0x000fe40007ffe0ff */
[----:B------:R-:W-:-:S04]  /*9890*/  LEA R6, P0, R4, c[0x0][0x270], 0x2 ;  /* 0x00009c0004067a11 */ /* 0x000fc800078010ff */
[----:B------:R-:W-:-:S05]  /*98a0*/  LEA.HI.X R7, R4, c[0x0][0x274], R5, 0x2, P0 ;  /* 0x00009d0004077a11 */ /* 0x000fca00000f1405 */
[----:B------:R0:W-:Y:S04]  /*98b0*/  STG.E [R6.64], R9 ;  /* 0x0000000906007986 */ /* 0x0001e8000c101916 */
.L_x_872:
[----:B------:R-:W-:Y:S05]  /*98c0*/  BSYNC B0 ;  /* 0x0000000000007941 */ /* 0x000fea0003800000 */
.L_x_871:
[----:B------:R-:W-:Y:S01]  /*98d0*/  ULDC UR7, c[0x0][0x218] ;  /* 0x0000860000077ab9 */ /* 0x000fe20000000800 */
[----:B------:R-:W-:Y:S01]  /*98e0*/  MOV R3, R51 ;  /* 0x0000003300037202 */ /* 0x000fe20000000f00 */
[----:B------:R-:W-:Y:S01]  /*98f0*/  UIMAD UR7, UR21, UR7, URZ ;  /* 0x00000007150772a4 */ /* 0x000fe2000f8e023f */
[-C--:B------:R-:W-:Y:S01]  /*9900*/  ISETP.GE.AND P3, PT, R17, R0.reuse, PT ;  /* 0x000000001100720c */ /* 0x080fe20003f66270 */
[----:B------:R-:W-:Y:S01]  /*9910*/  UIADD3 UR6, UR6, 0x1, URZ ;  /* 0x0000000106067890 */ /* 0x000fe2000fffe03f */
[-C--:B------:R-:W-:Y:S01]  /*9920*/  ISETP.GE.AND P4, PT, R22, R0.reuse, PT ;  /* 0x000000001600720c */ /* 0x080fe20003f86270 */
[----:B------:R-:W-:Y:S01]  /*9930*/  IMAD.WIDE.U32 R2, R75, c[0x0][0x218], R2 ;  /* 0x000086004b027a25 */ /* 0x000fe200078e0002 */
[-C--:B------:R-:W-:Y:S01]  /*9940*/  ISETP.GE.AND P5, PT, R23, R0.reuse, PT ;  /* 0x000000001700720c */ /* 0x080fe20003fa6270 */
[----:B------:R-:W-:Y:S01]  /*9950*/  UIADD3 UR12, UP1, UR12, 0x2000, URZ ;  /* 0x000020000c0c7890 */ /* 0x000fe2000ff3e03f */
[----:B------:R-:W-:Y:S01]  /*9960*/  MOV R4, UR7 ;  /* 0x0000000700047c02 */ /* 0x000fe20008000f00 */
[----:B------:R-:W-:Y:S01]  /*9970*/  ULDC UR7, c[0x0][0x174] ;  /* 0x00005d0000077ab9 */ /* 0x000fe20000000800 */
[----:B------:R-:W-:Y:S01]  /*9980*/  IADD3 R5, P0, R2, UR14, RZ ;  /* 0x0000000e02057c10 */ /* 0x000fe2000ff1e0ff */
[----:B------:R-:W-:Y:S01]  /*9990*/  UISETP.GE.AND UP0, UPT, UR6, UR7, UPT ;  /* 0x000000070600728c */ /* 0x000fe2000bf06270 */
[----:B------:R-:W-:Y:S01]  /*99a0*/  IADD3 R2, P1, R37, c[0x0][0x270], RZ ;  /* 0x00009c0025027a10 */ /* 0x000fe20007f3e0ff */
[----:B0-----:R-:W-:Y:S01]  /*99b0*/  IMAD R7, R75, c[0x0][0x21c], R4 ;  /* 0x000087004b077a24 */ /* 0x001fe200078e0204 */
[----:B------:R-:W-:Y:S01]  /*99c0*/  ISETP.GE.AND P6, PT, R24, R0, PT ;  /* 0x000000001800720c */ /* 0x000fe20003fc6270 */
[----:B------:R-:W-:Y:S01]  /*99d0*/  UIADD3 UR8, UP2, UR8, 0x1000, URZ ;  /* 0x0000100008087890 */ /* 0x000fe2000ff5e03f */
[----:B------:R-:W-:Y:S01]  /*99e0*/  IADD3.X R36, R36, c[0x0][0x274], RZ, P1, !PT ;  /* 0x00009d0024247a10 */ /* 0x000fe20000ffe4ff */
[----:B------:R-:W-:Y:S01]  /*99f0*/  UIADD3 UR9, UP3, UR9, 0x1000, URZ ;  /* 0x0000100009097890 */ /* 0x000fe2000ff7e03f */
[----:B------:R-:W-:Y:S01]  /*9a00*/  IADD3.X R3, R7, UR15, R3, P0, !PT ;  /* 0x0000000f07037c10 */ /* 0x000fe200087fe403 */
[----:B------:R-:W-:Y:S01]  /*9a10*/  UIADD3.X UR13, URZ, UR13, URZ, UP1, !UPT ;  /* 0x0000000d3f0d7290 */ /* 0x000fe20008ffe43f */
[C---:B------:R-:W-:Y:S01]  /*9a20*/  LEA R2, P0, R5.reuse, R2, 0x2 ;  /* 0x0000000205027211 */ /* 0x040fe200078010ff */
[----:B------:R-:W-:Y:S01]  /*9a30*/  UIADD3.X UR10, URZ, UR10, URZ, UP2, !UPT ;  /* 0x0000000a3f0a7290 */ /* 0x000fe200097fe43f */
[----:B------:R-:W-:Y:S01]  /*9a40*/  ISETP.GE.AND P1, PT, R26, R0, PT ;  /* 0x000000001a00720c */ /* 0x000fe20003f26270 */
[----:B------:R-:W-:Y:S01]  /*9a50*/  UIADD3.X UR11, URZ, UR11, URZ, UP3, !UPT ;  /* 0x0000000b3f0b7290 */ /* 0x000fe20009ffe43f */
[----:B------:R-:W-:-:S02]  /*9a60*/  LEA.HI.X R3, R5, R36, R3, 0x2, P0 ;  /* 0x0000002405037211 */ /* 0x000fc400000f1403 */
        /* <DEDUP_REMOVED lines=28> */
.L_x_873:
[----:B------:R-:W-:Y:S05]  /*9c30*/  EXIT ;  /* 0x000000000000794d */ /* 0x000fea0003800000 */
.L_x_875:
        /* <DEDUP_REMOVED lines=12> */
.L_x_5339:


//--------------------- .text._Z25selective_scan_fwd_kernelI32Selective_Scan_fwd_kernel_traitsILi64ELi16ELi1ELb0ELb1ELb0ELb0EfN3c107complexIfEEEEv13SSMParamsBase --------------------------
	.section	.text._Z25selective_scan_fwd_kernelI32Selective_Scan_fwd_kernel_traitsILi64ELi16ELi1ELb0ELb1ELb0ELb0EfN3c107complexIfEEEEv13SSMParamsBase,"ax",@progbits
	.sectioninfo	@"SHI_REGISTERS=168"
	.align	128
        .global         _Z25selective_scan_fwd_kernelI32Selective_Scan_fwd_kernel_traitsILi64ELi16ELi1ELb0ELb1ELb0ELb0EfN3c107complexIfEEEEv13SSMParamsBase
        .type           _Z25selective_scan_fwd_kernelI32Selective_Scan_fwd_kernel_traitsILi64ELi16ELi1ELb0ELb1ELb0ELb0EfN3c107complexIfEEEEv13SSMParamsBase,@function
        .size           _Z25selective_scan_fwd_kernelI32Selective_Scan_fwd_kernel_traitsILi64ELi16ELi1ELb0ELb1ELb0ELb0EfN3c107complexIfEEEEv13SSMParamsBase,(.L_x_5340 - _Z25selective_scan_fwd_kernelI32Selective_Scan_fwd_kernel_traitsILi64ELi16ELi1ELb0ELb1ELb0ELb0EfN3c107complexIfEEEEv13SSMParamsBase)
        .other          _Z25selective_scan_fwd_kernelI32Selective_Scan_fwd_kernel_traitsILi64ELi16ELi1ELb0ELb1ELb0ELb0EfN3c107complexIfEEEEv13SSMParamsBase,@"STO_CUDA_ENTRY STV_DEFAULT"
_Z25selective_scan_fwd_kernelI32Selective_Scan_fwd_kernel_traitsILi64ELi16ELi1ELb0ELb1ELb0ELb0EfN3c107complexIfEEEEv13SSMParamsBase:
.text._Z25selective_scan_fwd_kernelI32Selective_Scan_fwd_kernel_traitsILi64ELi16ELi1ELb0ELb1ELb0ELb0EfN3c107complexIfEEEEv13SSMParamsBase:
        /* <DEDUP_REMOVED lines=10> */
[----:B------:R-:W-:Y:S01]  /*00a0*/  IADD3 R1, R1, -0x10, RZ ;  /* 0xfffffff001017810 */ /* 0x000fe20007ffe0ff */
[----:B-1----:R-:W1:Y:S01]  /*00b0*/  MUFU.RCP R0, R0 ;  /* 0x0000000000007308 */ /* 0x002e620000001000 */
[----:B0-----:R-:W-:Y:S01]  /*00c0*/  MOV R93, UR4 ;  /* 0x00000004005d7c02 */ /* 0x001fe20008000f00 */
[----:B------:R-:W-:-:S03]  /*00d0*/  ULDC.64 UR4, c[0x0][0x118] ;  /* 0x0000460000047ab9 */ /* 0x000fc60000000a00 */
[----:B------:R-:W-:Y:S02]  /*00e0*/  SHF.R.S32.HI R92, RZ, 0x1f, R93 ;  /* 0x0000001fff5c7819 */ /* 0x000fe4000001145d */
        /* <DEDUP_REMOVED lines=26> */
[----:B------:R1:W-:Y:S01]  /*0290*/  STL [R1+0xc], R10 ;  /* 0x00000c0a01007387 */ /* 0x0003e20000100800 */
[----:B------:R-:W-:Y:S01]  /*02a0*/  ISETP.GE.AND P3, PT, R2, RZ, PT ;  /* 0x000000ff0200720c */ /* 0x000fe20003f66270 */
[----:B------:R-:W-:Y:S01]  /*02b0*/  IMAD R0, R10, c[0x0][0x1d0], RZ ;  /* 0x000074000a007a24 */ /* 0x000fe200078e02ff */
[----:B------:R-:W-:Y:S01]  /*02c0*/  ISETP.NE.AND P1, PT, RZ, c[0x0][0x178], PT ;  /* 0x00005e00ff007a0c */ /* 0x000fe20003f25270 */
[----:B------:R-:W-:-:S04]  /*02d0*/  IMAD.WIDE.U32 R6, R87, c[0x0][0x190], RZ ;  /* 0x0000640057067a25 */ /* 0x000fc800078e00ff */
[----:B------:R-:W-:Y:S01]  /*02e0*/  IMAD.WIDE.U32 R2, R87, c[0x0][0x1d0], RZ ;  /* 0x0000740057027a25 */ /* 0x000fe200078e00ff */
[----:B------:R-:W-:-:S03]  /*02f0*/  @P0 IADD3 R8, R8, 0x1, RZ ;  /* 0x0000000108080810 */ /* 0x000fc60007ffe0ff */
[----:B0-----:R-:W-:-:S04]  /*0300*/  IMAD.WIDE.U32 R4, R87, c[0x0][0x1e0], RZ ;  /* 0x0000780057047a25 */ /* 0x001fc800078e00ff */
[----:B-1----:R-:W-:Y:S02]  /*0310*/  IMAD R10, R10, c[0x0][0x1e0], RZ ;  /* 0x000078000a0a7a24 */ /* 0x002fe400078e02ff */
[----:B------:R-:W-:Y:S01]  /*0320*/  IMAD R9, R87, c[0x0][0x194], R12 ;  /* 0x0000650057097a24 */ /* 0x000fe200078e020c */
[----:B------:R-:W-:Y:S06]  /*0330*/  @!P4 EXIT ;  /* 0x000000000000c94d */ /* 0x000fec0003800000 */
[----:B------:R-:W-:Y:S01]  /*0340*/  IMAD R11, R87, c[0x0][0x1e4], R10 ;  /* 0x00007900570b7a24 */ /* 0x000fe200078e020a */
[----:B------:R-:W-:Y:S01]  /*0350*/  IADD3 R7, R7, R9, RZ ;  /* 0x0000000907077210 */ /* 0x000fe20007ffe0ff */
[----:B------:R-:W-:Y:S01]  /*0360*/  IMAD R9, R87, c[0x0][0x1d4], R0 ;  /* 0x0000750057097a24 */ /* 0x000fe200078e0200 */
[----:B------:R-:W-:Y:S01]  /*0370*/  @!P3 IADD3 R8, -R8, RZ, RZ ;  /* 0x000000ff0808b210 */ /* 0x000fe20007ffe1ff */
[C---:B------:R-:W-:Y:S01]  /*0380*/  IMAD R12, R92.reuse, c[0x0][0x1e8], RZ ;  /* 0x00007a005c0c7a24 */ /* 0x040fe200078e02ff */
[----:B------:R-:W-:Y:S01]  /*0390*/  @!P1 LOP3.LUT R8, RZ, c[0x0][0x178], RZ, 0x33, !PT ;  /* 0x00005e00ff089a12 */ /* 0x000fe200078e33ff */
[----:B------:R-:W0:Y:S01]  /*03a0*/  S2R R86, SR_TID.X ;  /* 0x0000000000567919 */ /* 0x000e220000002100 */
[----:B------:R-:W-:Y:S01]  /*03b0*/  IADD3 R5, R5, R11, RZ ;  /* 0x0000000b05057210 */ /* 0x000fe20007ffe0ff */
[----:B------:R-:W-:Y:S01]  /*03c0*/  IMAD R10, R92, c[0x0][0x1d8], RZ ;  /* 0x000076005c0a7a24 */ /* 0x000fe200078e02ff */
[----:B------:R-:W-:Y:S01]  /*03d0*/  IADD3 R3, R3, R9, RZ ;  /* 0x0000000903037210 */ /* 0x000fe20007ffe0ff */
[C---:B------:R-:W-:Y:S01]  /*03e0*/  IMAD R9, R93.reuse, c[0x0][0x1ec], R12 ;  /* 0x00007b005d097a24 */ /* 0x040fe200078e020c */
[----:B------:R-:W-:Y:S01]  /*03f0*/  SHF.R.S32.HI R0, RZ, 0x1f, R8 ;  /* 0x0000001fff007819 */ /* 0x000fe20000011408 */
[----:B------:R-:W-:Y:S01]  /*0400*/  IMAD.WIDE.U32 R4, R93, c[0x0][0x1e8], R4 ;  /* 0x00007a005d047a25 */ /* 0x000fe200078e0004 */
[----:B------:R-:W1:Y:S01]  /*0410*/  S2R R85, SR_LANEID ;  /* 0x0000000000557919 */ /* 0x000e620000000000 */
[----:B------:R-:W-:-:S02]  /*0420*/  MOV R83, RZ ;  /* 0x000000ff00537202 */ /* 0x000fc40000000f00 */
[----:B------:R-:W-:Y:S01]  /*0430*/  IMAD R11, R0, c[0x0][0x1a8], RZ ;  /* 0x00006a00000b7a24 */ /* 0x000fe200078e02ff */
[----:B------:R-:W-:Y:S01]  /*0440*/  IADD3 R5, R5, R9, RZ ;  /* 0x0000000905057210 */ /* 0x000fe20007ffe0ff */
[----:B------:R-:W-:Y:S01]  /*0450*/  IMAD.WIDE.U32 R2, R93, c[0x0][0x1d8], R2 ;  /* 0x000076005d027a25 */ /* 0x000fe200078e0002 */
[----:B------:R-:W-:-:S03]  /*0460*/  LEA R0, P1, R4, c[0x0][0x248], 0x2 ;  /* 0x0000920004007a11 */ /* 0x000fc600078210ff */
[----:B------:R-:W-:Y:S01]  /*0470*/  IMAD.WIDE.U32 R6, R8, c[0x0][0x1a8], R6 ;  /* 0x00006a0008067a25 */ /* 0x000fe200078e0006 */
[----:B------:R-:W-:-:S03]  /*0480*/  LEA.HI.X R4, R4, c[0x0][0x24c], R5, 0x2, P1 ;  /* 0x0000930004047a11 */ /* 0x000fc600008f1405 */
[----:B------:R-:W-:Y:S01]  /*0490*/  IMAD R11, R8, c[0x0][0x1ac], R11 ;  /* 0x00006b00080b7a24 */ /* 0x000fe200078e020b */
[----:B------:R-:W-:Y:S01]  /*04a0*/  LEA R8, P0, R2, c[0x0][0x240], 0x2 ;  /* 0x0000900002087a11 */ /* 0x000fe200078010ff */
[----:B------:R-:W-:Y:S01]  /*04b0*/  IMAD R163, R93, c[0x0][0x1dc], R10 ;  /* 0x000077005da37a24 */ /* 0x000fe200078e020a */
[----:B------:R-:W-:Y:S02]  /*04c0*/  LEA R81, P2, R6, c[0x0][0x228], 0x2 ;  /* 0x00008a0006517a11 */ /* 0x000fe400078410ff */
[----:B0-----:R-:W-:Y:S01]  /*04d0*/  SHF.L.U32 R84, R86, 0x4, RZ ;  /* 0x0000000456547819 */ /* 0x001fe200000006ff */
[----:B------:R0:W-:Y:S01]  /*04e0*/  STL [R1], R8 ;  /* 0x0000000801007387 */ /* 0x0001e20000100800 */
[----:B------:R-:W-:Y:S02]  /*04f0*/  IADD3 R163, R3, R163, RZ ;  /* 0x000000a303a37210 */ /* 0x000fe40007ffe0ff */
[----:B------:R-:W-:Y:S01]  /*0500*/  IADD3 R3, R7, R11, RZ ;  /* 0x0000000b07037210 */ /* 0x000fe20007ffe0ff */
[----:B------:R0:W-:Y:S01]  /*0510*/  STL [R1+0x8], R0 ;  /* 0x0000080001007387 */ /* 0x0001e20000100800 */
[----:B------:R-:W-:-:S02]  /*0520*/  LOP3.LUT R84, R84, 0xfffffe00, RZ, 0xc0, !PT ;  /* 0xfffffe0054547812 */ /* 0x000fc400078ec0ff */
[----:B------:R-:W-:Y:S01]  /*0530*/  LEA.HI.X R163, R2, c[0x0][0x244], R163, 0x2, P0 ;  /* 0x0000910002a37a11 */ /* 0x000fe200000f14a3 */
[----:B------:R0:W-:Y:S01]  /*0540*/  STL [R1+0x4], R4 ;  /* 0x0000040401007387 */ /* 0x0001e20000100800 */
[----:B------:R-:W-:Y:S02]  /*0550*/  LEA.HI.X R80, R6, c[0x0][0x22c], R3, 0x2, P2 ;  /* 0x00008b0006507a11 */ /* 0x000fe400010f1403 */
[----:B-1----:R-:W-:Y:S02]  /*0560*/  LOP3.LUT R82, R84, 0x1f, R86, 0xf8, !PT ;  /* 0x0000001f54527812 */ /* 0x002fe400078ef856 */
.L_x_918:
[----:B0-----:R-:W2:Y:S01]  /*0570*/  LDL R3, [R1] ;  /* 0x0000000001037983 */ /* 0x001ea20000100800 */
[----:B------:R-:W-:Y:S01]  /*0580*/  MOV R2, 0xfffffc00 ;  /* 0xfffffc0000027802 */ /* 0x000fe20000000f00 */
[----:B------:R-:W-:Y:S01]  /*0590*/  HFMA2.MMA R5, -RZ, RZ, 0, 0 ;  /* 0x00000000ff057435 */ /* 0x000fe200000001ff */
[C---:B0-----:R-:W-:Y:S01]  /*05a0*/  LOP3.LUT R4, R82.reuse, 0x20, RZ, 0xfc, !PT ;  /* 0x0000002052047812 */ /* 0x041fe200078efcff */
        /* <DEDUP_REMOVED lines=10> */
[----:B------:R-:W-:Y:S01]  /*0650*/  CS2R R20, SRZ ;  /* 0x0000000000147805 */ /* 0x000fe2000001ff00 */
[----:B------:R-:W-:Y:S01]  /*0660*/  MOV R0, RZ ;  /* 0x000000ff00007202 */ /* 0x000fe20000000f00 */
[----:B------:R-:W3:Y:S01]  /*0670*/  LDL R23, [R1+0x4] ;  /* 0x0000040001177983 */ /* 0x000ee20000100800 */
[----:B------:R-:W-:-:S02]  /*0680*/  LOP3.LUT R16, R82, 0xa0, RZ, 0xfc, !PT ;  /* 0x000000a052107812 */ /* 0x000fc400078efcff */
[----:B------:R-:W-:Y:S01]  /*0690*/  LOP3.LUT R18, R82, 0xc0, RZ, 0xfc, !PT ;  /* 0x000000c052127812 */ /* 0x000fe200078efcff */
[----:B------:R-:W4:Y:S01]  /*06a0*/  LDL R19, [R1+0x8] ;  /* 0x0000080001137983 */ /* 0x000f220000100800 */
[-C--:B------:R-:W-:Y:S02]  /*06b0*/  ISETP.GE.AND P0, PT, R6, R79.reuse, PT ;  /* 0x0000004f0600720c */ /* 0x080fe40003f06270 */
[----:B------:R-:W-:Y:S02]  /*06c0*/  LOP3.LUT R22, R82, 0xe0, RZ, 0xfc, !PT ;  /* 0x000000e052167812 */ /* 0x000fe400078efcff */
[-C--:B------:R-:W-:Y:S02]  /*06d0*/  ISETP.GE.AND P4, PT, R10, R79.reuse, PT ;  /* 0x0000004f0a00720c */ /* 0x080fe40003f86270 */
[----:B------:R-:W-:Y:S02]  /*06e0*/  LOP3.LUT R24, R82, 0x100, RZ, 0xfc, !PT ;  /* 0x0000010052187812 */ /* 0x000fe400078efcff */
[----:B------:R-:W-:-:S02]  /*06f0*/  ISETP.GE.AND P6, PT, R12, R79, PT ;  /* 0x0000004f0c00720c */ /* 0x000fc40003fc6270 */
[-C--:B------:R-:W-:Y:S02]  /*0700*/  ISETP.GE.AND P5, PT, R16, R79.reuse, PT ;  /* 0x0000004f1000720c */ /* 0x080fe40003fa6270 */
[----:B------:R-:W-:Y:S02]  /*0710*/  ISETP.GE.AND P3, PT, R18, R79, PT ;  /* 0x0000004f1200720c */ /* 0x000fe40003f66270 */
[C---:B------:R-:W-:Y:S02]  /*0720*/  LOP3.LUT R28, R82.reuse, 0x120, RZ, 0xfc, !PT ;  /* 0x00000120521c7812 */ /* 0x040fe400078efcff */
[----:B------:R-:W-:Y:S02]  /*0730*/  MOV R11, RZ ;  /* 0x000000ff000b7202 */ /* 0x000fe40000000f00 */
[C---:B------:R-:W-:Y:S02]  /*0740*/  LOP3.LUT R30, R82.reuse, 0x140, RZ, 0xfc, !PT ;  /* 0x00000140521e7812 */ /* 0x040fe400078efcff */
[----:B------:R-:W-:-:S02]  /*0750*/  LOP3.LUT R34, R82, 0x160, RZ, 0xfc, !PT ;  /* 0x0000016052227812 */ /* 0x000fc400078efcff */
[C---:B------:R-:W-:Y:S02]  /*0760*/  LOP3.LUT R36, R82.reuse, 0x180, RZ, 0xfc, !PT ;  /* 0x0000018052247812 */ /* 0x040fe400078efcff */
[C---:B------:R-:W-:Y:S02]  /*0770*/  LOP3.LUT R54, R82.reuse, 0x1a0, RZ, 0xfc, !PT ;  /* 0x000001a052367812 */ /* 0x040fe400078efcff */
[C---:B------:R-:W-:Y:S02]  /*0780*/  LOP3.LUT R56, R82.reuse, 0x1c0, RZ, 0xfc, !PT ;  /* 0x000001c052387812 */ /* 0x040fe400078efcff */
[----:B------:R-:W-:Y:S01]  /*0790*/  LOP3.LUT R58, R82, 0x1e0, RZ, 0xfc, !PT ;  /* 0x000001e0523a7812 */ /* 0x000fe200078efcff */
[----:B------:R-:W-:Y:S01]  /*07a0*/  HFMA2.MMA R32, -RZ, RZ, 0, 0 ;  /* 0x00000000ff207435 */ /* 0x000fe200000001ff */
[----:B------:R-:W-:Y:S01]  /*07b0*/  MOV R26, RZ ;  /* 0x000000ff001a7202 */ /* 0x000fe20000000f00 */
[----:B------:R-:W-:Y:S01]  /*07c0*/  HFMA2.MMA R38, -RZ, RZ, 0, 0 ;  /* 0x00000000ff267435 */ /* 0x000fe200000001ff */
[----:B------:R-:W-:-:S02]  /*07d0*/  MOV R17, RZ ;  /* 0x000000ff00117202 */ /* 0x000fc40000000f00 */
[----:B------:R-:W-:Y:S01]  /*07e0*/  MOV R40, RZ ;  /* 0x000000ff00287202 */ /* 0x000fe20000000f00 */
[----:B------:R-:W-:Y:S01]  /*07f0*/  BAR.SYNC.DEFER_BLOCKING 0x0 ;  /* 0x0000000000007b1d */ /* 0x000fe20000010000 */
[----:B--2---:R-:W-:-:S05]  /*0800*/  MOV R162, R3 ;  /* 0x0000000300a27202 */ /* 0x004fca0000000f00 */
[----:B------:R-:W-:-:S05]  /*0810*/  IMAD.WIDE R2, R82, 0x4, R162 ;  /* 0x0000000452027825 */ /* 0x000fca00078e02a2 */
[----:B------:R0:W2:Y:S01]  /*0820*/  @!P2 LDG.E R5, [R2.64] ;  /* 0x000000040205a981 */ /* 0x0000a2000c1e1900 */
[----:B------:R-:W-:-:S03]  /*0830*/  ISETP.GE.AND P2, PT, R22, R79, PT ;  /* 0x0000004f1600720c */ /* 0x000fc60003f46270 */
[----:B------:R0:W2:Y:S01]  /*0840*/  @!P1 LDG.E R0, [R2.64+0x80] ;  /* 0x0000800402009981 */ /* 0x0000a2000c1e1900 */
        /* <DEDUP_REMOVED lines=15> */
[----:B------:R0:W2:Y:S04]  /*0940*/  @!P0 LDG.E R26, [R2.64+0x480] ;  /* 0x00048004021a8981 */ /* 0x0000a8000c1e1900 */
[----:B------:R0:W2:Y:S04]  /*0950*/  @!P4 LDG.E R15, [R2.64+0x500] ;  /* 0x00050004020fc981 */ /* 0x0000a8000c1e1900 */
[----:B------:R0:W2:Y:S04]  /*0960*/  @!P6 LDG.E R32, [R2.64+0x580] ;  /* 0x000580040220e981 */ /* 0x0000a8000c1e1900 */
[----:B------:R0:W2:Y:S04]  /*0970*/  @!P5 LDG.E R17, [R2.64+0x600] ;  /* 0x000600040211d981 */ /* 0x0000a8000c1e1900 */
[----:B------:R0:W2:Y:S04]  /*0980*/  @!P3 LDG.E R38, [R2.64+0x680] ;  /* 0x000680040226b981 */ /* 0x0000a8000c1e1900 */
[----:B------:R0:W2:Y:S04]  /*0990*/  @!P2 LDG.E R21, [R2.64+0x700] ;  /* 0x000700040215a981 */ /* 0x0000a8000c1e1900 */
[----:B------:R0:W2:Y:S01]  /*09a0*/  @!P1 LDG.E R40, [R2.64+0x780] ;  /* 0x0007800402289981 */ /* 0x0000a2000c1e1900 */
[----:B------:R-:W-:-:S02]  /*09b0*/  IADD3 R67, R84, R85, RZ ;  /* 0x0000005554437210 */ /* 0x000fc40007ffe0ff */
[-C--:B------:R-:W-:Y:S02]  /*09c0*/  ISETP.GE.AND P3, PT, R4, R79.reuse, PT ;  /* 0x0000004f0400720c */ /* 0x080fe40003f66270 */
[----:B------:R-:W-:Y:S02]  /*09d0*/  ISETP.GE.AND P4, PT, R6, R79, PT ;  /* 0x0000004f0600720c */ /* 0x000fe40003f86270 */
[C---:B------:R-:W-:Y:S02]  /*09e0*/  IADD3 R4, R67.reuse, 0x20, RZ ;  /* 0x0000002043047810 */ /* 0x040fe40007ffe0ff */
[C---:B------:R-:W-:Y:S02]  /*09f0*/  IADD3 R6, R67.reuse, 0x40, RZ ;  /* 0x0000004043067810 */ /* 0x040fe40007ffe0ff */
[C---:B------:R-:W-:Y:S02]  /*0a00*/  IADD3 R158, R67.reuse, 0x60, RZ ;  /* 0x00000060439e7810 */ /* 0x040fe40007ffe0ff */
[----:B------:R-:W-:-:S02]  /*0a10*/  LEA.HI.SX32 R162, R67, R67, 0x1b ;  /* 0x0000004343a27211 */ /* 0x000fc400078fdaff */
[C---:B------:R-:W-:Y:S02]  /*0a20*/  IADD3 R78, R67.reuse, 0x80, RZ ;  /* 0x00000080434e7810 */ /* 0x040fe40007ffe0ff */
[C---:B0-----:R-:W-:Y:S02]  /*0a30*/  IADD3 R2, R67.reuse, 0xa0, RZ ;  /* 0x000000a043027810 */ /* 0x041fe40007ffe0ff */
        /* <DEDUP_REMOVED lines=10> */
[----:B------:R-:W-:Y:S02]  /*0ae0*/  LEA.HI.SX32 R77, R2, R67, 0x1b ;  /* 0x00000043024d7211 */ /* 0x000fe400078fdaff */
        /* <DEDUP_REMOVED lines=19> */
[----:B----4-:R-:W-:Y:S02]  /*0c20*/  MOV R2, R19 ;  /* 0x0000001300027202 */ /* 0x010fe40000000f00 */
[----:B---3--:R-:W-:Y:S02]  /*0c30*/  MOV R3, R23 ;  /* 0x0000001700037202 */ /* 0x008fe40000000f00 */
[----:B------:R-:W-:-:S03]  /*0c40*/  LEA.HI.SX32 R66, R66, R66, 0x1b ;  /* 0x0000004242427211 */ /* 0x000fc600078fdaff */
[C---:B------:R-:W-:Y:S01]  /*0c50*/  IMAD.WIDE R18, R82.reuse, 0x4, R2 ;  /* 0x0000000452127825 */ /* 0x040fe200078e0202 */
[----:B------:R-:W-:Y:S01]  /*0c60*/  ISETP.GE.AND P0, PT, R82, R79, PT ;  /* 0x0000004f5200720c */ /* 0x000fe20003f06270 */
[----:B------:R-:W-:Y:S02]  /*0c70*/  HFMA2.MMA R60, -RZ, RZ, 0, 0 ;  /* 0x00000000ff3c7435 */ /* 0x000fe400000001ff */
[----:B------:R-:W-:Y:S01]  /*0c80*/  HFMA2.MMA R3, -RZ, RZ, 0, 0 ;  /* 0x00000000ff037435 */ /* 0x000fe200000001ff */
[----:B--2---:R0:W-:Y:S04]  /*0c90*/  STS [R162.X4], R5 ;  /* 0x00000005a2007388 */ /* 0x0041e80000004800 */
        /* <DEDUP_REMOVED lines=11> */
[----:B------:R2:W-:Y:S04]  /*0d50*/  STS [R70.X4+0x600], R17 ;  /* 0x0006001146007388 */ /* 0x0005e80000004800 */
        /* <DEDUP_REMOVED lines=22> */
[----:B-1----:R-:W-:Y:S01]  /*0ec0*/  HFMA2.MMA R26, -RZ, RZ, 0, 0 ;  /* 0x00000000ff1a7435 */ /* 0x002fe200000001ff */
[----:B------:R-:W-:-:S02]  /*0ed0*/  MOV R20, RZ ;  /* 0x000000ff00147202 */ /* 0x000fc40000000f00 */
[----:B------:R-:W-:Y:S02]  /*0ee0*/  MOV R7, RZ ;  /* 0x000000ff00077202 */ /* 0x000fe40000000f00 */
[----:B------:R-:W-:Y:S01]  /*0ef0*/  MOV R9, RZ ;  /* 0x000000ff00097202 */ /* 0x000fe20000000f00 */
[----:B------:R-:W3:Y:S01]  /*0f00*/  @!P3 LDG.E R60, [R18.64+0x80] ;  /* 0x00008004123cb981 */ /* 0x000ee2000c1e1900 */
[-C--:B------:R-:W-:Y:S01]  /*0f10*/  ISETP.GE.AND P3, PT, R22, R79.reuse, PT ;  /* 0x0000004f1600720c */ /* 0x080fe20003f66270 */
[----:B------:R-:W-:Y:S02]  /*0f20*/  HFMA2.MMA R22, -RZ, RZ, 0, 0 ;  /* 0x00000000ff167435 */ /* 0x000fe400000001ff */
[----:B------:R-:W4:Y:S01]  /*0f30*/  @!P0 LDG.E R5, [R18.64] ;  /* 0x0000000412058981 */ /* 0x000f22000c1e1900 */
[-C--:B------:R-:W-:Y:S01]  /*0f40*/  ISETP.GE.AND P0, PT, R24, R79.reuse, PT ;  /* 0x0000004f1800720c */ /* 0x080fe20003f06270 */
[----:B------:R-:W-:Y:S02]  /*0f50*/  HFMA2.MMA R24, -RZ, RZ, 0, 0 ;  /* 0x00000000ff187435 */ /* 0x000fe400000001ff */
[----:B------:R-:W3:Y:S01]  /*0f60*/  @!P1 LDG.E R3, [R18.64+0x180] ;  /* 0x0001800412039981 */ /* 0x000ee2000c1e1900 */
[----:B------:R-:W-:-:S03]  /*0f70*/  ISETP.GE.AND P1, PT, R28, R79, PT ;  /* 0x0000004f1c00720c */ /* 0x000fc60003f26270 */
[----:B------:R-:W3:Y:S01]  /*0f80*/  @!P4 LDG.E R20, [R18.64+0x100] ;  /* 0x000100041214c981 */ /* 0x000ee2000c1e1900 */
[----:B------:R-:W-:-:S03]  /*0f90*/  ISETP.GE.AND P4, PT, R30, R79, PT ;  /* 0x0000004f1e00720c */ /* 0x000fc60003f86270 */
[----:B------:R-:W3:Y:S01]  /*0fa0*/  @!P6 LDG.E R22, [R18.64+0x280] ;  /* 0x000280041216e981 */ /* 0x000ee2000c1e1900 */
[----:B------:R-:W-:-:S03]  /*0fb0*/  ISETP.GE.AND P6, PT, R34, R79, PT ;  /* 0x0000004f2200720c */ /* 0x000fc60003fc6270 */
[----:B------:R-:W3:Y:S01]  /*0fc0*/  @!P5 LDG.E R7, [R18.64+0x200] ;  /* 0x000200041207d981 */ /* 0x000ee2000c1e1900 */
[-C--:B------:R-:W-:Y:S01]  /*0fd0*/  ISETP.GE.AND P5, PT, R36, R79.reuse, PT ;  /* 0x0000004f2400720c */ /* 0x080fe20003fa6270 */
[----:B------:R-:W-:Y:S02]  /*0fe0*/  HFMA2.MMA R28, -RZ, RZ, 0, 0 ;  /* 0x00000000ff1c7435 */ /* 0x000fe400000001ff */
[----:B------:R-:W3:Y:S01]  /*0ff0*/  @!P3 LDG.E R24, [R18.64+0x380] ;  /* 0x000380041218b981 */ /* 0x000ee2000c1e1900 */
[----:B------:R-:W-:-:S03]  /*1000*/  ISETP.GE.AND P3, PT, R54, R79, PT ;  /* 0x0000004f3600720c */ /* 0x000fc60003f66270 */
[----:B------:R-:W3:Y:S01]  /*1010*/  @!P2 LDG.E R9, [R18.64+0x300] ;  /* 0x000300041209a981 */ /* 0x000ee2000c1e1900 */
[-C--:B------:R-:W-:Y:S01]  /*1020*/  ISETP.GE.AND P2, PT, R56, R79.reuse, PT ;  /* 0x0000004f3800720c */ /* 0x080fe20003f46270 */
[----:B------:R-:W-:Y:S01]  /*1030*/  HFMA2.MMA R30, -RZ, RZ, 0, 0 ;  /* 0x00000000ff1e7435 */ /* 0x000fe200000001ff */
[----:B------:R-:W-:Y:S01]  /*1040*/  MOV R11, RZ ;  /* 0x000000ff000b7202 */ /* 0x000fe20000000f00 */
[----:B------:R-:W3:Y:S01]  /*1050*/  @!P1 LDG.E R26, [R18.64+0x480] ;  /* 0x00048004121a9981 */ /* 0x000ee2000c1e1900 */
[----:B------:R-:W-:Y:S01]  /*1060*/  ISETP.GE.AND P1, PT, R58, R79, PT ;  /* 0x0000004f3a00720c */ /* 0x000fe20003f26270 */
[----:B--2---:R-:W-:Y:S01]  /*1070*/  HFMA2.MMA R17, -RZ, RZ, 0, 0 ;  /* 0x00000000ff117435 */ /* 0x004fe200000001ff */
[----:B------:R-:W-:Y:S01]  /*1080*/  MOV R13, RZ ;  /* 0x000000ff000d7202 */ /* 0x000fe20000000f00 */
[----:B------:R-:W2:Y:S01]  /*1090*/  @!P6 LDG.E R28, [R18.64+0x580] ;  /* 0x00058004121ce981 */ /* 0x000ea2000c1e1900 */
[----:B------:R-:W-:Y:S02]  /*10a0*/  MOV R15, RZ ;  /* 0x000000ff000f7202 */ /* 0x000fe40000000f00 */
[----:B------:R-:W-:Y:S01]  /*10b0*/  MOV R32, RZ ;  /* 0x000000ff00207202 */ /* 0x000fe20000000f00 */
[----:B------:R-:W2:Y:S04]  /*10c0*/  @!P0 LDG.E R11, [R18.64+0x400] ;  /* 0x00040004120b8981 */ /* 0x000ea8000c1e1900 */
[----:B------:R-:W2:Y:S04]  /*10d0*/  @!P4 LDG.E R13, [R18.64+0x500] ;  /* 0x00050004120dc981 */ /* 0x000ea8000c1e1900 */
[----:B------:R-:W2:Y:S04]  /*10e0*/  @!P5 LDG.E R15, [R18.64+0x600] ;  /* 0x00060004120fd981 */ /* 0x000ea8000c1e1900 */
[----:B------:R-:W2:Y:S04]  /*10f0*/  @!P3 LDG.E R30, [R18.64+0x680] ;  /* 0x00068004121eb981 */ /* 0x000ea8000c1e1900 */
[----:B------:R-:W2:Y:S04]  /*1100*/  @!P2 LDG.E R17, [R18.64+0x700] ;  /* 0x000700041211a981 */ /* 0x000ea8000c1e1900 */
[----:B------:R-:W2:Y:S01]  /*1110*/  @!P1 LDG.E R32, [R18.64+0x780] ;  /* 0x0007800412209981 */ /* 0x000ea2000c1e1900 */
[----:B------:R-:W-:Y:S01]  /*1120*/  ULDC.U8 UR6, c[0x0][0x17e] ;  /* 0x00005f8000067ab9 */ /* 0x000fe20000000000 */
[----:B------:R-:W-:Y:S02]  /*1130*/  BSSY B0, `(.L_x_876) ;  /* 0x0000052000007945 */ /* 0x000fe40003800000 */
[----:B----4-:R-:W-:Y:S04]  /*1140*/  STS [R162.X4], R5 ;  /* 0x00000005a2007388 */ /* 0x010fe80000004800 */
[----:B---3--:R-:W-:Y:S04]  /*1150*/  STS [R161.X4+0x80], R60 ;  /* 0x0000803ca1007388 */ /* 0x008fe80000004800 */
[----:B------:R-:W-:Y:S04]  /*1160*/  STS [R159.X4+0x100], R20 ;  /* 0x000100149f007388 */ /* 0x000fe80000004800 */
[----:B------:R-:W-:Y:S04]  /*1170*/  STS [R158.X4+0x180], R3 ;  /* 0x000180039e007388 */ /* 0x000fe80000004800 */
[----:B------:R-:W-:Y:S04]  /*1180*/  STS [R78.X4+0x200], R7 ;  /* 0x000200074e007388 */ /* 0x000fe80000004800 */
[----:B------:R-:W-:Y:S04]  /*1190*/  STS [R77.X4+0x280], R22 ;  /* 0x000280164d007388 */ /* 0x000fe80000004800 */
[----:B------:R-:W-:Y:S04]  /*11a0*/  STS [R76.X4+0x300], R9 ;  /* 0x000300094c007388 */ /* 0x000fe80000004800 */
[----:B------:R-:W-:Y:S04]  /*11b0*/  STS [R75.X4+0x380], R24 ;  /* 0x000380184b007388 */ /* 0x000fe80000004800 */
[----:B--2---:R-:W-:Y:S04]  /*11c0*/  STS [R74.X4+0x400], R11 ;  /* 0x0004000b4a007388 */ /* 0x004fe80000004800 */
        /* <DEDUP_REMOVED lines=72> */
.L_x_877:
[----:B------:R-:W-:Y:S05]  /*1650*/  BSYNC B0 ;  /* 0x0000000000007941 */ /* 0x000fea0003800000 */
.L_x_876:
        /* <DEDUP_REMOVED lines=37> */
.L_x_879:
[----:B------:R-:W-:Y:S05]  /*18b0*/  BSYNC B0 ;  /* 0x0000000000007941 */ /* 0x000fea0003800000 */
.L_x_878:
        /* <DEDUP_REMOVED lines=35> */
.L_x_881:
[----:B------:R-:W-:Y:S05]  /*1af0*/  BSYNC B0 ;  /* 0x0000000000007941 */ /* 0x000fea0003800000 */
.L_x_880:
        /* <DEDUP_REMOVED lines=37> */
.L_x_883:
[----:B------:R-:W-:Y:S05]  /*1d50*/  BSYNC B0 ;  /* 0x0000000000007941 */ /* 0x000fea0003800000 */
.L_x_882:
        /* <DEDUP_REMOVED lines=35> */
.L_x_885:
[----:B------:R-:W-:Y:S05]  /*1f90*/  BSYNC B0 ;  /* 0x0000000000007941 */ /* 0x000fea0003800000 */
.L_x_884:
        /* <DEDUP_REMOVED lines=37> */
.L_x_887:
[----:B------:R-:W-:Y:S05]  /*21f0*/  BSYNC B0 ;  /* 0x0000000000007941 */ /* 0x000fea0003800000 */
.L_x_886:
        /* <DEDUP_REMOVED lines=35> */
.L_x_889:
[----:B------:R-:W-:Y:S05]  /*2430*/  BSYNC B0 ;  /* 0x0000000000007941 */ /* 0x000fea0003800000 */
.L_x_888:
        /* <DEDUP_REMOVED lines=37> */
.L_x_891:
[----:B------:R-:W-:Y:S05]  /*2690*/  BSYNC B0 ;  /* 0x0000000000007941 */ /* 0x000fea0003800000 */
.L_x_890:
        /* <DEDUP_REMOVED lines=35> */
.L_x_893:
[----:B------:R-:W-:Y:S05]  /*28d0*/  BSYNC B0 ;  /* 0x0000000000007941 */ /* 0x000fea0003800000 */
.L_x_892:
        /* <DEDUP_REMOVED lines=42> */
.L_x_895:
[----:B------:R-:W-:Y:S05]  /*2b80*/  BSYNC B0 ;  /* 0x0000000000007941 */ /* 0x000fea0003800000 */
.L_x_894:
        /* <DEDUP_REMOVED lines=33> */
.L_x_897:
[----:B------:R-:W-:Y:S05]  /*2da0*/  BSYNC B0 ;  /* 0x0000000000007941 */ /* 0x000fea0003800000 */
.L_x_896:
        /* <DEDUP_REMOVED lines=33> */
.L_x_899:
[----:B------:R-:W-:Y:S05]  /*2fc0*/  BSYNC B0 ;  /* 0x0000000000007941 */ /* 0x000fea0003800000 */
.L_x_898:
        /* <DEDUP_REMOVED lines=33> */
.L_x_901:
[----:B------:R-:W-:Y:S05]  /*31e0*/  BSYNC B0 ;  /* 0x0000000000007941 */ /* 0x000fea0003800000 */
.L_x_900:
        /* <DEDUP_REMOVED lines=33> */
.L_x_903:
[----:B------:R-:W-:Y:S05]  /*3400*/  BSYNC B0 ;  /* 0x0000000000007941 */ /* 0x000fea0003800000 */
.L_x_902:
        /* <DEDUP_REMOVED lines=33> */
.L_x_905:
[----:B------:R-:W-:Y:S05]  /*3620*/  BSYNC B0 ;  /* 0x0000000000007941 */ /* 0x000fea0003800000 */
.L_x_904:
        /* <DEDUP_REMOVED lines=33> */
.L_x_907:
[----:B------:R-:W-:Y:S05]  /*3840*/  BSYNC B0 ;  /* 0x0000000000007941 */ /* 0x000fea0003800000 */
.L_x_906:
        /* <DEDUP_REMOVED lines=19> */
[----:B------:R-:W-:Y:S01]  /*3980*/  FMUL.FTZ R3, R0, R35 ;  /* 0x0000002300037220 */ /* 0x000fe20000410000 */
        /* <DEDUP_REMOVED lines=16> */
.L_x_914:
        /* <DEDUP_REMOVED lines=10> */
[----:B------:R-:W-:Y:S02]  /*3b30*/  LEA.HI.X R43, R40, c[0x0][0x224], R41, 0x3, P0 ;  /* 0x00008900282b7a11 */ /* 0x000fe400000f1c29 */
[----:B------:R-:W-:-:S03]  /*3b40*/  MOV R44, 0xfffffc00 ;  /* 0xfffffc00002c7802 */ /* 0x000fc60000000f00 */
[----:B------:R0:W2:Y:S01]  /*3b50*/  LDG.E.64 R40, [R42.64] ;  /* 0x000000042a287981 */ /* 0x0000a2000c1e1b00 */
[----:B------:R-:W-:Y:S01]  /*3b60*/  IMAD R45, R48, c[0x0][0x1a0], RZ ;  /* 0x00006800302d7a24 */ /* 0x000fe200078e02ff */
[----:B------:R-:W-:Y:S01]  /*3b70*/  CS2R R50, SRZ ;  /* 0x0000000000327805 */ /* 0x000fe2000001ff00 */
[----:B------:R-:W-:Y:S02]  /*3b80*/  IMAD R79, R83, R44, c[0x0][0x168] ;  /* 0x00005a00534f7624 */ /* 0x000fe400078e022c */
[----:B------:R-:W-:-:S03]  /*3b90*/  IMAD R49, R0, c[0x0][0x1a4], R45 ;  /* 0x0000690000317a24 */ /* 0x000fc600078e022d */
[----:B------:R-:W-:Y:S02]  /*3ba0*/  SHF.L.U32 R95, R79, 0x1, RZ ;  /* 0x000000014f5f7819 */ /* 0x000fe400000006ff */
[----:B0-----:R-:W-:-:S04]  /*3bb0*/  IADD3 R42, R84, R82, RZ ;  /* 0x00000052542a7210 */ /* 0x001fc80007ffe0ff */
[--C-:B------:R-:W-:Y:S02]  /*3bc0*/  SHF.R.S32.HI R43, RZ, 0x1f, R42.reuse ;  /* 0x0000001fff2b7819 */ /* 0x100fe4000001142a */
[C---:B------:R-:W-:Y:S02]  /*3bd0*/  IADD3 R46, R42.reuse, 0x20, RZ ;  /* 0x000000202a2e7810 */ /* 0x040fe40007ffe0ff */
[----:B------:R-:W-:Y:S01]  /*3be0*/  IADD3 R47, R42, 0x60, RZ ;  /* 0x000000602a2f7810 */ /* 0x000fe20007ffe0ff */
[----:B------:R-:W-:Y:S01]  /*3bf0*/  IMAD.WIDE.U32 R44, R0, c[0x0][0x1a0], R42 ;  /* 0x00006800002c7a25 */ /* 0x000fe200078e002a */
[----:B------:R-:W-:Y:S02]  /*3c00*/  IADD3 R43, R42, 0x40, RZ ;  /* 0x000000402a2b7810 */ /* 0x000fe40007ffe0ff */
[----:B------:R-:W-:Y:S02]  /*3c10*/  ISETP.GE.AND P2, PT, R46, R95, PT ;  /* 0x0000005f2e00720c */ /* 0x000fe40003f46270 */
[----:B------:R-:W-:-:S02]  /*3c20*/  IADD3 R45, R45, R49, RZ ;  /* 0x000000312d2d7210 */ /* 0x000fc40007ffe0ff */
[C---:B------:R-:W-:Y:S02]  /*3c30*/  LEA R46, P4, R44.reuse, R81, 0x2 ;  /* 0x000000512c2e7211 */ /* 0x040fe400078810ff */
[-C--:B------:R-:W-:Y:S02]  /*3c40*/  ISETP.GE.AND P3, PT, R43, R95.reuse, PT ;  /* 0x0000005f2b00720c */ /* 0x080fe40003f66270 */
[-C--:B------:R-:W-:Y:S02]  /*3c50*/  ISETP.GE.AND P0, PT, R47, R95.reuse, PT ;  /* 0x0000005f2f00720c */ /* 0x080fe40003f06270 */
[----:B------:R-:W-:Y:S02]  /*3c60*/  LEA.HI.X R47, R44, R80, R45, 0x2, P4 ;  /* 0x000000502c2f7211 */ /* 0x000fe400020f142d */
[C---:B------:R-:W-:Y:S02]  /*3c70*/  IADD3 R44, R42.reuse, 0x80, RZ ;  /* 0x000000802a2c7810 */ /* 0x040fe40007ffe0ff */
[----:B------:R-:W-:Y:S01]  /*3c80*/  ISETP.GE.AND P1, PT, R42, R95, PT ;  /* 0x0000005f2a00720c */ /* 0x000fe20003f26270 */
[----:B------:R0:W3:Y:S01]  /*3c90*/  @!P2 LDG.E R50, [R46.64+0x80] ;  /* 0x000080042e32a981 */ /* 0x0000e2000c1e1900 */
[----:B------:R-:W-:-:S02]  /*3ca0*/  MOV R43, RZ ;  /* 0x000000ff002b7202 */ /* 0x000fc40000000f00 */
[-C--:B------:R-:W-:Y:S02]  /*3cb0*/  ISETP.GE.AND P4, PT, R44, R95.reuse, PT ;  /* 0x0000005f2c00720c */ /* 0x080fe40003f86270 */
[C---:B------:R-:W-:Y:S02]  /*3cc0*/  IADD3 R44, R42.reuse, 0xe0, RZ ;  /* 0x000000e02a2c7810 */ /* 0x040fe40007ffe0ff */
[----:B------:R-:W-:Y:S01]  /*3cd0*/  IADD3 R45, R42, 0xa0, RZ ;  /* 0x000000a02a2d7810 */ /* 0x000fe20007ffe0ff */
[----:B------:R0:W4:Y:S01]  /*3ce0*/  @!P3 LDG.E R43, [R46.64+0x100] ;  /* 0x000100042e2bb981 */ /* 0x000122000c1e1900 */
[----:B------:R-:W-:Y:S02]  /*3cf0*/  MOV R53, RZ ;  /* 0x000000ff00357202 */ /* 0x000fe40000000f00 */
[-C--:B------:R-:W-:Y:S01]  /*3d00*/  ISETP.GE.AND P2, PT, R44, R95.reuse, PT ;  /* 0x0000005f2c00720c */ /* 0x080fe20003f46270 */
[----:B------:R0:W3:Y:S01]  /*3d10*/  @!P1 LDG.E R51, [R46.64] ;  /* 0x000000042e339981 */ /* 0x0000e2000c1e1900 */
[----:B------:R-:W-:-:S02]  /*3d20*/  ISETP.GE.AND P3, PT, R45, R95, PT ;  /* 0x0000005f2d00720c */ /* 0x000fc40003f66270 */
[C---:B------:R-:W-:Y:S01]  /*3d30*/  IADD3 R44, R42.reuse, 0x120, RZ ;  /* 0x000001202a2c7810 */ /* 0x040fe20007ffe0ff */
[----:B------:R0:W4:Y:S01]  /*3d40*/  @!P0 LDG.E R53, [R46.64+0x180] ;  /* 0x000180042e358981 */ /* 0x000122000c1e1900 */
[----:B------:R-:W-:Y:S02]  /*3d50*/  IADD3 R45, R42, 0x100, RZ ;  /* 0x000001002a2d7810 */ /* 0x000fe40007ffe0ff */
[-C--:B------:R-:W-:Y:S02]  /*3d60*/  ISETP.GE.AND P0, PT, R44, R95.reuse, PT ;  /* 0x0000005f2c00720c */ /* 0x080fe40003f06270 */
[----:B------:R-:W-:Y:S01]  /*3d70*/  ISETP.GE.AND P1, PT, R45, R95, PT ;  /* 0x0000005f2d00720c */ /* 0x000fe20003f26270 */
[----:B------:R-:W-:Y:S01]  /*3d80*/  CS2R R54, SRZ ;  /* 0x0000000000367805 */ /* 0x000fe2000001ff00 */
[C---:B------:R-:W-:Y:S01]  /*3d90*/  IADD3 R45, R42.reuse, 0x140, RZ ;  /* 0x000001402a2d7810 */ /* 0x040fe20007ffe0ff */
[----:B------:R-:W-:Y:S01]  /*3da0*/  CS2R R124, SRZ ;  /* 0x00000000007c7805 */ /* 0x000fe2000001ff00 */
[----:B------:R-:W-:Y:S01]  /*3db0*/  CS2R R126, SRZ ;  /* 0x00000000007e7805 */ /* 0x000fe2000001ff00 */
[----:B------:R-:W-:-:S02]  /*3dc0*/  IADD3 R49, R42, 0xc0, RZ ;  /* 0x000000c02a317810 */ /* 0x000fc40007ffe0ff */
[----:B------:R0:W4:Y:S01]  /*3dd0*/  @!P3 LDG.E R54, [R46.64+0x280] ;  /* 0x000280042e36b981 */ /* 0x000122000c1e1900 */
[-C--:B------:R-:W-:Y:S02]  /*3de0*/  ISETP.GE.AND P3, PT, R45, R95.reuse, PT ;  /* 0x0000005f2d00720c */ /* 0x080fe40003f66270 */
[C---:B------:R-:W-:Y:S01]  /*3df0*/  IADD3 R44, R42.reuse, 0x160, RZ ;  /* 0x000001602a2c7810 */ /* 0x040fe20007ffe0ff */
[----:B------:R0:W4:Y:S01]  /*3e00*/  @!P0 LDG.E R125, [R46.64+0x480] ;  /* 0x000480042e7d8981 */ /* 0x000122000c1e1900 */
[----:B------:R-:W-:Y:S02]  /*3e10*/  IADD3 R45, R42, 0x180, RZ ;  /* 0x000001802a2d7810 */ /* 0x000fe40007ffe0ff */
[-C--:B------:R-:W-:Y:S01]  /*3e20*/  ISETP.GE.AND P5, PT, R49, R95.reuse, PT ;  /* 0x0000005f3100720c */ /* 0x080fe20003fa6270 */
[----:B------:R0:W4:Y:S01]  /*3e30*/  @!P1 LDG.E R126, [R46.64+0x400] ;  /* 0x000400042e7e9981 */ /* 0x000122000c1e1900 */
[-C--:B------:R-:W-:Y:S02]  /*3e40*/  ISETP.GE.AND P0, PT, R44, R95.reuse, PT ;  /* 0x0000005f2c00720c */ /* 0x080fe40003f06270 */
[----:B------:R-:W-:Y:S01]  /*3e50*/  ISETP.GE.AND P1, PT, R45, R95, PT ;  /* 0x0000005f2d00720c */ /* 0x000fe20003f26270 */
[----:B------:R0:W4:Y:S01]  /*3e60*/  @!P2 LDG.E R127, [R46.64+0x380] ;  /* 0x000380042e7fa981 */ /* 0x000122000c1e1900 */
[----:B------:R-:W-:-:S02]  /*3e70*/  IADD3 R44, R42, 0x1a0, RZ ;  /* 0x000001a02a2c7810 */ /* 0x000fc40007ffe0ff */
[----:B------:R-:W-:Y:S02]  /*3e80*/  MOV R97, RZ ;  /* 0x000000ff00617202 */ /* 0x000fe40000000f00 */
[-C--:B------:R-:W-:Y:S02]  /*3e90*/  ISETP.GE.AND P2, PT, R44, R95.reuse, PT ;  /* 0x0000005f2c00720c */ /* 0x080fe40003f46270 */
[C---:B------:R-:W-:Y:S01]  /*3ea0*/  IADD3 R44, R42.reuse, 0x220, RZ ;  /* 0x000002202a2c7810 */ /* 0x040fe20007ffe0ff */
[----:B------:R-:W-:Y:S01]  /*3eb0*/  CS2R R88, SRZ ;  /* 0x0000000000587805 */ /* 0x000fe2000001ff00 */
[C---:B------:R-:W-:Y:S01]  /*3ec0*/  IADD3 R49, R42.reuse, 0x1e0, RZ ;  /* 0x000001e02a317810 */ /* 0x040fe20007ffe0ff */
[----:B------:R0:W4:Y:S01]  /*3ed0*/  @!P4 LDG.E R97, [R46.64+0x200] ;  /* 0x000200042e61c981 */ /* 0x000122000c1e1900 */
[----:B------:R-:W-:Y:S02]  /*3ee0*/  IADD3 R52, R42, 0x200, RZ ;  /* 0x000002002a347810 */ /* 0x000fe40007ffe0ff */
[-C--:B------:R-:W-:Y:S01]  /*3ef0*/  ISETP.GE.AND P6, PT, R44, R95.reuse, PT ;  /* 0x0000005f2c00720c */ /* 0x080fe20003fc6270 */
[----:B------:R0:W4:Y:S01]  /*3f00*/  @!P5 LDG.E R55, [R46.64+0x300] ;  /* 0x000300042e37d981 */ /* 0x000122000c1e1900 */
[----:B------:R-:W-:-:S02]  /*3f10*/  ISETP.GE.AND P4, PT, R49, R95, PT ;  /* 0x0000005f3100720c */ /* 0x000fc40003f86270 */
[C---:B------:R-:W-:Y:S01]  /*3f20*/  IADD3 R44, R42.reuse, 0x260, RZ ;  /* 0x000002602a2c7810 */ /* 0x040fe20007ffe0ff */
[----:B------:R-:W-:Y:S01]  /*3f30*/  CS2R R122, SRZ ;  /* 0x00000000007a7805 */ /* 0x000fe2000001ff00 */
[----:B------:R-:W-:Y:S01]  /*3f40*/  IADD3 R45, R42, 0x1c0, RZ ;  /* 0x000001c02a2d7810 */ /* 0x000fe20007ffe0ff */
[----:B------:R0:W4:Y:S01]  /*3f50*/  @!P1 LDG.E R124, [R46.64+0x600] ;  /* 0x000600042e7c9981 */ /* 0x000122000c1e1900 */
[-C--:B------:R-:W-:Y:S02]  /*3f60*/  ISETP.GE.AND P5, PT, R52, R95.reuse, PT ;  /* 0x0000005f3400720c */ /* 0x080fe40003fa6270 */
[----:B------:R-:W-:Y:S01]  /*3f70*/  MOV R52, RZ ;  /* 0x000000ff00347202 */ /* 0x000fe20000000f00 */
[----:B------:R0:W4:Y:S01]  /*3f80*/  @!P3 LDG.E R88, [R46.64+0x500] ;  /* 0x000500042e58b981 */ /* 0x000122000c1e1900 */
[-C--:B------:R-:W-:Y:S02]  /*3f90*/  ISETP.GE.AND P1, PT, R44, R95.reuse, PT ;  /* 0x0000005f2c00720c */ /* 0x080fe40003f26270 */
[----:B------:R-:W-:Y:S01]  /*3fa0*/  ISETP.GE.AND P3, PT, R45, R95, PT ;  /* 0x0000005f2d00720c */ /* 0x000fe20003f66270 */
[----:B------:R-:W-:Y:S01]  /*3fb0*/  CS2R R120, SRZ ;  /* 0x0000000000787805 */ /* 0x000fe2000001ff00 */
[C---:B------:R-:W-:Y:S01]  /*3fc0*/  IADD3 R44, R42.reuse, 0x280, RZ ;  /* 0x000002802a2c7810 */ /* 0x040fe20007ffe0ff */
[----:B------:R0:W4:Y:S01]  /*3fd0*/  @!P2 LDG.E R123, [R46.64+0x680] ;  /* 0x000680042e7ba981 */ /* 0x000122000c1e1900 */
[----:B------:R-:W-:-:S02]  /*3fe0*/  IADD3 R45, R42, 0x240, RZ ;  /* 0x000002402a2d7810 */ /* 0x000fc40007ffe0ff */
[-C--:B------:R-:W-:Y:S01]  /*3ff0*/  ISETP.GE.AND P2, PT, R44, R95.reuse, PT ;  /* 0x0000005f2c00720c */ /* 0x080fe20003f46270 */
[----:B------:R0:W4:Y:S01]  /*4000*/  @!P0 LDG.E R52, [R46.64+0x580] ;  /* 0x000580042e348981 */ /* 0x000122000c1e1900 */
[-C--:B------:R-:W-:Y:S02]  /*4010*/  ISETP.GE.AND P0, PT, R45, R95.reuse, PT ;  /* 0x0000005f2d00720c */ /* 0x080fe40003f06270 */
[----:B------:R-:W-:Y:S01]  /*4020*/  IADD3 R44, R42, 0x2c0, RZ ;  /* 0x000002c02a2c7810 */ /* 0x000fe20007ffe0ff */
[----:B------:R0:W4:Y:S01]  /*4030*/  @!P4 LDG.E R121, [R46.64+0x780] ;  /* 0x000780042e79c981 */ /* 0x000122000c1e1900 */
[----:B------:R-:W-:Y:S02]  /*4040*/  MOV R49, RZ ;  /* 0x000000ff00317202 */ /* 0x000fe40000000f00 */
[----:B------:R-:W-:Y:S01]  /*4050*/  ISETP.GE.AND P4, PT, R44, R95, PT ;  /* 0x0000005f2c00720c */ /* 0x000fe20003f86270 */
[----:B------:R-:W-:Y:S01]  /*4060*/  CS2R R116, SRZ ;  /* 0x0000000000747805 */ /* 0x000fe2000001ff00 */
[C---:B------:R-:W-:Y:S01]  /*4070*/  IADD3 R44, R42.reuse, 0x2e0, RZ ;  /* 0x000002e02a2c7810 */ /* 0x040fe20007ffe0ff */
[----:B------:R0:W4:Y:S01]  /*4080*/  @!P3 LDG.E R122, [R46.64+0x700] ;  /* 0x000700042e7ab981 */ /* 0x000122000c1e1900 */
[----:B------:R-:W-:Y:S01]  /*4090*/  IADD3 R45, R42, 0x2a0, RZ ;  /* 0x000002a02a2d7810 */ /* 0x000fe20007ffe0ff */
[----:B------:R-:W-:-:S02]  /*40a0*/  CS2R R118, SRZ ;  /* 0x0000000000767805 */ /* 0x000fc4000001ff00 */
[----:B------:R0:W4:Y:S01]  /*40b0*/  @!P5 LDG.E R49, [R46.64+0x800] ;  /* 0x000800042e31d981 */ /* 0x000122000c1e1900 */
[-C--:B------:R-:W-:Y:S02]  /*40c0*/  ISETP.GE.AND P5, PT, R44, R95.reuse, PT ;  /* 0x0000005f2c00720c */ /* 0x080fe40003fa6270 */
[-C--:B------:R-:W-:Y:S01]  /*40d0*/  ISETP.GE.AND P3, PT, R45, R95.reuse, PT ;  /* 0x0000005f2d00720c */ /* 0x080fe20003f66270 */
[----:B------:R0:W4:Y:S01]  /*40e0*/  @!P0 LDG.E R117, [R46.64+0x900] ;  /* 0x000900042e758981 */ /* 0x000122000c1e1900 */
[C---:B------:R-:W-:Y:S02]  /*40f0*/  IADD3 R44, R42.reuse, 0x320, RZ ;  /* 0x000003202a2c7810 */ /* 0x040fe40007ffe0ff */
[----:B------:R-:W-:Y:S01]  /*4100*/  IADD3 R45, R42, 0x300, RZ ;  /* 0x000003002a2d7810 */ /* 0x000fe20007ffe0ff */
[----:B------:R0:W4:Y:S01]  /*4110*/  @!P6 LDG.E R118, [R46.64+0x880] ;  /* 0x000880042e76e981 */ /* 0x000122000c1e1900 */
[-C--:B------:R-:W-:Y:S01]  /*4120*/  ISETP.GE.AND P0, PT, R44, R95.reuse, PT ;  /* 0x0000005f2c00720c */ /* 0x080fe20003f06270 */
[----:B------:R-:W-:Y:S01]  /*4130*/  CS2R R114, SRZ ;  /* 0x0000000000727805 */ /* 0x000fe2000001ff00 */
[C---:B------:R-:W-:Y:S01]  /*4140*/  IADD3 R44, R42.reuse, 0x340, RZ ;  /* 0x000003402a2c7810 */ /* 0x040fe20007ffe0ff */
[----:B------:R-:W-:Y:S01]  /*4150*/  CS2R R108, SRZ ;  /* 0x00000000006c7805 */ /* 0x000fe2000001ff00 */
[----:B------:R-:W-:Y:S01]  /*4160*/  ISETP.GE.AND P6, PT, R45, R95, PT ;  /* 0x0000005f2d00720c */ /* 0x000fe20003fc6270 */
[----:B------:R0:W4:Y:S01]  /*4170*/  @!P1 LDG.E R116, [R46.64+0x980] ;  /* 0x000980042e749981 */ /* 0x000122000c1e1900 */
[----:B------:R-:W-:-:S02]  /*4180*/  IADD3 R45, R42, 0x360, RZ ;  /* 0x000003602a2d7810 */ /* 0x000fc40007ffe0ff */
[-C--:B------:R-:W-:Y:S01]  /*4190*/  ISETP.GE.AND P1, PT, R44, R95.reuse, PT ;  /* 0x0000005f2c00720c */ /* 0x080fe20003f26270 */
[----:B------:R0:W4:Y:S01]  /*41a0*/  @!P2 LDG.E R115, [R46.64+0xa00] ;  /* 0x000a00042e73a981 */ /* 0x000122000c1e1900 */
[----:B------:R-:W-:Y:S02]  /*41b0*/  IADD3 R44, R42, 0x380, RZ ;  /* 0x000003802a2c7810 */ /* 0x000fe40007ffe0ff */
[-C--:B------:R-:W-:Y:S01]  /*41c0*/  ISETP.GE.AND P2, PT, R45, R95.reuse, PT ;  /* 0x0000005f2d00720c */ /* 0x080fe20003f46270 */
[----:B------:R0:W4:Y:S01]  /*41d0*/  @!P3 LDG.E R109, [R46.64+0xa80] ;  /* 0x000a80042e6db981 */ /* 0x000122000c1e1900 */
[----:B------:R-:W-:Y:S02]  /*41e0*/  ISETP.GE.AND P3, PT, R44, R95, PT ;  /* 0x0000005f2c00720c */ /* 0x000fe40003f66270 */
[----:B------:R-:W-:Y:S01]  /*41f0*/  MOV R45, RZ ;  /* 0x000000ff002d7202 */ /* 0x000fe20000000f00 */
[----:B------:R0:W4:Y:S01]  /*4200*/  @!P4 LDG.E R108, [R46.64+0xb00] ;  /* 0x000b00042e6cc981 */ /* 0x000122000c1e1900 */
[----:B------:R-:W-:-:S02]  /*4210*/  IADD3 R44, R42, 0x3a0, RZ ;  /* 0x000003a02a2c7810 */ /* 0x000fc40007ffe0ff */
[C---:B------:R-:W-:Y:S01]  /*4220*/  IADD3 R94, R42.reuse, 0x3c0, RZ ;  /* 0x000003c02a5e7810 */ /* 0x040fe20007ffe0ff */
[----:B------:R0:W4:Y:S01]  /*4230*/  @!P5 LDG.E R89, [R46.64+0xb80] ;  /* 0x000b80042e59d981 */ /* 0x000122000c1e1900 */
[----:B------:R-:W-:Y:S02]  /*4240*/  IADD3 R42, R42, 0x3e0, RZ ;  /* 0x000003e02a2a7810 */ /* 0x000fe40007ffe0ff */
[-C--:B------:R-:W-:Y:S01]  /*4250*/  ISETP.GE.AND P4, PT, R44, R95.reuse, PT ;  /* 0x0000005f2c00720c */ /* 0x080fe20003f86270 */
[----:B------:R0:W4:Y:S01]  /*4260*/  @!P6 LDG.E R45, [R46.64+0xc00] ;  /* 0x000c00042e2de981 */ /* 0x000122000c1e1900 */
[-C--:B------:R-:W-:Y:S02]  /*4270*/  ISETP.GE.AND P5, PT, R94, R95.reuse, PT ;  /* 0x0000005f5e00720c */ /* 0x080fe40003fa6270 */
[----:B------:R-:W-:Y:S01]  /*4280*/  ISETP.GE.AND P6, PT, R42, R95, PT ;  /* 0x0000005f2a00720c */ /* 0x000fe20003fc6270 */
[----:B------:R-:W-:Y:S01]  /*4290*/  CS2R R112, SRZ ;  /* 0x0000000000707805 */ /* 0x000fe2000001ff00 */
[----:B------:R-:W-:Y:S01]  /*42a0*/  CS2R R110, SRZ ;  /* 0x00000000006e7805 */ /* 0x000fe2000001ff00 */
[----:B------:R0:W4:Y:S04]  /*42b0*/  @!P0 LDG.E R120, [R46.64+0xc80] ;  /* 0x000c80042e788981 */ /* 0x000128000c1e1900 */
[----:B------:R0:W4:Y:S04]  /*42c0*/  @!P1 LDG.E R119, [R46.64+0xd00] ;  /* 0x000d00042e779981 */ /* 0x000128000c1e1900 */
[----:B------:R0:W4:Y:S04]  /*42d0*/  @!P2 LDG.E R114, [R46.64+0xd80] ;  /* 0x000d80042e72a981 */ /* 0x000128000c1e1900 */
[----:B------:R0:W4:Y:S04]  /*42e0*/  @!P3 LDG.E R113, [R46.64+0xe00] ;  /* 0x000e00042e71b981 */ /* 0x000128000c1e1900 */
[----:B------:R0:W4:Y:S04]  /*42f0*/  @!P4 LDG.E R112, [R46.64+0xe80] ;  /* 0x000e80042e70c981 */ /* 0x000128000c1e1900 */
[----:B------:R0:W4:Y:S04]  /*4300*/  @!P5 LDG.E R111, [R46.64+0xf00] ;  /* 0x000f00042e6fd981 */ /* 0x000128000c1e1900 */
[----:B------:R0:W4:Y:S01]  /*4310*/  @!P6 LDG.E R110, [R46.64+0xf80] ;  /* 0x000f80042e6ee981 */ /* 0x000122000c1e1900 */
[----:B--2---:R-:W-:-:S02]  /*4320*/  FMUL.FTZ R44, R40, 1.4426950216293334961 ;  /* 0x3fb8aa3b282c7820 */ /* 0x004fc40000410000 */
[----:B------:R-:W-:-:S04]  /*4330*/  FMUL.FTZ R40, R41, R64 ;  /* 0x0000004029287220 */ /* 0x000fc80000410000 */
[----:B------:R-:W-:Y:S02]  /*4340*/  FMUL.RZ R94, R40, 0.15915493667125701904 ;  /* 0x3e22f983285e7820 */ /* 0x000fe4000040c000 */
[C---:B------:R-:W-:Y:S02]  /*4350*/  FMUL.FTZ R40, R41.reuse, R63 ;  /* 0x0000003f29287220 */ /* 0x040fe40000410000 */
[----:B------:R-:W-:Y:S02]  /*4360*/  FMUL.FTZ R42, R41, R65 ;  /* 0x00000041292a7220 */ /* 0x000fe40000410000 */
[----:B------:R-:W-:Y:S01]  /*4370*/  FMUL.RZ R96, R40, 0.15915493667125701904 ;  /* 0x3e22f98328607820 */ /* 0x000fe2000040c000 */
[----:B------:R-:W-:Y:S01]  /*4380*/  SHF.L.U32 R40, R86, 0x5, RZ ;  /* 0x0000000556287819 */ /* 0x000fe200000006ff */
[----:B------:R-:W-:-:S03]  /*4390*/  FMUL.RZ R42, R42, 0.15915493667125701904 ;  /* 0x3e22f9832a2a7820 */ /* 0x000fc6000040c000 */
[----:B------:R-:W-:Y:S01]  /*43a0*/  LOP3.LUT R40, R40, 0xfffffc00, RZ, 0xc0, !PT ;  /* 0xfffffc0028287812 */ /* 0x000fe200078ec0ff */
[----:B------:R-:W-:Y:S03]  /*43b0*/  MUFU.SIN R104, R42 ;  /* 0x0000002a00687308 */ /* 0x000fe60000000400 */
[----:B0-----:R-:W-:-:S05]  /*43c0*/  IADD3 R46, R40, R85, RZ ;  /* 0x00000055282e7210 */ /* 0x001fca0007ffe0ff */
[----:B------:R0:W-:Y:S01]  /*43d0*/  MUFU.COS R106, R42 ;  /* 0x0000002a006a7308 */ /* 0x0001e20000000000 */
[C---:B------:R-:W-:Y:S02]  /*43e0*/  IADD3 R99, R46.reuse, 0x20, RZ ;  /* 0x000000202e637810 */ /* 0x040fe40007ffe0ff */
[----:B------:R-:W-:Y:S01]  /*43f0*/  IADD3 R131, R46, 0x40, RZ ;  /* 0x000000402e837810 */ /* 0x000fe20007ffe0ff */
[----:B0-----:R-:W-:-:S04]  /*4400*/  FMUL.FTZ R42, R41, R62 ;  /* 0x0000003e292a7220 */ /* 0x001fc80000410000 */
[----:B------:R-:W-:Y:S01]  /*4410*/  MUFU.SIN R105, R94 ;  /* 0x0000005e00697308 */ /* 0x000fe20000000400 */
[-C--:B------:R-:W-:Y:S01]  /*4420*/  LEA.HI.SX32 R129, R99, R46.reuse, 0x1b ;  /* 0x0000002e63817211 */ /* 0x080fe200078fdaff */
[----:B------:R-:W-:Y:S01]  /*4430*/  FMUL.RZ R132, R42, 0.15915493667125701904 ;  /* 0x3e22f9832a847820 */ /* 0x000fe2000040c000 */
[----:B------:R-:W-:-:S05]  /*4440*/  LEA.HI.SX32 R42, R46, R46, 0x1b ;  /* 0x0000002e2e2a7211 */ /* 0x000fca00078fdaff */
[----:B------:R0:W-:Y:S01]  /*4450*/  MUFU.COS R47, R94 ;  /* 0x0000005e002f7308 */ /* 0x0001e20000000000 */
[----:B------:R-:W-:Y:S01]  /*4460*/  IADD3 R99, R46, 0x60, RZ ;  /* 0x000000602e637810 */ /* 0x000fe20007ffe0ff */
[----:B------:R-:W-:Y:S01]  /*4470*/  FMUL.FTZ R128, R44, R62 ;  /* 0x0000003e2c807220 */ /* 0x000fe20000410000 */
[----:B---3--:R1:W-:Y:S01]  /*4480*/  STS [R42.X4], R51 ;  /* 0x000000332a007388 */ /* 0x0083e20000004800 */
[----:B0-----:R-:W-:-:S03]  /*4490*/  LEA.HI.SX32 R94, R131, R46, 0x1b ;  /* 0x0000002e835e7211 */ /* 0x001fc600078fdaff */
[----:B------:R-:W-:Y:S01]  /*44a0*/  STS [R129.X4+0x80], R50 ;  /* 0x0000803281007388 */ /* 0x000fe20000004800 */
[C---:B------:R-:W-:Y:S01]  /*44b0*/  IADD3 R131, R46.reuse, 0x80, RZ ;  /* 0x000000802e837810 */ /* 0x040fe20007ffe0ff */
[----:B------:R-:W-:Y:S02]  /*44c0*/  MUFU.SIN R101, R96 ;  /* 0x0000006000657308 */ /* 0x000fe40000000400 */
[----:B----4-:R0:W-:Y:S01]  /*44d0*/  STS [R94.X4+0x100], R43 ;  /* 0x0001002b5e007388 */ /* 0x0101e20000004800 */
[----:B------:R-:W-:Y:S02]  /*44e0*/  IADD3 R133, R46, 0xa0, RZ ;  /* 0x000000a02e857810 */ /* 0x000fe40007ffe0ff */
[----:B-1----:R-:W-:-:S03]  /*44f0*/  LEA.HI.SX32 R42, R131, R46, 0x1b ;  /* 0x0000002e832a7211 */ /* 0x002fc600078fdaff */
[----:B------:R1:W-:Y:S01]  /*4500*/  MUFU.COS R103, R96 ;  /* 0x0000006000677308 */ /* 0x0003e20000000000 */
[C---:B0-----:R-:W-:Y:S02]  /*4510*/  IADD3 R43, R46.reuse, 0xe0, RZ ;  /* 0x000000e02e2b7810 */ /* 0x041fe40007ffe0ff */
[----:B------:R-:W-:Y:S02]  /*4520*/  IADD3 R51, R46, 0xc0, RZ ;  /* 0x000000c02e337810 */ /* 0x000fe40007ffe0ff */
[----:B-1----:R-:W-:-:S03]  /*4530*/  LEA.HI.SX32 R96, R99, R46, 0x1b ;  /* 0x0000002e63607211 */ /* 0x002fc600078fdaff */
[----:B------:R0:W-:Y:S01]  /*4540*/  MUFU.EX2 R99, R128 ;  /* 0x0000008000637308 */ /* 0x0001e20000000800 */
[-C--:B------:R-:W-:Y:S01]  /*4550*/  LEA.HI.SX32 R133, R133, R46.reuse, 0x1b ;  /* 0x0000002e85857211 */ /* 0x080fe200078fdaff */
[----:B------:R1:W-:Y:S01]  /*4560*/  STS [R96.X4+0x180], R53 ;  /* 0x0001803560007388 */ /* 0x0003e20000004800 */
[-C--:B------:R-:W-:Y:S02]  /*4570*/  LEA.HI.SX32 R50, R51, R46.reuse, 0x1b ;  /* 0x0000002e33327211 */ /* 0x080fe400078fdaff */
[-C--:B0-----:R-:W-:Y:S02]  /*4580*/  LEA.HI.SX32 R128, R43, R46.reuse, 0x1b ;  /* 0x0000002e2b807211 */ /* 0x081fe400078fdaff */
[C---:B------:R-:W-:Y:S01]  /*4590*/  IADD3 R43, R46.reuse, 0x120, RZ ;  /* 0x000001202e2b7810 */ /* 0x040fe20007ffe0ff */
[----:B------:R0:W-:Y:S01]  /*45a0*/  STS [R42.X4+0x200], R97 ;  /* 0x000200612a007388 */ /* 0x0001e20000004800 */
[C---:B------:R-:W-:Y:S01]  /*45b0*/  IADD3 R51, R46.reuse, 0x100, RZ ;  /* 0x000001002e337810 */ /* 0x040fe20007ffe0ff */
[----:B------:R-:W-:Y:S01]  /*45c0*/  FMUL.FTZ R130, R41, R61 ;  /* 0x0000003d29827220 */ /* 0x000fe20000410000 */
[----:B-1----:R-:W-:Y:S01]  /*45d0*/  IADD3 R53, R46, 0x140, RZ ;  /* 0x000001402e357810 */ /* 0x002fe20007ffe0ff */
[----:B------:R-:W-:Y:S01]  /*45e0*/  STS [R133.X4+0x280], R54 ;  /* 0x0002803685007388 */ /* 0x000fe20000004800 */
[----:B------:R-:W-:-:S02]  /*45f0*/  LEA.HI.SX32 R51, R51, R46, 0x1b ;  /* 0x0000002e33337211 */ /* 0x000fc400078fdaff */
[----:B0-----:R-:W-:Y:S01]  /*4600*/  LEA.HI.SX32 R42, R43, R46, 0x1b ;  /* 0x0000002e2b2a7211 */ /* 0x001fe200078fdaff */
[----:B------:R-:W-:Y:S01]  /*4610*/  FMUL.FTZ R43, R41, R60 ;  /* 0x0000003c292b7220 */ /* 0x000fe20000410000 */
[----:B------:R0:W-:Y:S01]  /*4620*/  STS [R50.X4+0x300], R55 ;  /* 0x0003003732007388 */ /* 0x0001e20000004800 */
[C---:B------:R-:W-:Y:S02]  /*4630*/  IADD3 R135, R46.reuse, 0x160, RZ ;  /* 0x000001602e877810 */ /* 0x040fe40007ffe0ff */
[----:B------:R-:W-:Y:S01]  /*4640*/  IADD3 R139, R46, 0x180, RZ ;  /* 0x000001802e8b7810 */ /* 0x000fe20007ffe0ff */
[----:B------:R-:W-:Y:S01]  /*4650*/  FMUL.RZ R130, R130, 0.15915493667125701904 ;  /* 0x3e22f98382827820 */ /* 0x000fe2000040c000 */
[----:B------:R-:W-:Y:S01]  /*4660*/  LEA.HI.SX32 R53, R53, R46, 0x1b ;  /* 0x0000002e35357211 */ /* 0x000fe200078fdaff */
[----:B------:R-:W-:Y:S01]  /*4670*/  STS [R128.X4+0x380], R127 ;  /* 0x0003807f80007388 */ /* 0x000fe20000004800 */
[C---:B------:R-:W-:Y:S01]  /*4680*/  IADD3 R141, R46.reuse, 0x1c0, RZ ;  /* 0x000001c02e8d7810 */ /* 0x040fe20007ffe0ff */
[----:B0-----:R-:W-:Y:S01]  /*4690*/  FMUL.RZ R50, R43, 0.15915493667125701904 ;  /* 0x3e22f9832b327820 */ /* 0x001fe2000040c000 */
[C---:B------:R-:W-:Y:S01]  /*46a0*/  IADD3 R43, R46.reuse, 0x1a0, RZ ;  /* 0x000001a02e2b7810 */ /* 0x040fe20007ffe0ff */
[----:B------:R0:W-:Y:S01]  /*46b0*/  STS [R51.X4+0x400], R126 ;  /* 0x0004007e33007388 */ /* 0x0001e20000004800 */
[----:B------:R-:W-:-:S02]  /*46c0*/  IADD3 R143, R46, 0x1e0, RZ ;  /* 0x000001e02e8f7810 */ /* 0x000fc40007ffe0ff */
[-C--:B------:R-:W-:Y:S02]  /*46d0*/  LEA.HI.SX32 R135, R135, R46.reuse, 0x1b ;  /* 0x0000002e87877211 */ /* 0x080fe400078fdaff */
[C---:B------:R-:W-:Y:S02]  /*46e0*/  IADD3 R145, R46.reuse, 0x200, RZ ;  /* 0x000002002e917810 */ /* 0x040fe40007ffe0ff */
[-C--:B------:R-:W-:Y:S01]  /*46f0*/  LEA.HI.SX32 R139, R139, R46.reuse, 0x1b ;  /* 0x0000002e8b8b7211 */ /* 0x080fe200078fdaff */
[----:B------:R-:W-:Y:S01]  /*4700*/  MUFU.SIN R94, R130 ;  /* 0x00000082005e7308 */ /* 0x000fe20000000400 */
[C---:B------:R-:W-:Y:S01]  /*4710*/  IADD3 R151, R46.reuse, 0x220, RZ ;  /* 0x000002202e977810 */ /* 0x040fe20007ffe0ff */
[----:B------:R1:W-:Y:S01]  /*4720*/  STS [R42.X4+0x480], R125 ;  /* 0x0004807d2a007388 */ /* 0x0003e20000004800 */
[-C--:B0-----:R-:W-:Y:S02]  /*4730*/  LEA.HI.SX32 R126, R43, R46.reuse, 0x1b ;  /* 0x0000002e2b7e7211 */ /* 0x081fe400078fdaff */
[C---:B------:R-:W-:Y:S01]  /*4740*/  IADD3 R153, R46.reuse, 0x240, RZ ;  /* 0x000002402e997810 */ /* 0x040fe20007ffe0ff */
[----:B------:R0:W-:Y:S01]  /*4750*/  STS [R53.X4+0x500], R88 ;  /* 0x0005005835007388 */ /* 0x0001e20000004800 */
[-C--:B------:R-:W-:Y:S01]  /*4760*/  LEA.HI.SX32 R141, R141, R46.reuse, 0x1b ;  /* 0x0000002e8d8d7211 */ /* 0x080fe200078fdaff */
[----:B------:R2:W-:Y:S01]  /*4770*/  MUFU.COS R96, R130 ;  /* 0x0000008200607308 */ /* 0x0005e20000000000 */
[C---:B------:R-:W-:Y:S01]  /*4780*/  IADD3 R155, R46.reuse, 0x260, RZ ;  /* 0x000002602e9b7810 */ /* 0x040fe20007ffe0ff */
[----:B------:R3:W-:Y:S01]  /*4790*/  STS [R135.X4+0x580], R52 ;  /* 0x0005803487007388 */ /* 0x0007e20000004800 */
[C---:B------:R-:W-:Y:S01]  /*47a0*/  IADD3 R157, R46.reuse, 0x280, RZ ;  /* 0x000002802e9d7810 */ /* 0x040fe20007ffe0ff */
[----:B-1----:R-:W-:Y:S01]  /*47b0*/  FMUL.FTZ R42, R41, R59 ;  /* 0x0000003b292a7220 */ /* 0x002fe20000410000 */
[----:B------:R-:W-:Y:S01]  /*47c0*/  LEA.HI.SX32 R128, R145, R46, 0x1b ;  /* 0x0000002e91807211 */ /* 0x000fe200078fdaff */
[----:B------:R-:W-:Y:S01]  /*47d0*/  STS [R139.X4+0x600], R124 ;  /* 0x0006007c8b007388 */ /* 0x000fe20000004800 */
[----:B------:R-:W-:-:S02]  /*47e0*/  IADD3 R165, R46, 0x2a0, RZ ;  /* 0x000002a02ea57810 */ /* 0x000fc40007ffe0ff */
[-C--:B--2---:R-:W-:Y:S01]  /*47f0*/  LEA.HI.SX32 R130, R143, R46.reuse, 0x1b ;  /* 0x0000002e8f827211 */ /* 0x084fe200078fdaff */
[----:B------:R-:W-:Y:S01]  /*4800*/  MUFU.SIN R95, R132 ;  /* 0x00000084005f7308 */ /* 0x000fe20000000400 */
[-C--:B------:R-:W-:Y:S01]  /*4810*/  LEA.HI.SX32 R143, R151, R46.reuse, 0x1b ;  /* 0x0000002e978f7211 */ /* 0x080fe200078fdaff */
[----:B------:R1:W-:Y:S01]  /*4820*/  STS [R126.X4+0x680], R123 ;  /* 0x0006807b7e007388 */ /* 0x0003e20000004800 */
[C---:B------:R-:W-:Y:S02]  /*4830*/  IADD3 R149, R46.reuse, 0x2c0, RZ ;  /* 0x000002c02e957810 */ /* 0x040fe40007ffe0ff */
[C---:B0-----:R-:W-:Y:S01]  /*4840*/  IADD3 R53, R46.reuse, 0x2e0, RZ ;  /* 0x000002e02e357810 */ /* 0x041fe20007ffe0ff */
[----:B------:R-:W-:Y:S02]  /*4850*/  STS [R141.X4+0x700], R122 ;  /* 0x0007007a8d007388 */ /* 0x000fe40000004800 */
[----:B------:R0:W-:Y:S01]  /*4860*/  MUFU.COS R98, R132 ;  /* 0x0000008400627308 */ /* 0x0001e20000000000 */
[-C--:B------:R-:W-:Y:S01]  /*4870*/  LEA.HI.SX32 R145, R155, R46.reuse, 0x1b ;  /* 0x0000002e9b917211 */ /* 0x080fe200078fdaff */
[----:B------:R-:W-:Y:S01]  /*4880*/  STS [R130.X4+0x780], R121 ;  /* 0x0007807982007388 */ /* 0x000fe20000004800 */
[----:B------:R-:W-:Y:S01]  /*4890*/  IADD3 R147, R46, 0x300, RZ ;  /* 0x000003002e937810 */ /* 0x000fe20007ffe0ff */
[----:B------:R-:W-:Y:S01]  /*48a0*/  FMUL.RZ R142, R42, 0.15915493667125701904 ;  /* 0x3e22f9832a8e7820 */ /* 0x000fe2000040c000 */
[-C--:B------:R-:W-:Y:S01]  /*48b0*/  LEA.HI.SX32 R136, R157, R46.reuse, 0x1b ;  /* 0x0000002e9d887211 */ /* 0x080fe200078fdaff */
[----:B------:R-:W-:Y:S01]  /*48c0*/  STS [R128.X4+0x800], R49 ;  /* 0x0008003180007388 */ /* 0x000fe20000004800 */
[----:B0-----:R-:W-:-:S03]  /*48d0*/  LEA.HI.SX32 R132, R153, R46, 0x1b ;  /* 0x0000002e99847211 */ /* 0x001fc600078fdaff */
[----:B------:R-:W-:Y:S01]  /*48e0*/  STS [R143.X4+0x880], R118 ;  /* 0x000880768f007388 */ /* 0x000fe20000004800 */
[C---:B------:R-:W-:Y:S02]  /*48f0*/  IADD3 R137, R46.reuse, 0x320, RZ ;  /* 0x000003202e897810 */ /* 0x040fe40007ffe0ff */
[-C--:B------:R-:W-:Y:S01]  /*4900*/  LEA.HI.SX32 R134, R165, R46.reuse, 0x1b ;  /* 0x0000002ea5867211 */ /* 0x080fe200078fdaff */
[----:B------:R-:W-:Y:S01]  /*4910*/  STS [R132.X4+0x900], R117 ;  /* 0x0009007584007388 */ /* 0x000fe20000004800 */
[C---:B------:R-:W-:Y:S02]  /*4920*/  IADD3 R127, R46.reuse, 0x340, RZ ;  /* 0x000003402e7f7810 */ /* 0x040fe40007ffe0ff */
[-C--:B------:R-:W-:Y:S01]  /*4930*/  LEA.HI.SX32 R149, R149, R46.reuse, 0x1b ;  /* 0x0000002e95957211 */ /* 0x080fe200078fdaff */
[----:B------:R-:W-:Y:S01]  /*4940*/  STS [R145.X4+0x980], R116 ;  /* 0x0009807491007388 */ /* 0x000fe20000004800 */
[C---:B------:R-:W-:Y:S02]  /*4950*/  IADD3 R129, R46.reuse, 0x360, RZ ;  /* 0x000003602e817810 */ /* 0x040fe40007ffe0ff */
[-C--:B------:R-:W-:Y:S01]  /*4960*/  LEA.HI.SX32 R138, R53, R46.reuse, 0x1b ;  /* 0x0000002e358a7211 */ /* 0x080fe200078fdaff */
[----:B------:R-:W-:Y:S01]  /*4970*/  MUFU.SIN R42, R142 ;  /* 0x0000008e002a7308 */ /* 0x000fe20000000400 */
[----:B------:R-:W-:Y:S01]  /*4980*/  IADD3 R131, R46, 0x380, RZ ;  /* 0x000003802e837810 */ /* 0x000fe20007ffe0ff */
[----:B------:R-:W-:Y:S01]  /*4990*/  STS [R136.X4+0xa00], R115 ;  /* 0x000a007388007388 */ /* 0x000fe20000004800 */
[----:B------:R-:W-:-:S02]  /*49a0*/  LEA.HI.SX32 R140, R147, R46, 0x1b ;  /* 0x0000002e938c7211 */ /* 0x000fc400078fdaff */
[C---:B------:R-:W-:Y:S01]  /*49b0*/  IADD3 R133, R46.reuse, 0x3a0, RZ ;  /* 0x000003a02e857810 */ /* 0x040fe20007ffe0ff */
[----:B------:R-:W-:Y:S01]  /*49c0*/  STS [R134.X4+0xa80], R109 ;  /* 0x000a806d86007388 */ /* 0x000fe20000004800 */
[-C--:B------:R-:W-:Y:S01]  /*49d0*/  LEA.HI.SX32 R137, R137, R46.reuse, 0x1b ;  /* 0x0000002e89897211 */ /* 0x080fe200078fdaff */
[----:B------:R0:W-:Y:S01]  /*49e0*/  MUFU.COS R43, R142 ;  /* 0x0000008e002b7308 */ /* 0x0001e20000000000 */
[C---:B------:R-:W-:Y:S01]  /*49f0*/  IADD3 R51, R46.reuse, 0x3c0, RZ ;  /* 0x000003c02e337810 */ /* 0x040fe20007ffe0ff */
[----:B------:R-:W-:Y:S01]  /*4a00*/  STS [R149.X4+0xb00], R108 ;  /* 0x000b006c95007388 */ /* 0x000fe20000004800 */
[----:B------:R-:W-:Y:S02]  /*4a10*/  IADD3 R125, R46, 0x3e0, RZ ;  /* 0x000003e02e7d7810 */ /* 0x000fe40007ffe0ff */
[-C--:B------:R-:W-:Y:S01]  /*4a20*/  LEA.HI.SX32 R144, R131, R46.reuse, 0x1b ;  /* 0x0000002e83907211 */ /* 0x080fe200078fdaff */
[----:B------:R-:W-:Y:S01]  /*4a30*/  STS [R138.X4+0xb80], R89 ;  /* 0x000b80598a007388 */ /* 0x000fe20000004800 */
[----:B0-----:R-:W-:-:S02]  /*4a40*/  LEA.HI.SX32 R142, R127, R46, 0x1b ;  /* 0x0000002e7f8e7211 */ /* 0x001fc400078fdaff */
[-C--:B------:R-:W-:Y:S01]  /*4a50*/  LEA.HI.SX32 R127, R129, R46.reuse, 0x1b ;  /* 0x0000002e817f7211 */ /* 0x080fe200078fdaff */
[----:B------:R-:W-:Y:S01]  /*4a60*/  STS [R140.X4+0xc00], R45 ;  /* 0x000c002d8c007388 */ /* 0x000fe20000004800 */
[----:B------:R-:W-:Y:S02]  /*4a70*/  LEA.HI.SX32 R133, R133, R46, 0x1b ;  /* 0x0000002e85857211 */ /* 0x000fe400078fdaff */
[----:B------:R-:W-:Y:S01]  /*4a80*/  LEA R40, R85, R40, 0x5 ;  /* 0x0000002855287211 */ /* 0x000fe200078e28ff */
[----:B------:R-:W-:Y:S01]  /*4a90*/  STS [R137.X4+0xc80], R120 ;  /* 0x000c807889007388 */ /* 0x000fe20000004800 */
[-C--:B------:R-:W-:Y:S02]  /*4aa0*/  LEA.HI.SX32 R146, R51, R46.reuse, 0x1b ;  /* 0x0000002e33927211 */ /* 0x080fe400078fdaff */
[----:B------:R-:W-:Y:S01]  /*4ab0*/  LEA.HI.SX32 R125, R125, R46, 0x1b ;  /* 0x0000002e7d7d7211 */ /* 0x000fe200078fdaff */
[----:B------:R-:W-:Y:S01]  /*4ac0*/  STS [R142.X4+0xd00], R119 ;  /* 0x000d00778e007388 */ /* 0x000fe20000004800 */
[----:B------:R-:W-:Y:S01]  /*4ad0*/  FMUL.FTZ R46, R44, R58 ;  /* 0x0000003a2c2e7220 */ /* 0x000fe20000410000 */
[----:B------:R-:W-:-:S02]  /*4ae0*/  LEA.HI.SX32 R40, R40, R40, 0x1b ;  /* 0x0000002828287211 */ /* 0x000fc400078fdaff */
[----:B------:R0:W-:Y:S04]  /*4af0*/  STS [R127.X4+0xd80], R114 ;  /* 0x000d80727f007388 */ /* 0x0001e80000004800 */
[----:B------:R-:W-:Y:S01]  /*4b00*/  STS [R144.X4+0xe00], R113 ;  /* 0x000e007190007388 */ /* 0x000fe20000004800 */
[----:B---3--:R2:W-:Y:S03]  /*4b10*/  MUFU.EX2 R52, R46 ;  /* 0x0000002e00347308 */ /* 0x0085e60000000800 */
[----:B------:R-:W-:Y:S04]  /*4b20*/  STS [R133.X4+0xe80], R112 ;  /* 0x000e807085007388 */ /* 0x000fe80000004800 */
[----:B------:R-:W-:Y:S04]  /*4b30*/  STS [R146.X4+0xf00], R111 ;  /* 0x000f006f92007388 */ /* 0x000fe80000004800 */
[----:B------:R3:W-:Y:S01]  /*4b40*/  STS [R125.X4+0xf80], R110 ;  /* 0x000f806e7d007388 */ /* 0x0007e20000004800 */
[----:B------:R-:W-:-:S06]  /*4b50*/  NOP ;  /* 0x0000000000007918 */ /* 0x000fcc0000000000 */
[----:B------:R-:W4:Y:S04]  /*4b60*/  LDS R108, [R40.X4+0x4] ;  /* 0x00000400286c7984 */ /* 0x000f280000004800 */
[----:B--2---:R-:W2:Y:S01]  /*4b70*/  LDS R46, [R40.X4] ;  /* 0x00000000282e7984 */ /* 0x004ea20000004800 */
[C---:B------:R-:W-:Y:S02]  /*4b80*/  FMUL.FTZ R107, R44.reuse, R65 ;  /* 0x000000412c6b7220 */ /* 0x040fe40000410000 */
[----:B------:R-:W-:Y:S01]  /*4b90*/  FMUL.FTZ R102, R44, R64 ;  /* 0x000000402c667220 */ /* 0x000fe20000410000 */
[----:B-1----:R-:W-:Y:S01]  /*4ba0*/  SHF.L.U32 R126, R86, 0x4, RZ ;  /* 0x00000004567e7819 */ /* 0x002fe200000006ff */
[----:B------:R-:W-:Y:S01]  /*4bb0*/  FMUL.FTZ R100, R44, R63 ;  /* 0x0000003f2c647220 */ /* 0x000fe20000410000 */
[----:B------:R-:W1:Y:S01]  /*4bc0*/  LDS R111, [R40.X4+0xc] ;  /* 0x00000c00286f7984 */ /* 0x000e620000004800 */
[----:B------:R-:W4:Y:S01]  /*4bd0*/  MUFU.EX2 R107, R107 ;  /* 0x0000006b006b7308 */ /* 0x000f220000000800 */
[----:B0-----:R-:W-:-:S02]  /*4be0*/  IADD3 R114, R126, 0x3, RZ ;  /* 0x000000037e727810 */ /* 0x001fc40007ffe0ff */
[C---:B---3--:R-:W-:Y:S01]  /*4bf0*/  IADD3 R110, R126.reuse, 0x1, RZ ;  /* 0x000000017e6e7810 */ /* 0x048fe20007ffe0ff */
[C---:B------:R-:W-:Y:S01]  /*4c00*/  FMUL.FTZ R45, R41.reuse, R56 ;  /* 0x00000038292d7220 */ /* 0x040fe20000410000 */
[----:B------:R-:W-:Y:S01]  /*4c10*/  IADD3 R112, R126, 0x2, RZ ;  /* 0x000000027e707810 */ /* 0x000fe20007ffe0ff */
[----:B------:R-:W-:Y:S01]  /*4c20*/  FMUL.FTZ R124, R41, R57 ;  /* 0x00000039297c7220 */ /* 0x000fe20000410000 */
[----:B------:R-:W-:Y:S01]  /*4c30*/  LDS R109, [R40.X4+0x8] ;  /* 0x00000800286d7984 */ /* 0x000fe20000004800 */
[----:B------:R-:W0:Y:S01]  /*4c40*/  MUFU.EX2 R102, R102 ;  /* 0x0000006600667308 */ /* 0x000e220000000800 */
[-C--:B------:R-:W-:Y:S02]  /*4c50*/  ISETP.GE.U32.AND P5, PT, R114, R79.reuse, PT ;  /* 0x0000004f7200720c */ /* 0x080fe40003fa6070 */
[----:B------:R-:W-:Y:S01]  /*4c60*/  IADD3 R114, R126, 0x4, RZ ;  /* 0x000000047e727810 */ /* 0x000fe20007ffe0ff */
[----:B------:R-:W-:Y:S01]  /*4c70*/  FMUL.RZ R113, R45, 0.15915493667125701904 ;  /* 0x3e22f9832d717820 */ /* 0x000fe2000040c000 */
[----:B------:R-:W-:Y:S01]  /*4c80*/  ISETP.GE.U32.AND P3, PT, R110, R79, PT ;  /* 0x0000004f6e00720c */ /* 0x000fe20003f66070 */
[----:B------:R-:W-:Y:S01]  /*4c90*/  FMUL.FTZ R97, R44, R61 ;  /* 0x0000003d2c617220 */ /* 0x000fe20000410000 */
[----:B------:R-:W-:Y:S01]  /*4ca0*/  LDS R139, [R40.X4+0x4c] ;  /* 0x00004c00288b7984 */ /* 0x000fe20000004800 */
[----:B------:R-:W3:Y:S01]  /*4cb0*/  MUFU.EX2 R100, R100 ;  /* 0x0000006400647308 */ /* 0x000ee20000000800 */
[-C--:B------:R-:W-:Y:S01]  /*4cc0*/  ISETP.GE.U32.AND P4, PT, R112, R79.reuse, PT ;  /* 0x0000004f7000720c */ /* 0x080fe20003f86070 */
[----:B------:R-:W-:Y:S01]  /*4cd0*/  FMUL.RZ R124, R124, 0.15915493667125701904 ;  /* 0x3e22f9837c7c7820 */ /* 0x000fe2000040c000 */
[----:B------:R-:W1:Y:S01]  /*4ce0*/  LDS R112, [R40.X4+0x14] ;  /* 0x0000140028707984 */ /* 0x000e620000004800 */
[C---:B----4-:R-:W-:Y:S01]  /*4cf0*/  FMUL.FTZ R106, R107.reuse, R106 ;  /* 0x0000006a6b6a7220 */ /* 0x050fe20000410000 */
[-C--:B------:R-:W-:Y:S01]  /*4d00*/  ISETP.GE.U32.AND P6, PT, R114, R79.reuse, PT ;  /* 0x0000004f7200720c */ /* 0x080fe20003fc6070 */
[----:B------:R-:W-:Y:S01]  /*4d10*/  FMUL.FTZ R104, R107, R104 ;  /* 0x000000686b687220 */ /* 0x000fe20000410000 */
[----:B------:R-:W4:Y:S01]  /*4d20*/  LDS R110, [R40.X4+0x10] ;  /* 0x00001000286e7984 */ /* 0x000f220000004800 */
[----:B------:R-:W-:-:S02]  /*4d30*/  ISETP.GE.U32.AND P2, PT, R126, R79, PT ;  /* 0x0000004f7e00720c */ /* 0x000fc40003f46070 */
[----:B------:R-:W-:Y:S01]  /*4d40*/  IADD3 R118, R126, 0x6, RZ ;  /* 0x000000067e767810 */ /* 0x000fe20007ffe0ff */
[----:B------:R-:W-:Y:S01]  /*4d50*/  FMUL.FTZ R88, R44, R60 ;  /* 0x0000003c2c587220 */ /* 0x000fe20000410000 */
[----:B------:R-:W-:Y:S01]  /*4d60*/  MUFU.SIN R54, R50 ;  /* 0x0000003200367308 */ /* 0x000fe20000000400 */
[C---:B------:R-:W-:Y:S01]  /*4d70*/  FMUL.FTZ R108, R17.reuse, R108 ;  /* 0x0000006c116c7220 */ /* 0x040fe20000410000 */
[----:B------:R-:W-:Y:S01]  /*4d80*/  IADD3 R114, R126, 0x7, RZ ;  /* 0x000000077e727810 */ /* 0x000fe20007ffe0ff */
[----:B------:R-:W1:Y:S01]  /*4d90*/  LDS R107, [R40.X4+0x1c] ;  /* 0x00001c00286b7984 */ /* 0x000e620000004800 */
[----:B--2---:R-:W-:Y:S01]  /*4da0*/  FMUL.FTZ R123, R17, R46 ;  /* 0x0000002e117b7220 */ /* 0x004fe20000410000 */
[----:B------:R-:W-:-:S03]  /*4db0*/  FSEL R125, R104, RZ, !P2 ;  /* 0x000000ff687d7208 */ /* 0x000fc60005000000 */
[----:B------:R-:W-:Y:S01]  /*4dc0*/  MUFU.COS R55, R50 ;  /* 0x0000003200377308 */ /* 0x000fe20000000000 */
[----:B------:R-:W-:Y:S01]  /*4dd0*/  FSEL R122, R106, 1, !P2 ;  /* 0x3f8000006a7a7808 */ /* 0x000fe20005000000 */
[----:B0-----:R-:W-:Y:S01]  /*4de0*/  FMUL.FTZ R105, R102, R105 ;  /* 0x0000006966697220 */ /* 0x001fe20000410000 */
[----:B------:R-:W-:Y:S01]  /*4df0*/  FSEL R123, R123, RZ, !P2 ;  /* 0x000000ff7b7b7208 */ /* 0x000fe20005000000 */
[----:B------:R-:W-:Y:S01]  /*4e00*/  LDS R104, [R40.X4+0x24] ;  /* 0x0000240028687984 */ /* 0x000fe20000004800 */
[----:B------:R-:W-:-:S03]  /*4e10*/  ISETP.GE.U32.AND P1, PT, R118, R79, PT ;  /* 0x0000004f7600720c */ /* 0x000fc60003f26070 */
[----:B------:R-:W-:Y:S01]  /*4e20*/  MUFU.SIN R49, R124 ;  /* 0x0000007c00317308 */ /* 0x000fe20000000400 */
[----:B------:R-:W-:Y:S01]  /*4e30*/  FMUL.FTZ R118, R102, R47 ;  /* 0x0000002f66767220 */ /* 0x000fe20000410000 */
[----:B------:R-:W-:Y:S04]  /*4e40*/  LDS R141, [R40.X4+0x48] ;  /* 0x00004800288d7984 */ /* 0x000fe80000004800 */
[----:B------:R-:W-:Y:S02]  /*4e50*/  LDS R102, [R40.X4+0x20] ;  /* 0x0000200028667984 */ /* 0x000fe40000004800 */
[----:B------:R0:W-:Y:S08]  /*4e60*/  MUFU.COS R129, R124 ;  /* 0x0000007c00817308 */ /* 0x0001f00000000000 */
[----:B------:R-:W-:Y:S01]  /*4e70*/  MUFU.SIN R89, R113 ;  /* 0x0000007100597308 */ /* 0x000fe20000000400 */
[----:B0-----:R-:W-:-:S02]  /*4e80*/  FSEL R124, R108, RZ, !P2 ;  /* 0x000000ff6c7c7208 */ /* 0x001fc40005000000 */
[----:B------:R-:W-:Y:S01]  /*4e90*/  ISETP.GE.U32.AND P2, PT, R114, R79, PT ;  /* 0x0000004f7200720c */ /* 0x000fe20003f46070 */
[----:B------:R-:W-:-:S04]  /*4ea0*/  FMUL.FTZ R114, R41, R38 ;  /* 0x0000002629727220 */ /* 0x000fc80000410000 */
[----:B------:R0:W-:Y:S01]  /*4eb0*/  MUFU.COS R127, R113 ;  /* 0x00000071007f7308 */ /* 0x0001e20000000000 */
[----:B------:R-:W-:Y:S01]  /*4ec0*/  FMUL.RZ R135, R114, 0.15915493667125701904 ;  /* 0x3e22f98372877820 */ /* 0x000fe2000040c000 */
[----:B0-----:R-:W0:Y:S01]  /*4ed0*/  LDS R113, [R40.X4+0x18] ;  /* 0x0000180028717984 */ /* 0x001e220000004800 */
[C---:B---3--:R-:W-:Y:S02]  /*4ee0*/  FMUL.FTZ R114, R100.reuse, R103 ;  /* 0x0000006764727220 */ /* 0x048fe40000410000 */
[----:B------:R-:W-:Y:S01]  /*4ef0*/  FMUL.FTZ R117, R100, R101 ;  /* 0x0000006564757220 */ /* 0x000fe20000410000 */
[----:B------:R-:W2:Y:S04]  /*4f00*/  LDS R103, [R40.X4+0x2c] ;  /* 0x00002c0028677984 */ /* 0x000ea80000004800 */
[----:B------:R-:W3:Y:S01]  /*4f10*/  LDS R101, [R40.X4+0x28] ;  /* 0x0000280028657984 */ /* 0x000ee20000004800 */
[----:B------:R-:W4:Y:S01]  /*4f20*/  MUFU.EX2 R97, R97 ;  /* 0x0000006100617308 */ /* 0x000f220000000800 */
[----:B------:R-:W-:Y:S01]  /*4f30*/  FMUL.FTZ R45, R41, R39 ;  /* 0x00000027292d7220 */ /* 0x000fe20000410000 */
[----:B------:R-:W-:Y:S01]  /*4f40*/  IADD3 R116, R126, 0x5, RZ ;  /* 0x000000057e747810 */ /* 0x000fe20007ffe0ff */
[----:B-1----:R-:W-:-:S02]  /*4f50*/  FMUL.FTZ R111, R16, R111 ;  /* 0x0000006f106f7220 */ /* 0x002fc40000410000 */
[----:B------:R-:W-:Y:S02]  /*4f60*/  FMUL.RZ R115, R45, 0.15915493667125701904 ;  /* 0x3e22f9832d737820 */ /* 0x000fe4000040c000 */
[C---:B------:R-:W-:Y:S01]  /*4f70*/  FMUL.FTZ R112, R15.reuse, R112 ;  /* 0x000000700f707220 */ /* 0x040fe20000410000 */
[----:B------:R-:W1:Y:S01]  /*4f80*/  MUFU.EX2 R88, R88 ;  /* 0x0000005800587308 */ /* 0x000e620000000800 */
[----:B----4-:R-:W-:Y:S01]  /*4f90*/  FMUL.FTZ R110, R15, R110 ;  /* 0x0000006e0f6e7220 */ /* 0x010fe20000410000 */
[----:B------:R-:W-:Y:S01]  /*4fa0*/  IADD3 R100, R126, 0x9, RZ ;  /* 0x000000097e647810 */ /* 0x000fe20007ffe0ff */
[----:B------:R-:W-:Y:S02]  /*4fb0*/  FMUL.FTZ R98, R99, R98 ;  /* 0x0000006263627220 */ /* 0x000fe40000410000 */
[C---:B------:R-:W-:Y:S02]  /*4fc0*/  FMUL.FTZ R96, R97.reuse, R96 ;  /* 0x0000006061607220 */ /* 0x040fe40000410000 */
[----:B------:R-:W-:-:S02]  /*4fd0*/  FMUL.FTZ R94, R97, R94 ;  /* 0x0000005e615e7220 */ /* 0x000fc40000410000 */
[----:B------:R-:W4:Y:S01]  /*4fe0*/  LDS R97, [R40.X4+0x3c] ;  /* 0x00003c0028617984 */ /* 0x000f220000004800 */
[----:B------:R-:W-:Y:S01]  /*4ff0*/  ISETP.GE.U32.AND P0, PT, R116, R79, PT ;  /* 0x0000004f7400720c */ /* 0x000fe20003f06070 */
[----:B------:R-:W-:Y:S01]  /*5000*/  MUFU.SIN R45, R115 ;  /* 0x00000073002d7308 */ /* 0x000fe20000000400 */
[----:B------:R-:W-:Y:S01]  /*5010*/  FSEL R120, R111, RZ, !P3 ;  /* 0x000000ff6f787208 */ /* 0x000fe20005800000 */
[----:B------:R-:W-:Y:S01]  /*5020*/  FMUL.FTZ R95, R99, R95 ;  /* 0x0000005f635f7220 */ /* 0x000fe20000410000 */
[----:B------:R-:W-:Y:S01]  /*5030*/  FSEL R117, R117, RZ, !P4 ;  /* 0x000000ff75757208 */ /* 0x000fe20006000000 */
[----:B------:R-:W-:Y:S01]  /*5040*/  FMUL.FTZ R107, R14, R107 ;  /* 0x0000006b0e6b7220 */ /* 0x000fe20000410000 */
[----:B------:R-:W-:Y:S02]  /*5050*/  FSEL R116, R112, RZ, !P4 ;  /* 0x000000ff70747208 */ /* 0x000fe40006000000 */
[----:B------:R-:W-:Y:S01]  /*5060*/  FSEL R114, R114, 1, !P4 ;  /* 0x3f80000072727808 */ /* 0x000fe20006000000 */
[----:B------:R1:W-:Y:S01]  /*5070*/  MUFU.COS R46, R115 ;  /* 0x00000073002e7308 */ /* 0x0003e20000000000 */
[----:B0-----:R-:W-:-:S02]  /*5080*/  FMUL.FTZ R111, R14, R113 ;  /* 0x000000710e6f7220 */ /* 0x001fc40000410000 */
[----:B------:R-:W-:Y:S02]  /*5090*/  FMUL.FTZ R50, R41, R58 ;  /* 0x0000003a29327220 */ /* 0x000fe40000410000 */
[----:B------:R-:W-:Y:S01]  /*50a0*/  FMUL.FTZ R102, R13, R102 ;  /* 0x000000660d667220 */ /* 0x000fe20000410000 */
[----:B-1----:R-:W-:Y:S02]  /*50b0*/  FSEL R115, R110, RZ, !P4 ;  /* 0x000000ff6e737208 */ /* 0x002fe40006000000 */
[----:B------:R-:W-:Y:S02]  /*50c0*/  ISETP.GE.U32.AND P4, PT, R100, R79, PT ;  /* 0x0000004f6400720c */ /* 0x000fe40003f86070 */
[----:B------:R-:W-:Y:S02]  /*50d0*/  FSEL R110, R98, 1, !P5 ;  /* 0x3f800000626e7808 */ /* 0x000fe40006800000 */
[----:B------:R-:W-:Y:S01]  /*50e0*/  IADD3 R100, R126, 0xa, RZ ;  /* 0x0000000a7e647810 */ /* 0x000fe20007ffe0ff */
[----:B------:R-:W0:Y:S01]  /*50f0*/  LDS R98, [R40.X4+0x30] ;  /* 0x0000300028627984 */ /* 0x000e220000004800 */
[----:B------:R-:W-:Y:S01]  /*5100*/  FSEL R113, R95, RZ, !P5 ;  /* 0x000000ff5f717208 */ /* 0x000fe20006800000 */
[----:B------:R-:W-:Y:S01]  /*5110*/  FMUL.FTZ R148, R44, R59 ;  /* 0x0000003b2c947220 */ /* 0x000fe20000410000 */
[----:B------:R-:W-:Y:S01]  /*5120*/  FSEL R112, R107, RZ, !P5 ;  /* 0x000000ff6b707208 */ /* 0x000fe20006800000 */
[----:B------:R-:W-:Y:S01]  /*5130*/  FMUL.FTZ R95, R41, R37 ;  /* 0x00000025295f7220 */ /* 0x000fe20000410000 */
[----:B------:R-:W-:Y:S01]  /*5140*/  FSEL R111, R111, RZ, !P5 ;  /* 0x000000ff6f6f7208 */ /* 0x000fe20006800000 */
[----:B------:R-:W-:Y:S01]  /*5150*/  FMUL.RZ R147, R50, 0.15915493667125701904 ;  /* 0x3e22f98332937820 */ /* 0x000fe2000040c000 */
[----:B------:R-:W-:Y:S01]  /*5160*/  ISETP.GE.U32.AND P5, PT, R100, R79, PT ;  /* 0x0000004f6400720c */ /* 0x000fe20003fa6070 */
[----:B------:R-:W-:Y:S01]  /*5170*/  FMUL.FTZ R108, R44, R39 ;  /* 0x000000272c6c7220 */ /* 0x000fe20000410000 */
[----:B------:R-:W1:Y:S01]  /*5180*/  LDS R100, [R40.X4+0x34] ;  /* 0x0000340028647984 */ /* 0x000e620000004800 */
[----:B------:R-:W-:Y:S01]  /*5190*/  FMUL.FTZ R109, R16, R109 ;  /* 0x0000006d106d7220 */ /* 0x000fe20000410000 */
[----:B------:R-:W-:Y:S01]  /*51a0*/  FSEL R107, R102, RZ, !P6 ;  /* 0x000000ff666b7208 */ /* 0x000fe20007000000 */
[----:B------:R-:W-:Y:S01]  /*51b0*/  FMUL.FTZ R104, R13, R104 ;  /* 0x000000680d687220 */ /* 0x000fe20000410000 */
[----:B------:R-:W-:Y:S01]  /*51c0*/  IADD3 R106, R126, 0x8, RZ ;  /* 0x000000087e6a7810 */ /* 0x000fe20007ffe0ff */
[----:B--2---:R-:W-:Y:S01]  /*51d0*/  FMUL.FTZ R103, R12, R103 ;  /* 0x000000670c677220 */ /* 0x004fe20000410000 */
[----:B------:R-:W2:Y:S01]  /*51e0*/  MUFU.EX2 R53, R148 ;  /* 0x0000009400357308 */ /* 0x000ea20000000800 */
[----:B------:R-:W-:-:S02]  /*51f0*/  FMUL.FTZ R102, R88, R55 ;  /* 0x0000003758667220 */ /* 0x000fc40000410000 */
[----:B------:R-:W-:Y:S02]  /*5200*/  FMUL.FTZ R54, R88, R54 ;  /* 0x0000003658367220 */ /* 0x000fe40000410000 */
[----:B---3--:R-:W-:Y:S01]  /*5210*/  FMUL.FTZ R101, R12, R101 ;  /* 0x000000650c657220 */ /* 0x008fe20000410000 */
[C---:B------:R-:W-:Y:S01]  /*5220*/  IADD3 R132, R126.reuse, 0xb, RZ ;  /* 0x0000000b7e847810 */ /* 0x040fe20007ffe0ff */
[----:B------:R-:W-:Y:S01]  /*5230*/  FMUL.RZ R99, R95, 0.15915493667125701904 ;  /* 0x3e22f9835f637820 */ /* 0x000fe2000040c000 */
[----:B------:R-:W3:Y:S01]  /*5240*/  MUFU.COS R51, R147 ;  /* 0x0000009300337308 */ /* 0x000ee20000000000 */
[----:B------:R-:W-:Y:S01]  /*5250*/  IADD3 R88, R126, 0xc, RZ ;  /* 0x0000000c7e587810 */ /* 0x000fe20007ffe0ff */
[----:B------:R-:W0:Y:S01]  /*5260*/  LDS R95, [R40.X4+0x38] ;  /* 0x00003800285f7984 */ /* 0x000e220000004800 */
[----:B------:R-:W-:Y:S02]  /*5270*/  FSEL R121, R105, RZ, !P3 ;  /* 0x000000ff69797208 */ /* 0x000fe40005800000 */
[----:B------:R-:W-:-:S02]  /*5280*/  FSEL R119, R109, RZ, !P3 ;  /* 0x000000ff6d777208 */ /* 0x000fc40005800000 */
[----:B------:R-:W-:Y:S01]  /*5290*/  FSEL R118, R118, 1, !P3 ;  /* 0x3f80000076767808 */ /* 0x000fe20005800000 */
[----:B------:R2:W-:Y:S01]  /*52a0*/  MUFU.EX2 R47, R108 ;  /* 0x0000006c002f7308 */ /* 0x0005e20000000800 */
[----:B------:R-:W-:Y:S02]  /*52b0*/  ISETP.GE.U32.AND P3, PT, R106, R79, PT ;  /* 0x0000004f6a00720c */ /* 0x000fe40003f66070 */
[----:B------:R-:W-:Y:S02]  /*52c0*/  FSEL R109, R94, RZ, !P6 ;  /* 0x000000ff5e6d7208 */ /* 0x000fe40007000000 */
[----:B------:R-:W-:-:S03]  /*52d0*/  FSEL R106, R96, 1, !P6 ;  /* 0x3f800000606a7808 */ /* 0x000fc60007000000 */
[----:B------:R-:W0:Y:S01]  /*52e0*/  MUFU.SIN R50, R147 ;  /* 0x0000009300327308 */ /* 0x000e220000000400 */
[----:B--2---:R-:W-:Y:S02]  /*52f0*/  FSEL R108, R104, RZ, !P6 ;  /* 0x000000ff686c7208 */ /* 0x004fe40007000000 */
[----:B------:R-:W-:Y:S02]  /*5300*/  FSEL R104, R103, RZ, !P0 ;  /* 0x000000ff67687208 */ /* 0x000fe40004000000 */
[----:B------:R-:W-:Y:S02]  /*5310*/  FSEL R105, R54, RZ, !P0 ;  /* 0x000000ff36697208 */ /* 0x000fe40004000000 */
[----:B------:R-:W-:Y:S02]  /*5320*/  FSEL R103, R101, RZ, !P0 ;  /* 0x000000ff65677208 */ /* 0x000fe40004000000 */
[----:B------:R-:W-:Y:S02]  /*5330*/  FSEL R102, R102, 1, !P0 ;  /* 0x3f80000066667808 */ /* 0x000fe40004000000 */
[-C--:B------:R-:W-:Y:S01]  /*5340*/  ISETP.GE.U32.AND P6, PT, R132, R79.reuse, PT ;  /* 0x0000004f8400720c */ /* 0x080fe20003fc6070 */
[----:B------:R-:W-:Y:S01]  /*5350*/  IMAD R132, R92, c[0x0][0x1b8], RZ ;  /* 0x00006e005c847a24 */ /* 0x000fe200078e02ff */
[----:B------:R-:W-:Y:S01]  /*5360*/  ISETP.GE.U32.AND P0, PT, R88, R79, PT ;  /* 0x0000004f5800720c */ /* 0x000fe20003f06070 */
[----:B------:R-:W-:-:S02]  /*5370*/  FMUL.FTZ R88, R41, R36 ;  /* 0x0000002429587220 */ /* 0x000fc40000410000 */
[----:B------:R-:W-:Y:S02]  /*5380*/  IMAD R131, R93, c[0x0][0x1bc], R132 ;  /* 0x00006f005d837a24 */ /* 0x000fe400078e0284 */
[----:B------:R-:W-:Y:S01]  /*5390*/  FMUL.RZ R133, R88, 0.15915493667125701904 ;  /* 0x3e22f98358857820 */ /* 0x000fe2000040c000 */
[----:B------:R-:W2:Y:S04]  /*53a0*/  LDS R132, [R40.X4+0x44] ;  /* 0x0000440028847984 */ /* 0x000ea80000004800 */
[----:B------:R-:W1:Y:S01]  /*53b0*/  LDS R88, [R40.X4+0x40] ;  /* 0x0000400028587984 */ /* 0x000e620000004800 */
[C---:B------:R-:W-:Y:S02]  /*53c0*/  FMUL.FTZ R94, R53.reuse, R43 ;  /* 0x0000002b355e7220 */ /* 0x040fe40000410000 */
[----:B------:R-:W-:-:S02]  /*53d0*/  FMUL.FTZ R101, R53, R42 ;  /* 0x0000002a35657220 */ /* 0x000fc40000410000 */
[----:B------:R-:W-:Y:S02]  /*53e0*/  FMUL.FTZ R96, R44, R37 ;  /* 0x000000252c607220 */ /* 0x000fe40000410000 */
[----:B------:R-:W-:-:S04]  /*53f0*/  IMAD.WIDE.U32 R42, R93, c[0x0][0x1b8], RZ ;  /* 0x00006e005d2a7a25 */ /* 0x000fc800078e00ff */
[C---:B---3--:R-:W-:Y:S02]  /*5400*/  FMUL.FTZ R51, R52.reuse, R51 ;  /* 0x0000003334337220 */ /* 0x048fe40000410000 */
[----:B0-----:R-:W-:Y:S01]  /*5410*/  FMUL.FTZ R52, R52, R50 ;  /* 0x0000003234347220 */ /* 0x001fe20000410000 */
[----:B------:R4:W-:Y:S01]  /*5420*/  MUFU.EX2 R54, R96 ;  /* 0x0000006000367308 */ /* 0x0009e20000000800 */
[----:B------:R-:W-:Y:S01]  /*5430*/  IADD3 R43, R43, R131, RZ ;  /* 0x000000832b2b7210 */ /* 0x000fe20007ffe0ff */
[C---:B------:R-:W-:Y:S02]  /*5440*/  FMUL.FTZ R128, R44.reuse, R56 ;  /* 0x000000382c807220 */ /* 0x040fe40000410000 */
[----:B------:R-:W-:-:S04]  /*5450*/  FMUL.FTZ R130, R44, R57 ;  /* 0x000000392c827220 */ /* 0x000fc80000410000 */
[----:B------:R-:W-:Y:S01]  /*5460*/  MUFU.SIN R53, R133 ;  /* 0x0000008500357308 */ /* 0x000fe20000000400 */
[----:B----4-:R-:W-:Y:S01]  /*5470*/  FMUL.FTZ R96, R10, R97 ;  /* 0x000000610a607220 */ /* 0x010fe20000410000 */
[----:B------:R-:W-:Y:S01]  /*5480*/  FSEL R97, R52, RZ, !P2 ;  /* 0x000000ff34617208 */ /* 0x000fe20005000000 */
[----:B------:R-:W-:-:S05]  /*5490*/  FMUL.FTZ R52, R41, R35 ;  /* 0x0000002329347220 */ /* 0x000fca0000410000 */
[----:B------:R0:W-:Y:S01]  /*54a0*/  MUFU.COS R50, R133 ;  /* 0x0000008500327308 */ /* 0x0001e20000000000 */
[----:B------:R-:W-:Y:S02]  /*54b0*/  FMUL.FTZ R150, R44, R35 ;  /* 0x000000232c967220 */ /* 0x000fe40000410000 */
[----:B------:R-:W-:-:S04]  /*54c0*/  IMAD.WIDE.U32 R42, R0, c[0x0][0x1c0], R42 ;  /* 0x00007000002a7a25 */ /* 0x000fc800078e002a */
[----:B0-----:R-:W-:Y:S01]  /*54d0*/  IMAD R133, R48, c[0x0][0x1c0], RZ ;  /* 0x0000700030857a24 */ /* 0x001fe200078e02ff */
[----:B------:R-:W0:Y:S01]  /*54e0*/  MUFU.EX2 R128, R128 ;  /* 0x0000008000807308 */ /* 0x000e220000000800 */
[----:B------:R-:W-:Y:S02]  /*54f0*/  FMUL.RZ R52, R52, 0.15915493667125701904 ;  /* 0x3e22f98334347820 */ /* 0x000fe4000040c000 */
[----:B------:R-:W-:Y:S02]  /*5500*/  IMAD R133, R0, c[0x0][0x1c4], R133 ;  /* 0x0000710000857a24 */ /* 0x000fe400078e0285 */
[----:B------:R-:W-:-:S03]  /*5510*/  FMUL.FTZ R98, R11, R98 ;  /* 0x000000620b627220 */ /* 0x000fc60000410000 */
[----:B------:R-:W3:Y:S01]  /*5520*/  MUFU.EX2 R130, R130 ;  /* 0x0000008200827308 */ /* 0x000ee20000000800 */
[----:B------:R-:W-:Y:S01]  /*5530*/  IADD3 R143, R43, R133, RZ ;  /* 0x000000852b8f7210 */ /* 0x000fe20007ffe0ff */
[----:B------:R-:W-:-:S06]  /*5540*/  FMUL.FTZ R131, R44, R36 ;  /* 0x000000242c837220 */ /* 0x000fcc0000410000 */
[----:B------:R-:W-:Y:S01]  /*5550*/  MUFU.EX2 R150, R150 ;  /* 0x0000009600967308 */ /* 0x000fe20000000800 */
[----:B-1----:R-:W-:-:S07]  /*5560*/  FMUL.FTZ R100, R11, R100 ;  /* 0x000000640b647220 */ /* 0x002fce0000410000 */
[----:B------:R-:W1:Y:S01]  /*5570*/  MUFU.COS R151, R52 ;  /* 0x0000003400977308 */ /* 0x000e620000000000 */
[----:B------:R-:W-:-:S07]  /*5580*/  IADD3 R138, R126, 0xd, RZ ;  /* 0x0000000d7e8a7810 */ /* 0x000fce0007ffe0ff */
[----:B------:R-:W4:Y:S01]  /*5590*/  MUFU.SIN R43, R52 ;  /* 0x00000034002b7308 */ /* 0x000f220000000400 */
[----:B------:R-:W-:-:S07]  /*55a0*/  FMUL.FTZ R136, R44, R38 ;  /* 0x000000262c887220 */ /* 0x000fce0000410000 */
[----:B------:R-:W-:Y:S01]  /*55b0*/  MUFU.SIN R137, R99 ;  /* 0x0000006300897308 */ /* 0x000fe20000000400 */
[----:B------:R-:W-:-:S07]  /*55c0*/  FSEL R101, R101, RZ, !P1 ;  /* 0x000000ff65657208 */ /* 0x000fce0004800000 */
[----:B------:R0:W-:Y:S01]  /*55d0*/  MUFU.COS R55, R99 ;  /* 0x0000006300377308 */ /* 0x0001e20000000000 */
[----:B------:R-:W-:Y:S01]  /*55e0*/  FSEL R100, R100, RZ, !P1 ;  /* 0x000000ff64647208 */ /* 0x000fe20004800000 */
[----:B------:R-:W-:Y:S01]  /*55f0*/  FMUL.FTZ R95, R10, R95 ;  /* 0x0000005f0a5f7220 */ /* 0x000fe20000410000 */
[----:B0-----:R-:W-:Y:S02]  /*5600*/  FSEL R99, R98, RZ, !P1 ;  /* 0x000000ff62637208 */ /* 0x001fe40004800000 */
[----:B------:R-:W-:Y:S02]  /*5610*/  FSEL R98, R94, 1, !P1 ;  /* 0x3f8000005e627808 */ /* 0x000fe40004800000 */
[----:B------:R-:W-:Y:S02]  /*5620*/  FSEL R94, R51, 1, !P2 ;  /* 0x3f800000335e7808 */ /* 0x000fe40005000000 */
[----:B------:R-:W0:Y:S01]  /*5630*/  MUFU.EX2 R51, R131 ;  /* 0x0000008300337308 */ /* 0x000e220000000800 */
[----:B------:R-:W-:Y:S01]  /*5640*/  ISETP.GE.U32.AND P1, PT, R138, R79, PT ;  /* 0x0000004f8a00720c */ /* 0x000fe20003f26070 */
[----:B------:R-:W-:Y:S01]  /*5650*/  FMUL.FTZ R48, R128, R127 ;  /* 0x0000007f80307220 */ /* 0x000fe20000410000 */
[----:B------:R-:W-:Y:S01]  /*5660*/  IADD3 R138, R126, 0xe, RZ ;  /* 0x0000000e7e8a7810 */ /* 0x000fe20007ffe0ff */
[C---:B------:R-:W-:Y:S01]  /*5670*/  FMUL.FTZ R46, R47.reuse, R46 ;  /* 0x0000002e2f2e7220 */ /* 0x040fe20000410000 */
[----:B------:R-:W-:Y:S01]  /*5680*/  FSEL R96, R96, RZ, !P2 ;  /* 0x000000ff60607208 */ /* 0x000fe20005000000 */
[----:B------:R-:W-:Y:S01]  /*5690*/  FMUL.FTZ R45, R47, R45 ;  /* 0x0000002d2f2d7220 */ /* 0x000fe20000410000 */
[----:B------:R-:W-:Y:S01]  /*56a0*/  FSEL R95, R95, RZ, !P2 ;  /* 0x000000ff5f5f7208 */ /* 0x000fe20005000000 */
[----:B------:R-:W-:Y:S01]  /*56b0*/  MUFU.SIN R134, R135 ;  /* 0x0000008700867308 */ /* 0x000fe20000000400 */
[----:B------:R-:W-:Y:S01]  /*56c0*/  ISETP.GE.U32.AND P2, PT, R138, R79, PT ;  /* 0x0000004f8a00720c */ /* 0x000fe20003f46070 */
[----:B---3--:R-:W-:Y:S01]  /*56d0*/  FMUL.FTZ R49, R130, R49 ;  /* 0x0000003182317220 */ /* 0x008fe20000410000 */
[----:B------:R-:W-:Y:S01]  /*56e0*/  IADD3 R138, R126, 0xf, RZ ;  /* 0x0000000f7e8a7810 */ /* 0x000fe20007ffe0ff */
[----:B-1----:R-:W-:-:S02]  /*56f0*/  FMUL.FTZ R151, R150, R151 ;  /* 0x0000009796977220 */ /* 0x002fc40000410000 */
[----:B------:R-:W-:Y:S02]  /*5700*/  FMUL.FTZ R47, R122, R121 ;  /* 0x000000797a2f7220 */ /* 0x000fe40000410000 */
[----:B------:R-:W-:Y:S01]  /*5710*/  MUFU.COS R135, R135 ;  /* 0x0000008700877308 */ /* 0x000fe20000000000 */
[----:B----4-:R-:W-:Y:S01]  /*5720*/  FMUL.FTZ R150, R150, R43 ;  /* 0x0000002b96967220 */ /* 0x010fe20000410000 */
[----:B------:R-:W-:Y:S01]  /*5730*/  FSEL R126, R48, 1, !P4 ;  /* 0x3f800000307e7808 */ /* 0x000fe20006000000 */
[----:B------:R-:W-:-:S05]  /*5740*/  FMUL.FTZ R43, R125, R121 ;  /* 0x000000797d2b7220 */ /* 0x000fca0000410000 */
[----:B------:R-:W1:Y:S01]  /*5750*/  MUFU.EX2 R136, R136 ;  /* 0x0000008800887308 */ /* 0x000e620000000800 */
[----:B------:R-:W-:Y:S01]  /*5760*/  FMUL.FTZ R48, R124, R121 ;  /* 0x000000797c307220 */ /* 0x000fe20000410000 */
[----:B------:R-:W-:Y:S01]  /*5770*/  FSEL R133, R49, RZ, !P3 ;  /* 0x000000ff31857208 */ /* 0x000fe20005800000 */
[----:B------:R-:W-:Y:S02]  /*5780*/  FMUL.FTZ R129, R130, R129 ;  /* 0x0000008182817220 */ /* 0x000fe40000410000 */
[C---:B--2---:R-:W-:Y:S02]  /*5790*/  FMUL.FTZ R132, R9.reuse, R132 ;  /* 0x0000008409847220 */ /* 0x044fe40000410000 */
[----:B------:R-:W-:Y:S02]  /*57a0*/  FMUL.FTZ R88, R9, R88 ;  /* 0x0000005809587220 */ /* 0x000fe40000410000 */
[----:B------:R-:W-:Y:S02]  /*57b0*/  FFMA.FTZ R47, R125, R118, R47 ;  /* 0x000000767d2f7223 */ /* 0x000fe4000001002f */
[----:B------:R-:W-:-:S02]  /*57c0*/  FMUL.FTZ R49, R123, R121 ;  /* 0x000000797b317220 */ /* 0x000fc40000410000 */
[----:B------:R-:W-:Y:S02]  /*57d0*/  FFMA.FTZ R43, R122, R118, -R43 ;  /* 0x000000767a2b7223 */ /* 0x000fe4000001082b */
[C---:B0-----:R-:W-:Y:S02]  /*57e0*/  FMUL.FTZ R50, R51.reuse, R50 ;  /* 0x0000003233327220 */ /* 0x041fe40000410000 */
[----:B------:R-:W-:Y:S02]  /*57f0*/  FMUL.FTZ R53, R51, R53 ;  /* 0x0000003533357220 */ /* 0x000fe40000410000 */
[-C--:B------:R-:W-:Y:S01]  /*5800*/  FFMA.FTZ R48, R123, R118.reuse, -R48 ;  /* 0x000000767b307223 */ /* 0x080fe20000010830 */
[----:B------:R-:W-:Y:S01]  /*5810*/  FSEL R132, R132, RZ, !P3 ;  /* 0x000000ff84847208 */ /* 0x000fe20005800000 */
[----:B------:R-:W-:Y:S01]  /*5820*/  FMUL.FTZ R89, R128, R89 ;  /* 0x0000005980597220 */ /* 0x000fe20000410000 */
[----:B------:R-:W-:Y:S01]  /*5830*/  FSEL R131, R88, RZ, !P3 ;  /* 0x000000ff58837208 */ /* 0x000fe20005800000 */
[----:B------:R-:W-:Y:S01]  /*5840*/  FMUL.FTZ R51, R117, R47 ;  /* 0x0000002f75337220 */ /* 0x000fe20000410000 */
[----:B------:R-:W-:Y:S01]  /*5850*/  FSEL R130, R129, 1, !P3 ;  /* 0x3f80000081827808 */ /* 0x000fe20005800000 */
[----:B------:R-:W-:Y:S01]  /*5860*/  FFMA.FTZ R49, R124, R118, R49 ;  /* 0x000000767c317223 */ /* 0x000fe20000010031 */
[----:B------:R-:W-:Y:S01]  /*5870*/  LEA R88, P3, R42, c[0x0][0x230], 0x3 ;  /* 0x00008c002a587a11 */ /* 0x000fe200078618ff */
[----:B------:R-:W-:-:S02]  /*5880*/  FMUL.FTZ R52, R117, R43 ;  /* 0x0000002b75347220 */ /* 0x000fc40000410000 */
[C---:B------:R-:W-:Y:S02]  /*5890*/  FMUL.FTZ R128, R8.reuse, R139 ;  /* 0x0000008b08807220 */ /* 0x040fe40000410000 */
[----:B------:R-:W-:Y:S02]  /*58a0*/  FMUL.FTZ R127, R8, R141 ;  /* 0x0000008d087f7220 */ /* 0x000fe40000410000 */
[----:B------:R-:W-:Y:S01]  /*58b0*/  FADD.FTZ R48, R119, R48 ;  /* 0x0000003077307221 */ /* 0x000fe20000010000 */
[----:B------:R-:W-:Y:S01]  /*58c0*/  FSEL R129, R89, RZ, !P4 ;  /* 0x000000ff59817208 */ /* 0x000fe20006000000 */
[----:B------:R-:W-:Y:S01]  /*58d0*/  FFMA.FTZ R51, R114, R43, -R51 ;  /* 0x0000002b72337223 */ /* 0x000fe20000010833 */
[----:B------:R-:W-:Y:S01]  /*58e0*/  LEA.HI.X R89, R42, c[0x0][0x234], R143, 0x3, P3 ;  /* 0x00008d002a597a11 */ /* 0x000fe200018f1c8f */
[----:B------:R-:W-:Y:S02]  /*58f0*/  FADD.FTZ R49, R120, R49 ;  /* 0x0000003178317221 */ /* 0x000fe40000010000 */
[----:B------:R-:W-:Y:S01]  /*5900*/  FFMA.FTZ R52, R114, R47, R52 ;  /* 0x0000002f72347223 */ /* 0x000fe20000010034 */
[----:B------:R-:W-:Y:S01]  /*5910*/  FSEL R128, R128, RZ, !P4 ;  /* 0x000000ff80807208 */ /* 0x000fe20006000000 */
[----:B-1----:R-:W-:Y:S01]  /*5920*/  FMUL.FTZ R42, R136, R135 ;  /* 0x00000087882a7220 */ /* 0x002fe20000410000 */
[----:B------:R-:W-:Y:S01]  /*5930*/  FSEL R127, R127, RZ, !P4 ;  /* 0x000000ff7f7f7208 */ /* 0x000fe20006000000 */
[----:B------:R-:W-:Y:S01]  /*5940*/  FMUL.FTZ R47, R117, R48 ;  /* 0x00000030752f7220 */ /* 0x000fe20000410000 */
[----:B------:R-:W-:Y:S01]  /*5950*/  ISETP.GE.U32.AND P4, PT, R138, R79, PT ;  /* 0x0000004f8a00720c */ /* 0x000fe20003f86070 */
[----:B------:R-:W-:-:S02]  /*5960*/  FMUL.FTZ R135, R113, R51 ;  /* 0x0000003371877220 */ /* 0x000fc40000410000 */
[----:B------:R-:W-:Y:S02]  /*5970*/  FMUL.FTZ R55, R54, R55 ;  /* 0x0000003736377220 */ /* 0x000fe40000410000 */
[-C--:B------:R-:W-:Y:S02]  /*5980*/  FMUL.FTZ R41, R41, R34.reuse ;  /* 0x0000002229297220 */ /* 0x080fe40000410000 */
[----:B------:R-:W-:Y:S01]  /*5990*/  FMUL.FTZ R154, R44, R34 ;  /* 0x000000222c9a7220 */ /* 0x000fe20000410000 */
[----:B------:R-:W-:Y:S01]  /*59a0*/  FSEL R142, R53, RZ, !P1 ;  /* 0x000000ff358e7208 */ /* 0x000fe20004800000 */
[----:B------:R-:W-:Y:S01]  /*59b0*/  FMUL.FTZ R138, R54, R137 ;  /* 0x00000089368a7220 */ /* 0x000fe20000410000 */
[----:B------:R-:W-:Y:S01]  /*59c0*/  FSEL R150, R150, RZ, !P2 ;  /* 0x000000ff96967208 */ /* 0x000fe20005000000 */
[-C--:B------:R-:W-:Y:S01]  /*59d0*/  FMUL.FTZ R43, R117, R49.reuse ;  /* 0x00000031752b7220 */ /* 0x080fe20000410000 */
[----:B------:R-:W-:Y:S01]  /*59e0*/  FSEL R151, R151, 1, !P2 ;  /* 0x3f80000097977808 */ /* 0x000fe20005000000 */
[----:B------:R-:W-:Y:S01]  /*59f0*/  FMUL.FTZ R54, R113, R52 ;  /* 0x0000003471367220 */ /* 0x000fe20000410000 */
[----:B------:R-:W5:Y:S01]  /*5a00*/  LDG.E.64 R88, [R88.64] ;  /* 0x0000000458587981 */ /* 0x000f62000c1e1b00 */
[----:B------:R-:W-:-:S02]  /*5a10*/  FFMA.FTZ R47, R114, R49, R47 ;  /* 0x00000031722f7223 */ /* 0x000fc4000001002f */
[----:B------:R-:W-:Y:S02]  /*5a20*/  FFMA.FTZ R135, R110, R52, R135 ;  /* 0x000000346e877223 */ /* 0x000fe40000010087 */
[----:B------:R-:W-:Y:S02]  /*5a30*/  FFMA.FTZ R48, R114, R48, -R43 ;  /* 0x0000003072307223 */ /* 0x000fe4000001082b */
[----:B------:R-:W-:Y:S02]  /*5a40*/  FFMA.FTZ R54, R110, R51, -R54 ;  /* 0x000000336e367223 */ /* 0x000fe40000010836 */
[----:B------:R-:W-:Y:S02]  /*5a50*/  FADD.FTZ R47, R116, R47 ;  /* 0x0000002f742f7221 */ /* 0x000fe40000010000 */
[----:B------:R-:W-:Y:S02]  /*5a60*/  FMUL.FTZ R49, R109, R135 ;  /* 0x000000876d317220 */ /* 0x000fe40000410000 */
[----:B------:R-:W-:-:S02]  /*5a70*/  FADD.FTZ R48, R115, R48 ;  /* 0x0000003073307221 */ /* 0x000fc40000010000 */
[-C--:B------:R-:W-:Y:S02]  /*5a80*/  FMUL.FTZ R51, R109, R54.reuse ;  /* 0x000000366d337220 */ /* 0x080fe40000410000 */
[C---:B------:R-:W-:Y:S02]  /*5a90*/  FMUL.FTZ R43, R113.reuse, R47 ;  /* 0x0000002f712b7220 */ /* 0x040fe40000410000 */
[C---:B------:R-:W-:Y:S02]  /*5aa0*/  FFMA.FTZ R54, R106.reuse, R54, -R49 ;  /* 0x000000366a367223 */ /* 0x040fe40000010831 */
[-C--:B------:R-:W-:Y:S02]  /*5ab0*/  FMUL.FTZ R49, R113, R48.reuse ;  /* 0x0000003071317220 */ /* 0x080fe40000410000 */
[----:B------:R-:W-:Y:S02]  /*5ac0*/  FFMA.FTZ R51, R106, R135, R51 ;  /* 0x000000876a337223 */ /* 0x000fe40000010033 */
[----:B------:R-:W-:-:S02]  /*5ad0*/  FFMA.FTZ R48, R110, R48, -R43 ;  /* 0x000000306e307223 */ /* 0x000fc4000001082b */
[C---:B------:R-:W-:Y:S02]  /*5ae0*/  FMUL.FTZ R52, R105.reuse, R54 ;  /* 0x0000003669347220 */ /* 0x040fe40000410000 */
[----:B------:R-:W-:Y:S02]  /*5af0*/  FFMA.FTZ R49, R110, R47, R49 ;  /* 0x0000002f6e317223 */ /* 0x000fe40000010031 */
[-C--:B------:R-:W-:Y:S02]  /*5b00*/  FMUL.FTZ R43, R105, R51.reuse ;  /* 0x00000033692b7220 */ /* 0x080fe40000410000 */
[----:B------:R-:W-:Y:S02]  /*5b10*/  FADD.FTZ R48, R111, R48 ;  /* 0x000000306f307221 */ /* 0x000fe40000010000 */
[----:B------:R-:W-:Y:S02]  /*5b20*/  FFMA.FTZ R52, R102, R51, R52 ;  /* 0x0000003366347223 */ /* 0x000fe40000010034 */
[----:B------:R-:W-:-:S02]  /*5b30*/  FADD.FTZ R49, R112, R49 ;  /* 0x0000003170317221 */ /* 0x000fc40000010000 */
[----:B------:R-:W-:Y:S02]  /*5b40*/  FFMA.FTZ R54, R102, R54, -R43 ;  /* 0x0000003666367223 */ /* 0x000fe4000001082b */
[----:B------:R-:W-:Y:S02]  /*5b50*/  FMUL.FTZ R47, R109, R48 ;  /* 0x000000306d2f7220 */ /* 0x000fe40000410000 */
[----:B------:R-:W-:Y:S02]  /*5b60*/  FMUL.FTZ R51, R101, R52 ;  /* 0x0000003465337220 */ /* 0x000fe40000410000 */
[-C--:B------:R-:W-:Y:S02]  /*5b70*/  FMUL.FTZ R43, R109, R49.reuse ;  /* 0x000000316d2b7220 */ /* 0x080fe40000410000 */
[----:B------:R-:W-:Y:S02]  /*5b80*/  FMUL.FTZ R135, R101, R54 ;  /* 0x0000003665877220 */ /* 0x000fe40000410000 */
[----:B------:R-:W-:-:S02]  /*5b90*/  FFMA.FTZ R47, R106, R49, R47 ;  /* 0x000000316a2f7223 */ /* 0x000fc4000001002f */
[----:B------:R-:W-:Y:S02]  /*5ba0*/  FFMA.FTZ R51, R98, R54, -R51 ;  /* 0x0000003662337223 */ /* 0x000fe40000010833 */
[----:B------:R-:W-:Y:S02]  /*5bb0*/  FFMA.FTZ R48, R106, R48, -R43 ;  /* 0x000000306a307223 */ /* 0x000fe4000001082b */
[----:B------:R-:W-:Y:S02]  /*5bc0*/  FFMA.FTZ R135, R98, R52, R135 ;  /* 0x0000003462877223 */ /* 0x000fe40000010087 */
[----:B------:R-:W-:Y:S02]  /*5bd0*/  FADD.FTZ R47, R108, R47 ;  /* 0x0000002f6c2f7221 */ /* 0x000fe40000010000 */
[----:B------:R-:W-:Y:S02]  /*5be0*/  FMUL.FTZ R49, R97, R51 ;  /* 0x0000003361317220 */ /* 0x000fe40000410000 */
[----:B------:R-:W-:-:S02]  /*5bf0*/  FADD.FTZ R48, R107, R48 ;  /* 0x000000306b307221 */ /* 0x000fc40000010000 */
[----:B------:R-:W-:Y:S02]  /*5c00*/  FMUL.FTZ R52, R97, R135 ;  /* 0x0000008761347220 */ /* 0x000fe40000410000 */
[C---:B------:R-:W-:Y:S02]  /*5c10*/  FMUL.FTZ R43, R105.reuse, R47 ;  /* 0x0000002f692b7220 */ /* 0x040fe40000410000 */
[----:B------:R-:W-:Y:S02]  /*5c20*/  FFMA.FTZ R135, R94, R135, R49 ;  /* 0x000000875e877223 */ /* 0x000fe40000010031 */
[-C--:B------:R-:W-:Y:S02]  /*5c30*/  FMUL.FTZ R49, R105, R48.reuse ;  /* 0x0000003069317220 */ /* 0x080fe40000410000 */
[----:B------:R-:W-:Y:S02]  /*5c40*/  FFMA.FTZ R48, R102, R48, -R43 ;  /* 0x0000003066307223 */ /* 0x000fe4000001082b */
[----:B------:R-:W-:-:S02]  /*5c50*/  FFMA.FTZ R52, R94, R51, -R52 ;  /* 0x000000335e347223 */ /* 0x000fc40000010834 */
[C---:B------:R-:W-:Y:S02]  /*5c60*/  FMUL.FTZ R43, R133.reuse, R135 ;  /* 0x00000087852b7220 */ /* 0x040fe40000410000 */
[----:B------:R-:W-:Y:S02]  /*5c70*/  FFMA.FTZ R49, R102, R47, R49 ;  /* 0x0000002f66317223 */ /* 0x000fe40000010031 */
[-C--:B------:R-:W-:Y:S02]  /*5c80*/  FFMA.FTZ R47, R130, R52.reuse, -R43 ;  /* 0x00000034822f7223 */ /* 0x080fe4000001082b */
[----:B------:R-:W-:Y:S02]  /*5c90*/  FMUL.FTZ R52, R133, R52 ;  /* 0x0000003485347220 */ /* 0x000fe40000410000 */
[----:B------:R-:W-:Y:S02]  /*5ca0*/  FADD.FTZ R49, R104, R49 ;  /* 0x0000003168317221 */ /* 0x000fe40000010000 */
[----:B------:R-:W-:-:S02]  /*5cb0*/  FADD.FTZ R48, R103, R48 ;  /* 0x0000003067307221 */ /* 0x000fc40000010000 */
[----:B------:R-:W-:Y:S02]  /*5cc0*/  FFMA.FTZ R52, R130, R135, R52 ;  /* 0x0000008782347223 */ /* 0x000fe40000010034 */
[----:B------:R-:W-:Y:S02]  /*5cd0*/  FMUL.FTZ R43, R101, R49 ;  /* 0x00000031652b7220 */ /* 0x000fe40000410000 */
[----:B------:R-:W-:Y:S02]  /*5ce0*/  FMUL.RZ R137, R41, 0.15915493667125701904 ;  /* 0x3e22f98329897820 */ /* 0x000fe4000040c000 */
[----:B------:R-:W-:Y:S02]  /*5cf0*/  FMUL.FTZ R44, R101, R48 ;  /* 0x00000030652c7220 */ /* 0x000fe40000410000 */
[----:B------:R-:W-:Y:S02]  /*5d00*/  FMUL.FTZ R41, R129, R52 ;  /* 0x0000003481297220 */ /* 0x000fe40000410000 */
[----:B------:R-:W-:-:S02]  /*5d10*/  FFMA.FTZ R48, R98, R48, -R43 ;  /* 0x0000003062307223 */ /* 0x000fc4000001082b */
[----:B------:R-:W-:Y:S02]  /*5d20*/  FFMA.FTZ R49, R98, R49, R44 ;  /* 0x0000003162317223 */ /* 0x000fe4000001002c */
[-C--:B------:R-:W-:Y:S02]  /*5d30*/  FFMA.FTZ R51, R126, R47.reuse, -R41 ;  /* 0x0000002f7e337223 */ /* 0x080fe40000010829 */
[----:B------:R-:W-:Y:S02]  /*5d40*/  FADD.FTZ R41, R99, R48 ;  /* 0x0000003063297221 */ /* 0x000fe40000010000 */
[----:B------:R-:W-:Y:S01]  /*5d50*/  FADD.FTZ R49, R100, R49 ;  /* 0x0000003164317221 */ /* 0x000fe20000010000 */
[----:B------:R-:W0:Y:S01]  /*5d60*/  LDS R48, [R40.X4+0x54] ;  /* 0x0000540028307984 */ /* 0x000e220000004800 */
[----:B------:R-:W-:Y:S02]  /*5d70*/  FMUL.FTZ R135, R129, R47 ;  /* 0x0000002f81877220 */ /* 0x000fe40000410000 */
[----:B------:R-:W-:-:S02]  /*5d80*/  FMUL.FTZ R47, R97, R41 ;  /* 0x00000029612f7220 */ /* 0x000fc40000410000 */
[-C--:B------:R-:W-:Y:S02]  /*5d90*/  FMUL.FTZ R43, R97, R49.reuse ;  /* 0x00000031612b7220 */ /* 0x080fe40000410000 */
[C---:B------:R-:W-:Y:S02]  /*5da0*/  FFMA.FTZ R47, R94.reuse, R49, R47 ;  /* 0x000000315e2f7223 */ /* 0x040fe4000001002f */
[----:B------:R-:W-:Y:S02]  /*5db0*/  FFMA.FTZ R44, R94, R41, -R43 ;  /* 0x000000295e2c7223 */ /* 0x000fe4000001082b */
[----:B------:R-:W-:Y:S02]  /*5dc0*/  FFMA.FTZ R54, R126, R52, R135 ;  /* 0x000000347e367223 */ /* 0x000fe40000010087 */
[----:B------:R-:W-:Y:S01]  /*5dd0*/  FADD.FTZ R47, R96, R47 ;  /* 0x0000002f602f7221 */ /* 0x000fe20000010000 */
[----:B------:R-:W1:Y:S01]  /*5de0*/  LDS R52, [R40.X4+0x50] ;  /* 0x0000500028347984 */ /* 0x000e620000004800 */
[----:B------:R-:W-:Y:S01]  /*5df0*/  FSEL R135, R46, 1, !P5 ;  /* 0x3f8000002e877808 */ /* 0x000fe20006800000 */
[----:B------:R-:W-:-:S02]  /*5e00*/  FADD.FTZ R41, R95, R44 ;  /* 0x0000002c5f297221 */ /* 0x000fc40000010000 */
[----:B------:R-:W-:Y:S01]  /*5e10*/  FMUL.FTZ R46, R133, R47 ;  /* 0x0000002f852e7220 */ /* 0x000fe20000410000 */
[----:B------:R-:W-:Y:S01]  /*5e20*/  MUFU.EX2 R154, R154 ;  /* 0x0000009a009a7308 */ /* 0x000fe20000000800 */
[----:B------:R-:W-:Y:S01]  /*5e30*/  FMUL.FTZ R136, R136, R134 ;  /* 0x0000008688887220 */ /* 0x000fe20000410000 */
[----:B------:R-:W-:Y:S01]  /*5e40*/  FSEL R134, R45, RZ, !P5 ;  /* 0x000000ff2d867208 */ /* 0x000fe20006800000 */
[-C--:B------:R-:W-:Y:S02]  /*5e50*/  FMUL.FTZ R49, R133, R41.reuse ;  /* 0x0000002985317220 */ /* 0x080fe40000410000 */
[C---:B------:R-:W-:Y:S02]  /*5e60*/  FFMA.FTZ R46, R130.reuse, R41, -R46 ;  /* 0x00000029822e7223 */ /* 0x040fe4000001082e */
[----:B------:R-:W2:Y:S01]  /*5e70*/  LDS R41, [R40.X4+0x58] ;  /* 0x0000580028297984 */ /* 0x000ea20000004800 */
[----:B------:R-:W3:Y:S01]  /*5e80*/  MUFU.COS R155, R137 ;  /* 0x00000089009b7308 */ /* 0x000ee20000000000 */
[----:B------:R-:W-:-:S07]  /*5e90*/  FFMA.FTZ R49, R130, R47, R49 ;  /* 0x0000002f82317223 */ /* 0x000fce0000010031 */
[----:B------:R4:W0:Y:S01]  /*5ea0*/  MUFU.SIN R45, R137 ;  /* 0x00000089002d7308 */ /* 0x0008220000000400 */
[----:B------:R-:W-:Y:S01]  /*5eb0*/  FMUL.FTZ R43, R134, R51 ;  /* 0x00000033862b7220 */ /* 0x000fe20000410000 */
[----:B------:R-:W1:Y:S01]  /*5ec0*/  LDS R47, [R40.X4+0x5c] ;  /* 0x00005c00282f7984 */ /* 0x000e620000004800 */
[----:B------:R-:W-:Y:S01]  /*5ed0*/  FSEL R136, R136, RZ, !P6 ;  /* 0x000000ff88887208 */ /* 0x000fe20007000000 */
[----:B------:R-:W-:Y:S02]  /*5ee0*/  FADD.FTZ R46, R131, R46 ;  /* 0x0000002e832e7221 */ /* 0x000fe40000010000 */
[-C--:B------:R-:W-:Y:S02]  /*5ef0*/  FMUL.FTZ R44, R134, R54.reuse ;  /* 0x00000036862c7220 */ /* 0x080fe40000410000 */
[----:B------:R-:W-:Y:S01]  /*5f00*/  FFMA.FTZ R43, R135, R54, R43 ;  /* 0x00000036872b7223 */ /* 0x000fe2000001002b */
[----:B----4-:R-:W-:Y:S01]  /*5f10*/  FSEL R137, R42, 1, !P6 ;  /* 0x3f8000002a897808 */ /* 0x010fe20007000000 */
[----:B------:R-:W-:-:S02]  /*5f20*/  FADD.FTZ R49, R132, R49 ;  /* 0x0000003184317221 */ /* 0x000fc40000010000 */
[----:B------:R-:W-:Y:S02]  /*5f30*/  FMUL.FTZ R42, R129, R46 ;  /* 0x0000002e812a7220 */ /* 0x000fe40000410000 */
[----:B------:R-:W-:Y:S02]  /*5f40*/  FFMA.FTZ R44, R135, R51, -R44 ;  /* 0x00000033872c7223 */ /* 0x000fe4000001082c */
[----:B------:R-:W-:Y:S02]  /*5f50*/  FMUL.FTZ R54, R136, R43 ;  /* 0x0000002b88367220 */ /* 0x000fe40000410000 */
[C---:B---3--:R-:W-:Y:S02]  /*5f60*/  FMUL.FTZ R155, R154.reuse, R155 ;  /* 0x0000009b9a9b7220 */ /* 0x048fe40000410000 */
[----:B0-----:R-:W-:Y:S02]  /*5f70*/  FMUL.FTZ R154, R154, R45 ;  /* 0x0000002d9a9a7220 */ /* 0x001fe40000410000 */
[----:B------:R-:W-:-:S02]  /*5f80*/  FMUL.FTZ R51, R129, R49 ;  /* 0x0000003181337220 */ /* 0x000fc40000410000 */
[----:B------:R-:W-:Y:S02]  /*5f90*/  FFMA.FTZ R45, R126, R49, R42 ;  /* 0x000000317e2d7223 */ /* 0x000fe4000001002a */
[-C--:B------:R-:W-:Y:S01]  /*5fa0*/  FFMA.FTZ R49, R137, R44.reuse, -R54 ;  /* 0x0000002c89317223 */ /* 0x080fe20000010836 */
[----:B------:R-:W-:Y:S01]  /*5fb0*/  LDS R42, [R40.X4+0x64] ;  /* 0x00006400282a7984 */ /* 0x000fe20000004800 */
[----:B------:R-:W-:-:S03]  /*5fc0*/  FMUL.FTZ R54, R136, R44 ;  /* 0x0000002c88367220 */ /* 0x000fc60000410000 */
[----:B------:R-:W0:Y:S01]  /*5fd0*/  LDS R44, [R40.X4+0x60] ;  /* 0x00006000282c7984 */ /* 0x000e220000004800 */
[----:B------:R-:W-:Y:S02]  /*5fe0*/  FFMA.FTZ R46, R126, R46, -R51 ;  /* 0x0000002e7e2e7223 */ /* 0x000fe40000010833 */
[----:B------:R-:W-:Y:S02]  /*5ff0*/  FMUL.FTZ R48, R7, R48 ;  /* 0x0000003007307220 */ /* 0x000fe40000410000 */
[----:B------:R-:W-:Y:S02]  /*6000*/  FADD.FTZ R46, R127, R46 ;  /* 0x0000002e7f2e7221 */ /* 0x000fe40000010000 */
[----:B------:R-:W-:Y:S02]  /*6010*/  FADD.FTZ R45, R128, R45 ;  /* 0x0000002d802d7221 */ /* 0x000fe40000010000 */
[----:B------:R-:W-:Y:S02]  /*6020*/  FFMA.FTZ R143, R137, R43, R54 ;  /* 0x0000002b898f7223 */ /* 0x000fe40000010036 */
[----:B------:R-:W-:Y:S01]  /*6030*/  FMUL.FTZ R54, R134, R46 ;  /* 0x0000002e86367220 */ /* 0x000fe20000410000 */
[----:B------:R-:W-:Y:S01]  /*6040*/  FSEL R139, R48, RZ, !P5 ;  /* 0x000000ff308b7208 */ /* 0x000fe20006800000 */
[----:B-1----:R-:W-:Y:S01]  /*6050*/  FMUL.FTZ R52, R7, R52 ;  /* 0x0000003407347220 */ /* 0x002fe20000410000 */
[----:B------:R-:W-:Y:S01]  /*6060*/  FSEL R138, R138, RZ, !P0 ;  /* 0x000000ff8a8a7208 */ /* 0x000fe20004000000 */
[-C--:B------:R-:W-:Y:S01]  /*6070*/  FMUL.FTZ R51, R134, R45.reuse ;  /* 0x0000002d86337220 */ /* 0x080fe20000410000 */
[----:B------:R-:W-:Y:S01]  /*6080*/  FSEL R140, R55, 1, !P0 ;  /* 0x3f800000378c7808 */ /* 0x000fe20004000000 */
[----:B------:R-:W-:Y:S01]  /*6090*/  FFMA.FTZ R54, R135, R45, R54 ;  /* 0x0000002d87367223 */ /* 0x000fe20000010036 */
[----:B------:R-:W-:Y:S01]  /*60a0*/  LDS R43, [R40.X4+0x6c] ;  /* 0x00006c00282b7984 */ /* 0x000fe20000004800 */
[----:B------:R-:W-:-:S03]  /*60b0*/  FSEL R141, R52, RZ, !P5 ;  /* 0x000000ff348d7208 */ /* 0x000fc60006800000 */
[----:B------:R-:W1:Y:S01]  /*60c0*/  LDS R45, [R40.X4+0x68] ;  /* 0x00006800282d7984 */ /* 0x000e620000004800 */
[----:B------:R-:W-:Y:S02]  /*60d0*/  FFMA.FTZ R46, R135, R46, -R51 ;  /* 0x0000002e872e7223 */ /* 0x000fe40000010833 */
[----:B------:R-:W-:Y:S02]  /*60e0*/  FADD.FTZ R54, R139, R54 ;  /* 0x000000368b367221 */ /* 0x000fe40000010000 */
[----:B------:R-:W-:Y:S02]  /*60f0*/  FMUL.FTZ R51, R138, R143 ;  /* 0x0000008f8a337220 */ /* 0x000fe40000410000 */
[----:B--2---:R-:W-:Y:S02]  /*6100*/  FMUL.FTZ R41, R6, R41 ;  /* 0x0000002906297220 */ /* 0x004fe40000410000 */
[----:B------:R-:W-:Y:S02]  /*6110*/  FMUL.FTZ R52, R138, R49 ;  /* 0x000000318a347220 */ /* 0x000fe40000410000 */
[----:B------:R-:W-:-:S02]  /*6120*/  FADD.FTZ R46, R141, R46 ;  /* 0x0000002e8d2e7221 */ /* 0x000fc40000010000 */
[----:B------:R-:W-:Y:S01]  /*6130*/  FMUL.FTZ R48, R136, R54 ;  /* 0x0000003688307220 */ /* 0x000fe20000410000 */
[----:B------:R-:W-:Y:S01]  /*6140*/  FSEL R144, R41, RZ, !P6 ;  /* 0x000000ff29907208 */ /* 0x000fe20007000000 */
[----:B------:R-:W-:Y:S02]  /*6150*/  FFMA.FTZ R51, R140, R49, -R51 ;  /* 0x000000318c337223 */ /* 0x000fe40000010833 */
[----:B------:R-:W-:Y:S02]  /*6160*/  FMUL.FTZ R47, R6, R47 ;  /* 0x0000002f062f7220 */ /* 0x000fe40000410000 */
[----:B------:R-:W-:Y:S02]  /*6170*/  FFMA.FTZ R49, R140, R143, R52 ;  /* 0x0000008f8c317223 */ /* 0x000fe40000010034 */
[-C--:B------:R-:W-:Y:S02]  /*6180*/  FMUL.FTZ R52, R136, R46.reuse ;  /* 0x0000002e88347220 */ /* 0x080fe40000410000 */
[----:B------:R-:W-:Y:S01]  /*6190*/  FFMA.FTZ R55, R137, R46, -R48 ;  /* 0x0000002e89377223 */ /* 0x000fe20000010830 */
[----:B------:R-:W-:Y:S01]  /*61a0*/  FSEL R143, R50, 1, !P1 ;  /* 0x3f800000328f7808 */ /* 0x000fe20004800000 */
[----:B------:R-:W2:Y:S01]  /*61b0*/  LDS R48, [R40.X4+0x74] ;  /* 0x0000740028307984 */ /* 0x000ea20000004800 */
[----:B------:R-:W-:Y:S01]  /*61c0*/  FMUL.FTZ R50, R142, R49 ;  /* 0x000000318e327220 */ /* 0x000fe20000410000 */
[----:B------:R-:W-:Y:S01]  /*61d0*/  FSEL R145, R47, RZ, !P6 ;  /* 0x000000ff2f917208 */ /* 0x000fe20007000000 */
[----:B------:R-:W-:Y:S01]  /*61e0*/  FFMA.FTZ R52, R137, R54, R52 ;  /* 0x0000003689347223 */ /* 0x000fe20000010034 */
[----:B------:R-:W3:Y:S01]  /*61f0*/  LDS R46, [R40.X4+0x70] ;  /* 0x00007000282e7984 */ /* 0x000ee20000004800 */
[----:B------:R-:W-:-:S02]  /*6200*/  FADD.FTZ R55, R144, R55 ;  /* 0x0000003790377221 */ /* 0x000fc40000010000 */
[----:B------:R-:W-:Y:S02]  /*6210*/  FFMA.FTZ R41, R143, R51, -R50 ;  /* 0x000000338f297223 */ /* 0x000fe40000010832 */
[----:B------:R-:W-:Y:S02]  /*6220*/  FADD.FTZ R47, R145, R52 ;  /* 0x00000034912f7221 */ /* 0x000fe40000010000 */
[----:B------:R-:W-:Y:S02]  /*6230*/  FMUL.FTZ R50, R138, R55 ;  /* 0x000000378a327220 */ /* 0x000fe40000410000 */
[----:B------:R-:W-:Y:S02]  /*6240*/  FMUL.FTZ R52, R142, R51 ;  /* 0x000000338e347220 */ /* 0x000fe40000410000 */
[----:B0-----:R-:W-:Y:S02]  /*6250*/  FMUL.FTZ R44, R5, R44 ;  /* 0x0000002c052c7220 */ /* 0x001fe40000410000 */
[----:B------:R-:W-:-:S02]  /*6260*/  FFMA.FTZ R51, R140, R47, R50 ;  /* 0x0000002f8c337223 */ /* 0x000fc40000010032 */
[----:B------:R-:W-:Y:S02]  /*6270*/  FMUL.FTZ R42, R5, R42 ;  /* 0x0000002a052a7220 */ /* 0x000fe40000410000 */
[----:B------:R-:W-:Y:S01]  /*6280*/  FMUL.FTZ R47, R138, R47 ;  /* 0x0000002f8a2f7220 */ /* 0x000fe20000410000 */
[----:B------:R-:W-:Y:S02]  /*6290*/  FSEL R147, R44, RZ, !P0 ;  /* 0x000000ff2c937208 */ /* 0x000fe40004000000 */
[----:B------:R-:W-:Y:S01]  /*62a0*/  FSEL R146, R42, RZ, !P0 ;  /* 0x000000ff2a927208 */ /* 0x000fe20004000000 */
[----:B------:R-:W-:Y:S02]  /*62b0*/  FFMA.FTZ R44, R140, R55, -R47 ;  /* 0x000000378c2c7223 */ /* 0x000fe4000001082f */
[----:B------:R-:W-:Y:S01]  /*62c0*/  FFMA.FTZ R42, R143, R49, R52 ;  /* 0x000000318f2a7223 */ /* 0x000fe20000010034 */
[----:B------:R-:W0:Y:S04]  /*62d0*/  LDS R47, [R40.X4+0x78] ;  /* 0x00007800282f7984 */ /* 0x000e280000004800 */
[----:B------:R4:W0:Y:S01]  /*62e0*/  LDS R49, [R40.X4+0x7c] ;  /* 0x00007c0028317984 */ /* 0x0008220000004800 */
[----:B------:R-:W-:-:S02]  /*62f0*/  FADD.FTZ R51, R146, R51 ;  /* 0x0000003392337221 */ /* 0x000fc40000010000 */
[----:B-1----:R-:W-:Y:S02]  /*6300*/  FMUL.FTZ R45, R4, R45 ;  /* 0x0000002d042d7220 */ /* 0x002fe40000410000 */
[----:B------:R-:W-:Y:S02]  /*6310*/  FADD.FTZ R44, R147, R44 ;  /* 0x0000002c932c7221 */ /* 0x000fe40000010000 */
[----:B------:R-:W-:Y:S01]  /*6320*/  FMUL.FTZ R50, R142, R51 ;  /* 0x000000338e327220 */ /* 0x000fe20000410000 */
[----:B------:R-:W-:Y:S01]  /*6330*/  FSEL R148, R45, RZ, !P1 ;  /* 0x000000ff2d947208 */ /* 0x000fe20004800000 */
[----:B------:R-:W-:Y:S02]  /*6340*/  FMUL.FTZ R43, R4, R43 ;  /* 0x0000002b042b7220 */ /* 0x000fe40000410000 */
[-C--:B------:R-:W-:Y:S02]  /*6350*/  FFMA.FTZ R53, R143, R44.reuse, -R50 ;  /* 0x0000002c8f357223 */ /* 0x080fe40000010832 */
[----:B------:R-:W-:Y:S01]  /*6360*/  FMUL.FTZ R44, R142, R44 ;  /* 0x0000002c8e2c7220 */ /* 0x000fe20000410000 */
[----:B------:R-:W-:Y:S01]  /*6370*/  FSEL R149, R43, RZ, !P1 ;  /* 0x000000ff2b957208 */ /* 0x000fe20004800000 */
[----:B------:R-:W-:-:S02]  /*6380*/  FADD.FTZ R53, R148, R53 ;  /* 0x0000003594357221 */ /* 0x000fc40000010000 */
[----:B------:R-:W-:Y:S02]  /*6390*/  FFMA.FTZ R44, R143, R51, R44 ;  /* 0x000000338f2c7223 */ /* 0x000fe4000001002c */
[----:B--2---:R-:W-:Y:S02]  /*63a0*/  FMUL.FTZ R48, R3, R48 ;  /* 0x0000003003307220 */ /* 0x004fe40000410000 */
[----:B------:R-:W-:Y:S02]  /*63b0*/  FADD.FTZ R44, R149, R44 ;  /* 0x0000002c952c7221 */ /* 0x000fe40000010000 */
[----:B----4-:R-:W-:Y:S01]  /*63c0*/  FMUL.FTZ R40, R150, R53 ;  /* 0x0000003596287220 */ /* 0x010fe20000410000 */
[----:B------:R-:W-:Y:S01]  /*63d0*/  FSEL R152, R48, RZ, !P2 ;  /* 0x000000ff30987208 */ /* 0x000fe20005000000 */
[----:B---3--:R-:W-:Y:S02]  /*63e0*/  FMUL.FTZ R46, R3, R46 ;  /* 0x0000002e032e7220 */ /* 0x008fe40000410000 */
[----:B------:R-:W-:-:S02]  /*63f0*/  FFMA.FTZ R43, R151, R44, R40 ;  /* 0x0000002c972b7223 */ /* 0x000fc40000010028 */
[----:B------:R-:W-:Y:S01]  /*6400*/  FMUL.FTZ R44, R150, R44 ;  /* 0x0000002c962c7220 */ /* 0x000fe20000410000 */
[----:B------:R-:W-:Y:S01]  /*6410*/  FSEL R153, R46, RZ, !P2 ;  /* 0x000000ff2e997208 */ /* 0x000fe20005000000 */
[----:B------:R-:W-:Y:S01]  /*6420*/  FADD.FTZ R43, R152, R43 ;  /* 0x0000002b982b7221 */ /* 0x000fe20000010000 */
[----:B------:R-:W-:Y:S01]  /*6430*/  FSEL R154, R154, RZ, !P4 ;  /* 0x000000ff9a9a7208 */ /* 0x000fe20006000000 */
[----:B------:R-:W-:Y:S01]  /*6440*/  FFMA.FTZ R44, R151, R53, -R44 ;  /* 0x00000035972c7223 */ /* 0x000fe2000001082c */
[----:B------:R-:W-:-:S03]  /*6450*/  FSEL R155, R155, 1, !P4 ;  /* 0x3f8000009b9b7808 */ /* 0x000fc60006000000 */
[----:B------:R-:W-:Y:S02]  /*6460*/  FADD.FTZ R44, R153, R44 ;  /* 0x0000002c992c7221 */ /* 0x000fe40000010000 */
[----:B------:R-:W-:Y:S02]  /*6470*/  FMUL.FTZ R40, R154, R43 ;  /* 0x0000002b9a287220 */ /* 0x000fe40000410000 */
[C---:B0-----:R-:W-:Y:S02]  /*6480*/  FMUL.FTZ R47, R2.reuse, R47 ;  /* 0x0000002f022f7220 */ /* 0x041fe40000410000 */
[----:B------:R-:W-:Y:S02]  /*6490*/  FFMA.FTZ R50, R155, R44, -R40 ;  /* 0x0000002c9b327223 */ /* 0x000fe40000010828 */
[----:B------:R-:W-:Y:S02]  /*64a0*/  FMUL.FTZ R49, R2, R49 ;  /* 0x0000003102317220 */ /* 0x000fe40000410000 */
[----:B------:R-:W-:-:S02]  /*64b0*/  FMUL.FTZ R40, R150, R41 ;  /* 0x0000002996287220 */ /* 0x000fc40000410000 */
[----:B------:R-:W-:Y:S01]  /*64c0*/  FMUL.FTZ R44, R154, R44 ;  /* 0x0000002c9a2c7220 */ /* 0x000fe20000410000 */
[----:B------:R-:W-:Y:S01]  /*64d0*/  FSEL R157, R47, RZ, !P4 ;  /* 0x000000ff2f9d7208 */ /* 0x000fe20006000000 */
[-C--:B------:R-:W-:Y:S01]  /*64e0*/  FFMA.FTZ R40, R151, R42.reuse, R40 ;  /* 0x0000002a97287223 */ /* 0x080fe20000010028 */
[----:B------:R-:W-:Y:S01]  /*64f0*/  FSEL R156, R49, RZ, !P4 ;  /* 0x000000ff319c7208 */ /* 0x000fe20006000000 */
[----:B------:R-:W-:Y:S02]  /*6500*/  FFMA.FTZ R43, R155, R43, R44 ;  /* 0x0000002b9b2b7223 */ /* 0x000fe4000001002c */
[----:B------:R-:W-:Y:S02]  /*6510*/  FMUL.FTZ R42, R150, R42 ;  /* 0x0000002a962a7220 */ /* 0x000fe40000410000 */
[----:B------:R-:W-:Y:S02]  /*6520*/  FADD.FTZ R50, R157, R50 ;  /* 0x000000329d327221 */ /* 0x000fe40000010000 */
        /* <DEDUP_REMOVED lines=16> */
[----:B--2---:R-:W-:Y:S02]  /*6630*/  FMUL.FTZ R42, R40, R45 ;  /* 0x0000002d282a7220 */ /* 0x004fe40000410000 */
[----:B------:R-:W-:Y:S02]  /*6640*/  @P0 FADD.FTZ R50, R50, R43 ;  /* 0x0000002b32320221 */ /* 0x000fe40000010000 */
[-C--:B---3--:R-:W-:Y:S01]  /*6650*/  FMUL.FTZ R41, R40, R47.reuse ;  /* 0x0000002f28297220 */ /* 0x088fe20000410000 */
        /* <DEDUP_REMOVED lines=14> */
[C---:B--2---:R-:W-:Y:S01]  /*6740*/  FMUL.FTZ R44, R40.reuse, R41 ;  /* 0x00000029282c7220 */ /* 0x044fe20000410000 */
        /* <DEDUP_REMOVED lines=14> */
[C---:B--2---:R-:W-:Y:S02]  /*6830*/  FMUL.FTZ R44, R40.reuse, R41 ;  /* 0x00000029282c7220 */ /* 0x044fe40000410000 */
[-C--:B---3--:R-:W-:Y:S02]  /*6840*/  FMUL.FTZ R42, R40, R43.reuse ;  /* 0x0000002b282a7220 */ /* 0x088fe40000410000 */
[----:B------:R-:W-:Y:S02]  /*6850*/  @P0 FADD.FTZ R50, R50, R45 ;  /* 0x0000002d32320221 */ /* 0x000fe40000010000 */
[C---:B------:R-:W-:Y:S02]  /*6860*/  FFMA.FTZ R43, R48.reuse, R43, R44 ;  /* 0x0000002b302b7223 */ /* 0x040fe4000001002c */
[----:B------:R-:W-:Y:S01]  /*6870*/  @P0 FFMA.FTZ R48, R48, R41, -R42 ;  /* 0x0000002930300223 */ /* 0x000fe2000001082a */
[----:B------:R-:W0:Y:S02]  /*6880*/  SHFL.UP PT, R44, R51, 0x8, RZ ;  /* 0x05000000332c7989 */ /* 0x000e2400000e00ff */
[----:B------:R-:W-:-:S02]  /*6890*/  FSEL R43, R40, R43, !P0 ;  /* 0x0000002b282b7208 */ /* 0x000fc40004000000 */
[----:B------:R-:W1:Y:S04]  /*68a0*/  SHFL.UP PT, R42, R50, 0x8, RZ ;  /* 0x05000000322a7989 */ /* 0x000e6800000e00ff */
[----:B------:R-:W2:Y:S04]  /*68b0*/  SHFL.UP PT, R40, R48, 0x8, RZ ;  /* 0x0500000030287989 */ /* 0x000ea800000e00ff */
[----:B------:R-:W3:Y:S01]  /*68c0*/  SHFL.UP PT, R41, R43, 0x8, RZ ;  /* 0x050000002b297989 */ /* 0x000ee200000e00ff */
[----:B------:R-:W-:Y:S01]  /*68d0*/  ISETP.GE.AND P0, PT, R85, 0x8, PT ;  /* 0x000000085500780c */ /* 0x000fe20003f06270 */
[----:B0-----:R-:W-:-:S02]  /*68e0*/  FMUL.FTZ R45, R43, R44 ;  /* 0x0000002c2b2d7220 */ /* 0x001fc40000410000 */
[CC--:B-1----:R-:W-:Y:S02]  /*68f0*/  FMUL.FTZ R47, R43.reuse, R42.reuse ;  /* 0x0000002a2b2f7220 */ /* 0x0c2fe40000410000 */
[C---:B------:R-:W-:Y:S02]  /*6900*/  FFMA.FTZ R45, R48.reuse, R42, -R45 ;  /* 0x0000002a302d7223 */ /* 0x040fe4000001082d */
[----:B--2---:R-:W-:Y:S02]  /*6910*/  FMUL.FTZ R42, R43, R40 ;  /* 0x000000282b2a7220 */ /* 0x004fe40000410000 */
[----:B------:R-:W-:-:S04]  /*6920*/  FFMA.FTZ R44, R48, R44, R47 ;  /* 0x0000002c302c7223 */ /* 0x000fc8000001002f */
[----:B------:R-:W-:Y:S02]  /*6930*/  @P0 FADD.FTZ R50, R50, R45 ;  /* 0x0000002d32320221 */ /* 0x000fe40000010000 */
[CC--:B---3--:R-:W-:Y:S02]  /*6940*/  FFMA.FTZ R42, R48.reuse, R41.reuse, R42 ;  /* 0x00000029302a7223 */ /* 0x0c8fe4000001002a */
[----:B------:R-:W-:Y:S02]  /*6950*/  @P0 FADD.FTZ R51, R51, R44 ;  /* 0x0000002c33330221 */ /* 0x000fe40000010000 */
[C---:B------:R-:W-:Y:S01]  /*6960*/  FMUL.FTZ R41, R43.reuse, R41 ;  /* 0x000000292b297220 */ /* 0x040fe20000410000 */
[----:B------:R-:W0:Y:S01]  /*6970*/  SHFL.UP PT, R45, R50, 0x10, RZ ;  /* 0x06000000322d7989 */ /* 0x000e2200000e00ff */
[----:B------:R-:W-:Y:S02]  /*6980*/  FSEL R42, R43, R42, !P0 ;  /* 0x0000002a2b2a7208 */ /* 0x000fe40004000000 */
[----:B------:R-:W-:Y:S01]  /*6990*/  @P0 FFMA.FTZ R48, R48, R40, -R41 ;  /* 0x0000002830300223 */ /* 0x000fe20000010829 */
[----:B------:R-:W1:Y:S04]  /*69a0*/  SHFL.UP PT, R47, R51, 0x10, RZ ;  /* 0x06000000332f7989 */ /* 0x000e6800000e00ff */
[----:B------:R-:W2:Y:S04]  /*69b0*/  SHFL.UP PT, R41, R48, 0x10, RZ ;  /* 0x0600000030297989 */ /* 0x000ea800000e00ff */
[----:B------:R-:W3:Y:S01]  /*69c0*/  SHFL.UP PT, R43, R42, 0x10, RZ ;  /* 0x060000002a2b7989 */ /* 0x000ee200000e00ff */
[----:B------:R-:W-:-:S02]  /*69d0*/  ISETP.GE.AND P1, PT, R85, 0x10, PT ;  /* 0x000000105500780c */ /* 0x000fc40003f26270 */
[----:B------:R-:W-:Y:S02]  /*69e0*/  ISETP.NE.AND P2, PT, R85, 0x1f, PT ;  /* 0x0000001f5500780c */ /* 0x000fe40003f45270 */
[----:B------:R-:W-:Y:S01]  /*69f0*/  LOP3.LUT P0, RZ, R86, 0x1f, RZ, 0xc0, !PT ;  /* 0x0000001f56ff7812 */ /* 0x000fe2000780c0ff */
[C---:B0-----:R-:W-:Y:S02]  /*6a00*/  FMUL.FTZ R44, R42.reuse, R45 ;  /* 0x0000002d2a2c7220 */ /* 0x041fe40000410000 */
[-C--:B-1----:R-:W-:Y:S02]  /*6a10*/  FMUL.FTZ R40, R42, R47.reuse ;  /* 0x0000002f2a287220 */ /* 0x082fe40000410000 */
[C---:B------:R-:W-:Y:S02]  /*6a20*/  FFMA.FTZ R46, R48.reuse, R47, R44 ;  /* 0x0000002f302e7223 */ /* 0x040fe4000001002c */
[----:B------:R-:W-:Y:S02]  /*6a30*/  FFMA.FTZ R45, R48, R45, -R40 ;  /* 0x0000002d302d7223 */ /* 0x000fe40000010828 */
[----:B--2---:R-:W-:-:S02]  /*6a40*/  FMUL.FTZ R44, R42, R41 ;  /* 0x000000292a2c7220 */ /* 0x004fc40000410000 */
[-C--:B---3--:R-:W-:Y:S01]  /*6a50*/  FMUL.FTZ R40, R42, R43.reuse ;  /* 0x0000002b2a287220 */ /* 0x088fe20000410000 */
[----:B------:R-:W-:Y:S01]  /*6a60*/  ISETP.EQ.OR P0, PT, R83, RZ, P0 ;  /* 0x000000ff5300720c */ /* 0x000fe20000702670 */
[C---:B------:R-:W-:Y:S02]  /*6a70*/  FFMA.FTZ R49, R48.reuse, R43, R44 ;  /* 0x0000002b30317223 */ /* 0x040fe4000001002c */
[----:B------:R-:W-:Y:S01]  /*6a80*/  @P1 FFMA.FTZ R48, R48, R41, -R40 ;  /* 0x0000002930301223 */ /* 0x000fe20000010828 */
[----:B------:R-:W-:Y:S02]  /*6a90*/  @!P2 SHF.R.U32.HI R40, RZ, 0x1, R86 ;  /* 0x00000001ff28a819 */ /* 0x000fe40000011656 */
[----:B------:R-:W-:Y:S02]  /*6aa0*/  FSEL R49, R42, R49, !P1 ;  /* 0x000000312a317208 */ /* 0x000fe40004800000 */
[----:B------:R-:W-:Y:S02]  /*6ab0*/  @!P2 LOP3.LUT R44, R40, 0x7ffffff0, RZ, 0xc0, !PT ;  /* 0x7ffffff0282ca812 */ /* 0x000fe400078ec0ff */
[----:B------:R-:W-:-:S02]  /*6ac0*/  MOV R41, RZ ;  /* 0x000000ff00297202 */ /* 0x000fc40000000f00 */
[----:B------:R-:W-:Y:S02]  /*6ad0*/  MOV R40, 0x3f800000 ;  /* 0x3f80000000287802 */ /* 0x000fe40000000f00 */
[----:B------:R-:W-:Y:S02]  /*6ae0*/  MOV R42, RZ ;  /* 0x000000ff002a7202 */ /* 0x000fe40000000f00 */
[----:B------:R-:W-:Y:S01]  /*6af0*/  MOV R43, RZ ;  /* 0x000000ff002b7202 */ /* 0x000fe20000000f00 */
[----:B------:R-:W-:Y:S02]  /*6b00*/  @P1 FADD.FTZ R50, R50, R45 ;  /* 0x0000002d32321221 */ /* 0x000fe40000010000 */
[----:B------:R-:W-:-:S03]  /*6b10*/  @P1 FADD.FTZ R51, R51, R46 ;  /* 0x0000002e33331221 */ /* 0x000fc60000010000 */
[----:B------:R-:W-:Y:S04]  /*6b20*/  @!P0 LDS.128 R40, [R0.X16+0x2140] ;  /* 0x0021400000288984 */ /* 0x000fe8000000cc00 */
        /* <DEDUP_REMOVED lines=25> */
[C---:B--2---:R-:W-:Y:S02]  /*6cc0*/  @P0 FFMA.FTZ R45, R48.reuse, R45, R52 ;  /* 0x0000002d302d0223 */ /* 0x044fe40000010034 */
[CC--:B------:R-:W-:Y:S02]  /*6cd0*/  FMUL.FTZ R52, R49.reuse, R46.reuse ;  /* 0x0000002e31347220 */ /* 0x0c0fe40000410000 */
[-C--:B------:R-:W-:Y:S02]  /*6ce0*/  FMUL.FTZ R49, R49, R47.reuse ;  /* 0x0000002f31317220 */ /* 0x080fe40000410000 */
[C---:B------:R-:W-:Y:S02]  /*6cf0*/  FFMA.FTZ R52, R48.reuse, R47, R52 ;  /* 0x0000002f30347223 */ /* 0x040fe40000010034 */
[C---:B------:R-:W-:Y:S02]  /*6d00*/  FFMA.FTZ R49, R48.reuse, R46, -R49 ;  /* 0x0000002e30317223 */ /* 0x040fe40000010831 */
[----:B------:R-:W-:-:S02]  /*6d10*/  @P0 FFMA.FTZ R44, R48, R44, -R53 ;  /* 0x0000002c302c0223 */ /* 0x000fc40000010835 */
[----:B------:R-:W-:Y:S01]  /*6d20*/  @P0 FADD.FTZ R46, R50, R49 ;  /* 0x00000031322e0221 */ /* 0x000fe20000010000 */
[----:B------:R-:W-:Y:S01]  /*6d30*/  MOV R49, R45 ;  /* 0x0000002d00317202 */ /* 0x000fe20000000f00 */
[----:B0-----:R-:W-:Y:S01]  /*6d40*/  @P0 FADD.FTZ R47, R51, R52 ;  /* 0x00000034332f0221 */ /* 0x001fe20000010000 */
[----:B------:R-:W-:Y:S02]  /*6d50*/  MOV R48, R44 ;  /* 0x0000002c00307202 */ /* 0x000fe40000000f00 */
[----:B------:R-:W-:Y:S02]  /*6d60*/  MOV R50, R46 ;  /* 0x0000002e00327202 */ /* 0x000fe40000000f00 */
[----:B------:R-:W-:Y:S02]  /*6d70*/  MOV R51, R47 ;  /* 0x0000002f00337202 */ /* 0x000fe40000000f00 */
[----:B------:R-:W-:Y:S02]  /*6d80*/  MOV R47, R43 ;  /* 0x0000002b002f7202 */ /* 0x000fe40000000f00 */
[----:B------:R-:W-:-:S02]  /*6d90*/  MOV R46, R42 ;  /* 0x0000002a002e7202 */ /* 0x000fc40000000f00 */
[----:B------:R-:W-:Y:S02]  /*6da0*/  MOV R45, R41 ;  /* 0x00000029002d7202 */ /* 0x000fe40000000f00 */
[----:B------:R-:W-:Y:S01]  /*6db0*/  MOV R44, R40 ;  /* 0x00000028002c7202 */ /* 0x000fe20000000f00 */
[----:B------:R-:W-:Y:S05]  /*6dc0*/  BRA `(.L_x_911) ;  /* 0x0000010000007947 */ /* 0x000fea0003800000 */
.L_x_910:
[----:B-1----:R-:W-:Y:S01]  /*6dd0*/  ISETP.NE.AND P0, PT, R85, RZ, PT ;  /* 0x000000ff5500720c */ /* 0x002fe20003f05270 */
[----:B------:R-:W-:-:S04]  /*6de0*/  FMUL.FTZ R44, R160, R43 ;  /* 0x0000002ba02c7220 */ /* 0x000fc80000410000 */
[C---:B------:R-:W-:Y:S02]  /*6df0*/  FFMA.FTZ R45, R53.reuse, R42, -R44 ;  /* 0x0000002a352d7223 */ /* 0x040fe4000001082c */
[-C--:B------:R-:W-:Y:S02]  /*6e00*/  FMUL.FTZ R44, R160, R41.reuse ;  /* 0x00000029a02c7220 */ /* 0x080fe40000410000 */
[----:B------:R-:W-:Y:S02]  /*6e10*/  FADD.FTZ R46, R54, R45 ;  /* 0x0000002d362e7221 */ /* 0x000fe40000010000 */
[C---:B------:R-:W-:Y:S02]  /*6e20*/  FMUL.FTZ R54, R160.reuse, R40 ;  /* 0x00000028a0367220 */ /* 0x040fe40000410000 */
[----:B------:R1:W-:Y:S01]  /*6e30*/  @!P0 STS.128 [0x2130], R40 ;  /* 0x00213028ff008388 */ /* 0x0003e20000000c00 */
[----:B------:R-:W-:Y:S01]  /*6e40*/  FMUL.FTZ R160, R160, R42 ;  /* 0x0000002aa0a07220 */ /* 0x000fe20000410000 */
[-C--:B--2---:R-:W-:Y:S01]  /*6e50*/  @!P0 MOV R48, R40.reuse ;  /* 0x0000002800308202 */ /* 0x084fe20000000f00 */
[C---:B------:R-:W-:Y:S01]  /*6e60*/  FFMA.FTZ R44, R53.reuse, R40, -R44 ;  /* 0x00000028352c7223 */ /* 0x040fe2000001082c */
[----:B---3--:R-:W-:Y:S01]  /*6e70*/  @!P0 MOV R49, R41 ;  /* 0x0000002900318202 */ /* 0x008fe20000000f00 */
[C---:B------:R-:W-:Y:S01]  /*6e80*/  FFMA.FTZ R47, R53.reuse, R43, R160 ;  /* 0x0000002b352f7223 */ /* 0x040fe200000100a0 */
[----:B------:R-:W-:Y:S01]  /*6e90*/  @!P0 MOV R50, R42 ;  /* 0x0000002a00328202 */ /* 0x000fe20000000f00 */
[----:B------:R-:W-:Y:S01]  /*6ea0*/  FFMA.FTZ R45, R53, R41, R54 ;  /* 0x00000029352d7223 */ /* 0x000fe20000010036 */
[----:B0-----:R-:W-:Y:S01]  /*6eb0*/  @!P0 MOV R51, R43 ;  /* 0x0000002b00338202 */ /* 0x001fe20000000f00 */
[----:B------:R-:W-:-:S02]  /*6ec0*/  FADD.FTZ R47, R52, R47 ;  /* 0x0000002f342f7221 */ /* 0x000fc40000010000 */
.L_x_911:
[----:B------:R-:W-:Y:S05]  /*6ed0*/  BSYNC B0 ;  /* 0x0000000000007941 */ /* 0x000fea0003800000 */
.L_x_909:
[----:B------:R-:W-:Y:S01]  /*6ee0*/  BAR.SYNC.DEFER_BLOCKING 0x0 ;  /* 0x0000000000007b1d */ /* 0x000fe20000010000 */
[----:B------:R-:W-:-:S05]  /*6ef0*/  ISETP.NE.AND P0, PT, R86, RZ, PT ;  /* 0x000000ff5600720c */ /* 0x000fca0003f05270 */
[----:B------:R-:W-:Y:S08]  /*6f00*/  BSSY B0, `(.L_x_912) ;  /* 0x0000079000007945 */ /* 0x000ff00003800000 */
[----:B-1----:R-:W0:Y:S02]  /*6f10*/  @P0 LDS.64 R40, [0x2138] ;  /* 0x00213800ff280984 */ /* 0x002e240000000a00 */
        /* <DEDUP_REMOVED lines=119> */
.L_x_913:
[----:B------:R-:W-:Y:S05]  /*7690*/  BSYNC B0 ;  /* 0x0000000000007941 */ /* 0x000fea0003800000 */
.L_x_912:
        /* <DEDUP_REMOVED lines=52> */
.L_x_908:
[----:B------:R-:W2:Y:S04]  /*79e0*/  LDL R40, [R1+0xc] ;  /* 0x00000c0001287983 */ /* 0x000ea80000100800 */
[----:B------:R-:W-:Y:S01]  /*79f0*/  BAR.SYNC.DEFER_BLOCKING 0x0 ;  /* 0x0000000000007b1d */ /* 0x000fe20000010000 */
[----:B------:R-:W-:Y:S01]  /*7a00*/  ISETP.NE.AND P0, PT, R86, RZ, PT ;  /* 0x000000ff5600720c */ /* 0x000fe20003f05270 */
[----:B------:R-:W-:-:S04]  /*7a10*/  IMAD.WIDE.U32 R2, R87, c[0x0][0x200], RZ ;  /* 0x0000800057027a25 */ /* 0x000fc800078e00ff */
        /* <DEDUP_REMOVED lines=37> */
[----:B0-----:R-:W-:Y:S01]  /*7c70*/  ISETP.GE.AND P0, PT, R82, R25, PT ;  /* 0x000000195200720c */ /* 0x001fe20003f06270 */
[----:B--2---:R-:W-:-:S04]  /*7c80*/  IMAD R0, R40, c[0x0][0x200], RZ ;  /* 0x0000800028007a24 */ /* 0x004fc800078e02ff */
[----:B------:R-:W-:Y:S01]  /*7c90*/  IMAD R7, R87, c[0x0][0x204], R0 ;  /* 0x0000810057077a24 */ /* 0x000fe200078e0200 */
[----:B------:R-:W-:-:S04]  /*7ca0*/  SHF.R.S32.HI R0, RZ, 0x1f, R82 ;  /* 0x0000001fff007819 */ /* 0x000fc80000011452 */
[----:B------:R-:W-:-:S03]  /*7cb0*/  IADD3 R27, R3, R7, RZ ;  /* 0x00000007031b7210 */ /* 0x000fc60007ffe0ff */
[----:B------:R-:W-:Y:S05]  /*7cc0*/  @P0 BRA `(.L_x_916) ;  /* 0x000000c000000947 */ /* 0x000fea0003800000 */
[----:B------:R-:W-:Y:S01]  /*7cd0*/  SHF.L.U32 R5, R83, 0xa, RZ ;  /* 0x0000000a53057819 */ /* 0x000fe200000006ff */
[----:B------:R-:W-:-:S03]  /*7ce0*/  IMAD R6, R92, c[0x0][0x208], RZ ;  /* 0x000082005c067a24 */ /* 0x000fc600078e02ff */
[----:B------:R-:W-:-:S04]  /*7cf0*/  IADD3 R4, P0, R82, R5, RZ ;  /* 0x0000000552047210 */ /* 0x000fc80007f1e0ff */
[----:B------:R-:W-:-:S05]  /*7d00*/  LEA.HI.X.SX32 R5, R5, R0, 0x1, P0 ;  /* 0x0000000005057211 */ /* 0x000fca00000f0eff */
        /* <DEDUP_REMOVED lines=8> */
.L_x_916:
[----:B------:R-:W-:Y:S05]  /*7d90*/  BSYNC B0 ;  /* 0x0000000000007941 */ /* 0x000fea0003800000 */
.L_x_915:
[----:B------:R-:W2:Y:S04]  /*7da0*/  LDL.LU R14, [R1+0x8] ;  /* 0x00000800010e7983 */ /* 0x000ea80000300800 */
[----:B------:R-:W3:Y:S04]  /*7db0*/  LDL.LU R12, [R1] ;  /* 0x00000000010c7983 */ /* 0x000ee80000300800 */
[----:B0-----:R-:W4:Y:S01]  /*7dc0*/  LDL.LU R9, [R1+0x4] ;  /* 0x0000040001097983 */ /* 0x001f220000300800 */
[----:B------:R-:W-:Y:S02]  /*7dd0*/  LOP3.LUT R4, R82, 0x20, RZ, 0xfc, !PT ;  /* 0x0000002052047812 */ /* 0x000fe400078efcff */
[----:B------:R-:W-:-:S02]  /*7de0*/  MOV R3, R27 ;  /* 0x0000001b00037202 */ /* 0x000fc40000000f00 */
[----:B------:R-:W-:Y:S02]  /*7df0*/  LOP3.LUT R6, R82, 0x40, RZ, 0xfc, !PT ;  /* 0x0000004052067812 */ /* 0x000fe400078efcff */
[-C--:B------:R-:W-:Y:S01]  /*7e00*/  ISETP.GE.AND P3, PT, R4, R25.reuse, PT ;  /* 0x000000190400720c */ /* 0x080fe20003f66270 */
[----:B------:R-:W-:Y:S01]  /*7e10*/  IMAD R4, R92, c[0x0][0x208], RZ ;  /* 0x000082005c047a24 */ /* 0x000fe200078e02ff */
[----:B------:R-:W-:Y:S01]  /*7e20*/  SHF.L.U32 R5, R83, 0xa, RZ ;  /* 0x0000000a53057819 */ /* 0x000fe200000006ff */
[C---:B------:R-:W-:Y:S01]  /*7e30*/  IMAD.WIDE.U32 R2, R93.reuse, c[0x0][0x208], R2 ;  /* 0x000082005d027a25 */ /* 0x040fe200078e0002 */
[----:B------:R-:W-:Y:S02]  /*7e40*/  ISETP.GE.AND P4, PT, R6, R25, PT ;  /* 0x000000190600720c */ /* 0x000fe40003f86270 */
[----:B------:R-:W-:Y:S01]  /*7e50*/  SHF.R.S32.HI R7, RZ, 0x1f, R5 ;  /* 0x0000001fff077819 */ /* 0x000fe20000011405 */
[----:B------:R-:W-:Y:S01]  /*7e60*/  IMAD R6, R93, c[0x0][0x20c], R4 ;  /* 0x000083005d067a24 */ /* 0x000fe200078e0204 */
[----:B------:R-:W-:-:S02]  /*7e70*/  IADD3 R4, P1, R5, R2, RZ ;  /* 0x0000000205047210 */ /* 0x000fc40007f3e0ff */
[C---:B------:R-:W-:Y:S02]  /*7e80*/  LEA R5, P0, R82.reuse, c[0x0][0x258], 0x2 ;  /* 0x0000960052057a11 */ /* 0x040fe400078010ff */
[C---:B------:R-:W-:Y:S02]  /*7e90*/  LOP3.LUT R8, R82.reuse, 0x60, RZ, 0xfc, !PT ;  /* 0x0000006052087812 */ /* 0x040fe400078efcff */
[C---:B------:R-:W-:Y:S02]  /*7ea0*/  LEA.HI.X R0, R82.reuse, c[0x0][0x25c], R0, 0x2, P0 ;  /* 0x0000970052007a11 */ /* 0x040fe400000f1400 */
[----:B------:R-:W-:Y:S02]  /*7eb0*/  LOP3.LUT R10, R82, 0x80, RZ, 0xfc, !PT ;  /* 0x00000080520a7812 */ /* 0x000fe400078efcff */
[----:B------:R-:W-:Y:S02]  /*7ec0*/  IADD3.X R3, R7, R6, R3, P1, !PT ;  /* 0x0000000607037210 */ /* 0x000fe40000ffe403 */
[----:B------:R-:W-:-:S02]  /*7ed0*/  LEA R2, P0, R4, R5, 0x2 ;  /* 0x0000000504027211 */ /* 0x000fc400078010ff */
[-C--:B------:R-:W-:Y:S02]  /*7ee0*/  ISETP.GE.AND P5, PT, R8, R25.reuse, PT ;  /* 0x000000190800720c */ /* 0x080fe40003fa6270 */
[----:B------:R-:W-:Y:S02]  /*7ef0*/  LOP3.LUT R6, R82, 0xa0, RZ, 0xfc, !PT ;  /* 0x000000a052067812 */ /* 0x000fe400078efcff */
[-C--:B------:R-:W-:Y:S02]  /*7f00*/  ISETP.GE.AND P6, PT, R10, R25.reuse, PT ;  /* 0x000000190a00720c */ /* 0x080fe40003fc6270 */
[----:B------:R-:W-:Y:S02]  /*7f10*/  LEA.HI.X R3, R4, R0, R3, 0x2, P0 ;  /* 0x0000000004037211 */ /* 0x000fe400000f1403 */
[----:B------:R-:W-:Y:S02]  /*7f20*/  LOP3.LUT R8, R82, 0xc0, RZ, 0xfc, !PT ;  /* 0x000000c052087812 */ /* 0x000fe400078efcff */
[----:B------:R-:W-:Y:S01]  /*7f30*/  ISETP.GE.AND P0, PT, R6, R25, PT ;  /* 0x000000190600720c */ /* 0x000fe20003f06270 */
[----:B------:R0:W-:Y:S01]  /*7f40*/  @!P3 STG.E [R2.64+0x80], R161 ;  /* 0x000080a10200b986 */ /* 0x0001e2000c101904 */
[----:B------:R-:W-:-:S02]  /*7f50*/  LOP3.LUT R0, R82, 0x100, RZ, 0xfc, !PT ;  /* 0x0000010052007812 */ /* 0x000fc400078efcff */
[----:B------:R-:W-:Y:S01]  /*7f60*/  LOP3.LUT R10, R82, 0xe0, RZ, 0xfc, !PT ;  /* 0x000000e0520a7812 */ /* 0x000fe200078efcff */
[----:B------:R0:W-:Y:S01]  /*7f70*/  @!P4 STG.E [R2.64+0x100], R159 ;  /* 0x0001009f0200c986 */ /* 0x0001e2000c101904 */
[-C--:B------:R-:W-:Y:S02]  /*7f80*/  ISETP.GE.AND P1, PT, R8, R25.reuse, PT ;  /* 0x000000190800720c */ /* 0x080fe40003f26270 */
        /* <DEDUP_REMOVED lines=9> */
[-C--:B------:R-:W-:Y:S01]  /*8020*/  ISETP.GE.AND P5, PT, R0, R25.reuse, PT ;  /* 0x000000190000720c */ /* 0x080fe20003fa6270 */
[----:B------:R0:W-:Y:S01]  /*8030*/  @!P1 STG.E [R2.64+0x300], R15 ;  /* 0x0003000f02009986 */ /* 0x0001e2000c101904 */
[----:B------:R-:W-:Y:S02]  /*8040*/  LOP3.LUT R0, R82, 0x180, RZ, 0xfc, !PT ;  /* 0x0000018052007812 */ /* 0x000fe400078efcff */
        /* <DEDUP_REMOVED lines=9> */
[-C--:B------:R-:W-:Y:S01]  /*80e0*/  ISETP.GE.AND P2, PT, R0, R25.reuse, PT ;  /* 0x000000190000720c */ /* 0x080fe20003f46270 */
[----:B------:R0:W-:Y:S01]  /*80f0*/  @!P5 STG.E [R2.64+0x500], R19 ;  /* 0x000500130200d986 */ /* 0x0001e2000c101904 */
[----:B------:R-:W-:-:S02]  /*8100*/  ISETP.GE.AND P3, PT, R4, R25, PT ;  /* 0x000000190400720c */ /* 0x000fc40003f66270 */
[----:B------:R-:W-:Y:S01]  /*8110*/  IADD3 R83, R83, 0x1, RZ ;  /* 0x0000000153537810 */ /* 0x000fe20007ffe0ff */
[----:B------:R0:W-:Y:S04]  /*8120*/  @!P6 STG.E [R2.64+0x580], R71 ;  /* 0x000580470200e986 */ /* 0x0001e8000c101904 */
[----:B------:R0:W-:Y:S01]  /*8130*/  @!P0 STG.E [R2.64+0x600], R21 ;  /* 0x0006001502008986 */ /* 0x0001e2000c101904 */
[----:B------:R-:W-:-:S03]  /*8140*/  ISETP.GE.AND P0, PT, R83, c[0x0][0x174], PT ;  /* 0x00005d0053007a0c */ /* 0x000fc60003f06270 */
[----:B------:R0:W-:Y:S04]  /*8150*/  @!P2 STG.E [R2.64+0x700], R23 ;  /* 0x000700170200a986 */ /* 0x0001e8000c101904 */
[----:B------:R0:W-:Y:S04]  /*8160*/  @!P3 STG.E [R2.64+0x780], R67 ;  /* 0x000780430200b986 */ /* 0x0001e8000c101904 */
[----:B------:R0:W-:Y:S01]  /*8170*/  @!P1 STG.E [R2.64+0x680], R69 ;  /* 0x0006804502009986 */ /* 0x0001e2000c101904 */
[----:B------:R-:W-:-:S04]  /*8180*/  IADD3 R81, P1, R81, 0x2000, RZ ;  /* 0x0000200051517810 */ /* 0x000fc80007f3e0ff */
[----:B------:R-:W-:Y:S02]  /*8190*/  IADD3.X R80, RZ, R80, RZ, P1, !PT ;  /* 0x00000050ff507210 */ /* 0x000fe40000ffe4ff */
[----:B--2---:R-:W-:Y:S02]  /*81a0*/  IADD3 R14, P2, R14, 0x1000, RZ ;  /* 0x000010000e0e7810 */ /* 0x004fe40007f5e0ff */
[----:B---3--:R-:W-:-:S03]  /*81b0*/  IADD3 R12, P3, R12, 0x1000, RZ ;  /* 0x000010000c0c7810 */ /* 0x008fc60007f7e0ff */
[----:B------:R0:W-:Y:S01]  /*81c0*/  STL [R1+0x8], R14 ;  /* 0x0000080e01007387 */ /* 0x0001e20000100800 */
[----:B----4-:R-:W-:-:S03]  /*81d0*/  IADD3.X R9, RZ, R9, RZ, P2, !PT ;  /* 0x00000009ff097210 */ /* 0x010fc600017fe4ff */
[----:B------:R0:W-:Y:S01]  /*81e0*/  STL [R1], R12 ;  /* 0x0000000c01007387 */ /* 0x0001e20000100800 */
[----:B------:R-:W-:-:S03]  /*81f0*/  IADD3.X R163, RZ, R163, RZ, P3, !PT ;  /* 0x000000a3ffa37210 */ /* 0x000fc60001ffe4ff */
[----:B------:R0:W-:Y:S01]  /*8200*/  STL [R1+0x4], R9 ;  /* 0x0000040901007387 */ /* 0x0001e20000100800 */
[----:B------:R-:W-:Y:S01]  /*8210*/  @P0 CALL.REL.NOINC `(.L_x_917) ;  /* 0x0000001000000944 */ /* 0x000fe20003c00000 */
[----:B------:R-:W-:Y:S05]  /*8220*/  BRA `(.L_x_918) ;  /* 0xffff834000007947 */ /* 0x000fea000383ffff */
.L_x_917:
[----:B------:R-:W-:Y:S05]  /*8230*/  EXIT ;  /* 0x000000000000794d */ /* 0x000fea0003800000 */
.L_x_919:
        /* <DEDUP_REMOVED lines=12> */
.L_x_5340:


//--------------------- .text._Z25selective_scan_fwd_kernelI32Selective_Scan_fwd_kernel_traitsILi64ELi16ELi1ELb0ELb1ELb0ELb1EfN3c107complexIfEEEEv13SSMParamsBase --------------------------
	.section	.text._Z25selective_scan_fwd_kernelI32Selective_Scan_fwd_kernel_traitsILi64ELi16ELi1ELb0ELb1ELb0ELb1EfN3c107complexIfEEEEv13SSMParamsBase,"ax",@progbits
	.sectioninfo	@"SHI_REGISTERS=168"
	.align	128
        .global         _Z25selective_scan_fwd_kernelI32Selective_Scan_fwd_kernel_traitsILi64ELi16ELi1ELb0ELb1ELb0ELb1EfN3c107complexIfEEEEv13SSMParamsBase
        .type           _Z25selective_scan_fwd_kernelI32Selective_Scan_fwd_kernel_traitsILi64ELi16ELi1ELb0ELb1ELb0ELb1EfN3c107complexIfEEEEv13SSMParamsBase,@function
        .size           _Z25selective_scan_fwd_kernelI32Selective_Scan_fwd_kernel_traitsILi64ELi16ELi1ELb0ELb1ELb0ELb1EfN3c107complexIfEEEEv13SSMParamsBase,(.L_x_5341 - _Z25selective_scan_fwd_kernelI32Selective_Scan_fwd_kernel_traitsILi64ELi16ELi1ELb0ELb1ELb0ELb1EfN3c107complexIfEEEEv13SSMParamsBase)
        .other          _Z25selective_scan_fwd_kernelI32Selective_Scan_fwd_kernel_traitsILi64ELi16ELi1ELb0ELb1ELb0ELb1EfN3c107complexIfEEEEv13SSMParamsBase,@"STO_CUDA_ENTRY STV_DEFAULT"
_Z25selective_scan_fwd_kernelI32Selective_Scan_fwd_kernel_traitsILi64ELi16ELi1ELb0ELb1ELb0ELb1EfN3c107complexIfEEEEv13SSMParamsBase:
.text._Z25selective_scan_fwd_kernelI32Selective_Scan_fwd_kernel_traitsILi64ELi16ELi1ELb0ELb1ELb0ELb1EfN3c107complexIfEEEEv13SSMParamsBase:
        /* <DEDUP_REMOVED lines=51> */
[----:B------:R-:W-:Y:S01]  /*0330*/  IADD3 R7, R7, R9, RZ ;  /* 0x0000000907077210 */ /* 0x000fe20007ffe0ff */
[C---:B------:R-:W-:Y:S01]  /*0340*/  IMAD R9, R87.reuse, c[0x0][0x1d4], R0 ;  /* 0x0000750057097a24 */ /* 0x040fe200078e0200 */
[----:B------:R-:W-:Y:S01]  /*0350*/  @!P3 IADD3 R8, -R8, RZ, RZ ;  /* 0x000000ff0808b210 */ /* 0x000fe20007ffe1ff */
[----:B------:R-:W-:Y:S01]  /*0360*/  IMAD R11, R87, c[0x0][0x1e4], R10 ;  /* 0x00007900570b7a24 */ /* 0x000fe200078e020a */
[----:B------:R-:W-:Y:S01]  /*0370*/  @!P1 LOP3.LUT R8, RZ, c[0x0][0x178], RZ, 0x33, !PT ;  /* 0x00005e00ff089a12 */ /* 0x000fe200078e33ff */
[C---:B------:R-:W-:Y:S01]  /*0380*/  IMAD R10, R92.reuse, c[0x0][0x1d8], RZ ;  /* 0x000076005c0a7a24 */ /* 0x040fe200078e02ff */
[----:B------:R-:W-:Y:S01]  /*0390*/  IADD3 R3, R3, R9, RZ ;  /* 0x0000000903037210 */ /* 0x000fe20007ffe0ff */
[----:B------:R-:W-:Y:S01]  /*03a0*/  IMAD R12, R92, c[0x0][0x1e8], RZ ;  /* 0x00007a005c0c7a24 */ /* 0x000fe200078e02ff */
[----:B------:R-:W-:Y:S01]  /*03b0*/  SHF.R.S32.HI R0, RZ, 0x1f, R8 ;  /* 0x0000001fff007819 */ /* 0x000fe20000011408 */
[----:B------:R-:W-:Y:S01]  /*03c0*/  IMAD R9, R93, c[0x0][0x1dc], R10 ;  /* 0x000077005d097a24 */ /* 0x000fe200078e020a */
[----:B------:R-:W-:Y:S01]  /*03d0*/  IADD3 R5, R5, R11, RZ ;  /* 0x0000000b05057210 */ /* 0x000fe20007ffe0ff */
[----:B------:R-:W-:Y:S01]  /*03e0*/  IMAD.WIDE.U32 R2, R93, c[0x0][0x1d8], R2 ;  /* 0x000076005d027a25 */ /* 0x000fe200078e0002 */
[----:B------:R-:W0:Y:S01]  /*03f0*/  S2R R86, SR_TID.X ;  /* 0x0000000000567919 */ /* 0x000e220000002100 */
[----:B------:R-:W-:-:S02]  /*0400*/  MOV R83, RZ ;  /* 0x000000ff00537202 */ /* 0x000fc40000000f00 */
[----:B------:R-:W-:Y:S01]  /*0410*/  IMAD R13, R0, c[0x0][0x1a8], RZ ;  /* 0x00006a00000d7a24 */ /* 0x000fe200078e02ff */
[----:B------:R-:W-:Y:S01]  /*0420*/  IADD3 R9, R3, R9, RZ ;  /* 0x0000000903097210 */ /* 0x000fe20007ffe0ff */
[C---:B------:R-:W-:Y:S01]  /*0430*/  IMAD R11, R93.reuse, c[0x0][0x1ec], R12 ;  /* 0x00007b005d0b7a24 */ /* 0x040fe200078e020c */
[----:B------:R-:W1:Y:S01]  /*0440*/  S2R R85, SR_LANEID ;  /* 0x0000000000557919 */ /* 0x000e620000000000 */
[----:B------:R-:W-:-:S04]  /*0450*/  IMAD.WIDE.U32 R4, R93, c[0x0][0x1e8], R4 ;  /* 0x00007a005d047a25 */ /* 0x000fc800078e0004 */
[----:B------:R-:W-:Y:S01]  /*0460*/  IMAD.WIDE.U32 R6, R8, c[0x0][0x1a8], R6 ;  /* 0x00006a0008067a25 */ /* 0x000fe200078e0006 */
[----:B------:R-:W-:Y:S02]  /*0470*/  IADD3 R5, R5, R11, RZ ;  /* 0x0000000b05057210 */ /* 0x000fe40007ffe0ff */
[----:B------:R-:W-:Y:S01]  /*0480*/  LEA R0, P1, R4, c[0x0][0x248], 0x2 ;  /* 0x0000920004007a11 */ /* 0x000fe200078210ff */
[----:B------:R-:W-:Y:S01]  /*0490*/  IMAD R13, R8, c[0x0][0x1ac], R13 ;  /* 0x00006b00080d7a24 */ /* 0x000fe200078e020d */
[----:B------:R-:W-:Y:S02]  /*04a0*/  LEA R8, P0, R2, c[0x0][0x240], 0x2 ;  /* 0x0000900002087a11 */ /* 0x000fe400078010ff */
[----:B------:R-:W-:Y:S02]  /*04b0*/  LEA.HI.X R4, R4, c[0x0][0x24c], R5, 0x2, P1 ;  /* 0x0000930004047a11 */ /* 0x000fe400008f1405 */
[----:B------:R-:W-:Y:S01]  /*04c0*/  LEA.HI.X R2, R2, c[0x0][0x244], R9, 0x2, P0 ;  /* 0x0000910002027a11 */ /* 0x000fe200000f1409 */
[----:B------:R2:W-:Y:S01]  /*04d0*/  STL [R1+0x4], R8 ;  /* 0x0000040801007387 */ /* 0x0005e20000100800 */
[----:B------:R-:W-:-:S02]  /*04e0*/  LEA R81, P2, R6, c[0x0][0x228], 0x2 ;  /* 0x00008a0006517a11 */ /* 0x000fc400078410ff */
[----:B0-----:R-:W-:Y:S01]  /*04f0*/  SHF.L.U32 R84, R86, 0x4, RZ ;  /* 0x0000000456547819 */ /* 0x001fe200000006ff */
[----:B------:R2:W-:Y:S01]  /*0500*/  STL [R1+0xc], R0 ;  /* 0x00000c0001007387 */ /* 0x0005e20000100800 */
[----:B------:R-:W-:Y:S02]  /*0510*/  IADD3 R3, R7, R13, RZ ;  /* 0x0000000d07037210 */ /* 0x000fe40007ffe0ff */
[----:B------:R-:W-:Y:S01]  /*0520*/  LOP3.LUT R84, R84, 0xfffffe00, RZ, 0xc0, !PT ;  /* 0xfffffe0054547812 */ /* 0x000fe200078ec0ff */
[----:B------:R2:W-:Y:S01]  /*0530*/  STL [R1], R2 ;  /* 0x0000000201007387 */ /* 0x0005e20000100800 */
[----:B------:R-:W-:Y:S02]  /*0540*/  LEA.HI.X R80, R6, c[0x0][0x22c], R3, 0x2, P2 ;  /* 0x00008b0006507a11 */ /* 0x000fe400010f1403 */
[----:B------:R-:W-:Y:S01]  /*0550*/  LOP3.LUT R82, R84, 0x1f, R86, 0xf8, !PT ;  /* 0x0000001f54527812 */ /* 0x000fe200078ef856 */
[----:B-1----:R2:W-:Y:S04]  /*0560*/  STL [R1+0x8], R4 ;  /* 0x0000080401007387 */ /* 0x0025e80000100800 */
.L_x_964:
[----:B0-----:R-:W3:Y:S04]  /*0570*/  LDL R3, [R1+0x4] ;  /* 0x0000040001037983 */ /* 0x001ee80000100800 */
[----:B------:R-:W4:Y:S01]  /*0580*/  LDL R15, [R1] ;  /* 0x00000000010f7983 */ /* 0x000f220000100800 */
[----:B--2---:R-:W-:-:S02]  /*0590*/  MOV R2, 0xfffffc00 ;  /* 0xfffffc0000027802 */ /* 0x004fc40000000f00 */
[C---:B------:R-:W-:Y:S01]  /*05a0*/  LOP3.LUT R4, R82.reuse, 0x20, RZ, 0xfc, !PT ;  /* 0x0000002052047812 */ /* 0x040fe200078efcff */
[----:B------:R-:W-:Y:S01]  /*05b0*/  HFMA2.MMA R5, -RZ, RZ, 0, 0 ;  /* 0x00000000ff057435 */ /* 0x000fe200000001ff */
[C---:B------:R-:W-:Y:S01]  /*05c0*/  LOP3.LUT R6, R82.reuse, 0x40, RZ, 0xfc, !PT ;  /* 0x0000004052067812 */ /* 0x040fe200078efcff */
[----:B------:R-:W-:Y:S01]  /*05d0*/  IMAD R79, R83, R2, c[0x0][0x168] ;  /* 0x00005a00534f7624 */ /* 0x000fe200078e0202 */
[C---:B------:R-:W-:Y:S02]  /*05e0*/  LOP3.LUT R10, R82.reuse, 0x60, RZ, 0xfc, !PT ;  /* 0x00000060520a7812 */ /* 0x040fe400078efcff */
[C---:B------:R-:W-:Y:S02]  /*05f0*/  LOP3.LUT R12, R82.reuse, 0x80, RZ, 0xfc, !PT ;  /* 0x00000080520c7812 */ /* 0x040fe400078efcff */
[----:B------:R-:W-:Y:S02]  /*0600*/  MOV R0, RZ ;  /* 0x000000ff00007202 */ /* 0x000fe40000000f00 */
[----:B------:R-:W-:-:S02]  /*0610*/  LOP3.LUT R16, R82, 0xa0, RZ, 0xfc, !PT ;  /* 0x000000a052107812 */ /* 0x000fc400078efcff */
[C---:B------:R-:W-:Y:S02]  /*0620*/  LOP3.LUT R18, R82.reuse, 0xc0, RZ, 0xfc, !PT ;  /* 0x000000c052127812 */ /* 0x040fe400078efcff */
[C---:B------:R-:W-:Y:S02]  /*0630*/  LOP3.LUT R22, R82.reuse, 0xe0, RZ, 0xfc, !PT ;  /* 0x000000e052167812 */ /* 0x040fe400078efcff */
[C---:B------:R-:W-:Y:S01]  /*0640*/  LOP3.LUT R24, R82.reuse, 0x100, RZ, 0xfc, !PT ;  /* 0x0000010052187812 */ /* 0x040fe200078efcff */
[----:B------:R-:W-:Y:S01]  /*0650*/  HFMA2.MMA R7, -RZ, RZ, 0, 0 ;  /* 0x00000000ff077435 */ /* 0x000fe200000001ff */
[-C--:B------:R-:W-:Y:S01]  /*0660*/  ISETP.GE.AND P2, PT, R82, R79.reuse, PT ;  /* 0x0000004f5200720c */ /* 0x080fe20003f46270 */
[----:B------:R-:W-:Y:S01]  /*0670*/  CS2R R8, SRZ ;  /* 0x0000000000087805 */ /* 0x000fe2000001ff00 */
[-C--:B------:R-:W-:Y:S01]  /*0680*/  ISETP.GE.AND P1, PT, R4, R79.reuse, PT ;  /* 0x0000004f0400720c */ /* 0x080fe20003f26270 */
[----:B------:R-:W-:Y:S01]  /*0690*/  HFMA2.MMA R11, -RZ, RZ, 0, 0 ;  /* 0x00000000ff0b7435 */ /* 0x000fe200000001ff */
[----:B------:R-:W-:-:S02]  /*06a0*/  ISETP.GE.AND P0, PT, R6, R79, PT ;  /* 0x0000004f0600720c */ /* 0x000fc40003f06270 */
[----:B------:R-:W-:Y:S01]  /*06b0*/  MOV R14, RZ ;  /* 0x000000ff000e7202 */ /* 0x000fe20000000f00 */
[----:B------:R-:W-:Y:S01]  /*06c0*/  CS2R R20, SRZ ;  /* 0x0000000000147805 */ /* 0x000fe2000001ff00 */
[-C--:B------:R-:W-:Y:S02]  /*06d0*/  ISETP.GE.AND P4, PT, R10, R79.reuse, PT ;  /* 0x0000004f0a00720c */ /* 0x080fe40003f86270 */
[----:B------:R-:W-:Y:S01]  /*06e0*/  MOV R13, RZ ;  /* 0x000000ff000d7202 */ /* 0x000fe20000000f00 */
[----:B------:R-:W-:Y:S01]  /*06f0*/  HFMA2.MMA R26, -RZ, RZ, 0, 0 ;  /* 0x00000000ff1a7435 */ /* 0x000fe200000001ff */
[-C--:B------:R-:W-:Y:S01]  /*0700*/  ISETP.GE.AND P6, PT, R12, R79.reuse, PT ;  /* 0x0000004f0c00720c */ /* 0x080fe20003fc6270 */
[----:B------:R-:W2:Y:S01]  /*0710*/  LDL R23, [R1+0x8] ;  /* 0x0000080001177983 */ /* 0x000ea20000100800 */
[-C--:B------:R-:W-:Y:S02]  /*0720*/  ISETP.GE.AND P5, PT, R16, R79.reuse, PT ;  /* 0x0000004f1000720c */ /* 0x080fe40003fa6270 */
[----:B------:R-:W-:Y:S01]  /*0730*/  ISETP.GE.AND P3, PT, R18, R79, PT ;  /* 0x0000004f1200720c */ /* 0x000fe20003f66270 */
[----:B------:R-:W2:Y:S01]  /*0740*/  LDL R19, [R1+0xc] ;  /* 0x00000c0001137983 */ /* 0x000ea20000100800 */
[----:B------:R-:W-:-:S02]  /*0750*/  LOP3.LUT R28, R82, 0x120, RZ, 0xfc, !PT ;  /* 0x00000120521c7812 */ /* 0x000fc400078efcff */
[C---:B------:R-:W-:Y:S02]  /*0760*/  LOP3.LUT R30, R82.reuse, 0x140, RZ, 0xfc, !PT ;  /* 0x00000140521e7812 */ /* 0x040fe400078efcff */
[C---:B------:R-:W-:Y:S02]  /*0770*/  LOP3.LUT R34, R82.reuse, 0x160, RZ, 0xfc, !PT ;  /* 0x0000016052227812 */ /* 0x040fe400078efcff */
[C---:B------:R-:W-:Y:S02]  /*0780*/  LOP3.LUT R36, R82.reuse, 0x180, RZ, 0xfc, !PT ;  /* 0x0000018052247812 */ /* 0x040fe400078efcff */
[C---:B------:R-:W-:Y:S02]  /*0790*/  LOP3.LUT R54, R82.reuse, 0x1a0, RZ, 0xfc, !PT ;  /* 0x000001a052367812 */ /* 0x040fe400078efcff */
[C---:B------:R-:W-:Y:S02]  /*07a0*/  LOP3.LUT R56, R82.reuse, 0x1c0, RZ, 0xfc, !PT ;  /* 0x000001c052387812 */ /* 0x040fe400078efcff */
[----:B------:R-:W-:Y:S01]  /*07b0*/  LOP3.LUT R58, R82, 0x1e0, RZ, 0xfc, !PT ;  /* 0x000001e0523a7812 */ /* 0x000fe200078efcff */
[----:B------:R-:W-:Y:S01]  /*07c0*/  HFMA2.MMA R17, -RZ, RZ, 0, 0 ;  /* 0x00000000ff117435 */ /* 0x000fe200000001ff */
[----:B------:R-:W-:Y:S01]  /*07d0*/  MOV R32, RZ ;  /* 0x000000ff00207202 */ /* 0x000fe20000000f00 */
[----:B------:R-:W-:Y:S01]  /*07e0*/  HFMA2.MMA R40, -RZ, RZ, 0, 0 ;  /* 0x00000000ff287435 */ /* 0x000fe200000001ff */
[----:B------:R-:W-:Y:S01]  /*07f0*/  MOV R38, RZ ;  /* 0x000000ff00267202 */ /* 0x000fe20000000f00 */
[----:B------:R-:W-:Y:S01]  /*0800*/  BAR.SYNC.DEFER_BLOCKING 0x0 ;  /* 0x0000000000007b1d */ /* 0x000fe20000010000 */
[----:B---3--:R-:W-:-:S02]  /*0810*/  MOV R2, R3 ;  /* 0x0000000300027202 */ /* 0x008fc40000000f00 */
[----:B----4-:R-:W-:-:S05]  /*0820*/  MOV R3, R15 ;  /* 0x0000000f00037202 */ /* 0x010fca0000000f00 */
[----:B------:R-:W-:-:S05]  /*0830*/  IMAD.WIDE R2, R82, 0x4, R2 ;  /* 0x0000000452027825 */ /* 0x000fca00078e0202 */
[----:B------:R0:W3:Y:S01]  /*0840*/  @!P2 LDG.E R5, [R2.64] ;  /* 0x000000040205a981 */ /* 0x0000e2000c1e1900 */
[----:B------:R-:W-:-:S03]  /*0850*/  ISETP.GE.AND P2, PT, R22, R79, PT ;  /* 0x0000004f1600720c */ /* 0x000fc60003f46270 */
[----:B------:R0:W4:Y:S01]  /*0860*/  @!P1 LDG.E R0, [R2.64+0x80] ;  /* 0x0000800402009981 */ /* 0x000122000c1e1900 */
[----:B------:R-:W-:-:S03]  /*0870*/  ISETP.GE.AND P1, PT, R24, R79, PT ;  /* 0x0000004f1800720c */ /* 0x000fc60003f26270 */
[----:B------:R0:W4:Y:S01]  /*0880*/  @!P0 LDG.E R8, [R2.64+0x100] ;  /* 0x0001000402088981 */ /* 0x000122000c1e1900 */
[----:B------:R-:W-:-:S03]  /*0890*/  ISETP.GE.AND P0, PT, R28, R79, PT ;  /* 0x0000004f1c00720c */ /* 0x000fc60003f06270 */
[----:B------:R0:W4:Y:S01]  /*08a0*/  @!P4 LDG.E R7, [R2.64+0x180] ;  /* 0x000180040207c981 */ /* 0x000122000c1e1900 */
[----:B------:R-:W-:-:S03]  /*08b0*/  ISETP.GE.AND P4, PT, R30, R79, PT ;  /* 0x0000004f1e00720c */ /* 0x000fc60003f86270 */
[----:B------:R0:W4:Y:S01]  /*08c0*/  @!P6 LDG.E R9, [R2.64+0x200] ;  /* 0x000200040209e981 */ /* 0x000122000c1e1900 */
[-C--:B------:R-:W-:Y:S01]  /*08d0*/  ISETP.GE.AND P6, PT, R34, R79.reuse, PT ;  /* 0x0000004f2200720c */ /* 0x080fe20003fc6270 */
[----:B------:R-:W-:Y:S02]  /*08e0*/  HFMA2.MMA R15, -RZ, RZ, 0, 0 ;  /* 0x00000000ff0f7435 */ /* 0x000fe400000001ff */
[----:B------:R0:W4:Y:S01]  /*08f0*/  @!P5 LDG.E R14, [R2.64+0x280] ;  /* 0x00028004020ed981 */ /* 0x000122000c1e1900 */
[----:B------:R-:W-:-:S03]  /*0900*/  ISETP.GE.AND P5, PT, R36, R79, PT ;  /* 0x0000004f2400720c */ /* 0x000fc60003fa6270 */
[----:B------:R0:W4:Y:S01]  /*0910*/  @!P3 LDG.E R11, [R2.64+0x300] ;  /* 0x00030004020bb981 */ /* 0x000122000c1e1900 */
[----:B------:R-:W-:-:S03]  /*0920*/  ISETP.GE.AND P3, PT, R54, R79, PT ;  /* 0x0000004f3600720c */ /* 0x000fc60003f66270 */
[----:B------:R0:W4:Y:S01]  /*0930*/  @!P2 LDG.E R20, [R2.64+0x380] ;  /* 0x000380040214a981 */ /* 0x000122000c1e1900 */
[----:B------:R-:W-:-:S03]  /*0940*/  ISETP.GE.AND P2, PT, R56, R79, PT ;  /* 0x0000004f3800720c */ /* 0x000fc60003f46270 */
[----:B------:R0:W4:Y:S01]  /*0950*/  @!P1 LDG.E R13, [R2.64+0x400] ;  /* 0x00040004020d9981 */ /* 0x000122000c1e1900 */
[----:B------:R-:W-:-:S03]  /*0960*/  ISETP.GE.AND P1, PT, R58, R79, PT ;  /* 0x0000004f3a00720c */ /* 0x000fc60003f26270 */
[----:B------:R0:W4:Y:S04]  /*0970*/  @!P0 LDG.E R26, [R2.64+0x480] ;  /* 0x00048004021a8981 */ /* 0x000128000c1e1900 */
[----:B------:R0:W4:Y:S04]  /*0980*/  @!P4 LDG.E R15, [R2.64+0x500] ;  /* 0x00050004020fc981 */ /* 0x000128000c1e1900 */
[----:B------:R0:W4:Y:S04]  /*0990*/  @!P6 LDG.E R32, [R2.64+0x580] ;  /* 0x000580040220e981 */ /* 0x000128000c1e1900 */
[----:B------:R0:W4:Y:S04]  /*09a0*/  @!P5 LDG.E R17, [R2.64+0x600] ;  /* 0x000600040211d981 */ /* 0x000128000c1e1900 */
[----:B------:R0:W4:Y:S04]  /*09b0*/  @!P3 LDG.E R38, [R2.64+0x680] ;  /* 0x000680040226b981 */ /* 0x000128000c1e1900 */
[----:B------:R0:W4:Y:S04]  /*09c0*/  @!P2 LDG.E R21, [R2.64+0x700] ;  /* 0x000700040215a981 */ /* 0x000128000c1e1900 */
[----:B------:R0:W4:Y:S01]  /*09d0*/  @!P1 LDG.E R40, [R2.64+0x780] ;  /* 0x0007800402289981 */ /* 0x000122000c1e1900 */
        /* <DEDUP_REMOVED lines=39> */
[----:B--2---:R-:W-:Y:S02]  /*0c50*/  MOV R2, R19 ;  /* 0x0000001300027202 */ /* 0x004fe40000000f00 */
[----:B------:R-:W-:Y:S02]  /*0c60*/  MOV R3, R23 ;  /* 0x0000001700037202 */ /* 0x000fe40000000f00 */
[----:B------:R-:W-:-:S03]  /*0c70*/  LEA.HI.SX32 R66, R66, R66, 0x1b ;  /* 0x0000004242427211 */ /* 0x000fc600078fdaff */
[C---:B------:R-:W-:Y:S01]  /*0c80*/  IMAD.WIDE R18, R82.reuse, 0x4, R2 ;  /* 0x0000000452127825 */ /* 0x040fe200078e0202 */
[----:B------:R-:W-:Y:S01]  /*0c90*/  ISETP.GE.AND P0, PT, R82, R79, PT ;  /* 0x0000004f5200720c */ /* 0x000fe20003f06270 */
[----:B------:R-:W-:Y:S01]  /*0ca0*/  HFMA2.MMA R3, -RZ, RZ, 0, 0 ;  /* 0x00000000ff037435 */ /* 0x000fe200000001ff */
[----:B------:R-:W-:Y:S01]  /*0cb0*/  MOV R60, RZ ;  /* 0x000000ff003c7202 */ /* 0x000fe20000000f00 */
[----:B---3--:R0:W-:Y:S04]  /*0cc0*/  STS [R162.X4], R5 ;  /* 0x00000005a2007388 */ /* 0x0081e80000004800 */
[----:B----4-:R-:W-:Y:S04]  /*0cd0*/  STS [R161.X4+0x80], R0 ;  /* 0x00008000a1007388 */ /* 0x010fe80000004800 */
[----:B------:R-:W-:Y:S04]  /*0ce0*/  STS [R159.X4+0x100], R8 ;  /* 0x000100089f007388 */ /* 0x000fe80000004800 */
[----:B------:R-:W-:Y:S04]  /*0cf0*/  STS [R158.X4+0x180], R7 ;  /* 0x000180079e007388 */ /* 0x000fe80000004800 */
[----:B------:R-:W-:Y:S04]  /*0d00*/  STS [R78.X4+0x200], R9 ;  /* 0x000200094e007388 */ /* 0x000fe80000004800 */
[----:B------:R-:W-:Y:S04]  /*0d10*/  STS [R77.X4+0x280], R14 ;  /* 0x0002800e4d007388 */ /* 0x000fe80000004800 */
[----:B------:R-:W-:Y:S04]  /*0d20*/  STS [R76.X4+0x300], R11 ;  /* 0x0003000b4c007388 */ /* 0x000fe80000004800 */
[----:B------:R1:W-:Y:S04]  /*0d30*/  STS [R75.X4+0x380], R20 ;  /* 0x000380144b007388 */ /* 0x0003e80000004800 */
        /* <DEDUP_REMOVED lines=27> */
[----:B-1----:R-:W-:Y:S01]  /*0ef0*/  MOV R20, RZ ;  /* 0x000000ff00147202 */ /* 0x002fe20000000f00 */
[----:B--2---:R-:W-:Y:S01]  /*0f00*/  HFMA2.MMA R26, -RZ, RZ, 0, 0 ;  /* 0x00000000ff1a7435 */ /* 0x004fe200000001ff */
[----:B------:R-:W-:-:S02]  /*0f10*/  MOV R7, RZ ;  /* 0x000000ff00077202 */ /* 0x000fc40000000f00 */
[----:B------:R-:W-:Y:S01]  /*0f20*/  MOV R9, RZ ;  /* 0x000000ff00097202 */ /* 0x000fe20000000f00 */
[----:B------:R-:W2:Y:S01]  /*0f30*/  @!P3 LDG.E R60, [R18.64+0x80] ;  /* 0x00008004123cb981 */ /* 0x000ea2000c1e1900 */
[-C--:B------:R-:W-:Y:S01]  /*0f40*/  ISETP.GE.AND P3, PT, R22, R79.reuse, PT ;  /* 0x0000004f1600720c */ /* 0x080fe20003f66270 */
[----:B------:R-:W-:Y:S02]  /*0f50*/  HFMA2.MMA R22, -RZ, RZ, 0, 0 ;  /* 0x00000000ff167435 */ /* 0x000fe400000001ff */
[----:B------:R-:W4:Y:S01]  /*0f60*/  @!P0 LDG.E R5, [R18.64] ;  /* 0x0000000412058981 */ /* 0x000f22000c1e1900 */
[-C--:B------:R-:W-:Y:S01]  /*0f70*/  ISETP.GE.AND P0, PT, R24, R79.reuse, PT ;  /* 0x0000004f1800720c */ /* 0x080fe20003f06270 */
[----:B------:R-:W-:Y:S02]  /*0f80*/  HFMA2.MMA R24, -RZ, RZ, 0, 0 ;  /* 0x00000000ff187435 */ /* 0x000fe400000001ff */
[----:B------:R-:W2:Y:S01]  /*0f90*/  @!P1 LDG.E R3, [R18.64+0x180] ;  /* 0x0001800412039981 */ /* 0x000ea2000c1e1900 */
[----:B------:R-:W-:-:S03]  /*0fa0*/  ISETP.GE.AND P1, PT, R28, R79, PT ;  /* 0x0000004f1c00720c */ /* 0x000fc60003f26270 */
[----:B------:R-:W2:Y:S01]  /*0fb0*/  @!P4 LDG.E R20, [R18.64+0x100] ;  /* 0x000100041214c981 */ /* 0x000ea2000c1e1900 */
[----:B------:R-:W-:-:S03]  /*0fc0*/  ISETP.GE.AND P4, PT, R30, R79, PT ;  /* 0x0000004f1e00720c */ /* 0x000fc60003f86270 */
[----:B------:R-:W2:Y:S01]  /*0fd0*/  @!P6 LDG.E R22, [R18.64+0x280] ;  /* 0x000280041216e981 */ /* 0x000ea2000c1e1900 */
[----:B------:R-:W-:-:S03]  /*0fe0*/  ISETP.GE.AND P6, PT, R34, R79, PT ;  /* 0x0000004f2200720c */ /* 0x000fc60003fc6270 */
[----:B------:R-:W2:Y:S01]  /*0ff0*/  @!P5 LDG.E R7, [R18.64+0x200] ;  /* 0x000200041207d981 */ /* 0x000ea2000c1e1900 */
[-C--:B------:R-:W-:Y:S01]  /*1000*/  ISETP.GE.AND P5, PT, R36, R79.reuse, PT ;  /* 0x0000004f2400720c */ /* 0x080fe20003fa6270 */
[----:B------:R-:W-:Y:S02]  /*1010*/  HFMA2.MMA R28, -RZ, RZ, 0, 0 ;  /* 0x00000000ff1c7435 */ /* 0x000fe400000001ff */
[----:B------:R-:W2:Y:S01]  /*1020*/  @!P3 LDG.E R24, [R18.64+0x380] ;  /* 0x000380041218b981 */ /* 0x000ea2000c1e1900 */
[----:B------:R-:W-:-:S03]  /*1030*/  ISETP.GE.AND P3, PT, R54, R79, PT ;  /* 0x0000004f3600720c */ /* 0x000fc60003f66270 */
[----:B------:R-:W2:Y:S01]  /*1040*/  @!P2 LDG.E R9, [R18.64+0x300] ;  /* 0x000300041209a981 */ /* 0x000ea2000c1e1900 */
[-C--:B------:R-:W-:Y:S01]  /*1050*/  ISETP.GE.AND P2, PT, R56, R79.reuse, PT ;  /* 0x0000004f3800720c */ /* 0x080fe20003f46270 */
[----:B------:R-:W-:Y:S01]  /*1060*/  HFMA2.MMA R30, -RZ, RZ, 0, 0 ;  /* 0x00000000ff1e7435 */ /* 0x000fe200000001ff */
[----:B------:R-:W-:Y:S01]  /*1070*/  MOV R11, RZ ;  /* 0x000000ff000b7202 */ /* 0x000fe20000000f00 */
[----:B------:R-:W2:Y:S01]  /*1080*/  @!P1 LDG.E R26, [R18.64+0x480] ;  /* 0x00048004121a9981 */ /* 0x000ea2000c1e1900 */
[----:B------:R-:W-:Y:S01]  /*1090*/  ISETP.GE.AND P1, PT, R58, R79, PT ;  /* 0x0000004f3a00720c */ /* 0x000fe20003f26270 */
[----:B---3--:R-:W-:Y:S01]  /*10a0*/  HFMA2.MMA R17, -RZ, RZ, 0, 0 ;  /* 0x00000000ff117435 */ /* 0x008fe200000001ff */
[----:B------:R-:W-:Y:S01]  /*10b0*/  MOV R13, RZ ;  /* 0x000000ff000d7202 */ /* 0x000fe20000000f00 */
[----:B------:R-:W3:Y:S01]  /*10c0*/  @!P6 LDG.E R28, [R18.64+0x580] ;  /* 0x00058004121ce981 */ /* 0x000ee2000c1e1900 */
[----:B------:R-:W-:Y:S02]  /*10d0*/  MOV R15, RZ ;  /* 0x000000ff000f7202 */ /* 0x000fe40000000f00 */
[----:B------:R-:W-:Y:S01]  /*10e0*/  MOV R32, RZ ;  /* 0x000000ff00207202 */ /* 0x000fe20000000f00 */
        /* <DEDUP_REMOVED lines=10> */
[----:B------:R-:W-:Y:S04]  /*1190*/  STS [R159.X4+0x100], R20 ;  /* 0x000100149f007388 */ /* 0x000fe80000004800 */
[----:B------:R-:W-:Y:S04]  /*11a0*/  STS [R158.X4+0x180], R3 ;  /* 0x000180039e007388 */ /* 0x000fe80000004800 */
[----:B------:R-:W-:Y:S04]  /*11b0*/  STS [R78.X4+0x200], R7 ;  /* 0x000200074e007388 */ /* 0x000fe80000004800 */
[----:B------:R-:W-:Y:S04]  /*11c0*/  STS [R77.X4+0x280], R22 ;  /* 0x000280164d007388 */ /* 0x000fe80000004800 */
[----:B------:R-:W-:Y:S04]  /*11d0*/  STS [R76.X4+0x300], R9 ;  /* 0x000300094c007388 */ /* 0x000fe80000004800 */
[----:B------:R-:W-:Y:S04]  /*11e0*/  STS [R75.X4+0x380], R24 ;  /* 0x000380184b007388 */ /* 0x000fe80000004800 */
[----:B---3--:R-:W-:Y:S04]  /*11f0*/  STS [R74.X4+0x400], R11 ;  /* 0x0004000b4a007388 */ /* 0x008fe80000004800 */
        /* <DEDUP_REMOVED lines=72> */
.L_x_921:
[----:B------:R-:W-:Y:S05]  /*1680*/  BSYNC B0 ;  /* 0x0000000000007941 */ /* 0x000fea0003800000 */
.L_x_920:
        /* <DEDUP_REMOVED lines=37> */
.L_x_923:
[----:B------:R-:W-:Y:S05]  /*18e0*/  BSYNC B0 ;  /* 0x0000000000007941 */ /* 0x000fea0003800000 */
.L_x_922:
        /* <DEDUP_REMOVED lines=35> */
.L_x_925:
[----:B------:R-:W-:Y:S05]  /*1b20*/  BSYNC B0 ;  /* 0x0000000000007941 */ /* 0x000fea0003800000 */
.L_x_924:
        /* <DEDUP_REMOVED lines=37> */
.L_x_927:
[----:B------:R-:W-:Y:S05]  /*1d80*/  BSYNC B0 ;  /* 0x0000000000007941 */ /* 0x000fea0003800000 */
.L_x_926:
        /* <DEDUP_REMOVED lines=35> */
.L_x_929:
[----:B------:R-:W-:Y:S05]  /*1fc0*/  BSYNC B0 ;  /* 0x0000000000007941 */ /* 0x000fea0003800000 */
.L_x_928:
        /* <DEDUP_REMOVED lines=37> */
.L_x_931:
[----:B------:R-:W-:Y:S05]  /*2220*/  BSYNC B0 ;  /* 0x0000000000007941 */ /* 0x000fea0003800000 */
.L_x_930:
        /* <DEDUP_REMOVED lines=35> */
.L_x_933:
[----:B------:R-:W-:Y:S05]  /*2460*/  BSYNC B0 ;  /* 0x0000000000007941 */ /* 0x000fea0003800000 */
.L_x_932:
        /* <DEDUP_REMOVED lines=37> */
.L_x_935:
[----:B------:R-:W-:Y:S05]  /*26c0*/  BSYNC B0 ;  /* 0x0000000000007941 */ /* 0x000fea0003800000 */
.L_x_934:
        /* <DEDUP_REMOVED lines=35> */
.L_x_937:
[----:B------:R-:W-:Y:S05]  /*2900*/  BSYNC B0 ;  /* 0x0000000000007941 */ /* 0x000fea0003800000 */
.L_x_936:
        /* <DEDUP_REMOVED lines=42> */
.L_x_939:
[----:B------:R-:W-:Y:S05]  /*2bb0*/  BSYNC B0 ;  /* 0x0000000000007941 */ /* 0x000fea0003800000 */
.L_x_938:
        /* <DEDUP_REMOVED lines=33> */
.L_x_941:
[----:B------:R-:W-:Y:S05]  /*2dd0*/  BSYNC B0 ;  /* 0x0000000000007941 */ /* 0x000fea0003800000 */
.L_x_940:
        /* <DEDUP_REMOVED lines=33> */
.L_x_943:
[----:B------:R-:W-:Y:S05]  /*2ff0*/  BSYNC B0 ;  /* 0x0000000000007941 */ /* 0x000fea0003800000 */
.L_x_942:
        /* <DEDUP_REMOVED lines=33> */
.L_x_945:
[----:B------:R-:W-:Y:S05]  /*3210*/  BSYNC B0 ;  /* 0x0000000000007941 */ /* 0x000fea0003800000 */
.L_x_944:
        /* <DEDUP_REMOVED lines=33> */
.L_x_947:
[----:B------:R-:W-:Y:S05]  /*3430*/  BSYNC B0 ;  /* 0x0000000000007941 */ /* 0x000fea0003800000 */
.L_x_946:
        /* <DEDUP_REMOVED lines=33> */
.L_x_949:
[----:B------:R-:W-:Y:S05]  /*3650*/  BSYNC B0 ;  /* 0x0000000000007941 */ /* 0x000fea0003800000 */
.L_x_948:
        /* <DEDUP_REMOVED lines=33> */
.L_x_951:
[----:B------:R-:W-:Y:S05]  /*3870*/  BSYNC B0 ;  /* 0x0000000000007941 */ /* 0x000fea0003800000 */
.L_x_950:
        /* <DEDUP_REMOVED lines=36> */
.L_x_958:
        /* <DEDUP_REMOVED lines=820> */
.L_x_954:
        /* <DEDUP_REMOVED lines=16> */
.L_x_955:
[----:B------:R-:W-:Y:S05]  /*6f00*/  BSYNC B0 ;  /* 0x0000000000007941 */ /* 0x000fea0003800000 */
.L_x_953:
        /* <DEDUP_REMOVED lines=123> */
.L_x_957:
[----:B------:R-:W-:Y:S05]  /*76c0*/  BSYNC B0 ;  /* 0x0000000000007941 */ /* 0x000fea0003800000 */
.L_x_956:
        /* <DEDUP_REMOVED lines=52> */
.L_x_952:
        /* <DEDUP_REMOVED lines=13> */
[----:B------:R-:W-:Y:S01]  /*7ae0*/  IMAD R9, R93, c[0x0][0x20c], R0 ;  /* 0x000083005d097a24 */ /* 0x000fe200078e0200 */
[----:B------:R-:W-:Y:S01]  /*7af0*/  SHF.R.S32.HI R3, RZ, 0x1f, R2 ;  /* 0x0000001fff037819 */ /* 0x000fe20000011402 */
[----:B------:R-:W-:Y:S01]  /*7b00*/  IMAD R0, R163, c[0x0][0x1f0], RZ ;  /* 0x00007c00a3007a24 */ /* 0x000fe200078e02ff */
[----:B------:R-:W-:Y:S01]  /*7b10*/  LOP3.LUT R10, R82, 0x40, RZ, 0xfc, !PT ;  /* 0x00000040520a7812 */ /* 0x000fe200078efcff */
[----:B------:R-:W-:-:S04]  /*7b20*/  IMAD.WIDE.U32 R4, R93, c[0x0][0x208], R4 ;  /* 0x000082005d047a25 */ /* 0x000fc800078e0004 */
[----:B------:R-:W-:Y:S01]  /*7b30*/  IMAD R95, R87, c[0x0][0x1f4], R0 ;  /* 0x00007d00575f7a24 */ /* 0x000fe200078e0200 */
[----:B------:R-:W-:Y:S01]  /*7b40*/  IADD3 R7, P2, R2, R4, RZ ;  /* 0x0000000402077210 */ /* 0x000fe20007f5e0ff */
[----:B------:R-:W-:Y:S01]  /*7b50*/  STS [R66.X4], R33 ;  /* 0x0000002142007388 */ /* 0x000fe20000004800 */
[C---:B------:R-:W-:Y:S02]  /*7b60*/  LOP3.LUT R0, R82.reuse, 0x20, RZ, 0xfc, !PT ;  /* 0x0000002052007812 */ /* 0x040fe400078efcff */
[----:B------:R-:W-:Y:S01]  /*7b70*/  IADD3.X R12, R3, R9, R5, P2, !PT ;  /* 0x00000009030c7210 */ /* 0x000fe200017fe405 */
[----:B------:R-:W-:Y:S01]  /*7b80*/  STS [R66.X4+0x4], R32 ;  /* 0x0000042042007388 */ /* 0x000fe20000004800 */
[----:B------:R-:W-:Y:S01]  /*7b90*/  @!P1 IMAD.WIDE.U32 R8, R87, c[0x0][0x1f0], R2 ;  /* 0x00007c0057089a25 */ /* 0x000fe200078e0002 */
[----:B------:R-:W-:Y:S02]  /*7ba0*/  LEA.HI.X R5, R82, c[0x0][0x25c], R89, 0x2, P5 ;  /* 0x0000970052057a11 */ /* 0x000fe400028f1459 */
[----:B------:R-:W-:Y:S01]  /*7bb0*/  STS [R66.X4+0x8], R31 ;  /* 0x0000081f42007388 */ /* 0x000fe20000004800 */
[----:B------:R-:W-:-:S02]  /*7bc0*/  LEA R6, P6, R7, R6, 0x2 ;  /* 0x0000000607067211 */ /* 0x000fc400078c10ff */
[----:B------:R-:W-:Y:S01]  /*7bd0*/  IADD3 R4, P5, R82, R2, RZ ;  /* 0x0000000252047210 */ /* 0x000fe20007fbe0ff */
[----:B------:R-:W-:Y:S01]  /*7be0*/  STS [R66.X4+0xc], R30 ;  /* 0x00000c1e42007388 */ /* 0x000fe20000004800 */
[----:B------:R-:W-:Y:S02]  /*7bf0*/  LEA.HI.X R7, R7, R5, R12, 0x2, P6 ;  /* 0x0000000507077211 */ /* 0x000fe400030f140c */
[----:B------:R-:W-:Y:S01]  /*7c00*/  @!P1 IADD3 R9, R95, R9, RZ ;  /* 0x000000095f099210 */ /* 0x000fe20007ffe0ff */
[----:B------:R-:W-:Y:S01]  /*7c10*/  STS [R66.X4+0x10], R29 ;  /* 0x0000101d42007388 */ /* 0x000fe20000004800 */
[----:B------:R-:W-:-:S03]  /*7c20*/  IADD3.X R5, R3, R89, RZ, P5, !PT ;  /* 0x0000005903057210 */ /* 0x000fc60002ffe4ff */
        /* <DEDUP_REMOVED lines=44> */
.L_x_960:
[----:B------:R-:W-:Y:S05]  /*7ef0*/  BSYNC B0 ;  /* 0x0000000000007941 */ /* 0x000fea0003800000 */
.L_x_959:
[C---:B0-----:R-:W-:Y:S01]  /*7f00*/  LOP3.LUT R14, R82.reuse, 0x60, RZ, 0xfc, !PT ;  /* 0x00000060520e7812 */ /* 0x041fe200078efcff */
[----:B------:R0:W-:Y:S01]  /*7f10*/  @!P3 STG.E [R6.64+0x80], R17 ;  /* 0x000080110600b986 */ /* 0x0001e2000c101904 */
[----:B------:R-:W-:Y:S01]  /*7f20*/  LOP3.LUT R34, R82, 0xa0, RZ, 0xfc, !PT ;  /* 0x000000a052227812 */ /* 0x000fe200078efcff */
[----:B------:R-:W-:Y:S01]  /*7f30*/  IMAD R42, R92, c[0x0][0x1f8], RZ ;  /* 0x00007e005c2a7a24 */ /* 0x000fe200078e02ff */
[-C--:B------:R-:W-:Y:S01]  /*7f40*/  ISETP.GE.AND P6, PT, R14, R65.reuse, PT ;  /* 0x000000410e00720c */ /* 0x080fe20003fc6270 */
[----:B------:R1:W-:Y:S01]  /*7f50*/  @!P2 STG.E [R6.64+0x100], R35 ;  /* 0x000100230600a986 */ /* 0x0003e2000c101904 */
[----:B------:R-:W-:Y:S01]  /*7f60*/  ISETP.GE.AND P4, PT, R34, R65, PT ;  /* 0x000000412200720c */ /* 0x000fe20003f86270 */
[----:B------:R-:W-:Y:S01]  /*7f70*/  IMAD.WIDE.U32 R40, R87, c[0x0][0x1f0], RZ ;  /* 0x00007c0057287a25 */ /* 0x000fe200078e00ff */
[C---:B------:R-:W-:Y:S02]  /*7f80*/  LOP3.LUT R16, R82.reuse, 0x80, RZ, 0xfc, !PT ;  /* 0x0000008052107812 */ /* 0x040fe400078efcff */
[C---:B------:R-:W-:Y:S01]  /*7f90*/  LOP3.LUT R36, R82.reuse, 0xc0, RZ, 0xfc, !PT ;  /* 0x000000c052247812 */ /* 0x040fe200078efcff */
[----:B------:R-:W-:Y:S01]  /*7fa0*/  @!P1 IMAD.WIDE.U32 R12, R93, c[0x0][0x1f8], R8 ;  /* 0x00007e005d0c9a25 */ /* 0x000fe200078e0008 */
[----:B------:R-:W-:-:S02]  /*7fb0*/  LOP3.LUT R38, R82, 0xe0, RZ, 0xfc, !PT ;  /* 0x000000e052267812 */ /* 0x000fc400078efcff */
[-C--:B------:R-:W-:Y:S01]  /*7fc0*/  ISETP.GE.AND P5, PT, R16, R65.reuse, PT ;  /* 0x000000411000720c */ /* 0x080fe20003fa6270 */
[----:B------:R-:W-:Y:S01]  /*7fd0*/  IMAD R15, R93, c[0x0][0x1fc], R42 ;  /* 0x00007f005d0f7a24 */ /* 0x000fe200078e022a */
[-C--:B------:R-:W-:Y:S01]  /*7fe0*/  ISETP.GE.AND P3, PT, R36, R65.reuse, PT ;  /* 0x000000412400720c */ /* 0x080fe20003f66270 */
[----:B------:R2:W-:Y:S01]  /*7ff0*/  @!P6 STG.E [R6.64+0x180], R37 ;  /* 0x000180250600e986 */ /* 0x0005e2000c101904 */
[----:B------:R-:W-:Y:S02]  /*8000*/  ISETP.GE.AND P2, PT, R38, R65, PT ;  /* 0x000000412600720c */ /* 0x000fe40003f46270 */
[C---:B------:R-:W-:Y:S01]  /*8010*/  LOP3.LUT R42, R82.reuse, 0x120, RZ, 0xfc, !PT ;  /* 0x00000120522a7812 */ /* 0x040fe200078efcff */
[----:B------:R-:W-:Y:S01]  /*8020*/  @!P4 STG.E [R6.64+0x280], R43 ;  /* 0x0002802b0600c986 */ /* 0x000fe2000c101904 */
[----:B------:R-:W-:Y:S02]  /*8030*/  IADD3 R9, R41, R95, RZ ;  /* 0x0000005f29097210 */ /* 0x000fe40007ffe0ff */
[----:B------:R-:W-:-:S02]  /*8040*/  @!P1 IADD3 R11, P6, R82, R12, RZ ;  /* 0x0000000c520b9210 */ /* 0x000fc40007fde0ff */
[----:B------:R-:W-:Y:S01]  /*8050*/  MOV R8, R40 ;  /* 0x0000002800087202 */ /* 0x000fe20000000f00 */
[----:B------:R-:W-:Y:S01]  /*8060*/  @!P5 STG.E [R6.64+0x200], R39 ;  /* 0x000200270600d986 */ /* 0x000fe2000c101904 */
[----:B------:R-:W-:Y:S02]  /*8070*/  ISETP.GE.AND P4, PT, R42, R65, PT ;  /* 0x000000412a00720c */ /* 0x000fe40003f86270 */
[C---:B------:R-:W-:Y:S01]  /*8080*/  LOP3.LUT R40, R82.reuse, 0x100, RZ, 0xfc, !PT ;  /* 0x0000010052287812 */ /* 0x040fe200078efcff */
[----:B------:R-:W-:Y:S01]  /*8090*/  @!P3 STG.E [R6.64+0x300], R45 ;  /* 0x0003002d0600b986 */ /* 0x000fe2000c101904 */
[C---:B------:R-:W-:Y:S02]  /*80a0*/  LOP3.LUT R44, R82.reuse, 0x140, RZ, 0xfc, !PT ;  /* 0x00000140522c7812 */ /* 0x040fe400078efcff */
[----:B------:R-:W-:Y:S01]  /*80b0*/  LOP3.LUT R46, R82, 0x160, RZ, 0xfc, !PT ;  /* 0x00000160522e7812 */ /* 0x000fe200078efcff */
[----:B------:R-:W-:Y:S01]  /*80c0*/  @!P2 STG.E [R6.64+0x380], R47 ;  /* 0x0003802f0600a986 */ /* 0x000fe2000c101904 */
[----:B------:R-:W-:Y:S01]  /*80d0*/  @!P1 IADD3.X R48, R89, R13, R15, P6, !PT ;  /* 0x0000000d59309210 */ /* 0x000fe200037fe40f */
[----:B------:R-:W-:Y:S01]  /*80e0*/  IMAD.WIDE.U32 R12, R93, c[0x0][0x1f8], R8 ;  /* 0x00007e005d0c7a25 */ /* 0x000fe200078e0008 */
[----:B------:R-:W-:-:S02]  /*80f0*/  @!P1 LEA R8, P6, R11, c[0x0][0x268], 0x2 ;  /* 0x00009a000b089a11 */ /* 0x000fc400078c10ff */
[-C--:B------:R-:W-:Y:S01]  /*8100*/  ISETP.GE.AND P5, PT, R40, R65.reuse, PT ;  /* 0x000000412800720c */ /* 0x080fe20003fa6270 */
[----:B------:R-:W-:Y:S01]  /*8110*/  @!P4 STG.E [R6.64+0x480], R51 ;  /* 0x000480330600c986 */ /* 0x000fe2000c101904 */
[-C--:B------:R-:W-:Y:S02]  /*8120*/  ISETP.GE.AND P2, PT, R44, R65.reuse, PT ;  /* 0x000000412c00720c */ /* 0x080fe40003f46270 */
[----:B------:R-:W-:Y:S02]  /*8130*/  ISETP.GE.AND P3, PT, R46, R65, PT ;  /* 0x000000412e00720c */ /* 0x000fe40003f66270 */
[----:B------:R-:W-:Y:S02]  /*8140*/  @!P1 LEA.HI.X R9, R11, c[0x0][0x26c], R48, 0x2, P6 ;  /* 0x00009b000b099a11 */ /* 0x000fe400030f1430 */
[----:B0-----:R-:W-:Y:S02]  /*8150*/  IADD3 R17, P6, R2, R12, RZ ;  /* 0x0000000c02117210 */ /* 0x001fe40007fde0ff */
[----:B------:R-:W-:-:S02]  /*8160*/  LOP3.LUT R48, R82, 0x180, RZ, 0xfc, !PT ;  /* 0x0000018052307812 */ /* 0x000fc400078efcff */
[----:B------:R-:W-:Y:S01]  /*8170*/  IADD3.X R56, R3, R15, R13, P6, !PT ;  /* 0x0000000f03387210 */ /* 0x000fe200037fe40d */
[----:B------:R-:W-:Y:S01]  /*8180*/  @!P5 STG.E [R6.64+0x400], R49 ;  /* 0x000400310600d986 */ /* 0x000fe2000c101904 */
[C---:B------:R-:W-:Y:S02]  /*8190*/  IADD3 R15, P4, R82.reuse, 0x20, RZ ;  /* 0x00000020520f7810 */ /* 0x040fe40007f9e0ff */
[C---:B------:R-:W-:Y:S01]  /*81a0*/  LOP3.LUT R50, R82.reuse, 0x1a0, RZ, 0xfc, !PT ;  /* 0x000001a052327812 */ /* 0x040fe200078efcff */
[----:B------:R-:W-:Y:S01]  /*81b0*/  @!P2 STG.E [R6.64+0x500], R53 ;  /* 0x000500350600a986 */ /* 0x000fe2000c101904 */
[C---:B------:R-:W-:Y:S02]  /*81c0*/  LOP3.LUT R52, R82.reuse, 0x1c0, RZ, 0xfc, !PT ;  /* 0x000001c052347812 */ /* 0x040fe400078efcff */
[----:B------:R-:W-:Y:S01]  /*81d0*/  LOP3.LUT R54, R82, 0x1e0, RZ, 0xfc, !PT ;  /* 0x000001e052367812 */ /* 0x000fe200078efcff */
[----:B------:R-:W-:Y:S01]  /*81e0*/  @!P3 STG.E [R6.64+0x580], R55 ;  /* 0x000580370600b986 */ /* 0x000fe2000c101904 */
[----:B------:R-:W-:-:S02]  /*81f0*/  IADD3.X R12, RZ, R89, RZ, P4, !PT ;  /* 0x00000059ff0c7210 */ /* 0x000fc400027fe4ff */
[-C--:B------:R-:W-:Y:S02]  /*8200*/  ISETP.GE.AND P5, PT, R48, R65.reuse, PT ;  /* 0x000000413000720c */ /* 0x080fe40003fa6270 */
[-C--:B------:R-:W-:Y:S02]  /*8210*/  ISETP.GE.AND P4, PT, R50, R65.reuse, PT ;  /* 0x000000413200720c */ /* 0x080fe40003f86270 */
[-C--:B------:R-:W-:Y:S02]  /*8220*/  ISETP.GE.AND P3, PT, R52, R65.reuse, PT ;  /* 0x000000413400720c */ /* 0x080fe40003f66270 */
[----:B------:R-:W-:Y:S02]  /*8230*/  ISETP.GE.AND P2, PT, R54, R65, PT ;  /* 0x000000413600720c */ /* 0x000fe40003f46270 */
[C---:B------:R-:W-:Y:S02]  /*8240*/  SHF.L.U64.HI R11, R15.reuse, 0x2, R12 ;  /* 0x000000020f0b7819 */ /* 0x040fe4000001020c */
[----:B------:R-:W-:-:S03]  /*8250*/  SHF.L.U32 R15, R15, 0x2, RZ ;  /* 0x000000020f0f7819 */ /* 0x000fc600000006ff */
[----:B------:R-:W-:Y:S01]  /*8260*/  @!P5 STG.E [R6.64+0x600], R57 ;  /* 0x000600390600d986 */ /* 0x000fe2000c101904 */
[----:B------:R-:W-:-:S03]  /*8270*/  IADD3 R12, P6, R15, c[0x0][0x268], RZ ;  /* 0x00009a000f0c7a10 */ /* 0x000fc60007fde0ff */
[----:B------:R-:W-:Y:S01]  /*8280*/  @!P4 STG.E [R6.64+0x680], R59 ;  /* 0x0006803b0600c986 */ /* 0x000fe2000c101904 */
[----:B------:R-:W-:Y:S02]  /*8290*/  IADD3.X R13, R11, c[0x0][0x26c], RZ, P6, !PT ;  /* 0x00009b000b0d7a10 */ /* 0x000fe400037fe4ff */
[C---:B------:R-:W-:Y:S01]  /*82a0*/  LEA R12, P6, R17.reuse, R12, 0x2 ;  /* 0x0000000c110c7211 */ /* 0x040fe200078c10ff */
[----:B------:R-:W-:Y:S04]  /*82b0*/  @!P3 STG.E [R6.64+0x700], R61 ;  /* 0x0007003d0600b986 */ /* 0x000fe8000c101904 */
[----:B------:R0:W-:Y:S01]  /*82c0*/  @!P2 STG.E [R6.64+0x780], R63 ;  /* 0x0007803f0600a986 */ /* 0x0001e2000c101904 */
[----:B------:R-:W-:Y:S01]  /*82d0*/  LEA.HI.X R13, R17, R13, R56, 0x2, P6 ;  /* 0x0000000d110d7211 */ /* 0x000fe200030f1438 */
[----:B------:R-:W-:Y:S01]  /*82e0*/  HFMA2.MMA R17, -RZ, RZ, 0, 0 ;  /* 0x00000000ff117435 */ /* 0x000fe200000001ff */
[-C--:B------:R-:W-:Y:S01]  /*82f0*/  ISETP.GE.AND P4, PT, R0, R79.reuse, PT ;  /* 0x0000004f0000720c */ /* 0x080fe20003f86270 */
[----:B------:R-:W-:Y:S01]  /*8300*/  BAR.SYNC.DEFER_BLOCKING 0x0 ;  /* 0x0000000000007b1d */ /* 0x000fe20000010000 */
[----:B------:R-:W-:-:S02]  /*8310*/  ISETP.GE.AND P3, PT, R10, R79, PT ;  /* 0x0000004f0a00720c */ /* 0x000fc40003f66270 */
[-C--:B------:R-:W-:Y:S01]  /*8320*/  ISETP.GE.AND P2, PT, R14, R79.reuse, PT ;  /* 0x0000004f0e00720c */ /* 0x080fe20003f46270 */
[----:B------:R-:W-:Y:S01]  /*8330*/  HFMA2.MMA R58, -RZ, RZ, 0, 0 ;  /* 0x00000000ff3a7435 */ /* 0x000fe200000001ff */
[----:B------:R-:W-:Y:S02]  /*8340*/  MOV R56, RZ ;  /* 0x000000ff00387202 */ /* 0x000fe40000000f00 */
[----:B-1----:R-:W-:Y:S02]  /*8350*/  MOV R35, RZ ;  /* 0x000000ff00237202 */ /* 0x002fe40000000f00 */
[-C--:B------:R-:W-:Y:S01]  /*8360*/  ISETP.GE.AND P6, PT, R34, R79.reuse, PT ;  /* 0x0000004f2200720c */ /* 0x080fe20003fc6270 */
[----:B--2---:R-:W-:Y:S01]  /*8370*/  HFMA2.MMA R37, -RZ, RZ, 0, 0 ;  /* 0x00000000ff257435 */ /* 0x004fe200000001ff */
[-C--:B------:R-:W-:Y:S01]  /*8380*/  ISETP.GE.AND P5, PT, R36, R79.reuse, PT ;  /* 0x0000004f2400720c */ /* 0x080fe20003fa6270 */
[----:B0-----:R-:W-:Y:S01]  /*8390*/  CS2R R6, SRZ ;  /* 0x0000000000067805 */ /* 0x001fe2000001ff00 */
[----:B------:R-:W-:Y:S01]  /*83a0*/  MOV R60, RZ ;  /* 0x000000ff003c7202 */ /* 0x000fe20000000f00 */
[----:B------:R0:W2:Y:S01]  /*83b0*/  @!P1 LDG.E R17, [R8.64] ;  /* 0x0000000408119981 */ /* 0x0000a2000c1e1900 */
[----:B------:R-:W-:-:S03]  /*83c0*/  ISETP.GE.AND P1, PT, R16, R79, PT ;  /* 0x0000004f1000720c */ /* 0x000fc60003f26270 */
[----:B------:R1:W3:Y:S01]  /*83d0*/  @!P4 LDG.E R56, [R12.64] ;  /* 0x000000040c38c981 */ /* 0x0002e2000c1e1900 */
[----:B------:R-:W-:-:S03]  /*83e0*/  ISETP.GE.AND P4, PT, R38, R79, PT ;  /* 0x0000004f2600720c */ /* 0x000fc60003f86270 */
[----:B------:R1:W4:Y:S01]  /*83f0*/  @!P3 LDG.E R58, [R12.64+0x80] ;  /* 0x000080040c3ab981 */ /* 0x000322000c1e1900 */
[----:B------:R-:W-:-:S03]  /*8400*/  ISETP.GE.AND P3, PT, R40, R79, PT ;  /* 0x0000004f2800720c */ /* 0x000fc60003f66270 */
[----:B------:R1:W5:Y:S01]  /*8410*/  @!P2 LDG.E R35, [R12.64+0x100] ;  /* 0x000100040c23a981 */ /* 0x000362000c1e1900 */
[-C--:B------:R-:W-:Y:S01]  /*8420*/  ISETP.GE.AND P2, PT, R42, R79.reuse, PT ;  /* 0x0000004f2a00720c */ /* 0x080fe20003f46270 */
[----:B0-----:R-:W-:Y:S02]  /*8430*/  CS2R R8, SRZ ;  /* 0x0000000000087805 */ /* 0x001fe4000001ff00 */
        /* <DEDUP_REMOVED lines=26> */
[----:B------:R-:W-:-:S04]  /*85e0*/  IADD3 R13, R102, 0x6, RZ ;  /* 0x00000006660d7810 */ /* 0x000fc80007ffe0ff */
[----:B------:R-:W-:Y:S02]  /*85f0*/  LEA.HI.SX32 R13, R13, R102, 0x1b ;  /* 0x000000660d0d7211 */ /* 0x000fe400078fdaff */
[----:B------:R-:W-:-:S04]  /*8600*/  IADD3 R53, R102, 0xf, RZ ;  /* 0x0000000f66357810 */ /* 0x000fc80007ffe0ff */
        /* <DEDUP_REMOVED lines=9> */
[----:B------:R-:W-:Y:S04]  /*86a0*/  STS [R74.X4+0x400], R9 ;  /* 0x000400094a007388 */ /* 0x000fe80000004800 */
[----:B------:R2:W-:Y:S01]  /*86b0*/  STS [R73.X4+0x480], R8 ;  /* 0x0004800849007388 */ /* 0x0005e20000004800 */
[----:B0-----:R-:W-:-:S03]  /*86c0*/  IADD3 R7, R102, 0x2, RZ ;  /* 0x0000000266077810 */ /* 0x001fc60007ffe0ff */
[----:B------:R0:W-:Y:S01]  /*86d0*/  STS [R72.X4+0x500], R39 ;  /* 0x0005002748007388 */ /* 0x0001e20000004800 */
[----:B-1----:R-:W-:-:S03]  /*86e0*/  LEA.HI.SX32 R6, R12, R102, 0x1b ;  /* 0x000000660c067211 */ /* 0x002fc600078fdaff */
[----:B------:R-:W-:Y:S04]  /*86f0*/  STS [R71.X4+0x580], R62 ;  /* 0x0005803e47007388 */ /* 0x000fe80000004800 */
[----:B------:R-:W-:Y:S04]  /*8700*/  STS [R70.X4+0x600], R41 ;  /* 0x0006002946007388 */ /* 0x000fe80000004800 */
[----:B------:R-:W-:Y:S01]  /*8710*/  STS [R69.X4+0x680], R64 ;  /* 0x0006804045007388 */ /* 0x000fe20000004800 */
[----:B------:R-:W-:-:S03]  /*8720*/  LEA.HI.SX32 R7, R7, R102, 0x1b ;  /* 0x0000006607077211 */ /* 0x000fc600078fdaff */
[----:B------:R-:W-:Y:S01]  /*8730*/  STS [R68.X4+0x700], R43 ;  /* 0x0007002b44007388 */ /* 0x000fe20000004800 */
[----:B--2---:R-:W-:-:S03]  /*8740*/  IADD3 R8, R102, 0x3, RZ ;  /* 0x0000000366087810 */ /* 0x004fc60007ffe0ff */
[----:B------:R-:W-:Y:S01]  /*8750*/  STS [R67.X4+0x780], R96 ;  /* 0x0007806043007388 */ /* 0x000fe20000004800 */
[----:B------:R-:W-:-:S06]  /*8760*/  NOP ;  /* 0x0000000000007918 */ /* 0x000fcc0000000000 */
[----:B------:R-:W1:Y:S01]  /*8770*/  LDS R94, [R66.X4] ;  /* 0x00000000425e7984 */ /* 0x000e620000004800 */
[----:B------:R-:W-:-:S03]  /*8780*/  IADD3 R9, R102, 0x4, RZ ;  /* 0x0000000466097810 */ /* 0x000fc60007ffe0ff */
[----:B------:R-:W2:Y:S01]  /*8790*/  LDS R89, [R6.X4+0x4] ;  /* 0x0000040006597984 */ /* 0x000ea20000004800 */
[----:B------:R-:W-:-:S03]  /*87a0*/  LEA.HI.SX32 R8, R8, R102, 0x1b ;  /* 0x0000006608087211 */ /* 0x000fc600078fdaff */
[----:B------:R-:W3:Y:S01]  /*87b0*/  LDS R88, [R7.X4+0x8] ;  /* 0x0000080007587984 */ /* 0x000ee20000004800 */
[----:B------:R-:W-:-:S03]  /*87c0*/  LEA.HI.SX32 R9, R9, R102, 0x1b ;  /* 0x0000006609097211 */ /* 0x000fc600078fdaff */
[----:B------:R-:W4:Y:S04]  /*87d0*/  LDS R65, [R8.X4+0xc] ;  /* 0x00000c0008417984 */ /* 0x000f280000004800 */
[----:B------:R-:W5:Y:S01]  /*87e0*/  LDS R60, [R9.X4+0x10] ;  /* 0x00001000093c7984 */ /* 0x000f620000004800 */
[C---:B------:R-:W-:Y:S02]  /*87f0*/  IADD3 R12, R102.reuse, 0x5, RZ ;  /* 0x00000005660c7810 */ /* 0x040fe40007ffe0ff */
[----:B------:R-:W-:Y:S01]  /*8800*/  IADD3 R35, R102, 0x8, RZ ;  /* 0x0000000866237810 */ /* 0x000fe20007ffe0ff */
[----:B------:R-:W-:Y:S01]  /*8810*/  LDS R62, [R13.X4+0x18] ;  /* 0x000018000d3e7984 */ /* 0x000fe20000004800 */
[----:B------:R-:W-:Y:S02]  /*8820*/  LEA.HI.SX32 R12, R12, R102, 0x1b ;  /* 0x000000660c0c7211 */ /* 0x000fe400078fdaff */
[----:B------:R-:W-:-:S02]  /*8830*/  IADD3 R17, R102, 0x7, RZ ;  /* 0x0000000766117810 */ /* 0x000fc40007ffe0ff */
[C---:B------:R-:W-:Y:S01]  /*8840*/  IADD3 R37, R102.reuse, 0x9, RZ ;  /* 0x0000000966257810 */ /* 0x040fe20007ffe0ff */
[----:B------:R-:W5:Y:S01]  /*8850*/  LDS R63, [R12.X4+0x14] ;  /* 0x000014000c3f7984 */ /* 0x000f620000004800 */
[----:B0-----:R-:W-:Y:S02]  /*8860*/  IADD3 R39, R102, 0xa, RZ ;  /* 0x0000000a66277810 */ /* 0x001fe40007ffe0ff */
[-C--:B------:R-:W-:Y:S02]  /*8870*/  LEA.HI.SX32 R35, R35, R102.reuse, 0x1b ;  /* 0x0000006623237211 */ /* 0x080fe400078fdaff */
[-C--:B------:R-:W-:Y:S02]  /*8880*/  LEA.HI.SX32 R17, R17, R102.reuse, 0x1b ;  /* 0x0000006611117211 */ /* 0x080fe400078fdaff */
[----:B------:R-:W-:Y:S01]  /*8890*/  LEA.HI.SX32 R37, R37, R102, 0x1b ;  /* 0x0000006625257211 */ /* 0x000fe200078fdaff */
[----:B------:R-:W0:Y:S01]  /*88a0*/  LDS R56, [R35.X4+0x20] ;  /* 0x0000200023387984 */ /* 0x000e220000004800 */
[----:B-1----:R-:W-:-:S02]  /*88b0*/  FMUL.FTZ R41, R94, -1.4426950216293334961 ;  /* 0xbfb8aa3b5e297820 */ /* 0x002fc40000410000 */
[----:B--2---:R-:W-:Y:S02]  /*88c0*/  FMUL.FTZ R45, R89, -1.4426950216293334961 ;  /* 0xbfb8aa3b592d7820 */ /* 0x004fe40000410000 */
[----:B------:R1:W-:Y:S01]  /*88d0*/  MUFU.EX2 R95, R41 ;  /* 0x00000029005f7308 */ /* 0x0003e20000000800 */
[----:B---3--:R-:W-:Y:S01]  /*88e0*/  FMUL.FTZ R47, R88, -1.4426950216293334961 ;  /* 0xbfb8aa3b582f7820 */ /* 0x008fe20000410000 */
[----:B------:R-:W-:Y:S01]  /*88f0*/  LEA.HI.SX32 R39, R39, R102, 0x1b ;  /* 0x0000006627277211 */ /* 0x000fe200078fdaff */
[----:B------:R-:W2:Y:S01]  /*8900*/  LDS R64, [R17.X4+0x1c] ;  /* 0x00001c0011407984 */ /* 0x000ea20000004800 */
[----:B------:R-:W-:-:S04]  /*8910*/  IADD3 R43, R102, 0xc, RZ ;  /* 0x0000000c662b7810 */ /* 0x000fc80007ffe0ff */
[----:B------:R3:W0:Y:S01]  /*8920*/  MUFU.EX2 R96, R45 ;  /* 0x0000002d00607308 */ /* 0x0006220000000800 */
[----:B-1----:R-:W-:Y:S01]  /*8930*/  IADD3 R41, R102, 0xb, RZ ;  /* 0x0000000b66297810 */ /* 0x002fe20007ffe0ff */
[----:B----4-:R-:W-:Y:S01]  /*8940*/  FMUL.FTZ R49, R65, -1.4426950216293334961 ;  /* 0xbfb8aa3b41317820 */ /* 0x010fe20000410000 */
[----:B------:R-:W1:Y:S02]  /*8950*/  LDS R59, [R37.X4+0x24] ;  /* 0x00002400253b7984 */ /* 0x000e640000004800 */
[-C--:B------:R-:W-:Y:S01]  /*8960*/  LEA.HI.SX32 R41, R41, R102.reuse, 0x1b ;  /* 0x0000006629297211 */ /* 0x080fe200078fdaff */
[----:B-----5:R-:W-:Y:S01]  /*8970*/  FMUL.FTZ R57, R60, -1.4426950216293334961 ;  /* 0xbfb8aa3b3c397820 */ /* 0x020fe20000410000 */
[----:B------:R-:W4:Y:S01]  /*8980*/  LDS R58, [R39.X4+0x28] ;  /* 0x00002800273a7984 */ /* 0x000f220000004800 */
[----:B---3--:R-:W-:Y:S01]  /*8990*/  IADD3 R45, R102, 0xd, RZ ;  /* 0x0000000d662d7810 */ /* 0x008fe20007ffe0ff */
[----:B------:R3:W5:Y:S01]  /*89a0*/  MUFU.EX2 R97, R47 ;  /* 0x0000002f00617308 */ /* 0x0007620000000800 */
[-C--:B------:R-:W-:Y:S01]  /*89b0*/  LEA.HI.SX32 R43, R43, R102.reuse, 0x1b ;  /* 0x000000662b2b7211 */ /* 0x080fe200078fdaff */
[----:B------:R-:W5:Y:S01]  /*89c0*/  LDS R61, [R41.X4+0x2c] ;  /* 0x00002c00293d7984 */ /* 0x000f620000004800 */
[----:B------:R-:W-:-:S03]  /*89d0*/  LEA.HI.SX32 R45, R45, R102, 0x1b ;  /* 0x000000662d2d7211 */ /* 0x000fc600078fdaff */
[----:B------:R-:W5:Y:S01]  /*89e0*/  LDS R51, [R43.X4+0x30] ;  /* 0x000030002b337984 */ /* 0x000f620000004800 */
[----:B---3--:R-:W-:Y:S01]  /*89f0*/  IADD3 R47, R102, 0xe, RZ ;  /* 0x0000000e662f7810 */ /* 0x008fe20007ffe0ff */
[----:B------:R3:W0:Y:S03]  /*8a00*/  MUFU.EX2 R98, R49 ;  /* 0x0000003100627308 */ /* 0x0006260000000800 */
[----:B------:R-:W-:-:S05]  /*8a10*/  LEA.HI.SX32 R47, R47, R102, 0x1b ;  /* 0x000000662f2f7211 */ /* 0x000fca00078fdaff */
[----:B------:R0:W1:Y:S01]  /*8a20*/  MUFU.EX2 R99, R57 ;  /* 0x0000003900637308 */ /* 0x0000620000000800 */
[----:B---3--:R-:W3:Y:S04]  /*8a30*/  LDS R49, [R45.X4+0x34] ;  /* 0x000034002d317984 */ /* 0x008ee80000004800 */
[----:B------:R-:W3:Y:S04]  /*8a40*/  LDS R55, [R47.X4+0x38] ;  /* 0x000038002f377984 */ /* 0x000ee80000004800 */
[----:B0-----:R-:W0:Y:S01]  /*8a50*/  LDS R57, [R53.X4+0x3c] ;  /* 0x00003c0035397984 */ /* 0x001e220000004800 */
[----:B------:R-:W-:-:S02]  /*8a60*/  FMUL.FTZ R100, R63, -1.4426950216293334961 ;  /* 0xbfb8aa3b3f647820 */ /* 0x000fc40000410000 */
[----:B------:R-:W-:Y:S02]  /*8a70*/  FMUL.FTZ R101, R62, -1.4426950216293334961 ;  /* 0xbfb8aa3b3e657820 */ /* 0x000fe40000410000 */
[----:B------:R-:W-:Y:S02]  /*8a80*/  FMUL.FTZ R103, R56, -1.4426950216293334961 ;  /* 0xbfb8aa3b38677820 */ /* 0x000fe40000410000 */
[----:B--2---:R-:W-:Y:S02]  /*8a90*/  FMUL.FTZ R102, R64, -1.4426950216293334961 ;  /* 0xbfb8aa3b40667820 */ /* 0x004fe40000410000 */
[----:B-1----:R-:W-:Y:S01]  /*8aa0*/  FMUL.FTZ R104, R59, -1.4426950216293334961 ;  /* 0xbfb8aa3b3b687820 */ /* 0x002fe20000410000 */
[----:B------:R-:W1:Y:S01]  /*8ab0*/  MUFU.EX2 R100, R100 ;  /* 0x0000006400647308 */ /* 0x000e620000000800 */
[----:B----4-:R-:W-:Y:S02]  /*8ac0*/  FMUL.FTZ R105, R58, -1.4426950216293334961 ;  /* 0xbfb8aa3b3a697820 */ /* 0x010fe40000410000 */
        /* <DEDUP_REMOVED lines=17> */
[----:B------:R-:W0:Y:S01]  /*8be0*/  MUFU.EX2 R107, R107 ;  /* 0x0000006b006b7308 */ /* 0x000e220000000800 */
[----:B-1----:R-:W-:-:S07]  /*8bf0*/  FADD.FTZ R100, R100, 1 ;  /* 0x3f80000064647421 */ /* 0x002fce0000010000 */
[----:B------:R-:W-:Y:S01]  /*8c00*/  MUFU.EX2 R110, R110 ;  /* 0x0000006e006e7308 */ /* 0x000fe20000000800 */
[----:B--2---:R-:W-:-:S07]  /*8c10*/  FADD.FTZ R101, R101, 1 ;  /* 0x3f80000065657421 */ /* 0x004fce0000010000 */
[----:B------:R-:W1:Y:S08]  /*8c20*/  MUFU.RCP R96, R96 ;  /* 0x0000006000607308 */ /* 0x000e700000001000 */
[----:B------:R-:W2:Y:S01]  /*8c30*/  MUFU.EX2 R109, R109 ;  /* 0x0000006d006d7308 */ /* 0x000ea20000000800 */
[----:B----4-:R-:W-:Y:S02]  /*8c40*/  FADD.FTZ R103, R103, 1 ;  /* 0x3f80000067677421 */ /* 0x010fe40000010000 */
[----:B---3--:R-:W-:-:S02]  /*8c50*/  FADD.FTZ R102, R102, 1 ;  /* 0x3f80000066667421 */ /* 0x008fc40000010000 */
[----:B0-----:R-:W-:-:S03]  /*8c60*/  FADD.FTZ R104, R104, 1 ;  /* 0x3f80000068687421 */ /* 0x001fc60000010000 */
[----:B------:R-:W0:Y:S01]  /*8c70*/  MUFU.RCP R95, R95 ;  /* 0x0000005f005f7308 */ /* 0x000e220000001000 */
[----:B-----5:R-:W-:Y:S02]  /*8c80*/  FADD.FTZ R105, R105, 1 ;  /* 0x3f80000069697421 */ /* 0x020fe40000010000 */
[----:B------:R-:W-:-:S05]  /*8c90*/  FADD.FTZ R106, R106, 1 ;  /* 0x3f8000006a6a7421 */ /* 0x000fca0000010000 */
[----:B------:R-:W3:Y:S01]  /*8ca0*/  MUFU.RCP R97, R97 ;  /* 0x0000006100617308 */ /* 0x000ee20000001000 */
[----:B------:R-:W-:Y:S02]  /*8cb0*/  FADD.FTZ R108, R108, 1 ;  /* 0x3f8000006c6c7421 */ /* 0x000fe40000010000 */
[----:B------:R-:W-:-:S05]  /*8cc0*/  FADD.FTZ R107, R107, 1 ;  /* 0x3f8000006b6b7421 */ /* 0x000fca0000010000 */
[----:B------:R-:W4:Y:S01]  /*8cd0*/  MUFU.RCP R98, R98 ;  /* 0x0000006200627308 */ /* 0x000f220000001000 */
[----:B-1----:R-:W-:Y:S02]  /*8ce0*/  FMUL.FTZ R89, R89, R96 ;  /* 0x0000006059597220 */ /* 0x002fe40000410000 */
[----:B------:R-:W-:-:S05]  /*8cf0*/  FADD.FTZ R110, R110, 1 ;  /* 0x3f8000006e6e7421 */ /* 0x000fca0000010000 */
[----:B------:R-:W1:Y:S01]  /*8d00*/  MUFU.RCP R99, R99 ;  /* 0x0000006300637308 */ /* 0x000e620000001000 */
[----:B--2---:R-:W-:-:S07]  /*8d10*/  FADD.FTZ R109, R109, 1 ;  /* 0x3f8000006d6d7421 */ /* 0x004fce0000010000 */
[----:B------:R-:W2:Y:S01]  /*8d20*/  MUFU.RCP R100, R100 ;  /* 0x0000006400647308 */ /* 0x000ea20000001000 */
[----:B------:R-:W-:-:S07]  /*8d30*/  FMUL.FTZ R89, R89, R32 ;  /* 0x0000002059597220 */ /* 0x000fce0000410000 */
[----:B------:R-:W5:Y:S08]  /*8d40*/  MUFU.RCP R101, R101 ;  /* 0x0000006500657308 */ /* 0x000f700000001000 */
[----:B------:R-:W1:Y:S08]  /*8d50*/  MUFU.RCP R111, R102 ;  /* 0x00000066006f7308 */ /* 0x000e700000001000 */
[----:B------:R-:W1:Y:S01]  /*8d60*/  MUFU.RCP R103, R103 ;  /* 0x0000006700677308 */ /* 0x000e620000001000 */
[----:B0-----:R-:W-:-:S07]  /*8d70*/  FMUL.FTZ R94, R94, R95 ;  /* 0x0000005f5e5e7220 */ /* 0x001fce0000410000 */
[----:B------:R-:W0:Y:S08]  /*8d80*/  MUFU.RCP R104, R104 ;  /* 0x0000006800687308 */ /* 0x000e300000001000 */
        /* <DEDUP_REMOVED lines=8> */
[----:B-1----:R-:W-:-:S07]  /*8e10*/  FMUL.FTZ R60, R60, R99 ;  /* 0x000000633c3c7220 */ /* 0x002fce0000410000 */
[----:B------:R-:W1:Y:S01]  /*8e20*/  MUFU.RCP R32, R109 ;  /* 0x0000006d00207308 */ /* 0x000e620000001000 */
[----:B--2---:R-:W-:-:S07]  /*8e30*/  FMUL.FTZ R63, R63, R100 ;  /* 0x000000643f3f7220 */ /* 0x004fce0000410000 */
[----:B------:R-:W2:Y:S01]  /*8e40*/  MUFU.RCP R110, R110 ;  /* 0x0000006e006e7308 */ /* 0x000ea20000001000 */
[----:B------:R-:W-:Y:S02]  /*8e50*/  FMUL.FTZ R88, R88, R31 ;  /* 0x0000001f58587220 */ /* 0x000fe40000410000 */
[----:B-----5:R-:W-:Y:S02]  /*8e60*/  FMUL.FTZ R62, R62, R101 ;  /* 0x000000653e3e7220 */ /* 0x020fe40000410000 */
[----:B------:R-:W-:Y:S02]  /*8e70*/  FMUL.FTZ R65, R65, R30 ;  /* 0x0000001e41417220 */ /* 0x000fe40000410000 */
[----:B------:R-:W-:Y:S01]  /*8e80*/  FMUL.FTZ R31, R64, R111 ;  /* 0x0000006f401f7220 */ /* 0x000fe20000410000 */
[----:B------:R-:W-:Y:S01]  /*8e90*/  STS [R66.X4], R33 ;  /* 0x0000002142007388 */ /* 0x000fe20000004800 */
        /* <DEDUP_REMOVED lines=10> */
[----:B---3--:R-:W-:Y:S01]  /*8f40*/  FMUL.FTZ R61, R61, R106 ;  /* 0x0000006a3d3d7220 */ /* 0x008fe20000410000 */
[----:B------:R3:W-:Y:S01]  /*8f50*/  STS [R9.X4+0x10], R60 ;  /* 0x0000103c09007388 */ /* 0x0007e20000004800 */
[----:B------:R-:W-:-:S02]  /*8f60*/  FMUL.FTZ R56, R56, R25 ;  /* 0x0000001938387220 */ /* 0x000fc40000410000 */
[----:B----4-:R-:W-:Y:S01]  /*8f70*/  FMUL.FTZ R28, R51, R112 ;  /* 0x00000070331c7220 */ /* 0x010fe20000410000 */
[----:B------:R-:W-:Y:S01]  /*8f80*/  STS [R12.X4+0x14], R63 ;  /* 0x0000143f0c007388 */ /* 0x000fe20000004800 */
[----:B------:R-:W-:Y:S02]  /*8f90*/  FMUL.FTZ R24, R59, R24 ;  /* 0x000000183b187220 */ /* 0x000fe40000410000 */
[----:B------:R-:W-:Y:S01]  /*8fa0*/  FMUL.FTZ R49, R49, R108 ;  /* 0x0000006c31317220 */ /* 0x000fe20000410000 */
[----:B------:R-:W-:Y:S01]  /*8fb0*/  STS [R13.X4+0x18], R62 ;  /* 0x0000183e0d007388 */ /* 0x000fe20000004800 */
[----:B------:R-:W-:Y:S02]  /*8fc0*/  FMUL.FTZ R58, R58, R23 ;  /* 0x000000173a3a7220 */ /* 0x000fe40000410000 */
[----:B-1----:R-:W-:Y:S01]  /*8fd0*/  FMUL.FTZ R30, R55, R32 ;  /* 0x00000020371e7220 */ /* 0x002fe20000410000 */
[----:B------:R-:W-:Y:S01]  /*8fe0*/  STS [R17.X4+0x1c], R26 ;  /* 0x00001c1a11007388 */ /* 0x000fe20000004800 */
[----:B------:R-:W-:-:S02]  /*8ff0*/  FMUL.FTZ R22, R61, R22 ;  /* 0x000000163d167220 */ /* 0x000fc40000410000 */
[----:B--2---:R-:W-:Y:S01]  /*9000*/  FMUL.FTZ R57, R57, R110 ;  /* 0x0000006e39397220 */ /* 0x004fe20000410000 */
[----:B------:R-:W-:Y:S01]  /*9010*/  STS [R35.X4+0x20], R56 ;  /* 0x0000203823007388 */ /* 0x000fe20000004800 */
[----:B------:R-:W-:Y:S02]  /*9020*/  FMUL.FTZ R28, R28, R21 ;  /* 0x000000151c1c7220 */ /* 0x000fe40000410000 */
[----:B------:R-:W-:Y:S01]  /*9030*/  FMUL.FTZ R20, R49, R20 ;  /* 0x0000001431147220 */ /* 0x000fe20000410000 */
[----:B------:R-:W-:Y:S01]  /*9040*/  STS [R37.X4+0x24], R24 ;  /* 0x0000241825007388 */ /* 0x000fe20000004800 */
        /* <DEDUP_REMOVED lines=28> */
[----:B0-----:R-:W-:-:S02]  /*9210*/  IMAD R8, R163, c[0x0][0x210], RZ ;  /* 0x00008400a3087a24 */ /* 0x001fc400078e02ff */
[C---:B------:R-:W-:Y:S01]  /*9220*/  IMAD.WIDE.U32 R6, R87.reuse, c[0x0][0x210], RZ ;  /* 0x0000840057067a25 */ /* 0x040fe200078e00ff */
[----:B------:R-:W-:Y:S03]  /*9230*/  BSSY B0, `(.L_x_961) ;  /* 0x000000e000007945 */ /* 0x000fe60003800000 */
[----:B---3--:R-:W-:-:S05]  /*9240*/  IMAD R9, R87, c[0x0][0x214], R8 ;  /* 0x0000850057097a24 */ /* 0x008fca00078e0208 */
[----:B------:R-:W-:Y:S02]  /*9250*/  IADD3 R33, R7, R9, RZ ;  /* 0x0000000907217210 */ /* 0x000fe40007ffe0ff */
[----:B-1----:R-:W-:-:S13]  /*9260*/  ISETP.GE.AND P0, PT, R82, R31, PT ;  /* 0x0000001f5200720c */ /* 0x002fda0003f06270 */
        /* <DEDUP_REMOVED lines=10> */
.L_x_962:
[----:B------:R-:W-:Y:S05]  /*9310*/  BSYNC B0 ;  /* 0x0000000000007941 */ /* 0x000fea0003800000 */
.L_x_961:
[----:B0-----:R-:W2:Y:S04]  /*9320*/  LDL.LU R13, [R1+0x4] ;  /* 0x00000400010d7983 */ /* 0x001ea80000300800 */
[----:B------:R-:W3:Y:S04]  /*9330*/  LDL.LU R12, [R1+0xc] ;  /* 0x00000c00010c7983 */ /* 0x000ee80000300800 */
[----:B------:R-:W4:Y:S04]  /*9340*/  LDL.LU R9, [R1] ;  /* 0x0000000001097983 */ /* 0x000f280000300800 */
[----:B------:R-:W5:Y:S01]  /*9350*/  LDL.LU R8, [R1+0x8] ;  /* 0x0000080001087983 */ /* 0x000f620000300800 */
[----:B------:R-:W-:Y:S01]  /*9360*/  MOV R4, R6 ;  /* 0x0000000600047202 */ /* 0x000fe20000000f00 */
[----:B------:R-:W-:Y:S01]  /*9370*/  IMAD R6, R92, c[0x0][0x218], RZ ;  /* 0x000086005c067a24 */ /* 0x000fe200078e02ff */
[----:B------:R-:W-:-:S02]  /*9380*/  MOV R5, R33 ;  /* 0x0000002100057202 */ /* 0x000fc40000000f00 */
[-C--:B------:R-:W-:Y:S01]  /*9390*/  ISETP.GE.AND P3, PT, R0, R31.reuse, PT ;  /* 0x0000001f0000720c */ /* 0x080fe20003f66270 */
[C---:B------:R-:W-:Y:S01]  /*93a0*/  IMAD R7, R93.reuse, c[0x0][0x21c], R6 ;  /* 0x000087005d077a24 */ /* 0x040fe200078e0206 */
[-C--:B------:R-:W-:Y:S01]  /*93b0*/  ISETP.GE.AND P2, PT, R38, R31.reuse, PT ;  /* 0x0000001f2600720c */ /* 0x080fe20003f46270 */
[----:B------:R-:W-:Y:S01]  /*93c0*/  IMAD.WIDE.U32 R4, R93, c[0x0][0x218], R4 ;  /* 0x000086005d047a25 */ /* 0x000fe200078e0004 */
[-C--:B------:R-:W-:Y:S02]  /*93d0*/  ISETP.GE.AND P4, PT, R10, R31.reuse, PT ;  /* 0x0000001f0a00720c */ /* 0x080fe40003f86270 */
[----:B------:R-:W-:Y:S02]  /*93e0*/  ISETP.GE.AND P5, PT, R14, R31, PT ;  /* 0x0000001f0e00720c */ /* 0x000fe40003fa6270 */
[----:B------:R-:W-:Y:S02]  /*93f0*/  IADD3 R4, P0, R2, R4, RZ ;  /* 0x0000000402047210 */ /* 0x000fe40007f1e0ff */
[----:B------:R-:W-:-:S02]  /*9400*/  IADD3 R2, P1, R15, c[0x0][0x270], RZ ;  /* 0x00009c000f027a10 */ /* 0x000fc40007f3e0ff */
        /* <DEDUP_REMOVED lines=34> */
[----:B--2---:R-:W-:Y:S02]  /*9630*/  IADD3 R13, P2, R13, 0x1000, RZ ;  /* 0x000010000d0d7810 */ /* 0x004fe40007f5e0ff */
[----:B---3--:R-:W-:-:S03]  /*9640*/  IADD3 R12, P3, R12, 0x1000, RZ ;  /* 0x000010000c0c7810 */ /* 0x008fc60007f7e0ff */
[----:B------:R0:W-:Y:S01]  /*9650*/  STL [R1+0x4], R13 ;  /* 0x0000040d01007387 */ /* 0x0001e20000100800 */
[----:B----4-:R-:W-:-:S03]  /*9660*/  IADD3.X R9, RZ, R9, RZ, P2, !PT ;  /* 0x00000009ff097210 */ /* 0x010fc600017fe4ff */
[----:B------:R0:W-:Y:S01]  /*9670*/  STL [R1+0xc], R12 ;  /* 0x00000c0c01007387 */ /* 0x0001e20000100800 */
[----:B-----5:R-:W-:-:S05]  /*9680*/  IADD3.X R8, RZ, R8, RZ, P3, !PT ;  /* 0x00000008ff087210 */ /* 0x020fca0001ffe4ff */
[----:B------:R0:W-:Y:S04]  /*9690*/  STL [R1+0x8], R8 ;  /* 0x0000080801007387 */ /* 0x0001e80000100800 */
[----:B------:R0:W-:Y:S01]  /*96a0*/  STL [R1], R9 ;  /* 0x0000000901007387 */ /* 0x0001e20000100800 */
[----:B------:R-:W-:Y:S01]  /*96b0*/  @P0 CALL.REL.NOINC `(.L_x_963) ;  /* 0x0000001000000944 */ /* 0x000fe20003c00000 */
[----:B------:R-:W-:Y:S05]  /*96c0*/  BRA `(.L_x_964) ;  /* 0xffff6ea000007947 */ /* 0x000fea000383ffff */
.L_x_963:
[----:B------:R-:W-:Y:S05]  /*96d0*/  EXIT ;  /* 0x000000000000794d */ /* 0x000fea0003800000 */
.L_x_965:
        /* <DEDUP_REMOVED lines=10> */
.L_x_5341:


//--------------------- .text._Z25selective_scan_fwd_kernelI32Selective_Scan_fwd_kernel_traitsILi64ELi16ELi1ELb0ELb1ELb1ELb0EfN3c107complexIfEEEEv13SSMParamsBase --------------------------
	.section	.text._Z25selective_scan_fwd_kernelI32Selective_Scan_fwd_kernel_traitsILi64ELi16ELi1ELb0ELb1ELb1ELb0EfN3c107complexIfEEEEv13SSMParamsBase,"ax",@progbits
	.sectioninfo	@"SHI_REGISTERS=168"
	.align	128
        .global         _Z25selective_scan_fwd_kernelI32Selective_Scan_fwd_kernel_traitsILi64ELi16ELi1ELb0ELb1ELb1ELb0EfN3c107complexIfEEEEv13SSMParamsBase
        .type           _Z25selective_scan_fwd_kernelI32Selective_Scan_fwd_kernel_traitsILi64ELi16ELi1ELb0ELb1ELb1ELb0EfN3c107complexIfEEEEv13SSMParamsBase,@function
        .size           _Z25selective_scan_fwd_kernelI32Selective_Scan_fwd_kernel_traitsILi64ELi16ELi1ELb0ELb1ELb1ELb0EfN3c107complexIfEEEEv13SSMParamsBase,(.L_x_5342 - _Z25selective_scan_fwd_kernelI32Selective_Scan_fwd_kernel_traitsILi64ELi16ELi1ELb0ELb1ELb1ELb0EfN3c107complexIfEEEEv13SSMParamsBase)
        .other          _Z25selective_scan_fwd_kernelI32Selective_Scan_fwd_kernel_traitsILi64ELi16ELi1ELb0ELb1ELb1ELb0EfN3c107complexIfEEEEv13SSMParamsBase,@"STO_CUDA_ENTRY STV_DEFAULT"
_Z25selective_scan_fwd_kernelI32Selective_Scan_fwd_kernel_traitsILi64ELi16ELi1ELb0ELb1ELb1ELb0EfN3c107complexIfEEEEv13SSMParamsBase:
.text._Z25selective_scan_fwd_kernelI32Selective_Scan_fwd_kernel_traitsILi64ELi16ELi1ELb0ELb1ELb1ELb0EfN3c107complexIfEEEEv13SSMParamsBase:
        /* <DEDUP_REMOVED lines=137> */
.L_x_1008:
        /* <DEDUP_REMOVED lines=19> */
[C---:B------:R-:W-:Y:S02]  /*09c0*/  ISETP.GE.AND P2, PT, R61.reuse, UR23, PT ;  /* 0x000000173d007c0c */ /* 0x040fe4000bf46270 */
[----:B------:R-:W-:Y:S02]  /*09d0*/  ISETP.GE.AND P1, PT, R18, UR23, PT ;  /* 0x0000001712007c0c */ /* 0x000fe4000bf26270 */
[C---:B------:R-:W-:Y:S02]  /*09e0*/  LOP3.LUT R19, R61.reuse, 0x40, RZ, 0xfc, !PT ;  /* 0x000000403d137812 */ /* 0x040fe400078efcff */
[C---:B------:R-:W-:Y:S02]  /*09f0*/  LOP3.LUT R21, R61.reuse, 0x60, RZ, 0xfc, !PT ;  /* 0x000000603d157812 */ /* 0x040fe400078efcff */
[----:B------:R-:W-:-:S02]  /*0a00*/  LOP3.LUT R22, R61, 0x80, RZ, 0xfc, !PT ;  /* 0x000000803d167812 */ /* 0x000fc400078efcff */
[C---:B------:R-:W-:Y:S02]  /*0a10*/  LOP3.LUT R23, R61.reuse, 0xa0, RZ, 0xfc, !PT ;  /* 0x000000a03d177812 */ /* 0x040fe400078efcff */
[----:B------:R-:W-:Y:S01]  /*0a20*/  LOP3.LUT R24, R61, 0xc0, RZ, 0xfc, !PT ;  /* 0x000000c03d187812 */ /* 0x000fe200078efcff */
        /* <DEDUP_REMOVED lines=19> */
[C---:B------:R-:W-:Y:S02]  /*0b60*/  LOP3.LUT R38, R61.reuse, 0x1a0, RZ, 0xfc, !PT ;  /* 0x000001a03d267812 */ /* 0x040fe400078efcff */
        /* <DEDUP_REMOVED lines=54> */
[----:B------:R-:W-:Y:S02]  /*0ed0*/  LEA.HI.SX32 R47, R41, R18, 0x1b ;  /* 0x00000012292f7211 */ /* 0x000fe400078fdaff */
[----:B------:R-:W-:Y:S02]  /*0ee0*/  LEA R156, R157, R62, 0x4 ;  /* 0x0000003e9d9c7211 */ /* 0x000fe400078e20ff */
[-C--:B------:R-:W-:Y:S02]  /*0ef0*/  LEA.HI.SX32 R46, R43, R18.reuse, 0x1b ;  /* 0x000000122b2e7211 */ /* 0x080fe400078fdaff */
[----:B------:R-:W-:-:S02]  /*0f00*/  LEA.HI.SX32 R44, R45, R18, 0x1b ;  /* 0x000000122d2c7211 */ /* 0x000fc400078fdaff */
[----:B------:R-:W-:Y:S02]  /*0f10*/  MOV R2, UR8 ;  /* 0x0000000800027c02 */ /* 0x000fe40008000f00 */
[----:B------:R-:W-:Y:S02]  /*0f20*/  MOV R3, UR9 ;  /* 0x0000000900037c02 */ /* 0x000fe40008000f00 */
[----:B------:R-:W-:-:S03]  /*0f30*/  LEA.HI.SX32 R156, R156, R156, 0x1b ;  /* 0x0000009c9c9c7211 */ /* 0x000fc600078fdaff */
        /* <DEDUP_REMOVED lines=42> */
[----:B-1----:R-:W-:-:S04]  /*11e0*/  HFMA2.MMA R20, -RZ, RZ, 0, 0 ;  /* 0x00000000ff147435 */ /* 0x002fc800000001ff */
        /* <DEDUP_REMOVED lines=14> */
[----:B------:R-:W-:Y:S01]  /*12d0*/  ISETP.GE.AND P3, PT, R38, UR23, PT ;  /* 0x0000001726007c0c */ /* 0x000fe2000bf66270 */
[----:B------:R-:W-:Y:S02]  /*12e0*/  CS2R R28, SRZ ;  /* 0x00000000001c7805 */ /* 0x000fe4000001ff00 */
        /* <DEDUP_REMOVED lines=97> */
.L_x_967:
[----:B------:R-:W-:Y:S05]  /*1900*/  BSYNC B0 ;  /* 0x0000000000007941 */ /* 0x000fea0003800000 */
.L_x_966:
        /* <DEDUP_REMOVED lines=37> */
.L_x_969:
[----:B------:R-:W-:Y:S05]  /*1b60*/  BSYNC B0 ;  /* 0x0000000000007941 */ /* 0x000fea0003800000 */
.L_x_968:
        /* <DEDUP_REMOVED lines=35> */
.L_x_971:
[----:B------:R-:W-:Y:S05]  /*1da0*/  BSYNC B0 ;  /* 0x0000000000007941 */ /* 0x000fea0003800000 */
.L_x_970:
        /* <DEDUP_REMOVED lines=37> */
.L_x_973:
[----:B------:R-:W-:Y:S05]  /*2000*/  BSYNC B0 ;  /* 0x0000000000007941 */ /* 0x000fea0003800000 */
.L_x_972:
        /* <DEDUP_REMOVED lines=35> */
.L_x_975:
[----:B------:R-:W-:Y:S05]  /*2240*/  BSYNC B0 ;  /* 0x0000000000007941 */ /* 0x000fea0003800000 */
.L_x_974:
        /* <DEDUP_REMOVED lines=37> */
.L_x_977:
[----:B------:R-:W-:Y:S05]  /*24a0*/  BSYNC B0 ;  /* 0x0000000000007941 */ /* 0x000fea0003800000 */
.L_x_976:
        /* <DEDUP_REMOVED lines=35> */
.L_x_979:
[----:B------:R-:W-:Y:S05]  /*26e0*/  BSYNC B0 ;  /* 0x0000000000007941 */ /* 0x000fea0003800000 */
.L_x_978:
        /* <DEDUP_REMOVED lines=37> */
.L_x_981:
[----:B------:R-:W-:Y:S05]  /*2940*/  BSYNC B0 ;  /* 0x0000000000007941 */ /* 0x000fea0003800000 */
.L_x_980:
        /* <DEDUP_REMOVED lines=35> */
.L_x_983:
[----:B------:R-:W-:Y:S05]  /*2b80*/  BSYNC B0 ;  /* 0x0000000000007941 */ /* 0x000fea0003800000 */
.L_x_982:
        /* <DEDUP_REMOVED lines=42> */
.L_x_985:
[----:B------:R-:W-:Y:S05]  /*2e30*/  BSYNC B0 ;  /* 0x0000000000007941 */ /* 0x000fea0003800000 */
.L_x_984:
        /* <DEDUP_REMOVED lines=33> */
.L_x_987:
[----:B------:R-:W-:Y:S05]  /*3050*/  BSYNC B0 ;  /* 0x0000000000007941 */ /* 0x000fea0003800000 */
.L_x_986:
        /* <DEDUP_REMOVED lines=33> */
.L_x_989:
[----:B------:R-:W-:Y:S05]  /*3270*/  BSYNC B0 ;  /* 0x0000000000007941 */ /* 0x000fea0003800000 */
.L_x_988:
        /* <DEDUP_REMOVED lines=33> */
.L_x_991:
[----:B------:R-:W-:Y:S05]  /*3490*/  BSYNC B0 ;  /* 0x0000000000007941 */ /* 0x000fea0003800000 */
.L_x_990:
        /* <DEDUP_REMOVED lines=33> */
.L_x_993:
[----:B------:R-:W-:Y:S05]  /*36b0*/  BSYNC B0 ;  /* 0x0000000000007941 */ /* 0x000fea0003800000 */
.L_x_992:
        /* <DEDUP_REMOVED lines=33> */
.L_x_995:
[----:B------:R-:W-:Y:S05]  /*38d0*/  BSYNC B0 ;  /* 0x0000000000007941 */ /* 0x000fea0003800000 */
.L_x_994:
        /* <DEDUP_REMOVED lines=33> */
.L_x_997:
[----:B------:R-:W-:Y:S05]  /*3af0*/  BSYNC B0 ;  /* 0x0000000000007941 */ /* 0x000fea0003800000 */
.L_x_996:
        /* <DEDUP_REMOVED lines=36> */
.L_x_1004:
[----:B------:R-:W0:Y:S01]  /*3d40*/  S2R R0, SR_TID.X ;  /* 0x0000000000007919 */ /* 0x000e220000002100 */
[----:B------:R-:W-:Y:S01]  /*3d50*/  USHF.R.S32.HI UR22, URZ, 0x1f, UR7 ;  /* 0x0000001f3f167899 */ /* 0x000fe20008011407 */
[----:B------:R-:W-:Y:S01]  /*3d60*/  MOV R7, UR7 ;  /* 0x0000000700077c02 */ /* 0x000fe20008000f00 */
[----:B------:R-:W-:Y:S01]  /*3d70*/  ULDC.64 UR16, c[0x0][0x1a0] ;  /* 0x0000680000107ab9 */ /* 0x000fe20000000a00 */
[----:B------:R-:W-:Y:S01]  /*3d80*/  HFMA2.MMA R9, -RZ, RZ, 0, 0 ;  /* 0x00000000ff097435 */ /* 0x000fe200000001ff */
[----:B------:R-:W-:Y:S01]  /*3d90*/  UIMAD UR16, UR22, UR16, URZ ;  /* 0x00000010161072a4 */ /* 0x000fe2000f8e023f */
[----:B------:R-:W-:Y:S01]  /*3da0*/  MOV R57, RZ ;  /* 0x000000ff00397202 */ /* 0x000fe20000000f00 */
[----:B------:R-:W-:Y:S01]  /*3db0*/  UMOV UR23, 0xfffffc00 ;  /* 0xfffffc0000177882 */ /* 0x000fe20000000000 */
[----:B------:R-:W-:Y:S01]  /*3dc0*/  CS2R R58, SRZ ;  /* 0x00000000003a7805 */ /* 0x000fe2000001ff00 */
[----:B------:R-:W-:Y:S01]  /*3dd0*/  UIMAD UR16, UR7, UR17, UR16 ;  /* 0x00000011071072a4 */ /* 0x000fe2000f8e0210 */
[----:B------:R-:W-:Y:S01]  /*3de0*/  CS2R R60, SRZ ;  /* 0x00000000003c7805 */ /* 0x000fe2000001ff00 */
[----:B------:R-:W-:Y:S01]  /*3df0*/  HFMA2.MMA R65, -RZ, RZ, 0, 0 ;  /* 0x00000000ff417435 */ /* 0x000fe200000001ff */
[----:B------:R-:W-:Y:S01]  /*3e00*/  CS2R R62, SRZ ;  /* 0x00000000003e7805 */ /* 0x000fe2000001ff00 */
[----:B------:R-:W-:Y:S01]  /*3e10*/  MOV R66, RZ ;  /* 0x000000ff00427202 */ /* 0x000fe20000000f00 */
[----:B------:R-:W-:Y:S01]  /*3e20*/  CS2R R72, SRZ ;  /* 0x0000000000487805 */ /* 0x000fe2000001ff00 */
[----:B------:R-:W-:Y:S01]  /*3e30*/  HFMA2.MMA R77, -RZ, RZ, 0, 0 ;  /* 0x00000000ff4d7435 */ /* 0x000fe200000001ff */
[----:B------:R-:W-:Y:S01]  /*3e40*/  CS2R R74, SRZ ;  /* 0x00000000004a7805 */ /* 0x000fe2000001ff00 */
[----:B------:R-:W-:Y:S01]  /*3e50*/  CS2R R78, SRZ ;  /* 0x00000000004e7805 */ /* 0x000fe2000001ff00 */
[----:B------:R-:W-:Y:S01]  /*3e60*/  CS2R R80, SRZ ;  /* 0x0000000000507805 */ /* 0x000fe2000001ff00 */
[----:B------:R-:W-:Y:S01]  /*3e70*/  HFMA2.MMA R86, -RZ, RZ, 0, 0 ;  /* 0x00000000ff567435 */ /* 0x000fe200000001ff */
[----:B------:R-:W-:Y:S01]  /*3e80*/  MOV R82, RZ ;  /* 0x000000ff00527202 */ /* 0x000fe20000000f00 */
[----:B------:R-:W-:Y:S01]  /*3e90*/  CS2R R84, SRZ ;  /* 0x0000000000547805 */ /* 0x000fe2000001ff00 */
[----:B------:R-:W-:Y:S01]  /*3ea0*/  HFMA2.MMA R93, -RZ, RZ, 0, 0 ;  /* 0x00000000ff5d7435 */ /* 0x000fe200000001ff */
[----:B------:R-:W-:Y:S01]  /*3eb0*/  CS2R R88, SRZ ;  /* 0x0000000000587805 */ /* 0x000fe2000001ff00 */
[----:B0-----:R-:W-:Y:S01]  /*3ec0*/  SHF.L.U32 R2, R0, 0x4, RZ ;  /* 0x0000000400027819 */ /* 0x001fe200000006ff */
[----:B------:R-:W-:Y:S01]  /*3ed0*/  HFMA2.MMA R97, -RZ, RZ, 0, 0 ;  /* 0x00000000ff617435 */ /* 0x000fe200000001ff */
[----:B------:R-:W-:-:S02]  /*3ee0*/  MOV R91, RZ ;  /* 0x000000ff005b7202 */ /* 0x000fc40000000f00 */
[----:B------:R-:W-:Y:S01]  /*3ef0*/  MOV R95, RZ ;  /* 0x000000ff005f7202 */ /* 0x000fe20000000f00 */
[----:B------:R-:W-:Y:S01]  /*3f00*/  CS2R R98, SRZ ;  /* 0x0000000000627805 */ /* 0x000fe2000001ff00 */
[----:B------:R-:W-:Y:S02]  /*3f10*/  LOP3.LUT R2, R2, 0xfffffe00, RZ, 0xc0, !PT ;  /* 0xfffffe0002027812 */ /* 0x000fe400078ec0ff */
[----:B------:R-:W-:Y:S01]  /*3f20*/  MOV R100, RZ ;  /* 0x000000ff00647202 */ /* 0x000fe20000000f00 */
[----:B------:R-:W0:Y:S01]  /*3f30*/  S2R R163, SR_TID.X ;  /* 0x0000000000a37919 */ /* 0x000e220000002100 */
[----:B------:R-:W-:Y:S01]  /*3f40*/  LOP3.LUT R2, R2, 0x1f, R0, 0xf8, !PT ;  /* 0x0000001f02027812 */ /* 0x000fe200078ef800 */
[----:B------:R-:W-:Y:S01]  /*3f50*/  ULDC.64 UR26, c[0x0][0x1c0] ;  /* 0x00007000001a7ab9 */ /* 0x000fe20000000a00 */
[----:B------:R-:W-:Y:S01]  /*3f60*/  SHF.L.U32 R0, R0, 0x4, RZ ;  /* 0x0000000400007819 */ /* 0x000fe200000006ff */
[----:B------:R-:W-:-:S03]  /*3f70*/  ULDC.64 UR24, c[0x0][0x188] ;  /* 0x0000620000187ab9 */ /* 0x000fc60000000a00 */
[----:B------:R-:W-:-:S04]  /*3f80*/  LOP3.LUT R0, R0, 0xfffffe00, RZ, 0xc0, !PT ;  /* 0xfffffe0000007812 */ /* 0x000fc800078ec0ff */
[----:B------:R-:W-:-:S04]  /*3f90*/  IADD3 R4, R0, R2, RZ ;  /* 0x0000000200047210 */ /* 0x000fc80007ffe0ff */
[--C-:B------:R-:W-:Y:S02]  /*3fa0*/  SHF.R.S32.HI R5, RZ, 0x1f, R4.reuse ;  /* 0x0000001fff057819 */ /* 0x100fe40000011404 */
[C---:B------:R-:W-:Y:S02]  /*3fb0*/  IADD3 R56, R4.reuse, 0x20, RZ ;  /* 0x0000002004387810 */ /* 0x040fe40007ffe0ff */
[C---:B------:R-:W-:Y:S01]  /*3fc0*/  IADD3 R55, R4.reuse, 0x40, RZ ;  /* 0x0000004004377810 */ /* 0x040fe20007ffe0ff */
[----:B------:R-:W-:Y:S01]  /*3fd0*/  IMAD.WIDE.U32 R6, R7, c[0x0][0x1a0], R4 ;  /* 0x0000680007067a25 */ /* 0x000fe200078e0004 */
[C---:B------:R-:W-:Y:S02]  /*3fe0*/  IADD3 R53, R4.reuse, 0x60, RZ ;  /* 0x0000006004357810 */ /* 0x040fe40007ffe0ff */
[----:B------:R-:W-:Y:S02]  /*3ff0*/  IADD3 R50, R4, 0x80, RZ ;  /* 0x0000008004327810 */ /* 0x000fe40007ffe0ff */
[----:B------:R-:W-:Y:S01]  /*4000*/  IADD3 R3, R7, UR16, RZ ;  /* 0x0000001007037c10 */ /* 0x000fe2000fffe0ff */
[----:B------:R-:W-:Y:S01]  /*4010*/  ULDC UR16, c[0x0][0x168] ;  /* 0x00005a0000107ab9 */ /* 0x000fe20000000800 */
[----:B------:R-:W-:Y:S01]  /*4020*/  LEA R2, P0, R6, UR10, 0x2 ;  /* 0x0000000a06027c11 */ /* 0x000fe2000f8010ff */
[----:B------:R-:W-:-:S03]  /*4030*/  UIMAD UR23, UR6, UR23, UR16 ;  /* 0x00000017061772a4 */ /* 0x000fc6000f8e0210 */
[----:B------:R-:W-:Y:S01]  /*4040*/  LEA.HI.X R3, R6, UR14, R3, 0x2, P0 ;  /* 0x0000000e06037c11 */ /* 0x000fe200080f1403 */
[----:B------:R-:W-:-:S06]  /*4050*/  USHF.L.U32 UR28, UR23, 0x1, URZ ;  /* 0x00000001171c7899 */ /* 0x000fcc000800063f */
[----:B------:R-:W-:Y:S02]  /*4060*/  ISETP.GE.AND P0, PT, R4, UR28, PT ;  /* 0x0000001c04007c0c */ /* 0x000fe4000bf06270 */
[----:B------:R-:W-:Y:S02]  /*4070*/  ISETP.GE.AND P2, PT, R56, UR28, PT ;  /* 0x0000001c38007c0c */ /* 0x000fe4000bf46270 */
[C---:B------:R-:W-:Y:S02]  /*4080*/  IADD3 R51, R4.reuse, 0xa0, RZ ;  /* 0x000000a004337810 */ /* 0x040fe40007ffe0ff */
[C---:B------:R-:W-:Y:S02]  /*4090*/  IADD3 R49, R4.reuse, 0xc0, RZ ;  /* 0x000000c004317810 */ /* 0x040fe40007ffe0ff */
[----:B------:R-:W-:Y:S02]  /*40a0*/  ISETP.GE.AND P3, PT, R55, UR28, PT ;  /* 0x0000001c37007c0c */ /* 0x000fe4000bf66270 */
[----:B------:R-:W-:-:S02]  /*40b0*/  IADD3 R46, R4, 0xe0, RZ ;  /* 0x000000e0042e7810 */ /* 0x000fc40007ffe0ff */
[----:B------:R-:W-:Y:S01]  /*40c0*/  ISETP.GE.AND P4, PT, R53, UR28, PT ;  /* 0x0000001c35007c0c */ /* 0x000fe2000bf86270 */
[----:B------:R1:W2:Y:S01]  /*40d0*/  @!P0 LDG.E R9, [R2.64] ;  /* 0x0000001202098981 */ /* 0x0002a2000c1e1900 */
[----:B------:R-:W-:Y:S02]  /*40e0*/  IADD3 R48, R4, 0x100, RZ ;  /* 0x0000010004307810 */ /* 0x000fe40007ffe0ff */
[----:B------:R-:W-:Y:S01]  /*40f0*/  ISETP.GE.AND P5, PT, R50, UR28, PT ;  /* 0x0000001c32007c0c */ /* 0x000fe2000bfa6270 */
[----:B------:R1:W3:Y:S01]  /*4100*/  @!P2 LDG.E R57, [R2.64+0x80] ;  /* 0x000080120239a981 */ /* 0x0002e2000c1e1900 */
[----:B------:R-:W-:Y:S02]  /*4110*/  ISETP.GE.AND P6, PT, R51, UR28, PT ;  /* 0x0000001c33007c0c */ /* 0x000fe4000bfc6270 */
[----:B------:R-:W-:Y:S01]  /*4120*/  ISETP.GE.AND P0, PT, R49, UR28, PT ;  /* 0x0000001c31007c0c */ /* 0x000fe2000bf06270 */
[----:B------:R1:W4:Y:S01]  /*4130*/  @!P3 LDG.E R58, [R2.64+0x100] ;  /* 0x00010012023ab981 */ /* 0x000322000c1e1900 */
[----:B------:R-:W-:-:S02]  /*4140*/  ISETP.GE.AND P1, PT, R46, UR28, PT ;  /* 0x0000001c2e007c0c */ /* 0x000fc4000bf26270 */
[----:B------:R-:W-:Y:S01]  /*4150*/  ISETP.GE.AND P2, PT, R48, UR28, PT ;  /* 0x0000001c30007c0c */ /* 0x000fe2000bf46270 */
[----:B------:R1:W5:Y:S01]  /*4160*/  @!P4 LDG.E R59, [R2.64+0x180] ;  /* 0x00018012023bc981 */ /* 0x000362000c1e1900 */
[C---:B------:R-:W-:Y:S02]  /*4170*/  IADD3 R40, R4.reuse, 0x120, RZ ;  /* 0x0000012004287810 */ /* 0x040fe40007ffe0ff */
[C---:B------:R-:W-:Y:S01]  /*4180*/  IADD3 R39, R4.reuse, 0x140, RZ ;  /* 0x0000014004277810 */ /* 0x040fe20007ffe0ff */
[----:B------:R1:W5:Y:S01]  /*4190*/  @!P5 LDG.E R60, [R2.64+0x200] ;  /* 0x00020012023cd981 */ /* 0x000362000c1e1900 */
[C---:B------:R-:W-:Y:S02]  /*41a0*/  IADD3 R38, R4.reuse, 0x160, RZ ;  /* 0x0000016004267810 */ /* 0x040fe40007ffe0ff */
[C---:B------:R-:W-:Y:S01]  /*41b0*/  IADD3 R37, R4.reuse, 0x180, RZ ;  /* 0x0000018004257810 */ /* 0x040fe20007ffe0ff */
[----:B------:R1:W5:Y:S01]  /*41c0*/  @!P6 LDG.E R61, [R2.64+0x280] ;  /* 0x00028012023de981 */ /* 0x000362000c1e1900 */
[----:B------:R-:W-:-:S02]  /*41d0*/  IADD3 R6, R4, 0x1a0, RZ ;  /* 0x000001a004067810 */ /* 0x000fc40007ffe0ff */
[----:B------:R-:W-:Y:S01]  /*41e0*/  ISETP.GE.AND P3, PT, R40, UR28, PT ;  /* 0x0000001c28007c0c */ /* 0x000fe2000bf66270 */
[----:B------:R1:W5:Y:S01]  /*41f0*/  @!P0 LDG.E R62, [R2.64+0x300] ;  /* 0x00030012023e8981 */ /* 0x000362000c1e1900 */
[C---:B------:R-:W-:Y:S02]  /*4200*/  IADD3 R35, R4.reuse, 0x1c0, RZ ;  /* 0x000001c004237810 */ /* 0x040fe40007ffe0ff */
[----:B------:R-:W-:Y:S01]  /*4210*/  ISETP.GE.AND P4, PT, R39, UR28, PT ;  /* 0x0000001c27007c0c */ /* 0x000fe2000bf86270 */
[----:B------:R1:W5:Y:S01]  /*4220*/  @!P1 LDG.E R63, [R2.64+0x380] ;  /* 0x00038012023f9981 */ /* 0x000362000c1e1900 */
[----:B------:R-:W-:Y:S02]  /*4230*/  IADD3 R36, R4, 0x1e0, RZ ;  /* 0x000001e004247810 */ /* 0x000fe40007ffe0ff */
[----:B------:R-:W-:Y:S01]  /*4240*/  ISETP.GE.AND P5, PT, R38, UR28, PT ;  /* 0x0000001c26007c0c */ /* 0x000fe2000bfa6270 */
[----:B------:R1:W5:Y:S01]  /*4250*/  @!P2 LDG.E R65, [R2.64+0x400] ;  /* 0x000400120241a981 */ /* 0x000362000c1e1900 */
[----:B------:R-:W-:-:S02]  /*4260*/  ISETP.GE.AND P6, PT, R37, UR28, PT ;  /* 0x0000001c25007c0c */ /* 0x000fc4000bfc6270 */
[----:B------:R-:W-:Y:S01]  /*4270*/  ISETP.GE.AND P0, PT, R6, UR28, PT ;  /* 0x0000001c06007c0c */ /* 0x000fe2000bf06270 */
[----:B------:R1:W5:Y:S01]  /*4280*/  @!P3 LDG.E R66, [R2.64+0x480] ;  /* 0x000480120242b981 */ /* 0x000362000c1e1900 */
[----:B------:R-:W-:Y:S02]  /*4290*/  ISETP.GE.AND P1, PT, R35, UR28, PT ;  /* 0x0000001c23007c0c */ /* 0x000fe4000bf26270 */
[----:B------:R-:W-:Y:S01]  /*42a0*/  ISETP.GE.AND P2, PT, R36, UR28, PT ;  /* 0x0000001c24007c0c */ /* 0x000fe2000bf46270 */
[----:B------:R1:W5:Y:S01]  /*42b0*/  @!P4 LDG.E R72, [R2.64+0x500] ;  /* 0x000500120248c981 */ /* 0x000362000c1e1900 */
[C---:B------:R-:W-:Y:S02]  /*42c0*/  IADD3 R32, R4.reuse, 0x200, RZ ;  /* 0x0000020004207810 */ /* 0x040fe40007ffe0ff */
[C---:B------:R-:W-:Y:S01]  /*42d0*/  IADD3 R33, R4.reuse, 0x220, RZ ;  /* 0x0000022004217810 */ /* 0x040fe20007ffe0ff */
[----:B------:R1:W5:Y:S01]  /*42e0*/  @!P5 LDG.E R73, [R2.64+0x580] ;  /* 0x000580120249d981 */ /* 0x000362000c1e1900 */
[----:B------:R-:W-:-:S02]  /*42f0*/  IADD3 R34, R4, 0x240, RZ ;  /* 0x0000024004227810 */ /* 0x000fc40007ffe0ff */
[C---:B------:R-:W-:Y:S01]  /*4300*/  IADD3 R31, R4.reuse, 0x260, RZ ;  /* 0x00000260041f7810 */ /* 0x040fe20007ffe0ff */
[----:B------:R1:W5:Y:S01]  /*4310*/  @!P6 LDG.E R74, [R2.64+0x600] ;  /* 0x00060012024ae981 */ /* 0x000362000c1e1900 */
[----:B------:R-:W-:Y:S02]  /*4320*/  IADD3 R8, R4, 0x280, RZ ;  /* 0x0000028004087810 */ /* 0x000fe40007ffe0ff */
[----:B------:R-:W-:Y:S01]  /*4330*/  ISETP.GE.AND P3, PT, R32, UR28, PT ;  /* 0x0000001c20007c0c */ /* 0x000fe2000bf66270 */
[----:B------:R1:W5:Y:S01]  /*4340*/  @!P0 LDG.E R75, [R2.64+0x680] ;  /* 0x00068012024b8981 */ /* 0x000362000c1e1900 */
[C---:B------:R-:W-:Y:S02]  /*4350*/  IADD3 R26, R4.reuse, 0x2a0, RZ ;  /* 0x000002a0041a7810 */ /* 0x040fe40007ffe0ff */
[----:B------:R-:W-:Y:S01]  /*4360*/  ISETP.GE.AND P4, PT, R33, UR28, PT ;  /* 0x0000001c21007c0c */ /* 0x000fe2000bf86270 */
[----:B------:R1:W5:Y:S01]  /*4370*/  @!P1 LDG.E R77, [R2.64+0x700] ;  /* 0x00070012024d9981 */ /* 0x000362000c1e1900 */
[----:B------:R-:W-:-:S02]  /*4380*/  IADD3 R30, R4, 0x2c0, RZ ;  /* 0x000002c0041e7810 */ /* 0x000fc40007ffe0ff */
[----:B------:R-:W-:Y:S01]  /*4390*/  ISETP.GE.AND P5, PT, R34, UR28, PT ;  /* 0x0000001c22007c0c */ /* 0x000fe2000bfa6270 */
[----:B------:R1:W5:Y:S01]  /*43a0*/  @!P2 LDG.E R78, [R2.64+0x780] ;  /* 0x00078012024ea981 */ /* 0x000362000c1e1900 */
[----:B------:R-:W-:Y:S02]  /*43b0*/  ISETP.GE.AND P6, PT, R31, UR28, PT ;  /* 0x0000001c1f007c0c */ /* 0x000fe4000bfc6270 */
[----:B------:R-:W-:Y:S01]  /*43c0*/  ISETP.GE.AND P0, PT, R8, UR28, PT ;  /* 0x0000001c08007c0c */ /* 0x000fe2000bf06270 */
[----:B------:R1:W5:Y:S01]  /*43d0*/  @!P3 LDG.E R79, [R2.64+0x800] ;  /* 0x00080012024fb981 */ /* 0x000362000c1e1900 */
[----:B------:R-:W-:Y:S02]  /*43e0*/  ISETP.GE.AND P1, PT, R26, UR28, PT ;  /* 0x0000001c1a007c0c */ /* 0x000fe4000bf26270 */
[----:B------:R-:W-:Y:S01]  /*43f0*/  ISETP.GE.AND P2, PT, R30, UR28, PT ;  /* 0x0000001c1e007c0c */ /* 0x000fe2000bf46270 */
[----:B------:R1:W5:Y:S01]  /*4400*/  @!P4 LDG.E R80, [R2.64+0x880] ;  /* 0x000880120250c981 */ /* 0x000362000c1e1900 */
[----:B------:R-:W-:-:S02]  /*4410*/  IADD3 R25, R4, 0x2e0, RZ ;  /* 0x000002e004197810 */ /* 0x000fc40007ffe0ff */
[C---:B------:R-:W-:Y:S01]  /*4420*/  IADD3 R23, R4.reuse, 0x300, RZ ;  /* 0x0000030004177810 */ /* 0x040fe20007ffe0ff */
[----:B------:R1:W5:Y:S01]  /*4430*/  @!P5 LDG.E R81, [R2.64+0x900] ;  /* 0x000900120251d981 */ /* 0x000362000c1e1900 */
[C---:B------:R-:W-:Y:S02]  /*4440*/  IADD3 R7, R4.reuse, 0x320, RZ ;  /* 0x0000032004077810 */ /* 0x040fe40007ffe0ff */
[C---:B------:R-:W-:Y:S01]  /*4450*/  IADD3 R21, R4.reuse, 0x340, RZ ;  /* 0x0000034004157810 */ /* 0x040fe20007ffe0ff */
[----:B------:R1:W5:Y:S01]  /*4460*/  @!P6 LDG.E R82, [R2.64+0x980] ;  /* 0x000980120252e981 */ /* 0x000362000c1e1900 */
[C---:B------:R-:W-:Y:S02]  /*4470*/  IADD3 R19, R4.reuse, 0x360, RZ ;  /* 0x0000036004137810 */ /* 0x040fe40007ffe0ff */
[----:B------:R-:W-:Y:S01]  /*4480*/  ISETP.GE.AND P3, PT, R25, UR28, PT ;  /* 0x0000001c19007c0c */ /* 0x000fe2000bf66270 */
[----:B------:R1:W5:Y:S01]  /*4490*/  @!P0 LDG.E R84, [R2.64+0xa00] ;  /* 0x000a001202548981 */ /* 0x000362000c1e1900 */
[----:B------:R-:W-:-:S02]  /*44a0*/  IADD3 R17, R4, 0x380, RZ ;  /* 0x0000038004117810 */ /* 0x000fc40007ffe0ff */
[----:B------:R-:W-:Y:S01]  /*44b0*/  ISETP.GE.AND P4, PT, R23, UR28, PT ;  /* 0x0000001c17007c0c */ /* 0x000fe2000bf86270 */
[----:B------:R1:W5:Y:S01]  /*44c0*/  @!P1 LDG.E R85, [R2.64+0xa80] ;  /* 0x000a801202559981 */ /* 0x000362000c1e1900 */
[----:B------:R-:W-:Y:S02]  /*44d0*/  IADD3 R11, R4, 0x3a0, RZ ;  /* 0x000003a0040b7810 */ /* 0x000fe40007ffe0ff */
[----:B------:R-:W-:Y:S01]  /*44e0*/  ISETP.GE.AND P5, PT, R7, UR28, PT ;  /* 0x0000001c07007c0c */ /* 0x000fe2000bfa6270 */
[----:B------:R1:W5:Y:S01]  /*44f0*/  @!P2 LDG.E R86, [R2.64+0xb00] ;  /* 0x000b00120256a981 */ /* 0x000362000c1e1900 */
[----:B------:R-:W-:Y:S02]  /*4500*/  ISETP.GE.AND P6, PT, R21, UR28, PT ;  /* 0x0000001c15007c0c */ /* 0x000fe4000bfc6270 */
[----:B------:R-:W-:Y:S01]  /*4510*/  ISETP.GE.AND P0, PT, R19, UR28, PT ;  /* 0x0000001c13007c0c */ /* 0x000fe2000bf06270 */
[----:B------:R1:W5:Y:S01]  /*4520*/  @!P3 LDG.E R88, [R2.64+0xb80] ;  /* 0x000b80120258b981 */ /* 0x000362000c1e1900 */
[----:B------:R-:W-:-:S02]  /*4530*/  ISETP.GE.AND P1, PT, R17, UR28, PT ;  /* 0x0000001c11007c0c */ /* 0x000fc4000bf26270 */
[----:B------:R-:W-:Y:S01]  /*4540*/  ISETP.GE.AND P2, PT, R11, UR28, PT ;  /* 0x0000001c0b007c0c */ /* 0x000fe2000bf46270 */
[----:B------:R1:W5:Y:S01]  /*4550*/  @!P4 LDG.E R89, [R2.64+0xc00] ;  /* 0x000c00120259c981 */ /* 0x000362000c1e1900 */
[C---:B------:R-:W-:Y:S02]  /*4560*/  IADD3 R13, R4.reuse, 0x3c0, RZ ;  /* 0x000003c0040d7810 */ /* 0x040fe40007ffe0ff */
[----:B------:R-:W-:Y:S01]  /*4570*/  IADD3 R15, R4, 0x3e0, RZ ;  /* 0x000003e0040f7810 */ /* 0x000fe20007ffe0ff */
[----:B------:R1:W5:Y:S01]  /*4580*/  @!P5 LDG.E R91, [R2.64+0xc80] ;  /* 0x000c8012025bd981 */ /* 0x000362000c1e1900 */
[----:B------:R-:W-:Y:S02]  /*4590*/  ISETP.GE.AND P3, PT, R13, UR28, PT ;  /* 0x0000001c0d007c0c */ /* 0x000fe4000bf66270 */
[----:B------:R-:W-:Y:S01]  /*45a0*/  ISETP.GE.AND P4, PT, R15, UR28, PT ;  /* 0x0000001c0f007c0c */ /* 0x000fe2000bf86270 */
[----:B------:R1:W5:Y:S04]  /*45b0*/  @!P6 LDG.E R93, [R2.64+0xd00] ;  /* 0x000d0012025de981 */ /* 0x000368000c1e1900 */
[----:B------:R1:W5:Y:S04]  /*45c0*/  @!P0 LDG.E R95, [R2.64+0xd80] ;  /* 0x000d8012025f8981 */ /* 0x000368000c1e1900 */
[----:B------:R1:W5:Y:S04]  /*45d0*/  @!P1 LDG.E R97, [R2.64+0xe00] ;  /* 0x000e001202619981 */ /* 0x000368000c1e1900 */
[----:B------:R1:W5:Y:S04]  /*45e0*/  @!P2 LDG.E R98, [R2.64+0xe80] ;  /* 0x000e80120262a981 */ /* 0x000368000c1e1900 */
[----:B------:R1:W5:Y:S04]  /*45f0*/  @!P3 LDG.E R99, [R2.64+0xf00] ;  /* 0x000f00120263b981 */ /* 0x000368000c1e1900 */
[----:B------:R1:W5:Y:S01]  /*4600*/  @!P4 LDG.E R100, [R2.64+0xf80] ;  /* 0x000f80120264c981 */ /* 0x000362000c1e1900 */
[----:B------:R-:W-:-:S02]  /*4610*/  ULDC UR16, c[0x0][0x180] ;  /* 0x0000600000107ab9 */ /* 0x000fc40000000800 */
[----:B------:R-:W-:Y:S01]  /*4620*/  UIMAD UR16, UR21, UR16, URZ ;  /* 0x00000010151072a4 */ /* 0x000fe2000f8e023f */
[----:B0-----:R-:W-:-:S04]  /*4630*/  SHF.L.U32 R10, R163, 0x5, RZ ;  /* 0x00000005a30a7819 */ /* 0x001fc800000006ff */
[----:B------:R-:W-:Y:S02]  /*4640*/  LOP3.LUT R10, R10, 0xfffffc00, RZ, 0xc0, !PT ;  /* 0xfffffc000a0a7812 */ /* 0x000fe400078ec0ff */
[----:B------:R-:W-:Y:S01]  /*4650*/  MOV R0, UR16 ;  /* 0x0000001000007c02 */ /* 0x000fe20008000f00 */
[C---:B-1----:R-:W-:Y:S01]  /*4660*/  IMAD.WIDE.U32 R2, R159.reuse, c[0x0][0x180], RZ ;  /* 0x000060009f027a25 */ /* 0x042fe200078e00ff */
[----:B------:R-:W-:Y:S01]  /*4670*/  IADD3 R12, R10, R157, RZ ;  /* 0x0000009d0a0c7210 */ /* 0x000fe20007ffe0ff */
[----:B------:R-:W-:Y:S01]  /*4680*/  UIMAD UR17, UR22, UR26, URZ ;  /* 0x0000001a161172a4 */ /* 0x000fe2000f8e023f */
[----:B------:R-:W-:Y:S01]  /*4690*/  MOV R43, UR7 ;  /* 0x00000007002b7c02 */ /* 0x000fe20008000f00 */
[----:B------:R-:W-:Y:S01]  /*46a0*/  IMAD R27, R159, c[0x0][0x184], R0 ;  /* 0x000061009f1b7a24 */ /* 0x000fe200078e0200 */
[----:B------:R-:W-:Y:S01]  /*46b0*/  IADD3 R96, R12, 0x20, RZ ;  /* 0x000000200c607810 */ /* 0x000fe20007ffe0ff */
[----:B------:R-:W-:Y:S01]  /*46c0*/  UIMAD UR17, UR7, UR27, UR17 ;  /* 0x0000001b071172a4 */ /* 0x000fe2000f8e0211 */
[----:B------:R-:W-:Y:S01]  /*46d0*/  MOV R45, UR7 ;  /* 0x00000007002d7c02 */ /* 0x000fe20008000f00 */
[----:B------:R-:W-:Y:S01]  /*46e0*/  IMAD.WIDE.U32 R42, R43, c[0x0][0x1c0], R4 ;  /* 0x000070002b2a7a25 */ /* 0x000fe200078e0004 */
[----:B------:R-:W-:-:S02]  /*46f0*/  IADD3 R3, R3, R27, RZ ;  /* 0x0000001b03037210 */ /* 0x000fc40007ffe0ff */
[C---:B------:R-:W-:Y:S02]  /*4700*/  IADD3 R71, R12.reuse, 0x40, RZ ;  /* 0x000000400c477810 */ /* 0x040fe40007ffe0ff */
[C---:B------:R-:W-:Y:S01]  /*4710*/  IADD3 R92, R12.reuse, 0x60, RZ ;  /* 0x000000600c5c7810 */ /* 0x040fe20007ffe0ff */
[----:B------:R-:W-:Y:S01]  /*4720*/  UIMAD UR16, UR22, UR24, URZ ;  /* 0x00000018161072a4 */ /* 0x000fe2000f8e023f */
[CC--:B------:R-:W-:Y:S02]  /*4730*/  LEA.HI.SX32 R94, R12.reuse, R12.reuse, 0x1b ;  /* 0x0000000c0c5e7211 */ /* 0x0c0fe400078fdaff */
[C---:B------:R-:W-:Y:S02]  /*4740*/  IADD3 R90, R12.reuse, 0x80, RZ ;  /* 0x000000800c5a7810 */ /* 0x040fe40007ffe0ff */
[----:B------:R-:W-:Y:S02]  /*4750*/  IADD3 R70, R12, 0xa0, RZ ;  /* 0x000000a00c467810 */ /* 0x000fe40007ffe0ff */
[----:B------:R-:W-:Y:S01]  /*4760*/  LEA.HI.SX32 R96, R96, R12, 0x1b ;  /* 0x0000000c60607211 */ /* 0x000fe200078fdaff */
[----:B------:R-:W-:Y:S01]  /*4770*/  IMAD.WIDE.U32 R44, R45, c[0x0][0x188], R2 ;  /* 0x000062002d2c7a25 */ /* 0x000fe200078e0002 */
[----:B------:R-:W-:-:S02]  /*4780*/  IADD3 R87, R12, 0xc0, RZ ;  /* 0x000000c00c577810 */ /* 0x000fc40007ffe0ff */
[-C--:B------:R-:W-:Y:S02]  /*4790*/  LEA.HI.SX32 R71, R71, R12.reuse, 0x1b ;  /* 0x0000000c47477211 */ /* 0x080fe400078fdaff */
[----:B------:R-:W-:Y:S02]  /*47a0*/  IADD3 R83, R12, 0xe0, RZ ;  /* 0x000000e00c537810 */ /* 0x000fe40007ffe0ff */
[----:B------:R-:W-:Y:S01]  /*47b0*/  LEA.HI.SX32 R92, R92, R12, 0x1b ;  /* 0x0000000c5c5c7211 */ /* 0x000fe200078fdaff */
[----:B------:R-:W-:Y:S01]  /*47c0*/  UIMAD UR16, UR7, UR25, UR16 ;  /* 0x00000019071072a4 */ /* 0x000fe2000f8e0210 */
[----:B------:R-:W-:Y:S02]  /*47d0*/  IADD3 R3, R43, UR17, RZ ;  /* 0x000000112b037c10 */ /* 0x000fe4000fffe0ff */
[----:B------:R-:W-:Y:S02]  /*47e0*/  LEA R28, P2, R42, UR11, 0x2 ;  /* 0x0000000b2a1c7c11 */ /* 0x000fe4000f8410ff */
[----:B------:R-:W-:-:S02]  /*47f0*/  IADD3 R69, R12, 0x100, RZ ;  /* 0x000001000c457810 */ /* 0x000fc40007ffe0ff */
[-C--:B------:R-:W-:Y:S02]  /*4800*/  LEA.HI.SX32 R90, R90, R12.reuse, 0x1b ;  /* 0x0000000c5a5a7211 */ /* 0x080fe400078fdaff */
[----:B------:R-:W-:Y:S02]  /*4810*/  IADD3 R76, R12, 0x120, RZ ;  /* 0x000001200c4c7810 */ /* 0x000fe40007ffe0ff */
[-C--:B------:R-:W-:Y:S02]  /*4820*/  LEA.HI.SX32 R70, R70, R12.reuse, 0x1b ;  /* 0x0000000c46467211 */ /* 0x080fe400078fdaff */
[C---:B------:R-:W-:Y:S02]  /*4830*/  IADD3 R68, R12.reuse, 0x140, RZ ;  /* 0x000001400c447810 */ /* 0x040fe40007ffe0ff */
[----:B------:R-:W-:Y:S02]  /*4840*/  LEA.HI.SX32 R87, R87, R12, 0x1b ;  /* 0x0000000c57577211 */ /* 0x000fe400078fdaff */
[----:B------:R-:W-:-:S02]  /*4850*/  IADD3 R67, R12, 0x160, RZ ;  /* 0x000001600c437810 */ /* 0x000fc40007ffe0ff */
[-C--:B------:R-:W-:Y:S02]  /*4860*/  LEA.HI.SX32 R83, R83, R12.reuse, 0x1b ;  /* 0x0000000c53537211 */ /* 0x080fe400078fdaff */
[----:B------:R-:W-:Y:S02]  /*4870*/  LEA.HI.X R29, R42, UR15, R3, 0x2, P2 ;  /* 0x0000000f2a1d7c11 */ /* 0x000fe400090f1403 */
[C---:B------:R-:W-:Y:S02]  /*4880*/  IADD3 R64, R12.reuse, 0x180, RZ ;  /* 0x000001800c407810 */ /* 0x040fe40007ffe0ff */
[-C--:B------:R-:W-:Y:S02]  /*4890*/  LEA.HI.SX32 R69, R69, R12.reuse, 0x1b ;  /* 0x0000000c45457211 */ /* 0x080fe400078fdaff */
[----:B------:R-:W-:Y:S02]  /*48a0*/  IADD3 R42, R12, 0x1a0, RZ ;  /* 0x000001a00c2a7810 */ /* 0x000fe40007ffe0ff */
[----:B------:R-:W-:-:S02]  /*48b0*/  LEA.HI.SX32 R76, R76, R12, 0x1b ;  /* 0x0000000c4c4c7211 */ /* 0x000fc400078fdaff */
[----:B------:R-:W-:Y:S02]  /*48c0*/  IADD3 R54, R12, 0x1c0, RZ ;  /* 0x000001c00c367810 */ /* 0x000fe40007ffe0ff */
[-C--:B------:R-:W-:Y:S02]  /*48d0*/  LEA.HI.SX32 R68, R68, R12.reuse, 0x1b ;  /* 0x0000000c44447211 */ /* 0x080fe400078fdaff */
[----:B------:R-:W-:Y:S02]  /*48e0*/  IADD3 R5, R45, UR16, RZ ;  /* 0x000000102d057c10 */ /* 0x000fe4000fffe0ff */
[----:B------:R-:W-:Y:S02]  /*48f0*/  LEA R2, P1, R44, c[0x0][0x220], 0x3 ;  /* 0x000088002c027a11 */ /* 0x000fe400078218ff */
[----:B------:R-:W-:Y:S02]  /*4900*/  IADD3 R43, R12, 0x1e0, RZ ;  /* 0x000001e00c2b7810 */ /* 0x000fe40007ffe0ff */
[----:B------:R-:W-:-:S02]  /*4910*/  LEA.HI.SX32 R67, R67, R12, 0x1b ;  /* 0x0000000c43437211 */ /* 0x000fc400078fdaff */
[----:B------:R-:W-:Y:S02]  /*4920*/  IADD3 R52, R12, 0x200, RZ ;  /* 0x000002000c347810 */ /* 0x000fe40007ffe0ff */
[-C--:B------:R-:W-:Y:S02]  /*4930*/  LEA.HI.SX32 R64, R64, R12.reuse, 0x1b ;  /* 0x0000000c40407211 */ /* 0x080fe400078fdaff */
[-C--:B------:R-:W-:Y:S02]  /*4940*/  LEA.HI.SX32 R42, R42, R12.reuse, 0x1b ;  /* 0x0000000c2a2a7211 */ /* 0x080fe400078fdaff */
[----:B------:R-:W-:Y:S02]  /*4950*/  IADD3 R47, R12, 0x240, RZ ;  /* 0x000002400c2f7810 */ /* 0x000fe40007ffe0ff */
[----:B------:R-:W-:Y:S02]  /*4960*/  LEA.HI.SX32 R54, R54, R12, 0x1b ;  /* 0x0000000c36367211 */ /* 0x000fe400078fdaff */
[----:B------:R-:W-:-:S02]  /*4970*/  LEA.HI.X R3, R44, c[0x0][0x224], R5, 0x3, P1 ;  /* 0x000089002c037a11 */ /* 0x000fc400008f1c05 */
[C---:B------:R-:W-:Y:S02]  /*4980*/  IADD3 R45, R12.reuse, 0x260, RZ ;  /* 0x000002600c2d7810 */ /* 0x040fe40007ffe0ff */
[-C--:B------:R-:W-:Y:S02]  /*4990*/  LEA.HI.SX32 R43, R43, R12.reuse, 0x1b ;  /* 0x0000000c2b2b7211 */ /* 0x080fe400078fdaff */
[----:B------:R-:W-:Y:S01]  /*49a0*/  IADD3 R5, R12, 0x280, RZ ;  /* 0x000002800c057810 */ /* 0x000fe20007ffe0ff */
[----:B------:R-:W5:Y:S01]  /*49b0*/  LDG.E.64 R2, [R2.64] ;  /* 0x0000001202027981 */ /* 0x000f62000c1e1b00 */
[----:B------:R-:W-:Y:S02]  /*49c0*/  LEA.HI.SX32 R52, R52, R12, 0x1b ;  /* 0x0000000c34347211 */ /* 0x000fe400078fdaff */
        /* <DEDUP_REMOVED lines=11> */
[----:B------:R-:W-:Y:S02]  /*4a80*/  IADD3 R18, R12, 0x360, RZ ;  /* 0x000003600c127810 */ /* 0x000fe40007ffe0ff */
[----:B------:R-:W-:Y:S02]  /*4a90*/  LEA.HI.SX32 R0, R0, R12, 0x1b ;  /* 0x0000000c00007211 */ /* 0x000fe400078fdaff */
[----:B------:R-:W-:-:S02]  /*4aa0*/  IADD3 R16, R12, 0x380, RZ ;  /* 0x000003800c107810 */ /* 0x000fc40007ffe0ff */
[-C--:B------:R-:W-:Y:S02]  /*4ab0*/  LEA.HI.SX32 R24, R24, R12.reuse, 0x1b ;  /* 0x0000000c18187211 */ /* 0x080fe400078fdaff */
[----:B------:R-:W-:Y:S02]  /*4ac0*/  IADD3 R14, R12, 0x3a0, RZ ;  /* 0x000003a00c0e7810 */ /* 0x000fe40007ffe0ff */
[-C--:B------:R-:W-:Y:S02]  /*4ad0*/  LEA.HI.SX32 R22, R22, R12.reuse, 0x1b ;  /* 0x0000000c16167211 */ /* 0x080fe400078fdaff */
[-C--:B------:R-:W-:Y:S02]  /*4ae0*/  LEA.HI.SX32 R20, R20, R12.reuse, 0x1b ;  /* 0x0000000c14147211 */ /* 0x080fe400078fdaff */
[-C--:B------:R-:W-:Y:S02]  /*4af0*/  LEA.HI.SX32 R18, R18, R12.reuse, 0x1b ;  /* 0x0000000c12127211 */ /* 0x080fe400078fdaff */
[----:B------:R-:W-:-:S02]  /*4b00*/  LEA.HI.SX32 R16, R16, R12, 0x1b ;  /* 0x0000000c10107211 */ /* 0x000fc400078fdaff */
[----:B------:R-:W-:Y:S02]  /*4b10*/  LEA.HI.SX32 R14, R14, R12, 0x1b ;  /* 0x0000000c0e0e7211 */ /* 0x000fe400078fdaff */
[----:B------:R-:W-:Y:S02]  /*4b20*/  ISETP.GE.AND P0, PT, R4, UR28, PT ;  /* 0x0000001c04007c0c */ /* 0x000fe4000bf06270 */
[C---:B------:R-:W-:Y:S01]  /*4b30*/  IADD3 R4, R12.reuse, 0x3c0, RZ ;  /* 0x000003c00c047810 */ /* 0x040fe20007ffe0ff */
[----:B--2---:R0:W-:Y:S04]  /*4b40*/  STS [R94.X4], R9 ;  /* 0x000000095e007388 */ /* 0x0041e80000004800 */
[----:B---3--:R-:W-:Y:S04]  /*4b50*/  STS [R96.X4+0x80], R57 ;  /* 0x0000803960007388 */ /* 0x008fe80000004800 */
[----:B----4-:R-:W-:Y:S04]  /*4b60*/  STS [R71.X4+0x100], R58 ;  /* 0x0001003a47007388 */ /* 0x010fe80000004800 */
[----:B-----5:R-:W-:Y:S04]  /*4b70*/  STS [R92.X4+0x180], R59 ;  /* 0x0001803b5c007388 */ /* 0x020fe80000004800 */
[----:B------:R-:W-:Y:S01]  /*4b80*/  STS [R90.X4+0x200], R60 ;  /* 0x0002003c5a007388 */ /* 0x000fe20000004800 */
[----:B0-----:R-:W-:-:S03]  /*4b90*/  IADD3 R9, R12, 0x220, RZ ;  /* 0x000002200c097810 */ /* 0x001fc60007ffe0ff */
        /* <DEDUP_REMOVED lines=22> */
[----:B------:R-:W-:-:S03]  /*4d00*/  IADD3 R44, R12, 0x3e0, RZ ;  /* 0x000003e00c2c7810 */ /* 0x000fc60007ffe0ff */
[----:B------:R-:W-:Y:S04]  /*4d10*/  STS [R20.X4+0xd00], R93 ;  /* 0x000d005d14007388 */ /* 0x000fe80000004800 */
[----:B------:R-:W-:Y:S04]  /*4d20*/  STS [R18.X4+0xd80], R95 ;  /* 0x000d805f12007388 */ /* 0x000fe80000004800 */
[----:B------:R-:W-:Y:S01]  /*4d30*/  STS [R16.X4+0xe00], R97 ;  /* 0x000e006110007388 */ /* 0x000fe20000004800 */
[----:B------:R-:W-:-:S03]  /*4d40*/  LEA.HI.SX32 R4, R4, R12, 0x1b ;  /* 0x0000000c04047211 */ /* 0x000fc600078fdaff */
[----:B------:R0:W-:Y:S01]  /*4d50*/  STS [R14.X4+0xe80], R98 ;  /* 0x000e80620e007388 */ /* 0x0001e20000004800 */
[----:B------:R-:W-:Y:S01]  /*4d60*/  LEA.HI.SX32 R12, R44, R12, 0x1b ;  /* 0x0000000c2c0c7211 */ /* 0x000fe200078fdaff */
[----:B0-----:R-:W-:Y:S02]  /*4d70*/  HFMA2.MMA R98, -RZ, RZ, 0, 0 ;  /* 0x00000000ff627435 */ /* 0x001fe400000001ff */
[----:B------:R-:W-:Y:S04]  /*4d80*/  STS [R4.X4+0xf00], R99 ;  /* 0x000f006304007388 */ /* 0x000fe80000004800 */
[----:B------:R-:W-:Y:S01]  /*4d90*/  STS [R12.X4+0xf80], R100 ;  /* 0x000f80640c007388 */ /* 0x000fe20000004800 */
[----:B------:R-:W-:-:S06]  /*4da0*/  NOP ;  /* 0x0000000000007918 */ /* 0x000fcc0000000000 */
[----:B------:R0:W2:Y:S01]  /*4db0*/  @!P0 LDG.E R98, [R28.64] ;  /* 0x000000121c628981 */ /* 0x0000a2000c1e1900 */
[----:B------:R-:W-:Y:S02]  /*4dc0*/  ISETP.GE.AND P0, PT, R56, UR28, PT ;  /* 0x0000001c38007c0c */ /* 0x000fe4000bf06270 */
[----:B------:R-:W-:Y:S02]  /*4dd0*/  MOV R97, RZ ;  /* 0x000000ff00617202 */ /* 0x000fe40000000f00 */
[----:B------:R-:W-:-:S09]  /*4de0*/  MOV R93, RZ ;  /* 0x000000ff005d7202 */ /* 0x000fd20000000f00 */
[----:B------:R0:W3:Y:S01]  /*4df0*/  @!P0 LDG.E R97, [R28.64+0x80] ;  /* 0x000080121c618981 */ /* 0x0000e2000c1e1900 */
[----:B------:R-:W-:Y:S01]  /*4e00*/  ISETP.GE.AND P0, PT, R53, UR28, PT ;  /* 0x0000001c35007c0c */ /* 0x000fe2000bf06270 */
[----:B------:R-:W-:-:S12]  /*4e10*/  HFMA2.MMA R91, -RZ, RZ, 0, 0 ;  /* 0x00000000ff5b7435 */ /* 0x000fd800000001ff */
[----:B------:R0:W4:Y:S01]  /*4e20*/  @!P0 LDG.E R93, [R28.64+0x180] ;  /* 0x000180121c5d8981 */ /* 0x000122000c1e1900 */
[----:B------:R-:W-:Y:S02]  /*4e30*/  ISETP.GE.AND P0, PT, R50, UR28, PT ;  /* 0x0000001c32007c0c */ /* 0x000fe4000bf06270 */
[----:B------:R-:W-:Y:S01]  /*4e40*/  ISETP.GE.AND P1, PT, R55, UR28, PT ;  /* 0x0000001c37007c0c */ /* 0x000fe2000bf26270 */
[----:B------:R-:W-:Y:S01]  /*4e50*/  CS2R R88, SRZ ;  /* 0x0000000000587805 */ /* 0x000fe2000001ff00 */
[----:B------:R-:W-:-:S09]  /*4e60*/  HFMA2.MMA R95, -RZ, RZ, 0, 0 ;  /* 0x00000000ff5f7435 */ /* 0x000fd200000001ff */
[----:B------:R0:W5:Y:S01]  /*4e70*/  @!P0 LDG.E R91, [R28.64+0x200] ;  /* 0x000200121c5b8981 */ /* 0x000162000c1e1900 */
[----:B------:R-:W-:-:S03]  /*4e80*/  ISETP.GE.AND P0, PT, R49, UR28, PT ;  /* 0x0000001c31007c0c */ /* 0x000fc6000bf06270 */
[----:B------:R0:W2:Y:S01]  /*4e90*/  @!P1 LDG.E R95, [R28.64+0x100] ;  /* 0x000100121c5f9981 */ /* 0x0000a2000c1e1900 */
[----:B------:R-:W-:-:S09]  /*4ea0*/  ISETP.GE.AND P1, PT, R51, UR28, PT ;  /* 0x0000001c33007c0c */ /* 0x000fd2000bf26270 */
[----:B------:R0:W2:Y:S01]  /*4eb0*/  @!P0 LDG.E R88, [R28.64+0x300] ;  /* 0x000300121c588981 */ /* 0x0000a2000c1e1900 */
[----:B------:R-:W-:Y:S02]  /*4ec0*/  ISETP.GE.AND P0, PT, R46, UR28, PT ;  /* 0x0000001c2e007c0c */ /* 0x000fe4000bf06270 */
[----:B------:R-:W-:Y:S01]  /*4ed0*/  MOV R84, RZ ;  /* 0x000000ff00547202 */ /* 0x000fe20000000f00 */
[----:B------:R0:W2:Y:S01]  /*4ee0*/  @!P1 LDG.E R89, [R28.64+0x280] ;  /* 0x000280121c599981 */ /* 0x0000a2000c1e1900 */
[----:B------:R-:W-:-:S09]  /*4ef0*/  ISETP.GE.AND P1, PT, R48, UR28, PT ;  /* 0x0000001c30007c0c */ /* 0x000fd2000bf26270 */
[----:B------:R0:W4:Y:S01]  /*4f00*/  @!P0 LDG.E R84, [R28.64+0x380] ;  /* 0x000380121c548981 */ /* 0x000122000c1e1900 */
[----:B------:R-:W-:Y:S01]  /*4f10*/  ISETP.GE.AND P0, PT, R40, UR28, PT ;  /* 0x0000001c28007c0c */ /* 0x000fe2000bf06270 */
[----:B------:R-:W-:Y:S01]  /*4f20*/  HFMA2.MMA R80, -RZ, RZ, 0, 0 ;  /* 0x00000000ff507435 */ /* 0x000fe200000001ff */
[----:B------:R-:W-:Y:S01]  /*4f30*/  MOV R79, RZ ;  /* 0x000000ff004f7202 */ /* 0x000fe20000000f00 */
[----:B------:R-:W-:-:S08]  /*4f40*/  HFMA2.MMA R75, -RZ, RZ, 0, 0 ;  /* 0x00000000ff4b7435 */ /* 0x000fd000000001ff */
[----:B------:R0:W5:Y:S04]  /*4f50*/  @!P1 LDG.E R80, [R28.64+0x400] ;  /* 0x000400121c509981 */ /* 0x000168000c1e1900 */
[----:B------:R0:W5:Y:S01]  /*4f60*/  @!P0 LDG.E R79, [R28.64+0x480] ;  /* 0x000480121c4f8981 */ /* 0x000162000c1e1900 */
[----:B------:R-:W-:Y:S02]  /*4f70*/  ISETP.GE.AND P0, PT, R39, UR28, PT ;  /* 0x0000001c27007c0c */ /* 0x000fe4000bf06270 */
[----:B------:R-:W-:-:S11]  /*4f80*/  MOV R72, RZ ;  /* 0x000000ff00487202 */ /* 0x000fd60000000f00 */
[----:B------:R0:W5:Y:S01]  /*4f90*/  @!P0 LDG.E R75, [R28.64+0x500] ;  /* 0x000500121c4b8981 */ /* 0x000162000c1e1900 */
[----:B------:R-:W-:Y:S01]  /*4fa0*/  ISETP.GE.AND P0, PT, R38, UR28, PT ;  /* 0x0000001c26007c0c */ /* 0x000fe2000bf06270 */
[----:B------:R-:W-:-:S12]  /*4fb0*/  HFMA2.MMA R65, -RZ, RZ, 0, 0 ;  /* 0x00000000ff417435 */ /* 0x000fd800000001ff */
[----:B------:R0:W5:Y:S01]  /*4fc0*/  @!P0 LDG.E R72, [R28.64+0x580] ;  /* 0x000580121c488981 */ /* 0x000162000c1e1900 */
[----:B------:R-:W-:-:S13]  /*4fd0*/  ISETP.GE.AND P0, PT, R37, UR28, PT ;  /* 0x0000001c25007c0c */ /* 0x000fda000bf06270 */
[----:B------:R0:W5:Y:S01]  /*4fe0*/  @!P0 LDG.E R65, [R28.64+0x600] ;  /* 0x000600121c418981 */ /* 0x000162000c1e1900 */
[----:B------:R-:W-:Y:S02]  /*4ff0*/  ISETP.GE.AND P1, PT, R6, UR28, PT ;  /* 0x0000001c06007c0c */ /* 0x000fe4000bf26270 */
[----:B------:R-:W-:Y:S02]  /*5000*/  MOV R6, RZ ;  /* 0x000000ff00067202 */ /* 0x000fe40000000f00 */
[----:B------:R-:W-:Y:S02]  /*5010*/  ISETP.GE.AND P2, PT, R36, UR28, PT ;  /* 0x0000001c24007c0c */ /* 0x000fe4000bf46270 */
[----:B------:R-:W-:Y:S02]  /*5020*/  ISETP.GE.AND P3, PT, R35, UR28, PT ;  /* 0x0000001c23007c0c */ /* 0x000fe4000bf66270 */
[----:B------:R-:W-:Y:S02]  /*5030*/  ISETP.GE.AND P4, PT, R33, UR28, PT ;  /* 0x0000001c21007c0c */ /* 0x000fe4000bf86270 */
[----:B------:R-:W-:Y:S01]  /*5040*/  ISETP.GE.AND P6, PT, R31, UR28, PT ;  /* 0x0000001c1f007c0c */ /* 0x000fe2000bfc6270 */
[----:B------:R-:W-:Y:S01]  /*5050*/  HFMA2.MMA R49, -RZ, RZ, 0, 0 ;  /* 0x00000000ff317435 */ /* 0x000fe200000001ff */
[----:B------:R-:W-:Y:S01]  /*5060*/  ISETP.GE.AND P0, PT, R34, UR28, PT ;  /* 0x0000001c22007c0c */ /* 0x000fe2000bf06270 */
[----:B------:R0:W5:Y:S01]  /*5070*/  @!P1 LDG.E R6, [R28.64+0x680] ;  /* 0x000680121c069981 */ /* 0x000162000c1e1900 */
[----:B------:R-:W-:Y:S01]  /*5080*/  ISETP.GE.AND P1, PT, R8, UR28, PT ;  /* 0x0000001c08007c0c */ /* 0x000fe2000bf26270 */
[----:B------:R-:W-:-:S02]  /*5090*/  HFMA2.MMA R8, -RZ, RZ, 0, 0 ;  /* 0x00000000ff087435 */ /* 0x000fc400000001ff */
[----:B------:R-:W-:Y:S01]  /*50a0*/  HFMA2.MMA R44, -RZ, RZ, 0, 0 ;  /* 0x00000000ff2c7435 */ /* 0x000fe200000001ff */
[----:B------:R-:W-:Y:S02]  /*50b0*/  MOV R55, RZ ;  /* 0x000000ff00377202 */ /* 0x000fe40000000f00 */
[----:B------:R-:W-:Y:S01]  /*50c0*/  MOV R46, RZ ;  /* 0x000000ff002e7202 */ /* 0x000fe20000000f00 */
[----:B------:R0:W5:Y:S01]  /*50d0*/  @!P2 LDG.E R49, [R28.64+0x780] ;  /* 0x000780121c31a981 */ /* 0x000162000c1e1900 */
[----:B------:R-:W-:Y:S02]  /*50e0*/  ISETP.GE.AND P5, PT, R32, UR28, PT ;  /* 0x0000001c20007c0c */ /* 0x000fe4000bfa6270 */
[----:B------:R-:W-:Y:S01]  /*50f0*/  ISETP.GE.AND P2, PT, R26, UR28, PT ;  /* 0x0000001c1a007c0c */ /* 0x000fe2000bf46270 */
[----:B------:R0:W5:Y:S01]  /*5100*/  @!P3 LDG.E R55, [R28.64+0x700] ;  /* 0x000700121c37b981 */ /* 0x000162000c1e1900 */
[----:B------:R-:W-:-:S03]  /*5110*/  ISETP.GE.AND P3, PT, R30, UR28, PT ;  /* 0x0000001c1e007c0c */ /* 0x000fc6000bf66270 */
[----:B------:R0:W5:Y:S01]  /*5120*/  @!P4 LDG.E R8, [R28.64+0x880] ;  /* 0x000880121c08c981 */ /* 0x000162000c1e1900 */
[----:B------:R-:W-:-:S03]  /*5130*/  ISETP.GE.AND P4, PT, R25, UR28, PT ;  /* 0x0000001c19007c0c */ /* 0x000fc6000bf86270 */
[----:B------:R0:W5:Y:S01]  /*5140*/  @!P6 LDG.E R44, [R28.64+0x980] ;  /* 0x000980121c2ce981 */ /* 0x000162000c1e1900 */
[----:B------:R-:W-:Y:S01]  /*5150*/  ISETP.GE.AND P6, PT, R7, UR28, PT ;  /* 0x0000001c07007c0c */ /* 0x000fe2000bfc6270 */
[----:B------:R-:W-:Y:S02]  /*5160*/  HFMA2.MMA R40, -RZ, RZ, 0, 0 ;  /* 0x00000000ff287435 */ /* 0x000fe400000001ff */
[----:B------:R0:W5:Y:S01]  /*5170*/  @!P0 LDG.E R46, [R28.64+0x900] ;  /* 0x000900121c2e8981 */ /* 0x000162000c1e1900 */
[----:B------:R-:W-:Y:S01]  /*5180*/  ISETP.GE.AND P0, PT, R21, UR28, PT ;  /* 0x0000001c15007c0c */ /* 0x000fe2000bf06270 */
[----:B------:R-:W-:Y:S02]  /*5190*/  HFMA2.MMA R25, -RZ, RZ, 0, 0 ;  /* 0x00000000ff197435 */ /* 0x000fe400000001ff */
[----:B------:R-:W-:Y:S01]  /*51a0*/  HFMA2.MMA R21, -RZ, RZ, 0, 0 ;  /* 0x00000000ff157435 */ /* 0x000fe200000001ff */
[----:B------:R-:W-:Y:S02]  /*51b0*/  MOV R53, RZ ;  /* 0x000000ff00357202 */ /* 0x000fe40000000f00 */
[----:B------:R-:W-:Y:S01]  /*51c0*/  MOV R7, RZ ;  /* 0x000000ff00077202 */ /* 0x000fe20000000f00 */
[----:B------:R0:W5:Y:S01]  /*51d0*/  @!P2 LDG.E R40, [R28.64+0xa80] ;  /* 0x000a80121c28a981 */ /* 0x000162000c1e1900 */
[----:B------:R-:W-:-:S02]  /*51e0*/  MOV R26, RZ ;  /* 0x000000ff001a7202 */ /* 0x000fc40000000f00 */
        /* <DEDUP_REMOVED lines=13> */
[----:B------:R-:W-:Y:S02]  /*52c0*/  LEA R164, R157, R10, 0x5 ;  /* 0x0000000a9da47211 */ /* 0x000fe400078e28ff */
[----:B------:R-:W-:Y:S01]  /*52d0*/  MOV R23, RZ ;  /* 0x000000ff00177202 */ /* 0x000fe20000000f00 */
[----:B------:R-:W-:Y:S01]  /*52e0*/  CS2R R10, SRZ ;  /* 0x00000000000a7805 */ /* 0x000fe2000001ff00 */
        /* <DEDUP_REMOVED lines=10> */
[----:B------:R-:W1:Y:S04]  /*5390*/  LDS R86, [R164.X4] ;  /* 0x00000000a4567984 */ /* 0x000e680000004800 */
[----:B------:R-:W0:Y:S04]  /*53a0*/  LDS R59, [R164.X4+0x4] ;  /* 0x00000400a43b7984 */ /* 0x000e280000004800 */
[----:B------:R-:W0:Y:S04]  /*53b0*/  LDS R58, [R164.X4+0x8] ;  /* 0x00000800a43a7984 */ /* 0x000e280000004800 */
[----:B------:R-:W0:Y:S04]  /*53c0*/  LDS R66, [R164.X4+0xc] ;  /* 0x00000c00a4427984 */ /* 0x000e280000004800 */
[----:B------:R-:W0:Y:S04]  /*53d0*/  LDS R85, [R164.X4+0x10] ;  /* 0x00001000a4557984 */ /* 0x000e280000004800 */
[----:B------:R-:W-:Y:S04]  /*53e0*/  LDS R39, [R164.X4+0x14] ;  /* 0x00001400a4277984 */ /* 0x000fe80000004800 */
[----:B------:R-:W-:Y:S04]  /*53f0*/  LDS R38, [R164.X4+0x18] ;  /* 0x00001800a4267984 */ /* 0x000fe80000004800 */
[----:B------:R-:W-:Y:S04]  /*5400*/  LDS R82, [R164.X4+0x1c] ;  /* 0x00001c00a4527984 */ /* 0x000fe80000004800 */
[----:B------:R-:W0:Y:S04]  /*5410*/  LDS R34, [R164.X4+0x20] ;  /* 0x00002000a4227984 */ /* 0x000e280000004800 */
[----:B------:R-:W0:Y:S04]  /*5420*/  LDS R81, [R164.X4+0x24] ;  /* 0x00002400a4517984 */ /* 0x000e280000004800 */
[----:B------:R-:W-:Y:S04]  /*5430*/  LDS R50, [R164.X4+0x28] ;  /* 0x00002800a4327984 */ /* 0x000fe80000004800 */
[----:B------:R-:W0:Y:S04]  /*5440*/  LDS R48, [R164.X4+0x2c] ;  /* 0x00002c00a4307984 */ /* 0x000e280000004800 */
[----:B------:R-:W-:Y:S04]  /*5450*/  LDS R63, [R164.X4+0x30] ;  /* 0x00003000a43f7984 */ /* 0x000fe80000004800 */
[----:B------:R-:W0:Y:S04]  /*5460*/  LDS R30, [R164.X4+0x34] ;  /* 0x00003400a41e7984 */ /* 0x000e280000004800 */
[----:B------:R-:W-:Y:S04]  /*5470*/  LDS R78, [R164.X4+0x38] ;  /* 0x00003800a44e7984 */ /* 0x000fe80000004800 */
[----:B------:R-:W0:Y:S04]  /*5480*/  LDS R77, [R164.X4+0x3c] ;  /* 0x00003c00a44d7984 */ /* 0x000e280000004800 */
[----:B------:R-:W0:Y:S04]  /*5490*/  LDS R73, [R164.X4+0x40] ;  /* 0x00004000a4497984 */ /* 0x000e280000004800 */
[----:B------:R-:W0:Y:S04]  /*54a0*/  LDS R74, [R164.X4+0x44] ;  /* 0x00004400a44a7984 */ /* 0x000e280000004800 */
[----:B------:R-:W0:Y:S04]  /*54b0*/  LDS R61, [R164.X4+0x48] ;  /* 0x00004800a43d7984 */ /* 0x000e280000004800 */
[----:B------:R-:W0:Y:S04]  /*54c0*/  LDS R62, [R164.X4+0x4c] ;  /* 0x00004c00a43e7984 */ /* 0x000e280000004800 */
[----:B------:R-:W-:Y:S04]  /*54d0*/  LDS R60, [R164.X4+0x50] ;  /* 0x00005000a43c7984 */ /* 0x000fe80000004800 */
[----:B------:R-:W1:Y:S04]  /*54e0*/  LDS R57, [R164.X4+0x54] ;  /* 0x00005400a4397984 */ /* 0x000e680000004800 */
[----:B------:R-:W1:Y:S04]  /*54f0*/  LDS R56, [R164.X4+0x58] ;  /* 0x00005800a4387984 */ /* 0x000e680000004800 */
[----:B------:R-:W1:Y:S04]  /*5500*/  LDS R51, [R164.X4+0x5c] ;  /* 0x00005c00a4337984 */ /* 0x000e680000004800 */
[----:B------:R-:W1:Y:S04]  /*5510*/  LDS R37, [R164.X4+0x60] ;  /* 0x00006000a4257984 */ /* 0x000e680000004800 */
[----:B------:R-:W1:Y:S04]  /*5520*/  LDS R36, [R164.X4+0x64] ;  /* 0x00006400a4247984 */ /* 0x000e680000004800 */
[----:B------:R-:W1:Y:S04]  /*5530*/  LDS R33, [R164.X4+0x68] ;  /* 0x00006800a4217984 */ /* 0x000e680000004800 */
[----:B------:R-:W1:Y:S04]  /*5540*/  LDS R35, [R164.X4+0x6c] ;  /* 0x00006c00a4237984 */ /* 0x000e680000004800 */
[----:B------:R-:W-:Y:S04]  /*5550*/  LDS R31, [R164.X4+0x70] ;  /* 0x00007000a41f7984 */ /* 0x000fe80000004800 */
[----:B------:R-:W1:Y:S04]  /*5560*/  LDS R32, [R164.X4+0x74] ;  /* 0x00007400a4207984 */ /* 0x000e680000004800 */
[----:B0-----:R-:W-:Y:S04]  /*5570*/  LDS R28, [R164.X4+0x78] ;  /* 0x00007800a41c7984 */ /* 0x001fe80000004800 */
[----:B------:R-:W0:Y:S04]  /*5580*/  LDS R29, [R164.X4+0x7c] ;  /* 0x00007c00a41d7984 */ /* 0x000e280000004800 */
[----:B--2---:R-:W-:Y:S04]  /*5590*/  STS [R94.X4+0x2100], R98 ;  /* 0x002100625e007388 */ /* 0x004fe80000004800 */
[----:B---3--:R-:W-:Y:S04]  /*55a0*/  STS [R96.X4+0x2180], R97 ;  /* 0x0021806160007388 */ /* 0x008fe80000004800 */
[----:B------:R-:W-:Y:S04]  /*55b0*/  STS [R71.X4+0x2200], R95 ;  /* 0x0022005f47007388 */ /* 0x000fe80000004800 */
[----:B----4-:R-:W-:Y:S04]  /*55c0*/  STS [R92.X4+0x2280], R93 ;  /* 0x0022805d5c007388 */ /* 0x010fe80000004800 */
[----:B-----5:R-:W-:Y:S04]  /*55d0*/  STS [R90.X4+0x2300], R91 ;  /* 0x0023005b5a007388 */ /* 0x020fe80000004800 */
[----:B------:R2:W-:Y:S02]  /*55e0*/  STS [R70.X4+0x2380], R89 ;  /* 0x0023805946007388 */ /* 0x0005e40000004800 */
[----:B--2---:R-:W-:-:S02]  /*55f0*/  FMUL.FTZ R89, R3, R151 ;  /* 0x0000009703597220 */ /* 0x004fc40000410000 */
[----:B------:R2:W-:Y:S02]  /*5600*/  STS [R87.X4+0x2400], R88 ;  /* 0x0024005857007388 */ /* 0x0005e40000004800 */
[----:B------:R-:W-:-:S04]  /*5610*/  FMUL.RZ R89, R89, 0.15915493667125701904 ;  /* 0x3e22f98359597820 */ /* 0x000fc8000040c000 */
[----:B------:R-:W-:Y:S01]  /*5620*/  MUFU.SIN R91, R89 ;  /* 0x00000059005b7308 */ /* 0x000fe20000000400 */
[----:B------:R-:W-:Y:S01]  /*5630*/  STS [R83.X4+0x2480], R84 ;  /* 0x0024805453007388 */ /* 0x000fe20000004800 */
[----:B------:R-:W-:-:S06]  /*5640*/  FMUL.FTZ R2, R2, 1.4426950216293334961 ;  /* 0x3fb8aa3b02027820 */ /* 0x000fcc0000410000 */
[----:B--2---:R2:W-:Y:S01]  /*5650*/  MUFU.COS R88, R89 ;  /* 0x0000005900587308 */ /* 0x0045e20000000000 */
[----:B------:R3:W-:Y:S01]  /*5660*/  STS [R69.X4+0x2500], R80 ;  /* 0x0025005045007388 */ /* 0x0007e20000004800 */
[C---:B------:R-:W-:Y:S02]  /*5670*/  FMUL.FTZ R104, R3.reuse, R155 ;  /* 0x0000009b03687220 */ /* 0x040fe40000410000 */
[C---:B--2---:R-:W-:Y:S02]  /*5680*/  FMUL.FTZ R89, R3.reuse, R150 ;  /* 0x0000009603597220 */ /* 0x044fe40000410000 */
[----:B---3--:R-:W-:Y:S02]  /*5690*/  FMUL.FTZ R80, R3, R149 ;  /* 0x0000009503507220 */ /* 0x008fe40000410000 */
[----:B------:R-:W-:Y:S02]  /*56a0*/  FMUL.RZ R89, R89, 0.15915493667125701904 ;  /* 0x3e22f98359597820 */ /* 0x000fe4000040c000 */
[----:B------:R-:W-:-:S02]  /*56b0*/  FMUL.RZ R80, R80, 0.15915493667125701904 ;  /* 0x3e22f98350507820 */ /* 0x000fc4000040c000 */
[----:B------:R-:W-:Y:S01]  /*56c0*/  MUFU.SIN R87, R89 ;  /* 0x0000005900577308 */ /* 0x000fe20000000400 */
[----:B------:R-:W-:Y:S02]  /*56d0*/  FMUL.RZ R104, R104, 0.15915493667125701904 ;  /* 0x3e22f98368687820 */ /* 0x000fe4000040c000 */
[----:B------:R-:W-:-:S05]  /*56e0*/  FMUL.FTZ R94, R2, R155 ;  /* 0x0000009b025e7220 */ /* 0x000fca0000410000 */
[----:B------:R2:W-:Y:S01]  /*56f0*/  MUFU.COS R84, R89 ;  /* 0x0000005900547308 */ /* 0x0005e20000000000 */
[C---:B------:R-:W-:Y:S02]  /*5700*/  FMUL.FTZ R90, R2.reuse, R151 ;  /* 0x00000097025a7220 */ /* 0x040fe40000410000 */
[----:B------:R-:W-:Y:S02]  /*5710*/  FMUL.FTZ R100, R3, R154 ;  /* 0x0000009a03647220 */ /* 0x000fe40000410000 */
[----:B--2---:R-:W-:-:S03]  /*5720*/  FMUL.FTZ R89, R2, R149 ;  /* 0x0000009502597220 */ /* 0x004fc60000410000 */
[----:B------:R-:W-:Y:S01]  /*5730*/  MUFU.SIN R83, R80 ;  /* 0x0000005000537308 */ /* 0x000fe20000000400 */
[----:B------:R-:W-:Y:S02]  /*5740*/  FMUL.FTZ R92, R3, R152 ;  /* 0x00000098035c7220 */ /* 0x000fe40000410000 */
[----:B------:R-:W-:-:S05]  /*5750*/  FMUL.RZ R100, R100, 0.15915493667125701904 ;  /* 0x3e22f98364647820 */ /* 0x000fca000040c000 */
[----:B------:R-:W-:Y:S01]  /*5760*/  MUFU.COS R80, R80 ;  /* 0x0000005000507308 */ /* 0x000fe20000000000 */
[----:B------:R-:W-:Y:S02]  /*5770*/  FMUL.FTZ R71, R2, R154 ;  /* 0x0000009a02477220 */ /* 0x000fe40000410000 */
[----:B------:R-:W-:-:S05]  /*5780*/  FMUL.RZ R92, R92, 0.15915493667125701904 ;  /* 0x3e22f9835c5c7820 */ /* 0x000fca000040c000 */
[----:B------:R-:W2:Y:S01]  /*5790*/  MUFU.EX2 R89, R89 ;  /* 0x0000005900597308 */ /* 0x000ea20000000800 */
[----:B------:R-:W-:-:S07]  /*57a0*/  FMUL.FTZ R70, R2, R152 ;  /* 0x0000009802467220 */ /* 0x000fce0000410000 */
[----:B------:R-:W-:Y:S08]  /*57b0*/  MUFU.SIN R107, R104 ;  /* 0x00000068006b7308 */ /* 0x000ff00000000400 */
[----:B------:R-:W-:Y:S08]  /*57c0*/  MUFU.COS R104, R104 ;  /* 0x0000006800687308 */ /* 0x000ff00000000000 */
[----:B------:R-:W3:Y:S01]  /*57d0*/  MUFU.EX2 R94, R94 ;  /* 0x0000005e005e7308 */ /* 0x000ee20000000800 */
[----:B------:R-:W-:Y:S07]  /*57e0*/  STS [R76.X4+0x2580], R79 ;  /* 0x0025804f4c007388 */ /* 0x000fee0000004800 */
[----:B------:R-:W4:Y:S01]  /*57f0*/  MUFU.EX2 R90, R90 ;  /* 0x0000005a005a7308 */ /* 0x000f220000000800 */
[----:B------:R-:W-:Y:S01]  /*5800*/  STS [R68.X4+0x2600], R75 ;  /* 0x0026004b44007388 */ /* 0x000fe20000004800 */
[----:B------:R-:W-:Y:S01]  /*5810*/  FMUL.FTZ R97, R3, R147 ;  /* 0x0000009303617220 */ /* 0x000fe20000410000 */
[----:B------:R-:W-:-:S02]  /*5820*/  SHF.L.U32 R161, R163, 0x4, RZ ;  /* 0x00000004a3a17819 */ /* 0x000fc400000006ff */
[----:B------:R5:W-:Y:S03]  /*5830*/  STS [R67.X4+0x2680], R72 ;  /* 0x0026804843007388 */ /* 0x000be60000004800 */
[----:B------:R-:W-:Y:S01]  /*5840*/  MUFU.SIN R103, R100 ;  /* 0x0000006400677308 */ /* 0x000fe20000000400 */
[----:B------:R-:W-:-:S07]  /*5850*/  FMUL.FTZ R96, R3, R153 ;  /* 0x0000009903607220 */ /* 0x000fce0000410000 */
[----:B------:R-:W-:Y:S01]  /*5860*/  MUFU.SIN R95, R92 ;  /* 0x0000005c005f7308 */ /* 0x000fe20000000400 */
[----:B-----5:R-:W-:Y:S02]  /*5870*/  FMUL.FTZ R67, R2, R147 ;  /* 0x0000009302437220 */ /* 0x020fe40000410000 */
[----:B------:R-:W-:-:S05]  /*5880*/  FMUL.RZ R97, R97, 0.15915493667125701904 ;  /* 0x3e22f98361617820 */ /* 0x000fca000040c000 */
[----:B------:R-:W-:Y:S01]  /*5890*/  MUFU.COS R100, R100 ;  /* 0x0000006400647308 */ /* 0x000fe20000000000 */
[----:B--2---:R-:W-:-:S07]  /*58a0*/  FMUL.FTZ R80, R89, R80 ;  /* 0x0000005059507220 */ /* 0x004fce0000410000 */
[----:B------:R-:W2:Y:S01]  /*58b0*/  MUFU.EX2 R71, R71 ;  /* 0x0000004700477308 */ /* 0x000ea20000000800 */
[----:B------:R-:W-:-:S07]  /*58c0*/  FMUL.FTZ R83, R89, R83 ;  /* 0x0000005359537220 */ /* 0x000fce0000410000 */
[----:B------:R-:W-:Y:S01]  /*58d0*/  MUFU.COS R92, R92 ;  /* 0x0000005c005c7308 */ /* 0x000fe20000000000 */
[----:B------:R-:W-:-:S07]  /*58e0*/  IADD3 R89, R161, 0x4, RZ ;  /* 0x00000004a1597810 */ /* 0x000fce0007ffe0ff */
[----:B------:R-:W5:Y:S01]  /*58f0*/  MUFU.EX2 R70, R70 ;  /* 0x0000004600467308 */ /* 0x000f620000000800 */
[----:B------:R-:W-:Y:S02]  /*5900*/  FMUL.RZ R96, R96, 0.15915493667125701904 ;  /* 0x3e22f98360607820 */ /* 0x000fe4000040c000 */
[----:B------:R-:W-:Y:S02]  /*5910*/  FMUL.FTZ R93, R2, R153 ;  /* 0x00000099025d7220 */ /* 0x000fe40000410000 */
[C---:B---3--:R-:W-:Y:S02]  /*5920*/  FMUL.FTZ R104, R94.reuse, R104 ;  /* 0x000000685e687220 */ /* 0x048fe40000410000 */
[----:B------:R-:W-:Y:S01]  /*5930*/  FMUL.FTZ R107, R94, R107 ;  /* 0x0000006b5e6b7220 */ /* 0x000fe20000410000 */
[----:B------:R-:W-:Y:S01]  /*5940*/  MUFU.SIN R75, R97 ;  /* 0x00000061004b7308 */ /* 0x000fe20000000400 */
[----:B------:R-:W-:Y:S01]  /*5950*/  FMUL.FTZ R94, R3, R146 ;  /* 0x00000092035e7220 */ /* 0x000fe20000410000 */
[----:B------:R-:W-:Y:S01]  /*5960*/  ISETP.GE.U32.AND P6, PT, R89, UR23, PT ;  /* 0x0000001759007c0c */ /* 0x000fe2000bfc6070 */
[----:B----4-:R-:W-:-:S02]  /*5970*/  FMUL.FTZ R88, R90, R88 ;  /* 0x000000585a587220 */ /* 0x010fc40000410000 */
[----:B------:R-:W-:-:S03]  /*5980*/  FMUL.FTZ R91, R90, R91 ;  /* 0x0000005b5a5b7220 */ /* 0x000fc60000410000 */
[----:B------:R-:W-:Y:S01]  /*5990*/  MUFU.COS R72, R97 ;  /* 0x0000006100487308 */ /* 0x000fe20000000000 */
[----:B------:R-:W-:Y:S01]  /*59a0*/  FMUL.FTZ R90, R2, R146 ;  /* 0x00000092025a7220 */ /* 0x000fe20000410000 */
[----:B------:R-:W-:Y:S01]  /*59b0*/  IADD3 R89, R161, 0x6, RZ ;  /* 0x00000006a1597810 */ /* 0x000fe20007ffe0ff */
[----:B------:R-:W-:-:S05]  /*59c0*/  FMUL.FTZ R76, R3, R148 ;  /* 0x00000094034c7220 */ /* 0x000fca0000410000 */
[----:B------:R-:W3:Y:S01]  /*59d0*/  MUFU.EX2 R67, R67 ;  /* 0x0000004300437308 */ /* 0x000ee20000000800 */
[----:B------:R-:W-:Y:S01]  /*59e0*/  FMUL.RZ R94, R94, 0.15915493667125701904 ;  /* 0x3e22f9835e5e7820 */ /* 0x000fe2000040c000 */
[----:B------:R-:W-:Y:S01]  /*59f0*/  ISETP.GE.U32.AND P3, PT, R89, UR23, PT ;  /* 0x0000001759007c0c */ /* 0x000fe2000bf66070 */
[----:B------:R-:W-:Y:S02]  /*5a00*/  FMUL.FTZ R69, R2, R150 ;  /* 0x0000009602457220 */ /* 0x000fe40000410000 */
[----:B------:R-:W-:-:S03]  /*5a10*/  FMUL.RZ R76, R76, 0.15915493667125701904 ;  /* 0x3e22f9834c4c7820 */ /* 0x000fc6000040c000 */
[----:B------:R-:W-:Y:S01]  /*5a20*/  MUFU.SIN R99, R96 ;  /* 0x0000006000637308 */ /* 0x000fe20000000400 */
[----:B------:R-:W-:Y:S02]  /*5a30*/  FMUL.FTZ R68, R2, R148 ;  /* 0x0000009402447220 */ /* 0x000fe40000410000 */
[C---:B--2---:R-:W-:Y:S02]  /*5a40*/  FMUL.FTZ R100, R71.reuse, R100 ;  /* 0x0000006447647220 */ /* 0x044fe40000410000 */
[----:B------:R-:W-:-:S03]  /*5a50*/  FMUL.FTZ R103, R71, R103 ;  /* 0x0000006747677220 */ /* 0x000fc60000410000 */
[----:B------:R-:W-:Y:S01]  /*5a60*/  MUFU.COS R96, R96 ;  /* 0x0000006000607308 */ /* 0x000fe20000000000 */
[C---:B-----5:R-:W-:Y:S02]  /*5a70*/  FMUL.FTZ R92, R70.reuse, R92 ;  /* 0x0000005c465c7220 */ /* 0x060fe40000410000 */
[----:B------:R-:W-:Y:S02]  /*5a80*/  FMUL.FTZ R95, R70, R95 ;  /* 0x0000005f465f7220 */ /* 0x000fe40000410000 */
[----:B------:R-:W-:-:S03]  /*5a90*/  FMUL.FTZ R89, R3, R143 ;  /* 0x0000008f03597220 */ /* 0x000fc60000410000 */
[----:B------:R-:W2:Y:S01]  /*5aa0*/  MUFU.EX2 R93, R93 ;  /* 0x0000005d005d7308 */ /* 0x000ea20000000800 */
[----:B------:R4:W-:Y:S01]  /*5ab0*/  STS [R64.X4+0x2700], R65 ;  /* 0x0027004140007388 */ /* 0x0009e20000004800 */
[----:B-1----:R-:W-:Y:S02]  /*5ac0*/  FMUL.FTZ R106, R123, R86 ;  /* 0x000000567b6a7220 */ /* 0x002fe40000410000 */
[----:B------:R-:W-:-:S04]  /*5ad0*/  FMUL.RZ R86, R89, 0.15915493667125701904 ;  /* 0x3e22f98359567820 */ /* 0x000fc8000040c000 */
[----:B------:R-:W-:Y:S01]  /*5ae0*/  MUFU.SIN R71, R94 ;  /* 0x0000005e00477308 */ /* 0x000fe20000000400 */
[----:B----4-:R-:W-:-:S07]  /*5af0*/  IADD3 R65, R161, 0x1, RZ ;  /* 0x00000001a1417810 */ /* 0x010fce0007ffe0ff */
[----:B------:R-:W-:Y:S01]  /*5b00*/  MUFU.COS R70, R94 ;  /* 0x0000005e00467308 */ /* 0x000fe20000000000 */
[----:B------:R-:W-:-:S07]  /*5b10*/  FMUL.FTZ R105, R123, R59 ;  /* 0x0000003b7b697220 */ /* 0x000fce0000410000 */
[----:B------:R-:W1:Y:S01]  /*5b20*/  MUFU.EX2 R90, R90 ;  /* 0x0000005a005a7308 */ /* 0x000e620000000800 */
[C---:B------:R-:W-:Y:S01]  /*5b30*/  FMUL.FTZ R102, R122.reuse, R58 ;  /* 0x0000003a7a667220 */ /* 0x040fe20000410000 */
[----:B------:R-:W-:Y:S01]  /*5b40*/  ISETP.GE.U32.AND P1, PT, R65, UR23, PT ;  /* 0x0000001741007c0c */ /* 0x000fe2000bf26070 */
[----:B------:R-:W-:-:S05]  /*5b50*/  FMUL.FTZ R66, R122, R66 ;  /* 0x000000427a427220 */ /* 0x000fca0000410000 */
[----:B------:R-:W-:Y:S01]  /*5b60*/  MUFU.SIN R79, R76 ;  /* 0x0000004c004f7308 */ /* 0x000fe20000000400 */
[C---:B---3--:R-:W-:Y:S02]  /*5b70*/  FMUL.FTZ R72, R67.reuse, R72 ;  /* 0x0000004843487220 */ /* 0x048fe40000410000 */
[----:B------:R-:W-:Y:S01]  /*5b80*/  FMUL.FTZ R75, R67, R75 ;  /* 0x0000004b434b7220 */ /* 0x000fe20000410000 */
[----:B------:R-:W-:-:S04]  /*5b90*/  IADD3 R67, R161, 0x2, RZ ;  /* 0x00000002a1437810 */ /* 0x000fc80007ffe0ff */
[----:B------:R-:W3:Y:S01]  /*5ba0*/  MUFU.EX2 R69, R69 ;  /* 0x0000004500457308 */ /* 0x000ee20000000800 */
[----:B------:R-:W-:-:S07]  /*5bb0*/  ISETP.GE.U32.AND P2, PT, R161, UR23, PT ;  /* 0x00000017a1007c0c */ /* 0x000fce000bf46070 */
[----:B------:R-:W-:Y:S01]  /*5bc0*/  MUFU.COS R76, R76 ;  /* 0x0000004c004c7308 */ /* 0x000fe20000000000 */
[----:B------:R-:W-:-:S07]  /*5bd0*/  IADD3 R89, R161, 0x7, RZ ;  /* 0x00000007a1597810 */ /* 0x000fce0007ffe0ff */
[----:B------:R-:W4:Y:S01]  /*5be0*/  MUFU.EX2 R68, R68 ;  /* 0x0000004400447308 */ /* 0x000f220000000800 */
[----:B------:R-:W-:Y:S01]  /*5bf0*/  FSEL R103, R103, RZ, !P1 ;  /* 0x000000ff67677208 */ /* 0x000fe20004800000 */
[----:B--2---:R-:W-:Y:S01]  /*5c00*/  FMUL.FTZ R96, R93, R96 ;  /* 0x000000605d607220 */ /* 0x004fe20000410000 */
[----:B------:R-:W-:-:S05]  /*5c10*/  FSEL R102, R102, RZ, !P1 ;  /* 0x000000ff66667208 */ /* 0x000fca0004800000 */
[----:B------:R-:W-:Y:S01]  /*5c20*/  MUFU.SIN R59, R86 ;  /* 0x00000056003b7308 */ /* 0x000fe20000000400 */
[----:B------:R-:W-:Y:S01]  /*5c30*/  FSEL R101, R66, RZ, !P1 ;  /* 0x000000ff42657208 */ /* 0x000fe20004800000 */
[----:B------:R-:W-:Y:S01]  /*5c40*/  FMUL.FTZ R99, R93, R99 ;  /* 0x000000635d637220 */ /* 0x000fe20000410000 */
[----:B------:R-:W-:-:S05]  /*5c50*/  FSEL R100, R100, 1, !P1 ;  /* 0x3f80000064647808 */ /* 0x000fca0004800000 */
[----:B------:R2:W-:Y:S01]  /*5c60*/  MUFU.COS R58, R86 ;  /* 0x00000056003a7308 */ /* 0x0005e20000000000 */
[----:B------:R-:W-:Y:S01]  /*5c70*/  ISETP.GE.U32.AND P0, PT, R67, UR23, PT ;  /* 0x0000001743007c0c */ /* 0x000fe2000bf06070 */
[----:B------:R-:W-:Y:S01]  /*5c80*/  FMUL.FTZ R93, R3, R145 ;  /* 0x00000091035d7220 */ /* 0x000fe20000410000 */
[C---:B------:R-:W-:Y:S02]  /*5c90*/  IADD3 R67, R161.reuse, 0x3, RZ ;  /* 0x00000003a1437810 */ /* 0x040fe40007ffe0ff */
[----:B--2---:R-:W-:Y:S01]  /*5ca0*/  IADD3 R86, R161, 0x8, RZ ;  /* 0x00000008a1567810 */ /* 0x004fe20007ffe0ff */
[----:B-1----:R-:W-:Y:S01]  /*5cb0*/  FMUL.FTZ R70, R90, R70 ;  /* 0x000000465a467220 */ /* 0x002fe20000410000 */
[----:B------:R-:W-:Y:S02]  /*5cc0*/  FSEL R107, R107, RZ, !P2 ;  /* 0x000000ff6b6b7208 */ /* 0x000fe40005000000 */
[----:B------:R-:W-:Y:S01]  /*5cd0*/  ISETP.GE.U32.AND P1, PT, R86, UR23, PT ;  /* 0x0000001756007c0c */ /* 0x000fe2000bf26070 */
[----:B------:R-:W-:Y:S01]  /*5ce0*/  FMUL.FTZ R86, R3, R142 ;  /* 0x0000008e03567220 */ /* 0x000fe20000410000 */
[----:B------:R-:W-:Y:S01]  /*5cf0*/  FSEL R106, R106, RZ, !P2 ;  /* 0x000000ff6a6a7208 */ /* 0x000fe20005000000 */
[----:B------:R-:W-:Y:S01]  /*5d00*/  FMUL.FTZ R71, R90, R71 ;  /* 0x000000475a477220 */ /* 0x000fe20000410000 */
[----:B------:R-:W-:-:S02]  /*5d10*/  FSEL R105, R105, RZ, !P2 ;  /* 0x000000ff69697208 */ /* 0x000fc40005000000 */
[----:B------:R-:W-:Y:S01]  /*5d20*/  FSEL R104, R104, 1, !P2 ;  /* 0x3f80000068687808 */ /* 0x000fe20005000000 */
[----:B------:R-:W-:Y:S01]  /*5d30*/  FMUL.FTZ R98, R121, R85 ;  /* 0x0000005579627220 */ /* 0x000fe20000410000 */
[----:B------:R-:W-:Y:S01]  /*5d40*/  ISETP.GE.U32.AND P2, PT, R89, UR23, PT ;  /* 0x0000001759007c0c */ /* 0x000fe2000bf46070 */
[----:B------:R-:W-:Y:S01]  /*5d50*/  FMUL.FTZ R90, R119, R34 ;  /* 0x00000022775a7220 */ /* 0x000fe20000410000 */
[----:B------:R-:W-:Y:S01]  /*5d60*/  ISETP.GE.U32.AND P4, PT, R67, UR23, PT ;  /* 0x0000001743007c0c */ /* 0x000fe2000bf86070 */
[----:B------:R-:W-:Y:S01]  /*5d70*/  FMUL.FTZ R89, R119, R81 ;  /* 0x0000005177597220 */ /* 0x000fe20000410000 */
[----:B------:R-:W-:Y:S01]  /*5d80*/  IADD3 R67, R161, 0x5, RZ ;  /* 0x00000005a1437810 */ /* 0x000fe20007ffe0ff */
[----:B------:R-:W-:Y:S01]  /*5d90*/  FMUL.RZ R93, R93, 0.15915493667125701904 ;  /* 0x3e22f9835d5d7820 */ /* 0x000fe2000040c000 */
[----:B------:R-:W-:Y:S01]  /*5da0*/  IADD3 R81, R161, 0xb, RZ ;  /* 0x0000000ba1517810 */ /* 0x000fe20007ffe0ff */
[----:B------:R-:W-:Y:S02]  /*5db0*/  FMUL.RZ R85, R86, 0.15915493667125701904 ;  /* 0x3e22f98356557820 */ /* 0x000fe4000040c000 */
[----:B------:R-:W-:-:S02]  /*5dc0*/  FMUL.FTZ R82, R120, R82 ;  /* 0x0000005278527220 */ /* 0x000fc40000410000 */
[----:B------:R-:W-:Y:S01]  /*5dd0*/  FMUL.FTZ R97, R121, R39 ;  /* 0x0000002779617220 */ /* 0x000fe20000410000 */
[----:B------:R-:W-:Y:S01]  /*5de0*/  IADD3 R86, R161, 0x9, RZ ;  /* 0x00000009a1567810 */ /* 0x000fe20007ffe0ff */
[C---:B---3--:R-:W-:Y:S01]  /*5df0*/  FMUL.FTZ R84, R69.reuse, R84 ;  /* 0x0000005445547220 */ /* 0x048fe20000410000 */
[----:B------:R-:W-:Y:S01]  /*5e00*/  MUFU.SIN R39, R85 ;  /* 0x0000005500277308 */ /* 0x000fe20000000400 */
[----:B------:R-:W-:Y:S01]  /*5e10*/  FMUL.FTZ R87, R69, R87 ;  /* 0x0000005745577220 */ /* 0x000fe20000410000 */
[----:B------:R-:W-:Y:S01]  /*5e20*/  FSEL R91, R91, RZ, !P6 ;  /* 0x000000ff5b5b7208 */ /* 0x000fe20007000000 */
[----:B----4-:R-:W-:Y:S01]  /*5e30*/  FMUL.FTZ R76, R68, R76 ;  /* 0x0000004c444c7220 */ /* 0x010fe20000410000 */
[----:B------:R-:W-:Y:S01]  /*5e40*/  FSEL R90, R90, RZ, !P6 ;  /* 0x000000ff5a5a7208 */ /* 0x000fe20007000000 */
[----:B------:R-:W-:Y:S01]  /*5e50*/  FMUL.FTZ R79, R68, R79 ;  /* 0x0000004f444f7220 */ /* 0x000fe20000410000 */
[----:B------:R-:W-:Y:S01]  /*5e60*/  FSEL R89, R89, RZ, !P6 ;  /* 0x000000ff59597208 */ /* 0x000fe20007000000 */
[----:B------:R-:W-:Y:S01]  /*5e70*/  FMUL.FTZ R94, R120, R38 ;  /* 0x00000026785e7220 */ /* 0x000fe20000410000 */
[----:B------:R-:W-:Y:S01]  /*5e80*/  MUFU.SIN R69, R93 ;  /* 0x0000005d00457308 */ /* 0x000fe20000000400 */
[----:B------:R-:W-:Y:S01]  /*5e90*/  FSEL R88, R88, 1, !P6 ;  /* 0x3f80000058587808 */ /* 0x000fe20007000000 */
[----:B------:R-:W-:Y:S01]  /*5ea0*/  FMUL.FTZ R48, R118, R48 ;  /* 0x0000003076307220 */ /* 0x000fe20000410000 */
[----:B------:R-:W-:Y:S01]  /*5eb0*/  ISETP.GE.U32.AND P5, PT, R67, UR23, PT ;  /* 0x0000001743007c0c */ /* 0x000fe2000bfa6070 */
[C---:B------:R-:W-:Y:S01]  /*5ec0*/  FMUL.FTZ R160, R2.reuse, R145 ;  /* 0x0000009102a07220 */ /* 0x040fe20000410000 */
[----:B------:R-:W-:Y:S01]  /*5ed0*/  ISETP.GE.U32.AND P6, PT, R81, UR23, PT ;  /* 0x0000001751007c0c */ /* 0x000fe2000bfc6070 */
[----:B------:R-:W-:-:S02]  /*5ee0*/  FMUL.FTZ R67, R2, R144 ;  /* 0x0000009002437220 */ /* 0x000fc40000410000 */
[----:B------:R1:W-:Y:S01]  /*5ef0*/  MUFU.COS R68, R93 ;  /* 0x0000005d00447308 */ /* 0x0003e20000000000 */
[C---:B------:R-:W-:Y:S01]  /*5f00*/  FMUL.FTZ R66, R2.reuse, R143 ;  /* 0x0000008f02427220 */ /* 0x040fe20000410000 */
[----:B------:R-:W-:Y:S01]  /*5f10*/  FSEL R99, R99, RZ, !P0 ;  /* 0x000000ff63637208 */ /* 0x000fe20004000000 */
[----:B------:R-:W-:Y:S01]  /*5f20*/  FMUL.FTZ R81, R2, R141 ;  /* 0x0000008d02517220 */ /* 0x000fe20000410000 */
[----:B------:R-:W-:-:S04]  /*5f30*/  FSEL R98, R98, RZ, !P0 ;  /* 0x000000ff62627208 */ /* 0x000fc80004000000 */
[----:B------:R2:W-:Y:S01]  /*5f40*/  MUFU.COS R38, R85 ;  /* 0x0000005500267308 */ /* 0x0005e20000000000 */
[----:B-1----:R-:W-:Y:S01]  /*5f50*/  FSEL R93, R82, RZ, !P4 ;  /* 0x000000ff525d7208 */ /* 0x002fe20006000000 */
[C---:B------:R-:W-:Y:S01]  /*5f60*/  FMUL.FTZ R82, R2.reuse, R142 ;  /* 0x0000008e02527220 */ /* 0x040fe20000410000 */
[----:B------:R-:W-:Y:S01]  /*5f70*/  FSEL R97, R97, RZ, !P0 ;  /* 0x000000ff61617208 */ /* 0x000fe20004000000 */
[----:B------:R-:W-:Y:S01]  /*5f80*/  FMUL.FTZ R2, R2, R140 ;  /* 0x0000008c02027220 */ /* 0x000fe20000410000 */
[----:B------:R-:W-:Y:S02]  /*5f90*/  FSEL R96, R96, 1, !P0 ;  /* 0x3f80000060607808 */ /* 0x000fe40004000000 */
[----:B--2---:R-:W-:Y:S02]  /*5fa0*/  IADD3 R85, R161, 0xa, RZ ;  /* 0x0000000aa1557810 */ /* 0x004fe40007ffe0ff */
[----:B------:R-:W-:Y:S01]  /*5fb0*/  ISETP.GE.U32.AND P0, PT, R86, UR23, PT ;  /* 0x0000001756007c0c */ /* 0x000fe2000bf06070 */
[----:B------:R-:W-:Y:S01]  /*5fc0*/  FMUL.FTZ R86, R118, R50 ;  /* 0x0000003276567220 */ /* 0x000fe20000410000 */
[----:B------:R-:W-:-:S02]  /*5fd0*/  FSEL R95, R95, RZ, !P4 ;  /* 0x000000ff5f5f7208 */ /* 0x000fc40006000000 */
[----:B------:R-:W-:Y:S02]  /*5fe0*/  FSEL R94, R94, RZ, !P4 ;  /* 0x000000ff5e5e7208 */ /* 0x000fe40006000000 */
[----:B------:R-:W-:Y:S01]  /*5ff0*/  FSEL R92, R92, 1, !P4 ;  /* 0x3f8000005c5c7808 */ /* 0x000fe20006000000 */
[----:B------:R1:W-:Y:S01]  /*6000*/  MUFU.EX2 R50, R81 ;  /* 0x0000005100327308 */ /* 0x0003e20000000800 */
[----:B------:R-:W-:Y:S02]  /*6010*/  ISETP.GE.U32.AND P4, PT, R85, UR23, PT ;  /* 0x0000001755007c0c */ /* 0x000fe4000bf86070 */
[----:B------:R-:W-:Y:S01]  /*6020*/  FSEL R85, R48, RZ, !P5 ;  /* 0x000000ff30557208 */ /* 0x000fe20006800000 */
[----:B------:R-:W-:Y:S01]  /*6030*/  FMUL.FTZ R64, R3, R144 ;  /* 0x0000009003407220 */ /* 0x000fe20000410000 */
[----:B------:R-:W-:-:S03]  /*6040*/  FSEL R87, R87, RZ, !P5 ;  /* 0x000000ff57577208 */ /* 0x000fc60006800000 */
[----:B------:R2:W-:Y:S01]  /*6050*/  MUFU.EX2 R48, R2 ;  /* 0x0000000200307308 */ /* 0x0005e20000000800 */
[----:B-1----:R-:W-:Y:S02]  /*6060*/  IADD3 R81, R161, 0xc, RZ ;  /* 0x0000000ca1517810 */ /* 0x002fe40007ffe0ff */
[----:B------:R-:W-:Y:S02]  /*6070*/  FSEL R86, R86, RZ, !P5 ;  /* 0x000000ff56567208 */ /* 0x000fe40006800000 */
[----:B------:R-:W-:Y:S01]  /*6080*/  FSEL R84, R84, 1, !P5 ;  /* 0x3f80000054547808 */ /* 0x000fe20006800000 */
[C---:B--2---:R-:W-:Y:S02]  /*6090*/  FMUL.FTZ R2, R3.reuse, R141 ;  /* 0x0000008d03027220 */ /* 0x044fe40000410000 */
[----:B------:R1:W2:Y:S01]  /*60a0*/  MUFU.EX2 R34, R82 ;  /* 0x0000005200227308 */ /* 0x0002a20000000800 */
[----:B------:R-:W-:Y:S01]  /*60b0*/  FMUL.FTZ R3, R3, R140 ;  /* 0x0000008c03037220 */ /* 0x000fe20000410000 */
[----:B------:R-:W-:Y:S01]  /*60c0*/  ISETP.GE.U32.AND P5, PT, R81, UR23, PT ;  /* 0x0000001751007c0c */ /* 0x000fe2000bfa6070 */
[----:B------:R-:W-:-:S02]  /*60d0*/  FMUL.FTZ R81, R117, R30 ;  /* 0x0000001e75517220 */ /* 0x000fc40000410000 */
[----:B------:R-:W-:Y:S02]  /*60e0*/  FMUL.RZ R3, R3, 0.15915493667125701904 ;  /* 0x3e22f98303037820 */ /* 0x000fe4000040c000 */
[----:B-1----:R-:W-:Y:S02]  /*60f0*/  FMUL.FTZ R82, R117, R63 ;  /* 0x0000003f75527220 */ /* 0x002fe40000410000 */
[----:B------:R-:W-:Y:S01]  /*6100*/  FMUL.RZ R63, R2, 0.15915493667125701904 ;  /* 0x3e22f983023f7820 */ /* 0x000fe2000040c000 */
[----:B------:R-:W-:Y:S02]  /*6110*/  IADD3 R2, R161, 0xd, RZ ;  /* 0x0000000da1027810 */ /* 0x000fe40007ffe0ff */
[----:B------:R-:W-:Y:S01]  /*6120*/  FSEL R83, R83, RZ, !P3 ;  /* 0x000000ff53537208 */ /* 0x000fe20005800000 */
[----:B------:R-:W-:Y:S01]  /*6130*/  MUFU.SIN R30, R63 ;  /* 0x0000003f001e7308 */ /* 0x000fe20000000400 */
[----:B------:R-:W-:Y:S02]  /*6140*/  FSEL R82, R82, RZ, !P3 ;  /* 0x000000ff52527208 */ /* 0x000fe40005800000 */
[----:B------:R-:W-:-:S02]  /*6150*/  FSEL R81, R81, RZ, !P3 ;  /* 0x000000ff51517208 */ /* 0x000fc40005800000 */
[----:B------:R-:W-:Y:S02]  /*6160*/  FSEL R80, R80, 1, !P3 ;  /* 0x3f80000050507808 */ /* 0x000fe40005800000 */
[----:B------:R-:W-:Y:S01]  /*6170*/  ISETP.GE.U32.AND P3, PT, R2, UR23, PT ;  /* 0x0000001702007c0c */ /* 0x000fe2000bf66070 */
[----:B------:R-:W1:Y:S08]  /*6180*/  MUFU.COS R63, R63 ;  /* 0x0000003f003f7308 */ /* 0x000e700000000000 */
[----:B------:R-:W-:Y:S08]  /*6190*/  MUFU.SIN R2, R3 ;  /* 0x0000000300027308 */ /* 0x000ff00000000400 */
[----:B------:R-:W3:Y:S01]  /*61a0*/  MUFU.COS R3, R3 ;  /* 0x0000000300037308 */ /* 0x000ee20000000000 */
[----:B--2---:R-:W-:-:S02]  /*61b0*/  FMUL.FTZ R38, R34, R38 ;  /* 0x0000002622267220 */ /* 0x004fc40000410000 */
[----:B------:R-:W-:-:S05]  /*61c0*/  FMUL.FTZ R39, R34, R39 ;  /* 0x0000002722277220 */ /* 0x000fca0000410000 */
[----:B------:R-:W2:Y:S01]  /*61d0*/  MUFU.EX2 R66, R66 ;  /* 0x0000004200427308 */ /* 0x000ea20000000800 */
[C---:B-1----:R-:W-:Y:S02]  /*61e0*/  FMUL.FTZ R34, R50.reuse, R63 ;  /* 0x0000003f32227220 */ /* 0x042fe40000410000 */
[----:B------:R-:W-:Y:S02]  /*61f0*/  FMUL.FTZ R50, R50, R30 ;  /* 0x0000001e32327220 */ /* 0x000fe40000410000 */
[C---:B---3--:R-:W-:Y:S02]  /*6200*/  FMUL.FTZ R30, R48.reuse, R3 ;  /* 0x00000003301e7220 */ /* 0x048fe40000410000 */
[----:B------:R-:W-:Y:S02]  /*6210*/  FMUL.FTZ R48, R48, R2 ;  /* 0x0000000230307220 */ /* 0x000fe40000410000 */
[-C--:B------:R-:W-:Y:S02]  /*6220*/  FMUL.FTZ R3, R104, R103.reuse ;  /* 0x0000006768037220 */ /* 0x080fe40000410000 */
[----:B------:R-:W-:-:S02]  /*6230*/  FMUL.FTZ R2, R107, R103 ;  /* 0x000000676b027220 */ /* 0x000fc40000410000 */
[----:B------:R-:W-:Y:S02]  /*6240*/  FMUL.RZ R64, R64, 0.15915493667125701904 ;  /* 0x3e22f98340407820 */ /* 0x000fe4000040c000 */
[-C--:B------:R-:W-:Y:S02]  /*6250*/  FFMA.FTZ R3, R107, R100.reuse, R3 ;  /* 0x000000646b037223 */ /* 0x080fe40000010003 */
[----:B------:R-:W-:Y:S01]  /*6260*/  FFMA.FTZ R2, R104, R100, -R2 ;  /* 0x0000006468027223 */ /* 0x000fe20000010802 */
[----:B------:R-:W1:Y:S01]  /*6270*/  MUFU.EX2 R160, R160 ;  /* 0x000000a000a07308 */ /* 0x000e620000000800 */
[C---:B--2---:R-:W-:Y:S02]  /*6280*/  FMUL.FTZ R58, R66.reuse, R58 ;  /* 0x0000003a423a7220 */ /* 0x044fe40000410000 */
[----:B------:R-:W-:Y:S02]  /*6290*/  FMUL.FTZ R59, R66, R59 ;  /* 0x0000003b423b7220 */ /* 0x000fe40000410000 */
[----:B------:R-:W-:-:S02]  /*62a0*/  FMUL.FTZ R66, R99, R3 ;  /* 0x0000000363427220 */ /* 0x000fc40000410000 */
[-C--:B------:R-:W-:Y:S01]  /*62b0*/  FMUL.FTZ R63, R99, R2.reuse ;  /* 0x00000002633f7220 */ /* 0x080fe20000410000 */
[----:B------:R-:W-:Y:S01]  /*62c0*/  MUFU.SIN R65, R64 ;  /* 0x0000004000417308 */ /* 0x000fe20000000400 */
[C---:B------:R-:W-:Y:S02]  /*62d0*/  FFMA.FTZ R2, R96.reuse, R2, -R66 ;  /* 0x0000000260027223 */ /* 0x040fe40000010842 */
[----:B------:R-:W-:-:S05]  /*62e0*/  FFMA.FTZ R3, R96, R3, R63 ;  /* 0x0000000360037223 */ /* 0x000fca000001003f */
[----:B------:R-:W-:Y:S01]  /*62f0*/  MUFU.COS R64, R64 ;  /* 0x0000004000407308 */ /* 0x000fe20000000000 */
[-C--:B------:R-:W-:Y:S02]  /*6300*/  FMUL.FTZ R66, R106, R103.reuse ;  /* 0x000000676a427220 */ /* 0x080fe40000410000 */
[----:B------:R-:W-:-:S05]  /*6310*/  FMUL.FTZ R63, R105, R103 ;  /* 0x00000067693f7220 */ /* 0x000fca0000410000 */
[----:B------:R-:W2:Y:S01]  /*6320*/  MUFU.EX2 R67, R67 ;  /* 0x0000004300437308 */ /* 0x000ea20000000800 */
[-C--:B------:R-:W-:Y:S02]  /*6330*/  FFMA.FTZ R66, R105, R100.reuse, R66 ;  /* 0x0000006469427223 */ /* 0x080fe40000010042 */
[----:B------:R-:W-:Y:S02]  /*6340*/  FFMA.FTZ R63, R106, R100, -R63 ;  /* 0x000000646a3f7223 */ /* 0x000fe4000001083f */
[----:B------:R-:W-:Y:S02]  /*6350*/  FADD.FTZ R66, R101, R66 ;  /* 0x0000004265427221 */ /* 0x000fe40000010000 */
[----:B------:R-:W-:Y:S02]  /*6360*/  FADD.FTZ R63, R102, R63 ;  /* 0x0000003f663f7221 */ /* 0x000fe40000010000 */
[C---:B-1----:R-:W-:Y:S02]  /*6370*/  FMUL.FTZ R68, R160.reuse, R68 ;  /* 0x00000044a0447220 */ /* 0x042fe40000410000 */
[----:B------:R-:W-:-:S02]  /*6380*/  FMUL.FTZ R69, R160, R69 ;  /* 0x00000045a0457220 */ /* 0x000fc40000410000 */
[----:B------:R-:W-:Y:S02]  /*6390*/  FMUL.FTZ R160, R99, R66 ;  /* 0x0000004263a07220 */ /* 0x000fe40000410000 */
[C---:B--2---:R-:W-:Y:S02]  /*63a0*/  FMUL.FTZ R64, R67.reuse, R64 ;  /* 0x0000004043407220 */ /* 0x044fe40000410000 */
[----:B------:R-:W-:Y:S02]  /*63b0*/  FMUL.FTZ R65, R67, R65 ;  /* 0x0000004143417220 */ /* 0x000fe40000410000 */
[-C--:B------:R-:W-:Y:S02]  /*63c0*/  FMUL.FTZ R67, R99, R63.reuse ;  /* 0x0000003f63437220 */ /* 0x080fe40000410000 */
[C---:B------:R-:W-:Y:S02]  /*63d0*/  FFMA.FTZ R63, R96.reuse, R63, -R160 ;  /* 0x0000003f603f7223 */ /* 0x040fe400000108a0 */
[----:B------:R-:W-:-:S02]  /*63e0*/  FFMA.FTZ R66, R96, R66, R67 ;  /* 0x0000004260427223 */ /* 0x000fc40000010043 */
[CC--:B------:R-:W-:Y:S02]  /*63f0*/  FMUL.FTZ R67, R95.reuse, R2.reuse ;  /* 0x000000025f437220 */ /* 0x0c0fe40000410000 */
[-C--:B------:R-:W-:Y:S02]  /*6400*/  FMUL.FTZ R160, R95, R3.reuse ;  /* 0x000000035fa07220 */ /* 0x080fe40000410000 */
[----:B------:R-:W-:Y:S02]  /*6410*/  FADD.FTZ R63, R98, R63 ;  /* 0x0000003f623f7221 */ /* 0x000fe40000010000 */
[----:B------:R-:W-:Y:S02]  /*6420*/  FADD.FTZ R66, R97, R66 ;  /* 0x0000004261427221 */ /* 0x000fe40000010000 */
[C---:B------:R-:W-:Y:S02]  /*6430*/  FFMA.FTZ R3, R92.reuse, R3, R67 ;  /* 0x000000035c037223 */ /* 0x040fe40000010043 */
[----:B------:R-:W-:-:S02]  /*6440*/  FFMA.FTZ R2, R92, R2, -R160 ;  /* 0x000000025c027223 */ /* 0x000fc400000108a0 */
[CC--:B------:R-:W-:Y:S02]  /*6450*/  FMUL.FTZ R67, R95.reuse, R63.reuse ;  /* 0x0000003f5f437220 */ /* 0x0c0fe40000410000 */
[-C--:B------:R-:W-:Y:S02]  /*6460*/  FMUL.FTZ R160, R95, R66.reuse ;  /* 0x000000425fa07220 */ /* 0x080fe40000410000 */
[C---:B------:R-:W-:Y:S02]  /*6470*/  FFMA.FTZ R66, R92.reuse, R66, R67 ;  /* 0x000000425c427223 */ /* 0x040fe40000010043 */
[----:B------:R-:W-:Y:S02]  /*6480*/  FFMA.FTZ R63, R92, R63, -R160 ;  /* 0x0000003f5c3f7223 */ /* 0x000fe400000108a0 */
[C---:B------:R-:W-:Y:S02]  /*6490*/  FMUL.FTZ R160, R91.reuse, R3 ;  /* 0x000000035ba07220 */ /* 0x040fe40000410000 */
[----:B------:R-:W-:-:S02]  /*64a0*/  FMUL.FTZ R67, R91, R2 ;  /* 0x000000025b437220 */ /* 0x000fc40000410000 */
[----:B------:R-:W-:Y:S02]  /*64b0*/  FADD.FTZ R66, R93, R66 ;  /* 0x000000425d427221 */ /* 0x000fe40000010000 */
[----:B------:R-:W-:Y:S02]  /*64c0*/  FADD.FTZ R63, R94, R63 ;  /* 0x0000003f5e3f7221 */ /* 0x000fe40000010000 */
[C---:B------:R-:W-:Y:S02]  /*64d0*/  FFMA.FTZ R2, R88.reuse, R2, -R160 ;  /* 0x0000000258027223 */ /* 0x040fe400000108a0 */
[----:B------:R-:W-:Y:S02]  /*64e0*/  FFMA.FTZ R3, R88, R3, R67 ;  /* 0x0000000358037223 */ /* 0x000fe40000010043 */
        /* <DEDUP_REMOVED lines=14> */
[CC--:B------:R-:W-:Y:S02]  /*65d0*/  FMUL.FTZ R160, R83.reuse, R3.reuse ;  /* 0x0000000353a07220 */ /* 0x0c0fe40000410000 */
[-C--:B------:R-:W-:Y:S02]  /*65e0*/  FMUL.FTZ R67, R83, R2.reuse ;  /* 0x0000000253437220 */ /* 0x080fe40000410000 */
[----:B------:R-:W-:Y:S02]  /*65f0*/  FADD.FTZ R66, R85, R66 ;  /* 0x0000004255427221 */ /* 0x000fe40000010000 */
[----:B------:R-:W-:Y:S02]  /*6600*/  FADD.FTZ R63, R86, R63 ;  /* 0x0000003f563f7221 */ /* 0x000fe40000010000 */
[C---:B------:R-:W-:Y:S02]  /*6610*/  FFMA.FTZ R2, R80.reuse, R2, -R160 ;  /* 0x0000000250027223 */ /* 0x040fe400000108a0 */
[----:B------:R-:W-:-:S02]  /*6620*/  FFMA.FTZ R3, R80, R3, R67 ;  /* 0x0000000350037223 */ /* 0x000fc40000010043 */
[-C--:B------:R-:W-:Y:S01]  /*6630*/  FMUL.FTZ R160, R83, R66.reuse ;  /* 0x0000004253a07220 */ /* 0x080fe20000410000 */
[----:B------:R-:W-:Y:S01]  /*6640*/  FSEL R79, R79, RZ, !P2 ;  /* 0x000000ff4f4f7208 */ /* 0x000fe20005000000 */
[-C--:B------:R-:W-:Y:S02]  /*6650*/  FMUL.FTZ R67, R83, R63.reuse ;  /* 0x0000003f53437220 */ /* 0x080fe40000410000 */
[----:B------:R-:W-:Y:S01]  /*6660*/  FFMA.FTZ R63, R80, R63, -R160 ;  /* 0x0000003f503f7223 */ /* 0x000fe200000108a0 */
[----:B------:R-:W-:Y:S01]  /*6670*/  FSEL R76, R76, 1, !P2 ;  /* 0x3f8000004c4c7808 */ /* 0x000fe20005000000 */
[----:B------:R-:W-:Y:S02]  /*6680*/  FFMA.FTZ R66, R80, R66, R67 ;  /* 0x0000004250427223 */ /* 0x000fe40000010043 */
[C---:B------:R-:W-:Y:S02]  /*6690*/  FMUL.FTZ R67, R79.reuse, R2 ;  /* 0x000000024f437220 */ /* 0x040fe40000410000 */
[----:B------:R-:W-:-:S02]  /*66a0*/  FMUL.FTZ R160, R79, R3 ;  /* 0x000000034fa07220 */ /* 0x000fc40000410000 */
[----:B------:R-:W-:Y:S02]  /*66b0*/  FADD.FTZ R63, R82, R63 ;  /* 0x0000003f523f7221 */ /* 0x000fe40000010000 */
[----:B------:R-:W-:Y:S02]  /*66c0*/  FADD.FTZ R66, R81, R66 ;  /* 0x0000004251427221 */ /* 0x000fe40000010000 */
[C---:B------:R-:W-:Y:S02]  /*66d0*/  FMUL.FTZ R77, R116.reuse, R77 ;  /* 0x0000004d744d7220 */ /* 0x040fe40000410000 */
[----:B------:R-:W-:Y:S02]  /*66e0*/  FMUL.FTZ R78, R116, R78 ;  /* 0x0000004e744e7220 */ /* 0x000fe40000410000 */
[C---:B------:R-:W-:Y:S02]  /*66f0*/  FFMA.FTZ R3, R76.reuse, R3, R67 ;  /* 0x000000034c037223 */ /* 0x040fe40000010043 */
[----:B------:R-:W-:-:S02]  /*6700*/  FFMA.FTZ R2, R76, R2, -R160 ;  /* 0x000000024c027223 */ /* 0x000fc400000108a0 */
[-C--:B------:R-:W-:Y:S01]  /*6710*/  FMUL.FTZ R67, R79, R63.reuse ;  /* 0x0000003f4f437220 */ /* 0x080fe20000410000 */
[----:B------:R-:W-:Y:S01]  /*6720*/  FSEL R75, R75, RZ, !P1 ;  /* 0x000000ff4b4b7208 */ /* 0x000fe20004800000 */
[-C--:B------:R-:W-:Y:S01]  /*6730*/  FMUL.FTZ R160, R79, R66.reuse ;  /* 0x000000424fa07220 */ /* 0x080fe20000410000 */
[----:B------:R-:W-:Y:S01]  /*6740*/  FSEL R77, R77, RZ, !P2 ;  /* 0x000000ff4d4d7208 */ /* 0x000fe20005000000 */
[----:B------:R-:W-:Y:S01]  /*6750*/  FFMA.FTZ R66, R76, R66, R67 ;  /* 0x000000424c427223 */ /* 0x000fe20000010043 */
[----:B------:R-:W-:Y:S01]  /*6760*/  FSEL R78, R78, RZ, !P2 ;  /* 0x000000ff4e4e7208 */ /* 0x000fe20005000000 */
[----:B------:R-:W-:Y:S01]  /*6770*/  FFMA.FTZ R63, R76, R63, -R160 ;  /* 0x0000003f4c3f7223 */ /* 0x000fe200000108a0 */
[----:B------:R-:W-:Y:S01]  /*6780*/  IADD3 R162, R161, 0xe, RZ ;  /* 0x0000000ea1a27810 */ /* 0x000fe20007ffe0ff */
[C---:B------:R-:W-:Y:S01]  /*6790*/  FMUL.FTZ R160, R75.reuse, R3 ;  /* 0x000000034ba07220 */ /* 0x040fe20000410000 */
[----:B------:R-:W-:Y:S01]  /*67a0*/  FSEL R72, R72, 1, !P1 ;  /* 0x3f80000048487808 */ /* 0x000fe20004800000 */
[----:B------:R-:W-:-:S02]  /*67b0*/  FMUL.FTZ R67, R75, R2 ;  /* 0x000000024b437220 */ /* 0x000fc40000410000 */
[----:B------:R-:W-:Y:S01]  /*67c0*/  FADD.FTZ R66, R77, R66 ;  /* 0x000000424d427221 */ /* 0x000fe20000010000 */
[----:B------:R-:W-:Y:S01]  /*67d0*/  ISETP.GE.U32.AND P2, PT, R162, UR23, PT ;  /* 0x00000017a2007c0c */ /* 0x000fe2000bf46070 */
[----:B------:R-:W-:Y:S02]  /*67e0*/  FADD.FTZ R63, R78, R63 ;  /* 0x0000003f4e3f7221 */ /* 0x000fe40000010000 */
[C---:B------:R-:W-:Y:S02]  /*67f0*/  FMUL.FTZ R73, R115.reuse, R73 ;  /* 0x0000004973497220 */ /* 0x040fe40000410000 */
[----:B------:R-:W-:Y:S02]  /*6800*/  FMUL.FTZ R162, R115, R74 ;  /* 0x0000004a73a27220 */ /* 0x000fe40000410000 */
[C---:B------:R-:W-:Y:S02]  /*6810*/  FFMA.FTZ R2, R72.reuse, R2, -R160 ;  /* 0x0000000248027223 */ /* 0x040fe400000108a0 */
[----:B------:R-:W-:-:S02]  /*6820*/  FFMA.FTZ R3, R72, R3, R67 ;  /* 0x0000000348037223 */ /* 0x000fc40000010043 */
        /* <DEDUP_REMOVED lines=8> */
[C---:B------:R-:W-:Y:S02]  /*68b0*/  FMUL.FTZ R160, R71.reuse, R3 ;  /* 0x0000000347a07220 */ /* 0x040fe40000410000 */
[----:B------:R-:W-:-:S02]  /*68c0*/  FMUL.FTZ R67, R71, R2 ;  /* 0x0000000247437220 */ /* 0x000fc40000410000 */
[----:B------:R-:W-:Y:S02]  /*68d0*/  FADD.FTZ R63, R74, R63 ;  /* 0x0000003f4a3f7221 */ /* 0x000fe40000010000 */
[----:B------:R-:W-:Y:S02]  /*68e0*/  FADD.FTZ R66, R73, R66 ;  /* 0x0000004249427221 */ /* 0x000fe40000010000 */
[C---:B------:R-:W-:Y:S02]  /*68f0*/  FFMA.FTZ R2, R70.reuse, R2, -R160 ;  /* 0x0000000246027223 */ /* 0x040fe400000108a0 */
[----:B------:R-:W-:Y:S02]  /*6900*/  FFMA.FTZ R3, R70, R3, R67 ;  /* 0x0000000346037223 */ /* 0x000fe40000010043 */
[----:B------:R-:W-:Y:S02]  /*6910*/  FMUL.FTZ R160, R71, R63 ;  /* 0x0000003f47a07220 */ /* 0x000fe40000410000 */
[----:B------:R-:W-:-:S02]  /*6920*/  FMUL.FTZ R61, R114, R61 ;  /* 0x0000003d723d7220 */ /* 0x000fc40000410000 */
[----:B------:R-:W-:Y:S02]  /*6930*/  FMUL.FTZ R67, R71, R66 ;  /* 0x0000004247437220 */ /* 0x000fe40000410000 */
[----:B------:R-:W-:Y:S01]  /*6940*/  FMUL.FTZ R62, R114, R62 ;  /* 0x0000003e723e7220 */ /* 0x000fe20000410000 */
[----:B------:R-:W-:Y:S01]  /*6950*/  FSEL R69, R69, RZ, !P4 ;  /* 0x000000ff45457208 */ /* 0x000fe20006000000 */
[C---:B------:R-:W-:Y:S01]  /*6960*/  FFMA.FTZ R160, R70.reuse, R66, R160 ;  /* 0x0000004246a07223 */ /* 0x040fe200000100a0 */
[----:B------:R-:W-:Y:S01]  /*6970*/  FSEL R66, R61, RZ, !P0 ;  /* 0x000000ff3d427208 */ /* 0x000fe20004000000 */
[----:B------:R-:W-:Y:S01]  /*6980*/  FFMA.FTZ R63, R70, R63, -R67 ;  /* 0x0000003f463f7223 */ /* 0x000fe20000010843 */
[----:B------:R-:W-:Y:S01]  /*6990*/  FSEL R67, R62, RZ, !P0 ;  /* 0x000000ff3e437208 */ /* 0x000fe20004000000 */
[C---:B------:R-:W-:Y:S01]  /*69a0*/  FMUL.FTZ R62, R69.reuse, R3 ;  /* 0x00000003453e7220 */ /* 0x040fe20000410000 */
[----:B------:R-:W-:Y:S01]  /*69b0*/  FSEL R68, R68, 1, !P4 ;  /* 0x3f80000044447808 */ /* 0x000fe20006000000 */
[----:B------:R-:W-:-:S02]  /*69c0*/  FMUL.FTZ R61, R69, R2 ;  /* 0x00000002453d7220 */ /* 0x000fc40000410000 */
[----:B------:R-:W-:Y:S02]  /*69d0*/  FADD.FTZ R63, R66, R63 ;  /* 0x0000003f423f7221 */ /* 0x000fe40000010000 */
[----:B------:R-:W-:Y:S02]  /*69e0*/  FADD.FTZ R160, R67, R160 ;  /* 0x000000a043a07221 */ /* 0x000fe40000010000 */
[C---:B------:R-:W-:Y:S02]  /*69f0*/  FFMA.FTZ R2, R68.reuse, R2, -R62 ;  /* 0x0000000244027223 */ /* 0x040fe4000001083e */
[----:B------:R-:W-:Y:S02]  /*6a00*/  FFMA.FTZ R3, R68, R3, R61 ;  /* 0x0000000344037223 */ /* 0x000fe4000001003d */
[----:B------:R-:W-:Y:S02]  /*6a10*/  FMUL.FTZ R62, R69, R63 ;  /* 0x0000003f453e7220 */ /* 0x000fe40000410000 */
[----:B------:R-:W-:Y:S01]  /*6a20*/  FMUL.FTZ R57, R113, R57 ;  /* 0x0000003971397220 */ /* 0x000fe20000410000 */
[----:B------:R-:W-:Y:S01]  /*6a30*/  FSEL R65, R65, RZ, !P6 ;  /* 0x000000ff41417208 */ /* 0x000fe20007000000 */
[----:B------:R-:W-:-:S02]  /*6a40*/  FMUL.FTZ R61, R69, R160 ;  /* 0x000000a0453d7220 */ /* 0x000fc40000410000 */
[----:B------:R-:W-:Y:S02]  /*6a50*/  FMUL.FTZ R60, R113, R60 ;  /* 0x0000003c713c7220 */ /* 0x000fe40000410000 */
[C---:B------:R-:W-:Y:S01]  /*6a60*/  FFMA.FTZ R160, R68.reuse, R160, R62 ;  /* 0x000000a044a07223 */ /* 0x040fe2000001003e */
[----:B------:R-:W-:Y:S01]  /*6a70*/  FSEL R62, R57, RZ, !P4 ;  /* 0x000000ff393e7208 */ /* 0x000fe20006000000 */
[----:B------:R-:W-:Y:S01]  /*6a80*/  FFMA.FTZ R61, R68, R63, -R61 ;  /* 0x0000003f443d7223 */ /* 0x000fe2000001083d */
[----:B------:R-:W-:Y:S01]  /*6a90*/  FSEL R64, R64, 1, !P6 ;  /* 0x3f80000040407808 */ /* 0x000fe20007000000 */
[C---:B------:R-:W-:Y:S01]  /*6aa0*/  FMUL.FTZ R57, R65.reuse, R2 ;  /* 0x0000000241397220 */ /* 0x040fe20000410000 */
[----:B------:R-:W-:Y:S01]  /*6ab0*/  FSEL R63, R60, RZ, !P4 ;  /* 0x000000ff3c3f7208 */ /* 0x000fe20006000000 */
[----:B------:R-:W-:Y:S02]  /*6ac0*/  FMUL.FTZ R60, R65, R3 ;  /* 0x00000003413c7220 */ /* 0x000fe40000410000 */
[----:B------:R-:W-:-:S02]  /*6ad0*/  FADD.FTZ R160, R62, R160 ;  /* 0x000000a03ea07221 */ /* 0x000fc40000010000 */
[C---:B------:R-:W-:Y:S02]  /*6ae0*/  FFMA.FTZ R2, R64.reuse, R2, -R60 ;  /* 0x0000000240027223 */ /* 0x040fe4000001083c */
[----:B------:R-:W-:Y:S02]  /*6af0*/  FFMA.FTZ R3, R64, R3, R57 ;  /* 0x0000000340037223 */ /* 0x000fe40000010039 */
[----:B------:R-:W-:Y:S02]  /*6b00*/  FADD.FTZ R57, R63, R61 ;  /* 0x0000003d3f397221 */ /* 0x000fe40000010000 */
[C---:B------:R-:W-:Y:S02]  /*6b10*/  FMUL.FTZ R60, R112.reuse, R56 ;  /* 0x00000038703c7220 */ /* 0x040fe40000410000 */
[----:B------:R-:W-:Y:S02]  /*6b20*/  FMUL.FTZ R61, R112, R51 ;  /* 0x00000033703d7220 */ /* 0x000fe40000410000 */
[CC--:B------:R-:W-:Y:S01]  /*6b30*/  FMUL.FTZ R51, R65.reuse, R160.reuse ;  /* 0x000000a041337220 */ /* 0x0c0fe20000410000 */
[----:B------:R-:W-:Y:S01]  /*6b40*/  FSEL R60, R60, RZ, !P6 ;  /* 0x000000ff3c3c7208 */ /* 0x000fe20007000000 */
[-C--:B------:R-:W-:Y:S01]  /*6b50*/  FMUL.FTZ R56, R65, R57.reuse ;  /* 0x0000003941387220 */ /* 0x080fe20000410000 */
[----:B------:R-:W-:Y:S01]  /*6b60*/  FSEL R61, R61, RZ, !P6 ;  /* 0x000000ff3d3d7208 */ /* 0x000fe20007000000 */
[C---:B------:R-:W-:Y:S01]  /*6b70*/  FFMA.FTZ R51, R64.reuse, R57, -R51 ;  /* 0x0000003940337223 */ /* 0x040fe20000010833 */
[----:B------:R-:W-:Y:S01]  /*6b80*/  FSEL R59, R59, RZ, !P5 ;  /* 0x000000ff3b3b7208 */ /* 0x000fe20006800000 */
[----:B------:R-:W-:-:S02]  /*6b90*/  FFMA.FTZ R56, R64, R160, R56 ;  /* 0x000000a040387223 */ /* 0x000fc40000010038 */
[----:B------:R-:W-:Y:S01]  /*6ba0*/  FADD.FTZ R160, R60, R51 ;  /* 0x000000333ca07221 */ /* 0x000fe20000010000 */
[----:B------:R-:W-:Y:S01]  /*6bb0*/  FSEL R58, R58, 1, !P5 ;  /* 0x3f8000003a3a7808 */ /* 0x000fe20006800000 */
[----:B------:R-:W-:Y:S02]  /*6bc0*/  FADD.FTZ R57, R61, R56 ;  /* 0x000000383d397221 */ /* 0x000fe40000010000 */
[C---:B------:R-:W-:Y:S02]  /*6bd0*/  FMUL.FTZ R56, R111.reuse, R37 ;  /* 0x000000256f387220 */ /* 0x040fe40000410000 */
[----:B------:R-:W-:Y:S02]  /*6be0*/  FMUL.FTZ R51, R111, R36 ;  /* 0x000000246f337220 */ /* 0x000fe40000410000 */
[C---:B------:R-:W-:Y:S02]  /*6bf0*/  FMUL.FTZ R37, R59.reuse, R160 ;  /* 0x000000a03b257220 */ /* 0x040fe40000410000 */
[----:B------:R-:W-:-:S02]  /*6c00*/  FMUL.FTZ R36, R59, R57 ;  /* 0x000000393b247220 */ /* 0x000fc40000410000 */
[C---:B------:R-:W-:Y:S01]  /*6c10*/  FFMA.FTZ R37, R58.reuse, R57, R37 ;  /* 0x000000393a257223 */ /* 0x040fe20000010025 */
[----:B------:R-:W-:Y:S01]  /*6c20*/  FSEL R57, R51, RZ, !P5 ;  /* 0x000000ff33397208 */ /* 0x000fe20006800000 */
[----:B------:R-:W-:Y:S01]  /*6c30*/  FFMA.FTZ R36, R58, R160, -R36 ;  /* 0x000000a03a247223 */ /* 0x000fe20000010824 */
[----:B------:R-:W-:Y:S02]  /*6c40*/  FSEL R56, R56, RZ, !P5 ;  /* 0x000000ff38387208 */ /* 0x000fe40006800000 */
[----:B------:R-:W-:Y:S01]  /*6c50*/  FSEL R39, R39, RZ, !P3 ;  /* 0x000000ff27277208 */ /* 0x000fe20005800000 */
[----:B------:R-:W-:Y:S02]  /*6c60*/  FADD.FTZ R37, R57, R37 ;  /* 0x0000002539257221 */ /* 0x000fe40000010000 */
[----:B------:R-:W-:Y:S01]  /*6c70*/  FADD.FTZ R51, R56, R36 ;  /* 0x0000002438337221 */ /* 0x000fe20000010000 */
[----:B------:R-:W-:Y:S01]  /*6c80*/  FSEL R38, R38, 1, !P3 ;  /* 0x3f80000026267808 */ /* 0x000fe20005800000 */
[----:B------:R-:W-:-:S02]  /*6c90*/  FMUL.FTZ R36, R110, R33 ;  /* 0x000000216e247220 */ /* 0x000fc40000410000 */
[C---:B------:R-:W-:Y:S02]  /*6ca0*/  FMUL.FTZ R33, R39.reuse, R37 ;  /* 0x0000002527217220 */ /* 0x040fe40000410000 */
[----:B------:R-:W-:Y:S02]  /*6cb0*/  FMUL.FTZ R35, R110, R35 ;  /* 0x000000236e237220 */ /* 0x000fe40000410000 */
[-C--:B------:R-:W-:Y:S02]  /*6cc0*/  FMUL.FTZ R160, R39, R51.reuse ;  /* 0x0000003327a07220 */ /* 0x080fe40000410000 */
[C---:B------:R-:W-:Y:S02]  /*6cd0*/  FFMA.FTZ R33, R38.reuse, R51, -R33 ;  /* 0x0000003326217223 */ /* 0x040fe40000010821 */
[----:B------:R-:W-:Y:S01]  /*6ce0*/  FFMA.FTZ R51, R38, R37, R160 ;  /* 0x0000002526337223 */ /* 0x000fe200000100a0 */
[----:B------:R-:W-:Y:S02]  /*6cf0*/  FSEL R37, R35, RZ, !P3 ;  /* 0x000000ff23257208 */ /* 0x000fe40005800000 */
[----:B------:R-:W-:-:S02]  /*6d00*/  FSEL R36, R36, RZ, !P3 ;  /* 0x000000ff24247208 */ /* 0x000fc40005800000 */
[----:B------:R-:W-:Y:S01]  /*6d10*/  FSEL R35, R50, RZ, !P2 ;  /* 0x000000ff32237208 */ /* 0x000fe20005000000 */
[----:B------:R-:W-:Y:S01]  /*6d20*/  FADD.FTZ R51, R37, R51 ;  /* 0x0000003325337221 */ /* 0x000fe20000010000 */
[----:B------:R-:W-:Y:S01]  /*6d30*/  FSEL R34, R34, 1, !P2 ;  /* 0x3f80000022227808 */ /* 0x000fe20005000000 */
[----:B------:R-:W-:Y:S02]  /*6d40*/  FADD.FTZ R33, R36, R33 ;  /* 0x0000002124217221 */ /* 0x000fe40000010000 */
[----:B------:R-:W-:Y:S02]  /*6d50*/  FMUL.FTZ R32, R109, R32 ;  /* 0x000000206d207220 */ /* 0x000fe40000410000 */
[----:B------:R-:W-:Y:S01]  /*6d60*/  FMUL.FTZ R50, R35, R51 ;  /* 0x0000003323327220 */ /* 0x000fe20000410000 */
[----:B------:R-:W-:Y:S01]  /*6d70*/  IADD3 R161, R161, 0xf, RZ ;  /* 0x0000000fa1a17810 */ /* 0x000fe20007ffe0ff */
[----:B------:R-:W-:Y:S02]  /*6d80*/  FMUL.FTZ R31, R109, R31 ;  /* 0x0000001f6d1f7220 */ /* 0x000fe40000410000 */
[----:B------:R-:W-:-:S02]  /*6d90*/  FMUL.FTZ R160, R35, R33 ;  /* 0x0000002123a07220 */ /* 0x000fc40000410000 */
[----:B------:R-:W-:Y:S01]  /*6da0*/  FFMA.FTZ R50, R34, R33, -R50 ;  /* 0x0000002122327223 */ /* 0x000fe20000010832 */
[----:B------:R-:W-:Y:S02]  /*6db0*/  FSEL R33, R32, RZ, !P2 ;  /* 0x000000ff20217208 */ /* 0x000fe40005000000 */
[----:B------:R-:W-:Y:S02]  /*6dc0*/  ISETP.GE.U32.AND P1, PT, R161, UR23, PT ;  /* 0x00000017a1007c0c */ /* 0x000fe4000bf26070 */
[----:B------:R-:W-:Y:S01]  /*6dd0*/  FSEL R32, R31, RZ, !P2 ;  /* 0x000000ff1f207208 */ /* 0x000fe20005000000 */
[----:B------:R-:W-:Y:S01]  /*6de0*/  FFMA.FTZ R51, R34, R51, R160 ;  /* 0x0000003322337223 */ /* 0x000fe200000100a0 */
[----:B------:R-:W-:-:S03]  /*6df0*/  FSEL R31, R48, RZ, !P1 ;  /* 0x000000ff301f7208 */ /* 0x000fc60004800000 */
[----:B------:R-:W-:Y:S01]  /*6e00*/  FADD.FTZ R50, R32, R50 ;  /* 0x0000003220327221 */ /* 0x000fe20000010000 */
[----:B------:R-:W-:Y:S01]  /*6e10*/  FSEL R30, R30, 1, !P1 ;  /* 0x3f8000001e1e7808 */ /* 0x000fe20004800000 */
[----:B------:R-:W-:Y:S02]  /*6e20*/  FADD.FTZ R51, R33, R51 ;  /* 0x0000003321337221 */ /* 0x000fe40000010000 */
[C---:B0-----:R-:W-:Y:S02]  /*6e30*/  FMUL.FTZ R48, R108.reuse, R29 ;  /* 0x0000001d6c307220 */ /* 0x041fe40000410000 */
[----:B------:R-:W-:Y:S02]  /*6e40*/  FMUL.FTZ R28, R108, R28 ;  /* 0x0000001c6c1c7220 */ /* 0x000fe40000410000 */
[C---:B------:R-:W-:Y:S02]  /*6e50*/  FMUL.FTZ R29, R31.reuse, R50 ;  /* 0x000000321f1d7220 */ /* 0x040fe40000410000 */
[----:B------:R-:W-:-:S02]  /*6e60*/  FMUL.FTZ R160, R31, R51 ;  /* 0x000000331fa07220 */ /* 0x000fc40000410000 */
[----:B------:R-:W-:Y:S01]  /*6e70*/  FFMA.FTZ R51, R30, R51, R29 ;  /* 0x000000331e337223 */ /* 0x000fe2000001001d */
[----:B------:R-:W-:Y:S02]  /*6e80*/  FSEL R29, R28, RZ, !P1 ;  /* 0x000000ff1c1d7208 */ /* 0x000fe40004800000 */
[----:B------:R-:W-:Y:S01]  /*6e90*/  FSEL R28, R48, RZ, !P1 ;  /* 0x000000ff301c7208 */ /* 0x000fe20004800000 */
[C---:B------:R-:W-:Y:S02]  /*6ea0*/  FMUL.FTZ R48, R59.reuse, R3 ;  /* 0x000000033b307220 */ /* 0x040fe40000410000 */
[----:B------:R-:W-:Y:S02]  /*6eb0*/  FFMA.FTZ R50, R30, R50, -R160 ;  /* 0x000000321e327223 */ /* 0x000fe400000108a0 */
[-C--:B------:R-:W-:Y:S02]  /*6ec0*/  FMUL.FTZ R160, R59, R2.reuse ;  /* 0x000000023ba07220 */ /* 0x080fe40000410000 */
[----:B------:R-:W-:-:S02]  /*6ed0*/  FFMA.FTZ R2, R58, R2, -R48 ;  /* 0x000000023a027223 */ /* 0x000fc40000010830 */
[----:B------:R-:W-:Y:S02]  /*6ee0*/  FFMA.FTZ R3, R58, R3, R160 ;  /* 0x000000033a037223 */ /* 0x000fe400000100a0 */
[----:B------:R-:W-:Y:S02]  /*6ef0*/  FADD.FTZ R50, R29, R50 ;  /* 0x000000321d327221 */ /* 0x000fe40000010000 */
[C---:B------:R-:W-:Y:S02]  /*6f00*/  FMUL.FTZ R161, R39.reuse, R2 ;  /* 0x0000000227a17220 */ /* 0x040fe40000410000 */
[----:B------:R-:W-:Y:S02]  /*6f10*/  FADD.FTZ R51, R28, R51 ;  /* 0x000000331c337221 */ /* 0x000fe40000010000 */
[-C--:B------:R-:W-:Y:S02]  /*6f20*/  FMUL.FTZ R48, R39, R3.reuse ;  /* 0x0000000327307220 */ /* 0x080fe40000410000 */
[----:B------:R-:W-:-:S02]  /*6f30*/  FFMA.FTZ R161, R38, R3, R161 ;  /* 0x0000000326a17223 */ /* 0x000fc400000100a1 */
[----:B------:R-:W0:Y:S01]  /*6f40*/  SHFL.UP PT, R3, R50, 0x1, RZ ;  /* 0x0420000032037989 */ /* 0x000e2200000e00ff */
[----:B------:R-:W-:Y:S02]  /*6f50*/  FFMA.FTZ R2, R38, R2, -R48 ;  /* 0x0000000226027223 */ /* 0x000fe40000010830 */
[C---:B------:R-:W-:Y:S01]  /*6f60*/  FMUL.FTZ R48, R35.reuse, R161 ;  /* 0x000000a123307220 */ /* 0x040fe20000410000 */
[----:B------:R-:W1:Y:S03]  /*6f70*/  SHFL.UP PT, R160, R51, 0x1, RZ ;  /* 0x0420000033a07989 */ /* 0x000e6600000e00ff */
[-C--:B------:R-:W-:Y:S02]  /*6f80*/  FFMA.FTZ R48, R34, R2.reuse, -R48 ;  /* 0x0000000222307223 */ /* 0x080fe40000010830 */
[----:B------:R-:W-:-:S04]  /*6f90*/  FMUL.FTZ R2, R35, R2 ;  /* 0x0000000223027220 */ /* 0x000fc80000410000 */
[----:B------:R-:W-:Y:S02]  /*6fa0*/  FFMA.FTZ R161, R34, R161, R2 ;  /* 0x000000a122a17223 */ /* 0x000fe40000010002 */
[----:B------:R-:W-:-:S04]  /*6fb0*/  FMUL.FTZ R2, R31, R48 ;  /* 0x000000301f027220 */ /* 0x000fc80000410000 */
[-C--:B------:R-:W-:Y:S02]  /*6fc0*/  FFMA.FTZ R2, R30, R161.reuse, R2 ;  /* 0x000000a11e027223 */ /* 0x080fe40000010002 */
[----:B------:R-:W-:-:S04]  /*6fd0*/  FMUL.FTZ R161, R31, R161 ;  /* 0x000000a11fa17220 */ /* 0x000fc80000410000 */
[----:B------:R-:W-:Y:S02]  /*6fe0*/  FFMA.FTZ R48, R30, R48, -R161 ;  /* 0x000000301e307223 */ /* 0x000fe400000108a1 */
[CC--:B0-----:R-:W-:Y:S02]  /*6ff0*/  FMUL.FTZ R161, R2.reuse, R3.reuse ;  /* 0x0000000302a17220 */ /* 0x0c1fe40000410000 */
[-C--:B-1----:R-:W-:Y:S02]  /*7000*/  FMUL.FTZ R162, R2, R160.reuse ;  /* 0x000000a002a27220 */ /* 0x082fe40000410000 */
[C---:B------:R-:W-:Y:S02]  /*7010*/  FFMA.FTZ R160, R48.reuse, R160, R161 ;  /* 0x000000a030a07223 */ /* 0x040fe400000100a1 */
[----:B------:R-:W0:Y:S01]  /*7020*/  SHFL.UP PT, R161, R48, 0x1, RZ ;  /* 0x0420000030a17989 */ /* 0x000e2200000e00ff */
[----:B------:R-:W-:-:S03]  /*7030*/  FFMA.FTZ R3, R48, R3, -R162 ;  /* 0x0000000330037223 */ /* 0x000fc600000108a2 */
[----:B------:R-:W1:Y:S01]  /*7040*/  SHFL.UP PT, R162, R2, 0x1, RZ ;  /* 0x0420000002a27989 */ /* 0x000e6200000e00ff */
[----:B------:R-:W-:-:S13]  /*7050*/  ISETP.GE.AND P0, PT, R157, 0x1, PT ;  /* 0x000000019d00780c */ /* 0x000fda0003f06270 */
[----:B------:R-:W-:Y:S02]  /*7060*/  @P0 FADD.FTZ R50, R50, R3 ;  /* 0x0000000332320221 */ /* 0x000fe40000010000 */
[----:B0-----:R-:W-:Y:S02]  /*7070*/  FMUL.FTZ R3, R2, R161 ;  /* 0x000000a102037220 */ /* 0x001fe40000410000 */
[----:B------:R-:W-:Y:S02]  /*7080*/  @P0 FADD.FTZ R51, R51, R160 ;  /* 0x000000a033330221 */ /* 0x000fe40000010000 */
[-C--:B-1----:R-:W-:Y:S02]  /*7090*/  FFMA.FTZ R3, R48, R162.reuse, R3 ;  /* 0x000000a230037223 */ /* 0x082fe40000010003 */
[C---:B------:R-:W-:Y:S01]  /*70a0*/  FMUL.FTZ R162, R2.reuse, R162 ;  /* 0x000000a202a27220 */ /* 0x040fe20000410000 */
[----:B------:R-:W0:Y:S02]  /*70b0*/  SHFL.UP PT, R160, R50, 0x2, RZ ;  /* 0x0440000032a07989 */ /* 0x000e2400000e00ff */
[----:B------:R-:W-:-:S02]  /*70c0*/  FSEL R2, R2, R3, !P0 ;  /* 0x0000000302027208 */ /* 0x000fc40004000000 */
[----:B------:R-:W1:Y:S01]  /*70d0*/  SHFL.UP PT, R3, R51, 0x2, RZ ;  /* 0x0440000033037989 */ /* 0x000e6200000e00ff */
[----:B------:R-:W-:Y:S01]  /*70e0*/  @P0 FFMA.FTZ R48, R48, R161, -R162 ;  /* 0x000000a130300223 */ /* 0x000fe200000108a2 */
[----:B------:R-:W-:Y:S01]  /*70f0*/  ISETP.GE.AND P0, PT, R157, 0x2, PT ;  /* 0x000000029d00780c */ /* 0x000fe20003f06270 */
[C---:B0-----:R-:W-:Y:S02]  /*7100*/  FMUL.FTZ R161, R2.reuse, R160 ;  /* 0x000000a002a17220 */ /* 0x041fe40000410000 */
[----:B-1----:R-:W-:-:S04]  /*7110*/  FMUL.FTZ R162, R2, R3 ;  /* 0x0000000302a27220 */ /* 0x002fc80000410000 */
[C---:B------:R-:W-:Y:S02]  /*7120*/  FFMA.FTZ R160, R48.reuse, R160, -R162 ;  /* 0x000000a030a07223 */ /* 0x040fe400000108a2 */
[----:B------:R-:W-:Y:S02]  /*7130*/  FFMA.FTZ R162, R48, R3, R161 ;  /* 0x0000000330a27223 */ /* 0x000fe400000100a1 */
[----:B------:R-:W0:Y:S04]  /*7140*/  SHFL.UP PT, R3, R48, 0x2, RZ ;  /* 0x0440000030037989 */ /* 0x000e2800000e00ff */
[----:B------:R-:W1:Y:S01]  /*7150*/  SHFL.UP PT, R161, R2, 0x2, RZ ;  /* 0x0440000002a17989 */ /* 0x000e6200000e00ff */
[----:B------:R-:W-:Y:S02]  /*7160*/  @P0 FADD.FTZ R51, R51, R162 ;  /* 0x000000a233330221 */ /* 0x000fe40000010000 */
[----:B------:R-:W-:-:S02]  /*7170*/  @P0 FADD.FTZ R50, R50, R160 ;  /* 0x000000a032320221 */ /* 0x000fc40000010000 */
[----:B0-----:R-:W-:-:S04]  /*7180*/  FMUL.FTZ R162, R2, R3 ;  /* 0x0000000302a27220 */ /* 0x001fc80000410000 */
[-C--:B-1----:R-:W-:Y:S02]  /*7190*/  FFMA.FTZ R162, R48, R161.reuse, R162 ;  /* 0x000000a130a27223 */ /* 0x082fe400000100a2 */
[C---:B------:R-:W-:Y:S02]  /*71a0*/  FMUL.FTZ R160, R2.reuse, R161 ;  /* 0x000000a102a07220 */ /* 0x040fe40000410000 */
[----:B------:R-:W0:Y:S01]  /*71b0*/  SHFL.UP PT, R161, R51, 0x4, RZ ;  /* 0x0480000033a17989 */ /* 0x000e2200000e00ff */
[----:B------:R-:W-:-:S03]  /*71c0*/  FSEL R2, R2, R162, !P0 ;  /* 0x000000a202027208 */ /* 0x000fc60004000000 */
[----:B------:R-:W1:Y:S01]  /*71d0*/  SHFL.UP PT, R162, R50, 0x4, RZ ;  /* 0x0480000032a27989 */ /* 0x000e6200000e00ff */
[----:B------:R-:W-:Y:S01]  /*71e0*/  @P0 FFMA.FTZ R48, R48, R3, -R160 ;  /* 0x0000000330300223 */ /* 0x000fe200000108a0 */
[----:B------:R-:W-:Y:S01]  /*71f0*/  ISETP.GE.AND P0, PT, R157, 0x4, PT ;  /* 0x000000049d00780c */ /* 0x000fe20003f06270 */
[CC--:B0-----:R-:W-:Y:S02]  /*7200*/  FMUL.FTZ R160, R2.reuse, R161.reuse ;  /* 0x000000a102a07220 */ /* 0x0c1fe40000410000 */
[-C--:B-1----:R-:W-:Y:S02]  /*7210*/  FMUL.FTZ R3, R2, R162.reuse ;  /* 0x000000a202037220 */ /* 0x082fe40000410000 */
[C---:B------:R-:W-:Y:S02]  /*7220*/  FFMA.FTZ R160, R48.reuse, R162, -R160 ;  /* 0x000000a230a07223 */ /* 0x040fe400000108a0 */
[----:B------:R-:W-:Y:S02]  /*7230*/  FFMA.FTZ R162, R48, R161, R3 ;  /* 0x000000a130a27223 */ /* 0x000fe40000010003 */
[----:B------:R-:W0:Y:S04]  /*7240*/  SHFL.UP PT, R3, R48, 0x4, RZ ;  /* 0x0480000030037989 */ /* 0x000e2800000e00ff */
[----:B------:R-:W1:Y:S01]  /*7250*/  SHFL.UP PT, R161, R2, 0x4, RZ ;  /* 0x0480000002a17989 */ /* 0x000e6200000e00ff */
[----:B------:R-:W-:-:S02]  /*7260*/  @P0 FADD.FTZ R50, R50, R160 ;  /* 0x000000a032320221 */ /* 0x000fc40000010000 */
[----:B------:R-:W-:Y:S01]  /*7270*/  @P0 FADD.FTZ R51, R51, R162 ;  /* 0x000000a233330221 */ /* 0x000fe20000010000 */
[----:B------:R-:W-:Y:S01]  /*7280*/  STS [R42.X4+0x2780], R6 ;  /* 0x002780062a007388 */ /* 0x000fe20000004800 */
[C---:B0-----:R-:W-:Y:S02]  /*7290*/  FMUL.FTZ R160, R2.reuse, R3 ;  /* 0x0000000302a07220 */ /* 0x041fe40000410000 */
[-C--:B-1----:R-:W-:Y:S02]  /*72a0*/  FMUL.FTZ R162, R2, R161.reuse ;  /* 0x000000a102a27220 */ /* 0x082fe40000410000 */
[C---:B------:R-:W-:Y:S02]  /*72b0*/  FFMA.FTZ R160, R48.reuse, R161, R160 ;  /* 0x000000a130a07223 */ /* 0x040fe400000100a0 */
[----:B------:R-:W-:Y:S02]  /*72c0*/  @P0 FFMA.FTZ R48, R48, R3, -R162 ;  /* 0x0000000330300223 */ /* 0x000fe400000108a2 */
[----:B------:R-:W0:Y:S01]  /*72d0*/  SHFL.UP PT, R3, R50, 0x8, RZ ;  /* 0x0500000032037989 */ /* 0x000e2200000e00ff */
[----:B------:R-:W-:-:S03]  /*72e0*/  FSEL R160, R2, R160, !P0 ;  /* 0x000000a002a07208 */ /* 0x000fc60004000000 */
[----:B------:R-:W1:Y:S04]  /*72f0*/  SHFL.UP PT, R161, R51, 0x8, RZ ;  /* 0x0500000033a17989 */ /* 0x000e6800000e00ff */
[----:B------:R-:W2:Y:S04]  /*7300*/  SHFL.UP PT, R6, R48, 0x8, RZ ;  /* 0x0500000030067989 */ /* 0x000ea800000e00ff */
[----:B------:R-:W3:Y:S01]  /*7310*/  SHFL.UP PT, R2, R160, 0x8, RZ ;  /* 0x05000000a0027989 */ /* 0x000ee200000e00ff */
[----:B------:R-:W-:-:S03]  /*7320*/  ISETP.GE.AND P0, PT, R157, 0x8, PT ;  /* 0x000000089d00780c */ /* 0x000fc60003f06270 */
[----:B------:R-:W-:Y:S04]  /*7330*/  STS [R54.X4+0x2800], R55 ;  /* 0x0028003736007388 */ /* 0x000fe80000004800 */
[----:B------:R4:W-:Y:S01]  /*7340*/  STS [R43.X4+0x2880], R49 ;  /* 0x002880312b007388 */ /* 0x0009e20000004800 */
[----:B0-----:R-:W-:-:S04]  /*7350*/  FMUL.FTZ R42, R160, R3 ;  /* 0x00000003a02a7220 */ /* 0x001fc80000410000 */
[-C--:B-1----:R-:W-:Y:S02]  /*7360*/  FFMA.FTZ R42, R48, R161.reuse, R42 ;  /* 0x000000a1302a7223 */ /* 0x082fe4000001002a */
[----:B----4-:R-:W-:Y:S02]  /*7370*/  FMUL.FTZ R43, R160, R161 ;  /* 0x000000a1a02b7220 */ /* 0x010fe40000410000 */
[----:B------:R-:W-:Y:S02]  /*7380*/  @P0 FADD.FTZ R51, R51, R42 ;  /* 0x0000002a33330221 */ /* 0x000fe40000010000 */
[----:B------:R-:W-:Y:S02]  /*7390*/  FFMA.FTZ R43, R48, R3, -R43 ;  /* 0x00000003302b7223 */ /* 0x000fe4000001082b */
[C---:B--2---:R-:W-:Y:S02]  /*73a0*/  FMUL.FTZ R3, R160.reuse, R6 ;  /* 0x00000006a0037220 */ /* 0x044fe40000410000 */
[----:B---3--:R-:W-:-:S02]  /*73b0*/  FMUL.FTZ R42, R160, R2 ;  /* 0x00000002a02a7220 */ /* 0x008fc40000410000 */
[----:B------:R-:W-:Y:S02]  /*73c0*/  @P0 FADD.FTZ R50, R50, R43 ;  /* 0x0000002b32320221 */ /* 0x000fe40000010000 */
[C---:B------:R-:W-:Y:S02]  /*73d0*/  FFMA.FTZ R3, R48.reuse, R2, R3 ;  /* 0x0000000230037223 */ /* 0x040fe40000010003 */
[----:B------:R-:W-:Y:S01]  /*73e0*/  @P0 FFMA.FTZ R48, R48, R6, -R42 ;  /* 0x0000000630300223 */ /* 0x000fe2000001082a */
[----:B------:R-:W-:Y:S02]  /*73f0*/  STS [R52.X4+0x2900], R53 ;  /* 0x0029003534007388 */ /* 0x000fe40000004800 */
[----:B------:R-:W-:Y:S02]  /*7400*/  FSEL R3, R160, R3, !P0 ;  /* 0x00000003a0037208 */ /* 0x000fe40004000000 */
[----:B------:R-:W0:Y:S04]  /*7410*/  SHFL.UP PT, R6, R50, 0x10, RZ ;  /* 0x0600000032067989 */ /* 0x000e2800000e00ff */
[----:B------:R0:W-:Y:S04]  /*7420*/  STS [R9.X4+0x2980], R8 ;  /* 0x0029800809007388 */ /* 0x0001e80000004800 */
[----:B------:R-:W-:Y:S04]  /*7430*/  SHFL.UP PT, R8, R48, 0x10, RZ ;  /* 0x0600000030087989 */ /* 0x000fe800000e00ff */
[----:B------:R-:W-:Y:S04]  /*7440*/  STS [R47.X4+0x2a00], R46 ;  /* 0x002a002e2f007388 */ /* 0x000fe80000004800 */
[----:B------:R-:W1:Y:S04]  /*7450*/  SHFL.UP PT, R2, R51, 0x10, RZ ;  /* 0x0600000033027989 */ /* 0x000e6800000e00ff */
[----:B------:R-:W-:Y:S04]  /*7460*/  STS [R45.X4+0x2a80], R44 ;  /* 0x002a802c2d007388 */ /* 0x000fe80000004800 */
[----:B------:R1:W-:Y:S04]  /*7470*/  STS [R5.X4+0x2b00], R7 ;  /* 0x002b000705007388 */ /* 0x0003e80000004800 */
[----:B------:R-:W2:Y:S01]  /*7480*/  SHFL.UP PT, R5, R3, 0x10, RZ ;  /* 0x0600000003057989 */ /* 0x000ea200000e00ff */
[----:B------:R-:W-:Y:S01]  /*7490*/  ISETP.GE.AND P1, PT, R157, 0x10, PT ;  /* 0x000000109d00780c */ /* 0x000fe20003f26270 */
[----:B0-----:R-:W-:-:S02]  /*74a0*/  FMUL.FTZ R9, R3, R6 ;  /* 0x0000000603097220 */ /* 0x001fc40000410000 */
[----:B------:R-:W-:Y:S04]  /*74b0*/  STS [R41.X4+0x2b80], R40 ;  /* 0x002b802829007388 */ /* 0x000fe80000004800 */
[----:B------:R-:W-:Y:S04]  /*74c0*/  STS [R27.X4+0x2c00], R26 ;  /* 0x002c001a1b007388 */ /* 0x000fe80000004800 */
[----:B------:R0:W-:Y:S01]  /*74d0*/  STS [R0.X4+0x2c80], R25 ;  /* 0x002c801900007388 */ /* 0x0001e20000004800 */
[----:B-1----:R-:W-:-:S03]  /*74e0*/  FMUL.FTZ R7, R3, R2 ;  /* 0x0000000203077220 */ /* 0x002fc60000410000 */
[----:B------:R-:W-:Y:S01]  /*74f0*/  STS [R24.X4+0x2d00], R23 ;  /* 0x002d001718007388 */ /* 0x000fe20000004800 */
[----:B------:R-:W-:-:S03]  /*7500*/  FFMA.FTZ R2, R48, R2, R9 ;  /* 0x0000000230027223 */ /* 0x000fc60000010009 */
[----:B------:R-:W-:Y:S01]  /*7510*/  STS [R22.X4+0x2d80], R21 ;  /* 0x002d801516007388 */ /* 0x000fe20000004800 */
[----:B0-----:R-:W-:-:S03]  /*7520*/  FMUL.FTZ R0, R3, R8 ;  /* 0x0000000803007220 */ /* 0x001fc60000410000 */
[----:B------:R-:W-:Y:S01]  /*7530*/  STS [R20.X4+0x2e00], R19 ;  /* 0x002e001314007388 */ /* 0x000fe20000004800 */
[----:B--2---:R-:W-:-:S03]  /*7540*/  FFMA.FTZ R0, R48, R5, R0 ;  /* 0x0000000530007223 */ /* 0x004fc60000010000 */
[----:B------:R-:W-:Y:S04]  /*7550*/  STS [R18.X4+0x2e80], R17 ;  /* 0x002e801112007388 */ /* 0x000fe80000004800 */
[----:B------:R-:W-:Y:S01]  /*7560*/  STS [R16.X4+0x2f00], R15 ;  /* 0x002f000f10007388 */ /* 0x000fe20000004800 */
[----:B------:R-:W-:-:S03]  /*7570*/  @P1 FADD.FTZ R51, R51, R2 ;  /* 0x0000000233331221 */ /* 0x000fc60000010000 */
[----:B------:R-:W-:Y:S01]  /*7580*/  STS [R14.X4+0x2f80], R13 ;  /* 0x002f800d0e007388 */ /* 0x000fe20000004800 */
[----:B------:R-:W-:-:S03]  /*7590*/  FSEL R49, R3, R0, !P1 ;  /* 0x0000000003317208 */ /* 0x000fc60004800000 */
[----:B------:R-:W-:Y:S04]  /*75a0*/  STS [R4.X4+0x3000], R10 ;  /* 0x0030000a04007388 */ /* 0x000fe80000004800 */
[----:B------:R-:W-:Y:S01]  /*75b0*/  STS [R12.X4+0x3080], R11 ;  /* 0x0030800b0c007388 */ /* 0x000fe20000004800 */
[----:B------:R-:W-:-:S06]  /*75c0*/  NOP ;  /* 0x0000000000007918 */ /* 0x000fcc0000000000 */
[----:B------:R-:W0:Y:S04]  /*75d0*/  LDS R2, [R164.X4+0x2100] ;  /* 0x00210000a4027984 */ /* 0x000e280000004800 */
[----:B------:R-:W1:Y:S01]  /*75e0*/  LDS R0, [R164.X4+0x2104] ;  /* 0x00210400a4007984 */ /* 0x000e620000004800 */
[----:B------:R-:W-:Y:S02]  /*75f0*/  ISETP.NE.AND P2, PT, R157, 0x1f, PT ;  /* 0x0000001f9d00780c */ /* 0x000fe40003f45270 */
[----:B------:R-:W-:Y:S01]  /*7600*/  LOP3.LUT P0, RZ, R163, 0x1f, RZ, 0xc0, !PT ;  /* 0x0000001fa3ff7812 */ /* 0x000fe2000780c0ff */
[----:B------:R-:W-:Y:S01]  /*7610*/  HFMA2.MMA R41, -RZ, RZ, 0, 0 ;  /* 0x00000000ff297435 */ /* 0x000fe200000001ff */
[C---:B------:R-:W-:Y:S01]  /*7620*/  FFMA.FTZ R7, R48.reuse, R6, -R7 ;  /* 0x0000000630077223 */ /* 0x040fe20000010807 */
[----:B------:R-:W-:Y:S01]  /*7630*/  MOV R40, 0x3f800000 ;  /* 0x3f80000000287802 */ /* 0x000fe20000000f00 */
[----:B------:R-:W-:Y:S01]  /*7640*/  FMUL.FTZ R5, R3, R5 ;  /* 0x0000000503057220 */ /* 0x000fe20000410000 */
[----:B------:R-:W-:Y:S01]  /*7650*/  ISETP.EQ.OR P0, PT, RZ, UR6, P0 ;  /* 0x00000006ff007c0c */ /* 0x000fe20008702670 */
[----:B------:R-:W-:Y:S01]  /*7660*/  CS2R R42, SRZ ;  /* 0x00000000002a7805 */ /* 0x000fe2000001ff00 */
[----:B------:R-:W-:Y:S01]  /*7670*/  MOV R6, UR7 ;  /* 0x0000000700067c02 */ /* 0x000fe20008000f00 */
[----:B------:R-:W-:Y:S03]  /*7680*/  LDS R162, [R164.X4+0x210c] ;  /* 0x00210c00a4a27984 */ /* 0x000fe60000004800 */
[----:B------:R-:W-:Y:S01]  /*7690*/  @!P2 SHF.R.U32.HI R44, RZ, 0x1, R163 ;  /* 0x00000001ff2ca819 */ /* 0x000fe200000116a3 */
[----:B------:R-:W-:Y:S01]  /*76a0*/  @P1 FFMA.FTZ R48, R48, R8, -R5 ;  /* 0x0000000830301223 */ /* 0x000fe20000010805 */
[----:B------:R-:W-:Y:S01]  /*76b0*/  LDS R163, [R164.X4+0x2108] ;  /* 0x00210800a4a37984 */ /* 0x000fe20000004800 */
[----:B------:R-:W-:Y:S01]  /*76c0*/  @P1 FADD.FTZ R50, R50, R7 ;  /* 0x0000000732321221 */ /* 0x000fe20000010000 */
[----:B------:R-:W-:-:S02]  /*76d0*/  @!P2 LOP3.LUT R44, R44, 0x7ffffff0, RZ, 0xc0, !PT ;  /* 0x7ffffff02c2ca812 */ /* 0x000fc400078ec0ff */
[----:B------:R-:W-:Y:S04]  /*76e0*/  LDS R161, [R164.X4+0x2110] ;  /* 0x00211000a4a17984 */ /* 0x000fe80000004800 */
[----:B------:R-:W-:Y:S04]  /*76f0*/  @!P0 LDS.128 R40, [R6.X16+0x4240] ;  /* 0x0042400006288984 */ /* 0x000fe8000000cc00 */
[----:B------:R-:W-:Y:S04]  /*7700*/  LDS R27, [R164.X4+0x2114] ;  /* 0x00211400a41b7984 */ /* 0x000fe80000004800 */
[----:B------:R-:W-:Y:S04]  /*7710*/  LDS R26, [R164.X4+0x2118] ;  /* 0x00211800a41a7984 */ /* 0x000fe80000004800 */
[----:B0-----:R-:W-:Y:S04]  /*7720*/  STL [R1+0x4], R2 ;  /* 0x0000040201007387 */ /* 0x001fe80000100800 */
[----:B-1----:R-:W-:Y:S04]  /*7730*/  STL [R1], R0 ;  /* 0x0000000001007387 */ /* 0x002fe80000100800 */
        /* <DEDUP_REMOVED lines=30> */
[-C--:B------:R-:W-:Y:S02]  /*7920*/  FMUL.FTZ R165, R45, R53.reuse ;  /* 0x000000352da57220 */ /* 0x080fe40000410000 */
[CC--:B------:R-:W-:Y:S02]  /*7930*/  FFMA.FTZ R160, R46.reuse, R52.reuse, -R160 ;  /* 0x000000342ea07223 */ /* 0x0c0fe400000108a0 */
[-C--:B------:R-:W-:Y:S02]  /*7940*/  FMUL.FTZ R164, R46, R53.reuse ;  /* 0x000000352ea47220 */ /* 0x080fe40000410000 */
[----:B------:R-:W-:Y:S02]  /*7950*/  FADD.FTZ R54, R54, R160 ;  /* 0x000000a036367221 */ /* 0x000fe40000010000 */
[C---:B------:R-:W-:Y:S02]  /*7960*/  FMUL.FTZ R160, R44.reuse, R53 ;  /* 0x000000352ca07220 */ /* 0x040fe40000410000 */
[----:B------:R-:W-:-:S02]  /*7970*/  FFMA.FTZ R53, R44, R52, -R165 ;  /* 0x000000342c357223 */ /* 0x000fc400000108a5 */
[----:B------:R-:W0:Y:S01]  /*7980*/  S2R R165, SR_TID.X ;  /* 0x0000000000a57919 */ /* 0x000e220000002100 */
[-C--:B------:R-:W-:Y:S02]  /*7990*/  FFMA.FTZ R160, R45, R52.reuse, R160 ;  /* 0x000000342da07223 */ /* 0x080fe400000100a0 */
[----:B------:R-:W-:-:S04]  /*79a0*/  FFMA.FTZ R52, R47, R52, R164 ;  /* 0x000000342f347223 */ /* 0x000fc800000100a4 */
[----:B------:R-:W-:Y:S01]  /*79b0*/  FADD.FTZ R52, R55, R52 ;  /* 0x0000003437347221 */ /* 0x000fe20000010000 */
[----:B------:R-:W1:Y:S01]  /*79c0*/  SHFL.UP PT, R50, R50, 0x1, RZ ;  /* 0x0420000032327989 */ /* 0x000e6200000e00ff */
[----:B0-----:R-:W-:-:S04]  /*79d0*/  SHF.R.U32.HI R55, RZ, 0x5, R165 ;  /* 0x00000005ff377819 */ /* 0x001fc800000116a5 */
[----:B------:R-:W-:Y:S01]  /*79e0*/  ISETP.NE.AND P0, PT, R55, RZ, PT ;  /* 0x000000ff3700720c */ /* 0x000fe20003f05270 */
[----:B------:R-:W0:Y:S01]  /*79f0*/  SHFL.UP PT, R51, R51, 0x1, RZ ;  /* 0x0420000033337989 */ /* 0x000e2200000e00ff */
[----:B------:R-:W-:Y:S03]  /*7a00*/  BSSY B0, `(.L_x_999) ;  /* 0x0000028000007945 */ /* 0x000fe60003800000 */
        /* <DEDUP_REMOVED lines=23> */
.L_x_1000:
        /* <DEDUP_REMOVED lines=16> */
.L_x_1001:
[----:B------:R-:W-:Y:S05]  /*7c80*/  BSYNC B0 ;  /* 0x0000000000007941 */ /* 0x000fea0003800000 */
.L_x_999:
        /* <DEDUP_REMOVED lines=130> */
.L_x_1003:
[----:B------:R-:W-:Y:S05]  /*84b0*/  BSYNC B0 ;  /* 0x0000000000007941 */ /* 0x000fea0003800000 */
.L_x_1002:
[----:B-1----:R-:W2:Y:S04]  /*84c0*/  LDL.LU R29, [R1] ;  /* 0x00000000011d7983 */ /* 0x002ea80000300800 */
[----:B------:R-:W3:Y:S01]  /*84d0*/  LDL.LU R28, [R1+0x4] ;  /* 0x00000400011c7983 */ /* 0x000ee20000300800 */
        /* <DEDUP_REMOVED lines=49> */
[----:B--2---:R-:W-:-:S04]  /*87f0*/  FMUL.FTZ R40, R29, R40 ;  /* 0x000000281d287220 */ /* 0x004fc80000410000 */
[----:B---3--:R-:W-:-:S04]  /*8800*/  FFMA.FTZ R40, R28, R107, -R40 ;  /* 0x0000006b1c287223 */ /* 0x008fc80000010828 */
[----:B------:R-:W-:Y:S01]  /*8810*/  FFMA.FTZ R139, R40, 2, R139 ;  /* 0x40000000288b7823 */ /* 0x000fe2000001008b */
[----:B------:R-:W-:Y:S01]  /*8820*/  @P0 CALL.REL.NOINC `(.L_x_998) ;  /* 0x0000001000000944 */ /* 0x000fe20003c00000 */
[----:B------:R-:W-:Y:S05]  /*8830*/  BRA `(.L_x_1004) ;  /* 0xffffb50000007947 */ /* 0x000fea000383ffff */
.L_x_998:
        /* <DEDUP_REMOVED lines=146> */
.L_x_1006:
[----:B------:R-:W-:Y:S05]  /*9160*/  BSYNC B0 ;  /* 0x0000000000007941 */ /* 0x000fea0003800000 */
.L_x_1005:
        /* <DEDUP_REMOVED lines=73> */
.L_x_1007:
[----:B------:R-:W-:Y:S05]  /*9600*/  EXIT ;  /* 0x000000000000794d */ /* 0x000fea0003800000 */
.L_x_1009:
        /* <DEDUP_REMOVED lines=15> */
.L_x_5342:


//--------------------- .text._Z25selective_scan_fwd_kernelI32Selective_Scan_fwd_kernel_traitsILi64ELi16ELi1ELb0ELb1ELb1ELb1EfN3c107complexIfEEEEv13SSMParamsBase --------------------------
	.section	.text._Z25selective_scan_fwd_kernelI32Selective_Scan_fwd_kernel_traitsILi64ELi16ELi1ELb0ELb1ELb1ELb1EfN3c107complexIfEEEEv13SSMParamsBase,"ax",@progbits
	.sectioninfo	@"SHI_REGISTERS=168"
	.align	128
        .global         _Z25selective_scan_fwd_kernelI32Selective_Scan_fwd_kernel_traitsILi64ELi16ELi1ELb0ELb1ELb1ELb1EfN3c107complexIfEEEEv13SSMParamsBase
        .type           _Z25selective_scan_fwd_kernelI32Selective_Scan_fwd_kernel_traitsILi64ELi16ELi1ELb0ELb1ELb1ELb1EfN3c107complexIfEEEEv13SSMParamsBase,@function
        .size           _Z25selective_scan_fwd_kernelI32Selective_Scan_fwd_kernel_traitsILi64ELi16ELi1ELb0ELb1ELb1ELb1EfN3c107complexIfEEEEv13SSMParamsBase,(.L_x_5343 - _Z25selective_scan_fwd_kernelI32Selective_Scan_fwd_kernel_traitsILi64ELi16ELi1ELb0ELb1ELb1ELb1EfN3c107complexIfEEEEv13SSMParamsBase)
        .other          _Z25selective_scan_fwd_kernelI32Selective_Scan_fwd_kernel_traitsILi64ELi16ELi1ELb0ELb1ELb1ELb1EfN3c107complexIfEEEEv13SSMParamsBase,@"STO_CUDA_ENTRY STV_DEFAULT"
_Z25selective_scan_fwd_kernelI32Selective_Scan_fwd_kernel_traitsILi64ELi16ELi1ELb0ELb1ELb1ELb1EfN3c107complexIfEEEEv13SSMParamsBase:
.text._Z25selective_scan_fwd_kernelI32Selective_Scan_fwd_kernel_traitsILi64ELi16ELi1ELb0ELb1ELb1ELb1EfN3c107complexIfEEEEv13SSMParamsBase:
        /* <DEDUP_REMOVED lines=137> */
.L_x_1054:
        /* <DEDUP_REMOVED lines=263> */
.L_x_1011:
[----:B------:R-:W-:Y:S05]  /*1900*/  BSYNC B0 ;  /* 0x0000000000007941 */ /* 0x000fea0003800000 */
.L_x_1010:
        /* <DEDUP_REMOVED lines=37> */
.L_x_1013:
[----:B------:R-:W-:Y:S05]  /*1b60*/  BSYNC B0 ;  /* 0x0000000000007941 */ /* 0x000fea0003800000 */
.L_x_1012:
        /* <DEDUP_REMOVED lines=35> */
.L_x_1015:
[----:B------:R-:W-:Y:S05]  /*1da0*/  BSYNC B0 ;  /* 0x0000000000007941 */ /* 0x000fea0003800000 */
.L_x_1014:
        /* <DEDUP_REMOVED lines=37> */
.L_x_1017:
[----:B------:R-:W-:Y:S05]  /*2000*/  BSYNC B0 ;  /* 0x0000000000007941 */ /* 0x000fea0003800000 */
.L_x_1016:
        /* <DEDUP_REMOVED lines=35> */
.L_x_1019:
[----:B------:R-:W-:Y:S05]  /*2240*/  BSYNC B0 ;  /* 0x0000000000007941 */ /* 0x000fea0003800000 */
.L_x_1018:
        /* <DEDUP_REMOVED lines=37> */
.L_x_1021:
[----:B------:R-:W-:Y:S05]  /*24a0*/  BSYNC B0 ;  /* 0x0000000000007941 */ /* 0x000fea0003800000 */
.L_x_1020:
        /* <DEDUP_REMOVED lines=35> */
.L_x_1023:
[----:B------:R-:W-:Y:S05]  /*26e0*/  BSYNC B0 ;  /* 0x0000000000007941 */ /* 0x000fea0003800000 */
.L_x_1022:
        /* <DEDUP_REMOVED lines=37> */
.L_x_1025:
[----:B------:R-:W-:Y:S05]  /*2940*/  BSYNC B0 ;  /* 0x0000000000007941 */ /* 0x000fea0003800000 */
.L_x_1024:
        /* <DEDUP_REMOVED lines=35> */
.L_x_1027:
[----:B------:R-:W-:Y:S05]  /*2b80*/  BSYNC B0 ;  /* 0x0000000000007941 */ /* 0x000fea0003800000 */
.L_x_1026:
        /* <DEDUP_REMOVED lines=42> */
.L_x_1029:
[----:B------:R-:W-:Y:S05]  /*2e30*/  BSYNC B0 ;  /* 0x0000000000007941 */ /* 0x000fea0003800000 */
.L_x_1028:
        /* <DEDUP_REMOVED lines=33> */
.L_x_1031:
[----:B------:R-:W-:Y:S05]  /*3050*/  BSYNC B0 ;  /* 0x0000000000007941 */ /* 0x000fea0003800000 */
.L_x_1030:
        /* <DEDUP_REMOVED lines=33> */
.L_x_1033:
[----:B------:R-:W-:Y:S05]  /*3270*/  BSYNC B0 ;  /* 0x0000000000007941 */ /* 0x000fea0003800000 */
.L_x_1032:
        /* <DEDUP_REMOVED lines=33> */
.L_x_1035:
[----:B------:R-:W-:Y:S05]  /*3490*/  BSYNC B0 ;  /* 0x0000000000007941 */ /* 0x000fea0003800000 */
.L_x_1034:
        /* <DEDUP_REMOVED lines=33> */
.L_x_1037:
[----:B------:R-:W-:Y:S05]  /*36b0*/  BSYNC B0 ;  /* 0x0000000000007941 */ /* 0x000fea0003800000 */
.L_x_1036:
        /* <DEDUP_REMOVED lines=33> */
.L_x_1039:
[----:B------:R-:W-:Y:S05]  /*38d0*/  BSYNC B0 ;  /* 0x0000000000007941 */ /* 0x000fea0003800000 */
.L_x_1038:
        /* <DEDUP_REMOVED lines=33> */
.L_x_1041:
[----:B------:R-:W-:Y:S05]  /*3af0*/  BSYNC B0 ;  /* 0x0000000000007941 */ /* 0x000fea0003800000 */
.L_x_1040:
        /* <DEDUP_REMOVED lines=36> */
.L_x_1048:
        /* <DEDUP_REMOVED lines=996> */
.L_x_1044:
        /* <DEDUP_REMOVED lines=16> */
.L_x_1045:
[----:B------:R-:W-:Y:S05]  /*7c80*/  BSYNC B0 ;  /* 0x0000000000007941 */ /* 0x000fea0003800000 */
.L_x_1043:
        /* <DEDUP_REMOVED lines=130> */
.L_x_1047:
[----:B------:R-:W-:Y:S05]  /*84b0*/  BSYNC B0 ;  /* 0x0000000000007941 */ /* 0x000fea0003800000 */
.L_x_1046:
        /* <DEDUP_REMOVED lines=56> */
.L_x_1042:
        /* <DEDUP_REMOVED lines=39> */
[----:B------:R-:W-:Y:S01]  /*8ab0*/  IADD3 R97, R97, 0x60, RZ ;  /* 0x0000006061617810 */ /* 0x000fe20007ffe0ff */
[----:B------:R-:W-:Y:S01]  /*8ac0*/  STS [R156.X4+0x24], R130 ;  /* 0x000024829c007388 */ /* 0x000fe20000004800 */
[CC--:B------:R-:W-:Y:S02]  /*8ad0*/  IADD3 R100, R38.reuse, R157.reuse, RZ ;  /* 0x0000009d26647210 */ /* 0x0c0fe40007ffe0ff */
        /* <DEDUP_REMOVED lines=15> */
[----:B------:R-:W-:Y:S01]  /*8bd0*/  IADD3 R93, R93, 0xa0, RZ ;  /* 0x000000a05d5d7810 */ /* 0x000fe20007ffe0ff */
[----:B------:R-:W-:Y:S01]  /*8be0*/  STS [R156.X4+0x3c], R124 ;  /* 0x00003c7c9c007388 */ /* 0x000fe20000004800 */
[CC--:B------:R-:W-:Y:S02]  /*8bf0*/  IADD3 R96, R38.reuse, R157.reuse, RZ ;  /* 0x0000009d26607210 */ /* 0x0c0fe40007ffe0ff */
        /* <DEDUP_REMOVED lines=70> */
.L_x_1050:
[----:B------:R-:W-:Y:S05]  /*9060*/  BSYNC B0 ;  /* 0x0000000000007941 */ /* 0x000fea0003800000 */
.L_x_1049:
        /* <DEDUP_REMOVED lines=346> */
.L_x_1052:
[----:B------:R-:W-:Y:S05]  /*a610*/  BSYNC B0 ;  /* 0x0000000000007941 */ /* 0x000fea0003800000 */
.L_x_1051:
        /* <DEDUP_REMOVED lines=57> */
.L_x_1053:
[----:B------:R-:W-:Y:S05]  /*a9b0*/  EXIT ;  /* 0x000000000000794d */ /* 0x000fea0003800000 */
.L_x_1055:
        /* <DEDUP_REMOVED lines=12> */
.L_x_5343:


//--------------------- .text._Z25selective_scan_fwd_kernelI32Selective_Scan_fwd_kernel_traitsILi64ELi16ELi1ELb1ELb0ELb0ELb0EfN3c107complexIfEEEEv13SSMParamsBase --------------------------
	.section	.text._Z25selective_scan_fwd_kernelI32Selective_Scan_fwd_kernel_traitsILi64ELi16ELi1ELb1ELb0ELb0ELb0EfN3c107complexIfEEEEv13SSMParamsBase,"ax",@progbits
	.sectioninfo	@"SHI_REGISTERS=126"
	.align	128
        .global         _Z25selective_scan_fwd_kernelI32Selective_Scan_fwd_kernel_traitsILi64ELi16ELi1ELb1ELb0ELb0ELb0EfN3c107complexIfEEEEv13SSMParamsBase
        .type           _Z25selective_scan_fwd_kernelI32Selective_Scan_fwd_kernel_traitsILi64ELi16ELi1ELb1ELb0ELb0ELb0EfN3c107complexIfEEEEv13SSMParamsBase,@function
        .size           _Z25selective_scan_fwd_kernelI32Selective_Scan_fwd_kernel_traitsILi64ELi16ELi1ELb1ELb0ELb0ELb0EfN3c107complexIfEEEEv13SSMParamsBase,(.L_x_5344 - _Z25selective_scan_fwd_kernelI32Selective_Scan_fwd_kernel_traitsILi64ELi16ELi1ELb1ELb0ELb0ELb0EfN3c107complexIfEEEEv13SSMParamsBase)
        .other          _Z25selective_scan_fwd_kernelI32Selective_Scan_fwd_kernel_traitsILi64ELi16ELi1ELb1ELb0ELb0ELb0EfN3c107complexIfEEEEv13SSMParamsBase,@"STO_CUDA_ENTRY STV_DEFAULT"
_Z25selective_scan_fwd_kernelI32Selective_Scan_fwd_kernel_traitsILi64ELi16ELi1ELb1ELb0ELb0ELb0EfN3c107complexIfEEEEv13SSMParamsBase:
.text._Z25selective_scan_fwd_kernelI32Selective_Scan_fwd_kernel_traitsILi64ELi16ELi1ELb1ELb0ELb0ELb0EfN3c107complexIfEEEEv13SSMParamsBase:
        /* <DEDUP_REMOVED lines=29> */
[C---:B------:R-:W-:Y:S02]  /*01d0*/  IMAD R7, R86.reuse, c[0x0][0x1d4], R7 ;  /* 0x0000750056077a24 */ /* 0x040fe400078e0207 */
[----:B------:R-:W-:-:S03]  /*01e0*/  IMAD.WIDE.U32 R4, R86, c[0x0][0x1e0], RZ ;  /* 0x0000780056047a25 */ /* 0x000fc600078e00ff */
[----:B------:R-:W-:Y:S01]  /*01f0*/  IADD3 R3, R3, R7, RZ ;  /* 0x0000000703037210 */ /* 0x000fe20007ffe0ff */
[----:B------:R-:W-:Y:S02]  /*0200*/  IMAD R9, R86, c[0x0][0x1e4], R9 ;  /* 0x0000790056097a24 */ /* 0x000fe400078e0209 */
[----:B------:R-:W-:Y:S02]  /*0210*/  IMAD R7, R89, c[0x0][0x1d8], RZ ;  /* 0x0000760059077a24 */ /* 0x000fe400078e02ff */
[----:B------:R-:W-:Y:S01]  /*0220*/  IMAD.WIDE.U32 R2, R90, c[0x0][0x1d8], R2 ;  /* 0x000076005a027a25 */ /* 0x000fe200078e0002 */
[----:B------:R-:W-:-:S03]  /*0230*/  IADD3 R5, R5, R9, RZ ;  /* 0x0000000905057210 */ /* 0x000fc60007ffe0ff */
[----:B------:R-:W-:Y:S01]  /*0240*/  IMAD R9, R89, c[0x0][0x1e8], RZ ;  /* 0x00007a0059097a24 */ /* 0x000fe200078e02ff */
[----:B0-----:R-:W-:Y:S01]  /*0250*/  SHF.L.U32 R0, R84, 0x2, RZ ;  /* 0x0000000254007819 */ /* 0x001fe200000006ff */
[----:B------:R-:W-:Y:S01]  /*0260*/  IMAD R7, R90, c[0x0][0x1dc], R7 ;  /* 0x000077005a077a24 */ /* 0x000fe200078e0207 */
[----:B------:R-:W-:Y:S01]  /*0270*/  LEA R78, P0, R2, c[0x0][0x240], 0x2 ;  /* 0x00009000024e7a11 */ /* 0x000fe200078010ff */
[----:B------:R-:W-:Y:S01]  /*0280*/  IMAD R9, R90, c[0x0][0x1ec], R9 ;  /* 0x00007b005a097a24 */ /* 0x000fe200078e0209 */
[----:B------:R-:W-:Y:S01]  /*0290*/  LOP3.LUT R81, R84, 0x1f, RZ, 0xc0, !PT ;  /* 0x0000001f54517812 */ /* 0x000fe200078ec0ff */
[----:B------:R-:W-:Y:S01]  /*02a0*/  IMAD.WIDE.U32 R4, R90, c[0x0][0x1e8], R4 ;  /* 0x00007a005a047a25 */ /* 0x000fe200078e0004 */
[----:B------:R-:W-:Y:S02]  /*02b0*/  IADD3 R79, R3, R7, RZ ;  /* 0x00000007034f7210 */ /* 0x000fe40007ffe0ff */
[----:B------:R-:W-:Y:S02]  /*02c0*/  LOP3.LUT R3, R0, 0xffffff80, RZ, 0xc0, !PT ;  /* 0xffffff8000037812 */ /* 0x000fe400078ec0ff */
[----:B------:R-:W-:-:S02]  /*02d0*/  IADD3 R77, R5, R9, RZ ;  /* 0x00000009054d7210 */ /* 0x000fc40007ffe0ff */
[----:B------:R-:W-:Y:S02]  /*02e0*/  LEA R76, P1, R4, c[0x0][0x248], 0x2 ;  /* 0x00009200044c7a11 */ /* 0x000fe400078210ff */
[----:B------:R-:W-:Y:S02]  /*02f0*/  LEA.HI.X R79, R2, c[0x0][0x244], R79, 0x2, P0 ;  /* 0x00009100024f7a11 */ /* 0x000fe400000f144f */
[----:B------:R-:W-:Y:S02]  /*0300*/  LEA.HI.X R77, R4, c[0x0][0x24c], R77, 0x2, P1 ;  /* 0x00009300044d7a11 */ /* 0x000fe400008f144d */
[----:B-1----:R-:W-:-:S04]  /*0310*/  LOP3.LUT R80, R3, 0x1f, R84, 0xf8, !PT ;  /* 0x0000001f03507812 */ /* 0x002fc800078ef854 */
.L_x_1096:
        /* <DEDUP_REMOVED lines=14> */
[----:B------:R-:W-:Y:S01]  /*0400*/  STS.128 [R0.X16+0x600], R28 ;  /* 0x0006001c00007388 */ /* 0x000fe2000000cc00 */
[----:B------:R-:W-:-:S06]  /*0410*/  NOP ;  /* 0x0000000000007918 */ /* 0x000fcc0000000000 */
[----:B------:R-:W-:Y:S04]  /*0420*/  LDS.128 R16, [R34.X16+0x10] ;  /* 0x0000100022107984 */ /* 0x000fe8000000cc00 */
[----:B------:R-:W-:Y:S04]  /*0430*/  LDS.128 R12, [R34.X16+0x20] ;  /* 0x00002000220c7984 */ /* 0x000fe8000000cc00 */
[----:B------:R-:W-:Y:S04]  /*0440*/  LDS.128 R4, [R34.X16+0x30] ;  /* 0x0000300022047984 */ /* 0x000fe8000000cc00 */
[----:B------:R-:W-:Y:S04]  /*0450*/  LDS.128 R8, [R34.X16] ;  /* 0x0000000022087984 */ /* 0x000fe8000000cc00 */
[----:B------:R-:W-:Y:S06]  /*0460*/  BAR.SYNC.DEFER_BLOCKING 0x0 ;  /* 0x0000000000007b1d */ /* 0x000fec0000010000 */
[----:B------:R-:W2:Y:S04]  /*0470*/  LDG.E.128 R36, [R32.64] ;  /* 0x0000000420247981 */ /* 0x000ea8000c1e1d00 */
[----:B------:R-:W3:Y:S04]  /*0480*/  LDG.E.128 R40, [R32.64+0x200] ;  /* 0x0002000420287981 */ /* 0x000ee8000c1e1d00 */
        /* <DEDUP_REMOVED lines=62> */
.L_x_1057:
[----:B--234-:R-:W-:Y:S05]  /*0870*/  BSYNC B0 ;  /* 0x0000000000007941 */ /* 0x01cfea0003800000 */
.L_x_1056:
        /* <DEDUP_REMOVED lines=35> */
.L_x_1059:
[----:B------:R-:W-:Y:S05]  /*0ab0*/  BSYNC B0 ;  /* 0x0000000000007941 */ /* 0x000fea0003800000 */
.L_x_1058:
        /* <DEDUP_REMOVED lines=37> */
.L_x_1061:
[----:B------:R-:W-:Y:S05]  /*0d10*/  BSYNC B0 ;  /* 0x0000000000007941 */ /* 0x000fea0003800000 */
.L_x_1060:
        /* <DEDUP_REMOVED lines=35> */
.L_x_1063:
[----:B------:R-:W-:Y:S05]  /*0f50*/  BSYNC B0 ;  /* 0x0000000000007941 */ /* 0x000fea0003800000 */
.L_x_1062:
        /* <DEDUP_REMOVED lines=37> */
.L_x_1065:
[----:B------:R-:W-:Y:S05]  /*11b0*/  BSYNC B0 ;  /* 0x0000000000007941 */ /* 0x000fea0003800000 */
.L_x_1064:
        /* <DEDUP_REMOVED lines=35> */
.L_x_1067:
[----:B------:R-:W-:Y:S05]  /*13f0*/  BSYNC B0 ;  /* 0x0000000000007941 */ /* 0x000fea0003800000 */
.L_x_1066:
        /* <DEDUP_REMOVED lines=37> */
.L_x_1069:
[----:B------:R-:W-:Y:S05]  /*1650*/  BSYNC B0 ;  /* 0x0000000000007941 */ /* 0x000fea0003800000 */
.L_x_1068:
        /* <DEDUP_REMOVED lines=35> */
.L_x_1071:
[----:B------:R-:W-:Y:S05]  /*1890*/  BSYNC B0 ;  /* 0x0000000000007941 */ /* 0x000fea0003800000 */
.L_x_1070:
        /* <DEDUP_REMOVED lines=37> */
.L_x_1073:
[----:B------:R-:W-:Y:S05]  /*1af0*/  BSYNC B0 ;  /* 0x0000000000007941 */ /* 0x000fea0003800000 */
.L_x_1072:
        /* <DEDUP_REMOVED lines=38> */
.L_x_1075:
[----:B------:R-:W-:Y:S05]  /*1d60*/  BSYNC B0 ;  /* 0x0000000000007941 */ /* 0x000fea0003800000 */
.L_x_1074:
        /* <DEDUP_REMOVED lines=50> */
.L_x_1077:
[----:B------:R-:W-:Y:S05]  /*2090*/  BSYNC B0 ;  /* 0x0000000000007941 */ /* 0x000fea0003800000 */
.L_x_1076:
        /* <DEDUP_REMOVED lines=34> */
.L_x_1079:
[----:B------:R-:W-:Y:S05]  /*22c0*/  BSYNC B0 ;  /* 0x0000000000007941 */ /* 0x000fea0003800000 */
.L_x_1078:
        /* <DEDUP_REMOVED lines=33> */
.L_x_1081:
[----:B------:R-:W-:Y:S05]  /*24e0*/  BSYNC B0 ;  /* 0x0000000000007941 */ /* 0x000fea0003800000 */
.L_x_1080:
        /* <DEDUP_REMOVED lines=33> */
.L_x_1083:
[----:B------:R-:W-:Y:S05]  /*2700*/  BSYNC B0 ;  /* 0x0000000000007941 */ /* 0x000fea0003800000 */
.L_x_1082:
        /* <DEDUP_REMOVED lines=33> */
.L_x_1085:
[----:B------:R-:W-:Y:S05]  /*2920*/  BSYNC B0 ;  /* 0x0000000000007941 */ /* 0x000fea0003800000 */
.L_x_1084:
        /* <DEDUP_REMOVED lines=33> */
.L_x_1087:
[----:B------:R-:W-:Y:S05]  /*2b40*/  BSYNC B0 ;  /* 0x0000000000007941 */ /* 0x000fea0003800000 */
.L_x_1086:
        /* <DEDUP_REMOVED lines=21> */
.L_x_1094:
        /* <DEDUP_REMOVED lines=12> */
[----:B------:R-:W-:Y:S02]  /*2d60*/  IMAD R47, R89, c[0x0][0x1b8], RZ ;  /* 0x00006e00592f7a24 */ /* 0x000fe400078e02ff */
[----:B------:R-:W-:Y:S02]  /*2d70*/  IMAD R56, R8, c[0x0][0x1a0], RZ ;  /* 0x0000680008387a24 */ /* 0x000fe400078e02ff */
[----:B------:R-:W-:Y:S02]  /*2d80*/  IMAD R47, R90, c[0x0][0x1bc], R47 ;  /* 0x00006f005a2f7a24 */ /* 0x000fe400078e022f */
[----:B------:R-:W-:Y:S02]  /*2d90*/  IMAD R58, R8, c[0x0][0x1c0], RZ ;  /* 0x00007000083a7a24 */ /* 0x000fe400078e02ff */
[C---:B------:R-:W-:Y:S02]  /*2da0*/  IMAD R65, R115.reuse, c[0x0][0x1a4], R56 ;  /* 0x0000690073417a24 */ /* 0x040fe400078e0238 */
[----:B------:R-:W-:-:S02]  /*2db0*/  IMAD R67, R115, c[0x0][0x1c4], R58 ;  /* 0x0000710073437a24 */ /* 0x000fc400078e023a */
[C---:B--2---:R-:W-:Y:S02]  /*2dc0*/  FMUL.FTZ R0, R3.reuse, R75 ;  /* 0x0000004b03007220 */ /* 0x044fe40000410000 */
[----:B------:R-:W-:Y:S02]  /*2dd0*/  FMUL.FTZ R18, R2, 1.4426950216293334961 ;  /* 0x3fb8aa3b02127820 */ /* 0x000fe40000410000 */
[----:B------:R-:W-:Y:S02]  /*2de0*/  FMUL.RZ R6, R0, 0.15915493667125701904 ;  /* 0x3e22f98300067820 */ /* 0x000fe4000040c000 */
[-C--:B------:R-:W-:Y:S02]  /*2df0*/  FMUL.FTZ R0, R3, R74.reuse ;  /* 0x0000004a03007220 */ /* 0x080fe40000410000 */
[----:B------:R-:W-:Y:S01]  /*2e00*/  FMUL.FTZ R50, R18, R74 ;  /* 0x0000004a12327220 */ /* 0x000fe20000410000 */
[----:B------:R-:W-:Y:S01]  /*2e10*/  MUFU.SIN R63, R6 ;  /* 0x00000006003f7308 */ /* 0x000fe20000000400 */
[----:B------:R-:W-:-:S02]  /*2e20*/  FMUL.RZ R2, R0, 0.15915493667125701904 ;  /* 0x3e22f98300027820 */ /* 0x000fc4000040c000 */
[CC--:B------:R-:W-:Y:S02]  /*2e30*/  FMUL.FTZ R0, R3.reuse, R73.reuse ;  /* 0x0000004903007220 */ /* 0x0c0fe40000410000 */
[----:B------:R-:W-:Y:S02]  /*2e40*/  FMUL.FTZ R48, R18, R73 ;  /* 0x0000004912307220 */ /* 0x000fe40000410000 */
[----:B------:R-:W-:Y:S01]  /*2e50*/  FMUL.RZ R4, R0, 0.15915493667125701904 ;  /* 0x3e22f98300047820 */ /* 0x000fe2000040c000 */
[----:B------:R-:W-:Y:S01]  /*2e60*/  MUFU.SIN R61, R2 ;  /* 0x00000002003d7308 */ /* 0x000fe20000000400 */
[----:B------:R-:W-:Y:S02]  /*2e70*/  FMUL.FTZ R0, R3, R72 ;  /* 0x0000004803007220 */ /* 0x000fe40000410000 */
[----:B------:R-:W-:Y:S02]  /*2e80*/  FMUL.FTZ R22, R18, R71 ;  /* 0x0000004712167220 */ /* 0x000fe40000410000 */
[----:B------:R-:W-:-:S02]  /*2e90*/  FMUL.RZ R5, R0, 0.15915493667125701904 ;  /* 0x3e22f98300057820 */ /* 0x000fc4000040c000 */
[----:B------:R-:W-:Y:S01]  /*2ea0*/  FMUL.FTZ R0, R3, R71 ;  /* 0x0000004703007220 */ /* 0x000fe20000410000 */
[----:B------:R0:W-:Y:S01]  /*2eb0*/  MUFU.COS R123, R2 ;  /* 0x00000002007b7308 */ /* 0x0001e20000000000 */
[C---:B------:R-:W-:Y:S02]  /*2ec0*/  FMUL.FTZ R20, R18.reuse, R70 ;  /* 0x0000004612147220 */ /* 0x040fe40000410000 */
[C---:B------:R-:W-:Y:S02]  /*2ed0*/  FMUL.FTZ R46, R18.reuse, R72 ;  /* 0x00000048122e7220 */ /* 0x040fe40000410000 */
[C---:B------:R-:W-:Y:S02]  /*2ee0*/  FMUL.FTZ R44, R18.reuse, R69 ;  /* 0x00000045122c7220 */ /* 0x040fe40000410000 */
[----:B------:R-:W-:Y:S01]  /*2ef0*/  FMUL.FTZ R52, R18, R75 ;  /* 0x0000004b12347220 */ /* 0x000fe20000410000 */
[----:B------:R-:W-:Y:S01]  /*2f00*/  MUFU.SIN R59, R4 ;  /* 0x00000004003b7308 */ /* 0x000fe20000000400 */
[----:B0-----:R-:W-:-:S02]  /*2f10*/  FMUL.RZ R2, R0, 0.15915493667125701904 ;  /* 0x3e22f98300027820 */ /* 0x001fc4000040c000 */
[----:B------:R-:W-:Y:S02]  /*2f20*/  FMUL.FTZ R0, R3, R70 ;  /* 0x0000004603007220 */ /* 0x000fe40000410000 */
[C---:B------:R-:W-:Y:S02]  /*2f30*/  FMUL.FTZ R16, R18.reuse, R68 ;  /* 0x0000004412107220 */ /* 0x040fe40000410000 */
[C---:B------:R-:W-:Y:S01]  /*2f40*/  FMUL.FTZ R14, R18.reuse, R91 ;  /* 0x0000005b120e7220 */ /* 0x040fe20000410000 */
[----:B------:R0:W-:Y:S01]  /*2f50*/  MUFU.COS R121, R4 ;  /* 0x0000000400797308 */ /* 0x0001e20000000000 */
[C---:B------:R-:W-:Y:S02]  /*2f60*/  FMUL.FTZ R12, R18.reuse, R92 ;  /* 0x0000005c120c7220 */ /* 0x040fe40000410000 */
        /* <DEDUP_REMOVED lines=23> */
[----:B-1----:R-:W-:-:S04]  /*30e0*/  IMAD.WIDE.U32 R6, R90, c[0x0][0x198], RZ ;  /* 0x000066005a067a25 */ /* 0x002fc800078e00ff */
[----:B------:R-:W-:-:S03]  /*30f0*/  FMUL.FTZ R0, R3, R94 ;  /* 0x0000005e03007220 */ /* 0x000fc60000410000 */
[----:B------:R0:W-:Y:S01]  /*3100*/  MUFU.COS R45, R5 ;  /* 0x00000005002d7308 */ /* 0x0001e20000000000 */
[----:B------:R-:W-:Y:S02]  /*3110*/  FMUL.RZ R42, R0, 0.15915493667125701904 ;  /* 0x3e22f983002a7820 */ /* 0x000fe4000040c000 */
[----:B------:R-:W-:-:S04]  /*3120*/  FMUL.FTZ R0, R3, R95 ;  /* 0x0000005f03007220 */ /* 0x000fc80000410000 */
[----:B------:R-:W-:Y:S01]  /*3130*/  FMUL.RZ R54, R0, 0.15915493667125701904 ;  /* 0x3e22f98300367820 */ /* 0x000fe2000040c000 */
[----:B------:R-:W-:Y:S01]  /*3140*/  MUFU.SIN R11, R9 ;  /* 0x00000009000b7308 */ /* 0x000fe20000000400 */
[----:B0-----:R-:W-:-:S07]  /*3150*/  IMAD R5, R89, c[0x0][0x198], RZ ;  /* 0x0000660059057a24 */ /* 0x001fce00078e02ff */
[----:B------:R0:W-:Y:S08]  /*3160*/  MUFU.COS R43, R9 ;  /* 0x00000009002b7308 */ /* 0x0001f00000000000 */
[----:B------:R-:W1:Y:S01]  /*3170*/  MUFU.EX2 R50, R50 ;  /* 0x0000003200327308 */ /* 0x000e620000000800 */
[----:B0-----:R-:W-:-:S05]  /*3180*/  IMAD R9, R90, c[0x0][0x19c], R5 ;  /* 0x000067005a097a24 */ /* 0x001fca00078e0205 */
[----:B------:R-:W-:Y:S02]  /*3190*/  IADD3 R7, R7, R9, RZ ;  /* 0x0000000907077210 */ /* 0x000fe40007ffe0ff */
[----:B------:R-:W-:Y:S08]  /*31a0*/  MUFU.SIN R15, R4 ;  /* 0x00000004000f7308 */ /* 0x000ff00000000400 */
[----:B------:R0:W-:Y:S01]  /*31b0*/  MUFU.COS R49, R4 ;  /* 0x0000000400317308 */ /* 0x0001e20000000000 */
[----:B-1----:R-:W-:-:S02]  /*31c0*/  FMUL.FTZ R61, R50, R61 ;  /* 0x0000003d323d7220 */ /* 0x002fc40000410000 */
[----:B------:R-:W-:-:S05]  /*31d0*/  FMUL.FTZ R62, R50, R123 ;  /* 0x0000007b323e7220 */ /* 0x000fca0000410000 */
[----:B------:R-:W1:Y:S01]  /*31e0*/  MUFU.EX2 R48, R48 ;  /* 0x0000003000307308 */ /* 0x000e620000000800 */
[----:B0-----:R-:W-:-:S05]  /*31f0*/  IMAD.WIDE.U32 R4, R90, c[0x0][0x1b8], RZ ;  /* 0x00006e005a047a25 */ /* 0x001fca00078e00ff */
[----:B------:R-:W-:Y:S01]  /*3200*/  IADD3 R9, R5, R47, RZ ;  /* 0x0000002f05097210 */ /* 0x000fe20007ffe0ff */
[----:B------:R-:W-:Y:S01]  /*3210*/  FMUL.FTZ R47, R18, R95 ;  /* 0x0000005f122f7220 */ /* 0x000fe20000410000 */
[----:B------:R-:W-:Y:S01]  /*3220*/  MOV R8, R4 ;  /* 0x0000000400087202 */ /* 0x000fe20000000f00 */
[C---:B------:R-:W-:Y:S01]  /*3230*/  IMAD.WIDE.U32 R4, R115.reuse, c[0x0][0x1a0], R6 ;  /* 0x0000680073047a25 */ /* 0x040fe200078e0006 */
[----:B------:R-:W0:Y:S03]  /*3240*/  MUFU.EX2 R22, R22 ;  /* 0x0000001600167308 */ /* 0x000e260000000800 */
[----:B------:R-:W-:Y:S01]  /*3250*/  IMAD.WIDE.U32 R6, R115, c[0x0][0x1c0], R8 ;  /* 0x0000700073067a25 */ /* 0x000fe200078e0008 */
[----:B------:R-:W-:Y:S02]  /*3260*/  IADD3 R9, R5, R65, RZ ;  /* 0x0000004105097210 */ /* 0x000fe40007ffe0ff */
[----:B------:R-:W-:Y:S01]  /*3270*/  LEA R64, P0, R4, c[0x0][0x228], 0x3 ;  /* 0x00008a0004407a11 */ /* 0x000fe200078018ff */
[----:B------:R-:W-:Y:S01]  /*3280*/  FMUL.FTZ R8, R3, R96 ;  /* 0x0000006003087220 */ /* 0x000fe20000410000 */
[----:B------:R-:W2:Y:S01]  /*3290*/  MUFU.EX2 R20, R20 ;  /* 0x0000001400147308 */ /* 0x000ea20000000800 */
[----:B------:R-:W-:Y:S01]  /*32a0*/  IADD3 R7, R7, R67, RZ ;  /* 0x0000004307077210 */ /* 0x000fe20007ffe0ff */
[----:B-1----:R-:W-:Y:S01]  /*32b0*/  FMUL.FTZ R59, R48, R59 ;  /* 0x0000003b303b7220 */ /* 0x002fe20000410000 */
[----:B------:R-:W-:Y:S01]  /*32c0*/  LEA R66, P1, R6, c[0x0][0x230], 0x3 ;  /* 0x00008c0006427a11 */ /* 0x000fe200078218ff */
[----:B------:R-:W-:Y:S01]  /*32d0*/  FMUL.RZ R8, R8, 0.15915493667125701904 ;  /* 0x3e22f98308087820 */ /* 0x000fe2000040c000 */
[----:B------:R-:W-:Y:S01]  /*32e0*/  LEA.HI.X R65, R4, c[0x0][0x22c], R9, 0x3, P0 ;  /* 0x00008b0004417a11 */ /* 0x000fe200000f1c09 */
[-C--:B------:R-:W-:Y:S01]  /*32f0*/  FMUL.FTZ R9, R107, R61.reuse ;  /* 0x0000003d6b097220 */ /* 0x080fe20000410000 */
[----:B------:R-:W-:Y:S01]  /*3300*/  LEA.HI.X R67, R6, c[0x0][0x234], R7, 0x3, P1 ;  /* 0x00008d0006437a11 */ /* 0x000fe200008f1c07 */
[----:B------:R-:W1:Y:S01]  /*3310*/  MUFU.EX2 R46, R46 ;  /* 0x0000002e002e7308 */ /* 0x000e620000000800 */
[----:B------:R-:W-:-:S02]  /*3320*/  FMUL.FTZ R7, RZ, R61 ;  /* 0x0000003dff077220 */ /* 0x000fc40000410000 */
[-C--:B------:R-:W-:Y:S01]  /*3330*/  FFMA.FTZ R9, RZ, R62.reuse, R9 ;  /* 0x0000003eff097223 */ /* 0x080fe20000010009 */
[----:B------:R-:W3:Y:S01]  /*3340*/  LDG.E.64 R64, [R64.64] ;  /* 0x0000000440407981 */ /* 0x000ee2000c1e1b00 */
[----:B------:R-:W-:Y:S02]  /*3350*/  FFMA.FTZ R7, R107, R62, -R7 ;  /* 0x0000003e6b077223 */ /* 0x000fe40000010807 */
[----:B------:R-:W-:Y:S01]  /*3360*/  FADD.FTZ R9, RZ, R9 ;  /* 0x00000009ff097221 */ /* 0x000fe20000010000 */
[----:B------:R-:W4:Y:S01]  /*3370*/  MUFU.EX2 R44, R44 ;  /* 0x0000002c002c7308 */ /* 0x000f220000000800 */
[C---:B0-----:R-:W-:Y:S01]  /*3380*/  FMUL.FTZ R56, R22.reuse, R117 ;  /* 0x0000007516387220 */ /* 0x041fe20000410000 */
[----:B------:R-:W3:Y:S01]  /*3390*/  LDG.E.64 R66, [R66.64] ;  /* 0x0000000442427981 */ /* 0x000ee2000c1e1b00 */
[----:B------:R-:W-:Y:S02]  /*33a0*/  FMUL.FTZ R23, R22, R23 ;  /* 0x0000001716177220 */ /* 0x000fe40000410000 */
[----:B------:R-:W-:-:S02]  /*33b0*/  FADD.FTZ R7, R108, R7 ;  /* 0x000000076c077221 */ /* 0x000fc40000010000 */
[C---:B--2---:R-:W-:Y:S01]  /*33c0*/  FMUL.FTZ R22, R20.reuse, R55 ;  /* 0x0000003714167220 */ /* 0x044fe20000410000 */
[----:B------:R-:W-:Y:S01]  /*33d0*/  MUFU.SIN R5, R8 ;  /* 0x0000000800057308 */ /* 0x000fe20000000400 */
[----:B------:R-:W-:Y:S02]  /*33e0*/  FMUL.FTZ R21, R20, R21 ;  /* 0x0000001514157220 */ /* 0x000fe40000410000 */
[C---:B-1----:R-:W-:Y:S02]  /*33f0*/  FMUL.FTZ R58, R46.reuse, R119 ;  /* 0x000000772e3a7220 */ /* 0x042fe40000410000 */
[----:B------:R-:W-:Y:S02]  /*3400*/  FMUL.FTZ R57, R46, R57 ;  /* 0x000000392e397220 */ /* 0x000fe40000410000 */
[----:B------:R-:W-:Y:S01]  /*3410*/  FMUL.FTZ R60, R48, R121 ;  /* 0x00000079303c7220 */ /* 0x000fe20000410000 */
[----:B------:R0:W-:Y:S01]  /*3420*/  MUFU.COS R6, R8 ;  /* 0x0000000800067308 */ /* 0x0001e20000000000 */
[----:B----4-:R-:W-:-:S02]  /*3430*/  FMUL.FTZ R20, R44, R53 ;  /* 0x000000352c147220 */ /* 0x010fc40000410000 */
[----:B------:R-:W-:Y:S02]  /*3440*/  FMUL.FTZ R19, R44, R19 ;  /* 0x000000132c137220 */ /* 0x000fe40000410000 */
[C---:B------:R-:W-:Y:S02]  /*3450*/  FMUL.FTZ R4, R18.reuse, R96 ;  /* 0x0000006012047220 */ /* 0x040fe40000410000 */
[C---:B------:R-:W-:Y:S01]  /*3460*/  FMUL.FTZ R46, R18.reuse, R97 ;  /* 0x00000061122e7220 */ /* 0x040fe20000410000 */
[----:B------:R-:W1:Y:S01]  /*3470*/  MUFU.EX2 R52, R52 ;  /* 0x0000003400347308 */ /* 0x000e620000000800 */
[C---:B0-----:R-:W-:Y:S02]  /*3480*/  FMUL.FTZ R8, R59.reuse, R9 ;  /* 0x000000093b087220 */ /* 0x041fe40000410000 */
[----:B------:R-:W-:Y:S02]  /*3490*/  FMUL.FTZ R44, R18, R98 ;  /* 0x00000062122c7220 */ /* 0x000fe40000410000 */
[----:B------:R-:W-:-:S02]  /*34a0*/  FMUL.FTZ R18, R59, R7 ;  /* 0x000000073b127220 */ /* 0x000fc40000410000 */
[C---:B------:R-:W-:Y:S01]  /*34b0*/  FFMA.FTZ R53, R60.reuse, R7, -R8 ;  /* 0x000000073c357223 */ /* 0x040fe20000010808 */
[----:B------:R-:W-:Y:S01]  /*34c0*/  MUFU.SIN R17, R2 ;  /* 0x0000000200117308 */ /* 0x000fe20000000400 */
[----:B------:R-:W-:Y:S02]  /*34d0*/  FFMA.FTZ R9, R60, R9, R18 ;  /* 0x000000093c097223 */ /* 0x000fe40000010012 */
[----:B------:R-:W-:Y:S02]  /*34e0*/  FMUL.FTZ R7, R3, R97 ;  /* 0x0000006103077220 */ /* 0x000fe40000410000 */
[----:B------:R-:W-:Y:S02]  /*34f0*/  FADD.FTZ R53, R110, R53 ;  /* 0x000000356e357221 */ /* 0x000fe40000010000 */
[----:B------:R-:W-:Y:S01]  /*3500*/  FADD.FTZ R9, RZ, R9 ;  /* 0x00000009ff097221 */ /* 0x000fe20000010000 */
[----:B------:R-:W-:Y:S01]  /*3510*/  MUFU.COS R51, R2 ;  /* 0x0000000200337308 */ /* 0x000fe20000000000 */
[----:B------:R-:W-:-:S02]  /*3520*/  FMUL.RZ R50, R7, 0.15915493667125701904 ;  /* 0x3e22f98307327820 */ /* 0x000fc4000040c000 */
[C---:B------:R-:W-:Y:S02]  /*3530*/  FMUL.FTZ R8, R57.reuse, R53 ;  /* 0x0000003539087220 */ /* 0x040fe40000410000 */
[-C--:B------:R-:W-:Y:S02]  /*3540*/  FMUL.FTZ R7, R57, R9.reuse ;  /* 0x0000000939077220 */ /* 0x080fe40000410000 */
[C---:B------:R-:W-:Y:S01]  /*3550*/  FFMA.FTZ R9, R58.reuse, R9, R8 ;  /* 0x000000093a097223 */ /* 0x040fe20000010008 */
[----:B------:R-:W0:Y:S01]  /*3560*/  MUFU.EX2 R16, R16 ;  /* 0x0000001000107308 */ /* 0x000e220000000800 */
[----:B------:R-:W-:Y:S02]  /*3570*/  FFMA.FTZ R8, R58, R53, -R7 ;  /* 0x000000353a087223 */ /* 0x000fe40000010807 */
[----:B------:R-:W-:Y:S02]  /*3580*/  FMUL.FTZ R7, R3, R98 ;  /* 0x0000006203077220 */ /* 0x000fe40000410000 */
[----:B------:R-:W-:-:S02]  /*3590*/  FADD.FTZ R8, R109, R8 ;  /* 0x000000086d087221 */ /* 0x000fc40000010000 */
[----:B------:R-:W-:Y:S01]  /*35a0*/  FADD.FTZ R9, RZ, R9 ;  /* 0x00000009ff097221 */ /* 0x000fe20000010000 */
[----:B------:R-:W2:Y:S01]  /*35b0*/  MUFU.EX2 R14, R14 ;  /* 0x0000000e000e7308 */ /* 0x000ea20000000800 */
[C---:B-1----:R-:W-:Y:S02]  /*35c0*/  FMUL.FTZ R116, R52.reuse, R116 ;  /* 0x0000007434747220 */ /* 0x042fe40000410000 */
[----:B------:R-:W-:Y:S02]  /*35d0*/  FMUL.FTZ R63, R52, R63 ;  /* 0x0000003f343f7220 */ /* 0x000fe40000410000 */
[----:B------:R-:W-:Y:S02]  /*35e0*/  FMUL.FTZ R48, R23, R8 ;  /* 0x0000000817307220 */ /* 0x000fe40000410000 */
[----:B------:R-:W-:Y:S01]  /*35f0*/  FMUL.RZ R52, R7, 0.15915493667125701904 ;  /* 0x3e22f98307347820 */ /* 0x000fe2000040c000 */
[----:B------:R-:W1:Y:S01]  /*3600*/  MUFU.EX2 R12, R12 ;  /* 0x0000000c000c7308 */ /* 0x000e620000000800 */
[----:B------:R-:W-:-:S02]  /*3610*/  FMUL.FTZ R7, R23, R9 ;  /* 0x0000000917077220 */ /* 0x000fc40000410000 */
[----:B------:R-:W-:Y:S02]  /*3620*/  FFMA.FTZ R48, R56, R9, R48 ;  /* 0x0000000938307223 */ /* 0x000fe40000010030 */
[C---:B0-----:R-:W-:Y:S02]  /*3630*/  FMUL.FTZ R18, R16.reuse, R51 ;  /* 0x0000003310127220 */ /* 0x041fe40000410000 */
[----:B------:R-:W-:Y:S01]  /*3640*/  FMUL.FTZ R17, R16, R17 ;  /* 0x0000001110117220 */ /* 0x000fe20000410000 */
[----:B------:R-:W0:Y:S01]  /*3650*/  MUFU.EX2 R40, R40 ;  /* 0x0000002800287308 */ /* 0x000e220000000800 */
[----:B------:R-:W-:Y:S02]  /*3660*/  FFMA.FTZ R8, R56, R8, -R7 ;  /* 0x0000000838087223 */ /* 0x000fe40000010807 */
[C---:B--2---:R-:W-:Y:S02]  /*3670*/  FMUL.FTZ R16, R14.reuse, R49 ;  /* 0x000000310e107220 */ /* 0x044fe40000410000 */
[----:B------:R-:W-:-:S02]  /*3680*/  FMUL.FTZ R15, R14, R15 ;  /* 0x0000000f0e0f7220 */ /* 0x000fc40000410000 */
[----:B------:R-:W-:Y:S01]  /*3690*/  FADD.FTZ R48, RZ, R48 ;  /* 0x00000030ff307221 */ /* 0x000fe20000010000 */
[----:B------:R-:W-:Y:S01]  /*36a0*/  MUFU.SIN R2, R42 ;  /* 0x0000002a00027308 */ /* 0x000fe20000000400 */
[C---:B-1----:R-:W-:Y:S02]  /*36b0*/  FMUL.FTZ R14, R12.reuse, R45 ;  /* 0x0000002d0c0e7220 */ /* 0x042fe40000410000 */
[----:B------:R-:W-:-:S05]  /*36c0*/  FMUL.FTZ R13, R12, R13 ;  /* 0x0000000d0c0d7220 */ /* 0x000fca0000410000 */
[----:B------:R-:W-:Y:S01]  /*36d0*/  MUFU.COS R10, R42 ;  /* 0x0000002a000a7308 */ /* 0x000fe20000000000 */
[C---:B0-----:R-:W-:Y:S02]  /*36e0*/  FMUL.FTZ R12, R40.reuse, R43 ;  /* 0x0000002b280c7220 */ /* 0x041fe40000410000 */
[----:B------:R-:W-:Y:S02]  /*36f0*/  FMUL.FTZ R11, R40, R11 ;  /* 0x0000000b280b7220 */ /* 0x000fe40000410000 */
[----:B------:R-:W-:Y:S02]  /*3700*/  FADD.FTZ R40, R99, R8 ;  /* 0x0000000863287221 */ /* 0x000fe40000010000 */
[C---:B------:R-:W-:Y:S01]  /*3710*/  FMUL.FTZ R43, R21.reuse, R48 ;  /* 0x00000030152b7220 */ /* 0x040fe20000410000 */
[----:B------:R-:W0:Y:S01]  /*3720*/  MUFU.EX2 R41, R41 ;  /* 0x0000002900297308 */ /* 0x000e220000000800 */
[-C--:B------:R-:W-:Y:S02]  /*3730*/  FMUL.FTZ R49, R21, R40.reuse ;  /* 0x0000002815317220 */ /* 0x080fe40000410000 */
[----:B------:R-:W-:-:S02]  /*3740*/  FFMA.FTZ R43, R22, R40, -R43 ;  /* 0x00000028162b7223 */ /* 0x000fc4000001082b */
[----:B------:R-:W-:Y:S02]  /*3750*/  FFMA.FTZ R49, R22, R48, R49 ;  /* 0x0000003016317223 */ /* 0x000fe40000010031 */
[----:B------:R-:W-:Y:S01]  /*3760*/  FADD.FTZ R43, R100, R43 ;  /* 0x0000002b642b7221 */ /* 0x000fe20000010000 */
[----:B------:R-:W-:Y:S01]  /*3770*/  MUFU.COS R42, R54 ;  /* 0x00000036002a7308 */ /* 0x000fe20000000000 */
[----:B------:R-:W-:-:S04]  /*3780*/  FADD.FTZ R49, RZ, R49 ;  /* 0x00000031ff317221 */ /* 0x000fc80000010000 */
[----:B------:R-:W-:-:S03]  /*3790*/  FMUL.FTZ R40, R19, R49 ;  /* 0x0000003113287220 */ /* 0x000fc60000410000 */
[----:B------:R-:W1:Y:S01]  /*37a0*/  MUFU.EX2 R47, R47 ;  /* 0x0000002f002f7308 */ /* 0x000e620000000800 */
[C---:B0-----:R-:W-:Y:S02]  /*37b0*/  FMUL.FTZ R10, R41.reuse, R10 ;  /* 0x0000000a290a7220 */ /* 0x041fe40000410000 */
[----:B------:R-:W-:-:S05]  /*37c0*/  FMUL.FTZ R9, R41, R2 ;  /* 0x0000000229097220 */ /* 0x000fca0000410000 */
[----:B------:R-:W0:Y:S08]  /*37d0*/  MUFU.SIN R0, R54 ;  /* 0x0000003600007308 */ /* 0x000e300000000400 */
[----:B------:R-:W-:Y:S01]  /*37e0*/  MUFU.EX2 R44, R44 ;  /* 0x0000002c002c7308 */ /* 0x000fe20000000800 */
[----:B-1----:R-:W-:Y:S02]  /*37f0*/  FMUL.FTZ R8, R47, R42 ;  /* 0x0000002a2f087220 */ /* 0x002fe40000410000 */
[----:B------:R-:W-:-:S02]  /*3800*/  FMUL.FTZ R42, R19, R43 ;  /* 0x0000002b132a7220 */ /* 0x000fc40000410000 */
[C---:B------:R-:W-:Y:S02]  /*3810*/  FFMA.FTZ R43, R20.reuse, R43, -R40 ;  /* 0x0000002b142b7223 */ /* 0x040fe40000010828 */
[----:B------:R-:W-:Y:S01]  /*3820*/  FFMA.FTZ R42, R20, R49, R42 ;  /* 0x00000031142a7223 */ /* 0x000fe2000001002a */
[----:B------:R-:W1:Y:S01]  /*3830*/  MUFU.SIN R41, R52 ;  /* 0x0000003400297308 */ /* 0x000e620000000400 */
[----:B0-----:R-:W-:Y:S02]  /*3840*/  FMUL.FTZ R7, R47, R0 ;  /* 0x000000002f077220 */ /* 0x001fe40000410000 */
[----:B------:R-:W-:-:S04]  /*3850*/  FMUL.FTZ R40, R116, R61 ;  /* 0x0000003d74287220 */ /* 0x000fc80000410000 */
[----:B------:R-:W-:Y:S01]  /*3860*/  FFMA.FTZ R40, R63, R62, R40 ;  /* 0x0000003e3f287223 */ /* 0x000fe20000010028 */
[----:B------:R-:W0:Y:S08]  /*3870*/  MUFU.COS R45, R52 ;  /* 0x00000034002d7308 */ /* 0x000e300000000000 */
[----:B------:R-:W2:Y:S01]  /*3880*/  MUFU.EX2 R4, R4 ;  /* 0x0000000400047308 */ /* 0x000ea20000000800 */
[----:B-1----:R-:W-:-:S02]  /*3890*/  FMUL.FTZ R0, R44, R41 ;  /* 0x000000292c007220 */ /* 0x002fc40000410000 */
[----:B------:R-:W-:-:S04]  /*38a0*/  FMUL.FTZ R41, R63, R61 ;  /* 0x0000003d3f297220 */ /* 0x000fc80000410000 */
[----:B------:R-:W-:Y:S01]  /*38b0*/  FFMA.FTZ R41, R116, R62, -R41 ;  /* 0x0000003e74297223 */ /* 0x000fe20000010829 */
[----:B------:R-:W-:Y:S01]  /*38c0*/  MUFU.EX2 R46, R46 ;  /* 0x0000002e002e7308 */ /* 0x000fe20000000800 */
[----:B0-----:R-:W-:Y:S02]  /*38d0*/  FMUL.FTZ R2, R44, R45 ;  /* 0x0000002d2c027220 */ /* 0x001fe40000410000 */
[----:B------:R-:W-:Y:S02]  /*38e0*/  FADD.FTZ R45, RZ, R42 ;  /* 0x0000002aff2d7221 */ /* 0x000fe40000010000 */
[----:B------:R-:W-:Y:S02]  /*38f0*/  FADD.FTZ R44, R102, R43 ;  /* 0x0000002b662c7221 */ /* 0x000fe40000010000 */
[----:B------:R-:W-:Y:S01]  /*3900*/  FMUL.FTZ R47, R17, R45 ;  /* 0x0000002d112f7220 */ /* 0x000fe20000410000 */
[----:B------:R-:W0:Y:S01]  /*3910*/  MUFU.COS R3, R50 ;  /* 0x0000003200037308 */ /* 0x000e220000000000 */
[----:B--2---:R-:W-:-:S02]  /*3920*/  FMUL.FTZ R6, R4, R6 ;  /* 0x0000000604067220 */ /* 0x004fc40000410000 */
[----:B------:R-:W-:Y:S02]  /*3930*/  FMUL.FTZ R5, R4, R5 ;  /* 0x0000000504057220 */ /* 0x000fe40000410000 */
[CC--:B------:R-:W-:Y:S02]  /*3940*/  FMUL.FTZ R43, R59.reuse, R41.reuse ;  /* 0x000000293b2b7220 */ /* 0x0c0fe40000410000 */
[-C--:B------:R-:W-:Y:S01]  /*3950*/  FMUL.FTZ R42, R59, R40.reuse ;  /* 0x000000283b2a7220 */ /* 0x080fe20000410000 */
[----:B------:R-:W1:Y:S01]  /*3960*/  MUFU.SIN R51, R50 ;  /* 0x0000003200337308 */ /* 0x000e620000000400 */
[C---:B------:R-:W-:Y:S02]  /*3970*/  FFMA.FTZ R43, R60.reuse, R40, R43 ;  /* 0x000000283c2b7223 */ /* 0x040fe4000001002b */
[----:B------:R-:W-:Y:S02]  /*3980*/  FFMA.FTZ R42, R60, R41, -R42 ;  /* 0x000000293c2a7223 */ /* 0x000fe4000001082a */
[----:B------:R-:W-:-:S02]  /*3990*/  FMUL.FTZ R41, R57, R43 ;  /* 0x0000002b39297220 */ /* 0x000fc40000410000 */
[-C--:B------:R-:W-:Y:S02]  /*39a0*/  FMUL.FTZ R40, R57, R42.reuse ;  /* 0x0000002a39287220 */ /* 0x080fe40000410000 */
[----:B0-----:R-:W-:Y:S02]  /*39b0*/  FMUL.FTZ R4, R46, R3 ;  /* 0x000000032e047220 */ /* 0x001fe40000410000 */
[C---:B------:R-:W-:Y:S02]  /*39c0*/  FFMA.FTZ R41, R58.reuse, R42, -R41 ;  /* 0x0000002a3a297223 */ /* 0x040fe40000010829 */
[----:B------:R-:W-:Y:S02]  /*39d0*/  FFMA.FTZ R40, R58, R43, R40 ;  /* 0x0000002b3a287223 */ /* 0x000fe40000010028 */
[----:B------:R-:W-:Y:S02]  /*39e0*/  FMUL.FTZ R43, R23, R41 ;  /* 0x00000029172b7220 */ /* 0x000fe40000410000 */
[----:B-1----:R-:W-:-:S02]  /*39f0*/  FMUL.FTZ R3, R46, R51 ;  /* 0x000000332e037220 */ /* 0x002fc40000410000 */
        /* <DEDUP_REMOVED lines=9> */
[-C--:B------:R-:W-:Y:S02]  /*3a90*/  FMUL.FTZ R42, R23, R40.reuse ;  /* 0x00000028172a7220 */ /* 0x080fe40000410000 */
[----:B------:R-:W-:Y:S02]  /*3aa0*/  FADD.FTZ R47, RZ, R47 ;  /* 0x0000002fff2f7221 */ /* 0x000fe40000010000 */
[----:B------:R-:W-:-:S02]  /*3ab0*/  FFMA.FTZ R43, R56, R40, R43 ;  /* 0x00000028382b7223 */ /* 0x000fc4000001002b */
[----:B------:R-:W-:Y:S02]  /*3ac0*/  FADD.FTZ R44, R103, R44 ;  /* 0x0000002c672c7221 */ /* 0x000fe40000010000 */
[----:B------:R-:W-:Y:S02]  /*3ad0*/  FFMA.FTZ R42, R56, R41, -R42 ;  /* 0x00000029382a7223 */ /* 0x000fe4000001082a */
[----:B------:R-:W-:Y:S02]  /*3ae0*/  FMUL.FTZ R45, R13, R47 ;  /* 0x0000002f0d2d7220 */ /* 0x000fe40000410000 */
[----:B------:R-:W-:Y:S02]  /*3af0*/  FMUL.FTZ R41, R21, R43 ;  /* 0x0000002b15297220 */ /* 0x000fe40000410000 */
[----:B------:R-:W-:Y:S02]  /*3b00*/  FMUL.FTZ R46, R13, R44 ;  /* 0x0000002c0d2e7220 */ /* 0x000fe40000410000 */
[----:B------:R-:W-:-:S02]  /*3b10*/  FMUL.FTZ R40, R21, R42 ;  /* 0x0000002a15287220 */ /* 0x000fc40000410000 */
[----:B------:R-:W-:Y:S02]  /*3b20*/  FFMA.FTZ R45, R14, R44, -R45 ;  /* 0x0000002c0e2d7223 */ /* 0x000fe4000001082d */
[----:B------:R-:W-:Y:S02]  /*3b30*/  FFMA.FTZ R41, R22, R42, -R41 ;  /* 0x0000002a16297223 */ /* 0x000fe40000010829 */
[----:B------:R-:W-:Y:S02]  /*3b40*/  FFMA.FTZ R46, R14, R47, R46 ;  /* 0x0000002f0e2e7223 */ /* 0x000fe4000001002e */
[----:B------:R-:W-:Y:S02]  /*3b50*/  FFMA.FTZ R40, R22, R43, R40 ;  /* 0x0000002b16287223 */ /* 0x000fe40000010028 */
[----:B------:R-:W-:Y:S02]  /*3b60*/  FADD.FTZ R45, R104, R45 ;  /* 0x0000002d682d7221 */ /* 0x000fe40000010000 */
[----:B------:R-:W-:-:S02]  /*3b70*/  FMUL.FTZ R43, R19, R41 ;  /* 0x00000029132b7220 */ /* 0x000fc40000410000 */
[----:B------:R-:W-:Y:S02]  /*3b80*/  FADD.FTZ R46, RZ, R46 ;  /* 0x0000002eff2e7221 */ /* 0x000fe40000010000 */
[-C--:B------:R-:W-:Y:S02]  /*3b90*/  FMUL.FTZ R42, R19, R40.reuse ;  /* 0x00000028132a7220 */ /* 0x080fe40000410000 */
[C---:B------:R-:W-:Y:S02]  /*3ba0*/  FMUL.FTZ R47, R11.reuse, R45 ;  /* 0x0000002d0b2f7220 */ /* 0x040fe40000410000 */
[C---:B------:R-:W-:Y:S02]  /*3bb0*/  FFMA.FTZ R43, R20.reuse, R40, R43 ;  /* 0x00000028142b7223 */ /* 0x040fe4000001002b */
[----:B------:R-:W-:Y:S02]  /*3bc0*/  FMUL.FTZ R44, R11, R46 ;  /* 0x0000002e0b2c7220 */ /* 0x000fe40000410000 */
[----:B------:R-:W-:-:S02]  /*3bd0*/  FFMA.FTZ R42, R20, R41, -R42 ;  /* 0x00000029142a7223 */ /* 0x000fc4000001082a */
[C---:B------:R-:W-:Y:S02]  /*3be0*/  FFMA.FTZ R47, R12.reuse, R46, R47 ;  /* 0x0000002e0c2f7223 */ /* 0x040fe4000001002f */
[C---:B------:R-:W-:Y:S02]  /*3bf0*/  FMUL.FTZ R41, R17.reuse, R43 ;  /* 0x0000002b11297220 */ /* 0x040fe40000410000 */
[----:B------:R-:W-:Y:S02]  /*3c00*/  FFMA.FTZ R45, R12, R45, -R44 ;  /* 0x0000002d0c2d7223 */ /* 0x000fe4000001082c */
[----:B------:R-:W-:Y:S02]  /*3c10*/  FADD.FTZ R47, RZ, R47 ;  /* 0x0000002fff2f7221 */ /* 0x000fe40000010000 */
[-C--:B------:R-:W-:Y:S02]  /*3c20*/  FFMA.FTZ R41, R18, R42.reuse, -R41 ;  /* 0x0000002a12297223 */ /* 0x080fe40000010829 */
[----:B------:R-:W-:-:S02]  /*3c30*/  FMUL.FTZ R42, R17, R42 ;  /* 0x0000002a112a7220 */ /* 0x000fc40000410000 */
[----:B------:R-:W-:Y:S02]  /*3c40*/  FADD.FTZ R45, R106, R45 ;  /* 0x0000002d6a2d7221 */ /* 0x000fe40000010000 */
[C---:B------:R-:W-:Y:S02]  /*3c50*/  FMUL.FTZ R44, R9.reuse, R47 ;  /* 0x0000002f092c7220 */ /* 0x040fe40000410000 */
[----:B------:R-:W-:Y:S02]  /*3c60*/  FFMA.FTZ R42, R18, R43, R42 ;  /* 0x0000002b122a7223 */ /* 0x000fe4000001002a */
[----:B------:R-:W-:Y:S02]  /*3c70*/  FMUL.FTZ R46, R9, R45 ;  /* 0x0000002d092e7220 */ /* 0x000fe40000410000 */
[----:B------:R-:W-:Y:S02]  /*3c80*/  FMUL.FTZ R43, R15, R41 ;  /* 0x000000290f2b7220 */ /* 0x000fe40000410000 */
[----:B------:R-:W-:-:S02]  /*3c90*/  FFMA.FTZ R44, R10, R45, -R44 ;  /* 0x0000002d0a2c7223 */ /* 0x000fc4000001082c */
[-C--:B------:R-:W-:Y:S02]  /*3ca0*/  FMUL.FTZ R40, R15, R42.reuse ;  /* 0x0000002a0f287220 */ /* 0x080fe40000410000 */
[----:B------:R-:W-:Y:S02]  /*3cb0*/  FFMA.FTZ R46, R10, R47, R46 ;  /* 0x0000002f0a2e7223 */ /* 0x000fe4000001002e */
[C---:B------:R-:W-:Y:S02]  /*3cc0*/  FFMA.FTZ R43, R16.reuse, R42, R43 ;  /* 0x0000002a102b7223 */ /* 0x040fe4000001002b */
[----:B------:R-:W-:Y:S02]  /*3cd0*/  FADD.FTZ R44, R105, R44 ;  /* 0x0000002c692c7221 */ /* 0x000fe40000010000 */
[----:B------:R-:W-:Y:S02]  /*3ce0*/  FFMA.FTZ R40, R16, R41, -R40 ;  /* 0x0000002910287223 */ /* 0x000fe40000010828 */
[----:B------:R-:W-:-:S02]  /*3cf0*/  FADD.FTZ R46, RZ, R46 ;  /* 0x0000002eff2e7221 */ /* 0x000fc40000010000 */
[----:B------:R-:W-:Y:S02]  /*3d00*/  FMUL.FTZ R41, R13, R43 ;  /* 0x0000002b0d297220 */ /* 0x000fe40000410000 */
[----:B------:R-:W-:Y:S02]  /*3d10*/  FMUL.FTZ R47, R7, R44 ;  /* 0x0000002c072f7220 */ /* 0x000fe40000410000 */
[----:B------:R-:W-:Y:S02]  /*3d20*/  FMUL.FTZ R42, R13, R40 ;  /* 0x000000280d2a7220 */ /* 0x000fe40000410000 */
[----:B------:R-:W-:Y:S02]  /*3d30*/  FMUL.FTZ R45, R7, R46 ;  /* 0x0000002e072d7220 */ /* 0x000fe40000410000 */
[----:B------:R-:W-:Y:S02]  /*3d40*/  FFMA.FTZ R41, R14, R40, -R41 ;  /* 0x000000280e297223 */ /* 0x000fe40000010829 */
[----:B------:R-:W-:-:S02]  /*3d50*/  FFMA.FTZ R47, R8, R46, R47 ;  /* 0x0000002e082f7223 */ /* 0x000fc4000001002f */
[----:B------:R-:W-:Y:S02]  /*3d60*/  FFMA.FTZ R42, R14, R43, R42 ;  /* 0x0000002b0e2a7223 */ /* 0x000fe4000001002a */
[----:B------:R-:W-:Y:S02]  /*3d70*/  FFMA.FTZ R44, R8, R44, -R45 ;  /* 0x0000002c082c7223 */ /* 0x000fe4000001082d */
[C---:B------:R-:W-:Y:S02]  /*3d80*/  FMUL.FTZ R43, R11.reuse, R41 ;  /* 0x000000290b2b7220 */ /* 0x040fe40000410000 */
[----:B------:R-:W-:Y:S02]  /*3d90*/  FADD.FTZ R47, RZ, R47 ;  /* 0x0000002fff2f7221 */ /* 0x000fe40000010000 */
[----:B------:R-:W-:Y:S02]  /*3da0*/  FMUL.FTZ R40, R11, R42 ;  /* 0x0000002a0b287220 */ /* 0x000fe40000410000 */
[----:B------:R-:W-:-:S02]  /*3db0*/  FADD.FTZ R44, R111, R44 ;  /* 0x0000002c6f2c7221 */ /* 0x000fc40000010000 */
[C---:B------:R-:W-:Y:S02]  /*3dc0*/  FFMA.FTZ R43, R12.reuse, R42, R43 ;  /* 0x0000002a0c2b7223 */ /* 0x040fe4000001002b */
[C---:B------:R-:W-:Y:S02]  /*3dd0*/  FMUL.FTZ R45, R5.reuse, R47 ;  /* 0x0000002f052d7220 */ /* 0x040fe40000410000 */
[----:B------:R-:W-:Y:S02]  /*3de0*/  FFMA.FTZ R40, R12, R41, -R40 ;  /* 0x000000290c287223 */ /* 0x000fe40000010828 */
[-C--:B------:R-:W-:Y:S02]  /*3df0*/  FMUL.FTZ R46, R5, R44.reuse ;  /* 0x0000002c052e7220 */ /* 0x080fe40000410000 */
[----:B------:R-:W-:Y:S02]  /*3e00*/  FMUL.FTZ R41, R9, R43 ;  /* 0x0000002b09297220 */ /* 0x000fe40000410000 */
[----:B------:R-:W-:-:S02]  /*3e10*/  FFMA.FTZ R45, R6, R44, -R45 ;  /* 0x0000002c062d7223 */ /* 0x000fc4000001082d */
[-C--:B------:R-:W-:Y:S02]  /*3e20*/  FMUL.FTZ R42, R9, R40.reuse ;  /* 0x00000028092a7220 */ /* 0x080fe40000410000 */
[----:B------:R-:W-:Y:S02]  /*3e30*/  FFMA.FTZ R46, R6, R47, R46 ;  /* 0x0000002f062e7223 */ /* 0x000fe4000001002e */
[----:B------:R-:W-:Y:S02]  /*3e40*/  FFMA.FTZ R41, R10, R40, -R41 ;  /* 0x000000280a297223 */ /* 0x000fe40000010829 */
[----:B------:R-:W-:Y:S02]  /*3e50*/  FADD.FTZ R45, R112, R45 ;  /* 0x0000002d702d7221 */ /* 0x000fe40000010000 */
[----:B------:R-:W-:Y:S02]  /*3e60*/  FFMA.FTZ R42, R10, R43, R42 ;  /* 0x0000002b0a2a7223 */ /* 0x000fe4000001002a */
[----:B------:R-:W-:-:S02]  /*3e70*/  FADD.FTZ R46, RZ, R46 ;  /* 0x0000002eff2e7221 */ /* 0x000fc40000010000 */
[----:B------:R-:W-:Y:S02]  /*3e80*/  FMUL.FTZ R43, R7, R41 ;  /* 0x00000029072b7220 */ /* 0x000fe40000410000 */
[----:B------:R-:W-:Y:S02]  /*3e90*/  FMUL.FTZ R47, R3, R45 ;  /* 0x0000002d032f7220 */ /* 0x000fe40000410000 */
[----:B------:R-:W-:Y:S02]  /*3ea0*/  FMUL.FTZ R40, R7, R42 ;  /* 0x0000002a07287220 */ /* 0x000fe40000410000 */
[----:B------:R-:W-:Y:S02]  /*3eb0*/  FMUL.FTZ R44, R3, R46 ;  /* 0x0000002e032c7220 */ /* 0x000fe40000410000 */
        /* <DEDUP_REMOVED lines=15> */
[-C--:B------:R-:W-:Y:S02]  /*3fb0*/  FFMA.FTZ R43, R4, R42.reuse, R43 ;  /* 0x0000002a042b7223 */ /* 0x080fe4000001002b */
[----:B------:R-:W-:Y:S02]  /*3fc0*/  FADD.FTZ R50, R114, R45 ;  /* 0x0000002d72327221 */ /* 0x000fe40000010000 */
[----:B------:R-:W-:Y:S02]  /*3fd0*/  FMUL.FTZ R42, R3, R42 ;  /* 0x0000002a032a7220 */ /* 0x000fe40000410000 */
[----:B------:R-:W-:Y:S01]  /*3fe0*/  FADD.FTZ R51, RZ, R44 ;  /* 0x0000002cff337221 */ /* 0x000fe20000010000 */
        /* <DEDUP_REMOVED lines=8> */
[----:B------:R-:W4:Y:S01]  /*4070*/  SHFL.UP PT, R43, R40, 0x1, RZ ;  /* 0x04200000282b7989 */ /* 0x000f2200000e00ff */
        /* <DEDUP_REMOVED lines=8> */
[-C--:B----4-:R-:W-:Y:S02]  /*4100*/  FMUL.FTZ R42, R40, R43.reuse ;  /* 0x0000002b282a7220 */ /* 0x090fe40000410000 */
[C---:B------:R-:W-:Y:S01]  /*4110*/  FFMA.FTZ R43, R48.reuse, R43, R44 ;  /* 0x0000002b302b7223 */ /* 0x040fe2000001002c */
[----:B------:R-:W0:Y:S01]  /*4120*/  SHFL.UP PT, R45, R50, 0x2, RZ ;  /* 0x04400000322d7989 */ /* 0x000e2200000e00ff */
[----:B------:R-:W-:-:S03]  /*4130*/  @P0 FFMA.FTZ R48, R48, R41, -R42 ;  /* 0x0000002930300223 */ /* 0x000fc6000001082a */
[----:B------:R-:W1:Y:S01]  /*4140*/  SHFL.UP PT, R44, R51, 0x2, RZ ;  /* 0x04400000332c7989 */ /* 0x000e6200000e00ff */
[----:B------:R-:W-:-:S03]  /*4150*/  FSEL R43, R40, R43, !P0 ;  /* 0x0000002b282b7208 */ /* 0x000fc60004000000 */
        /* <DEDUP_REMOVED lines=10> */
[-C--:B----4-:R-:W-:Y:S01]  /*4200*/  FMUL.FTZ R45, R43, R41.reuse ;  /* 0x000000292b2d7220 */ /* 0x090fe20000410000 */
[----:B------:R-:W0:Y:S01]  /*4210*/  SHFL.UP PT, R47, R51, 0x4, RZ ;  /* 0x04800000332f7989 */ /* 0x000e2200000e00ff */
[C---:B------:R-:W-:Y:S02]  /*4220*/  FFMA.FTZ R42, R48.reuse, R41, R42 ;  /* 0x00000029302a7223 */ /* 0x040fe4000001002a */
[----:B------:R-:W-:-:S02]  /*4230*/  @P0 FFMA.FTZ R48, R48, R40, -R45 ;  /* 0x0000002830300223 */ /* 0x000fc4000001082d */
[----:B------:R-:W1:Y:S01]  /*4240*/  SHFL.UP PT, R45, R50, 0x4, RZ ;  /* 0x04800000322d7989 */ /* 0x000e6200000e00ff */
[----:B------:R-:W-:-:S03]  /*4250*/  FSEL R42, R43, R42, !P0 ;  /* 0x0000002a2b2a7208 */ /* 0x000fc60004000000 */
[----:B------:R-:W2:Y:S04]  /*4260*/  SHFL.UP PT, R41, R48, 0x4, RZ ;  /* 0x0480000030297989 */ /* 0x000ea800000e00ff */
[----:B------:R-:W4:Y:S01]  /*4270*/  SHFL.UP PT, R43, R42, 0x4, RZ ;  /* 0x048000002a2b7989 */ /* 0x000f2200000e00ff */
[----:B------:R-:W-:Y:S01]  /*4280*/  ISETP.GE.AND P0, PT, R83, 0x4, PT ;  /* 0x000000045300780c */ /* 0x000fe20003f06270 */
[C---:B0-----:R-:W-:Y:S02]  /*4290*/  FMUL.FTZ R40, R42.reuse, R47 ;  /* 0x0000002f2a287220 */ /* 0x041fe40000410000 */
[-C--:B-1----:R-:W-:Y:S02]  /*42a0*/  FMUL.FTZ R44, R42, R45.reuse ;  /* 0x0000002d2a2c7220 */ /* 0x082fe40000410000 */
[----:B------:R-:W-:-:S02]  /*42b0*/  FFMA.FTZ R45, R48, R45, -R40 ;  /* 0x0000002d302d7223 */ /* 0x000fc40000010828 */
[----:B------:R-:W-:Y:S02]  /*42c0*/  FFMA.FTZ R46, R48, R47, R44 ;  /* 0x0000002f302e7223 */ /* 0x000fe4000001002c */
[----:B--2---:R-:W-:-:S04]  /*42d0*/  FMUL.FTZ R44, R42, R41 ;  /* 0x000000292a2c7220 */ /* 0x004fc80000410000 */
        /* <DEDUP_REMOVED lines=8> */
[----:B------:R-:W2:Y:S04]  /*4360*/  SHFL.UP PT, R40, R48, 0x8, RZ ;  /* 0x0500000030287989 */ /* 0x000ea800000e00ff */
[----:B------:R-:W4:Y:S01]  /*4370*/  SHFL.UP PT, R41, R43, 0x8, RZ ;  /* 0x050000002b297989 */ /* 0x000f2200000e00ff */
[----:B------:R-:W-:Y:S01]  /*4380*/  ISETP.GE.AND P0, PT, R83, 0x8, PT ;  /* 0x000000085300780c */ /* 0x000fe20003f06270 */
[----:B0-----:R-:W-:-:S04]  /*4390*/  FMUL.FTZ R42, R43, R44 ;  /* 0x0000002c2b2a7220 */ /* 0x001fc80000410000 */
[CC--:B-1----:R-:W-:Y:S02]  /*43a0*/  FFMA.FTZ R46, R48.reuse, R45.reuse, R42 ;  /* 0x0000002d302e7223 */ /* 0x0c2fe4000001002a */
[C---:B------:R-:W-:Y:S02]  /*43b0*/  FMUL.FTZ R47, R43.reuse, R45 ;  /* 0x0000002d2b2f7220 */ /* 0x040fe40000410000 */
[C---:B--2---:R-:W-:Y:S02]  /*43c0*/  FMUL.FTZ R42, R43.reuse, R40 ;  /* 0x000000282b2a7220 */ /* 0x044fe40000410000 */
        /* <DEDUP_REMOVED lines=9> */
[----:B------:R-:W2:Y:S04]  /*4460*/  SHFL.UP PT, R45, R50, 0x10, RZ ;  /* 0x06000000322d7989 */ /* 0x000ea800000e00ff */
[----:B------:R-:W4:Y:S01]  /*4470*/  SHFL.UP PT, R43, R42, 0x10, RZ ;  /* 0x060000002a2b7989 */ /* 0x000f2200000e00ff */
[----:B------:R-:W-:-:S02]  /*4480*/  ISETP.GE.AND P1, PT, R83, 0x10, PT ;  /* 0x000000105300780c */ /* 0x000fc40003f26270 */
[----:B------:R-:W-:Y:S02]  /*4490*/  ISETP.NE.AND P2, PT, R83, 0x1f, PT ;  /* 0x0000001f5300780c */ /* 0x000fe40003f45270 */
[----:B------:R-:W-:Y:S01]  /*44a0*/  ISETP.NE.AND P0, PT, R81, RZ, PT ;  /* 0x000000ff5100720c */ /* 0x000fe20003f05270 */
[----:B0-----:R-:W-:-:S03]  /*44b0*/  FMUL.FTZ R40, R42, R47 ;  /* 0x0000002f2a287220 */ /* 0x001fc60000410000 */
[----:B------:R-:W-:Y:S01]  /*44c0*/  ISETP.EQ.OR P0, PT, R82, RZ, P0 ;  /* 0x000000ff5200720c */ /* 0x000fe20000702670 */
[----:B-1----:R-:W-:Y:S02]  /*44d0*/  FMUL.FTZ R44, R42, R41 ;  /* 0x000000292a2c7220 */ /* 0x002fe40000410000 */
[-C--:B--2---:R-:W-:Y:S02]  /*44e0*/  FFMA.FTZ R49, R48, R45.reuse, -R40 ;  /* 0x0000002d30317223 */ /* 0x084fe40000010828 */
        /* <DEDUP_REMOVED lines=18> */
[----:B------:R-:W-:Y:S01]  /*4610*/  SHF.R.U32.HI R123, RZ, 0x5, R84 ;  /* 0x00000005ff7b7819 */ /* 0x000fe20000011654 */
[----:B---3--:R-:W-:-:S03]  /*4620*/  FMUL.FTZ R121, R65, R67 ;  /* 0x0000004341797220 */ /* 0x008fc60000410000 */
[----:B------:R-:W-:Y:S01]  /*4630*/  ISETP.NE.AND P0, PT, R123, RZ, PT ;  /* 0x000000ff7b00720c */ /* 0x000fe20003f05270 */
[C---:B------:R-:W-:Y:S01]  /*4640*/  FMUL.FTZ R67, R64.reuse, R67 ;  /* 0x0000004340437220 */ /* 0x040fe20000410000 */
[----:B------:R1:W2:Y:S03]  /*4650*/  SHFL.UP PT, R117, R50, 0x1, RZ ;  /* 0x0420000032757989 */ /* 0x0002a600000e00ff */
[-C--:B------:R-:W-:Y:S01]  /*4660*/  FFMA.FTZ R65, R65, R66.reuse, R67 ;  /* 0x0000004241417223 */ /* 0x080fe20000010043 */
[----:B------:R3:W4:Y:S01]  /*4670*/  SHFL.UP PT, R118, R51, 0x1, RZ ;  /* 0x0420000033767989 */ /* 0x00072200000e00ff */
[----:B------:R-:W-:Y:S03]  /*4680*/  BSSY B0, `(.L_x_1089) ;  /* 0x000002f000007945 */ /* 0x000fe60003800000 */
[----:B------:R5:W0:Y:S01]  /*4690*/  SHFL.UP PT, R119, R48, 0x1, RZ ;  /* 0x0420000030777989 */ /* 0x000a2200000e00ff */
[----:B------:R-:W-:-:S03]  /*46a0*/  FFMA.FTZ R64, R64, R66, -R121 ;  /* 0x0000004240407223 */ /* 0x000fc60000010879 */
[----:B------:R0:W2:Y:S02]  /*46b0*/  SHFL.UP PT, R120, R49, 0x1, RZ ;  /* 0x0420000031787989 */ /* 0x0000a400000e00ff */
[-C--:B0-----:R-:W-:Y:S02]  /*46c0*/  FMUL.FTZ R67, R47, R53.reuse ;  /* 0x000000352f437220 */ /* 0x081fe40000410000 */
[-C--:B-1----:R-:W-:Y:S02]  /*46d0*/  FMUL.FTZ R50, R46, R53.reuse ;  /* 0x000000352e327220 */ /* 0x082fe40000410000 */
[-C--:B---3--:R-:W-:Y:S02]  /*46e0*/  FMUL.FTZ R51, R45, R53.reuse ;  /* 0x000000352d337220 */ /* 0x088fe40000410000 */
[----:B------:R-:W-:Y:S02]  /*46f0*/  FMUL.FTZ R53, R44, R53 ;  /* 0x000000352c357220 */ /* 0x000fe40000410000 */
[----:B------:R-:W-:-:S02]  /*4700*/  FFMA.FTZ R67, R46, R52, -R67 ;  /* 0x000000342e437223 */ /* 0x000fc40000010843 */
[-C--:B------:R-:W-:Y:S02]  /*4710*/  FFMA.FTZ R50, R47, R52.reuse, R50 ;  /* 0x000000342f327223 */ /* 0x080fe40000010032 */
[-C--:B-----5:R-:W-:Y:S02]  /*4720*/  FFMA.FTZ R48, R44, R52.reuse, -R51 ;  /* 0x000000342c307223 */ /* 0x0a0fe40000010833 */
[----:B------:R-:W-:Y:S02]  /*4730*/  FFMA.FTZ R53, R45, R52, R53 ;  /* 0x000000342d357223 */ /* 0x000fe40000010035 */
[----:B------:R-:W-:Y:S02]  /*4740*/  FADD.FTZ R54, R54, R67 ;  /* 0x0000004336367221 */ /* 0x000fe40000010000 */
[----:B------:R-:W-:Y:S01]  /*4750*/  FADD.FTZ R50, R55, R50 ;  /* 0x0000003237327221 */ /* 0x000fe20000010000 */
[----:B------:R-:W-:Y:S05]  /*4760*/  @!P0 BRA `(.L_x_1090) ;  /* 0x0000010000008947 */ /* 0x000fea0003800000 */
[----:B--2-4-:R-:W-:Y:S01]  /*4770*/  ISETP.NE.AND P0, PT, R83, RZ, PT ;  /* 0x000000ff5300720c */ /* 0x014fe20003f05270 */
[----:B------:R-:W-:-:S02]  /*4780*/  FMUL.FTZ R49, R120, R47 ;  /* 0x0000002f78317220 */ /* 0x000fc40000410000 */
[CC--:B------:R-:W-:Y:S02]  /*4790*/  FMUL.FTZ R54, R120.reuse, R46.reuse ;  /* 0x0000002e78367220 */ /* 0x0c0fe40000410000 */
[C---:B------:R-:W-:Y:S02]  /*47a0*/  FFMA.FTZ R52, R119.reuse, R46, -R49 ;  /* 0x0000002e77347223 */ /* 0x040fe40000010831 */
[C---:B------:R-:W-:Y:S02]  /*47b0*/  FMUL.FTZ R48, R120.reuse, R45 ;  /* 0x0000002d78307220 */ /* 0x040fe40000410000 */
[-C--:B------:R-:W-:Y:S02]  /*47c0*/  FMUL.FTZ R50, R120, R44.reuse ;  /* 0x0000002c78327220 */ /* 0x080fe40000410000 */
[C---:B------:R-:W-:Y:S02]  /*47d0*/  FFMA.FTZ R49, R119.reuse, R47, R54 ;  /* 0x0000002f77317223 */ /* 0x040fe40000010036 */
[----:B------:R-:W-:-:S02]  /*47e0*/  @P0 FFMA.FTZ R44, R119, R44, -R48 ;  /* 0x0000002c772c0223 */ /* 0x000fc40000010830 */
[----:B------:R-:W-:Y:S02]  /*47f0*/  @P0 FFMA.FTZ R45, R119, R45, R50 ;  /* 0x0000002d772d0223 */ /* 0x000fe40000010032 */
[----:B------:R-:W-:Y:S01]  /*4800*/  @P0 FADD.FTZ R46, R117, R52 ;  /* 0x00000034752e0221 */ /* 0x000fe20000010000 */
[----:B------:R-:W-:Y:S01]  /*4810*/  MOV R119, R44 ;  /* 0x0000002c00777202 */ /* 0x000fe20000000f00 */
[----:B------:R-:W-:Y:S01]  /*4820*/  @P0 FADD.FTZ R47, R118, R49 ;  /* 0x00000031762f0221 */ /* 0x000fe20000010000 */
[----:B------:R-:W-:Y:S02]  /*4830*/  MOV R120, R45 ;  /* 0x0000002d00787202 */ /* 0x000fe40000000f00 */
[----:B------:R-:W-:Y:S02]  /*4840*/  MOV R117, R46 ;  /* 0x0000002e00757202 */ /* 0x000fe40000000f00 */
[----:B------:R-:W-:Y:S01]  /*4850*/  MOV R118, R47 ;  /* 0x0000002f00767202 */ /* 0x000fe20000000f00 */
[----:B------:R-:W-:Y:S05]  /*4860*/  BRA `(.L_x_1091) ;  /* 0x0000010000007947 */ /* 0x000fea0003800000 */
.L_x_1090:
[----:B--2-4-:R-:W-:Y:S01]  /*4870*/  ISETP.NE.AND P0, PT, R83, RZ, PT ;  /* 0x000000ff5300720c */ /* 0x014fe20003f05270 */
[----:B------:R-:W-:-:S02]  /*4880*/  FMUL.FTZ R45, R53, R41 ;  /* 0x00000029352d7220 */ /* 0x000fc40000410000 */
[C---:B------:R-:W-:Y:S02]  /*4890*/  FMUL.FTZ R47, R53.reuse, R43 ;  /* 0x0000002b352f7220 */ /* 0x040fe40000410000 */
[C---:B------:R-:W-:Y:S02]  /*48a0*/  FMUL.FTZ R44, R53.reuse, R42 ;  /* 0x0000002a352c7220 */ /* 0x040fe40000410000 */
[----:B------:R-:W-:Y:S02]  /*48b0*/  FMUL.FTZ R53, R53, R40 ;  /* 0x0000002835357220 */ /* 0x000fe40000410000 */
[----:B------:R-:W-:-:S04]  /*48c0*/  FFMA.FTZ R47, R48, R42, -R47 ;  /* 0x0000002a302f7223 */ /* 0x000fc8000001082f */
[----:B------:R0:W-:Y:S01]  /*48d0*/  @!P0 STS.128 [0x10c0], R40 ;  /* 0x0010c028ff008388 */ /* 0x0001e20000000c00 */
[----:B------:R-:W-:Y:S02]  /*48e0*/  @!P0 MOV R119, R40 ;  /* 0x0000002800778202 */ /* 0x000fe40000000f00 */
[----:B------:R-:W-:Y:S02]  /*48f0*/  @!P0 MOV R117, R42 ;  /* 0x0000002a00758202 */ /* 0x000fe40000000f00 */
[----:B------:R-:W-:Y:S02]  /*4900*/  @!P0 MOV R120, R41 ;  /* 0x0000002900788202 */ /* 0x000fe40000000f00 */
[-C--:B------:R-:W-:Y:S01]  /*4910*/  @!P0 MOV R118, R43.reuse ;  /* 0x0000002b00768202 */ /* 0x080fe20000000f00 */
[C---:B0-----:R-:W-:Y:S02]  /*4920*/  FFMA.FTZ R40, R48.reuse, R40, -R45 ;  /* 0x0000002830287223 */ /* 0x041fe4000001082d */
[----:B------:R-:W-:-:S02]  /*4930*/  FFMA.FTZ R45, R48, R43, R44 ;  /* 0x0000002b302d7223 */ /* 0x000fc4000001002c */
[----:B------:R-:W-:Y:S02]  /*4940*/  FFMA.FTZ R41, R48, R41, R53 ;  /* 0x0000002930297223 */ /* 0x000fe40000010035 */
[----:B------:R-:W-:Y:S02]  /*4950*/  FADD.FTZ R42, R54, R47 ;  /* 0x0000002f362a7221 */ /* 0x000fe40000010000 */
[----:B------:R-:W-:Y:S02]  /*4960*/  FADD.FTZ R43, R50, R45 ;  /* 0x0000002d322b7221 */ /* 0x000fe40000010000 */
.L_x_1091:
[----:B------:R-:W-:Y:S05]  /*4970*/  BSYNC B0 ;  /* 0x0000000000007941 */ /* 0x000fea0003800000 */
.L_x_1089:
        /* <DEDUP_REMOVED lines=122> */
.L_x_1093:
[----:B------:R-:W-:Y:S05]  /*5120*/  BSYNC B0 ;  /* 0x0000000000007941 */ /* 0x000fea0003800000 */
.L_x_1092:
[----:B-1----:R-:W-:Y:S01]  /*5130*/  IADD3 R115, R115, 0x1, RZ ;  /* 0x0000000173737810 */ /* 0x002fe20007ffe0ff */
[----:B------:R-:W-:Y:S02]  /*5140*/  FADD.FTZ R0, RZ, R0 ;  /* 0x00000000ff007221 */ /* 0x000fe40000010000 */
[----:B------:R-:W-:Y:S01]  /*5150*/  FMUL.FTZ R44, R65, R44 ;  /* 0x0000002c412c7220 */ /* 0x000fe20000410000 */
        /* <DEDUP_REMOVED lines=50> */
.L_x_1088:
[----:B------:R-:W-:Y:S01]  /*5480*/  BAR.SYNC.DEFER_BLOCKING 0x0 ;  /* 0x0000000000007b1d */ /* 0x000fe20000010000 */
[----:B------:R-:W-:Y:S01]  /*5490*/  SHF.L.U32 R0, R84, 0x2, RZ ;  /* 0x0000000254007819 */ /* 0x000fe200000006ff */
[----:B------:R-:W-:Y:S01]  /*54a0*/  IMAD R17, R85, c[0x0][0x200], RZ ;  /* 0x0000800055117a24 */ /* 0x000fe200078e02ff */
[----:B------:R-:W-:Y:S02]  /*54b0*/  SHF.L.U32 R2, R82, 0xa, RZ ;  /* 0x0000000a52027819 */ /* 0x000fe400000006ff */
[----:B------:R-:W-:Y:S01]  /*54c0*/  LOP3.LUT R4, R0, 0xffffff80, RZ, 0xc0, !PT ;  /* 0xffffff8000047812 */ /* 0x000fe200078ec0ff */
[----:B------:R-:W-:Y:S01]  /*54d0*/  IMAD R17, R86, c[0x0][0x204], R17 ;  /* 0x0000810056117a24 */ /* 0x000fe200078e0211 */
[----:B------:R-:W-:Y:S02]  /*54e0*/  SHF.R.S32.HI R3, RZ, 0x1f, R2 ;  /* 0x0000001fff037819 */ /* 0x000fe40000011402 */
[----:B------:R-:W-:-:S02]  /*54f0*/  LEA R0, R83, R4, 0x2 ;  /* 0x0000000453007211 */ /* 0x000fc400078e10ff */
[----:B------:R-:W-:Y:S01]  /*5500*/  IADD3 R18, R4, R83, RZ ;  /* 0x0000005304127210 */ /* 0x000fe20007ffe0ff */
[----:B------:R-:W-:Y:S01]  /*5510*/  IMAD.WIDE.U32 R2, R86, c[0x0][0x200], R2 ;  /* 0x0000800056027a25 */ /* 0x000fe200078e0002 */
[----:B------:R-:W-:Y:S02]  /*5520*/  IADD3 R82, R82, 0x1, RZ ;  /* 0x0000000152527810 */ /* 0x000fe40007ffe0ff */
[----:B------:R-:W-:Y:S02]  /*5530*/  IADD3 R78, P1, R78, 0x1000, RZ ;  /* 0x000010004e4e7810 */ /* 0x000fe40007f3e0ff */
[----:B------:R-:W-:Y:S01]  /*5540*/  IADD3 R3, R3, R17, RZ ;  /* 0x0000001103037210 */ /* 0x000fe20007ffe0ff */
[----:B------:R-:W-:Y:S01]  /*5550*/  IMAD R17, R89, c[0x0][0x208], RZ ;  /* 0x0000820059117a24 */ /* 0x000fe200078e02ff */
[----:B------:R-:W-:Y:S02]  /*5560*/  IADD3 R76, P2, R76, 0x1000, RZ ;  /* 0x000010004c4c7810 */ /* 0x000fe40007f5e0ff */
[----:B------:R-:W-:Y:S01]  /*5570*/  IADD3.X R79, RZ, R79, RZ, P1, !PT ;  /* 0x0000004fff4f7210 */ /* 0x000fe20000ffe4ff */
[C---:B------:R-:W-:Y:S01]  /*5580*/  IMAD R17, R90.reuse, c[0x0][0x20c], R17 ;  /* 0x000083005a117a24 */ /* 0x040fe200078e0211 */
[----:B------:R-:W-:Y:S01]  /*5590*/  IADD3.X R77, RZ, R77, RZ, P2, !PT ;  /* 0x0000004dff4d7210 */ /* 0x000fe200017fe4ff */
[----:B------:R-:W-:Y:S01]  /*55a0*/  STS.128 [R0.X16], R28 ;  /* 0x0000001c00007388 */ /* 0x000fe2000000cc00 */
[----:B------:R-:W-:-:S03]  /*55b0*/  IMAD.WIDE.U32 R2, R90, c[0x0][0x208], R2 ;  /* 0x000082005a027a25 */ /* 0x000fc600078e0002 */
[----:B------:R-:W-:Y:S02]  /*55c0*/  STS.128 [R0.X16+0x10], R36 ;  /* 0x0000102400007388 */ /* 0x000fe4000000cc00 */
[----:B------:R-:W-:Y:S02]  /*55d0*/  IADD3 R3, R3, R17, RZ ;  /* 0x0000001103037210 */ /* 0x000fe40007ffe0ff */
[----:B------:R-:W-:Y:S01]  /*55e0*/  STS.128 [R0.X16+0x20], R32 ;  /* 0x0000202000007388 */ /* 0x000fe2000000cc00 */
[----:B------:R-:W-:-:S03]  /*55f0*/  LEA R16, P0, R2, c[0x0][0x258], 0x2 ;  /* 0x0000960002107a11 */ /* 0x000fc600078010ff */
[----:B------:R-:W-:Y:S01]  /*5600*/  STS.128 [R0.X16+0x30], R24 ;  /* 0x0000301800007388 */ /* 0x000fe2000000cc00 */
[----:B------:R-:W-:-:S06]  /*5610*/  NOP ;  /* 0x0000000000007918 */ /* 0x000fcc0000000000 */
[----:B------:R-:W0:Y:S01]  /*5620*/  LDS.128 R4, [R18.X16] ;  /* 0x0000000012047984 */ /* 0x000e22000000cc00 */
[----:B------:R-:W-:Y:S02]  /*5630*/  LEA.HI.X R17, R2, c[0x0][0x25c], R3, 0x2, P0 ;  /* 0x0000970002117a11 */ /* 0x000fe400000f1403 */
[----:B------:R-:W-:Y:S01]  /*5640*/  ISETP.GE.AND P0, PT, R82, c[0x0][0x174], PT ;  /* 0x00005d0052007a0c */ /* 0x000fe20003f06270 */
[----:B------:R-:W1:Y:S02]  /*5650*/  LDS.128 R8, [R18.X16+0x200] ;  /* 0x0002000012087984 */ /* 0x000e64000000cc00 */
[----:B------:R-:W-:Y:S02]  /*5660*/  IMAD.WIDE R2, R80, 0x10, R16 ;  /* 0x0000001050027825 */ /* 0x000fe400078e0210 */
        /* <DEDUP_REMOVED lines=8> */
.L_x_1095:
[----:B------:R-:W-:Y:S05]  /*56f0*/  EXIT ;  /* 0x000000000000794d */ /* 0x000fea0003800000 */
.L_x_1097:
        /* <DEDUP_REMOVED lines=16> */
.L_x_5344:


//--------------------- .text._Z25selective_scan_fwd_kernelI32Selective_Scan_fwd_kernel_traitsILi64ELi16ELi1ELb1ELb0ELb0ELb1EfN3c107complexIfEEEEv13SSMParamsBase --------------------------
	.section	.text._Z25selective_scan_fwd_kernelI32Selective_Scan_fwd_kernel_traitsILi64ELi16ELi1ELb1ELb0ELb0ELb1EfN3c107complexIfEEEEv13SSMParamsBase,"ax",@progbits
	.sectioninfo	@"SHI_REGISTERS=126"
	.align	128
        .global         _Z25selective_scan_fwd_kernelI32Selective_Scan_fwd_kernel_traitsILi64ELi16ELi1ELb1ELb0ELb0ELb1EfN3c107complexIfEEEEv13SSMParamsBase
        .type           _Z25selective_scan_fwd_kernelI32Selective_Scan_fwd_kernel_traitsILi64ELi16ELi1ELb1ELb0ELb0ELb1EfN3c107complexIfEEEEv13SSMParamsBase,@function
        .size           _Z25selective_scan_fwd_kernelI32Selective_Scan_fwd_kernel_traitsILi64ELi16ELi1ELb1ELb0ELb0ELb1EfN3c107complexIfEEEEv13SSMParamsBase,(.L_x_5345 - _Z25selective_scan_fwd_kernelI32Selective_Scan_fwd_kernel_traitsILi64ELi16ELi1ELb1ELb0ELb0ELb1EfN3c107complexIfEEEEv13SSMParamsBase)
        .other          _Z25selective_scan_fwd_kernelI32Selective_Scan_fwd_kernel_traitsILi64ELi16ELi1ELb1ELb0ELb0ELb1EfN3c107complexIfEEEEv13SSMParamsBase,@"STO_CUDA_ENTRY STV_DEFAULT"
_Z25selective_scan_fwd_kernelI32Selective_Scan_fwd_kernel_traitsILi64ELi16ELi1ELb1ELb0ELb0ELb1EfN3c107complexIfEEEEv13SSMParamsBase:
.text._Z25selective_scan_fwd_kernelI32Selective_Scan_fwd_kernel_traitsILi64ELi16ELi1ELb1ELb0ELb0ELb1EfN3c107complexIfEEEEv13SSMParamsBase:
        /* <DEDUP_REMOVED lines=50> */
.L_x_1138:
        /* <DEDUP_REMOVED lines=85> */
.L_x_1099:
[----:B--234-:R-:W-:Y:S05]  /*0870*/  BSYNC B0 ;  /* 0x0000000000007941 */ /* 0x01cfea0003800000 */
.L_x_1098:
        /* <DEDUP_REMOVED lines=35> */
.L_x_1101:
[----:B------:R-:W-:Y:S05]  /*0ab0*/  BSYNC B0 ;  /* 0x0000000000007941 */ /* 0x000fea0003800000 */
.L_x_1100:
        /* <DEDUP_REMOVED lines=37> */
.L_x_1103:
[----:B------:R-:W-:Y:S05]  /*0d10*/  BSYNC B0 ;  /* 0x0000000000007941 */ /* 0x000fea0003800000 */
.L_x_1102:
        /* <DEDUP_REMOVED lines=35> */
.L_x_1105:
[----:B------:R-:W-:Y:S05]  /*0f50*/  BSYNC B0 ;  /* 0x0000000000007941 */ /* 0x000fea0003800000 */
.L_x_1104:
        /* <DEDUP_REMOVED lines=37> */
.L_x_1107:
[----:B------:R-:W-:Y:S05]  /*11b0*/  BSYNC B0 ;  /* 0x0000000000007941 */ /* 0x000fea0003800000 */
.L_x_1106:
        /* <DEDUP_REMOVED lines=35> */
.L_x_1109:
[----:B------:R-:W-:Y:S05]  /*13f0*/  BSYNC B0 ;  /* 0x0000000000007941 */ /* 0x000fea0003800000 */
.L_x_1108:
        /* <DEDUP_REMOVED lines=37> */
.L_x_1111:
[----:B------:R-:W-:Y:S05]  /*1650*/  BSYNC B0 ;  /* 0x0000000000007941 */ /* 0x000fea0003800000 */
.L_x_1110:
        /* <DEDUP_REMOVED lines=35> */
.L_x_1113:
[----:B------:R-:W-:Y:S05]  /*1890*/  BSYNC B0 ;  /* 0x0000000000007941 */ /* 0x000fea0003800000 */
.L_x_1112:
        /* <DEDUP_REMOVED lines=37> */
.L_x_1115:
[----:B------:R-:W-:Y:S05]  /*1af0*/  BSYNC B0 ;  /* 0x0000000000007941 */ /* 0x000fea0003800000 */
.L_x_1114:
        /* <DEDUP_REMOVED lines=38> */
.L_x_1117:
[----:B------:R-:W-:Y:S05]  /*1d60*/  BSYNC B0 ;  /* 0x0000000000007941 */ /* 0x000fea0003800000 */
.L_x_1116:
        /* <DEDUP_REMOVED lines=50> */
.L_x_1119:
[----:B------:R-:W-:Y:S05]  /*2090*/  BSYNC B0 ;  /* 0x0000000000007941 */ /* 0x000fea0003800000 */
.L_x_1118:
        /* <DEDUP_REMOVED lines=34> */
.L_x_1121:
[----:B------:R-:W-:Y:S05]  /*22c0*/  BSYNC B0 ;  /* 0x0000000000007941 */ /* 0x000fea0003800000 */
.L_x_1120:
        /* <DEDUP_REMOVED lines=33> */
.L_x_1123:
[----:B------:R-:W-:Y:S05]  /*24e0*/  BSYNC B0 ;  /* 0x0000000000007941 */ /* 0x000fea0003800000 */
.L_x_1122:
        /* <DEDUP_REMOVED lines=33> */
.L_x_1125:
[----:B------:R-:W-:Y:S05]  /*2700*/  BSYNC B0 ;  /* 0x0000000000007941 */ /* 0x000fea0003800000 */
.L_x_1124:
        /* <DEDUP_REMOVED lines=33> */
.L_x_1127:
[----:B------:R-:W-:Y:S05]  /*2920*/  BSYNC B0 ;  /* 0x0000000000007941 */ /* 0x000fea0003800000 */
.L_x_1126:
        /* <DEDUP_REMOVED lines=33> */
.L_x_1129:
[----:B------:R-:W-:Y:S05]  /*2b40*/  BSYNC B0 ;  /* 0x0000000000007941 */ /* 0x000fea0003800000 */
.L_x_1128:
        /* <DEDUP_REMOVED lines=21> */
.L_x_1136:
        /* <DEDUP_REMOVED lines=445> */
.L_x_1132:
        /* <DEDUP_REMOVED lines=16> */
.L_x_1133:
[----:B------:R-:W-:Y:S05]  /*4970*/  BSYNC B0 ;  /* 0x0000000000007941 */ /* 0x000fea0003800000 */
.L_x_1131:
        /* <DEDUP_REMOVED lines=122> */
.L_x_1135:
[----:B------:R-:W-:Y:S05]  /*5120*/  BSYNC B0 ;  /* 0x0000000000007941 */ /* 0x000fea0003800000 */
.L_x_1134:
        /* <DEDUP_REMOVED lines=53> */
.L_x_1130:
[----:B------:R-:W-:Y:S01]  /*5480*/  BAR.SYNC.DEFER_BLOCKING 0x0 ;  /* 0x0000000000007b1d */ /* 0x000fe20000010000 */
[----:B------:R-:W-:Y:S01]  /*5490*/  SHF.L.U32 R0, R84, 0x2, RZ ;  /* 0x0000000254007819 */ /* 0x000fe200000006ff */
[C---:B------:R-:W-:Y:S01]  /*54a0*/  IMAD R3, R85.reuse, c[0x0][0x200], RZ ;  /* 0x0000800055037a24 */ /* 0x040fe200078e02ff */
[----:B------:R-:W-:Y:S01]  /*54b0*/  SHF.L.U32 R2, R82, 0xa, RZ ;  /* 0x0000000a52027819 */ /* 0x000fe200000006ff */
[----:B------:R-:W-:Y:S01]  /*54c0*/  IMAD R41, R85, c[0x0][0x1f0], RZ ;  /* 0x00007c0055297a24 */ /* 0x000fe200078e02ff */
[----:B------:R-:W-:Y:S01]  /*54d0*/  LOP3.LUT R0, R0, 0xffffff80, RZ, 0xc0, !PT ;  /* 0xffffff8000007812 */ /* 0x000fe200078ec0ff */
[C---:B------:R-:W-:Y:S01]  /*54e0*/  IMAD R21, R86.reuse, c[0x0][0x204], R3 ;  /* 0x0000810056157a24 */ /* 0x040fe200078e0203 */
[--C-:B------:R-:W-:Y:S01]  /*54f0*/  SHF.R.S32.HI R3, RZ, 0x1f, R2.reuse ;  /* 0x0000001fff037819 */ /* 0x100fe20000011402 */
[----:B------:R-:W-:Y:S01]  /*5500*/  IMAD R43, R86, c[0x0][0x1f4], R41 ;  /* 0x00007d00562b7a24 */ /* 0x000fe200078e0229 */
[----:B------:R-:W-:Y:S01]  /*5510*/  LEA R20, R83, R0, 0x2 ;  /* 0x0000000053147211 */ /* 0x000fe200078e10ff */
[----:B------:R-:W-:Y:S01]  /*5520*/  IMAD R45, R89, c[0x0][0x1f8], RZ ;  /* 0x00007e00592d7a24 */ /* 0x000fe200078e02ff */
        /* <DEDUP_REMOVED lines=64> */
[----:B---3--:R-:W-:Y:S02]  /*5930*/  FMUL.FTZ R49, R4, -1.4426950216293334961 ;  /* 0xbfb8aa3b04317820 */ /* 0x008fe40000410000 */
[----:B------:R-:W-:Y:S01]  /*5940*/  FMUL.FTZ R50, R5, -1.4426950216293334961 ;  /* 0xbfb8aa3b05327820 */ /* 0x000fe20000410000 */
[----:B------:R-:W2:Y:S01]  /*5950*/  MUFU.EX2 R23, R23 ;  /* 0x0000001700177308 */ /* 0x000ea20000000800 */
[----:B0-----:R-:W-:Y:S02]  /*5960*/  FADD.FTZ R21, R21, 1 ;  /* 0x3f80000015157421 */ /* 0x001fe40000010000 */
[----:B------:R-:W-:Y:S02]  /*5970*/  FMUL.FTZ R43, R14, -1.4426950216293334961 ;  /* 0xbfb8aa3b0e2b7820 */ /* 0x000fe40000410000 */
[----:B------:R-:W-:-:S02]  /*5980*/  FMUL.FTZ R51, R6, -1.4426950216293334961 ;  /* 0xbfb8aa3b06337820 */ /* 0x000fc40000410000 */
[----:B------:R-:W-:Y:S01]  /*5990*/  FMUL.FTZ R40, R19, -1.4426950216293334961 ;  /* 0xbfb8aa3b13287820 */ /* 0x000fe20000410000 */
[----:B------:R-:W0:Y:S01]  /*59a0*/  MUFU.EX2 R41, R41 ;  /* 0x0000002900297308 */ /* 0x000e220000000800 */
[----:B-1----:R-:W-:Y:S02]  /*59b0*/  FADD.FTZ R22, R22, 1 ;  /* 0x3f80000016167421 */ /* 0x002fe40000010000 */
[----:B------:R-:W-:Y:S02]  /*59c0*/  FMUL.FTZ R44, R15, -1.4426950216293334961 ;  /* 0xbfb8aa3b0f2c7820 */ /* 0x000fe40000410000 */
[----:B------:R-:W-:-:S03]  /*59d0*/  FMUL.FTZ R52, R7, -1.4426950216293334961 ;  /* 0xbfb8aa3b07347820 */ /* 0x000fc60000410000 */
        /* <DEDUP_REMOVED lines=14> */
[----:B------:R-:W2:Y:S01]  /*5ac0*/  MUFU.RCP R21, R21 ;  /* 0x0000001500157308 */ /* 0x000ea20000001000 */
[----:B0-----:R-:W-:-:S07]  /*5ad0*/  FADD.FTZ R49, R49, 1 ;  /* 0x3f80000031317421 */ /* 0x001fce0000010000 */
[----:B------:R-:W0:Y:S01]  /*5ae0*/  MUFU.EX2 R43, R43 ;  /* 0x0000002b002b7308 */ /* 0x000e220000000800 */
[----:B-1----:R-:W-:-:S07]  /*5af0*/  FADD.FTZ R50, R50, 1 ;  /* 0x3f80000032327421 */ /* 0x002fce0000010000 */
[----:B------:R-:W1:Y:S01]  /*5b00*/  MUFU.EX2 R51, R51 ;  /* 0x0000003300337308 */ /* 0x000e620000000800 */
[----:B--2---:R-:W-:-:S04]  /*5b10*/  FMUL.FTZ R21, R16, R21 ;  /* 0x0000001510157220 */ /* 0x004fc80000410000 */
[----:B------:R-:W-:-:S03]  /*5b20*/  FMUL.FTZ R28, R21, R28 ;  /* 0x0000001c151c7220 */ /* 0x000fc60000410000 */
[----:B------:R-:W2:Y:S01]  /*5b30*/  MUFU.RCP R22, R22 ;  /* 0x0000001600167308 */ /* 0x000ea20000001000 */
[----:B0-----:R-:W-:-:S07]  /*5b40*/  FADD.FTZ R43, R43, 1 ;  /* 0x3f8000002b2b7421 */ /* 0x001fce0000010000 */
[----:B------:R-:W0:Y:S01]  /*5b50*/  MUFU.EX2 R40, R40 ;  /* 0x0000002800287308 */ /* 0x000e220000000800 */
[----:B-1----:R-:W-:-:S07]  /*5b60*/  FADD.FTZ R51, R51, 1 ;  /* 0x3f80000033337421 */ /* 0x002fce0000010000 */
[----:B------:R-:W1:Y:S01]  /*5b70*/  MUFU.EX2 R44, R44 ;  /* 0x0000002c002c7308 */ /* 0x000e620000000800 */
[----:B--2---:R-:W-:-:S04]  /*5b80*/  FMUL.FTZ R16, R17, R22 ;  /* 0x0000001611107220 */ /* 0x004fc80000410000 */
[----:B------:R-:W-:-:S03]  /*5b90*/  FMUL.FTZ R29, R16, R29 ;  /* 0x0000001d101d7220 */ /* 0x000fc60000410000 */
        /* <DEDUP_REMOVED lines=11> */
[----:B------:R-:W-:Y:S02]  /*5c50*/  FMUL.FTZ R36, R17, R36 ;  /* 0x0000002411247220 */ /* 0x000fe40000410000 */
[----:B------:R-:W-:Y:S01]  /*5c60*/  IMAD R17, R85, c[0x0][0x210], RZ ;  /* 0x0000840055117a24 */ /* 0x000fe200078e02ff */
[----:B------:R-:W1:Y:S01]  /*5c70*/  MUFU.RCP R47, R47 ;  /* 0x0000002f002f7308 */ /* 0x000e620000001000 */
[----:B--2---:R-:W-:Y:S02]  /*5c80*/  FMUL.FTZ R12, R13, R42 ;  /* 0x0000002a0d0c7220 */ /* 0x004fe40000410000 */
[----:B------:R-:W-:Y:S02]  /*5c90*/  IMAD R17, R86, c[0x0][0x214], R17 ;  /* 0x0000850056117a24 */ /* 0x000fe400078e0211 */
[----:B------:R-:W-:-:S03]  /*5ca0*/  FMUL.FTZ R37, R12, R37 ;  /* 0x000000250c257220 */ /* 0x000fc60000410000 */
[----:B------:R-:W2:Y:S01]  /*5cb0*/  MUFU.RCP R46, R46 ;  /* 0x0000002e002e7308 */ /* 0x000ea20000001000 */
[----:B0-----:R-:W-:Y:S01]  /*5cc0*/  FMUL.FTZ R12, R11, R48 ;  /* 0x000000300b0c7220 */ /* 0x001fe20000410000 */
[----:B------:R-:W-:Y:S01]  /*5cd0*/  IADD3 R3, R3, R17, RZ ;  /* 0x0000001103037210 */ /* 0x000fe20007ffe0ff */
[----:B------:R-:W-:Y:S02]  /*5ce0*/  IMAD R17, R89, c[0x0][0x218], RZ ;  /* 0x0000860059117a24 */ /* 0x000fe400078e02ff */
[----:B------:R-:W-:Y:S02]  /*5cf0*/  FMUL.FTZ R35, R12, R35 ;  /* 0x000000230c237220 */ /* 0x000fe40000410000 */
[----:B------:R-:W-:Y:S01]  /*5d00*/  IMAD R17, R90, c[0x0][0x21c], R17 ;  /* 0x000087005a117a24 */ /* 0x000fe200078e0211 */
[----:B------:R-:W0:Y:S01]  /*5d10*/  MUFU.RCP R45, R45 ;  /* 0x0000002d002d7308 */ /* 0x000e220000001000 */
[----:B-1----:R-:W-:Y:S02]  /*5d20*/  FMUL.FTZ R11, R10, R47 ;  /* 0x0000002f0a0b7220 */ /* 0x002fe40000410000 */
[----:B------:R-:W-:-:S04]  /*5d30*/  IMAD.WIDE.U32 R2, R90, c[0x0][0x218], R2 ;  /* 0x000086005a027a25 */ /* 0x000fc800078e0002 */
[----:B------:R-:W-:Y:S01]  /*5d40*/  FMUL.FTZ R34, R11, R34 ;  /* 0x000000220b227220 */ /* 0x000fe20000410000 */
[----:B------:R-:W1:Y:S01]  /*5d50*/  MUFU.RCP R49, R49 ;  /* 0x0000003100317308 */ /* 0x000e620000001000 */
[----:B--2---:R-:W-:Y:S01]  /*5d60*/  FMUL.FTZ R10, R9, R46 ;  /* 0x0000002e090a7220 */ /* 0x004fe20000410000 */
[----:B------:R-:W-:Y:S02]  /*5d70*/  IADD3 R3, R3, R17, RZ ;  /* 0x0000001103037210 */ /* 0x000fe40007ffe0ff */
[----:B------:R-:W-:Y:S01]  /*5d80*/  LEA R16, P0, R2, c[0x0][0x270], 0x2 ;  /* 0x00009c0002107a11 */ /* 0x000fe200078010ff */
[----:B------:R-:W-:-:S03]  /*5d90*/  FMUL.FTZ R33, R10, R33 ;  /* 0x000000210a217220 */ /* 0x000fc60000410000 */
[----:B------:R-:W2:Y:S01]  /*5da0*/  MUFU.RCP R50, R50 ;  /* 0x0000003200327308 */ /* 0x000ea20000001000 */
[----:B0-----:R-:W-:Y:S01]  /*5db0*/  FMUL.FTZ R9, R8, R45 ;  /* 0x0000002d08097220 */ /* 0x001fe20000410000 */
[----:B------:R-:W-:Y:S02]  /*5dc0*/  LEA.HI.X R17, R2, c[0x0][0x274], R3, 0x2, P0 ;  /* 0x00009d0002117a11 */ /* 0x000fe400000f1403 */
[----:B------:R-:W-:Y:S01]  /*5dd0*/  ISETP.GE.AND P0, PT, R82, c[0x0][0x174], PT ;  /* 0x00005d0052007a0c */ /* 0x000fe20003f06270 */
[----:B------:R-:W-:Y:S01]  /*5de0*/  FMUL.FTZ R32, R9, R32 ;  /* 0x0000002009207220 */ /* 0x000fe20000410000 */
[----:B------:R-:W-:Y:S01]  /*5df0*/  BAR.SYNC.DEFER_BLOCKING 0x0 ;  /* 0x0000000000007b1d */ /* 0x000fe20000010000 */
[----:B------:R-:W-:-:S04]  /*5e00*/  IMAD.WIDE R2, R80, 0x10, R16 ;  /* 0x0000001050027825 */ /* 0x000fc800078e0210 */
[----:B-1----:R-:W-:Y:S01]  /*5e10*/  FMUL.FTZ R9, R4, R49 ;  /* 0x0000003104097220 */ /* 0x002fe20000410000 */
[----:B------:R-:W0:Y:S03]  /*5e20*/  MUFU.RCP R43, R43 ;  /* 0x0000002b002b7308 */ /* 0x000e260000001000 */
[----:B------:R-:W-:Y:S02]  /*5e30*/  FMUL.FTZ R24, R9, R24 ;  /* 0x0000001809187220 */ /* 0x000fe40000410000 */
[----:B--2---:R-:W-:-:S03]  /*5e40*/  FMUL.FTZ R4, R5, R50 ;  /* 0x0000003205047220 */ /* 0x004fc60000410000 */
[----:B------:R-:W1:Y:S01]  /*5e50*/  MUFU.RCP R51, R51 ;  /* 0x0000003300337308 */ /* 0x000e620000001000 */
[----:B------:R-:W-:-:S07]  /*5e60*/  FMUL.FTZ R25, R4, R25 ;  /* 0x0000001904197220 */ /* 0x000fce0000410000 */
[----:B------:R-:W2:Y:S01]  /*5e70*/  MUFU.RCP R40, R40 ;  /* 0x0000002800287308 */ /* 0x000ea20000001000 */
[----:B0-----:R-:W-:Y:S01]  /*5e80*/  FMUL.FTZ R13, R14, R43 ;  /* 0x0000002b0e0d7220 */ /* 0x001fe20000410000 */
[----:B------:R-:W-:Y:S03]  /*5e90*/  STS.128 [R20.X16+0x20], R32 ;  /* 0x0000202014007388 */ /* 0x000fe6000000cc00 */
[----:B------:R-:W-:-:S03]  /*5ea0*/  FMUL.FTZ R38, R13, R38 ;  /* 0x000000260d267220 */ /* 0x000fc60000410000 */
[----:B------:R-:W0:Y:S01]  /*5eb0*/  MUFU.RCP R44, R44 ;  /* 0x0000002c002c7308 */ /* 0x000e220000001000 */
[----:B-1----:R-:W-:-:S04]  /*5ec0*/  FMUL.FTZ R5, R6, R51 ;  /* 0x0000003306057220 */ /* 0x002fc80000410000 */
[----:B------:R-:W-:-:S03]  /*5ed0*/  FMUL.FTZ R26, R5, R26 ;  /* 0x0000001a051a7220 */ /* 0x000fc60000410000 */
[----:B------:R-:W1:Y:S01]  /*5ee0*/  MUFU.RCP R52, R52 ;  /* 0x0000003400347308 */ /* 0x000e620000001000 */
[----:B--2---:R-:W-:-:S04]  /*5ef0*/  FMUL.FTZ R18, R19, R40 ;  /* 0x0000002813127220 */ /* 0x004fc80000410000 */
[----:B------:R-:W-:Y:S02]  /*5f00*/  FMUL.FTZ R31, R18, R31 ;  /* 0x0000001f121f7220 */ /* 0x000fe40000410000 */
[----:B0-----:R-:W-:-:S03]  /*5f10*/  FMUL.FTZ R14, R15, R44 ;  /* 0x0000002c0f0e7220 */ /* 0x001fc60000410000 */
[----:B------:R-:W-:Y:S01]  /*5f20*/  STS.128 [R20.X16], R28 ;  /* 0x0000001c14007388 */ /* 0x000fe2000000cc00 */
[----:B------:R-:W-:Y:S02]  /*5f30*/  FMUL.FTZ R39, R14, R39 ;  /* 0x000000270e277220 */ /* 0x000fe40000410000 */
[----:B-1----:R-:W-:-:S03]  /*5f40*/  FMUL.FTZ R6, R7, R52 ;  /* 0x0000003407067220 */ /* 0x002fc60000410000 */
[----:B------:R-:W-:Y:S01]  /*5f50*/  STS.128 [R20.X16+0x10], R36 ;  /* 0x0000102414007388 */ /* 0x000fe2000000cc00 */
        /* <DEDUP_REMOVED lines=13> */
.L_x_1137:
[----:B------:R-:W-:Y:S05]  /*6030*/  EXIT ;  /* 0x000000000000794d */ /* 0x000fea0003800000 */
.L_x_1139:
        /* <DEDUP_REMOVED lines=12> */
.L_x_5345:


//--------------------- .text._Z25selective_scan_fwd_kernelI32Selective_Scan_fwd_kernel_traitsILi64ELi16ELi1ELb1ELb0ELb1ELb0EfN3c107complexIfEEEEv13SSMParamsBase --------------------------
	.section	.text._Z25selective_scan_fwd_kernelI32Selective_Scan_fwd_kernel_traitsILi64ELi16ELi1ELb1ELb0ELb1ELb0EfN3c107complexIfEEEEv13SSMParamsBase,"ax",@progbits
	.sectioninfo	@"SHI_REGISTERS=161"
	.align	128
        .global         _Z25selective_scan_fwd_kernelI32Selective_Scan_fwd_kernel_traitsILi64ELi16ELi1ELb1ELb0ELb1ELb0EfN3c107complexIfEEEEv13SSMParamsBase
        .type           _Z25selective_scan_fwd_kernelI32Selective_Scan_fwd_kernel_traitsILi64ELi16ELi1ELb1ELb0ELb1ELb0EfN3c107complexIfEEEEv13SSMParamsBase,@function
        .size           _Z25selective_scan_fwd_kernelI32Selective_Scan_fwd_kernel_traitsILi64ELi16ELi1ELb1ELb0ELb1ELb0EfN3c107complexIfEEEEv13SSMParamsBase,(.L_x_5346 - _Z25selective_scan_fwd_kernelI32Selective_Scan_fwd_kernel_traitsILi64ELi16ELi1ELb1ELb0ELb1ELb0EfN3c107complexIfEEEEv13SSMParamsBase)
        .other          _Z25selective_scan_fwd_kernelI32Selective_Scan_fwd_kernel_traitsILi64ELi16ELi1ELb1ELb0ELb1ELb0EfN3c107complexIfEEEEv13SSMParamsBase,@"STO_CUDA_ENTRY STV_DEFAULT"
_Z25selective_scan_fwd_kernelI32Selective_Scan_fwd_kernel_traitsILi64ELi16ELi1ELb1ELb0ELb1ELb0EfN3c107complexIfEEEEv13SSMParamsBase:
.text._Z25selective_scan_fwd_kernelI32Selective_Scan_fwd_kernel_traitsILi64ELi16ELi1ELb1ELb0ELb1ELb0EfN3c107complexIfEEEEv13SSMParamsBase:
        /* <DEDUP_REMOVED lines=82> */
.L_x_1180:
        /* <DEDUP_REMOVED lines=83> */
.L_x_1141:
[----:B--234-:R-:W-:Y:S05]  /*0a50*/  BSYNC B0 ;  /* 0x0000000000007941 */ /* 0x01cfea0003800000 */
.L_x_1140:
        /* <DEDUP_REMOVED lines=35> */
.L_x_1143:
[----:B------:R-:W-:Y:S05]  /*0c90*/  BSYNC B0 ;  /* 0x0000000000007941 */ /* 0x000fea0003800000 */
.L_x_1142:
        /* <DEDUP_REMOVED lines=37> */
.L_x_1145:
[----:B------:R-:W-:Y:S05]  /*0ef0*/  BSYNC B0 ;  /* 0x0000000000007941 */ /* 0x000fea0003800000 */
.L_x_1144:
        /* <DEDUP_REMOVED lines=35> */
.L_x_1147:
[----:B------:R-:W-:Y:S05]  /*1130*/  BSYNC B0 ;  /* 0x0000000000007941 */ /* 0x000fea0003800000 */
.L_x_1146:
        /* <DEDUP_REMOVED lines=37> */
.L_x_1149:
[----:B------:R-:W-:Y:S05]  /*1390*/  BSYNC B0 ;  /* 0x0000000000007941 */ /* 0x000fea0003800000 */
.L_x_1148:
        /* <DEDUP_REMOVED lines=35> */
.L_x_1151:
[----:B------:R-:W-:Y:S05]  /*15d0*/  BSYNC B0 ;  /* 0x0000000000007941 */ /* 0x000fea0003800000 */
.L_x_1150:
        /* <DEDUP_REMOVED lines=37> */
.L_x_1153:
[----:B------:R-:W-:Y:S05]  /*1830*/  BSYNC B0 ;  /* 0x0000000000007941 */ /* 0x000fea0003800000 */
.L_x_1152:
        /* <DEDUP_REMOVED lines=35> */
.L_x_1155:
[----:B------:R-:W-:Y:S05]  /*1a70*/  BSYNC B0 ;  /* 0x0000000000007941 */ /* 0x000fea0003800000 */
.L_x_1154:
        /* <DEDUP_REMOVED lines=37> */
.L_x_1157:
[----:B------:R-:W-:Y:S05]  /*1cd0*/  BSYNC B0 ;  /* 0x0000000000007941 */ /* 0x000fea0003800000 */
.L_x_1156:
        /* <DEDUP_REMOVED lines=38> */
.L_x_1159:
[----:B------:R-:W-:Y:S05]  /*1f40*/  BSYNC B0 ;  /* 0x0000000000007941 */ /* 0x000fea0003800000 */
.L_x_1158:
        /* <DEDUP_REMOVED lines=50> */
.L_x_1161:
[----:B------:R-:W-:Y:S05]  /*2270*/  BSYNC B0 ;  /* 0x0000000000007941 */ /* 0x000fea0003800000 */
.L_x_1160:
        /* <DEDUP_REMOVED lines=34> */
.L_x_1163:
[----:B------:R-:W-:Y:S05]  /*24a0*/  BSYNC B0 ;  /* 0x0000000000007941 */ /* 0x000fea0003800000 */
.L_x_1162:
        /* <DEDUP_REMOVED lines=33> */
.L_x_1165:
[----:B------:R-:W-:Y:S05]  /*26c0*/  BSYNC B0 ;  /* 0x0000000000007941 */ /* 0x000fea0003800000 */
.L_x_1164:
        /* <DEDUP_REMOVED lines=33> */
.L_x_1167:
[----:B------:R-:W-:Y:S05]  /*28e0*/  BSYNC B0 ;  /* 0x0000000000007941 */ /* 0x000fea0003800000 */
.L_x_1166:
        /* <DEDUP_REMOVED lines=33> */
.L_x_1169:
[----:B------:R-:W-:Y:S05]  /*2b00*/  BSYNC B0 ;  /* 0x0000000000007941 */ /* 0x000fea0003800000 */
.L_x_1168:
        /* <DEDUP_REMOVED lines=33> */
.L_x_1171:
[----:B------:R-:W-:Y:S05]  /*2d20*/  BSYNC B0 ;  /* 0x0000000000007941 */ /* 0x000fea0003800000 */
.L_x_1170:
        /* <DEDUP_REMOVED lines=21> */
.L_x_1178:
        /* <DEDUP_REMOVED lines=48> */
[----:B------:R-:W-:Y:S02]  /*3180*/  FMUL.FTZ R121, R60, R74 ;  /* 0x0000004a3c797220 */ /* 0x000fe40000410000 */
[----:B------:R-:W-:-:S02]  /*3190*/  FMUL.FTZ R98, R53, R69 ;  /* 0x0000004535627220 */ /* 0x000fc40000410000 */
[----:B------:R-:W-:Y:S01]  /*31a0*/  FMUL.FTZ R119, R60, R75 ;  /* 0x0000004b3c777220 */ /* 0x000fe20000410000 */
[----:B------:R-:W-:Y:S01]  /*31b0*/  MUFU.SIN R130, R54 ;  /* 0x0000003600827308 */ /* 0x000fe20000000400 */
[----:B0-----:R-:W-:Y:S02]  /*31c0*/  FMUL.RZ R57, R52, 0.15915493667125701904 ;  /* 0x3e22f98334397820 */ /* 0x001fe4000040c000 */
[----:B------:R-:W-:Y:S02]  /*31d0*/  FMUL.FTZ R52, R53, R74 ;  /* 0x0000004a35347220 */ /* 0x000fe40000410000 */
[----:B------:R-:W-:Y:S02]  /*31e0*/  FMUL.RZ R145, R98, 0.15915493667125701904 ;  /* 0x3e22f98362917820 */ /* 0x000fe4000040c000 */
[C---:B------:R-:W-:Y:S01]  /*31f0*/  FMUL.FTZ R67, R60.reuse, R72 ;  /* 0x000000483c437220 */ /* 0x040fe20000410000 */
[----:B------:R0:W-:Y:S01]  /*3200*/  MUFU.COS R144, R54 ;  /* 0x0000003600907308 */ /* 0x0001e20000000000 */
[----:B------:R-:W-:-:S02]  /*3210*/  FMUL.FTZ R65, R60, R73 ;  /* 0x000000493c417220 */ /* 0x000fc40000410000 */
[----:B------:R-:W-:-:S05]  /*3220*/  FMUL.FTZ R63, R60, R70 ;  /* 0x000000463c3f7220 */ /* 0x000fca0000410000 */
        /* <DEDUP_REMOVED lines=18> */
[----:B------:R-:W-:-:S04]  /*3350*/  FMUL.FTZ R52, R53, R71 ;  /* 0x0000004735347220 */ /* 0x000fc80000410000 */
[----:B------:R-:W-:Y:S01]  /*3360*/  FMUL.RZ R59, R52, 0.15915493667125701904 ;  /* 0x3e22f983343b7820 */ /* 0x000fe2000040c000 */
[----:B------:R0:W-:Y:S01]  /*3370*/  MUFU.COS R62, R57 ;  /* 0x00000039003e7308 */ /* 0x0001e20000000000 */
[----:B------:R-:W-:-:S07]  /*3380*/  FMUL.FTZ R52, R60, R71 ;  /* 0x000000473c347220 */ /* 0x000fce0000410000 */
[----:B------:R-:W1:Y:S01]  /*3390*/  MUFU.EX2 R146, R146 ;  /* 0x0000009200927308 */ /* 0x000e620000000800 */
[----:B0-----:R-:W-:-:S04]  /*33a0*/  SHF.L.U32 R57, R92, 0x3, RZ ;  /* 0x000000035c397819 */ /* 0x001fc800000006ff */
[----:B------:R-:W-:-:S03]  /*33b0*/  LOP3.LUT R57, R57, 0xffffff00, RZ, 0xc0, !PT ;  /* 0xffffff0039397812 */ /* 0x000fc600078ec0ff */
[----:B------:R-:W-:Y:S08]  /*33c0*/  MUFU.SIN R137, R59 ;  /* 0x0000003b00897308 */ /* 0x000ff00000000400 */
[----:B------:R0:W-:Y:S01]  /*33d0*/  MUFU.COS R61, R59 ;  /* 0x0000003b003d7308 */ /* 0x0001e20000000000 */
[----:B-1----:R-:W-:-:S07]  /*33e0*/  FMUL.FTZ R133, R146, R133 ;  /* 0x0000008592857220 */ /* 0x002fce0000410000 */
[----:B------:R-:W1:Y:S01]  /*33f0*/  MUFU.COS R135, R58 ;  /* 0x0000003a00877308 */ /* 0x000e620000000000 */
[----:B0-----:R-:W-:Y:S02]  /*3400*/  IMAD R59, R56, c[0x0][0x1a0], RZ ;  /* 0x00006800383b7a24 */ /* 0x001fe400078e02ff */
[----:B------:R-:W-:Y:S02]  /*3410*/  FMUL.FTZ R56, R60, R68 ;  /* 0x000000443c387220 */ /* 0x000fe40000410000 */
[----:B------:R-:W-:Y:S01]  /*3420*/  IMAD R141, R116, c[0x0][0x1a4], R59 ;  /* 0x00006900748d7a24 */ /* 0x000fe200078e023b */
[----:B------:R-:W-:Y:S02]  /*3430*/  IADD3 R59, R57, R90, RZ ;  /* 0x0000005a393b7210 */ /* 0x000fe40007ffe0ff */
[----:B------:R-:W0:Y:S02]  /*3440*/  MUFU.EX2 R129, R129 ;  /* 0x0000008100817308 */ /* 0x000e240000000800 */
[----:B------:R-:W-:-:S02]  /*3450*/  IADD3 R148, R59, 0x20, RZ ;  /* 0x000000203b947810 */ /* 0x000fc40007ffe0ff */
[CC--:B------:R-:W-:Y:S02]  /*3460*/  LEA.HI.SX32 R143, R59.reuse, R59.reuse, 0x1b ;  /* 0x0000003b3b8f7211 */ /* 0x0c0fe400078fdaff */
[----:B------:R-:W-:Y:S02]  /*3470*/  LEA.HI.SX32 R148, R148, R59, 0x1b ;  /* 0x0000003b94947211 */ /* 0x000fe400078fdaff */
[----:B------:R-:W2:Y:S01]  /*3480*/  MUFU.EX2 R131, R131 ;  /* 0x0000008300837308 */ /* 0x000ea20000000800 */
[C---:B------:R-:W-:Y:S01]  /*3490*/  IADD3 R150, R59.reuse, 0x40, RZ ;  /* 0x000000403b967810 */ /* 0x040fe20007ffe0ff */
[----:B---3--:R3:W-:Y:S01]  /*34a0*/  STS.128 [R143.X16], R20 ;  /* 0x000000148f007388 */ /* 0x0087e2000000cc00 */
[C---:B------:R-:W-:Y:S01]  /*34b0*/  IADD3 R152, R59.reuse, 0x60, RZ ;  /* 0x000000603b987810 */ /* 0x040fe20007ffe0ff */
[----:B-1----:R-:W-:Y:S01]  /*34c0*/  FMUL.FTZ R135, R146, R135 ;  /* 0x0000008792877220 */ /* 0x002fe20000410000 */
[C---:B------:R-:W-:Y:S01]  /*34d0*/  IADD3 R154, R59.reuse, 0x80, RZ ;  /* 0x000000803b9a7810 */ /* 0x040fe20007ffe0ff */
[----:B----4-:R1:W-:Y:S01]  /*34e0*/  STS.128 [R148.X16+0x200], R24 ;  /* 0x0002001894007388 */ /* 0x0103e2000000cc00 */
[----:B------:R-:W-:Y:S01]  /*34f0*/  IADD3 R156, R59, 0xa0, RZ ;  /* 0x000000a03b9c7810 */ /* 0x000fe20007ffe0ff */
[----:B------:R-:W4:Y:S01]  /*3500*/  MUFU.EX2 R125, R125 ;  /* 0x0000007d007d7308 */ /* 0x000f220000000800 */
[----:B------:R-:W-:Y:S01]  /*3510*/  LEA.HI.SX32 R150, R150, R59, 0x1b ;  /* 0x0000003b96967211 */ /* 0x000fe200078fdaff */
[----:B0-----:R-:W-:Y:S01]  /*3520*/  FMUL.FTZ R130, R129, R130 ;  /* 0x0000008281827220 */ /* 0x001fe20000410000 */
[----:B------:R-:W-:-:S02]  /*3530*/  IADD3 R158, R59, 0xc0, RZ ;  /* 0x000000c03b9e7810 */ /* 0x000fc40007ffe0ff */
[-C--:B------:R-:W-:Y:S01]  /*3540*/  LEA.HI.SX32 R152, R152, R59.reuse, 0x1b ;  /* 0x0000003b98987211 */ /* 0x080fe200078fdaff */
[----:B------:R-:W-:Y:S01]  /*3550*/  STS.128 [R150.X16+0x400], R28 ;  /* 0x0004001c96007388 */ /* 0x000fe2000000cc00 */
[-C--:B------:R-:W-:Y:S01]  /*3560*/  LEA.HI.SX32 R154, R154, R59.reuse, 0x1b ;  /* 0x0000003b9a9a7211 */ /* 0x080fe200078fdaff */
[----:B------:R-:W-:Y:S01]  /*3570*/  MUFU.SIN R118, R54 ;  /* 0x0000003600767308 */ /* 0x000fe20000000400 */
[----:B------:R-:W-:Y:S01]  /*3580*/  LEA.HI.SX32 R156, R156, R59, 0x1b ;  /* 0x0000003b9c9c7211 */ /* 0x000fe200078fdaff */
[----:B---3--:R-:W-:Y:S01]  /*3590*/  FMUL.FTZ R23, RZ, R133 ;  /* 0x00000085ff177220 */ /* 0x008fe20000410000 */
[----:B------:R-:W-:Y:S01]  /*35a0*/  IADD3 R20, R59, 0xe0, RZ ;  /* 0x000000e03b147810 */ /* 0x000fe20007ffe0ff */
[----:B------:R-:W-:Y:S01]  /*35b0*/  STS.128 [R152.X16+0x600], R32 ;  /* 0x0006002098007388 */ /* 0x000fe2000000cc00 */
[----:B------:R-:W-:Y:S01]  /*35c0*/  LEA.HI.SX32 R158, R158, R59, 0x1b ;  /* 0x0000003b9e9e7211 */ /* 0x000fe200078fdaff */
[----:B-1----:R-:W-:Y:S01]  /*35d0*/  FMUL.FTZ R24, R108, R133 ;  /* 0x000000856c187220 */ /* 0x002fe20000410000 */
[----:B------:R-:W-:Y:S01]  /*35e0*/  LEA.HI.SX32 R20, R20, R59, 0x1b ;  /* 0x0000003b14147211 */ /* 0x000fe200078fdaff */
[----:B------:R-:W-:Y:S01]  /*35f0*/  STS.128 [R154.X16+0x800], R36 ;  /* 0x000800249a007388 */ /* 0x000fe2000000cc00 */
[----:B------:R-:W-:Y:S01]  /*3600*/  FMUL.FTZ R21, R60, R2 ;  /* 0x000000023c157220 */ /* 0x000fe20000410000 */
[----:B------:R0:W-:Y:S01]  /*3610*/  MUFU.COS R58, R54 ;  /* 0x00000036003a7308 */ /* 0x0001e20000000000 */
[-C--:B------:R-:W-:Y:S01]  /*3620*/  FFMA.FTZ R25, RZ, R135.reuse, R24 ;  /* 0x00000087ff197223 */ /* 0x080fe20000010018 */
[----:B------:R-:W-:Y:S01]  /*3630*/  STS.128 [R156.X16+0xa00], R40 ;  /* 0x000a00289c007388 */ /* 0x000fe2000000cc00 */
[----:B------:R-:W-:-:S02]  /*3640*/  FFMA.FTZ R24, R108, R135, -R23 ;  /* 0x000000876c187223 */ /* 0x000fc40000010817 */
[----:B------:R-:W-:Y:S01]  /*3650*/  FADD.FTZ R25, RZ, R25 ;  /* 0x00000019ff197221 */ /* 0x000fe20000010000 */
[----:B------:R-:W-:Y:S01]  /*3660*/  STS.128 [R158.X16+0xc00], R44 ;  /* 0x000c002c9e007388 */ /* 0x000fe2000000cc00 */
[----:B------:R-:W-:Y:S01]  /*3670*/  FADD.FTZ R24, R109, R24 ;  /* 0x000000186d187221 */ /* 0x000fe20000010000 */
[----:B------:R-:W-:Y:S01]  /*3680*/  MUFU.SIN R134, R55 ;  /* 0x0000003700867308 */ /* 0x000fe20000000400 */
[----:B0-----:R-:W-:Y:S01]  /*3690*/  FMUL.FTZ R54, R53, R68 ;  /* 0x0000004435367220 */ /* 0x001fe20000410000 */
[----:B------:R0:W-:Y:S01]  /*36a0*/  STS.128 [R20.X16+0xe00], R48 ;  /* 0x000e003014007388 */ /* 0x0001e2000000cc00 */
[C---:B--2---:R-:W-:Y:S02]  /*36b0*/  FMUL.FTZ R140, R131.reuse, R140 ;  /* 0x0000008c838c7220 */ /* 0x044fe40000410000 */
[----:B------:R-:W-:Y:S02]  /*36c0*/  FMUL.FTZ R138, R131, R138 ;  /* 0x0000008a838a7220 */ /* 0x000fe40000410000 */
[----:B------:R-:W-:Y:S01]  /*36d0*/  FMUL.FTZ R131, R129, R144 ;  /* 0x0000009081837220 */ /* 0x000fe20000410000 */
[----:B------:R1:W-:Y:S01]  /*36e0*/  MUFU.COS R136, R55 ;  /* 0x0000003700887308 */ /* 0x0003e20000000000 */
[----:B------:R-:W-:-:S02]  /*36f0*/  FMUL.FTZ R26, R130, R24 ;  /* 0x00000018821a7220 */ /* 0x000fc40000410000 */
[----:B------:R-:W-:Y:S02]  /*3700*/  FMUL.RZ R99, R54, 0.15915493667125701904 ;  /* 0x3e22f98336637820 */ /* 0x000fe4000040c000 */
[----:B------:R-:W-:Y:S02]  /*3710*/  FFMA.FTZ R26, R131, R25, R26 ;  /* 0x00000019831a7223 */ /* 0x000fe4000001001a */
[----:B----4-:R-:W-:Y:S01]  /*3720*/  FMUL.FTZ R128, R125, R128 ;  /* 0x000000807d807220 */ /* 0x010fe20000410000 */
[----:B------:R-:W2:Y:S01]  /*3730*/  MUFU.EX2 R126, R126 ;  /* 0x0000007e007e7308 */ /* 0x000ea20000000800 */
[----:B-1----:R-:W-:-:S04]  /*3740*/  IMAD.WIDE.U32 R54, R97, c[0x0][0x198], RZ ;  /* 0x0000660061367a25 */ /* 0x002fc800078e00ff */
[----:B------:R-:W-:Y:S01]  /*3750*/  FADD.FTZ R26, RZ, R26 ;  /* 0x0000001aff1a7221 */ /* 0x000fe20000010000 */
[----:B------:R-:W-:Y:S01]  /*3760*/  IADD3 R55, R55, R139, RZ ;  /* 0x0000008b37377210 */ /* 0x000fe20007ffe0ff */
[----:B------:R-:W-:Y:S01]  /*3770*/  FMUL.FTZ R129, R125, R132 ;  /* 0x000000847d817220 */ /* 0x000fe20000410000 */
[----:B0-----:R0:W-:Y:S01]  /*3780*/  MUFU.EX2 R20, R21 ;  /* 0x0000001500147308 */ /* 0x0011e20000000800 */
[----:B------:R-:W-:Y:S02]  /*3790*/  FMUL.FTZ R22, R60, R3 ;  /* 0x000000033c167220 */ /* 0x000fe40000410000 */
[----:B------:R-:W-:-:S05]  /*37a0*/  IMAD.WIDE.U32 R54, R116, c[0x0][0x1a0], R54 ;  /* 0x0000680074367a25 */ /* 0x000fca00078e0036 */
[----:B------:R-:W1:Y:S01]  /*37b0*/  MUFU.EX2 R121, R121 ;  /* 0x0000007900797308 */ /* 0x000e620000000800 */
[----:B0-----:R-:W-:Y:S01]  /*37c0*/  FMUL.FTZ R21, R130, R25 ;  /* 0x0000001982157220 */ /* 0x001fe20000410000 */
[----:B------:R-:W-:Y:S01]  /*37d0*/  IADD3 R55, R55, R141, RZ ;  /* 0x0000008d37377210 */ /* 0x000fe20007ffe0ff */
[----:B--2---:R-:W-:Y:S01]  /*37e0*/  FMUL.FTZ R127, R126, R127 ;  /* 0x0000007f7e7f7220 */ /* 0x004fe20000410000 */
[----:B------:R-:W-:Y:S01]  /*37f0*/  LEA R98, P0, R54, c[0x0][0x228], 0x3 ;  /* 0x00008a0036627a11 */ /* 0x000fe200078018ff */
[----:B------:R-:W-:Y:S02]  /*3800*/  FFMA.FTZ R23, R131, R24, -R21 ;  /* 0x0000001883177223 */ /* 0x000fe40000010815 */
[----:B------:R-:W-:Y:S01]  /*3810*/  FMUL.FTZ R21, R53, R3 ;  /* 0x0000000335157220 */ /* 0x000fe20000410000 */
[----:B------:R-:W-:Y:S01]  /*3820*/  MUFU.SIN R142, R99 ;  /* 0x00000063008e7308 */ /* 0x000fe20000000400 */
[----:B------:R-:W-:Y:S02]  /*3830*/  FADD.FTZ R23, R110, R23 ;  /* 0x000000176e177221 */ /* 0x000fe40000010000 */
[----:B------:R-:W-:-:S02]  /*3840*/  FMUL.RZ R28, R21, 0.15915493667125701904 ;  /* 0x3e22f983151c7820 */ /* 0x000fc4000040c000 */
[CC--:B------:R-:W-:Y:S02]  /*3850*/  FMUL.FTZ R21, R128.reuse, R23.reuse ;  /* 0x0000001780157220 */ /* 0x0c0fe40000410000 */
[-C--:B------:R-:W-:Y:S01]  /*3860*/  FMUL.FTZ R24, R128, R26.reuse ;  /* 0x0000001a80187220 */ /* 0x080fe20000410000 */
[----:B------:R0:W-:Y:S01]  /*3870*/  MUFU.COS R139, R99 ;  /* 0x00000063008b7308 */ /* 0x0001e20000000000 */
[C---:B------:R-:W-:Y:S02]  /*3880*/  FFMA.FTZ R21, R129.reuse, R26, R21 ;  /* 0x0000001a81157223 */ /* 0x040fe40000010015 */
[----:B------:R-:W-:Y:S02]  /*3890*/  FFMA.FTZ R24, R129, R23, -R24 ;  /* 0x0000001781187223 */ /* 0x000fe40000010818 */
[----:B------:R-:W-:Y:S02]  /*38a0*/  FMUL.FTZ R126, R126, R123 ;  /* 0x0000007b7e7e7220 */ /* 0x000fe40000410000 */
[----:B------:R-:W-:Y:S01]  /*38b0*/  FADD.FTZ R25, RZ, R21 ;  /* 0x00000015ff197221 */ /* 0x000fe20000010000 */
[----:B------:R-:W2:Y:S01]  /*38c0*/  MUFU.EX2 R119, R119 ;  /* 0x0000007700777308 */ /* 0x000ea20000000800 */
[----:B------:R-:W-:Y:S01]  /*38d0*/  FADD.FTZ R24, R111, R24 ;  /* 0x000000186f187221 */ /* 0x000fe20000010000 */
[----:B0-----:R-:W-:Y:S01]  /*38e0*/  LEA.HI.X R99, R54, c[0x0][0x22c], R55, 0x3, P0 ;  /* 0x00008b0036637a11 */ /* 0x001fe200000f1c37 */
[----:B------:R-:W-:-:S05]  /*38f0*/  FMUL.FTZ R55, R53, R2 ;  /* 0x0000000235377220 */ /* 0x000fca0000410000 */
[----:B------:R-:W-:Y:S01]  /*3900*/  MUFU.SIN R149, R145 ;  /* 0x0000009100957308 */ /* 0x000fe20000000400 */
[----:B------:R-:W-:-:S07]  /*3910*/  FMUL.FTZ R23, R126, R25 ;  /* 0x000000197e177220 */ /* 0x000fce0000410000 */
[----:B------:R-:W-:Y:S01]  /*3920*/  MUFU.EX2 R67, R67 ;  /* 0x0000004300437308 */ /* 0x000fe20000000800 */
[----:B------:R-:W-:-:S07]  /*3930*/  FMUL.FTZ R26, R126, R24 ;  /* 0x000000187e1a7220 */ /* 0x000fce0000410000 */
[----:B------:R-:W-:Y:S01]  /*3940*/  MUFU.EX2 R65, R65 ;  /* 0x0000004100417308 */ /* 0x000fe20000000800 */
[----:B------:R-:W-:-:S07]  /*3950*/  FMUL.RZ R55, R55, 0.15915493667125701904 ;  /* 0x3e22f98337377820 */ /* 0x000fce000040c000 */
[----:B------:R-:W-:Y:S01]  /*3960*/  MUFU.EX2 R63, R63 ;  /* 0x0000003f003f7308 */ /* 0x000fe20000000800 */
[----:B------:R-:W-:-:S07]  /*3970*/  FMUL.FTZ R53, R53, R0 ;  /* 0x0000000035357220 */ /* 0x000fce0000410000 */
[----:B------:R-:W-:Y:S01]  /*3980*/  MUFU.EX2 R52, R52 ;  /* 0x0000003400347308 */ /* 0x000fe20000000800 */
[----:B------:R-:W-:-:S07]  /*3990*/  FMUL.FTZ R54, R60, R69 ;  /* 0x000000453c367220 */ /* 0x000fce0000410000 */
[----:B------:R-:W-:Y:S01]  /*39a0*/  MUFU.EX2 R56, R56 ;  /* 0x0000003800387308 */ /* 0x000fe20000000800 */
[C---:B------:R-:W-:Y:S01]  /*39b0*/  FFMA.FTZ R27, R127.reuse, R24, -R23 ;  /* 0x000000187f1b7223 */ /* 0x040fe20000010817 */
[C---:B------:R-:W-:Y:S01]  /*39c0*/  LEA R57, R90.reuse, R57, 0x3 ;  /* 0x000000395a397211 */ /* 0x040fe200078e18ff */
[----:B------:R-:W-:Y:S01]  /*39d0*/  FFMA.FTZ R26, R127, R25, R26 ;  /* 0x000000197f1a7223 */ /* 0x000fe2000001001a */
[----:B------:R-:W-:Y:S01]  /*39e0*/  ISETP.GE.AND P1, PT, R90, 0x10, PT ;  /* 0x000000105a00780c */ /* 0x000fe20003f26270 */
[----:B------:R-:W-:Y:S01]  /*39f0*/  FMUL.FTZ R60, R60, R0 ;  /* 0x000000003c3c7220 */ /* 0x000fe20000410000 */
[----:B------:R-:W-:Y:S01]  /*3a00*/  ISETP.NE.AND P2, PT, R90, 0x1f, PT ;  /* 0x0000001f5a00780c */ /* 0x000fe20003f45270 */
[----:B------:R-:W-:Y:S01]  /*3a10*/  FMUL.RZ R53, R53, 0.15915493667125701904 ;  /* 0x3e22f98335357820 */ /* 0x000fe2000040c000 */
[----:B------:R-:W-:Y:S01]  /*3a20*/  MUFU.COS R141, R145 ;  /* 0x00000091008d7308 */ /* 0x000fe20000000000 */
[----:B-1----:R-:W-:Y:S01]  /*3a30*/  FMUL.FTZ R124, R121, R124 ;  /* 0x0000007c797c7220 */ /* 0x002fe20000410000 */
[----:B------:R-:W-:-:S06]  /*3a40*/  NOP ;  /* 0x0000000000007918 */ /* 0x000fcc0000000000 */
[----:B------:R-:W-:Y:S01]  /*3a50*/  MUFU.SIN R147, R55 ;  /* 0x0000003700937308 */ /* 0x000fe20000000400 */
[----:B------:R-:W-:Y:S02]  /*3a60*/  FADD.FTZ R27, R100, R27 ;  /* 0x0000001b641b7221 */ /* 0x000fe40000010000 */
[----:B------:R-:W-:Y:S02]  /*3a70*/  FMUL.FTZ R125, R121, R66 ;  /* 0x00000042797d7220 */ /* 0x000fe40000410000 */
[C---:B--2---:R-:W-:Y:S02]  /*3a80*/  FMUL.FTZ R122, R119.reuse, R122 ;  /* 0x0000007a777a7220 */ /* 0x044fe40000410000 */
[----:B------:R-:W-:Y:S01]  /*3a90*/  FMUL.FTZ R123, R119, R64 ;  /* 0x00000040777b7220 */ /* 0x000fe20000410000 */
[----:B------:R-:W0:Y:S01]  /*3aa0*/  MUFU.COS R148, R55 ;  /* 0x0000003700947308 */ /* 0x000e220000000000 */
[----:B------:R-:W-:-:S07]  /*3ab0*/  FADD.FTZ R26, RZ, R26 ;  /* 0x0000001aff1a7221 */ /* 0x000fce0000010000 */
[----:B------:R-:W-:Y:S01]  /*3ac0*/  MUFU.EX2 R22, R22 ;  /* 0x0000001600167308 */ /* 0x000fe20000000800 */
[----:B------:R-:W-:-:S07]  /*3ad0*/  FMUL.FTZ R25, R124, R27 ;  /* 0x0000001b7c197220 */ /* 0x000fce0000410000 */
[----:B------:R-:W1:Y:S01]  /*3ae0*/  MUFU.COS R21, R28 ;  /* 0x0000001c00157308 */ /* 0x000e620000000000 */
[-C--:B------:R-:W-:Y:S01]  /*3af0*/  FMUL.FTZ R24, R124, R26.reuse ;  /* 0x0000001a7c187220 */ /* 0x080fe20000410000 */
[----:B------:R-:W-:Y:S01]  /*3b00*/  ISETP.GE.AND P0, PT, R90, 0x1, PT ;  /* 0x000000015a00780c */ /* 0x000fe20003f06270 */
[C---:B------:R-:W-:Y:S01]  /*3b10*/  FFMA.FTZ R25, R125.reuse, R26, R25 ;  /* 0x0000001a7d197223 */ /* 0x040fe20000010019 */
[----:B------:R-:W5:Y:S01]  /*3b20*/  LDG.E.64 R98, [R98.64] ;  /* 0x0000000462627981 */ /* 0x000f62000c1e1b00 */
[----:B------:R-:W-:Y:S02]  /*3b30*/  FFMA.FTZ R24, R125, R27, -R24 ;  /* 0x0000001b7d187223 */ /* 0x000fe40000010818 */
[----:B------:R-:W-:Y:S01]  /*3b40*/  FADD.FTZ R25, RZ, R25 ;  /* 0x00000019ff197221 */ /* 0x000fe20000010000 */
[----:B------:R-:W2:Y:S01]  /*3b50*/  MUFU.SIN R145, R28 ;  /* 0x0000001c00917308 */ /* 0x000ea20000000400 */
[----:B------:R-:W-:Y:S02]  /*3b60*/  FADD.FTZ R24, R101, R24 ;  /* 0x0000001865187221 */ /* 0x000fe40000010000 */
[----:B0-----:R-:W-:-:S02]  /*3b70*/  FMUL.FTZ R148, R20, R148 ;  /* 0x0000009414947220 */ /* 0x001fc40000410000 */
[----:B------:R-:W-:Y:S02]  /*3b80*/  FMUL.FTZ R147, R20, R147 ;  /* 0x0000009314937220 */ /* 0x000fe40000410000 */
[----:B------:R-:W-:Y:S01]  /*3b90*/  FMUL.FTZ R20, R122, R25 ;  /* 0x000000197a147220 */ /* 0x000fe20000410000 */
[----:B------:R-:W-:Y:S01]  /*3ba0*/  MUFU.EX2 R60, R60 ;  /* 0x0000003c003c7308 */ /* 0x000fe20000000800 */
[----:B-1----:R-:W-:Y:S02]  /*3bb0*/  FMUL.FTZ R146, R22, R21 ;  /* 0x0000001516927220 */ /* 0x002fe40000410000 */
[----:B------:R-:W-:Y:S02]  /*3bc0*/  FMUL.FTZ R21, R140, R133 ;  /* 0x000000858c157220 */ /* 0x000fe40000410000 */
[----:B------:R-:W-:Y:S02]  /*3bd0*/  FMUL.FTZ R120, R67, R120 ;  /* 0x0000007843787220 */ /* 0x000fe40000410000 */
[----:B------:R-:W-:Y:S01]  /*3be0*/  FFMA.FTZ R21, R138, R135, R21 ;  /* 0x000000878a157223 */ /* 0x000fe20000010015 */
[----:B------:R-:W0:Y:S01]  /*3bf0*/  MUFU.COS R23, R53 ;  /* 0x0000003500177308 */ /* 0x000e220000000000 */
[----:B--2---:R-:W-:-:S02]  /*3c00*/  FMUL.FTZ R145, R22, R145 ;  /* 0x0000009116917220 */ /* 0x004fc40000410000 */
[----:B------:R-:W-:Y:S02]  /*3c10*/  FMUL.FTZ R22, R122, R24 ;  /* 0x000000187a167220 */ /* 0x000fe40000410000 */
[----:B------:R-:W-:Y:S02]  /*3c20*/  FMUL.FTZ R121, R67, R62 ;  /* 0x0000003e43797220 */ /* 0x000fe40000410000 */
[----:B------:R-:W-:Y:S01]  /*3c30*/  FFMA.FTZ R22, R123, R25, R22 ;  /* 0x000000197b167223 */ /* 0x000fe20000010016 */
[----:B------:R-:W1:Y:S01]  /*3c40*/  MUFU.EX2 R54, R54 ;  /* 0x0000003600367308 */ /* 0x000e620000000800 */
[----:B------:R-:W-:Y:S02]  /*3c50*/  FMUL.FTZ R118, R65, R118 ;  /* 0x0000007641767220 */ /* 0x000fe40000410000 */
[----:B------:R-:W-:Y:S02]  /*3c60*/  FADD.FTZ R25, RZ, R22 ;  /* 0x00000016ff197221 */ /* 0x000fe40000010000 */
[----:B------:R-:W-:-:S02]  /*3c70*/  FMUL.FTZ R22, R130, R21 ;  /* 0x0000001582167220 */ /* 0x000fc40000410000 */
[----:B------:R-:W-:Y:S01]  /*3c80*/  FMUL.FTZ R26, R120, R25 ;  /* 0x00000019781a7220 */ /* 0x000fe20000410000 */
[----:B------:R-:W2:Y:S01]  /*3c90*/  MUFU.SIN R143, R53 ;  /* 0x00000035008f7308 */ /* 0x000ea20000000400 */
[----:B0-----:R-:W-:Y:S02]  /*3ca0*/  FMUL.FTZ R144, R60, R23 ;  /* 0x000000173c907220 */ /* 0x001fe40000410000 */
[----:B------:R-:W-:Y:S02]  /*3cb0*/  FFMA.FTZ R23, R123, R24, -R20 ;  /* 0x000000187b177223 */ /* 0x000fe40000010814 */
[----:B------:R-:W-:Y:S02]  /*3cc0*/  FMUL.FTZ R20, R138, R133 ;  /* 0x000000858a147220 */ /* 0x000fe40000410000 */
[----:B------:R-:W-:Y:S02]  /*3cd0*/  FADD.FTZ R23, R102, R23 ;  /* 0x0000001766177221 */ /* 0x000fe40000010000 */
[----:B------:R-:W-:-:S02]  /*3ce0*/  FFMA.FTZ R20, R140, R135, -R20 ;  /* 0x000000878c147223 */ /* 0x000fc40000010814 */
[----:B------:R-:W-:Y:S02]  /*3cf0*/  FMUL.FTZ R28, R120, R23 ;  /* 0x00000017781c7220 */ /* 0x000fe40000410000 */
[-C--:B------:R-:W-:Y:S02]  /*3d00*/  FMUL.FTZ R24, R130, R20.reuse ;  /* 0x0000001482187220 */ /* 0x080fe40000410000 */
[C---:B------:R-:W-:Y:S02]  /*3d10*/  FFMA.FTZ R28, R121.reuse, R25, R28 ;  /* 0x00000019791c7223 */ /* 0x040fe4000001001c */
[----:B------:R-:W-:Y:S02]  /*3d20*/  FFMA.FTZ R26, R121, R23, -R26 ;  /* 0x00000017791a7223 */ /* 0x000fe4000001081a */
[C---:B------:R-:W-:Y:S02]  /*3d30*/  FFMA.FTZ R24, R131.reuse, R21, R24 ;  /* 0x0000001583187223 */ /* 0x040fe40000010018 */
[----:B------:R-:W-:-:S02]  /*3d40*/  FFMA.FTZ R22, R131, R20, -R22 ;  /* 0x0000001483167223 */ /* 0x000fc40000010816 */
[----:B------:R-:W-:Y:S02]  /*3d50*/  FADD.FTZ R28, RZ, R28 ;  /* 0x0000001cff1c7221 */ /* 0x000fe40000010000 */
[----:B------:R-:W-:Y:S02]  /*3d60*/  FADD.FTZ R26, R103, R26 ;  /* 0x0000001a671a7221 */ /* 0x000fe40000010000 */
[C---:B------:R-:W-:Y:S02]  /*3d70*/  FMUL.FTZ R20, R128.reuse, R24 ;  /* 0x0000001880147220 */ /* 0x040fe40000410000 */
[----:B------:R-:W-:Y:S02]  /*3d80*/  FMUL.FTZ R21, R128, R22 ;  /* 0x0000001680157220 */ /* 0x000fe40000410000 */
[----:B------:R-:W-:Y:S02]  /*3d90*/  FMUL.FTZ R119, R65, R58 ;  /* 0x0000003a41777220 */ /* 0x000fe40000410000 */
[----:B------:R-:W-:-:S02]  /*3da0*/  FMUL.FTZ R23, R118, R28 ;  /* 0x0000001c76177220 */ /* 0x000fc40000410000 */
[----:B------:R-:W-:Y:S02]  /*3db0*/  FMUL.FTZ R25, R118, R26 ;  /* 0x0000001a76197220 */ /* 0x000fe40000410000 */
[C---:B------:R-:W-:Y:S02]  /*3dc0*/  FFMA.FTZ R20, R129.reuse, R22, -R20 ;  /* 0x0000001681147223 */ /* 0x040fe40000010814 */
[----:B------:R-:W-:Y:S02]  /*3dd0*/  FFMA.FTZ R21, R129, R24, R21 ;  /* 0x0000001881157223 */ /* 0x000fe40000010015 */
[C---:B------:R-:W-:Y:S02]  /*3de0*/  FFMA.FTZ R23, R119.reuse, R26, -R23 ;  /* 0x0000001a77177223 */ /* 0x040fe40000010817 */
[----:B------:R-:W-:Y:S02]  /*3df0*/  FFMA.FTZ R25, R119, R28, R25 ;  /* 0x0000001c77197223 */ /* 0x000fe40000010019 */
[----:B------:R-:W-:-:S02]  /*3e00*/  FMUL.FTZ R24, R126, R20 ;  /* 0x000000147e187220 */ /* 0x000fc40000410000 */
[-C--:B------:R-:W-:Y:S02]  /*3e10*/  FMUL.FTZ R22, R126, R21.reuse ;  /* 0x000000157e167220 */ /* 0x080fe40000410000 */
[----:B------:R-:W-:Y:S02]  /*3e20*/  FMUL.FTZ R134, R63, R134 ;  /* 0x000000863f867220 */ /* 0x000fe40000410000 */
[----:B------:R-:W-:Y:S02]  /*3e30*/  FADD.FTZ R23, R104, R23 ;  /* 0x0000001768177221 */ /* 0x000fe40000010000 */
[----:B------:R-:W-:Y:S02]  /*3e40*/  FADD.FTZ R25, RZ, R25 ;  /* 0x00000019ff197221 */ /* 0x000fe40000010000 */
[C---:B------:R-:W-:Y:S02]  /*3e50*/  FFMA.FTZ R24, R127.reuse, R21, R24 ;  /* 0x000000157f187223 */ /* 0x040fe40000010018 */
[----:B------:R-:W-:-:S02]  /*3e60*/  FFMA.FTZ R22, R127, R20, -R22 ;  /* 0x000000147f167223 */ /* 0x000fc40000010816 */
[----:B------:R-:W-:Y:S02]  /*3e70*/  FMUL.FTZ R136, R63, R136 ;  /* 0x000000883f887220 */ /* 0x000fe40000410000 */
[C---:B------:R-:W-:Y:S02]  /*3e80*/  FMUL.FTZ R27, R134.reuse, R23 ;  /* 0x00000017861b7220 */ /* 0x040fe40000410000 */
[-C--:B------:R-:W-:Y:S02]  /*3e90*/  FMUL.FTZ R26, R134, R25.reuse ;  /* 0x00000019861a7220 */ /* 0x080fe40000410000 */
[C---:B------:R-:W-:Y:S02]  /*3ea0*/  FMUL.FTZ R20, R124.reuse, R24 ;  /* 0x000000187c147220 */ /* 0x040fe40000410000 */
[----:B------:R-:W-:Y:S02]  /*3eb0*/  FMUL.FTZ R21, R124, R22 ;  /* 0x000000167c157220 */ /* 0x000fe40000410000 */
[----:B------:R-:W-:-:S02]  /*3ec0*/  FFMA.FTZ R27, R136, R25, R27 ;  /* 0x00000019881b7223 */ /* 0x000fc4000001001b */
[----:B------:R-:W-:Y:S02]  /*3ed0*/  FFMA.FTZ R26, R136, R23, -R26 ;  /* 0x00000017881a7223 */ /* 0x000fe4000001081a */
[C---:B------:R-:W-:Y:S02]  /*3ee0*/  FFMA.FTZ R20, R125.reuse, R22, -R20 ;  /* 0x000000167d147223 */ /* 0x040fe40000010814 */
[----:B------:R-:W-:Y:S02]  /*3ef0*/  FFMA.FTZ R21, R125, R24, R21 ;  /* 0x000000187d157223 */ /* 0x000fe40000010015 */
[----:B------:R-:W-:Y:S02]  /*3f00*/  FMUL.FTZ R137, R52, R137 ;  /* 0x0000008934897220 */ /* 0x000fe40000410000 */
[----:B------:R-:W-:Y:S02]  /*3f10*/  FADD.FTZ R27, RZ, R27 ;  /* 0x0000001bff1b7221 */ /* 0x000fe40000010000 */
[----:B------:R-:W-:-:S02]  /*3f20*/  FADD.FTZ R26, R105, R26 ;  /* 0x0000001a691a7221 */ /* 0x000fc40000010000 */
[C---:B------:R-:W-:Y:S02]  /*3f30*/  FMUL.FTZ R24, R122.reuse, R20 ;  /* 0x000000147a187220 */ /* 0x040fe40000410000 */
[----:B------:R-:W-:Y:S02]  /*3f40*/  FMUL.FTZ R22, R122, R21 ;  /* 0x000000157a167220 */ /* 0x000fe40000410000 */
[----:B------:R-:W-:Y:S02]  /*3f50*/  FMUL.FTZ R132, R52, R61 ;  /* 0x0000003d34847220 */ /* 0x000fe40000410000 */
[C---:B------:R-:W-:Y:S02]  /*3f60*/  FMUL.FTZ R23, R137.reuse, R27 ;  /* 0x0000001b89177220 */ /* 0x040fe40000410000 */
[----:B------:R-:W-:Y:S02]  /*3f70*/  FMUL.FTZ R25, R137, R26 ;  /* 0x0000001a89197220 */ /* 0x000fe40000410000 */
[----:B------:R-:W-:-:S02]  /*3f80*/  FFMA.FTZ R24, R123, R21, R24 ;  /* 0x000000157b187223 */ /* 0x000fc40000010018 */
[----:B------:R-:W-:Y:S02]  /*3f90*/  FFMA.FTZ R22, R123, R20, -R22 ;  /* 0x000000147b167223 */ /* 0x000fe40000010816 */
[C---:B------:R-:W-:Y:S02]  /*3fa0*/  FFMA.FTZ R23, R132.reuse, R26, -R23 ;  /* 0x0000001a84177223 */ /* 0x040fe40000010817 */
[----:B------:R-:W-:Y:S02]  /*3fb0*/  FFMA.FTZ R25, R132, R27, R25 ;  /* 0x0000001b84197223 */ /* 0x000fe40000010019 */
[C---:B------:R-:W-:Y:S02]  /*3fc0*/  FMUL.FTZ R20, R120.reuse, R24 ;  /* 0x0000001878147220 */ /* 0x040fe40000410000 */
[----:B------:R-:W-:Y:S02]  /*3fd0*/  FMUL.FTZ R21, R120, R22 ;  /* 0x0000001678157220 */ /* 0x000fe40000410000 */
[----:B------:R-:W-:-:S02]  /*3fe0*/  FMUL.FTZ R142, R56, R142 ;  /* 0x0000008e388e7220 */ /* 0x000fc40000410000 */
[----:B------:R-:W-:Y:S02]  /*3ff0*/  FADD.FTZ R23, R106, R23 ;  /* 0x000000176a177221 */ /* 0x000fe40000010000 */
[----:B------:R-:W-:Y:S02]  /*4000*/  FADD.FTZ R25, RZ, R25 ;  /* 0x00000019ff197221 */ /* 0x000fe40000010000 */
[C---:B------:R-:W-:Y:S02]  /*4010*/  FFMA.FTZ R20, R121.reuse, R22, -R20 ;  /* 0x0000001679147223 */ /* 0x040fe40000010814 */
[----:B------:R-:W-:Y:S02]  /*4020*/  FFMA.FTZ R21, R121, R24, R21 ;  /* 0x0000001879157223 */ /* 0x000fe40000010015 */
[----:B------:R-:W-:Y:S02]  /*4030*/  FMUL.FTZ R139, R56, R139 ;  /* 0x0000008b388b7220 */ /* 0x000fe40000410000 */
[----:B------:R-:W-:-:S02]  /*4040*/  FMUL.FTZ R28, R142, R23 ;  /* 0x000000178e1c7220 */ /* 0x000fc40000410000 */
[----:B------:R-:W-:Y:S02]  /*4050*/  FMUL.FTZ R26, R142, R25 ;  /* 0x000000198e1a7220 */ /* 0x000fe40000410000 */
[C---:B------:R-:W-:Y:S02]  /*4060*/  FMUL.FTZ R24, R118.reuse, R20 ;  /* 0x0000001476187220 */ /* 0x040fe40000410000 */
[----:B------:R-:W-:Y:S02]  /*4070*/  FMUL.FTZ R22, R118, R21 ;  /* 0x0000001576167220 */ /* 0x000fe40000410000 */
[C---:B------:R-:W-:Y:S02]  /*4080*/  FFMA.FTZ R28, R139.reuse, R25, R28 ;  /* 0x000000198b1c7223 */ /* 0x040fe4000001001c */
[----:B------:R-:W-:Y:S02]  /*4090*/  FFMA.FTZ R26, R139, R23, -R26 ;  /* 0x000000178b1a7223 */ /* 0x000fe4000001081a */
[----:B------:R-:W-:-:S02]  /*40a0*/  FFMA.FTZ R23, R119, R21, R24 ;  /* 0x0000001577177223 */ /* 0x000fc40000010018 */
[----:B------:R-:W-:Y:S02]  /*40b0*/  FFMA.FTZ R21, R119, R20, -R22 ;  /* 0x0000001477157223 */ /* 0x000fe40000010816 */
[----:B-1----:R-:W-:Y:S02]  /*40c0*/  FMUL.FTZ R149, R54, R149 ;  /* 0x0000009536957220 */ /* 0x002fe40000410000 */
[----:B------:R-:W-:Y:S02]  /*40d0*/  FADD.FTZ R28, RZ, R28 ;  /* 0x0000001cff1c7221 */ /* 0x000fe40000010000 */
[----:B------:R-:W-:Y:S02]  /*40e0*/  FADD.FTZ R26, R107, R26 ;  /* 0x0000001a6b1a7221 */ /* 0x000fe40000010000 */
[C---:B------:R-:W-:Y:S02]  /*40f0*/  FMUL.FTZ R20, R134.reuse, R23 ;  /* 0x0000001786147220 */ /* 0x040fe40000410000 */
[----:B------:R-:W-:-:S02]  /*4100*/  FMUL.FTZ R22, R134, R21 ;  /* 0x0000001586167220 */ /* 0x000fc40000410000 */
[----:B------:R-:W-:Y:S02]  /*4110*/  FMUL.FTZ R141, R54, R141 ;  /* 0x0000008d368d7220 */ /* 0x000fe40000410000 */
[C---:B------:R-:W-:Y:S02]  /*4120*/  FMUL.FTZ R24, R149.reuse, R28 ;  /* 0x0000001c95187220 */ /* 0x040fe40000410000 */
[-C--:B------:R-:W-:Y:S02]  /*4130*/  FMUL.FTZ R25, R149, R26.reuse ;  /* 0x0000001a95197220 */ /* 0x080fe40000410000 */
[C---:B------:R-:W-:Y:S02]  /*4140*/  FFMA.FTZ R20, R136.reuse, R21, -R20 ;  /* 0x0000001588147223 */ /* 0x040fe40000010814 */
[----:B------:R-:W-:Y:S02]  /*4150*/  FFMA.FTZ R22, R136, R23, R22 ;  /* 0x0000001788167223 */ /* 0x000fe40000010016 */
[----:B------:R-:W-:-:S02]  /*4160*/  FFMA.FTZ R23, R141, R26, -R24 ;  /* 0x0000001a8d177223 */ /* 0x000fc40000010818 */
[----:B------:R-:W-:Y:S02]  /*4170*/  FFMA.FTZ R25, R141, R28, R25 ;  /* 0x0000001c8d197223 */ /* 0x000fe40000010019 */
[C---:B------:R-:W-:Y:S02]  /*4180*/  FMUL.FTZ R21, R137.reuse, R20 ;  /* 0x0000001489157220 */ /* 0x040fe40000410000 */
[----:B------:R-:W-:Y:S02]  /*4190*/  FADD.FTZ R24, R112, R23 ;  /* 0x0000001770187221 */ /* 0x000fe40000010000 */
[----:B------:R-:W-:Y:S02]  /*41a0*/  FADD.FTZ R25, RZ, R25 ;  /* 0x00000019ff197221 */ /* 0x000fe40000010000 */
[-C--:B------:R-:W-:Y:S02]  /*41b0*/  FFMA.FTZ R23, R132, R22.reuse, R21 ;  /* 0x0000001684177223 */ /* 0x080fe40000010015 */
[----:B------:R-:W-:-:S02]  /*41c0*/  FMUL.FTZ R21, R137, R22 ;  /* 0x0000001689157220 */ /* 0x000fc40000410000 */
[C---:B------:R-:W-:Y:S02]  /*41d0*/  FMUL.FTZ R22, R147.reuse, R24 ;  /* 0x0000001893167220 */ /* 0x040fe40000410000 */
[----:B------:R-:W-:Y:S02]  /*41e0*/  FMUL.FTZ R27, R147, R25 ;  /* 0x00000019931b7220 */ /* 0x000fe40000410000 */
[----:B------:R-:W-:Y:S02]  /*41f0*/  FFMA.FTZ R21, R132, R20, -R21 ;  /* 0x0000001484157223 */ /* 0x000fe40000010815 */
[----:B------:R-:W-:Y:S02]  /*4200*/  FMUL.FTZ R20, R142, R23 ;  /* 0x000000178e147220 */ /* 0x000fe40000410000 */
[C---:B------:R-:W-:Y:S02]  /*4210*/  FFMA.FTZ R25, R148.reuse, R25, R22 ;  /* 0x0000001994197223 */ /* 0x040fe40000010016 */
[----:B------:R-:W-:-:S02]  /*4220*/  FFMA.FTZ R27, R148, R24, -R27 ;  /* 0x00000018941b7223 */ /* 0x000fc4000001081b */
[-C--:B------:R-:W-:Y:S02]  /*4230*/  FMUL.FTZ R22, R142, R21.reuse ;  /* 0x000000158e167220 */ /* 0x080fe40000410000 */
[C---:B------:R-:W-:Y:S02]  /*4240*/  FFMA.FTZ R20, R139.reuse, R21, -R20 ;  /* 0x000000158b147223 */ /* 0x040fe40000010814 */
[----:B------:R-:W-:Y:S02]  /*4250*/  FADD.FTZ R25, RZ, R25 ;  /* 0x00000019ff197221 */ /* 0x000fe40000010000 */
[----:B------:R-:W-:Y:S02]  /*4260*/  FADD.FTZ R27, R114, R27 ;  /* 0x0000001b721b7221 */ /* 0x000fe40000010000 */
[----:B------:R-:W-:Y:S02]  /*4270*/  FFMA.FTZ R22, R139, R23, R22 ;  /* 0x000000178b167223 */ /* 0x000fe40000010016 */
[----:B------:R-:W-:-:S02]  /*4280*/  FMUL.FTZ R23, R149, R20 ;  /* 0x0000001495177220 */ /* 0x000fc40000410000 */
[C---:B------:R-:W-:Y:S02]  /*4290*/  FMUL.FTZ R24, R145.reuse, R25 ;  /* 0x0000001991187220 */ /* 0x040fe40000410000 */
[-C--:B------:R-:W-:Y:S02]  /*42a0*/  FMUL.FTZ R26, R145, R27.reuse ;  /* 0x0000001b911a7220 */ /* 0x080fe40000410000 */
[-C--:B------:R-:W-:Y:S02]  /*42b0*/  FMUL.FTZ R21, R149, R22.reuse ;  /* 0x0000001695157220 */ /* 0x080fe40000410000 */
[----:B------:R-:W-:Y:S02]  /*42c0*/  FFMA.FTZ R23, R141, R22, R23 ;  /* 0x000000168d177223 */ /* 0x000fe40000010017 */
[C---:B------:R-:W-:Y:S02]  /*42d0*/  FFMA.FTZ R24, R146.reuse, R27, -R24 ;  /* 0x0000001b92187223 */ /* 0x040fe40000010818 */
[----:B------:R-:W-:-:S02]  /*42e0*/  FFMA.FTZ R26, R146, R25, R26 ;  /* 0x00000019921a7223 */ /* 0x000fc4000001001a */
[----:B------:R-:W-:Y:S02]  /*42f0*/  FFMA.FTZ R21, R141, R20, -R21 ;  /* 0x000000148d157223 */ /* 0x000fe40000010815 */
[----:B------:R-:W-:Y:S02]  /*4300*/  FMUL.FTZ R20, R147, R23 ;  /* 0x0000001793147220 */ /* 0x000fe40000410000 */
[----:B--2---:R-:W-:Y:S02]  /*4310*/  FMUL.FTZ R143, R60, R143 ;  /* 0x0000008f3c8f7220 */ /* 0x004fe40000410000 */
[----:B------:R-:W-:Y:S02]  /*4320*/  FADD.FTZ R24, R115, R24 ;  /* 0x0000001873187221 */ /* 0x000fe40000010000 */
[----:B------:R-:W-:Y:S02]  /*4330*/  FADD.FTZ R26, RZ, R26 ;  /* 0x0000001aff1a7221 */ /* 0x000fe40000010000 */
[----:B------:R-:W-:-:S02]  /*4340*/  FMUL.FTZ R22, R147, R21 ;  /* 0x0000001593167220 */ /* 0x000fc40000410000 */
[C---:B------:R-:W-:Y:S02]  /*4350*/  FFMA.FTZ R20, R148.reuse, R21, -R20 ;  /* 0x0000001594147223 */ /* 0x040fe40000010814 */
[C---:B------:R-:W-:Y:S02]  /*4360*/  FMUL.FTZ R25, R143.reuse, R24 ;  /* 0x000000188f197220 */ /* 0x040fe40000410000 */
[-C--:B------:R-:W-:Y:S02]  /*4370*/  FMUL.FTZ R21, R143, R26.reuse ;  /* 0x0000001a8f157220 */ /* 0x080fe40000410000 */
[----:B------:R-:W-:Y:S02]  /*4380*/  FFMA.FTZ R22, R148, R23, R22 ;  /* 0x0000001794167223 */ /* 0x000fe40000010016 */
[C---:B------:R-:W-:Y:S02]  /*4390*/  FFMA.FTZ R25, R144.reuse, R26, R25 ;  /* 0x0000001a90197223 */ /* 0x040fe40000010019 */
[----:B------:R-:W-:-:S02]  /*43a0*/  FFMA.FTZ R24, R144, R24, -R21 ;  /* 0x0000001890187223 */ /* 0x000fc40000010815 */
[C---:B------:R-:W-:Y:S02]  /*43b0*/  FMUL.FTZ R23, R145.reuse, R20 ;  /* 0x0000001491177220 */ /* 0x040fe40000410000 */
[-C--:B------:R-:W-:Y:S02]  /*43c0*/  FMUL.FTZ R21, R145, R22.reuse ;  /* 0x0000001691157220 */ /* 0x080fe40000410000 */
[----:B------:R-:W-:Y:S02]  /*43d0*/  FADD.FTZ R63, RZ, R25 ;  /* 0x00000019ff3f7221 */ /* 0x000fe40000010000 */
[----:B------:R-:W-:Y:S02]  /*43e0*/  FADD.FTZ R62, R117, R24 ;  /* 0x00000018753e7221 */ /* 0x000fe40000010000 */
        /* <DEDUP_REMOVED lines=73> */
[----:B------:R-:W-:-:S05]  /*4880*/  IMAD R59, R90, 0x7, R59 ;  /* 0x000000075a3b7824 */ /* 0x000fca00078e023b */
[C---:B------:R-:W-:Y:S02]  /*4890*/  IADD3 R20, R59.reuse, 0x1, RZ ;  /* 0x000000013b147810 */ /* 0x040fe40007ffe0ff */
[----:B------:R-:W-:Y:S02]  /*48a0*/  IADD3 R22, R59, 0x2, RZ ;  /* 0x000000023b167810 */ /* 0x000fe40007ffe0ff */
[----:B------:R-:W-:Y:S01]  /*48b0*/  LEA.HI.SX32 R24, R20, R57, 0x1b ;  /* 0x0000003914187211 */ /* 0x000fe200078fdaff */
[----:B0-----:R-:W-:Y:S01]  /*48c0*/  FMUL.FTZ R20, R23, R29 ;  /* 0x0000001d17147220 */ /* 0x001fe20000410000 */
[----:B------:R-:W-:Y:S02]  /*48d0*/  LOP3.LUT P0, RZ, R92, 0x1f, RZ, 0xc0, !PT ;  /* 0x0000001f5cff7812 */ /* 0x000fe4000780c0ff */
[----:B------:R-:W-:Y:S02]  /*48e0*/  IADD3 R26, R59, 0x3, RZ ;  /* 0x000000033b1a7810 */ /* 0x000fe40007ffe0ff */
[----:B------:R-:W-:Y:S01]  /*48f0*/  LEA.HI.SX32 R28, R22, R57, 0x1b ;  /* 0x00000039161c7211 */ /* 0x000fe200078fdaff */
[-C--:B-1----:R-:W-:Y:S01]  /*4900*/  FFMA.FTZ R31, R60, R27.reuse, -R20 ;  /* 0x0000001b3c1f7223 */ /* 0x082fe20000010814 */
[----:B------:R-:W-:Y:S01]  /*4910*/  ISETP.EQ.OR P0, PT, R89, RZ, P0 ;  /* 0x000000ff5900720c */ /* 0x000fe20000702670 */
[----:B------:R-:W-:-:S02]  /*4920*/  FMUL.FTZ R27, R23, R27 ;  /* 0x0000001b171b7220 */ /* 0x000fc40000410000 */
        /* <DEDUP_REMOVED lines=9> */
[----:B------:R-:W-:Y:S02]  /*49c0*/  IADD3 R42, R59, 0x7, RZ ;  /* 0x000000073b2a7810 */ /* 0x000fe40007ffe0ff */
[----:B------:R-:W-:Y:S01]  /*49d0*/  @!P2 SHF.R.U32.HI R21, RZ, 0x1, R92 ;  /* 0x00000001ff15a819 */ /* 0x000fe2000001165c */
[----:B------:R-:W-:Y:S01]  /*49e0*/  CS2R R54, SRZ ;  /* 0x0000000000367805 */ /* 0x000fe2000001ff00 */
[----:B------:R-:W-:-:S02]  /*49f0*/  LEA.HI.SX32 R36, R30, R57, 0x1b ;  /* 0x000000391e247211 */ /* 0x000fc400078fdaff */
        /* <DEDUP_REMOVED lines=22> */
[----:B------:R-:W0:Y:S01]  /*4b60*/  LDS.128 R64, [0x2110] ;  /* 0x00211000ff407984 */ /* 0x000e220000000c00 */
[----:B------:R-:W-:-:S04]  /*4b70*/  SHF.R.U32.HI R155, RZ, 0x5, R92 ;  /* 0x00000005ff9b7819 */ /* 0x000fc8000001165c */
[----:B------:R-:W-:Y:S01]  /*4b80*/  ISETP.NE.AND P0, PT, R155, RZ, PT ;  /* 0x000000ff9b00720c */ /* 0x000fe20003f05270 */
        /* <DEDUP_REMOVED lines=32> */
.L_x_1174:
        /* <DEDUP_REMOVED lines=16> */
.L_x_1175:
[----:B------:R-:W-:Y:S05]  /*4e90*/  BSYNC B0 ;  /* 0x0000000000007941 */ /* 0x000fea0003800000 */
.L_x_1173:
        /* <DEDUP_REMOVED lines=122> */
.L_x_1177:
[----:B------:R-:W-:Y:S05]  /*5640*/  BSYNC B0 ;  /* 0x0000000000007941 */ /* 0x000fea0003800000 */
.L_x_1176:
[CC--:B-1---5:R-:W-:Y:S01]  /*5650*/  FMUL.FTZ R53, R21.reuse, R99.reuse ;  /* 0x0000006315357220 */ /* 0x0e2fe20000410000 */
[----:B------:R-:W-:Y:S01]  /*5660*/  IADD3 R116, R116, 0x1, RZ ;  /* 0x0000000174747810 */ /* 0x000fe20007ffe0ff */
[-C--:B------:R-:W-:Y:S02]  /*5670*/  FMUL.FTZ R52, R21, R98.reuse ;  /* 0x0000006215347220 */ /* 0x080fe40000410000 */
[CC--:B------:R-:W-:Y:S01]  /*5680*/  FMUL.FTZ R55, R23.reuse, R99.reuse ;  /* 0x0000006317377220 */ /* 0x0c0fe20000410000 */
        /* <DEDUP_REMOVED lines=26> */
[C---:B------:R-:W-:Y:S02]  /*5830*/  FFMA.FTZ R33, R34.reuse, R98, -R55 ;  /* 0x0000006222217223 */ /* 0x040fe40000010837 */
[----:B------:R-:W-:-:S02]  /*5840*/  FFMA.FTZ R34, R34, R99, R35 ;  /* 0x0000006322227223 */ /* 0x000fc40000010023 */
[CC--:B------:R-:W-:Y:S02]  /*5850*/  FMUL.FTZ R35, R37.reuse, R99.reuse ;  /* 0x0000006325237220 */ /* 0x0c0fe40000410000 */
[-C--:B------:R-:W-:Y:S02]  /*5860*/  FMUL.FTZ R54, R37, R98.reuse ;  /* 0x0000006225367220 */ /* 0x080fe40000410000 */
[-C--:B------:R-:W-:Y:S02]  /*5870*/  FMUL.FTZ R37, R39, R99.reuse ;  /* 0x0000006327257220 */ /* 0x080fe40000410000 */
[CC--:B------:R-:W-:Y:S02]  /*5880*/  FFMA.FTZ R27, R28.reuse, R98.reuse, -R27 ;  /* 0x000000621c1b7223 */ /* 0x0c0fe4000001081b */
[----:B------:R-:W-:Y:S02]  /*5890*/  FFMA.FTZ R52, R28, R99, R52 ;  /* 0x000000631c347223 */ /* 0x000fe40000010034 */
[----:B------:R-:W-:-:S02]  /*58a0*/  FFMA.FTZ R28, R36, R98, -R35 ;  /* 0x00000062241c7223 */ /* 0x000fc40000010823 */
[-C--:B------:R-:W-:Y:S02]  /*58b0*/  FFMA.FTZ R35, R38, R98.reuse, -R37 ;  /* 0x0000006226237223 */ /* 0x080fe40000010825 */
[-C--:B------:R-:W-:Y:S02]  /*58c0*/  FMUL.FTZ R55, R39, R98.reuse ;  /* 0x0000006227377220 */ /* 0x080fe40000410000 */
[CC--:B------:R-:W-:Y:S02]  /*58d0*/  FMUL.FTZ R37, R41.reuse, R99.reuse ;  /* 0x0000006329257220 */ /* 0x0c0fe40000410000 */
[-C--:B------:R-:W-:Y:S02]  /*58e0*/  FMUL.FTZ R41, R41, R98.reuse ;  /* 0x0000006229297220 */ /* 0x080fe40000410000 */
[C---:B------:R-:W-:Y:S02]  /*58f0*/  FMUL.FTZ R39, R43.reuse, R99 ;  /* 0x000000632b277220 */ /* 0x040fe40000410000 */
[----:B------:R-:W-:-:S02]  /*5900*/  FMUL.FTZ R43, R43, R98 ;  /* 0x000000622b2b7220 */ /* 0x000fc40000410000 */
[CC--:B------:R-:W-:Y:S02]  /*5910*/  FFMA.FTZ R37, R40.reuse, R98.reuse, -R37 ;  /* 0x0000006228257223 */ /* 0x0c0fe40000010825 */
[-C--:B------:R-:W-:Y:S02]  /*5920*/  FFMA.FTZ R40, R40, R99.reuse, R41 ;  /* 0x0000006328287223 */ /* 0x080fe40000010029 */
[-C--:B------:R-:W-:Y:S02]  /*5930*/  FFMA.FTZ R57, R42, R99.reuse, R43 ;  /* 0x000000632a397223 */ /* 0x080fe4000001002b */
[CC--:B------:R-:W-:Y:S02]  /*5940*/  FMUL.FTZ R41, R45.reuse, R99.reuse ;  /* 0x000000632d297220 */ /* 0x0c0fe40000410000 */
[----:B------:R-:W-:Y:S02]  /*5950*/  FMUL.FTZ R45, R45, R98 ;  /* 0x000000622d2d7220 */ /* 0x000fe40000410000 */
[----:B------:R-:W-:-:S02]  /*5960*/  FMUL.FTZ R43, R47, R99 ;  /* 0x000000632f2b7220 */ /* 0x000fc40000410000 */
[-C--:B------:R-:W-:Y:S02]  /*5970*/  FFMA.FTZ R54, R36, R99.reuse, R54 ;  /* 0x0000006324367223 */ /* 0x080fe40000010036 */
[CC--:B------:R-:W-:Y:S02]  /*5980*/  FFMA.FTZ R36, R44.reuse, R98.reuse, -R41 ;  /* 0x000000622c247223 */ /* 0x0c0fe40000010829 */
[-C--:B------:R-:W-:Y:S02]  /*5990*/  FFMA.FTZ R44, R44, R99.reuse, R45 ;  /* 0x000000632c2c7223 */ /* 0x080fe4000001002d */
[----:B------:R-:W-:Y:S02]  /*59a0*/  FFMA.FTZ R41, R46, R98, -R43 ;  /* 0x000000622e297223 */ /* 0x000fe4000001082b */
[-C--:B------:R-:W-:Y:S02]  /*59b0*/  FMUL.FTZ R43, R49, R99.reuse ;  /* 0x00000063312b7220 */ /* 0x080fe40000410000 */
[----:B------:R-:W-:-:S02]  /*59c0*/  FMUL.FTZ R45, R51, R99 ;  /* 0x00000063332d7220 */ /* 0x000fc40000410000 */
[-C--:B------:R-:W-:Y:S02]  /*59d0*/  FMUL.FTZ R47, R47, R98.reuse ;  /* 0x000000622f2f7220 */ /* 0x080fe40000410000 */
[-C--:B------:R-:W-:Y:S02]  /*59e0*/  FMUL.FTZ R49, R49, R98.reuse ;  /* 0x0000006231317220 */ /* 0x080fe40000410000 */
[-C--:B------:R-:W-:Y:S02]  /*59f0*/  FMUL.FTZ R51, R51, R98.reuse ;  /* 0x0000006233337220 */ /* 0x080fe40000410000 */
[----:B------:R-:W-:Y:S02]  /*5a00*/  FFMA.FTZ R43, R48, R98, -R43 ;  /* 0x00000062302b7223 */ /* 0x000fe4000001082b */
        /* <DEDUP_REMOVED lines=57> */
.L_x_1172:
        /* <DEDUP_REMOVED lines=38> */
.L_x_1179:
[----:B------:R-:W-:Y:S05]  /*6000*/  EXIT ;  /* 0x000000000000794d */ /* 0x000fea0003800000 */
.L_x_1181:
        /* <DEDUP_REMOVED lines=15> */
.L_x_5346:


//--------------------- .text._Z25selective_scan_fwd_kernelI32Selective_Scan_fwd_kernel_traitsILi64ELi16ELi1ELb1ELb0ELb1ELb1EfN3c107complexIfEEEEv13SSMParamsBase --------------------------
	.section	.text._Z25selective_scan_fwd_kernelI32Selective_Scan_fwd_kernel_traitsILi64ELi16ELi1ELb1ELb0ELb1ELb1EfN3c107complexIfEEEEv13SSMParamsBase,"ax",@progbits
	.sectioninfo	@"SHI_REGISTERS=166"
	.align	128
        .global         _Z25selective_scan_fwd_kernelI32Selective_Scan_fwd_kernel_traitsILi64ELi16ELi1ELb1ELb0ELb1ELb1EfN3c107complexIfEEEEv13SSMParamsBase
        .type           _Z25selective_scan_fwd_kernelI32Selective_Scan_fwd_kernel_traitsILi64ELi16ELi1ELb1ELb0ELb1ELb1EfN3c107complexIfEEEEv13SSMParamsBase,@function
        .size           _Z25selective_scan_fwd_kernelI32Selective_Scan_fwd_kernel_traitsILi64ELi16ELi1ELb1ELb0ELb1ELb1EfN3c107complexIfEEEEv13SSMParamsBase,(.L_x_5347 - _Z25selective_scan_fwd_kernelI32Selective_Scan_fwd_kernel_traitsILi64ELi16ELi1ELb1ELb0ELb1ELb1EfN3c107complexIfEEEEv13SSMParamsBase)
        .other          _Z25selective_scan_fwd_kernelI32Selective_Scan_fwd_kernel_traitsILi64ELi16ELi1ELb1ELb0ELb1ELb1EfN3c107complexIfEEEEv13SSMParamsBase,@"STO_CUDA_ENTRY STV_DEFAULT"
_Z25selective_scan_fwd_kernelI32Selective_Scan_fwd_kernel_traitsILi64ELi16ELi1ELb1ELb0ELb1ELb1EfN3c107complexIfEEEEv13SSMParamsBase:
.text._Z25selective_scan_fwd_kernelI32Selective_Scan_fwd_kernel_traitsILi64ELi16ELi1ELb1ELb0ELb1ELb1EfN3c107complexIfEEEEv13SSMParamsBase:
        /* <DEDUP_REMOVED lines=66> */
[----:B------:R-:W-:-:S02]  /*0420*/  IMAD R11, R98, c[0x0][0x1ec], R11 ;  /* 0x00007b00620b7a24 */ /* 0x000fc400078e020b */
[----:B------:R-:W-:Y:S01]  /*0430*/  IMAD.WIDE.U32 R2, R98, c[0x0][0x1d8], R2 ;  /* 0x0000760062027a25 */ /* 0x000fe200078e0002 */
[----:B0-----:R-:W-:-:S03]  /*0440*/  SHF.L.U32 R92, R93, 0x2, RZ ;  /* 0x000000025d5c7819 */ /* 0x001fc600000006ff */
[----:B------:R-:W-:Y:S01]  /*0450*/  IMAD.WIDE.U32 R4, R98, c[0x0][0x1e8], R4 ;  /* 0x00007a0062047a25 */ /* 0x000fe200078e0004 */
[----:B------:R-:W-:Y:S02]  /*0460*/  IADD3 R87, R3, R9, RZ ;  /* 0x0000000903577210 */ /* 0x000fe40007ffe0ff */
[----:B------:R-:W-:Y:S01]  /*0470*/  LEA R88, P0, R2, c[0x0][0x240], 0x2 ;  /* 0x0000900002587a11 */ /* 0x000fe200078010ff */
[----:B------:R-:W-:Y:S01]  /*0480*/  IMAD.WIDE.U32 R6, R8, c[0x0][0x1c8], R6 ;  /* 0x0000720008067a25 */ /* 0x000fe200078e0006 */
[----:B------:R-:W-:Y:S02]  /*0490*/  IADD3 R85, R5, R11, RZ ;  /* 0x0000000b05557210 */ /* 0x000fe40007ffe0ff */
[----:B------:R-:W-:Y:S01]  /*04a0*/  LEA R86, P1, R4, c[0x0][0x248], 0x2 ;  /* 0x0000920004567a11 */ /* 0x000fe200078210ff */
[----:B------:R-:W-:Y:S01]  /*04b0*/  IMAD R13, R8, c[0x0][0x1cc], R13 ;  /* 0x00007300080d7a24 */ /* 0x000fe200078e020d */
[----:B------:R-:W-:Y:S02]  /*04c0*/  LEA R84, P2, R6, c[0x0][0x230], 0x2 ;  /* 0x00008c0006547a11 */ /* 0x000fe400078410ff */
[----:B------:R-:W-:-:S02]  /*04d0*/  LOP3.LUT R92, R92, 0xffffff80, RZ, 0xc0, !PT ;  /* 0xffffff805c5c7812 */ /* 0x000fc400078ec0ff */
[----:B------:R-:W-:Y:S02]  /*04e0*/  IADD3 R83, R7, R13, RZ ;  /* 0x0000000d07537210 */ /* 0x000fe40007ffe0ff */
[----:B------:R-:W-:Y:S02]  /*04f0*/  LEA.HI.X R87, R2, c[0x0][0x244], R87, 0x2, P0 ;  /* 0x0000910002577a11 */ /* 0x000fe400000f1457 */
[----:B------:R-:W-:Y:S02]  /*0500*/  LEA.HI.X R85, R4, c[0x0][0x24c], R85, 0x2, P1 ;  /* 0x0000930004557a11 */ /* 0x000fe400008f1455 */
[----:B------:R-:W-:Y:S02]  /*0510*/  LEA.HI.X R83, R6, c[0x0][0x234], R83, 0x2, P2 ;  /* 0x00008d0006537a11 */ /* 0x000fe400010f1453 */
[----:B-1----:R-:W-:Y:S02]  /*0520*/  LOP3.LUT R89, R92, 0x1f, R93, 0xf8, !PT ;  /* 0x0000001f5c597812 */ /* 0x002fe400078ef85d */
.L_x_1222:
[----:B------:R-:W-:Y:S01]  /*0530*/  BAR.SYNC.DEFER_BLOCKING 0x0 ;  /* 0x0000000000007b1d */ /* 0x000fe20000010000 */
[----:B0-----:R-:W-:Y:S02]  /*0540*/  MOV R2, R88 ;  /* 0x0000005800027202 */ /* 0x001fe40000000f00 */
        /* <DEDUP_REMOVED lines=85> */
.L_x_1183:
[----:B--234-:R-:W-:Y:S05]  /*0aa0*/  BSYNC B0 ;  /* 0x0000000000007941 */ /* 0x01cfea0003800000 */
.L_x_1182:
        /* <DEDUP_REMOVED lines=35> */
.L_x_1185:
[----:B------:R-:W-:Y:S05]  /*0ce0*/  BSYNC B0 ;  /* 0x0000000000007941 */ /* 0x000fea0003800000 */
.L_x_1184:
        /* <DEDUP_REMOVED lines=37> */
.L_x_1187:
[----:B------:R-:W-:Y:S05]  /*0f40*/  BSYNC B0 ;  /* 0x0000000000007941 */ /* 0x000fea0003800000 */
.L_x_1186:
        /* <DEDUP_REMOVED lines=35> */
.L_x_1189:
[----:B------:R-:W-:Y:S05]  /*1180*/  BSYNC B0 ;  /* 0x0000000000007941 */ /* 0x000fea0003800000 */
.L_x_1188:
        /* <DEDUP_REMOVED lines=37> */
.L_x_1191:
[----:B------:R-:W-:Y:S05]  /*13e0*/  BSYNC B0 ;  /* 0x0000000000007941 */ /* 0x000fea0003800000 */
.L_x_1190:
        /* <DEDUP_REMOVED lines=35> */
.L_x_1193:
[----:B------:R-:W-:Y:S05]  /*1620*/  BSYNC B0 ;  /* 0x0000000000007941 */ /* 0x000fea0003800000 */
.L_x_1192:
        /* <DEDUP_REMOVED lines=37> */
.L_x_1195:
[----:B------:R-:W-:Y:S05]  /*1880*/  BSYNC B0 ;  /* 0x0000000000007941 */ /* 0x000fea0003800000 */
.L_x_1194:
        /* <DEDUP_REMOVED lines=35> */
.L_x_1197:
[----:B------:R-:W-:Y:S05]  /*1ac0*/  BSYNC B0 ;  /* 0x0000000000007941 */ /* 0x000fea0003800000 */
.L_x_1196:
        /* <DEDUP_REMOVED lines=37> */
.L_x_1199:
[----:B------:R-:W-:Y:S05]  /*1d20*/  BSYNC B0 ;  /* 0x0000000000007941 */ /* 0x000fea0003800000 */
.L_x_1198:
        /* <DEDUP_REMOVED lines=38> */
.L_x_1201:
[----:B------:R-:W-:Y:S05]  /*1f90*/  BSYNC B0 ;  /* 0x0000000000007941 */ /* 0x000fea0003800000 */
.L_x_1200:
        /* <DEDUP_REMOVED lines=50> */
.L_x_1203:
[----:B------:R-:W-:Y:S05]  /*22c0*/  BSYNC B0 ;  /* 0x0000000000007941 */ /* 0x000fea0003800000 */
.L_x_1202:
        /* <DEDUP_REMOVED lines=34> */
.L_x_1205:
[----:B------:R-:W-:Y:S05]  /*24f0*/  BSYNC B0 ;  /* 0x0000000000007941 */ /* 0x000fea0003800000 */
.L_x_1204:
        /* <DEDUP_REMOVED lines=33> */
.L_x_1207:
[----:B------:R-:W-:Y:S05]  /*2710*/  BSYNC B0 ;  /* 0x0000000000007941 */ /* 0x000fea0003800000 */
.L_x_1206:
        /* <DEDUP_REMOVED lines=33> */
.L_x_1209:
[----:B------:R-:W-:Y:S05]  /*2930*/  BSYNC B0 ;  /* 0x0000000000007941 */ /* 0x000fea0003800000 */
.L_x_1208:
        /* <DEDUP_REMOVED lines=33> */
.L_x_1211:
[----:B------:R-:W-:Y:S05]  /*2b50*/  BSYNC B0 ;  /* 0x0000000000007941 */ /* 0x000fea0003800000 */
.L_x_1210:
        /* <DEDUP_REMOVED lines=33> */
.L_x_1213:
[----:B------:R-:W-:Y:S05]  /*2d70*/  BSYNC B0 ;  /* 0x0000000000007941 */ /* 0x000fea0003800000 */
.L_x_1212:
        /* <DEDUP_REMOVED lines=21> */
.L_x_1220:
        /* <DEDUP_REMOVED lines=32> */
[----:B--2---:R-:W-:Y:S02]  /*30d0*/  FMUL.FTZ R65, R52, 1.4426950216293334961 ;  /* 0x3fb8aa3b34417820 */ /* 0x004fe40000410000 */
[C---:B------:R-:W-:Y:S02]  /*30e0*/  FMUL.FTZ R52, R53.reuse, R78 ;  /* 0x0000004e35347220 */ /* 0x040fe40000410000 */
[----:B------:R-:W-:-:S02]  /*30f0*/  FMUL.FTZ R57, R53, R81 ;  /* 0x0000005135397220 */ /* 0x000fc40000410000 */
[----:B------:R-:W-:Y:S02]  /*3100*/  FMUL.RZ R58, R52, 0.15915493667125701904 ;  /* 0x3e22f983343a7820 */ /* 0x000fe4000040c000 */
[----:B------:R-:W-:Y:S02]  /*3110*/  FMUL.FTZ R52, R53, R79 ;  /* 0x0000004f35347220 */ /* 0x000fe40000410000 */
[----:B------:R-:W-:Y:S01]  /*3120*/  FMUL.RZ R57, R57, 0.15915493667125701904 ;  /* 0x3e22f98339397820 */ /* 0x000fe2000040c000 */
[----:B------:R-:W-:Y:S01]  /*3130*/  MUFU.SIN R148, R58 ;  /* 0x0000003a00947308 */ /* 0x000fe20000000400 */
[----:B0-----:R-:W-:Y:S02]  /*3140*/  FMUL.RZ R54, R52, 0.15915493667125701904 ;  /* 0x3e22f98334367820 */ /* 0x001fe4000040c000 */
        /* <DEDUP_REMOVED lines=11> */
[-C--:B------:R-:W-:Y:S02]  /*3200*/  FMUL.FTZ R120, R65, R74.reuse ;  /* 0x0000004a41787220 */ /* 0x080fe40000410000 */
        /* <DEDUP_REMOVED lines=31> */
[----:B------:R-:W1:Y:S01]  /*3400*/  MUFU.EX2 R153, R153 ;  /* 0x0000009900997308 */ /* 0x000e620000000800 */
[----:B0-----:R-:W-:Y:S02]  /*3410*/  FMUL.RZ R57, R52, 0.15915493667125701904 ;  /* 0x3e22f98334397820 */ /* 0x001fe4000040c000 */
[----:B------:R-:W-:-:S04]  /*3420*/  FMUL.FTZ R52, R53, R68 ;  /* 0x0000004435347220 */ /* 0x000fc80000410000 */
[----:B------:R-:W-:Y:S01]  /*3430*/  FMUL.RZ R101, R52, 0.15915493667125701904 ;  /* 0x3e22f98334657820 */ /* 0x000fe2000040c000 */
[----:B------:R-:W-:Y:S01]  /*3440*/  MUFU.SIN R119, R54 ;  /* 0x0000003600777308 */ /* 0x000fe20000000400 */
[----:B------:R-:W-:-:S04]  /*3450*/  SHF.L.U32 R52, R93, 0x3, RZ ;  /* 0x000000035d347819 */ /* 0x000fc800000006ff */
[----:B------:R-:W-:-:S03]  /*3460*/  LOP3.LUT R52, R52, 0xffffff00, RZ, 0xc0, !PT ;  /* 0xffffff0034347812 */ /* 0x000fc600078ec0ff */
[----:B------:R-:W-:Y:S01]  /*3470*/  MUFU.COS R63, R54 ;  /* 0x00000036003f7308 */ /* 0x000fe20000000000 */
[----:B------:R-:W-:Y:S01]  /*3480*/  IADD3 R56, R52, R91, RZ ;  /* 0x0000005b34387210 */ /* 0x000fe20007ffe0ff */
[----:B-1----:R-:W-:-:S03]  /*3490*/  FMUL.FTZ R148, R153, R148 ;  /* 0x0000009499947220 */ /* 0x002fc60000410000 */
[CC--:B------:R-:W-:Y:S02]  /*34a0*/  LEA.HI.SX32 R132, R56.reuse, R56.reuse, 0x1b ;  /* 0x0000003838847211 */ /* 0x0c0fe400078fdaff */
[C---:B------:R-:W-:Y:S01]  /*34b0*/  IADD3 R155, R56.reuse, 0x40, RZ ;  /* 0x00000040389b7810 */ /* 0x040fe20007ffe0ff */
[----:B------:R-:W-:Y:S01]  /*34c0*/  MUFU.SIN R143, R55 ;  /* 0x00000037008f7308 */ /* 0x000fe20000000400 */
[C---:B------:R-:W-:Y:S01]  /*34d0*/  IADD3 R157, R56.reuse, 0x60, RZ ;  /* 0x00000060389d7810 */ /* 0x040fe20007ffe0ff */
[----:B---3--:R0:W-:Y:S01]  /*34e0*/  STS.128 [R132.X16], R20 ;  /* 0x0000001484007388 */ /* 0x0081e2000000cc00 */
[C---:B------:R-:W-:Y:S02]  /*34f0*/  IADD3 R161, R56.reuse, 0xa0, RZ ;  /* 0x000000a038a17810 */ /* 0x040fe40007ffe0ff */
[-C--:B------:R-:W-:Y:S02]  /*3500*/  LEA.HI.SX32 R155, R155, R56.reuse, 0x1b ;  /* 0x000000389b9b7211 */ /* 0x080fe400078fdaff */
[----:B------:R-:W-:Y:S01]  /*3510*/  IADD3 R163, R56, 0xc0, RZ ;  /* 0x000000c038a37810 */ /* 0x000fe20007ffe0ff */
[----:B------:R1:W-:Y:S01]  /*3520*/  MUFU.COS R61, R55 ;  /* 0x00000037003d7308 */ /* 0x0003e20000000000 */
[----:B------:R-:W-:-:S02]  /*3530*/  LEA.HI.SX32 R157, R157, R56, 0x1b ;  /* 0x000000389d9d7211 */ /* 0x000fc400078fdaff */
[-C--:B------:R-:W-:Y:S02]  /*3540*/  LEA.HI.SX32 R161, R161, R56.reuse, 0x1b ;  /* 0x00000038a1a17211 */ /* 0x080fe400078fdaff */
[----:B------:R-:W-:-:S03]  /*3550*/  LEA.HI.SX32 R163, R163, R56, 0x1b ;  /* 0x00000038a3a37211 */ /* 0x000fc600078fdaff */
[----:B------:R2:W3:Y:S01]  /*3560*/  MUFU.COS R150, R58 ;  /* 0x0000003a00967308 */ /* 0x0004e20000000000 */
[----:B-1----:R-:W-:Y:S01]  /*3570*/  IMAD.WIDE.U32 R54, R98, c[0x0][0x198], RZ ;  /* 0x0000660062367a25 */ /* 0x002fe200078e00ff */
[----:B0-----:R-:W-:-:S03]  /*3580*/  IADD3 R21, R56, 0xe0, RZ ;  /* 0x000000e038157810 */ /* 0x001fc60007ffe0ff */
[-C--:B------:R-:W-:Y:S01]  /*3590*/  FMUL.FTZ R23, R109, R148.reuse ;  /* 0x000000946d177220 */ /* 0x080fe20000410000 */
[----:B------:R-:W-:Y:S01]  /*35a0*/  IADD3 R55, R55, R137, RZ ;  /* 0x0000008937377210 */ /* 0x000fe20007ffe0ff */
[----:B------:R-:W-:Y:S01]  /*35b0*/  FMUL.FTZ R22, RZ, R148 ;  /* 0x00000094ff167220 */ /* 0x000fe20000410000 */
[----:B------:R-:W0:Y:S01]  /*35c0*/  MUFU.EX2 R126, R126 ;  /* 0x0000007e007e7308 */ /* 0x000e220000000800 */
[----:B------:R-:W-:Y:S01]  /*35d0*/  LEA.HI.SX32 R21, R21, R56, 0x1b ;  /* 0x0000003815157211 */ /* 0x000fe200078fdaff */
[----:B--2---:R-:W-:Y:S02]  /*35e0*/  FMUL.FTZ R58, R65, R71 ;  /* 0x00000047413a7220 */ /* 0x004fe40000410000 */
[----:B------:R-:W-:-:S04]  /*35f0*/  IMAD.WIDE.U32 R54, R117, c[0x0][0x1a0], R54 ;  /* 0x0000680075367a25 */ /* 0x000fc800078e0036 */
[----:B------:R-:W-:Y:S01]  /*3600*/  MUFU.SIN R139, R101 ;  /* 0x00000065008b7308 */ /* 0x000fe20000000400 */
[----:B------:R-:W-:Y:S01]  /*3610*/  IADD3 R159, R55, R159, RZ ;  /* 0x0000009f379f7210 */ /* 0x000fe20007ffe0ff */
[----:B---3--:R-:W-:Y:S01]  /*3620*/  FMUL.FTZ R150, R153, R150 ;  /* 0x0000009699967220 */ /* 0x008fe20000410000 */
[----:B------:R-:W-:-:S05]  /*3630*/  LEA R100, P0, R54, c[0x0][0x228], 0x3 ;  /* 0x00008a0036647a11 */ /* 0x000fca00078018ff */
[----:B------:R1:W-:Y:S01]  /*3640*/  MUFU.COS R140, R101 ;  /* 0x00000065008c7308 */ /* 0x0003e20000000000 */
[C---:B0-----:R-:W-:Y:S02]  /*3650*/  FMUL.FTZ R145, R126.reuse, R145 ;  /* 0x000000917e917220 */ /* 0x041fe40000410000 */
[----:B------:R-:W-:-:S05]  /*3660*/  FMUL.FTZ R146, R126, R151 ;  /* 0x000000977e927220 */ /* 0x000fca0000410000 */
[----:B------:R-:W0:Y:S01]  /*3670*/  MUFU.EX2 R124, R124 ;  /* 0x0000007c007c7308 */ /* 0x000e220000000800 */
[----:B-1----:R-:W-:-:S04]  /*3680*/  IADD3 R101, R56, 0x20, RZ ;  /* 0x0000002038657810 */ /* 0x002fc80007ffe0ff */
[-C--:B------:R-:W-:Y:S02]  /*3690*/  LEA.HI.SX32 R55, R101, R56.reuse, 0x1b ;  /* 0x0000003865377211 */ /* 0x080fe400078fdaff */
[----:B------:R-:W-:Y:S01]  /*36a0*/  LEA.HI.X R101, R54, c[0x0][0x22c], R159, 0x3, P0 ;  /* 0x00008b0036657a11 */ /* 0x000fe200000f1c9f */
[----:B------:R-:W1:Y:S01]  /*36b0*/  MUFU.EX2 R130, R130 ;  /* 0x0000008200827308 */ /* 0x000e620000000800 */
[----:B------:R-:W-:Y:S01]  /*36c0*/  IADD3 R159, R56, 0x80, RZ ;  /* 0x00000080389f7810 */ /* 0x000fe20007ffe0ff */
[----:B----4-:R2:W-:Y:S01]  /*36d0*/  STS.128 [R55.X16+0x200], R24 ;  /* 0x0002001837007388 */ /* 0x0105e2000000cc00 */
[----:B------:R-:W-:Y:S02]  /*36e0*/  FMUL.FTZ R54, R65, R69 ;  /* 0x0000004541367220 */ /* 0x000fe40000410000 */
[----:B------:R-:W-:Y:S01]  /*36f0*/  LEA.HI.SX32 R159, R159, R56, 0x1b ;  /* 0x000000389f9f7211 */ /* 0x000fe200078fdaff */
[----:B------:R-:W-:Y:S02]  /*3700*/  STS.128 [R155.X16+0x400], R28 ;  /* 0x0004001c9b007388 */ /* 0x000fe4000000cc00 */
[----:B------:R-:W3:Y:S01]  /*3710*/  MUFU.EX2 R127, R127 ;  /* 0x0000007f007f7308 */ /* 0x000ee20000000800 */
[----:B0-----:R-:W-:Y:S01]  /*3720*/  FMUL.FTZ R129, R124, R129 ;  /* 0x000000817c817220 */ /* 0x001fe20000410000 */
[----:B------:R-:W-:Y:S04]  /*3730*/  STS.128 [R157.X16+0x600], R32 ;  /* 0x000600209d007388 */ /* 0x000fe8000000cc00 */
[----:B------:R-:W-:Y:S01]  /*3740*/  STS.128 [R159.X16+0x800], R36 ;  /* 0x000800249f007388 */ /* 0x000fe2000000cc00 */
[----:B-1----:R-:W-:Y:S01]  /*3750*/  FMUL.FTZ R149, R130, R149 ;  /* 0x0000009582957220 */ /* 0x002fe20000410000 */
[----:B------:R-:W0:Y:S01]  /*3760*/  MUFU.EX2 R120, R120 ;  /* 0x0000007800787308 */ /* 0x000e220000000800 */
[-C--:B--2---:R-:W-:Y:S01]  /*3770*/  FFMA.FTZ R24, RZ, R150.reuse, R23 ;  /* 0x00000096ff187223 */ /* 0x084fe20000010017 */
[----:B------:R-:W-:Y:S01]  /*3780*/  STS.128 [R161.X16+0xa00], R40 ;  /* 0x000a0028a1007388 */ /* 0x000fe2000000cc00 */
[----:B------:R-:W-:-:S02]  /*3790*/  FFMA.FTZ R23, R109, R150, -R22 ;  /* 0x000000966d177223 */ /* 0x000fc40000010816 */
[----:B------:R-:W-:Y:S01]  /*37a0*/  FADD.FTZ R24, RZ, R24 ;  /* 0x00000018ff187221 */ /* 0x000fe20000010000 */
[----:B------:R-:W-:Y:S01]  /*37b0*/  STS.128 [R163.X16+0xc00], R44 ;  /* 0x000c002ca3007388 */ /* 0x000fe2000000cc00 */
[----:B------:R-:W-:Y:S01]  /*37c0*/  FADD.FTZ R23, R110, R23 ;  /* 0x000000176e177221 */ /* 0x000fe20000010000 */
[----:B------:R-:W1:Y:S01]  /*37d0*/  MUFU.EX2 R66, R66 ;  /* 0x0000004200427308 */ /* 0x000e620000000800 */
[C---:B------:R-:W-:Y:S01]  /*37e0*/  FMUL.FTZ R22, R145.reuse, R24 ;  /* 0x0000001891167220 */ /* 0x040fe20000410000 */
[----:B------:R2:W-:Y:S01]  /*37f0*/  STS.128 [R21.X16+0xe00], R48 ;  /* 0x000e003015007388 */ /* 0x0005e2000000cc00 */
[----:B------:R-:W-:-:S05]  /*3800*/  FMUL.FTZ R25, R145, R23 ;  /* 0x0000001791197220 */ /* 0x000fca0000410000 */
[----:B------:R-:W-:Y:S01]  /*3810*/  MUFU.SIN R137, R136 ;  /* 0x0000008800897308 */ /* 0x000fe20000000400 */
[----:B------:R-:W-:-:S07]  /*3820*/  FFMA.FTZ R26, R146, R23, -R22 ;  /* 0x00000017921a7223 */ /* 0x000fce0000010816 */
[----:B------:R-:W-:Y:S01]  /*3830*/  MUFU.COS R138, R136 ;  /* 0x00000088008a7308 */ /* 0x000fe20000000000 */
[----:B------:R-:W-:-:S07]  /*3840*/  FFMA.FTZ R25, R146, R24, R25 ;  /* 0x0000001892197223 */ /* 0x000fce0000010019 */
[----:B------:R-:W-:Y:S01]  /*3850*/  MUFU.SIN R141, R57 ;  /* 0x00000039008d7308 */ /* 0x000fe20000000400 */
[----:B------:R-:W-:-:S07]  /*3860*/  FADD.FTZ R26, R111, R26 ;  /* 0x0000001a6f1a7221 */ /* 0x000fce0000010000 */
[----:B------:R4:W-:Y:S01]  /*3870*/  MUFU.COS R59, R57 ;  /* 0x00000039003b7308 */ /* 0x0009e20000000000 */
[----:B------:R-:W-:-:S07]  /*3880*/  FADD.FTZ R25, RZ, R25 ;  /* 0x00000019ff197221 */ /* 0x000fce0000010000 */
[----:B------:R-:W-:Y:S01]  /*3890*/  MUFU.SIN R20, R134 ;  /* 0x0000008600147308 */ /* 0x000fe20000000400 */
[----:B------:R-:W-:-:S07]  /*38a0*/  FMUL.FTZ R147, R130, R147 ;  /* 0x0000009382937220 */ /* 0x000fce0000410000 */
[----:B------:R-:W-:Y:S01]  /*38b0*/  MUFU.EX2 R64, R64 ;  /* 0x0000004000407308 */ /* 0x000fe20000000800 */
[----:B------:R-:W-:-:S07]  /*38c0*/  FMUL.FTZ R130, R124, R135 ;  /* 0x000000877c827220 */ /* 0x000fce0000410000 */
[----:B------:R-:W-:Y:S01]  /*38d0*/  MUFU.EX2 R62, R62 ;  /* 0x0000003e003e7308 */ /* 0x000fe20000000800 */
[----:B------:R-:W-:-:S07]  /*38e0*/  FMUL.FTZ R24, R129, R26 ;  /* 0x0000001a81187220 */ /* 0x000fce0000410000 */
[----:B------:R-:W-:Y:S01]  /*38f0*/  MUFU.EX2 R60, R60 ;  /* 0x0000003c003c7308 */ /* 0x000fe20000000800 */
[----:B------:R-:W-:-:S07]  /*3900*/  FMUL.FTZ R23, R129, R25 ;  /* 0x0000001981177220 */ /* 0x000fce0000410000 */
[----:B------:R-:W-:Y:S01]  /*3910*/  MUFU.EX2 R58, R58 ;  /* 0x0000003a003a7308 */ /* 0x000fe20000000800 */
[C---:B------:R-:W-:Y:S01]  /*3920*/  FFMA.FTZ R24, R130.reuse, R25, R24 ;  /* 0x0000001982187223 */ /* 0x040fe20000010018 */
[C---:B------:R-:W-:Y:S01]  /*3930*/  ISETP.GE.AND P0, PT, R91.reuse, 0x1, PT ;  /* 0x000000015b00780c */ /* 0x040fe20003f06270 */
[----:B------:R-:W-:Y:S01]  /*3940*/  FFMA.FTZ R23, R130, R26, -R23 ;  /* 0x0000001a82177223 */ /* 0x000fe20000010817 */
[----:B------:R-:W-:Y:S01]  /*3950*/  ISETP.NE.AND P2, PT, R91, 0x1f, PT ;  /* 0x0000001f5b00780c */ /* 0x000fe20003f45270 */
[----:B---3--:R-:W-:Y:S01]  /*3960*/  FMUL.FTZ R128, R127, R128 ;  /* 0x000000807f807220 */ /* 0x008fe20000410000 */
[----:B------:R-:W-:Y:S01]  /*3970*/  ISETP.GE.AND P1, PT, R91, 0x10, PT ;  /* 0x000000105b00780c */ /* 0x000fe20003f26270 */
[----:B------:R-:W-:Y:S01]  /*3980*/  FMUL.FTZ R127, R127, R122 ;  /* 0x0000007a7f7f7220 */ /* 0x000fe20000410000 */
[----:B------:R-:W-:Y:S01]  /*3990*/  MUFU.COS R136, R134 ;  /* 0x0000008600887308 */ /* 0x000fe20000000000 */
[----:B------:R-:W-:Y:S01]  /*39a0*/  FADD.FTZ R24, RZ, R24 ;  /* 0x00000018ff187221 */ /* 0x000fe20000010000 */
[----:B------:R-:W-:-:S06]  /*39b0*/  NOP ;  /* 0x0000000000007918 */ /* 0x000fcc0000000000 */
[----:B------:R-:W-:Y:S01]  /*39c0*/  FADD.FTZ R23, R112, R23 ;  /* 0x0000001770177221 */ /* 0x000fe20000010000 */
[----:B------:R-:W-:Y:S01]  /*39d0*/  MUFU.EX2 R54, R54 ;  /* 0x0000003600367308 */ /* 0x000fe20000000800 */
[----:B------:R-:W-:Y:S01]  /*39e0*/  FMUL.FTZ R135, R65, R2 ;  /* 0x0000000241877220 */ /* 0x000fe20000410000 */
[----:B------:R-:W5:Y:S01]  /*39f0*/  LDG.E.64 R100, [R100.64] ;  /* 0x0000000464647981 */ /* 0x000f62000c1e1b00 */
[----:B------:R-:W-:Y:S02]  /*3a00*/  FMUL.FTZ R25, R127, R24 ;  /* 0x000000187f197220 */ /* 0x000fe40000410000 */
[----:B------:R-:W-:Y:S02]  /*3a10*/  FMUL.FTZ R22, R53, R3 ;  /* 0x0000000335167220 */ /* 0x000fe40000410000 */
[----:B------:R-:W-:Y:S01]  /*3a20*/  FMUL.FTZ R27, R127, R23 ;  /* 0x000000177f1b7220 */ /* 0x000fe20000410000 */
[----:B------:R-:W3:Y:S01]  /*3a30*/  MUFU.EX2 R135, R135 ;  /* 0x0000008700877308 */ /* 0x000ee20000000800 */
[----:B--2---:R-:W-:-:S02]  /*3a40*/  FMUL.FTZ R21, R65, R3 ;  /* 0x0000000341157220 */ /* 0x004fc40000410000 */
[----:B------:R-:W-:Y:S02]  /*3a50*/  FFMA.FTZ R26, R128, R23, -R25 ;  /* 0x00000017801a7223 */ /* 0x000fe40000010819 */
[----:B------:R-:W-:Y:S02]  /*3a60*/  FMUL.RZ R28, R22, 0.15915493667125701904 ;  /* 0x3e22f983161c7820 */ /* 0x000fe4000040c000 */
[----:B------:R-:W-:Y:S01]  /*3a70*/  FFMA.FTZ R27, R128, R24, R27 ;  /* 0x00000018801b7223 */ /* 0x000fe2000001001b */
[----:B------:R-:W-:Y:S01]  /*3a80*/  MUFU.EX2 R21, R21 ;  /* 0x0000001500157308 */ /* 0x000fe20000000800 */
[----:B------:R-:W-:Y:S02]  /*3a90*/  FMUL.FTZ R53, R53, R0 ;  /* 0x0000000035357220 */ /* 0x000fe40000410000 */
[----:B----4-:R-:W-:Y:S02]  /*3aa0*/  FMUL.FTZ R57, R65, R68 ;  /* 0x0000004441397220 */ /* 0x010fe40000410000 */
[----:B0-----:R-:W-:-:S02]  /*3ab0*/  FMUL.FTZ R125, R120, R125 ;  /* 0x0000007d787d7220 */ /* 0x001fc40000410000 */
[----:B------:R-:W-:Y:S01]  /*3ac0*/  FADD.FTZ R26, R99, R26 ;  /* 0x0000001a631a7221 */ /* 0x000fe20000010000 */
[----:B------:R-:W-:Y:S01]  /*3ad0*/  MUFU.SIN R22, R28 ;  /* 0x0000001c00167308 */ /* 0x000fe20000000400 */
[----:B------:R-:W-:Y:S02]  /*3ae0*/  FMUL.FTZ R65, R65, R0 ;  /* 0x0000000041417220 */ /* 0x000fe40000410000 */
[----:B------:R-:W-:Y:S02]  /*3af0*/  FADD.FTZ R27, RZ, R27 ;  /* 0x0000001bff1b7221 */ /* 0x000fe40000010000 */
[----:B------:R-:W-:Y:S02]  /*3b00*/  FMUL.RZ R53, R53, 0.15915493667125701904 ;  /* 0x3e22f98335357820 */ /* 0x000fe4000040c000 */
[----:B------:R-:W-:Y:S01]  /*3b10*/  FMUL.FTZ R126, R120, R133 ;  /* 0x00000085787e7220 */ /* 0x000fe20000410000 */
[----:B------:R-:W0:Y:S01]  /*3b20*/  MUFU.COS R134, R28 ;  /* 0x0000001c00867308 */ /* 0x000e220000000000 */
[----:B------:R-:W-:-:S02]  /*3b30*/  FMUL.FTZ R25, R125, R26 ;  /* 0x0000001a7d197220 */ /* 0x000fc40000410000 */
[-C--:B------:R-:W-:Y:S02]  /*3b40*/  FMUL.FTZ R23, R125, R27.reuse ;  /* 0x0000001b7d177220 */ /* 0x080fe40000410000 */
[C---:B------:R-:W-:Y:S02]  /*3b50*/  FFMA.FTZ R25, R126.reuse, R27, R25 ;  /* 0x0000001b7e197223 */ /* 0x040fe40000010019 */
[----:B------:R-:W-:Y:S01]  /*3b60*/  FFMA.FTZ R23, R126, R26, -R23 ;  /* 0x0000001a7e177223 */ /* 0x000fe20000010817 */
[----:B------:R-:W-:Y:S01]  /*3b70*/  MUFU.EX2 R65, R65 ;  /* 0x0000004100417308 */ /* 0x000fe20000000800 */
[----:B-1----:R-:W-:Y:S02]  /*3b80*/  FMUL.FTZ R123, R66, R123 ;  /* 0x0000007b427b7220 */ /* 0x002fe40000410000 */
[----:B------:R-:W-:Y:S02]  /*3b90*/  FADD.FTZ R25, RZ, R25 ;  /* 0x00000019ff197221 */ /* 0x000fe40000010000 */
[----:B---3--:R-:W-:-:S02]  /*3ba0*/  FMUL.FTZ R136, R135, R136 ;  /* 0x0000008887887220 */ /* 0x008fc40000410000 */
[----:B------:R-:W-:Y:S01]  /*3bb0*/  FADD.FTZ R23, R102, R23 ;  /* 0x0000001766177221 */ /* 0x000fe20000010000 */
[----:B------:R-:W1:Y:S01]  /*3bc0*/  MUFU.SIN R24, R53 ;  /* 0x0000003500187308 */ /* 0x000e620000000400 */
[----:B------:R-:W-:Y:S02]  /*3bd0*/  FMUL.FTZ R135, R135, R20 ;  /* 0x0000001487877220 */ /* 0x000fe40000410000 */
[----:B------:R-:W-:Y:S02]  /*3be0*/  FMUL.FTZ R124, R66, R131 ;  /* 0x00000083427c7220 */ /* 0x000fe40000410000 */
[----:B------:R-:W-:Y:S02]  /*3bf0*/  FMUL.FTZ R20, R123, R25 ;  /* 0x000000197b147220 */ /* 0x000fe40000410000 */
[C---:B0-----:R-:W-:Y:S01]  /*3c00*/  FMUL.FTZ R134, R21.reuse, R134 ;  /* 0x0000008615867220 */ /* 0x041fe20000410000 */
[----:B------:R-:W0:Y:S01]  /*3c10*/  MUFU.EX2 R57, R57 ;  /* 0x0000003900397308 */ /* 0x000e220000000800 */
[----:B------:R-:W-:-:S02]  /*3c20*/  FMUL.FTZ R133, R21, R22 ;  /* 0x0000001615857220 */ /* 0x000fc40000410000 */
[-C--:B------:R-:W-:Y:S02]  /*3c30*/  FMUL.FTZ R21, R123, R23.reuse ;  /* 0x000000177b157220 */ /* 0x080fe40000410000 */
[C---:B------:R-:W-:Y:S02]  /*3c40*/  FFMA.FTZ R22, R124.reuse, R23, -R20 ;  /* 0x000000177c167223 */ /* 0x040fe40000010814 */
[----:B------:R-:W-:Y:S01]  /*3c50*/  FFMA.FTZ R25, R124, R25, R21 ;  /* 0x000000197c197223 */ /* 0x000fe20000010015 */
[----:B------:R-:W2:Y:S01]  /*3c60*/  MUFU.COS R132, R53 ;  /* 0x0000003500847308 */ /* 0x000ea20000000000 */
[----:B-1----:R-:W-:Y:S02]  /*3c70*/  FMUL.FTZ R131, R65, R24 ;  /* 0x0000001841837220 */ /* 0x002fe40000410000 */
[----:B------:R-:W-:Y:S02]  /*3c80*/  FMUL.FTZ R20, R147, R148 ;  /* 0x0000009493147220 */ /* 0x000fe40000410000 */
[----:B------:R-:W-:-:S02]  /*3c90*/  FMUL.FTZ R121, R64, R121 ;  /* 0x0000007940797220 */ /* 0x000fc40000410000 */
[----:B------:R-:W-:Y:S02]  /*3ca0*/  FADD.FTZ R24, R103, R22 ;  /* 0x0000001667187221 */ /* 0x000fe40000010000 */
[C---:B------:R-:W-:Y:S02]  /*3cb0*/  FMUL.FTZ R21, R149.reuse, R148 ;  /* 0x0000009495157220 */ /* 0x040fe40000410000 */
[----:B------:R-:W-:Y:S02]  /*3cc0*/  FADD.FTZ R25, RZ, R25 ;  /* 0x00000019ff197221 */ /* 0x000fe40000010000 */
[----:B------:R-:W-:Y:S02]  /*3cd0*/  FFMA.FTZ R20, R149, R150, -R20 ;  /* 0x0000009695147223 */ /* 0x000fe40000010814 */
[----:B------:R-:W-:Y:S02]  /*3ce0*/  FMUL.FTZ R122, R64, R67 ;  /* 0x00000043407a7220 */ /* 0x000fe40000410000 */
[----:B------:R-:W-:-:S02]  /*3cf0*/  FMUL.FTZ R26, R121, R24 ;  /* 0x00000018791a7220 */ /* 0x000fc40000410000 */
[----:B------:R-:W-:Y:S02]  /*3d00*/  FFMA.FTZ R21, R147, R150, R21 ;  /* 0x0000009693157223 */ /* 0x000fe40000010015 */
[-C--:B------:R-:W-:Y:S02]  /*3d10*/  FMUL.FTZ R27, R121, R25.reuse ;  /* 0x00000019791b7220 */ /* 0x080fe40000410000 */
[C---:B------:R-:W-:Y:S02]  /*3d20*/  FMUL.FTZ R22, R145.reuse, R20 ;  /* 0x0000001491167220 */ /* 0x040fe40000410000 */
[C---:B------:R-:W-:Y:S02]  /*3d30*/  FFMA.FTZ R26, R122.reuse, R25, R26 ;  /* 0x000000197a1a7223 */ /* 0x040fe4000001001a */
[----:B------:R-:W-:Y:S02]  /*3d40*/  FMUL.FTZ R23, R145, R21 ;  /* 0x0000001591177220 */ /* 0x000fe40000410000 */
[----:B------:R-:W-:-:S02]  /*3d50*/  FFMA.FTZ R27, R122, R24, -R27 ;  /* 0x000000187a1b7223 */ /* 0x000fc4000001081b */
[----:B------:R-:W-:Y:S02]  /*3d60*/  FFMA.FTZ R22, R146, R21, R22 ;  /* 0x0000001592167223 */ /* 0x000fe40000010016 */
[----:B------:R-:W-:Y:S02]  /*3d70*/  FMUL.FTZ R119, R62, R119 ;  /* 0x000000773e777220 */ /* 0x000fe40000410000 */
[----:B------:R-:W-:Y:S02]  /*3d80*/  FADD.FTZ R26, RZ, R26 ;  /* 0x0000001aff1a7221 */ /* 0x000fe40000010000 */
[----:B------:R-:W-:Y:S02]  /*3d90*/  FFMA.FTZ R23, R146, R20, -R23 ;  /* 0x0000001492177223 */ /* 0x000fe40000010817 */
[----:B------:R-:W-:Y:S02]  /*3da0*/  FADD.FTZ R27, R104, R27 ;  /* 0x0000001b681b7221 */ /* 0x000fe40000010000 */
[----:B------:R-:W-:-:S02]  /*3db0*/  FMUL.FTZ R20, R129, R22 ;  /* 0x0000001681147220 */ /* 0x000fc40000410000 */
[----:B------:R-:W-:Y:S02]  /*3dc0*/  FMUL.FTZ R120, R62, R63 ;  /* 0x0000003f3e787220 */ /* 0x000fe40000410000 */
[----:B------:R-:W-:Y:S02]  /*3dd0*/  FMUL.FTZ R24, R119, R26 ;  /* 0x0000001a77187220 */ /* 0x000fe40000410000 */
[----:B------:R-:W-:Y:S02]  /*3de0*/  FMUL.FTZ R21, R129, R23 ;  /* 0x0000001781157220 */ /* 0x000fe40000410000 */
[----:B------:R-:W-:Y:S02]  /*3df0*/  FMUL.FTZ R25, R119, R27 ;  /* 0x0000001b77197220 */ /* 0x000fe40000410000 */
[----:B------:R-:W-:Y:S02]  /*3e00*/  FFMA.FTZ R20, R130, R23, -R20 ;  /* 0x0000001782147223 */ /* 0x000fe40000010814 */
[----:B------:R-:W-:-:S02]  /*3e10*/  FFMA.FTZ R24, R120, R27, -R24 ;  /* 0x0000001b78187223 */ /* 0x000fc40000010818 */
[----:B------:R-:W-:Y:S02]  /*3e20*/  FFMA.FTZ R21, R130, R22, R21 ;  /* 0x0000001682157223 */ /* 0x000fe40000010015 */
[----:B------:R-:W-:Y:S02]  /*3e30*/  FFMA.FTZ R25, R120, R26, R25 ;  /* 0x0000001a78197223 */ /* 0x000fe40000010019 */
[----:B------:R-:W-:Y:S02]  /*3e40*/  FMUL.FTZ R22, R127, R20 ;  /* 0x000000147f167220 */ /* 0x000fe40000410000 */
[----:B------:R-:W-:Y:S02]  /*3e50*/  FMUL.FTZ R143, R60, R143 ;  /* 0x0000008f3c8f7220 */ /* 0x000fe40000410000 */
[----:B------:R-:W-:Y:S02]  /*3e60*/  FADD.FTZ R24, R105, R24 ;  /* 0x0000001869187221 */ /* 0x000fe40000010000 */
[----:B------:R-:W-:-:S02]  /*3e70*/  FMUL.FTZ R23, R127, R21 ;  /* 0x000000157f177220 */ /* 0x000fc40000410000 */
[----:B------:R-:W-:Y:S02]  /*3e80*/  FADD.FTZ R25, RZ, R25 ;  /* 0x00000019ff197221 */ /* 0x000fe40000010000 */
[----:B------:R-:W-:Y:S02]  /*3e90*/  FFMA.FTZ R22, R128, R21, R22 ;  /* 0x0000001580167223 */ /* 0x000fe40000010016 */
[----:B------:R-:W-:Y:S02]  /*3ea0*/  FMUL.FTZ R144, R60, R61 ;  /* 0x0000003d3c907220 */ /* 0x000fe40000410000 */
[C---:B------:R-:W-:Y:S02]  /*3eb0*/  FMUL.FTZ R26, R143.reuse, R24 ;  /* 0x000000188f1a7220 */ /* 0x040fe40000410000 */
[----:B------:R-:W-:Y:S02]  /*3ec0*/  FFMA.FTZ R23, R128, R20, -R23 ;  /* 0x0000001480177223 */ /* 0x000fe40000010817 */
[----:B------:R-:W-:-:S02]  /*3ed0*/  FMUL.FTZ R27, R143, R25 ;  /* 0x000000198f1b7220 */ /* 0x000fc40000410000 */
[C---:B------:R-:W-:Y:S02]  /*3ee0*/  FMUL.FTZ R20, R125.reuse, R22 ;  /* 0x000000167d147220 */ /* 0x040fe40000410000 */
[C---:B------:R-:W-:Y:S02]  /*3ef0*/  FFMA.FTZ R26, R144.reuse, R25, R26 ;  /* 0x00000019901a7223 */ /* 0x040fe4000001001a */
[-C--:B------:R-:W-:Y:S02]  /*3f00*/  FMUL.FTZ R21, R125, R23.reuse ;  /* 0x000000177d157220 */ /* 0x080fe40000410000 */
[----:B------:R-:W-:Y:S02]  /*3f10*/  FFMA.FTZ R27, R144, R24, -R27 ;  /* 0x00000018901b7223 */ /* 0x000fe4000001081b */
[----:B------:R-:W-:Y:S02]  /*3f20*/  FFMA.FTZ R20, R126, R23, -R20 ;  /* 0x000000177e147223 */ /* 0x000fe40000010814 */
[----:B------:R-:W-:-:S02]  /*3f30*/  FMUL.FTZ R141, R58, R141 ;  /* 0x0000008d3a8d7220 */ /* 0x000fc40000410000 */
[----:B------:R-:W-:Y:S02]  /*3f40*/  FADD.FTZ R26, RZ, R26 ;  /* 0x0000001aff1a7221 */ /* 0x000fe40000010000 */
[----:B------:R-:W-:Y:S02]  /*3f50*/  FFMA.FTZ R21, R126, R22, R21 ;  /* 0x000000167e157223 */ /* 0x000fe40000010015 */
[----:B------:R-:W-:Y:S02]  /*3f60*/  FADD.FTZ R27, R106, R27 ;  /* 0x0000001b6a1b7221 */ /* 0x000fe40000010000 */
[----:B------:R-:W-:Y:S02]  /*3f70*/  FMUL.FTZ R22, R123, R20 ;  /* 0x000000147b167220 */ /* 0x000fe40000410000 */
[----:B------:R-:W-:Y:S02]  /*3f80*/  FMUL.FTZ R142, R58, R59 ;  /* 0x0000003b3a8e7220 */ /* 0x000fe40000410000 */
[----:B------:R-:W-:-:S02]  /*3f90*/  FMUL.FTZ R24, R141, R26 ;  /* 0x0000001a8d187220 */ /* 0x000fc40000410000 */
[----:B------:R-:W-:Y:S02]  /*3fa0*/  FMUL.FTZ R23, R123, R21 ;  /* 0x000000157b177220 */ /* 0x000fe40000410000 */
[----:B------:R-:W-:Y:S02]  /*3fb0*/  FMUL.FTZ R25, R141, R27 ;  /* 0x0000001b8d197220 */ /* 0x000fe40000410000 */
[----:B------:R-:W-:Y:S02]  /*3fc0*/  FFMA.FTZ R22, R124, R21, R22 ;  /* 0x000000157c167223 */ /* 0x000fe40000010016 */
[----:B------:R-:W-:Y:S02]  /*3fd0*/  FFMA.FTZ R24, R142, R27, -R24 ;  /* 0x0000001b8e187223 */ /* 0x000fe40000010818 */
[----:B------:R-:W-:Y:S02]  /*3fe0*/  FFMA.FTZ R23, R124, R20, -R23 ;  /* 0x000000147c177223 */ /* 0x000fe40000010817 */
[----:B------:R-:W-:-:S02]  /*3ff0*/  FFMA.FTZ R25, R142, R26, R25 ;  /* 0x0000001a8e197223 */ /* 0x000fc40000010019 */
[----:B------:R-:W-:Y:S02]  /*4000*/  FMUL.FTZ R20, R121, R22 ;  /* 0x0000001679147220 */ /* 0x000fe40000410000 */
[----:B0-----:R-:W-:Y:S02]  /*4010*/  FMUL.FTZ R139, R57, R139 ;  /* 0x0000008b398b7220 */ /* 0x001fe40000410000 */
[----:B------:R-:W-:Y:S02]  /*4020*/  FADD.FTZ R24, R107, R24 ;  /* 0x000000186b187221 */ /* 0x000fe40000010000 */
[-C--:B------:R-:W-:Y:S02]  /*4030*/  FMUL.FTZ R21, R121, R23.reuse ;  /* 0x0000001779157220 */ /* 0x080fe40000410000 */
[----:B------:R-:W-:Y:S02]  /*4040*/  FADD.FTZ R25, RZ, R25 ;  /* 0x00000019ff197221 */ /* 0x000fe40000010000 */
[----:B------:R-:W-:-:S02]  /*4050*/  FFMA.FTZ R20, R122, R23, -R20 ;  /* 0x000000177a147223 */ /* 0x000fc40000010814 */
[----:B------:R-:W-:Y:S02]  /*4060*/  FMUL.FTZ R140, R57, R140 ;  /* 0x0000008c398c7220 */ /* 0x000fe40000410000 */
[C---:B------:R-:W-:Y:S02]  /*4070*/  FMUL.FTZ R26, R139.reuse, R24 ;  /* 0x000000188b1a7220 */ /* 0x040fe40000410000 */
[----:B------:R-:W-:Y:S02]  /*4080*/  FFMA.FTZ R21, R122, R22, R21 ;  /* 0x000000167a157223 */ /* 0x000fe40000010015 */
[-C--:B------:R-:W-:Y:S02]  /*4090*/  FMUL.FTZ R27, R139, R25.reuse ;  /* 0x000000198b1b7220 */ /* 0x080fe40000410000 */
[----:B------:R-:W-:Y:S02]  /*40a0*/  FMUL.FTZ R22, R119, R20 ;  /* 0x0000001477167220 */ /* 0x000fe40000410000 */
[----:B------:R-:W-:-:S02]  /*40b0*/  FFMA.FTZ R26, R140, R25, R26 ;  /* 0x000000198c1a7223 */ /* 0x000fc4000001001a */
[-C--:B------:R-:W-:Y:S02]  /*40c0*/  FMUL.FTZ R23, R119, R21.reuse ;  /* 0x0000001577177220 */ /* 0x080fe40000410000 */
[----:B------:R-:W-:Y:S02]  /*40d0*/  FFMA.FTZ R27, R140, R24, -R27 ;  /* 0x000000188c1b7223 */ /* 0x000fe4000001081b */
[----:B------:R-:W-:Y:S02]  /*40e0*/  FFMA.FTZ R22, R120, R21, R22 ;  /* 0x0000001578167223 */ /* 0x000fe40000010016 */
[----:B------:R-:W-:Y:S02]  /*40f0*/  FMUL.FTZ R137, R54, R137 ;  /* 0x0000008936897220 */ /* 0x000fe40000410000 */
[----:B------:R-:W-:Y:S02]  /*4100*/  FADD.FTZ R26, RZ, R26 ;  /* 0x0000001aff1a7221 */ /* 0x000fe40000010000 */
[----:B------:R-:W-:-:S02]  /*4110*/  FFMA.FTZ R23, R120, R20, -R23 ;  /* 0x0000001478177223 */ /* 0x000fc40000010817 */
[----:B------:R-:W-:Y:S02]  /*4120*/  FADD.FTZ R27, R108, R27 ;  /* 0x0000001b6c1b7221 */ /* 0x000fe40000010000 */
[----:B------:R-:W-:Y:S02]  /*4130*/  FMUL.FTZ R20, R143, R22 ;  /* 0x000000168f147220 */ /* 0x000fe40000410000 */
        /* <DEDUP_REMOVED lines=8> */
[----:B------:R-:W-:Y:S02]  /*41c0*/  FMUL.FTZ R22, R141, R20 ;  /* 0x000000148d167220 */ /* 0x000fe40000410000 */
[----:B------:R-:W-:-:S02]  /*41d0*/  FADD.FTZ R27, R114, R27 ;  /* 0x0000001b721b7221 */ /* 0x000fc40000010000 */
[----:B------:R-:W-:Y:S02]  /*41e0*/  FADD.FTZ R25, RZ, R25 ;  /* 0x00000019ff197221 */ /* 0x000fe40000010000 */
[CC--:B------:R-:W-:Y:S02]  /*41f0*/  FFMA.FTZ R22, R142.reuse, R21.reuse, R22 ;  /* 0x000000158e167223 */ /* 0x0c0fe40000010016 */
[----:B------:R-:W-:Y:S02]  /*4200*/  FMUL.FTZ R21, R141, R21 ;  /* 0x000000158d157220 */ /* 0x000fe40000410000 */
[C---:B------:R-:W-:Y:S02]  /*4210*/  FMUL.FTZ R24, R135.reuse, R27 ;  /* 0x0000001b87187220 */ /* 0x040fe40000410000 */
[----:B------:R-:W-:Y:S02]  /*4220*/  FMUL.FTZ R23, R135, R25 ;  /* 0x0000001987177220 */ /* 0x000fe40000410000 */
[----:B------:R-:W-:-:S02]  /*4230*/  FFMA.FTZ R21, R142, R20, -R21 ;  /* 0x000000148e157223 */ /* 0x000fc40000010815 */
[C---:B------:R-:W-:Y:S02]  /*4240*/  FFMA.FTZ R25, R136.reuse, R25, R24 ;  /* 0x0000001988197223 */ /* 0x040fe40000010018 */
[C---:B------:R-:W-:Y:S02]  /*4250*/  FMUL.FTZ R20, R139.reuse, R22 ;  /* 0x000000168b147220 */ /* 0x040fe40000410000 */
[----:B------:R-:W-:Y:S02]  /*4260*/  FFMA.FTZ R24, R136, R27, -R23 ;  /* 0x0000001b88187223 */ /* 0x000fe40000010817 */
[-C--:B------:R-:W-:Y:S02]  /*4270*/  FMUL.FTZ R23, R139, R21.reuse ;  /* 0x000000158b177220 */ /* 0x080fe40000410000 */
[----:B------:R-:W-:Y:S02]  /*4280*/  FADD.FTZ R25, RZ, R25 ;  /* 0x00000019ff197221 */ /* 0x000fe40000010000 */
[----:B------:R-:W-:-:S02]  /*4290*/  FFMA.FTZ R20, R140, R21, -R20 ;  /* 0x000000158c147223 */ /* 0x000fc40000010814 */
[----:B------:R-:W-:Y:S02]  /*42a0*/  FADD.FTZ R24, R115, R24 ;  /* 0x0000001873187221 */ /* 0x000fe40000010000 */
[----:B------:R-:W-:Y:S02]  /*42b0*/  FFMA.FTZ R23, R140, R22, R23 ;  /* 0x000000168c177223 */ /* 0x000fe40000010017 */
[----:B------:R-:W-:Y:S02]  /*42c0*/  FMUL.FTZ R27, R133, R25 ;  /* 0x00000019851b7220 */ /* 0x000fe40000410000 */
[----:B------:R-:W-:Y:S02]  /*42d0*/  FMUL.FTZ R22, R137, R20 ;  /* 0x0000001489167220 */ /* 0x000fe40000410000 */
[----:B------:R-:W-:Y:S02]  /*42e0*/  FMUL.FTZ R26, R133, R24 ;  /* 0x00000018851a7220 */ /* 0x000fe40000410000 */
[----:B------:R-:W-:-:S02]  /*42f0*/  FMUL.FTZ R21, R137, R23 ;  /* 0x0000001789157220 */ /* 0x000fc40000410000 */
[----:B------:R-:W-:Y:S02]  /*4300*/  FFMA.FTZ R27, R134, R24, -R27 ;  /* 0x00000018861b7223 */ /* 0x000fe4000001081b */
[----:B------:R-:W-:Y:S02]  /*4310*/  FFMA.FTZ R22, R138, R23, R22 ;  /* 0x000000178a167223 */ /* 0x000fe40000010016 */
[----:B------:R-:W-:Y:S02]  /*4320*/  FFMA.FTZ R26, R134, R25, R26 ;  /* 0x00000019861a7223 */ /* 0x000fe4000001001a */
[----:B------:R-:W-:Y:S02]  /*4330*/  FFMA.FTZ R21, R138, R20, -R21 ;  /* 0x000000148a157223 */ /* 0x000fe40000010815 */
[----:B------:R-:W-:Y:S02]  /*4340*/  FADD.FTZ R27, R116, R27 ;  /* 0x0000001b741b7221 */ /* 0x000fe40000010000 */
[----:B------:R-:W-:-:S02]  /*4350*/  FMUL.FTZ R20, R135, R22 ;  /* 0x0000001687147220 */ /* 0x000fc40000410000 */
[----:B------:R-:W-:Y:S02]  /*4360*/  FADD.FTZ R26, RZ, R26 ;  /* 0x0000001aff1a7221 */ /* 0x000fe40000010000 */
[----:B--2---:R-:W-:Y:S02]  /*4370*/  FMUL.FTZ R132, R65, R132 ;  /* 0x0000008441847220 */ /* 0x004fe40000410000 */
[----:B------:R-:W-:Y:S02]  /*4380*/  FMUL.FTZ R25, R131, R27 ;  /* 0x0000001b83197220 */ /* 0x000fe40000410000 */
[-C--:B------:R-:W-:Y:S02]  /*4390*/  FMUL.FTZ R23, R135, R21.reuse ;  /* 0x0000001587177220 */ /* 0x080fe40000410000 */
[----:B------:R-:W-:Y:S02]  /*43a0*/  FFMA.FTZ R20, R136, R21, -R20 ;  /* 0x0000001588147223 */ /* 0x000fe40000010814 */
[----:B------:R-:W-:-:S02]  /*43b0*/  FMUL.FTZ R21, R131, R26 ;  /* 0x0000001a83157220 */ /* 0x000fc40000410000 */
[----:B------:R-:W-:Y:S02]  /*43c0*/  FFMA.FTZ R25, R132, R26, R25 ;  /* 0x0000001a84197223 */ /* 0x000fe40000010019 */
[----:B------:R-:W-:Y:S02]  /*43d0*/  FFMA.FTZ R23, R136, R22, R23 ;  /* 0x0000001688177223 */ /* 0x000fe40000010017 */
[----:B------:R-:W-:Y:S02]  /*43e0*/  FFMA.FTZ R27, R132, R27, -R21 ;  /* 0x0000001b841b7223 */ /* 0x000fe40000010815 */
[C---:B------:R-:W-:Y:S02]  /*43f0*/  FMUL.FTZ R22, R133.reuse, R20 ;  /* 0x0000001485167220 */ /* 0x040fe40000410000 */
[----:B------:R-:W-:Y:S02]  /*4400*/  FADD.FTZ R63, RZ, R25 ;  /* 0x00000019ff3f7221 */ /* 0x000fe40000010000 */
[----:B------:R-:W-:-:S02]  /*4410*/  FMUL.FTZ R21, R133, R23 ;  /* 0x0000001785157220 */ /* 0x000fc40000410000 */
[----:B------:R-:W-:Y:S02]  /*4420*/  FADD.FTZ R62, R118, R27 ;  /* 0x0000001b763e7221 */ /* 0x000fe40000010000 */
[C---:B------:R-:W-:Y:S01]  /*4430*/  FFMA.FTZ R22, R134.reuse, R23, R22 ;  /* 0x0000001786167223 */ /* 0x040fe20000010016 */
        /* <DEDUP_REMOVED lines=47> */
[-C--:B---3--:R-:W-:Y:S01]  /*4730*/  FMUL.FTZ R25, R23, R21.reuse ;  /* 0x0000001517197220 */ /* 0x088fe20000410000 */
[----:B------:R-:W0:Y:S01]  /*4740*/  SHFL.UP PT, R27, R62, 0x8, RZ ;  /* 0x050000003e1b7989 */ /* 0x000e2200000e00ff */
[----:B------:R-:W-:Y:S02]  /*4750*/  @P0 FADD.FTZ R63, R63, R24 ;  /* 0x000000183f3f0221 */ /* 0x000fe40000010000 */
[C---:B------:R-:W-:Y:S02]  /*4760*/  FFMA.FTZ R22, R60.reuse, R21, R22 ;  /* 0x000000153c167223 */ /* 0x040fe40000010016 */
[----:B------:R-:W-:-:S02]  /*4770*/  @P0 FFMA.FTZ R60, R60, R20, -R25 ;  /* 0x000000143c3c0223 */ /* 0x000fc40000010819 */
[----:B------:R-:W1:Y:S01]  /*4780*/  SHFL.UP PT, R25, R63, 0x8, RZ ;  /* 0x050000003f197989 */ /* 0x000e6200000e00ff */
[----:B------:R-:W-:-:S03]  /*4790*/  FSEL R22, R23, R22, !P0 ;  /* 0x0000001617167208 */ /* 0x000fc60004000000 */
[----:B------:R-:W2:Y:S04]  /*47a0*/  SHFL.UP PT, R21, R60, 0x8, RZ ;  /* 0x050000003c157989 */ /* 0x000ea800000e00ff */
[----:B------:R-:W3:Y:S01]  /*47b0*/  SHFL.UP PT, R23, R22, 0x8, RZ ;  /* 0x0500000016177989 */ /* 0x000ee200000e00ff */
[----:B------:R-:W-:Y:S01]  /*47c0*/  ISETP.GE.AND P0, PT, R91, 0x8, PT ;  /* 0x000000085b00780c */ /* 0x000fe20003f06270 */
[----:B0-----:R-:W-:-:S04]  /*47d0*/  FMUL.FTZ R20, R22, R27 ;  /* 0x0000001b16147220 */ /* 0x001fc80000410000 */
[-C--:B-1----:R-:W-:Y:S02]  /*47e0*/  FFMA.FTZ R26, R60, R25.reuse, R20 ;  /* 0x000000193c1a7223 */ /* 0x082fe40000010014 */
[C---:B------:R-:W-:Y:S02]  /*47f0*/  FMUL.FTZ R24, R22.reuse, R25 ;  /* 0x0000001916187220 */ /* 0x040fe40000410000 */
[----:B--2---:R-:W-:Y:S02]  /*4800*/  FMUL.FTZ R20, R22, R21 ;  /* 0x0000001516147220 */ /* 0x004fe40000410000 */
[C---:B------:R-:W-:Y:S02]  /*4810*/  FFMA.FTZ R27, R60.reuse, R27, -R24 ;  /* 0x0000001b3c1b7223 */ /* 0x040fe40000010818 */
[----:B---3--:R-:W-:Y:S02]  /*4820*/  FFMA.FTZ R25, R60, R23, R20 ;  /* 0x000000173c197223 */ /* 0x008fe40000010014 */
[----:B------:R-:W-:-:S02]  /*4830*/  @P0 FADD.FTZ R63, R63, R26 ;  /* 0x0000001a3f3f0221 */ /* 0x000fc40000010000 */
[----:B------:R-:W-:Y:S02]  /*4840*/  FMUL.FTZ R23, R22, R23 ;  /* 0x0000001716177220 */ /* 0x000fe40000410000 */
[----:B------:R-:W-:Y:S01]  /*4850*/  @P0 FADD.FTZ R62, R62, R27 ;  /* 0x0000001b3e3e0221 */ /* 0x000fe20000010000 */
[----:B------:R-:W0:Y:S01]  /*4860*/  SHFL.UP PT, R31, R63, 0x10, RZ ;  /* 0x060000003f1f7989 */ /* 0x000e2200000e00ff */
[----:B------:R-:W-:Y:S01]  /*4870*/  @P0 FFMA.FTZ R60, R60, R21, -R23 ;  /* 0x000000153c3c0223 */ /* 0x000fe20000010817 */
[----:B------:R-:W-:Y:S02]  /*4880*/  FSEL R25, R22, R25, !P0 ;  /* 0x0000001916197208 */ /* 0x000fe40004000000 */
[----:B------:R-:W1:Y:S04]  /*4890*/  SHFL.UP PT, R29, R62, 0x10, RZ ;  /* 0x060000003e1d7989 */ /* 0x000e6800000e00ff */
[----:B------:R-:W2:Y:S04]  /*48a0*/  SHFL.UP PT, R23, R60, 0x10, RZ ;  /* 0x060000003c177989 */ /* 0x000ea800000e00ff */
[----:B------:R-:W3:Y:S01]  /*48b0*/  SHFL.UP PT, R27, R25, 0x10, RZ ;  /* 0x06000000191b7989 */ /* 0x000ee200000e00ff */
[C---:B------:R-:W-:Y:S01]  /*48c0*/  IMAD R56, R91.reuse, 0x7, R56 ;  /* 0x000000075b387824 */ /* 0x040fe200078e0238 */
[----:B------:R-:W-:-:S04]  /*48d0*/  LEA R21, R91, R52, 0x3 ;  /* 0x000000345b157211 */ /* 0x000fc800078e18ff */
        /* <DEDUP_REMOVED lines=26> */
[----:B------:R-:W-:Y:S01]  /*4a80*/  CS2R R54, SRZ ;  /* 0x0000000000367805 */ /* 0x000fe2000001ff00 */
        /* <DEDUP_REMOVED lines=53> */
.L_x_1216:
        /* <DEDUP_REMOVED lines=16> */
.L_x_1217:
[----:B------:R-:W-:Y:S05]  /*4ee0*/  BSYNC B0 ;  /* 0x0000000000007941 */ /* 0x000fea0003800000 */
.L_x_1215:
        /* <DEDUP_REMOVED lines=122> */
.L_x_1219:
[----:B------:R-:W-:Y:S05]  /*5690*/  BSYNC B0 ;  /* 0x0000000000007941 */ /* 0x000fea0003800000 */
.L_x_1218:
        /* <DEDUP_REMOVED lines=9> */
[CC--:B------:R-:W-:Y:S02]  /*5730*/  FMUL.FTZ R55, R27.reuse, R101.reuse ;  /* 0x000000651b377220 */ /* 0x0c0fe40000410000 */
[-C--:B------:R-:W-:Y:S02]  /*5740*/  FMUL.FTZ R54, R27, R100.reuse ;  /* 0x000000641b367220 */ /* 0x080fe40000410000 */
[-C--:B------:R-:W-:Y:S02]  /*5750*/  FFMA.FTZ R53, R22, R101.reuse, R23 ;  /* 0x0000006516357223 */ /* 0x080fe40000010017 */
[C---:B------:R-:W-:Y:S02]  /*5760*/  FMUL.FTZ R27, R29.reuse, R101 ;  /* 0x000000651d1b7220 */ /* 0x040fe40000410000 */
[----:B------:R-:W-:-:S02]  /*5770*/  FMUL.FTZ R56, R29, R100 ;  /* 0x000000641d387220 */ /* 0x000fc40000410000 */
[-C--:B------:R-:W-:Y:S02]  /*5780*/  FMUL.FTZ R23, R25, R101.reuse ;  /* 0x0000006519177220 */ /* 0x080fe40000410000 */
[----:B------:R-:W-:Y:S02]  /*5790*/  FMUL.FTZ R29, R31, R101 ;  /* 0x000000651f1d7220 */ /* 0x000fe40000410000 */
[-C--:B------:R-:W-:Y:S02]  /*57a0*/  FMUL.FTZ R25, R25, R100.reuse ;  /* 0x0000006419197220 */ /* 0x080fe40000410000 */
[-C--:B------:R-:W-:Y:S02]  /*57b0*/  FMUL.FTZ R31, R31, R100.reuse ;  /* 0x000000641f1f7220 */ /* 0x080fe40000410000 */
[-C--:B------:R-:W-:Y:S02]  /*57c0*/  FFMA.FTZ R23, R24, R100.reuse, -R23 ;  /* 0x0000006418177223 */ /* 0x080fe40000010817 */
[----:B------:R-:W-:-:S02]  /*57d0*/  FFMA.FTZ R22, R30, R100, -R29 ;  /* 0x000000641e167223 */ /* 0x000fc4000001081d */
[-C--:B------:R-:W-:Y:S02]  /*57e0*/  FFMA.FTZ R24, R24, R101.reuse, R25 ;  /* 0x0000006518187223 */ /* 0x080fe40000010019 */
[-C--:B------:R-:W-:Y:S02]  /*57f0*/  FFMA.FTZ R29, R30, R101.reuse, R31 ;  /* 0x000000651e1d7223 */ /* 0x080fe4000001001f */
[-C--:B------:R-:W-:Y:S02]  /*5800*/  FFMA.FTZ R25, R26, R100.reuse, -R55 ;  /* 0x000000641a197223 */ /* 0x080fe40000010837 */
[CC--:B------:R-:W-:Y:S02]  /*5810*/  FMUL.FTZ R31, R33.reuse, R101.reuse ;  /* 0x00000065211f7220 */ /* 0x0c0fe40000410000 */
[----:B------:R-:W-:Y:S02]  /*5820*/  FMUL.FTZ R33, R33, R100 ;  /* 0x0000006421217220 */ /* 0x000fe40000410000 */
[----:B------:R-:W-:-:S02]  /*5830*/  FMUL.FTZ R55, R35, R101 ;  /* 0x0000006523377220 */ /* 0x000fc40000410000 */
[-C--:B------:R-:W-:Y:S02]  /*5840*/  FMUL.FTZ R35, R35, R100.reuse ;  /* 0x0000006423237220 */ /* 0x080fe40000410000 */
[-C--:B------:R-:W-:Y:S02]  /*5850*/  FFMA.FTZ R54, R26, R101.reuse, R54 ;  /* 0x000000651a367223 */ /* 0x080fe40000010036 */
[CC--:B------:R-:W-:Y:S02]  /*5860*/  FFMA.FTZ R26, R32.reuse, R100.reuse, -R31 ;  /* 0x00000064201a7223 */ /* 0x0c0fe4000001081f */
[-C--:B------:R-:W-:Y:S02]  /*5870*/  FFMA.FTZ R31, R32, R101.reuse, R33 ;  /* 0x00000065201f7223 */ /* 0x080fe40000010021 */
[C---:B------:R-:W-:Y:S02]  /*5880*/  FFMA.FTZ R27, R28.reuse, R100, -R27 ;  /* 0x000000641c1b7223 */ /* 0x040fe4000001081b */
[----:B------:R-:W-:-:S02]  /*5890*/  FFMA.FTZ R56, R28, R101, R56 ;  /* 0x000000651c387223 */ /* 0x000fc40000010038 */
[CC--:B------:R-:W-:Y:S02]  /*58a0*/  FFMA.FTZ R33, R34.reuse, R101.reuse, R35 ;  /* 0x0000006522217223 */ /* 0x0c0fe40000010023 */
[-C--:B------:R-:W-:Y:S02]  /*58b0*/  FFMA.FTZ R28, R34, R100.reuse, -R55 ;  /* 0x00000064221c7223 */ /* 0x080fe40000010837 */
[CC--:B------:R-:W-:Y:S02]  /*58c0*/  FMUL.FTZ R35, R37.reuse, R101.reuse ;  /* 0x0000006525237220 */ /* 0x0c0fe40000410000 */
[-C--:B------:R-:W-:Y:S02]  /*58d0*/  FMUL.FTZ R37, R37, R100.reuse ;  /* 0x0000006425257220 */ /* 0x080fe40000410000 */
[C---:B------:R-:W-:Y:S02]  /*58e0*/  FMUL.FTZ R55, R39.reuse, R101 ;  /* 0x0000006527377220 */ /* 0x040fe40000410000 */
[----:B------:R-:W-:-:S02]  /*58f0*/  FMUL.FTZ R39, R39, R100 ;  /* 0x0000006427277220 */ /* 0x000fc40000410000 */
[CC--:B------:R-:W-:Y:S02]  /*5900*/  FFMA.FTZ R30, R36.reuse, R100.reuse, -R35 ;  /* 0x00000064241e7223 */ /* 0x0c0fe40000010823 */
[-C--:B------:R-:W-:Y:S02]  /*5910*/  FFMA.FTZ R35, R36, R101.reuse, R37 ;  /* 0x0000006524237223 */ /* 0x080fe40000010025 */
[C---:B------:R-:W-:Y:S02]  /*5920*/  FFMA.FTZ R32, R38.reuse, R100, -R55 ;  /* 0x0000006426207223 */ /* 0x040fe40000010837 */
[-C--:B------:R-:W-:Y:S02]  /*5930*/  FFMA.FTZ R37, R38, R101.reuse, R39 ;  /* 0x0000006526257223 */ /* 0x080fe40000010027 */
[-C--:B------:R-:W-:Y:S02]  /*5940*/  FMUL.FTZ R39, R41, R101.reuse ;  /* 0x0000006529277220 */ /* 0x080fe40000410000 */
[----:B------:R-:W-:-:S02]  /*5950*/  FMUL.FTZ R55, R43, R101 ;  /* 0x000000652b377220 */ /* 0x000fc40000410000 */
[-C--:B------:R-:W-:Y:S02]  /*5960*/  FMUL.FTZ R41, R41, R100.reuse ;  /* 0x0000006429297220 */ /* 0x080fe40000410000 */
[-C--:B------:R-:W-:Y:S02]  /*5970*/  FFMA.FTZ R34, R40, R100.reuse, -R39 ;  /* 0x0000006428227223 */ /* 0x080fe40000010827 */
[----:B------:R-:W-:Y:S02]  /*5980*/  FFMA.FTZ R36, R42, R100, -R55 ;  /* 0x000000642a247223 */ /* 0x000fe40000010837 */
[-C--:B------:R-:W-:Y:S02]  /*5990*/  FMUL.FTZ R39, R45, R101.reuse ;  /* 0x000000652d277220 */ /* 0x080fe40000410000 */
[-C--:B------:R-:W-:Y:S02]  /*59a0*/  FMUL.FTZ R55, R47, R101.reuse ;  /* 0x000000652f377220 */ /* 0x080fe40000410000 */
[----:B------:R-:W-:-:S02]  /*59b0*/  FFMA.FTZ R41, R40, R101, R41 ;  /* 0x0000006528297223 */ /* 0x000fc40000010029 */
[-C--:B------:R-:W-:Y:S02]  /*59c0*/  FFMA.FTZ R38, R44, R100.reuse, -R39 ;  /* 0x000000642c267223 */ /* 0x080fe40000010827 */
[-C--:B------:R-:W-:Y:S02]  /*59d0*/  FFMA.FTZ R40, R46, R100.reuse, -R55 ;  /* 0x000000642e287223 */ /* 0x080fe40000010837 */
[-C--:B------:R-:W-:Y:S02]  /*59e0*/  FMUL.FTZ R39, R49, R101.reuse ;  /* 0x0000006531277220 */ /* 0x080fe40000410000 */
[----:B------:R-:W-:Y:S02]  /*59f0*/  FMUL.FTZ R55, R51, R101 ;  /* 0x0000006533377220 */ /* 0x000fe40000410000 */
[-C--:B------:R-:W-:Y:S02]  /*5a00*/  FMUL.FTZ R43, R43, R100.reuse ;  /* 0x000000642b2b7220 */ /* 0x080fe40000410000 */
[----:B------:R-:W-:-:S02]  /*5a10*/  FMUL.FTZ R45, R45, R100 ;  /* 0x000000642d2d7220 */ /* 0x000fc40000410000 */
[-C--:B------:R-:W-:Y:S02]  /*5a20*/  FMUL.FTZ R47, R47, R100.reuse ;  /* 0x000000642f2f7220 */ /* 0x080fe40000410000 */
[-C--:B------:R-:W-:Y:S02]  /*5a30*/  FMUL.FTZ R49, R49, R100.reuse ;  /* 0x0000006431317220 */ /* 0x080fe40000410000 */
[----:B------:R-:W-:Y:S02]  /*5a40*/  FMUL.FTZ R51, R51, R100 ;  /* 0x0000006433337220 */ /* 0x000fe40000410000 */
        /* <DEDUP_REMOVED lines=58> */
.L_x_1214:
        /* <DEDUP_REMOVED lines=185> */
.L_x_1221:
[----:B------:R-:W-:Y:S05]  /*6980*/  EXIT ;  /* 0x000000000000794d */ /* 0x000fea0003800000 */
.L_x_1223:
        /* <DEDUP_REMOVED lines=15> */
.L_x_5347:


//--------------------- .text._Z25selective_scan_fwd_kernelI32Selective_Scan_fwd_kernel_traitsILi64ELi16ELi1ELb1ELb1ELb0ELb0EfN3c107complexIfEEEEv13SSMParamsBase --------------------------
	.section	.text._Z25selective_scan_fwd_kernelI32Selective_Scan_fwd_kernel_traitsILi64ELi16ELi1ELb1ELb1ELb0ELb0EfN3c107complexIfEEEEv13SSMParamsBase,"ax",@progbits
	.sectioninfo	@"SHI_REGISTERS=160"
	.align	128
        .global         _Z25selective_scan_fwd_kernelI32Selective_Scan_fwd_kernel_traitsILi64ELi16ELi1ELb1ELb1ELb0ELb0EfN3c107complexIfEEEEv13SSMParamsBase
        .type           _Z25selective_scan_fwd_kernelI32Selective_Scan_fwd_kernel_traitsILi64ELi16ELi1ELb1ELb1ELb0ELb0EfN3c107complexIfEEEEv13SSMParamsBase,@function
        .size           _Z25selective_scan_fwd_kernelI32Selective_Scan_fwd_kernel_traitsILi64ELi16ELi1ELb1ELb1ELb0ELb0EfN3c107complexIfEEEEv13SSMParamsBase,(.L_x_5348 - _Z25selective_scan_fwd_kernelI32Selective_Scan_fwd_kernel_traitsILi64ELi16ELi1ELb1ELb1ELb0ELb0EfN3c107complexIfEEEEv13SSMParamsBase)
        .other          _Z25selective_scan_fwd_kernelI32Selective_Scan_fwd_kernel_traitsILi64ELi16ELi1ELb1ELb1ELb0ELb0EfN3c107complexIfEEEEv13SSMParamsBase,@"STO_CUDA_ENTRY STV_DEFAULT"
_Z25selective_scan_fwd_kernelI32Selective_Scan_fwd_kernel_traitsILi64ELi16ELi1ELb1ELb1ELb0ELb0EfN3c107complexIfEEEEv13SSMParamsBase:
.text._Z25selective_scan_fwd_kernelI32Selective_Scan_fwd_kernel_traitsILi64ELi16ELi1ELb1ELb1ELb0ELb0EfN3c107complexIfEEEEv13SSMParamsBase:
        /* <DEDUP_REMOVED lines=82> */
.L_x_1264:
        /* <DEDUP_REMOVED lines=82> */
.L_x_1225:
[----:B--234-:R-:W-:Y:S05]  /*0a40*/  BSYNC B0 ;  /* 0x0000000000007941 */ /* 0x01cfea0003800000 */
.L_x_1224:
        /* <DEDUP_REMOVED lines=37> */
.L_x_1227:
[----:B------:R-:W-:Y:S05]  /*0ca0*/  BSYNC B0 ;  /* 0x0000000000007941 */ /* 0x000fea0003800000 */
.L_x_1226:
        /* <DEDUP_REMOVED lines=35> */
.L_x_1229:
[----:B------:R-:W-:Y:S05]  /*0ee0*/  BSYNC B0 ;  /* 0x0000000000007941 */ /* 0x000fea0003800000 */
.L_x_1228:
        /* <DEDUP_REMOVED lines=37> */
.L_x_1231:
[----:B------:R-:W-:Y:S05]  /*1140*/  BSYNC B0 ;  /* 0x0000000000007941 */ /* 0x000fea0003800000 */
.L_x_1230:
        /* <DEDUP_REMOVED lines=35> */
.L_x_1233:
[----:B------:R-:W-:Y:S05]  /*1380*/  BSYNC B0 ;  /* 0x0000000000007941 */ /* 0x000fea0003800000 */
.L_x_1232:
        /* <DEDUP_REMOVED lines=37> */
.L_x_1235:
[----:B------:R-:W-:Y:S05]  /*15e0*/  BSYNC B0 ;  /* 0x0000000000007941 */ /* 0x000fea0003800000 */
.L_x_1234:
        /* <DEDUP_REMOVED lines=35> */
.L_x_1237:
[----:B------:R-:W-:Y:S05]  /*1820*/  BSYNC B0 ;  /* 0x0000000000007941 */ /* 0x000fea0003800000 */
.L_x_1236:
        /* <DEDUP_REMOVED lines=37> */
.L_x_1239:
[----:B------:R-:W-:Y:S05]  /*1a80*/  BSYNC B0 ;  /* 0x0000000000007941 */ /* 0x000fea0003800000 */
.L_x_1238:
        /* <DEDUP_REMOVED lines=35> */
.L_x_1241:
[----:B------:R-:W-:Y:S05]  /*1cc0*/  BSYNC B0 ;  /* 0x0000000000007941 */ /* 0x000fea0003800000 */
.L_x_1240:
        /* <DEDUP_REMOVED lines=42> */
.L_x_1243:
[----:B------:R-:W-:Y:S05]  /*1f70*/  BSYNC B0 ;  /* 0x0000000000007941 */ /* 0x000fea0003800000 */
.L_x_1242:
        /* <DEDUP_REMOVED lines=33> */
.L_x_1245:
[----:B------:R-:W-:Y:S05]  /*2190*/  BSYNC B0 ;  /* 0x0000000000007941 */ /* 0x000fea0003800000 */
.L_x_1244:
        /* <DEDUP_REMOVED lines=33> */
.L_x_1247:
[----:B------:R-:W-:Y:S05]  /*23b0*/  BSYNC B0 ;  /* 0x0000000000007941 */ /* 0x000fea0003800000 */
.L_x_1246:
        /* <DEDUP_REMOVED lines=33> */
.L_x_1249:
[----:B------:R-:W-:Y:S05]  /*25d0*/  BSYNC B0 ;  /* 0x0000000000007941 */ /* 0x000fea0003800000 */
.L_x_1248:
        /* <DEDUP_REMOVED lines=33> */
.L_x_1251:
[----:B------:R-:W-:Y:S05]  /*27f0*/  BSYNC B0 ;  /* 0x0000000000007941 */ /* 0x000fea0003800000 */
.L_x_1250:
        /* <DEDUP_REMOVED lines=33> */
.L_x_1253:
[----:B------:R-:W-:Y:S05]  /*2a10*/  BSYNC B0 ;  /* 0x0000000000007941 */ /* 0x000fea0003800000 */
.L_x_1252:
        /* <DEDUP_REMOVED lines=33> */
.L_x_1255:
[----:B------:R-:W-:Y:S05]  /*2c30*/  BSYNC B0 ;  /* 0x0000000000007941 */ /* 0x000fea0003800000 */
.L_x_1254:
        /* <DEDUP_REMOVED lines=36> */
.L_x_1262:
        /* <DEDUP_REMOVED lines=29> */
[----:B------:R-:W-:-:S02]  /*3050*/  IMAD R140, R80, c[0x0][0x1b8], RZ ;  /* 0x00006e00508c7a24 */ /* 0x000fc400078e02ff */
[----:B------:R-:W-:Y:S01]  /*3060*/  IMAD R135, R135, c[0x0][0x1c0], RZ ;  /* 0x0000700087877a24 */ /* 0x000fe200078e02ff */
        /* <DEDUP_REMOVED lines=12> */
[C---:B--2---:R-:W-:Y:S02]  /*3130*/  FMUL.FTZ R104, R87.reuse, R65 ;  /* 0x0000004157687220 */ /* 0x044fe40000410000 */
[----:B0-----:R-:W-:Y:S02]  /*3140*/  FMUL.FTZ R102, R87, R63 ;  /* 0x0000003f57667220 */ /* 0x001fe40000410000 */
[----:B------:R-:W-:Y:S02]  /*3150*/  FMUL.RZ R105, R104, 0.15915493667125701904 ;  /* 0x3e22f98368697820 */ /* 0x000fe4000040c000 */
[----:B------:R-:W-:-:S02]  /*3160*/  FMUL.RZ R103, R102, 0.15915493667125701904 ;  /* 0x3e22f98366677820 */ /* 0x000fc4000040c000 */
[C---:B------:R-:W-:Y:S01]  /*3170*/  FMUL.FTZ R104, R87.reuse, R62 ;  /* 0x0000003e57687220 */ /* 0x040fe20000410000 */
[----:B------:R-:W-:Y:S01]  /*3180*/  MUFU.SIN R134, R105 ;  /* 0x0000006900867308 */ /* 0x000fe20000000400 */
[----:B------:R-:W-:Y:S02]  /*3190*/  FMUL.FTZ R102, R87, R60 ;  /* 0x0000003c57667220 */ /* 0x000fe40000410000 */
[----:B------:R-:W-:Y:S02]  /*31a0*/  FMUL.FTZ R124, R86, 1.4426950216293334961 ;  /* 0x3fb8aa3b567c7820 */ /* 0x000fe40000410000 */
[----:B------:R-:W-:Y:S02]  /*31b0*/  FMUL.RZ R104, R104, 0.15915493667125701904 ;  /* 0x3e22f98368687820 */ /* 0x000fe4000040c000 */
[C---:B------:R-:W-:Y:S01]  /*31c0*/  FMUL.FTZ R137, R124.reuse, R65 ;  /* 0x000000417c897220 */ /* 0x040fe20000410000 */
[----:B------:R0:W-:Y:S01]  /*31d0*/  MUFU.COS R86, R105 ;  /* 0x0000006900567308 */ /* 0x0001e20000000000 */
[----:B------:R-:W-:-:S02]  /*31e0*/  FMUL.FTZ R133, R124, R62 ;  /* 0x0000003e7c857220 */ /* 0x000fc40000410000 */
[C---:B------:R-:W-:Y:S02]  /*31f0*/  FMUL.FTZ R118, R124.reuse, R59 ;  /* 0x0000003b7c767220 */ /* 0x040fe40000410000 */
[C---:B------:R-:W-:Y:S02]  /*3200*/  FMUL.FTZ R117, R124.reuse, R58 ;  /* 0x0000003a7c757220 */ /* 0x040fe40000410000 */
[----:B------:R-:W-:Y:S01]  /*3210*/  FMUL.FTZ R130, R124, R63 ;  /* 0x0000003f7c827220 */ /* 0x000fe20000410000 */
[----:B------:R-:W-:Y:S01]  /*3220*/  MUFU.SIN R132, R104 ;  /* 0x0000006800847308 */ /* 0x000fe20000000400 */
[----:B0-----:R-:W-:Y:S02]  /*3230*/  FMUL.RZ R105, R102, 0.15915493667125701904 ;  /* 0x3e22f98366697820 */ /* 0x001fe4000040c000 */
[----:B------:R-:W-:Y:S01]  /*3240*/  FMUL.FTZ R102, R87, R61 ;  /* 0x0000003d57667220 */ /* 0x000fe20000410000 */
[----:B---3--:R0:W-:Y:S01]  /*3250*/  STS.128 [R121.X16], R20 ;  /* 0x0000001479007388 */ /* 0x0081e2000000cc00 */
[----:B------:R-:W-:-:S02]  /*3260*/  FMUL.FTZ R109, R124, R57 ;  /* 0x000000397c6d7220 */ /* 0x000fc40000410000 */
[C---:B------:R-:W-:Y:S01]  /*3270*/  FMUL.FTZ R126, R124.reuse, R61 ;  /* 0x0000003d7c7e7220 */ /* 0x040fe20000410000 */
[----:B------:R1:W-:Y:S01]  /*3280*/  MUFU.COS R136, R104 ;  /* 0x0000006800887308 */ /* 0x0003e20000000000 */
[----:B------:R-:W-:-:S07]  /*3290*/  FMUL.FTZ R128, R124, R60 ;  /* 0x0000003c7c807220 */ /* 0x000fce0000410000 */
[----:B------:R-:W-:Y:S01]  /*32a0*/  MUFU.SIN R129, R103 ;  /* 0x0000006700817308 */ /* 0x000fe20000000400 */
[----:B-1----:R-:W-:Y:S02]  /*32b0*/  FMUL.RZ R104, R102, 0.15915493667125701904 ;  /* 0x3e22f98366687820 */ /* 0x002fe4000040c000 */
[----:B------:R-:W-:Y:S01]  /*32c0*/  FMUL.FTZ R102, R87, R58 ;  /* 0x0000003a57667220 */ /* 0x000fe20000410000 */
[----:B0-----:R-:W-:Y:S01]  /*32d0*/  IADD3 R20, R141, 0xc0, RZ ;  /* 0x000000c08d147810 */ /* 0x001fe20007ffe0ff */
[----:B------:R-:W-:Y:S01]  /*32e0*/  FMUL.FTZ R21, R87, R52 ;  /* 0x0000003457157220 */ /* 0x000fe20000410000 */
[----:B------:R-:W-:Y:S01]  /*32f0*/  IADD3 R22, R141, 0xe0, RZ ;  /* 0x000000e08d167810 */ /* 0x000fe20007ffe0ff */
[----:B------:R-:W-:Y:S01]  /*3300*/  FMUL.FTZ R121, R124, R55 ;  /* 0x000000377c797220 */ /* 0x000fe20000410000 */
[----:B------:R0:W-:Y:S01]  /*3310*/  MUFU.COS R131, R103 ;  /* 0x0000006700837308 */ /* 0x0001e20000000000 */
[-C--:B------:R-:W-:Y:S02]  /*3320*/  LEA.HI.SX32 R20, R20, R141.reuse, 0x1b ;  /* 0x0000008d14147211 */ /* 0x080fe400078fdaff */
[----:B------:R-:W-:-:S05]  /*3330*/  LEA.HI.SX32 R22, R22, R141, 0x1b ;  /* 0x0000008d16167211 */ /* 0x000fca00078fdaff */
[----:B------:R-:W-:Y:S01]  /*3340*/  MUFU.SIN R125, R105 ;  /* 0x00000069007d7308 */ /* 0x000fe20000000400 */
[----:B0-----:R-:W-:Y:S02]  /*3350*/  FMUL.RZ R103, R102, 0.15915493667125701904 ;  /* 0x3e22f98366677820 */ /* 0x001fe4000040c000 */
[----:B------:R-:W-:-:S04]  /*3360*/  FMUL.FTZ R102, R87, R59 ;  /* 0x0000003b57667220 */ /* 0x000fc80000410000 */
[----:B------:R-:W-:Y:S01]  /*3370*/  FMUL.RZ R106, R102, 0.15915493667125701904 ;  /* 0x3e22f983666a7820 */ /* 0x000fe2000040c000 */
[----:B------:R-:W-:Y:S01]  /*3380*/  MUFU.SIN R120, R103 ;  /* 0x0000006700787308 */ /* 0x000fe20000000400 */
[----:B------:R-:W-:-:S04]  /*3390*/  FMUL.FTZ R102, R87, R56 ;  /* 0x0000003857667220 */ /* 0x000fc80000410000 */
[----:B------:R-:W-:Y:S02]  /*33a0*/  FMUL.RZ R111, R102, 0.15915493667125701904 ;  /* 0x3e22f983666f7820 */ /* 0x000fe4000040c000 */
[C---:B------:R-:W-:Y:S01]  /*33b0*/  FMUL.FTZ R102, R87.reuse, R57 ;  /* 0x0000003957667220 */ /* 0x040fe20000410000 */
[----:B------:R-:W-:Y:S03]  /*33c0*/  MUFU.SIN R107, R106 ;  /* 0x0000006a006b7308 */ /* 0x000fe60000000400 */
[----:B------:R-:W-:Y:S02]  /*33d0*/  FMUL.RZ R112, R102, 0.15915493667125701904 ;  /* 0x3e22f98366707820 */ /* 0x000fe4000040c000 */
[----:B------:R-:W-:-:S03]  /*33e0*/  FMUL.FTZ R102, R87, R54 ;  /* 0x0000003657667220 */ /* 0x000fc60000410000 */
[----:B------:R-:W-:Y:S01]  /*33f0*/  MUFU.COS R115, R106 ;  /* 0x0000006a00737308 */ /* 0x000fe20000000000 */
[----:B------:R-:W-:-:S07]  /*3400*/  FMUL.RZ R138, R102, 0.15915493667125701904 ;  /* 0x3e22f983668a7820 */ /* 0x000fce000040c000 */
[----:B------:R-:W-:Y:S08]  /*3410*/  MUFU.SIN R106, R112 ;  /* 0x00000070006a7308 */ /* 0x000ff00000000400 */
[----:B------:R0:W-:Y:S08]  /*3420*/  MUFU.COS R110, R112 ;  /* 0x00000070006e7308 */ /* 0x0001f00000000000 */
[----:B------:R-:W-:Y:S01]  /*3430*/  MUFU.SIN R114, R138 ;  /* 0x0000008a00727308 */ /* 0x000fe20000000400 */
[----:B0-----:R-:W-:-:S07]  /*3440*/  IADD3 R112, R141, 0x20, RZ ;  /* 0x000000208d707810 */ /* 0x001fce0007ffe0ff */
[----:B------:R0:W-:Y:S08]  /*3450*/  MUFU.COS R116, R138 ;  /* 0x0000008a00747308 */ /* 0x0001f00000000000 */
[----:B------:R1:W-:Y:S01]  /*3460*/  MUFU.COS R122, R103 ;  /* 0x00000067007a7308 */ /* 0x0003e20000000000 */
[----:B0-----:R-:W-:Y:S01]  /*3470*/  LEA.HI.SX32 R138, R112, R141, 0x1b ;  /* 0x0000008d708a7211 */ /* 0x001fe200078fdaff */
[----:B------:R-:W-:-:S04]  /*3480*/  IMAD R141, R74, 0x7, R141 ;  /* 0x000000074a8d7824 */ /* 0x000fc800078e028d */
[----:B----4-:R0:W-:Y:S01]  /*3490*/  STS.128 [R138.X16+0x200], R24 ;  /* 0x000200188a007388 */ /* 0x0101e2000000cc00 */
[----:B------:R-:W-:Y:S01]  /*34a0*/  IADD3 R23, R141, 0x3, RZ ;  /* 0x000000038d177810 */ /* 0x000fe20007ffe0ff */
[----:B------:R2:W-:Y:S01]  /*34b0*/  MUFU.COS R127, R105 ;  /* 0x00000069007f7308 */ /* 0x0005e20000000000 */
[----:B-1----:R-:W-:Y:S01]  /*34c0*/  IMAD.WIDE.U32 R102, R81, c[0x0][0x1b8], RZ ;  /* 0x00006e0051667a25 */ /* 0x002fe200078e00ff */
[----:B------:R1:W-:Y:S04]  /*34d0*/  STS.128 [R140.X16+0x400], R28 ;  /* 0x0004001c8c007388 */ /* 0x0003e8000000cc00 */
[----:B------:R3:W-:Y:S01]  /*34e0*/  STS.128 [R142.X16+0x600], R32 ;  /* 0x000600208e007388 */ /* 0x0007e2000000cc00 */
[----:B------:R-:W-:Y:S01]  /*34f0*/  IADD3 R103, R103, R113, RZ ;  /* 0x0000007167677210 */ /* 0x000fe20007ffe0ff */
[----:B------:R-:W4:Y:S01]  /*3500*/  MUFU.EX2 R137, R137 ;  /* 0x0000008900897308 */ /* 0x000f220000000800 */
[----:B--2---:R-:W-:Y:S01]  /*3510*/  FMUL.FTZ R105, R124, R56 ;  /* 0x000000387c697220 */ /* 0x004fe20000410000 */
[----:B------:R2:W-:Y:S01]  /*3520*/  STS.128 [R144.X16+0x800], R36 ;  /* 0x0008002490007388 */ /* 0x0005e2000000cc00 */
[----:B------:R-:W-:-:S02]  /*3530*/  FMUL.FTZ R113, R87, R55 ;  /* 0x0000003757717220 */ /* 0x000fc40000410000 */
[----:B------:R-:W-:Y:S01]  /*3540*/  IMAD.WIDE.U32 R102, R100, c[0x0][0x1c0], R102 ;  /* 0x0000700064667a25 */ /* 0x000fe200078e0066 */
[----:B0-----:R-:W-:Y:S01]  /*3550*/  LEA.HI.SX32 R24, R141, R141, 0x1b ;  /* 0x0000008d8d187211 */ /* 0x001fe200078fdaff */
[----:B------:R0:W-:Y:S01]  /*3560*/  STS.128 [R146.X16+0xa00], R40 ;  /* 0x000a002892007388 */ /* 0x0001e2000000cc00 */
[----:B------:R-:W-:Y:S01]  /*3570*/  MUFU.SIN R119, R104 ;  /* 0x0000006800777308 */ /* 0x000fe20000000400 */
[----:B------:R-:W-:Y:S01]  /*3580*/  FMUL.FTZ R25, R87, R53 ;  /* 0x0000003557197220 */ /* 0x000fe20000410000 */
[----:B-1----:R-:W-:Y:S01]  /*3590*/  LEA R30, R74, R139, 0x3 ;  /* 0x0000008b4a1e7211 */ /* 0x002fe200078e18ff */
[----:B------:R-:W-:Y:S01]  /*35a0*/  STS.128 [R20.X16+0xc00], R44 ;  /* 0x000c002c14007388 */ /* 0x000fe2000000cc00 */
[----:B------:R-:W-:Y:S01]  /*35b0*/  FMUL.RZ R28, R21, 0.15915493667125701904 ;  /* 0x3e22f983151c7820 */ /* 0x000fe2000040c000 */
[----:B------:R-:W-:Y:S01]  /*35c0*/  IADD3 R21, R141, 0x1, RZ ;  /* 0x000000018d157810 */ /* 0x000fe20007ffe0ff */
[----:B------:R-:W-:Y:S01]  /*35d0*/  FMUL.RZ R143, R113, 0.15915493667125701904 ;  /* 0x3e22f983718f7820 */ /* 0x000fe2000040c000 */
[----:B------:R-:W-:Y:S01]  /*35e0*/  STS.128 [R22.X16+0xe00], R48 ;  /* 0x000e003016007388 */ /* 0x000fe2000000cc00 */
[----:B---3--:R-:W-:Y:S01]  /*35f0*/  MUFU.SIN R34, R28 ;  /* 0x0000001c00227308 */ /* 0x008fe20000000400 */
[----:B------:R-:W-:Y:S01]  /*3600*/  IADD3 R29, R141, 0x5, RZ ;  /* 0x000000058d1d7810 */ /* 0x000fe20007ffe0ff */
[----:B--2---:R-:W-:Y:S01]  /*3610*/  IMAD R37, R100, c[0x0][0x1c4], R135 ;  /* 0x0000710064257a24 */ /* 0x004fe200078e0287 */
[-C--:B------:R-:W-:Y:S01]  /*3620*/  LEA.HI.SX32 R36, R23, R30.reuse, 0x1b ;  /* 0x0000001e17247211 */ /* 0x080fe200078fdaff */
[----:B------:R-:W-:Y:S01]  /*3630*/  FMUL.FTZ R38, R124, R53 ;  /* 0x000000357c267220 */ /* 0x000fe20000410000 */
[----:B------:R-:W-:Y:S01]  /*3640*/  LEA.HI.SX32 R21, R21, R30, 0x1b ;  /* 0x0000001e15157211 */ /* 0x000fe200078fdaff */
[----:B------:R-:W-:Y:S01]  /*3650*/  FMUL.FTZ R39, R87, R2 ;  /* 0x0000000257277220 */ /* 0x000fe20000410000 */
[----:B------:R-:W-:Y:S01]  /*3660*/  IADD3 R23, R103, R37, RZ ;  /* 0x0000002567177210 */ /* 0x000fe20007ffe0ff */
[----:B0-----:R-:W-:Y:S01]  /*3670*/  FMUL.RZ R40, R25, 0.15915493667125701904 ;  /* 0x3e22f98319287820 */ /* 0x001fe2000040c000 */
[----:B------:R-:W-:-:S06]  /*3680*/  NOP ;  /* 0x0000000000007918 */ /* 0x000fcc0000000000 */
[----:B------:R-:W0:Y:S01]  /*3690*/  LDS.128 R24, [R24.X16] ;  /* 0x0000000018187984 */ /* 0x000e22000000cc00 */
[----:B------:R1:W-:Y:S01]  /*36a0*/  MUFU.COS R138, R28 ;  /* 0x0000001c008a7308 */ /* 0x0003e20000000000 */
[----:B------:R-:W-:Y:S01]  /*36b0*/  LEA.HI.SX32 R32, R29, R30, 0x1b ;  /* 0x0000001e1d207211 */ /* 0x000fe200078fdaff */
[----:B------:R-:W-:Y:S01]  /*36c0*/  FMUL.FTZ R135, R124, R52 ;  /* 0x000000347c877220 */ /* 0x000fe20000410000 */
[C---:B------:R-:W-:Y:S02]  /*36d0*/  IADD3 R139, R141.reuse, 0x2, RZ ;  /* 0x000000028d8b7810 */ /* 0x040fe40007ffe0ff */
[----:B------:R-:W-:Y:S02]  /*36e0*/  IADD3 R33, R141, 0x4, RZ ;  /* 0x000000048d217810 */ /* 0x000fe40007ffe0ff */
[----:B------:R-:W-:Y:S01]  /*36f0*/  LEA.HI.SX32 R139, R139, R30, 0x1b ;  /* 0x0000001e8b8b7211 */ /* 0x000fe200078fdaff */
[----:B------:R-:W-:Y:S01]  /*3700*/  MUFU.COS R123, R104 ;  /* 0x00000068007b7308 */ /* 0x000fe20000000000 */
[----:B-1----:R-:W-:-:S02]  /*3710*/  LEA R28, P0, R102, c[0x0][0x230], 0x3 ;  /* 0x00008c00661c7a11 */ /* 0x002fc400078018ff */
[----:B------:R-:W-:Y:S02]  /*3720*/  LEA.HI.SX32 R33, R33, R30, 0x1b ;  /* 0x0000001e21217211 */ /* 0x000fe400078fdaff */
[----:B------:R-:W-:Y:S01]  /*3730*/  LEA.HI.X R29, R102, c[0x0][0x234], R23, 0x3, P0 ;  /* 0x00008d00661d7a11 */ /* 0x000fe200000f1c17 */
[C---:B----4-:R-:W-:Y:S01]  /*3740*/  FMUL.FTZ R102, R137.reuse, R86 ;  /* 0x0000005689667220 */ /* 0x050fe20000410000 */
[----:B------:R-:W1:Y:S01]  /*3750*/  LDS.128 R20, [R21.X16+0x10] ;  /* 0x0000100015147984 */ /* 0x000e62000000cc00 */
[----:B------:R-:W-:Y:S01]  /*3760*/  MUFU.SIN R104, R111 ;  /* 0x0000006f00687308 */ /* 0x000fe20000000400 */
[----:B------:R-:W-:Y:S01]  /*3770*/  FMUL.FTZ R86, R137, R134 ;  /* 0x0000008689567220 */ /* 0x000fe20000410000 */
[C---:B------:R-:W-:Y:S02]  /*3780*/  IADD3 R31, R141.reuse, 0x6, RZ ;  /* 0x000000068d1f7810 */ /* 0x040fe40007ffe0ff */
[----:B------:R-:W-:Y:S02]  /*3790*/  IADD3 R141, R141, 0x7, RZ ;  /* 0x000000078d8d7810 */ /* 0x000fe40007ffe0ff */
[----:B------:R-:W-:-:S02]  /*37a0*/  LEA.HI.SX32 R31, R31, R30, 0x1b ;  /* 0x0000001e1f1f7211 */ /* 0x000fc400078fdaff */
[----:B------:R-:W-:Y:S01]  /*37b0*/  MUFU.EX2 R105, R105 ;  /* 0x0000006900697308 */ /* 0x000fe20000000800 */
[----:B------:R-:W-:-:S07]  /*37c0*/  LEA.HI.SX32 R30, R141, R30, 0x1b ;  /* 0x0000001e8d1e7211 */ /* 0x000fce00078fdaff */
[----:B------:R-:W2:Y:S01]  /*37d0*/  MUFU.EX2 R133, R133 ;  /* 0x0000008500857308 */ /* 0x000ea20000000800 */
[----:B0-----:R-:W-:-:S07]  /*37e0*/  FMUL.FTZ R103, R82, R24 ;  /* 0x0000001852677220 */ /* 0x001fce0000410000 */
[----:B------:R-:W0:Y:S08]  /*37f0*/  MUFU.EX2 R118, R118 ;  /* 0x0000007600767308 */ /* 0x000e300000000800 */
[----:B------:R3:W4:Y:S01]  /*3800*/  MUFU.COS R108, R111 ;  /* 0x0000006f006c7308 */ /* 0x0007220000000000 */
[C---:B--2---:R-:W-:Y:S02]  /*3810*/  FMUL.FTZ R50, R133.reuse, R132 ;  /* 0x0000008485327220 */ /* 0x044fe40000410000 */
[----:B------:R-:W-:-:S02]  /*3820*/  FMUL.FTZ R51, R133, R136 ;  /* 0x0000008885337220 */ /* 0x000fc40000410000 */
[----:B------:R-:W-:-:S03]  /*3830*/  FMUL.RZ R132, R39, 0.15915493667125701904 ;  /* 0x3e22f98327847820 */ /* 0x000fc6000040c000 */
[----:B------:R-:W2:Y:S01]  /*3840*/  MUFU.EX2 R117, R117 ;  /* 0x0000007500757308 */ /* 0x000ea20000000800 */
[----:B0-----:R-:W-:Y:S02]  /*3850*/  FMUL.FTZ R41, R118, R115 ;  /* 0x0000007376297220 */ /* 0x001fe40000410000 */
[----:B---3--:R-:W-:Y:S02]  /*3860*/  FMUL.FTZ R111, R124, R54 ;  /* 0x000000367c6f7220 */ /* 0x008fe40000410000 */
[C---:B------:R-:W-:Y:S02]  /*3870*/  FMUL.FTZ R115, R87.reuse, R3 ;  /* 0x0000000357737220 */ /* 0x040fe40000410000 */
[----:B------:R-:W-:Y:S01]  /*3880*/  FMUL.FTZ R87, R87, R0 ;  /* 0x0000000057577220 */ /* 0x000fe20000410000 */
[----:B------:R0:W-:Y:S01]  /*3890*/  MUFU.EX2 R134, R38 ;  /* 0x0000002600867308 */ /* 0x0001e20000000800 */
[----:B----4-:R-:W-:Y:S02]  /*38a0*/  FMUL.FTZ R39, R105, R108 ;  /* 0x0000006c69277220 */ /* 0x010fe40000410000 */
[----:B------:R-:W-:-:S05]  /*38b0*/  FMUL.FTZ R108, R83, R27 ;  /* 0x0000001b536c7220 */ /* 0x000fca0000410000 */
[----:B------:R-:W3:Y:S01]  /*38c0*/  MUFU.EX2 R130, R130 ;  /* 0x0000008200827308 */ /* 0x000ee20000000800 */
[----:B0-----:R-:W-:Y:S02]  /*38d0*/  FMUL.FTZ R38, R105, R104 ;  /* 0x0000006869267220 */ /* 0x001fe40000410000 */
[----:B------:R-:W-:Y:S02]  /*38e0*/  FMUL.FTZ R104, R82, R25 ;  /* 0x0000001952687220 */ /* 0x000fe40000410000 */
[-C--:B------:R-:W-:Y:S02]  /*38f0*/  FMUL.FTZ R25, R103, R50.reuse ;  /* 0x0000003267197220 */ /* 0x080fe40000410000 */
[----:B------:R-:W-:Y:S01]  /*3900*/  FMUL.FTZ R24, R104, R50 ;  /* 0x0000003268187220 */ /* 0x000fe20000410000 */
[----:B------:R-:W0:Y:S01]  /*3910*/  MUFU.EX2 R109, R109 ;  /* 0x0000006d006d7308 */ /* 0x000e220000000800 */
[----:B------:R-:W-:Y:S02]  /*3920*/  FMUL.FTZ R105, R83, R26 ;  /* 0x0000001a53697220 */ /* 0x000fe40000410000 */
[----:B--2---:R-:W-:-:S02]  /*3930*/  FMUL.FTZ R43, R117, R122 ;  /* 0x0000007a752b7220 */ /* 0x004fc40000410000 */
[----:B------:R-:W-:-:S03]  /*3940*/  FMUL.FTZ R42, R117, R120 ;  /* 0x00000078752a7220 */ /* 0x000fc60000410000 */
[----:B------:R-:W-:Y:S01]  /*3950*/  MUFU.SIN R35, R40 ;  /* 0x0000002800237308 */ /* 0x000fe20000000400 */
[C---:B---3--:R-:W-:Y:S02]  /*3960*/  FMUL.FTZ R48, R130.reuse, R129 ;  /* 0x0000008182307220 */ /* 0x048fe40000410000 */
[----:B------:R-:W-:-:S05]  /*3970*/  FMUL.FTZ R49, R130, R131 ;  /* 0x0000008382317220 */ /* 0x000fca0000410000 */
[----:B------:R2:W-:Y:S01]  /*3980*/  MUFU.COS R37, R40 ;  /* 0x0000002800257308 */ /* 0x0005e20000000000 */
[----:B0-----:R-:W-:-:S07]  /*3990*/  FMUL.FTZ R106, R109, R106 ;  /* 0x0000006a6d6a7220 */ /* 0x001fce0000410000 */
[----:B------:R-:W0:Y:S01]  /*39a0*/  MUFU.EX2 R126, R126 ;  /* 0x0000007e007e7308 */ /* 0x000e220000000800 */
[----:B--2---:R-:W-:Y:S02]  /*39b0*/  FMUL.FTZ R40, R118, R107 ;  /* 0x0000006b76287220 */ /* 0x004fe40000410000 */
[-C--:B------:R-:W-:Y:S02]  /*39c0*/  FFMA.FTZ R107, R104, R51.reuse, R25 ;  /* 0x00000033686b7223 */ /* 0x080fe40000010019 */
[----:B------:R-:W-:Y:S02]  /*39d0*/  FFMA.FTZ R118, R103, R51, -R24 ;  /* 0x0000003367767223 */ /* 0x000fe40000010818 */
[----:B------:R-:W2:Y:S01]  /*39e0*/  LDS.128 R24, [R139.X16+0x20] ;  /* 0x000020008b187984 */ /* 0x000ea2000000cc00 */
[----:B------:R-:W3:Y:S01]  /*39f0*/  MUFU.EX2 R128, R128 ;  /* 0x0000008000807308 */ /* 0x000ee20000000800 */
[----:B------:R-:W-:Y:S02]  /*3a00*/  FADD.FTZ R117, R108, R107 ;  /* 0x0000006b6c757221 */ /* 0x000fe40000010000 */
[----:B------:R-:W-:-:S02]  /*3a10*/  FADD.FTZ R118, R105, R118 ;  /* 0x0000007669767221 */ /* 0x000fc40000010000 */
[----:B------:R-:W-:Y:S02]  /*3a20*/  FMUL.FTZ R107, R109, R110 ;  /* 0x0000006e6d6b7220 */ /* 0x000fe40000410000 */
[CC--:B------:R-:W-:Y:S01]  /*3a30*/  FMUL.FTZ R110, R48.reuse, R117.reuse ;  /* 0x00000075306e7220 */ /* 0x0c0fe20000410000 */
[----:B------:R-:W4:Y:S01]  /*3a40*/  MUFU.EX2 R111, R111 ;  /* 0x0000006f006f7308 */ /* 0x000f220000000800 */
[-C--:B------:R-:W-:Y:S02]  /*3a50*/  FMUL.FTZ R122, R48, R118.reuse ;  /* 0x00000076307a7220 */ /* 0x080fe40000410000 */
[C---:B------:R-:W-:Y:S02]  /*3a60*/  FFMA.FTZ R118, R49.reuse, R118, -R110 ;  /* 0x0000007631767223 */ /* 0x040fe4000001086e */
[----:B------:R-:W-:Y:S02]  /*3a70*/  FFMA.FTZ R117, R49, R117, R122 ;  /* 0x0000007531757223 */ /* 0x000fe4000001007a */
[----:B-1----:R-:W-:Y:S01]  /*3a80*/  FMUL.FTZ R110, R84, R21 ;  /* 0x00000015546e7220 */ /* 0x002fe20000410000 */
[----:B------:R-:W1:Y:S01]  /*3a90*/  MUFU.EX2 R135, R135 ;  /* 0x0000008700877308 */ /* 0x000e620000000800 */
[----:B0-----:R-:W-:-:S02]  /*3aa0*/  FMUL.FTZ R45, R126, R123 ;  /* 0x0000007b7e2d7220 */ /* 0x001fc40000410000 */
[----:B------:R-:W-:Y:S02]  /*3ab0*/  FMUL.FTZ R44, R126, R119 ;  /* 0x000000777e2c7220 */ /* 0x000fe40000410000 */
[----:B------:R-:W-:Y:S02]  /*3ac0*/  FMUL.RZ R126, R115, 0.15915493667125701904 ;  /* 0x3e22f983737e7820 */ /* 0x000fe4000040c000 */
[----:B---3--:R-:W-:Y:S01]  /*3ad0*/  FMUL.FTZ R46, R128, R125 ;  /* 0x0000007d802e7220 */ /* 0x008fe20000410000 */
[----:B------:R-:W-:Y:S01]  /*3ae0*/  MUFU.COS R120, R132 ;  /* 0x0000008400787308 */ /* 0x000fe20000000000 */
[----:B------:R-:W-:Y:S02]  /*3af0*/  FMUL.FTZ R115, R84, R20 ;  /* 0x0000001454737220 */ /* 0x000fe40000410000 */
[----:B------:R-:W-:Y:S02]  /*3b00*/  FADD.FTZ R21, R110, R117 ;  /* 0x000000756e157221 */ /* 0x000fe40000010000 */
[----:B------:R-:W-:-:S02]  /*3b10*/  FMUL.FTZ R119, R124, R2 ;  /* 0x000000027c777220 */ /* 0x000fc40000410000 */
[----:B------:R-:W-:Y:S01]  /*3b20*/  FMUL.FTZ R47, R128, R127 ;  /* 0x0000007f802f7220 */ /* 0x000fe20000410000 */
[----:B------:R-:W-:Y:S01]  /*3b30*/  MUFU.SIN R125, R132 ;  /* 0x00000084007d7308 */ /* 0x000fe20000000400 */
[----:B------:R-:W-:Y:S02]  /*3b40*/  FMUL.FTZ R127, R124, R3 ;  /* 0x000000037c7f7220 */ /* 0x000fe40000410000 */
[----:B----4-:R-:W-:Y:S02]  /*3b50*/  FMUL.FTZ R109, R111, R116 ;  /* 0x000000746f6d7220 */ /* 0x010fe40000410000 */
[----:B------:R-:W-:Y:S02]  /*3b60*/  FADD.FTZ R20, R115, R118 ;  /* 0x0000007673147221 */ /* 0x000fe40000010000 */
[----:B------:R-:W-:Y:S01]  /*3b70*/  FMUL.FTZ R116, R46, R21 ;  /* 0x000000152e747220 */ /* 0x000fe20000410000 */
[----:B------:R-:W0:Y:S01]  /*3b80*/  MUFU.EX2 R119, R119 ;  /* 0x0000007700777308 */ /* 0x000e220000000800 */
[----:B------:R-:W-:-:S02]  /*3b90*/  FMUL.FTZ R117, R85, R22 ;  /* 0x0000001655757220 */ /* 0x000fc40000410000 */
[-C--:B------:R-:W-:Y:S02]  /*3ba0*/  FFMA.FTZ R122, R47, R20.reuse, -R116 ;  /* 0x000000142f7a7223 */ /* 0x080fe40000010874 */
[----:B------:R-:W-:Y:S02]  /*3bb0*/  FMUL.FTZ R20, R46, R20 ;  /* 0x000000142e147220 */ /* 0x000fe40000410000 */
[----:B-1----:R-:W-:Y:S01]  /*3bc0*/  FMUL.FTZ R116, R135, R34 ;  /* 0x0000002287747220 */ /* 0x002fe20000410000 */
[----:B------:R-:W-:Y:S01]  /*3bd0*/  MUFU.EX2 R127, R127 ;  /* 0x0000007f007f7308 */ /* 0x000fe20000000800 */
[----:B------:R-:W-:Y:S02]  /*3be0*/  FMUL.FTZ R123, R85, R23 ;  /* 0x00000017557b7220 */ /* 0x000fe40000410000 */
[----:B------:R-:W-:Y:S02]  /*3bf0*/  FFMA.FTZ R34, R47, R21, R20 ;  /* 0x000000152f227223 */ /* 0x000fe40000010014 */
[----:B------:R-:W-:Y:S01]  /*3c00*/  FADD.FTZ R129, R117, R122 ;  /* 0x0000007a75817221 */ /* 0x000fe20000010000 */
[----:B------:R1:W3:Y:S01]  /*3c10*/  LDS.128 R20, [R36.X16+0x30] ;  /* 0x0000300024147984 */ /* 0x0002e2000000cc00 */
[----:B------:R-:W-:Y:S01]  /*3c20*/  FMUL.FTZ R122, R134, R37 ;  /* 0x00000025867a7220 */ /* 0x000fe20000410000 */
[----:B------:R-:W4:Y:S01]  /*3c30*/  MUFU.SIN R128, R126 ;  /* 0x0000007e00807308 */ /* 0x000f220000000400 */
[----:B------:R-:W-:-:S02]  /*3c40*/  FADD.FTZ R34, R123, R34 ;  /* 0x000000227b227221 */ /* 0x000fc40000010000 */
[C---:B------:R-:W-:Y:S02]  /*3c50*/  FMUL.FTZ R37, R44.reuse, R129 ;  /* 0x000000812c257220 */ /* 0x040fe40000410000 */
[----:B0-----:R-:W-:Y:S02]  /*3c60*/  FMUL.FTZ R120, R119, R120 ;  /* 0x0000007877787220 */ /* 0x001fe40000410000 */
[-C--:B------:R-:W-:Y:S01]  /*3c70*/  FFMA.FTZ R37, R45, R34.reuse, R37 ;  /* 0x000000222d257223 */ /* 0x080fe20000010025 */
[----:B------:R0:W1:Y:S01]  /*3c80*/  MUFU.COS R118, R126 ;  /* 0x0000007e00767308 */ /* 0x0000620000000000 */
[----:B------:R-:W-:Y:S02]  /*3c90*/  FMUL.FTZ R34, R44, R34 ;  /* 0x000000222c227220 */ /* 0x000fe40000410000 */
[----:B------:R-:W-:Y:S02]  /*3ca0*/  FMUL.FTZ R119, R119, R125 ;  /* 0x0000007d77777220 */ /* 0x000fe40000410000 */
[----:B------:R-:W-:-:S02]  /*3cb0*/  FFMA.FTZ R34, R45, R129, -R34 ;  /* 0x000000812d227223 */ /* 0x000fc40000010822 */
[----:B--2---:R-:W-:Y:S01]  /*3cc0*/  FMUL.FTZ R129, R89, R27 ;  /* 0x0000001b59817220 */ /* 0x004fe20000410000 */
[----:B------:R-:W-:Y:S01]  /*3cd0*/  MUFU.SIN R112, R143 ;  /* 0x0000008f00707308 */ /* 0x000fe20000000400 */
[----:B0-----:R-:W-:Y:S02]  /*3ce0*/  FMUL.FTZ R126, R88, R25 ;  /* 0x00000019587e7220 */ /* 0x001fe40000410000 */
[----:B----4-:R-:W-:Y:S02]  /*3cf0*/  FMUL.FTZ R125, R127, R128 ;  /* 0x000000807f7d7220 */ /* 0x010fe40000410000 */
[----:B------:R-:W-:Y:S02]  /*3d00*/  FADD.FTZ R37, R126, R37 ;  /* 0x000000257e257221 */ /* 0x000fe40000010000 */
[----:B------:R-:W-:Y:S01]  /*3d10*/  FMUL.FTZ R128, R89, R26 ;  /* 0x0000001a59807220 */ /* 0x000fe20000410000 */
[----:B------:R-:W-:Y:S01]  /*3d20*/  MUFU.COS R113, R143 ;  /* 0x0000008f00717308 */ /* 0x000fe20000000000 */
[----:B-1----:R-:W-:-:S02]  /*3d30*/  FMUL.FTZ R118, R127, R118 ;  /* 0x000000767f767220 */ /* 0x002fc40000410000 */
[----:B------:R-:W-:Y:S02]  /*3d40*/  FMUL.FTZ R127, R88, R24 ;  /* 0x00000018587f7220 */ /* 0x000fe40000410000 */
[-C--:B------:R-:W-:Y:S02]  /*3d50*/  FMUL.FTZ R24, R86, R50.reuse ;  /* 0x0000003256187220 */ /* 0x080fe40000410000 */
[----:B------:R-:W-:Y:S01]  /*3d60*/  FADD.FTZ R26, R127, R34 ;  /* 0x000000227f1a7221 */ /* 0x000fe20000010000 */
[----:B------:R-:W0:Y:S01]  /*3d70*/  MUFU.EX2 R121, R121 ;  /* 0x0000007900797308 */ /* 0x000e220000000800 */
[C---:B------:R-:W-:Y:S02]  /*3d80*/  FMUL.FTZ R25, R102.reuse, R50 ;  /* 0x0000003266197220 */ /* 0x040fe40000410000 */
[-C--:B------:R-:W-:Y:S02]  /*3d90*/  FFMA.FTZ R34, R102, R51.reuse, -R24 ;  /* 0x0000003366227223 */ /* 0x080fe40000010818 */
[----:B------:R-:W-:-:S02]  /*3da0*/  FFMA.FTZ R25, R86, R51, R25 ;  /* 0x0000003356197223 */ /* 0x000fc40000010019 */
[----:B------:R-:W-:Y:S02]  /*3db0*/  FMUL.FTZ R24, R48, R34 ;  /* 0x0000002230187220 */ /* 0x000fe40000410000 */
[----:B------:R-:W-:Y:S02]  /*3dc0*/  FMUL.FTZ R132, R124, R0 ;  /* 0x000000007c847220 */ /* 0x000fe40000410000 */
[----:B------:R-:W-:Y:S02]  /*3dd0*/  FFMA.FTZ R36, R49, R25, R24 ;  /* 0x0000001931247223 */ /* 0x000fe40000010018 */
[----:B------:R-:W-:Y:S02]  /*3de0*/  FMUL.FTZ R114, R111, R114 ;  /* 0x000000726f727220 */ /* 0x000fe40000410000 */
[----:B------:R-:W-:Y:S01]  /*3df0*/  FMUL.FTZ R111, R135, R138 ;  /* 0x0000008a876f7220 */ /* 0x000fe20000410000 */
[----:B------:R-:W-:Y:S01]  /*3e00*/  MUFU.EX2 R132, R132 ;  /* 0x0000008400847308 */ /* 0x000fe20000000800 */
[----:B0-----:R-:W-:-:S02]  /*3e10*/  FMUL.FTZ R113, R121, R113 ;  /* 0x0000007179717220 */ /* 0x001fc40000410000 */
[----:B------:R-:W-:Y:S02]  /*3e20*/  FMUL.FTZ R112, R121, R112 ;  /* 0x0000007079707220 */ /* 0x000fe40000410000 */
[----:B------:R-:W-:Y:S02]  /*3e30*/  FMUL.FTZ R121, R134, R35 ;  /* 0x0000002386797220 */ /* 0x000fe40000410000 */
[C---:B------:R-:W-:Y:S02]  /*3e40*/  FMUL.FTZ R35, R42.reuse, R37 ;  /* 0x000000252a237220 */ /* 0x040fe40000410000 */
[----:B------:R-:W-:Y:S02]  /*3e50*/  FMUL.RZ R135, R87, 0.15915493667125701904 ;  /* 0x3e22f98357877820 */ /* 0x000fe4000040c000 */
[-C--:B------:R-:W-:Y:S02]  /*3e60*/  FFMA.FTZ R131, R43, R26.reuse, -R35 ;  /* 0x0000001a2b837223 */ /* 0x080fe40000010823 */
[----:B------:R-:W-:Y:S01]  /*3e70*/  FMUL.FTZ R26, R42, R26 ;  /* 0x0000001a2a1a7220 */ /* 0x000fe20000410000 */
[----:B------:R-:W0:Y:S01]  /*3e80*/  MUFU.COS R133, R135 ;  /* 0x0000008700857308 */ /* 0x000e220000000000 */
[----:B------:R-:W-:-:S02]  /*3e90*/  FMUL.FTZ R35, R48, R25 ;  /* 0x0000001930237220 */ /* 0x000fc40000410000 */
[----:B------:R-:W-:Y:S02]  /*3ea0*/  FFMA.FTZ R26, R43, R37, R26 ;  /* 0x000000252b1a7223 */ /* 0x000fe4000001001a */
[----:B------:R-:W-:Y:S02]  /*3eb0*/  FADD.FTZ R131, R128, R131 ;  /* 0x0000008380837221 */ /* 0x000fe40000010000 */
[----:B------:R-:W-:Y:S02]  /*3ec0*/  FADD.FTZ R37, R129, R26 ;  /* 0x0000001a81257221 */ /* 0x000fe40000010000 */
[----:B------:R1:W2:Y:S01]  /*3ed0*/  LDS.128 R24, [R33.X16+0x40] ;  /* 0x0000400021187984 */ /* 0x0002a2000000cc00 */
[----:B------:R-:W-:Y:S02]  /*3ee0*/  FFMA.FTZ R35, R49, R34, -R35 ;  /* 0x0000002231237223 */ /* 0x000fe40000010823 */
[----:B------:R-:W-:Y:S02]  /*3ef0*/  FMUL.FTZ R124, R40, R37 ;  /* 0x00000025287c7220 */ /* 0x000fe40000410000 */
[----:B------:R-:W-:-:S02]  /*3f00*/  FMUL.FTZ R34, R46, R36 ;  /* 0x000000242e227220 */ /* 0x000fc40000410000 */
[-C--:B------:R-:W-:Y:S01]  /*3f10*/  FFMA.FTZ R130, R41, R131.reuse, -R124 ;  /* 0x0000008329827223 */ /* 0x080fe2000001087c */
[----:B-1----:R-:W1:Y:S01]  /*3f20*/  MUFU.SIN R33, R135 ;  /* 0x0000008700217308 */ /* 0x002e620000000400 */
[----:B------:R-:W-:Y:S02]  /*3f30*/  FMUL.FTZ R124, R40, R131 ;  /* 0x00000083287c7220 */ /* 0x000fe40000410000 */
[-C--:B------:R-:W-:Y:S02]  /*3f40*/  FFMA.FTZ R34, R47, R35.reuse, -R34 ;  /* 0x000000232f227223 */ /* 0x080fe40000010822 */
[----:B---3--:R-:W-:Y:S02]  /*3f50*/  FMUL.FTZ R87, R90, R20 ;  /* 0x000000145a577220 */ /* 0x008fe40000410000 */
[----:B------:R-:W-:Y:S02]  /*3f60*/  FMUL.FTZ R35, R46, R35 ;  /* 0x000000232e237220 */ /* 0x000fe40000410000 */
[----:B------:R-:W-:-:S02]  /*3f70*/  FFMA.FTZ R37, R41, R37, R124 ;  /* 0x0000002529257223 */ /* 0x000fc4000001007c */
[----:B------:R-:W-:Y:S02]  /*3f80*/  FMUL.FTZ R124, R90, R21 ;  /* 0x000000155a7c7220 */ /* 0x000fe40000410000 */
[----:B------:R-:W-:Y:S02]  /*3f90*/  FADD.FTZ R134, R87, R130 ;  /* 0x0000008257867221 */ /* 0x000fe40000010000 */
[----:B------:R-:W-:Y:S02]  /*3fa0*/  FFMA.FTZ R35, R47, R36, R35 ;  /* 0x000000242f237223 */ /* 0x000fe40000010023 */
[----:B------:R-:W-:Y:S02]  /*3fb0*/  FADD.FTZ R37, R124, R37 ;  /* 0x000000257c257221 */ /* 0x000fe40000010000 */
[----:B------:R-:W-:Y:S02]  /*3fc0*/  FMUL.FTZ R36, R38, R134 ;  /* 0x0000008626247220 */ /* 0x000fe40000410000 */
[----:B------:R-:W-:-:S02]  /*3fd0*/  FMUL.FTZ R20, R44, R35 ;  /* 0x000000232c147220 */ /* 0x000fc40000410000 */
[----:B------:R-:W-:Y:S02]  /*3fe0*/  FFMA.FTZ R136, R39, R37, R36 ;  /* 0x0000002527887223 */ /* 0x000fe40000010024 */
[C---:B------:R-:W-:Y:S02]  /*3ff0*/  FMUL.FTZ R130, R91.reuse, R22 ;  /* 0x000000165b827220 */ /* 0x040fe40000410000 */
[----:B------:R-:W-:Y:S02]  /*4000*/  FMUL.FTZ R131, R91, R23 ;  /* 0x000000175b837220 */ /* 0x000fe40000410000 */
[----:B------:R-:W-:Y:S02]  /*4010*/  FMUL.FTZ R37, R38, R37 ;  /* 0x0000002526257220 */ /* 0x000fe40000410000 */
[----:B------:R-:W-:Y:S02]  /*4020*/  FFMA.FTZ R36, R45, R34, -R20 ;  /* 0x000000222d247223 */ /* 0x000fe40000010814 */
[----:B------:R3:W4:Y:S01]  /*4030*/  LDS.128 R20, [R32.X16+0x50] ;  /* 0x0000500020147984 */ /* 0x000722000000cc00 */
[----:B------:R-:W-:-:S02]  /*4040*/  FFMA.FTZ R37, R39, R134, -R37 ;  /* 0x0000008627257223 */ /* 0x000fc40000010825 */
[----:B------:R-:W-:Y:S02]  /*4050*/  FMUL.FTZ R34, R44, R34 ;  /* 0x000000222c227220 */ /* 0x000fe40000410000 */
[----:B------:R-:W-:Y:S02]  /*4060*/  FADD.FTZ R136, R131, R136 ;  /* 0x0000008883887221 */ /* 0x000fe40000010000 */
[----:B------:R-:W-:Y:S02]  /*4070*/  FADD.FTZ R37, R130, R37 ;  /* 0x0000002582257221 */ /* 0x000fe40000010000 */
[----:B------:R-:W-:Y:S02]  /*4080*/  FFMA.FTZ R34, R45, R35, R34 ;  /* 0x000000232d227223 */ /* 0x000fe40000010022 */
[----:B0-----:R-:W-:Y:S02]  /*4090*/  FMUL.FTZ R133, R132, R133 ;  /* 0x0000008584857220 */ /* 0x001fe40000410000 */
[----:B------:R-:W-:-:S02]  /*40a0*/  FMUL.FTZ R134, R106, R136 ;  /* 0x000000886a867220 */ /* 0x000fc40000410000 */
[----:B------:R-:W-:Y:S02]  /*40b0*/  FMUL.FTZ R35, R42, R36 ;  /* 0x000000242a237220 */ /* 0x000fe40000410000 */
[----:B-1----:R-:W-:Y:S02]  /*40c0*/  FMUL.FTZ R132, R132, R33 ;  /* 0x0000002184847220 */ /* 0x002fe40000410000 */
[-C--:B------:R-:W-:Y:S02]  /*40d0*/  FMUL.FTZ R33, R106, R37.reuse ;  /* 0x000000256a217220 */ /* 0x080fe40000410000 */
[----:B------:R-:W-:Y:S02]  /*40e0*/  FFMA.FTZ R37, R107, R37, -R134 ;  /* 0x000000256b257223 */ /* 0x000fe40000010886 */
[-C--:B------:R-:W-:Y:S02]  /*40f0*/  FFMA.FTZ R35, R43, R34.reuse, R35 ;  /* 0x000000222b237223 */ /* 0x080fe40000010023 */
[----:B------:R-:W-:-:S02]  /*4100*/  FMUL.FTZ R34, R42, R34 ;  /* 0x000000222a227220 */ /* 0x000fc40000410000 */
[C---:B--2---:R-:W-:Y:S02]  /*4110*/  FMUL.FTZ R134, R92.reuse, R24 ;  /* 0x000000185c867220 */ /* 0x044fe40000410000 */
[----:B------:R-:W-:Y:S02]  /*4120*/  FFMA.FTZ R136, R107, R136, R33 ;  /* 0x000000886b887223 */ /* 0x000fe40000010021 */
[----:B------:R-:W-:Y:S02]  /*4130*/  FMUL.FTZ R135, R92, R25 ;  /* 0x000000195c877220 */ /* 0x000fe40000410000 */
[----:B------:R-:W-:Y:S02]  /*4140*/  FFMA.FTZ R34, R43, R36, -R34 ;  /* 0x000000242b227223 */ /* 0x000fe40000010822 */
[----:B------:R-:W-:Y:S02]  /*4150*/  FMUL.FTZ R24, R40, R35 ;  /* 0x0000002328187220 */ /* 0x000fe40000410000 */
[----:B------:R-:W-:-:S02]  /*4160*/  FADD.FTZ R37, R134, R37 ;  /* 0x0000002586257221 */ /* 0x000fc40000010000 */
[----:B------:R-:W-:Y:S02]  /*4170*/  FADD.FTZ R25, R135, R136 ;  /* 0x0000008887197221 */ /* 0x000fe40000010000 */
[----:B------:R-:W-:Y:S02]  /*4180*/  FMUL.FTZ R136, R93, R26 ;  /* 0x0000001a5d887220 */ /* 0x000fe40000410000 */
[----:B---3--:R-:W-:Y:S02]  /*4190*/  FFMA.FTZ R32, R41, R34, -R24 ;  /* 0x0000002229207223 */ /* 0x008fe40000010818 */
[C---:B------:R-:W-:Y:S02]  /*41a0*/  FMUL.FTZ R26, R114.reuse, R37 ;  /* 0x00000025721a7220 */ /* 0x040fe40000410000 */
[----:B------:R-:W-:Y:S02]  /*41b0*/  FMUL.FTZ R24, R114, R25 ;  /* 0x0000001972187220 */ /* 0x000fe40000410000 */
[----:B------:R-:W-:-:S02]  /*41c0*/  FMUL.FTZ R137, R93, R27 ;  /* 0x0000001b5d897220 */ /* 0x000fc40000410000 */
[C---:B------:R-:W-:Y:S02]  /*41d0*/  FFMA.FTZ R36, R109.reuse, R25, R26 ;  /* 0x000000196d247223 */ /* 0x040fe4000001001a */
[----:B------:R-:W-:Y:S02]  /*41e0*/  FFMA.FTZ R37, R109, R37, -R24 ;  /* 0x000000256d257223 */ /* 0x000fe40000010818 */
[----:B------:R0:W1:Y:S01]  /*41f0*/  LDS.128 R24, [R31.X16+0x60] ;  /* 0x000060001f187984 */ /* 0x000062000000cc00 */
[----:B------:R-:W-:Y:S02]  /*4200*/  FADD.FTZ R36, R137, R36 ;  /* 0x0000002489247221 */ /* 0x000fe40000010000 */
[----:B------:R-:W-:Y:S02]  /*4210*/  FADD.FTZ R37, R136, R37 ;  /* 0x0000002588257221 */ /* 0x000fe40000010000 */
[----:B------:R-:W-:Y:S02]  /*4220*/  FMUL.FTZ R34, R40, R34 ;  /* 0x0000002228227220 */ /* 0x000fe40000410000 */
[----:B------:R-:W-:-:S02]  /*4230*/  FMUL.FTZ R138, R112, R36 ;  /* 0x00000024708a7220 */ /* 0x000fc40000410000 */
[----:B------:R-:W-:Y:S02]  /*4240*/  FMUL.FTZ R139, R112, R37 ;  /* 0x00000025708b7220 */ /* 0x000fe40000410000 */
[----:B------:R-:W-:Y:S02]  /*4250*/  FFMA.FTZ R34, R41, R35, R34 ;  /* 0x0000002329227223 */ /* 0x000fe40000010022 */
[C---:B------:R-:W-:Y:S02]  /*4260*/  FFMA.FTZ R140, R113.reuse, R37, -R138 ;  /* 0x00000025718c7223 */ /* 0x040fe4000001088a */
[----:B------:R-:W-:Y:S02]  /*4270*/  FFMA.FTZ R37, R113, R36, R139 ;  /* 0x0000002471257223 */ /* 0x000fe4000001008b */
[----:B------:R-:W-:Y:S02]  /*4280*/  FMUL.FTZ R33, R38, R34 ;  /* 0x0000002226217220 */ /* 0x000fe40000410000 */
[----:B----4-:R-:W-:-:S02]  /*4290*/  FMUL.FTZ R138, R94, R21 ;  /* 0x000000155e8a7220 */ /* 0x010fc40000410000 */
[----:B------:R-:W-:Y:S02]  /*42a0*/  FMUL.FTZ R139, R94, R20 ;  /* 0x000000145e8b7220 */ /* 0x000fe40000410000 */
[-C--:B------:R-:W-:Y:S02]  /*42b0*/  FMUL.FTZ R35, R38, R32.reuse ;  /* 0x0000002026237220 */ /* 0x080fe40000410000 */
[----:B------:R-:W-:Y:S02]  /*42c0*/  FFMA.FTZ R33, R39, R32, -R33 ;  /* 0x0000002027217223 */ /* 0x000fe40000010821 */
[----:B------:R-:W-:Y:S02]  /*42d0*/  FADD.FTZ R37, R138, R37 ;  /* 0x000000258a257221 */ /* 0x000fe40000010000 */
[----:B------:R-:W-:Y:S02]  /*42e0*/  FADD.FTZ R20, R139, R140 ;  /* 0x0000008c8b147221 */ /* 0x000fe40000010000 */
[----:B------:R-:W-:-:S02]  /*42f0*/  FFMA.FTZ R35, R39, R34, R35 ;  /* 0x0000002227237223 */ /* 0x000fc40000010023 */
[----:B------:R-:W-:Y:S02]  /*4300*/  FMUL.FTZ R140, R95, R22 ;  /* 0x000000165f8c7220 */ /* 0x000fe40000410000 */
[----:B------:R-:W-:Y:S02]  /*4310*/  FMUL.FTZ R34, R106, R33 ;  /* 0x000000216a227220 */ /* 0x000fe40000410000 */
[C---:B------:R-:W-:Y:S02]  /*4320*/  FMUL.FTZ R21, R116.reuse, R37 ;  /* 0x0000002574157220 */ /* 0x040fe40000410000 */
[----:B------:R-:W-:Y:S02]  /*4330*/  FMUL.FTZ R22, R116, R20 ;  /* 0x0000001474167220 */ /* 0x000fe40000410000 */
[-C--:B------:R-:W-:Y:S02]  /*4340*/  FMUL.FTZ R32, R106, R35.reuse ;  /* 0x000000236a207220 */ /* 0x080fe40000410000 */
[----:B------:R-:W-:-:S02]  /*4350*/  FFMA.FTZ R34, R107, R35, R34 ;  /* 0x000000236b227223 */ /* 0x000fc40000010022 */
[----:B------:R-:W-:Y:S02]  /*4360*/  FMUL.FTZ R141, R95, R23 ;  /* 0x000000175f8d7220 */ /* 0x000fe40000410000 */
[C---:B------:R-:W-:Y:S02]  /*4370*/  FFMA.FTZ R35, R111.reuse, R20, -R21 ;  /* 0x000000146f237223 */ /* 0x040fe40000010815 */
[----:B------:R-:W-:Y:S02]  /*4380*/  FFMA.FTZ R36, R111, R37, R22 ;  /* 0x000000256f247223 */ /* 0x000fe40000010016 */
[----:B------:R2:W3:Y:S01]  /*4390*/  LDS.128 R20, [R30.X16+0x70] ;  /* 0x000070001e147984 */ /* 0x0004e2000000cc00 */
[----:B------:R-:W-:Y:S02]  /*43a0*/  FFMA.FTZ R32, R107, R33, -R32 ;  /* 0x000000216b207223 */ /* 0x000fe40000010820 */
[----:B------:R-:W-:Y:S02]  /*43b0*/  FADD.FTZ R36, R141, R36 ;  /* 0x000000248d247221 */ /* 0x000fe40000010000 */
[----:B------:R-:W-:-:S02]  /*43c0*/  FADD.FTZ R35, R140, R35 ;  /* 0x000000238c237221 */ /* 0x000fc40000010000 */
[C---:B------:R-:W-:Y:S02]  /*43d0*/  FMUL.FTZ R33, R114.reuse, R32 ;  /* 0x0000002072217220 */ /* 0x040fe40000410000 */
[C---:B------:R-:W-:Y:S02]  /*43e0*/  FMUL.FTZ R37, R121.reuse, R36 ;  /* 0x0000002479257220 */ /* 0x040fe40000410000 */
[-C--:B------:R-:W-:Y:S02]  /*43f0*/  FMUL.FTZ R143, R121, R35.reuse ;  /* 0x00000023798f7220 */ /* 0x080fe40000410000 */
[-C--:B0-----:R-:W-:Y:S02]  /*4400*/  FMUL.FTZ R31, R114, R34.reuse ;  /* 0x00000022721f7220 */ /* 0x081fe40000410000 */
[----:B------:R-:W-:Y:S02]  /*4410*/  FFMA.FTZ R33, R109, R34, R33 ;  /* 0x000000226d217223 */ /* 0x000fe40000010021 */
[----:B------:R-:W-:-:S02]  /*4420*/  FFMA.FTZ R37, R122, R35, -R37 ;  /* 0x000000237a257223 */ /* 0x000fc40000010825 */
[----:B------:R-:W-:Y:S02]  /*4430*/  FFMA.FTZ R36, R122, R36, R143 ;  /* 0x000000247a247223 */ /* 0x000fe4000001008f */
[C---:B-1----:R-:W-:Y:S02]  /*4440*/  FMUL.FTZ R142, R96.reuse, R24 ;  /* 0x00000018608e7220 */ /* 0x042fe40000410000 */
[----:B------:R-:W-:Y:S02]  /*4450*/  FFMA.FTZ R31, R109, R32, -R31 ;  /* 0x000000206d1f7223 */ /* 0x000fe4000001081f */
[----:B------:R-:W-:Y:S02]  /*4460*/  FMUL.FTZ R143, R96, R25 ;  /* 0x00000019608f7220 */ /* 0x000fe40000410000 */
[----:B------:R-:W-:Y:S02]  /*4470*/  FMUL.FTZ R144, R98, R26 ;  /* 0x0000001a62907220 */ /* 0x000fe40000410000 */
[----:B------:R-:W-:-:S02]  /*4480*/  FMUL.FTZ R32, R112, R33 ;  /* 0x0000002170207220 */ /* 0x000fc40000410000 */
[----:B------:R-:W-:Y:S02]  /*4490*/  FMUL.FTZ R145, R98, R27 ;  /* 0x0000001b62917220 */ /* 0x000fe40000410000 */
[----:B------:R-:W-:Y:S02]  /*44a0*/  FADD.FTZ R26, R142, R37 ;  /* 0x000000258e1a7221 */ /* 0x000fe40000010000 */
[-C--:B------:R-:W-:Y:S02]  /*44b0*/  FMUL.FTZ R34, R112, R31.reuse ;  /* 0x0000001f70227220 */ /* 0x080fe40000410000 */
[----:B------:R-:W-:Y:S02]  /*44c0*/  FADD.FTZ R27, R143, R36 ;  /* 0x000000248f1b7221 */ /* 0x000fe40000010000 */
[----:B------:R-:W-:Y:S01]  /*44d0*/  FFMA.FTZ R32, R113, R31, -R32 ;  /* 0x0000001f71207223 */ /* 0x000fe20000010820 */
[----:B------:R0:W5:Y:S01]  /*44e0*/  LDG.E.64 R36, [R28.64] ;  /* 0x000000041c247981 */ /* 0x000162000c1e1b00 */
[----:B--2---:R-:W-:-:S02]  /*44f0*/  FMUL.FTZ R30, R119, R26 ;  /* 0x0000001a771e7220 */ /* 0x004fc40000410000 */
[----:B------:R-:W-:Y:S02]  /*4500*/  FFMA.FTZ R34, R113, R33, R34 ;  /* 0x0000002171227223 */ /* 0x000fe40000010022 */
[-C--:B------:R-:W-:Y:S02]  /*4510*/  FMUL.FTZ R31, R119, R27.reuse ;  /* 0x0000001b771f7220 */ /* 0x080fe40000410000 */
[----:B------:R-:W-:Y:S02]  /*4520*/  FFMA.FTZ R30, R120, R27, R30 ;  /* 0x0000001b781e7223 */ /* 0x000fe4000001001e */
[----:B------:R-:W-:Y:S02]  /*4530*/  FMUL.FTZ R24, R116, R34 ;  /* 0x0000002274187220 */ /* 0x000fe40000410000 */
[----:B------:R-:W-:Y:S02]  /*4540*/  FFMA.FTZ R31, R120, R26, -R31 ;  /* 0x0000001a781f7223 */ /* 0x000fe4000001081f */
[----:B------:R-:W-:-:S02]  /*4550*/  FMUL.FTZ R25, R116, R32 ;  /* 0x0000002074197220 */ /* 0x000fc40000410000 */
[----:B------:R-:W-:Y:S02]  /*4560*/  FADD.FTZ R30, R145, R30 ;  /* 0x0000001e911e7221 */ /* 0x000fe40000010000 */
[C---:B------:R-:W-:Y:S02]  /*4570*/  FFMA.FTZ R24, R111.reuse, R32, -R24 ;  /* 0x000000206f187223 */ /* 0x040fe40000010818 */
[----:B------:R-:W-:Y:S02]  /*4580*/  FADD.FTZ R31, R144, R31 ;  /* 0x0000001f901f7221 */ /* 0x000fe40000010000 */
[----:B------:R-:W-:Y:S02]  /*4590*/  FFMA.FTZ R25, R111, R34, R25 ;  /* 0x000000226f197223 */ /* 0x000fe40000010019 */
[----:B0-----:R-:W-:Y:S02]  /*45a0*/  FMUL.FTZ R28, R125, R30 ;  /* 0x0000001e7d1c7220 */ /* 0x001fe40000410000 */
[----:B------:R-:W-:-:S02]  /*45b0*/  FMUL.FTZ R26, R121, R24 ;  /* 0x00000018791a7220 */ /* 0x000fc40000410000 */
[----:B------:R-:W-:Y:S02]  /*45c0*/  FMUL.FTZ R29, R125, R31 ;  /* 0x0000001f7d1d7220 */ /* 0x000fe40000410000 */
[----:B------:R-:W-:Y:S02]  /*45d0*/  FMUL.FTZ R27, R121, R25 ;  /* 0x00000019791b7220 */ /* 0x000fe40000410000 */
[----:B------:R-:W-:Y:S02]  /*45e0*/  FFMA.FTZ R31, R118, R31, -R28 ;  /* 0x0000001f761f7223 */ /* 0x000fe4000001081c */
[----:B---3--:R-:W-:Y:S02]  /*45f0*/  FMUL.FTZ R146, R99, R20 ;  /* 0x0000001463927220 */ /* 0x008fe40000410000 */
[----:B------:R-:W-:Y:S02]  /*4600*/  FFMA.FTZ R26, R122, R25, R26 ;  /* 0x000000197a1a7223 */ /* 0x000fe4000001001a */
[----:B------:R-:W-:-:S02]  /*4610*/  FFMA.FTZ R30, R118, R30, R29 ;  /* 0x0000001e761e7223 */ /* 0x000fc4000001001d */
[----:B------:R-:W-:Y:S02]  /*4620*/  FMUL.FTZ R147, R99, R21 ;  /* 0x0000001563937220 */ /* 0x000fe40000410000 */
[----:B------:R-:W-:Y:S02]  /*4630*/  FFMA.FTZ R27, R122, R24, -R27 ;  /* 0x000000187a1b7223 */ /* 0x000fe4000001081b */
[----:B------:R-:W-:Y:S02]  /*4640*/  FADD.FTZ R31, R146, R31 ;  /* 0x0000001f921f7221 */ /* 0x000fe40000010000 */
[----:B------:R-:W-:Y:S02]  /*4650*/  FMUL.FTZ R24, R119, R26 ;  /* 0x0000001a77187220 */ /* 0x000fe40000410000 */
[----:B------:R-:W-:Y:S02]  /*4660*/  FADD.FTZ R30, R147, R30 ;  /* 0x0000001e931e7221 */ /* 0x000fe40000010000 */
[----:B------:R-:W-:-:S02]  /*4670*/  FMUL.FTZ R148, R101, R22 ;  /* 0x0000001665947220 */ /* 0x000fc40000410000 */
[----:B------:R-:W-:Y:S02]  /*4680*/  FMUL.FTZ R25, R132, R31 ;  /* 0x0000001f84197220 */ /* 0x000fe40000410000 */
[-C--:B------:R-:W-:Y:S02]  /*4690*/  FMUL.FTZ R21, R119, R27.reuse ;  /* 0x0000001b77157220 */ /* 0x080fe40000410000 */
[----:B------:R-:W-:Y:S02]  /*46a0*/  FFMA.FTZ R24, R120, R27, -R24 ;  /* 0x0000001b78187223 */ /* 0x000fe40000010818 */
[-C--:B------:R-:W-:Y:S02]  /*46b0*/  FMUL.FTZ R22, R132, R30.reuse ;  /* 0x0000001e84167220 */ /* 0x080fe40000410000 */
[----:B------:R-:W-:Y:S02]  /*46c0*/  FMUL.FTZ R149, R101, R23 ;  /* 0x0000001765957220 */ /* 0x000fe40000410000 */
[----:B------:R-:W-:-:S02]  /*46d0*/  FFMA.FTZ R30, R133, R30, R25 ;  /* 0x0000001e851e7223 */ /* 0x000fc40000010019 */
[----:B------:R-:W-:Y:S02]  /*46e0*/  FFMA.FTZ R21, R120, R26, R21 ;  /* 0x0000001a78157223 */ /* 0x000fe40000010015 */
[----:B------:R-:W-:Y:S02]  /*46f0*/  FMUL.FTZ R20, R125, R24 ;  /* 0x000000187d147220 */ /* 0x000fe40000410000 */
[----:B------:R-:W-:Y:S02]  /*4700*/  FFMA.FTZ R23, R133, R31, -R22 ;  /* 0x0000001f85177223 */ /* 0x000fe40000010816 */
[----:B------:R-:W-:Y:S02]  /*4710*/  FADD.FTZ R31, R149, R30 ;  /* 0x0000001e951f7221 */ /* 0x000fe40000010000 */
[----:B------:R-:W-:Y:S02]  /*4720*/  FFMA.FTZ R20, R118, R21, R20 ;  /* 0x0000001576147223 */ /* 0x000fe40000010014 */
[----:B------:R-:W-:-:S02]  /*4730*/  FADD.FTZ R30, R148, R23 ;  /* 0x00000017941e7221 */ /* 0x000fc40000010000 */
[----:B------:R-:W-:Y:S02]  /*4740*/  FMUL.FTZ R21, R125, R21 ;  /* 0x000000157d157220 */ /* 0x000fe40000410000 */
[----:B------:R-:W-:Y:S01]  /*4750*/  FMUL.FTZ R28, R132, R20 ;  /* 0x00000014841c7220 */ /* 0x000fe20000410000 */
[----:B------:R-:W0:Y:S01]  /*4760*/  SHFL.UP PT, R25, R30, 0x1, RZ ;  /* 0x042000001e197989 */ /* 0x000e2200000e00ff */
[----:B------:R-:W-:-:S03]  /*4770*/  FFMA.FTZ R21, R118, R24, -R21 ;  /* 0x0000001876157223 */ /* 0x000fc60000010815 */
[----:B------:R-:W1:Y:S01]  /*4780*/  SHFL.UP PT, R27, R31, 0x1, RZ ;  /* 0x042000001f1b7989 */ /* 0x000e6200000e00ff */
[-C--:B------:R-:W-:Y:S02]  /*4790*/  FMUL.FTZ R22, R132, R21.reuse ;  /* 0x0000001584167220 */ /* 0x080fe40000410000 */
        /* <DEDUP_REMOVED lines=53> */
[----:B0-----:R-:W-:-:S04]  /*4af0*/  FMUL.FTZ R22, R23, R24 ;  /* 0x0000001817167220 */ /* 0x001fc80000410000 */
[CC--:B-1----:R-:W-:Y:S02]  /*4b00*/  FFMA.FTZ R26, R28.reuse, R25.reuse, R22 ;  /* 0x000000191c1a7223 */ /* 0x0c2fe40000010016 */
[C---:B------:R-:W-:Y:S02]  /*4b10*/  FMUL.FTZ R27, R23.reuse, R25 ;  /* 0x00000019171b7220 */ /* 0x040fe40000410000 */
[C---:B--2---:R-:W-:Y:S02]  /*4b20*/  FMUL.FTZ R22, R23.reuse, R20 ;  /* 0x0000001417167220 */ /* 0x044fe40000410000 */
[C---:B------:R-:W-:Y:S02]  /*4b30*/  FFMA.FTZ R27, R28.reuse, R24, -R27 ;  /* 0x000000181c1b7223 */ /* 0x040fe4000001081b */
[-C--:B---3--:R-:W-:Y:S02]  /*4b40*/  FFMA.FTZ R22, R28, R21.reuse, R22 ;  /* 0x000000151c167223 */ /* 0x088fe40000010016 */
        /* <DEDUP_REMOVED lines=8> */
[----:B------:R-:W3:Y:S01]  /*4bd0*/  SHFL.UP PT, R23, R22, 0x10, RZ ;  /* 0x0600000016177989 */ /* 0x000ee200000e00ff */
[----:B------:R-:W-:-:S02]  /*4be0*/  ISETP.GE.AND P1, PT, R74, 0x10, PT ;  /* 0x000000104a00780c */ /* 0x000fc40003f26270 */
[----:B------:R-:W-:Y:S02]  /*4bf0*/  ISETP.NE.AND P2, PT, R74, 0x1f, PT ;  /* 0x0000001f4a00780c */ /* 0x000fe40003f45270 */
[----:B------:R-:W-:Y:S01]  /*4c00*/  LOP3.LUT P0, RZ, R76, 0x1f, RZ, 0xc0, !PT ;  /* 0x0000001f4cff7812 */ /* 0x000fe2000780c0ff */
[----:B0-----:R-:W-:-:S03]  /*4c10*/  FMUL.FTZ R20, R22, R27 ;  /* 0x0000001b16147220 */ /* 0x001fc60000410000 */
[----:B------:R-:W-:Y:S01]  /*4c20*/  ISETP.EQ.OR P0, PT, R73, RZ, P0 ;  /* 0x000000ff4900720c */ /* 0x000fe20000702670 */
[----:B-1----:R-:W-:Y:S02]  /*4c30*/  FMUL.FTZ R24, R22, R21 ;  /* 0x0000001516187220 */ /* 0x002fe40000410000 */
[-C--:B--2---:R-:W-:Y:S02]  /*4c40*/  FFMA.FTZ R29, R28, R25.reuse, -R20 ;  /* 0x000000191c1d7223 */ /* 0x084fe40000010814 */
[C---:B------:R-:W-:Y:S02]  /*4c50*/  FMUL.FTZ R25, R22.reuse, R25 ;  /* 0x0000001916197220 */ /* 0x040fe40000410000 */
[-C--:B---3--:R-:W-:Y:S02]  /*4c60*/  FMUL.FTZ R20, R22, R23.reuse ;  /* 0x0000001716147220 */ /* 0x088fe40000410000 */
        /* <DEDUP_REMOVED lines=50> */
.L_x_1258:
        /* <DEDUP_REMOVED lines=16> */
.L_x_1259:
[----:B------:R-:W-:Y:S05]  /*5090*/  BSYNC B0 ;  /* 0x0000000000007941 */ /* 0x000fea0003800000 */
.L_x_1257:
        /* <DEDUP_REMOVED lines=123> */
.L_x_1261:
[----:B------:R-:W-:Y:S05]  /*5850*/  BSYNC B0 ;  /* 0x0000000000007941 */ /* 0x000fea0003800000 */
.L_x_1260:
        /* <DEDUP_REMOVED lines=52> */
.L_x_1256:
        /* <DEDUP_REMOVED lines=38> */
.L_x_1263:
[----:B------:R-:W-:Y:S05]  /*5e00*/  EXIT ;  /* 0x000000000000794d */ /* 0x000fea0003800000 */
.L_x_1265:
        /* <DEDUP_REMOVED lines=15> */
.L_x_5348:


//--------------------- .text._Z25selective_scan_fwd_kernelI32Selective_Scan_fwd_kernel_traitsILi64ELi16ELi1ELb1ELb1ELb0ELb1EfN3c107complexIfEEEEv13SSMParamsBase --------------------------
	.section	.text._Z25selective_scan_fwd_kernelI32Selective_Scan_fwd_kernel_traitsILi64ELi16ELi1ELb1ELb1ELb0ELb1EfN3c107complexIfEEEEv13SSMParamsBase,"ax",@progbits
	.sectioninfo	@"SHI_REGISTERS=160"
	.align	128
        .global         _Z25selective_scan_fwd_kernelI32Selective_Scan_fwd_kernel_traitsILi64ELi16ELi1ELb1ELb1ELb0ELb1EfN3c107complexIfEEEEv13SSMParamsBase
        .type           _Z25selective_scan_fwd_kernelI32Selective_Scan_fwd_kernel_traitsILi64ELi16ELi1ELb1ELb1ELb0ELb1EfN3c107complexIfEEEEv13SSMParamsBase,@function
        .size           _Z25selective_scan_fwd_kernelI32Selective_Scan_fwd_kernel_traitsILi64ELi16ELi1ELb1ELb1ELb0ELb1EfN3c107complexIfEEEEv13SSMParamsBase,(.L_x_5349 - _Z25selective_scan_fwd_kernelI32Selective_Scan_fwd_kernel_traitsILi64ELi16ELi1ELb1ELb1ELb0ELb1EfN3c107complexIfEEEEv13SSMParamsBase)
        .other          _Z25selective_scan_fwd_kernelI32Selective_Scan_fwd_kernel_traitsILi64ELi16ELi1ELb1ELb1ELb0ELb1EfN3c107complexIfEEEEv13SSMParamsBase,@"STO_CUDA_ENTRY STV_DEFAULT"
_Z25selective_scan_fwd_kernelI32Selective_Scan_fwd_kernel_traitsILi64ELi16ELi1ELb1ELb1ELb0ELb1EfN3c107complexIfEEEEv13SSMParamsBase:
.text._Z25selective_scan_fwd_kernelI32Selective_Scan_fwd_kernel_traitsILi64ELi16ELi1ELb1ELb1ELb0ELb1EfN3c107complexIfEEEEv13SSMParamsBase:
        /* <DEDUP_REMOVED lines=83> */
.L_x_1306:
        /* <DEDUP_REMOVED lines=86> */
.L_x_1267:
[----:B--234-:R-:W-:Y:S05]  /*0a90*/  BSYNC B0 ;  /* 0x0000000000007941 */ /* 0x01cfea0003800000 */
.L_x_1266:
        /* <DEDUP_REMOVED lines=37> */
.L_x_1269:
[----:B------:R-:W-:Y:S05]  /*0cf0*/  BSYNC B0 ;  /* 0x0000000000007941 */ /* 0x000fea0003800000 */
.L_x_1268:
        /* <DEDUP_REMOVED lines=35> */
.L_x_1271:
[----:B------:R-:W-:Y:S05]  /*0f30*/  BSYNC B0 ;  /* 0x0000000000007941 */ /* 0x000fea0003800000 */
.L_x_1270:
        /* <DEDUP_REMOVED lines=37> */
.L_x_1273:
[----:B------:R-:W-:Y:S05]  /*1190*/  BSYNC B0 ;  /* 0x0000000000007941 */ /* 0x000fea0003800000 */
.L_x_1272:
        /* <DEDUP_REMOVED lines=35> */
.L_x_1275:
[----:B------:R-:W-:Y:S05]  /*13d0*/  BSYNC B0 ;  /* 0x0000000000007941 */ /* 0x000fea0003800000 */
.L_x_1274:
        /* <DEDUP_REMOVED lines=37> */
.L_x_1277:
[----:B------:R-:W-:Y:S05]  /*1630*/  BSYNC B0 ;  /* 0x0000000000007941 */ /* 0x000fea0003800000 */
.L_x_1276:
        /* <DEDUP_REMOVED lines=35> */
.L_x_1279:
[----:B------:R-:W-:Y:S05]  /*1870*/  BSYNC B0 ;  /* 0x0000000000007941 */ /* 0x000fea0003800000 */
.L_x_1278:
        /* <DEDUP_REMOVED lines=37> */
.L_x_1281:
[----:B------:R-:W-:Y:S05]  /*1ad0*/  BSYNC B0 ;  /* 0x0000000000007941 */ /* 0x000fea0003800000 */
.L_x_1280:
        /* <DEDUP_REMOVED lines=35> */
.L_x_1283:
[----:B------:R-:W-:Y:S05]  /*1d10*/  BSYNC B0 ;  /* 0x0000000000007941 */ /* 0x000fea0003800000 */
.L_x_1282:
        /* <DEDUP_REMOVED lines=42> */
.L_x_1285:
[----:B------:R-:W-:Y:S05]  /*1fc0*/  BSYNC B0 ;  /* 0x0000000000007941 */ /* 0x000fea0003800000 */
.L_x_1284:
        /* <DEDUP_REMOVED lines=33> */
.L_x_1287:
[----:B------:R-:W-:Y:S05]  /*21e0*/  BSYNC B0 ;  /* 0x0000000000007941 */ /* 0x000fea0003800000 */
.L_x_1286:
        /* <DEDUP_REMOVED lines=33> */
.L_x_1289:
[----:B------:R-:W-:Y:S05]  /*2400*/  BSYNC B0 ;  /* 0x0000000000007941 */ /* 0x000fea0003800000 */
.L_x_1288:
        /* <DEDUP_REMOVED lines=33> */
.L_x_1291:
[----:B------:R-:W-:Y:S05]  /*2620*/  BSYNC B0 ;  /* 0x0000000000007941 */ /* 0x000fea0003800000 */
.L_x_1290:
        /* <DEDUP_REMOVED lines=33> */
.L_x_1293:
[----:B------:R-:W-:Y:S05]  /*2840*/  BSYNC B0 ;  /* 0x0000000000007941 */ /* 0x000fea0003800000 */
.L_x_1292:
        /* <DEDUP_REMOVED lines=33> */
.L_x_1295:
[----:B------:R-:W-:Y:S05]  /*2a60*/  BSYNC B0 ;  /* 0x0000000000007941 */ /* 0x000fea0003800000 */
.L_x_1294:
        /* <DEDUP_REMOVED lines=33> */
.L_x_1297:
[----:B------:R-:W-:Y:S05]  /*2c80*/  BSYNC B0 ;  /* 0x0000000000007941 */ /* 0x000fea0003800000 */
.L_x_1296:
        /* <DEDUP_REMOVED lines=36> */
.L_x_1304:
        /* <DEDUP_REMOVED lines=34> */
[----:B------:R-:W-:Y:S02]  /*30f0*/  IADD3 R147, R142, 0xa0, RZ ;  /* 0x000000a08e937810 */ /* 0x000fe40007ffe0ff */
[-C--:B------:R-:W-:Y:S02]  /*3100*/  LEA.HI.SX32 R141, R141, R142.reuse, 0x1b ;  /* 0x0000008e8d8d7211 */ /* 0x080fe400078fdaff */
[----:B------:R-:W-:-:S02]  /*3110*/  LEA.HI.SX32 R145, R145, R142, 0x1b ;  /* 0x0000008e91917211 */ /* 0x000fc400078fdaff */
[----:B------:R-:W-:Y:S01]  /*3120*/  LEA.HI.SX32 R147, R147, R142, 0x1b ;  /* 0x0000008e93937211 */ /* 0x000fe200078fdaff */
[C---:B--2---:R-:W-:Y:S02]  /*3130*/  FMUL.FTZ R106, R87.reuse, R65 ;  /* 0x00000041576a7220 */ /* 0x044fe40000410000 */
[C---:B0-----:R-:W-:Y:S02]  /*3140*/  FMUL.FTZ R104, R87.reuse, R63 ;  /* 0x0000003f57687220 */ /* 0x041fe40000410000 */
[----:B------:R-:W-:Y:S02]  /*3150*/  FMUL.RZ R107, R106, 0.15915493667125701904 ;  /* 0x3e22f9836a6b7820 */ /* 0x000fe4000040c000 */
[----:B------:R-:W-:Y:S02]  /*3160*/  FMUL.RZ R105, R104, 0.15915493667125701904 ;  /* 0x3e22f98368697820 */ /* 0x000fe4000040c000 */
[C---:B------:R-:W-:Y:S01]  /*3170*/  FMUL.FTZ R106, R87.reuse, R62 ;  /* 0x0000003e576a7220 */ /* 0x040fe20000410000 */
[----:B------:R-:W-:Y:S01]  /*3180*/  MUFU.SIN R136, R107 ;  /* 0x0000006b00887308 */ /* 0x000fe20000000400 */
[----:B------:R-:W-:-:S02]  /*3190*/  FMUL.FTZ R104, R87, R60 ;  /* 0x0000003c57687220 */ /* 0x000fc40000410000 */
[----:B------:R-:W-:Y:S02]  /*31a0*/  FMUL.FTZ R110, R86, 1.4426950216293334961 ;  /* 0x3fb8aa3b566e7820 */ /* 0x000fe40000410000 */
[----:B------:R-:W-:Y:S02]  /*31b0*/  FMUL.RZ R106, R106, 0.15915493667125701904 ;  /* 0x3e22f9836a6a7820 */ /* 0x000fe4000040c000 */
        /* <DEDUP_REMOVED lines=8> */
[-C--:B------:R-:W-:Y:S01]  /*3240*/  FMUL.FTZ R104, R87, R61.reuse ;  /* 0x0000003d57687220 */ /* 0x080fe20000410000 */
[----:B---3--:R0:W-:Y:S01]  /*3250*/  STS.128 [R126.X16], R20 ;  /* 0x000000147e007388 */ /* 0x0081e2000000cc00 */
[C---:B------:R-:W-:Y:S02]  /*3260*/  FMUL.FTZ R124, R110.reuse, R61 ;  /* 0x0000003d6e7c7220 */ /* 0x040fe40000410000 */
[C---:B------:R-:W-:Y:S01]  /*3270*/  FMUL.FTZ R112, R110.reuse, R57 ;  /* 0x000000396e707220 */ /* 0x040fe20000410000 */
[----:B------:R1:W-:Y:S01]  /*3280*/  MUFU.COS R138, R106 ;  /* 0x0000006a008a7308 */ /* 0x0003e20000000000 */
[----:B------:R-:W-:-:S02]  /*3290*/  FMUL.FTZ R122, R110, R58 ;  /* 0x0000003a6e7a7220 */ /* 0x000fc40000410000 */
[----:B------:R-:W-:-:S05]  /*32a0*/  FMUL.FTZ R129, R110, R60 ;  /* 0x0000003c6e817220 */ /* 0x000fca0000410000 */
[----:B------:R-:W-:Y:S01]  /*32b0*/  MUFU.SIN R131, R105 ;  /* 0x0000006900837308 */ /* 0x000fe20000000400 */
[----:B-1----:R-:W-:Y:S02]  /*32c0*/  FMUL.RZ R106, R104, 0.15915493667125701904 ;  /* 0x3e22f983686a7820 */ /* 0x002fe4000040c000 */
[C---:B------:R-:W-:Y:S01]  /*32d0*/  FMUL.FTZ R104, R87.reuse, R58 ;  /* 0x0000003a57687220 */ /* 0x040fe20000410000 */
[C---:B0-----:R-:W-:Y:S01]  /*32e0*/  IADD3 R21, R142.reuse, 0xc0, RZ ;  /* 0x000000c08e157810 */ /* 0x041fe20007ffe0ff */
        /* <DEDUP_REMOVED lines=14> */
[----:B------:R-:W-:Y:S01]  /*33d0*/  MUFU.COS R127, R106 ;  /* 0x0000006a007f7308 */ /* 0x000fe20000000000 */
[----:B------:R-:W-:-:S04]  /*33e0*/  FMUL.FTZ R104, R87, R57 ;  /* 0x0000003957687220 */ /* 0x000fc80000410000 */
[----:B------:R-:W-:Y:S02]  /*33f0*/  FMUL.RZ R114, R104, 0.15915493667125701904 ;  /* 0x3e22f98368727820 */ /* 0x000fe4000040c000 */
[----:B------:R-:W-:Y:S01]  /*3400*/  FMUL.FTZ R104, R87, R54 ;  /* 0x0000003657687220 */ /* 0x000fe20000410000 */
[----:B------:R-:W-:Y:S03]  /*3410*/  MUFU.SIN R106, R113 ;  /* 0x00000071006a7308 */ /* 0x000fe60000000400 */
[----:B------:R-:W-:-:S05]  /*3420*/  FMUL.RZ R137, R104, 0.15915493667125701904 ;  /* 0x3e22f98368897820 */ /* 0x000fca000040c000 */
[----:B------:R0:W-:Y:S08]  /*3430*/  MUFU.COS R108, R113 ;  /* 0x00000071006c7308 */ /* 0x0001f00000000000 */
[----:B------:R-:W-:Y:S01]  /*3440*/  MUFU.SIN R121, R105 ;  /* 0x0000006900797308 */ /* 0x000fe20000000400 */
[----:B0-----:R-:W-:-:S04]  /*3450*/  IMAD R113, R81, c[0x0][0x1b8], RZ ;  /* 0x00006e0051717a24 */ /* 0x001fc800078e02ff */
[----:B------:R-:W-:Y:S02]  /*3460*/  IMAD R115, R82, c[0x0][0x1bc], R113 ;  /* 0x00006f0052737a24 */ /* 0x000fe400078e0271 */
[----:B------:R-:W-:Y:S01]  /*3470*/  FMUL.FTZ R113, R110, R54 ;  /* 0x000000366e717220 */ /* 0x000fe20000410000 */
[----:B------:R0:W-:Y:S08]  /*3480*/  MUFU.COS R123, R105 ;  /* 0x00000069007b7308 */ /* 0x0001f00000000000 */
[----:B------:R-:W-:Y:S01]  /*3490*/  MUFU.SIN R116, R137 ;  /* 0x0000008900747308 */ /* 0x000fe20000000400 */
[----:B0-----:R-:W-:-:S05]  /*34a0*/  IMAD.WIDE.U32 R104, R82, c[0x0][0x1b8], RZ ;  /* 0x00006e0052687a25 */ /* 0x001fca00078e00ff */
[----:B------:R-:W-:Y:S02]  /*34b0*/  IADD3 R105, R105, R115, RZ ;  /* 0x0000007369697210 */ /* 0x000fe40007ffe0ff */
[----:B------:R-:W-:Y:S01]  /*34c0*/  IADD3 R115, R142, 0x20, RZ ;  /* 0x000000208e737810 */ /* 0x000fe20007ffe0ff */
[----:B------:R0:W-:Y:S02]  /*34d0*/  MUFU.COS R118, R137 ;  /* 0x0000008900767308 */ /* 0x0001e40000000000 */
[----:B------:R-:W-:-:S06]  /*34e0*/  IMAD.WIDE.U32 R104, R101, c[0x0][0x1c0], R104 ;  /* 0x0000700065687a25 */ /* 0x000fcc00078e0068 */
[----:B------:R-:W1:Y:S01]  /*34f0*/  MUFU.EX2 R139, R139 ;  /* 0x0000008b008b7308 */ /* 0x000e620000000800 */
[----:B0-----:R-:W-:Y:S02]  /*3500*/  LEA.HI.SX32 R137, R115, R142, 0x1b ;  /* 0x0000008e73897211 */ /* 0x001fe400078fdaff */
[----:B------:R-:W-:-:S03]  /*3510*/  IADD3 R115, R142, 0x60, RZ ;  /* 0x000000608e737810 */ /* 0x000fc60007ffe0ff */
[----:B----4-:R0:W-:Y:S01]  /*3520*/  STS.128 [R137.X16+0x200], R24 ;  /* 0x0002001889007388 */ /* 0x0101e2000000cc00 */
[----:B------:R-:W-:Y:S01]  /*3530*/  LEA.HI.SX32 R143, R115, R142, 0x1b ;  /* 0x0000008e738f7211 */ /* 0x000fe200078fdaff */
[----:B------:R-:W-:Y:S01]  /*3540*/  IMAD R142, R75, 0x7, R142 ;  /* 0x000000074b8e7824 */ /* 0x000fe200078e028e */
[----:B------:R-:W2:Y:S01]  /*3550*/  MUFU.EX2 R135, R135 ;  /* 0x0000008700877308 */ /* 0x000ea20000000800 */
[----:B------:R3:W-:Y:S03]  /*3560*/  STS.128 [R141.X16+0x400], R28 ;  /* 0x0004001c8d007388 */ /* 0x0007e6000000cc00 */
[C---:B------:R-:W-:Y:S01]  /*3570*/  IADD3 R22, R142.reuse, 0x2, RZ ;  /* 0x000000028e167810 */ /* 0x040fe20007ffe0ff */
[----:B------:R4:W-:Y:S03]  /*3580*/  STS.128 [R143.X16+0x600], R32 ;  /* 0x000600208f007388 */ /* 0x0009e6000000cc00 */
[----:B------:R-:W2:Y:S01]  /*3590*/  MUFU.EX2 R109, R109 ;  /* 0x0000006d006d7308 */ /* 0x000ea20000000800 */
[----:B------:R2:W-:Y:S01]  /*35a0*/  STS.128 [R145.X16+0x800], R36 ;  /* 0x0008002491007388 */ /* 0x0005e2000000cc00 */
[----:B0-----:R-:W-:Y:S01]  /*35b0*/  FMUL.FTZ R25, R87, R53 ;  /* 0x0000003557197220 */ /* 0x001fe20000410000 */
[----:B------:R-:W-:-:S02]  /*35c0*/  LEA.HI.SX32 R24, R142, R142, 0x1b ;  /* 0x0000008e8e187211 */ /* 0x000fc400078fdaff */
[----:B------:R0:W-:Y:S03]  /*35d0*/  STS.128 [R147.X16+0xa00], R40 ;  /* 0x000a002893007388 */ /* 0x0001e6000000cc00 */
[----:B------:R-:W-:Y:S01]  /*35e0*/  MUFU.COS R119, R107 ;  /* 0x0000006b00777308 */ /* 0x000fe20000000000 */
[----:B---3--:R-:W-:Y:S01]  /*35f0*/  FMUL.RZ R30, R20, 0.15915493667125701904 ;  /* 0x3e22f983141e7820 */ /* 0x008fe2000040c000 */
[----:B------:R-:W-:Y:S01]  /*3600*/  LEA R29, R75, R140, 0x3 ;  /* 0x0000008c4b1d7211 */ /* 0x000fe200078e18ff */
[----:B------:R-:W-:Y:S01]  /*3610*/  STS.128 [R21.X16+0xc00], R44 ;  /* 0x000c002c15007388 */ /* 0x000fe2000000cc00 */
[----:B------:R-:W-:Y:S01]  /*3620*/  IMAD R20, R103, c[0x0][0x1c0], RZ ;  /* 0x0000700067147a24 */ /* 0x000fe200078e02ff */
[C---:B------:R-:W-:Y:S01]  /*3630*/  IADD3 R28, R142.reuse, 0x4, RZ ;  /* 0x000000048e1c7810 */ /* 0x040fe20007ffe0ff */
[----:B-1----:R-:W-:Y:S01]  /*3640*/  FMUL.FTZ R103, R139, R86 ;  /* 0x000000568b677220 */ /* 0x002fe20000410000 */
[----:B------:R1:W-:Y:S01]  /*3650*/  STS.128 [R23.X16+0xe00], R48 ;  /* 0x000e003017007388 */ /* 0x0003e2000000cc00 */
[----:B------:R-:W-:Y:S01]  /*3660*/  IMAD R31, R101, c[0x0][0x1c4], R20 ;  /* 0x00007100651f7a24 */ /* 0x000fe200078e0214 */
[C---:B------:R-:W-:Y:S01]  /*3670*/  IADD3 R20, R142.reuse, 0x1, RZ ;  /* 0x000000018e147810 */ /* 0x040fe20007ffe0ff */
[----:B----4-:R-:W-:Y:S01]  /*3680*/  MUFU.SIN R34, R30 ;  /* 0x0000001e00227308 */ /* 0x010fe20000000400 */
[----:B--2---:R-:W-:Y:S01]  /*3690*/  IADD3 R36, R142, 0x3, RZ ;  /* 0x000000038e247810 */ /* 0x004fe20007ffe0ff */
[----:B------:R-:W-:Y:S01]  /*36a0*/  FMUL.FTZ R38, R110, R53 ;  /* 0x000000356e267220 */ /* 0x000fe20000410000 */
[----:B------:R-:W-:Y:S01]  /*36b0*/  IADD3 R32, R142, 0x5, RZ ;  /* 0x000000058e207810 */ /* 0x000fe20007ffe0ff */
[----:B------:R-:W-:Y:S01]  /*36c0*/  FMUL.FTZ R86, R139, R136 ;  /* 0x000000888b567220 */ /* 0x000fe20000410000 */
[----:B------:R-:W-:Y:S01]  /*36d0*/  LEA.HI.SX32 R20, R20, R29, 0x1b ;  /* 0x0000001d14147211 */ /* 0x000fe200078fdaff */
[----:B0-----:R-:W-:Y:S01]  /*36e0*/  FMUL.RZ R40, R25, 0.15915493667125701904 ;  /* 0x3e22f98319287820 */ /* 0x001fe2000040c000 */
[----:B------:R-:W-:-:S06]  /*36f0*/  NOP ;  /* 0x0000000000007918 */ /* 0x000fcc0000000000 */
[----:B------:R-:W0:Y:S01]  /*3700*/  LDS.128 R24, [R24.X16] ;  /* 0x0000000018187984 */ /* 0x000e22000000cc00 */
[----:B------:R2:W-:Y:S01]  /*3710*/  MUFU.COS R140, R30 ;  /* 0x0000001e008c7308 */ /* 0x0005e20000000000 */
[----:B------:R-:W-:Y:S01]  /*3720*/  LEA.HI.SX32 R33, R28, R29, 0x1b ;  /* 0x0000001d1c217211 */ /* 0x000fe200078fdaff */
[----:B-1----:R-:W-:Y:S01]  /*3730*/  FMUL.FTZ R50, R135, R134 ;  /* 0x0000008687327220 */ /* 0x002fe20000410000 */
[----:B------:R-:W-:Y:S01]  /*3740*/  IADD3 R21, R105, R31, RZ ;  /* 0x0000001f69157210 */ /* 0x000fe20007ffe0ff */
[----:B------:R-:W-:Y:S01]  /*3750*/  FMUL.FTZ R39, R87, R2 ;  /* 0x0000000257277220 */ /* 0x000fe20000410000 */
[----:B------:R-:W-:Y:S01]  /*3760*/  LEA R28, P0, R104, c[0x0][0x230], 0x3 ;  /* 0x00008c00681c7a11 */ /* 0x000fe200078018ff */
[----:B------:R-:W-:Y:S01]  /*3770*/  FMUL.FTZ R51, R135, R138 ;  /* 0x0000008a87337220 */ /* 0x000fe20000410000 */
[-C--:B------:R-:W-:Y:S01]  /*3780*/  LEA.HI.SX32 R141, R22, R29.reuse, 0x1b ;  /* 0x0000001d168d7211 */ /* 0x080fe200078fdaff */
[----:B------:R-:W1:Y:S01]  /*3790*/  MUFU.EX2 R120, R120 ;  /* 0x0000007800787308 */ /* 0x000e620000000800 */
[C---:B--2---:R-:W-:Y:S01]  /*37a0*/  IADD3 R30, R142.reuse, 0x6, RZ ;  /* 0x000000068e1e7810 */ /* 0x044fe20007ffe0ff */
[----:B------:R-:W-:Y:S01]  /*37b0*/  FMUL.RZ R134, R39, 0.15915493667125701904 ;  /* 0x3e22f98327867820 */ /* 0x000fe2000040c000 */
[----:B------:R-:W-:Y:S01]  /*37c0*/  IADD3 R142, R142, 0x7, RZ ;  /* 0x000000078e8e7810 */ /* 0x000fe20007ffe0ff */
[----:B------:R-:W-:Y:S01]  /*37d0*/  FMUL.FTZ R39, R109, R108 ;  /* 0x0000006c6d277220 */ /* 0x000fe20000410000 */
[-C--:B------:R-:W-:Y:S01]  /*37e0*/  LEA.HI.SX32 R31, R30, R29.reuse, 0x1b ;  /* 0x0000001d1e1f7211 */ /* 0x080fe200078fdaff */
[----:B------:R-:W-:Y:S01]  /*37f0*/  FMUL.FTZ R137, R110, R52 ;  /* 0x000000346e897220 */ /* 0x000fe20000410000 */
[-C--:B------:R-:W-:Y:S01]  /*3800*/  LEA.HI.SX32 R36, R36, R29.reuse, 0x1b ;  /* 0x0000001d24247211 */ /* 0x080fe200078fdaff */
[----:B------:R-:W-:Y:S01]  /*3810*/  MUFU.SIN R117, R107 ;  /* 0x0000006b00757308 */ /* 0x000fe20000000400 */
[----:B------:R-:W-:-:S02]  /*3820*/  LEA.HI.SX32 R32, R32, R29, 0x1b ;  /* 0x0000001d20207211 */ /* 0x000fc400078fdaff */
[----:B------:R-:W-:Y:S02]  /*3830*/  LEA.HI.SX32 R30, R142, R29, 0x1b ;  /* 0x0000001d8e1e7211 */ /* 0x000fe400078fdaff */
[----:B------:R-:W-:Y:S02]  /*3840*/  LEA.HI.X R29, R104, c[0x0][0x234], R21, 0x3, P0 ;  /* 0x00008d00681d7a11 */ /* 0x000fe400000f1c15 */
[----:B------:R-:W2:Y:S01]  /*3850*/  LDS.128 R20, [R20.X16+0x10] ;  /* 0x0000100014147984 */ /* 0x000ea2000000cc00 */
[----:B------:R-:W3:Y:S01]  /*3860*/  MUFU.EX2 R132, R132 ;  /* 0x0000008400847308 */ /* 0x000ee20000000800 */
[----:B-1----:R-:W-:-:S07]  /*3870*/  FMUL.FTZ R41, R120, R119 ;  /* 0x0000007778297220 */ /* 0x002fce0000410000 */
[----:B------:R-:W1:Y:S01]  /*3880*/  MUFU.EX2 R124, R124 ;  /* 0x0000007c007c7308 */ /* 0x000e620000000800 */
[----:B0-----:R-:W-:-:S07]  /*3890*/  FMUL.FTZ R104, R83, R24 ;  /* 0x0000001853687220 */ /* 0x001fce0000410000 */
[----:B------:R-:W-:Y:S01]  /*38a0*/  MUFU.COS R111, R114 ;  /* 0x00000072006f7308 */ /* 0x000fe20000000000 */
[----:B------:R-:W-:Y:S02]  /*38b0*/  FMUL.FTZ R105, R83, R25 ;  /* 0x0000001953697220 */ /* 0x000fe40000410000 */
[C---:B---3--:R-:W-:Y:S02]  /*38c0*/  FMUL.FTZ R48, R132.reuse, R131 ;  /* 0x0000008384307220 */ /* 0x048fe40000410000 */
[----:B------:R-:W-:Y:S02]  /*38d0*/  FMUL.FTZ R24, R105, R50 ;  /* 0x0000003269187220 */ /* 0x000fe40000410000 */
[----:B------:R-:W-:Y:S01]  /*38e0*/  FMUL.FTZ R49, R132, R133 ;  /* 0x0000008584317220 */ /* 0x000fe20000410000 */
[----:B------:R-:W-:Y:S01]  /*38f0*/  MUFU.EX2 R112, R112 ;  /* 0x0000007000707308 */ /* 0x000fe20000000800 */
[----:B------:R-:W-:Y:S02]  /*3900*/  FFMA.FTZ R119, R104, R51, -R24 ;  /* 0x0000003368777223 */ /* 0x000fe40000010818 */
[----:B-1----:R-:W-:-:S02]  /*3910*/  FMUL.FTZ R45, R124, R127 ;  /* 0x0000007f7c2d7220 */ /* 0x002fc40000410000 */
[----:B------:R-:W-:Y:S02]  /*3920*/  FMUL.FTZ R44, R124, R125 ;  /* 0x0000007d7c2c7220 */ /* 0x000fe40000410000 */
[----:B------:R-:W-:Y:S01]  /*3930*/  FMUL.FTZ R133, R110, R0 ;  /* 0x000000006e857220 */ /* 0x000fe20000410000 */
[----:B------:R0:W-:Y:S01]  /*3940*/  MUFU.EX2 R136, R38 ;  /* 0x0000002600887308 */ /* 0x0001e20000000800 */
[----:B--2---:R-:W-:-:S07]  /*3950*/  FMUL.FTZ R125, R88, R23 ;  /* 0x00000017587d7220 */ /* 0x004fce0000410000 */
[----:B------:R1:W2:Y:S01]  /*3960*/  MUFU.SIN R107, R114 ;  /* 0x00000072006b7308 */ /* 0x0002a20000000400 */
[----:B0-----:R-:W-:Y:S02]  /*3970*/  FMUL.FTZ R38, R109, R106 ;  /* 0x0000006a6d267220 */ /* 0x001fe40000410000 */
[----:B------:R-:W-:Y:S02]  /*3980*/  FMUL.FTZ R106, R84, R26 ;  /* 0x0000001a546a7220 */ /* 0x000fe40000410000 */
[----:B------:R-:W-:Y:S02]  /*3990*/  FMUL.FTZ R26, R104, R50 ;  /* 0x00000032681a7220 */ /* 0x000fe40000410000 */
[----:B------:R-:W-:Y:S01]  /*39a0*/  FMUL.FTZ R109, R84, R27 ;  /* 0x0000001b546d7220 */ /* 0x000fe20000410000 */
[----:B------:R-:W0:Y:S01]  /*39b0*/  MUFU.EX2 R122, R122 ;  /* 0x0000007a007a7308 */ /* 0x000e220000000800 */
[----:B-1----:R-:W-:Y:S02]  /*39c0*/  FMUL.FTZ R114, R87, R55 ;  /* 0x0000003757727220 */ /* 0x002fe40000410000 */
[----:B------:R-:W-:-:S02]  /*39d0*/  FFMA.FTZ R108, R105, R51, R26 ;  /* 0x00000033696c7223 */ /* 0x000fc4000001001a */
[----:B------:R-:W1:Y:S01]  /*39e0*/  LDS.128 R24, [R141.X16+0x20] ;  /* 0x000020008d187984 */ /* 0x000e62000000cc00 */
[----:B------:R-:W-:Y:S02]  /*39f0*/  FMUL.RZ R144, R114, 0.15915493667125701904 ;  /* 0x3e22f98372907820 */ /* 0x000fe4000040c000 */
[----:B------:R-:W3:Y:S01]  /*3a00*/  MUFU.EX2 R129, R129 ;  /* 0x0000008100817308 */ /* 0x000ee20000000800 */
[----:B------:R-:W-:Y:S02]  /*3a10*/  FADD.FTZ R119, R106, R119 ;  /* 0x000000776a777221 */ /* 0x000fe40000010000 */
[----:B--2---:R-:W-:-:S05]  /*3a20*/  FMUL.FTZ R107, R112, R107 ;  /* 0x0000006b706b7220 */ /* 0x004fca0000410000 */
[----:B------:R-:W-:Y:S01]  /*3a30*/  MUFU.SIN R35, R40 ;  /* 0x0000002800237308 */ /* 0x000fe20000000400 */
[C---:B0-----:R-:W-:Y:S02]  /*3a40*/  FMUL.FTZ R43, R122.reuse, R123 ;  /* 0x0000007b7a2b7220 */ /* 0x041fe40000410000 */
[----:B------:R-:W-:Y:S02]  /*3a50*/  FMUL.FTZ R42, R122, R121 ;  /* 0x000000797a2a7220 */ /* 0x000fe40000410000 */
[----:B------:R-:W-:-:S03]  /*3a60*/  FMUL.FTZ R121, R110, R2 ;  /* 0x000000026e797220 */ /* 0x000fc60000410000 */
[----:B------:R0:W-:Y:S01]  /*3a70*/  MUFU.COS R37, R40 ;  /* 0x0000002800257308 */ /* 0x0001e20000000000 */
[C---:B---3--:R-:W-:Y:S02]  /*3a80*/  FMUL.FTZ R46, R129.reuse, R128 ;  /* 0x00000080812e7220 */ /* 0x048fe40000410000 */
[----:B------:R-:W-:Y:S02]  /*3a90*/  FMUL.FTZ R47, R129, R130 ;  /* 0x00000082812f7220 */ /* 0x000fe40000410000 */
[----:B------:R-:W-:-:S03]  /*3aa0*/  FMUL.FTZ R129, R110, R3 ;  /* 0x000000036e817220 */ /* 0x000fc60000410000 */
[----:B------:R-:W-:Y:S01]  /*3ab0*/  MUFU.SIN R114, R144 ;  /* 0x0000009000727308 */ /* 0x000fe20000000400 */
[----:B0-----:R-:W-:Y:S02]  /*3ac0*/  FMUL.FTZ R40, R120, R117 ;  /* 0x0000007578287220 */ /* 0x001fe40000410000 */
[----:B------:R-:W-:Y:S02]  /*3ad0*/  FADD.FTZ R120, R109, R108 ;  /* 0x0000006c6d787221 */ /* 0x000fe40000010000 */
[----:B------:R-:W-:Y:S02]  /*3ae0*/  FMUL.FTZ R108, R112, R111 ;  /* 0x0000006f706c7220 */ /* 0x000fe40000410000 */
[C---:B------:R-:W-:Y:S01]  /*3af0*/  FMUL.FTZ R124, R48.reuse, R120 ;  /* 0x00000078307c7220 */ /* 0x040fe20000410000 */
[----:B------:R-:W-:Y:S01]  /*3b00*/  MUFU.COS R115, R144 ;  /* 0x0000009000737308 */ /* 0x000fe20000000000 */
[----:B------:R-:W-:Y:S02]  /*3b10*/  FMUL.FTZ R111, R48, R119 ;  /* 0x00000077306f7220 */ /* 0x000fe40000410000 */
[----:B------:R-:W-:-:S02]  /*3b20*/  FMUL.FTZ R117, R87, R3 ;  /* 0x0000000357757220 */ /* 0x000fc40000410000 */
[C---:B------:R-:W-:Y:S02]  /*3b30*/  FFMA.FTZ R124, R49.reuse, R119, -R124 ;  /* 0x00000077317c7223 */ /* 0x040fe4000001087c */
[----:B------:R-:W-:Y:S01]  /*3b40*/  FFMA.FTZ R119, R49, R120, R111 ;  /* 0x0000007831777223 */ /* 0x000fe2000001006f */
[----:B------:R-:W0:Y:S01]  /*3b50*/  MUFU.EX2 R126, R126 ;  /* 0x0000007e007e7308 */ /* 0x000e220000000800 */
[----:B------:R-:W-:Y:S02]  /*3b60*/  FMUL.FTZ R112, R85, R21 ;  /* 0x0000001555707220 */ /* 0x000fe40000410000 */
[----:B------:R-:W-:Y:S02]  /*3b70*/  FMUL.RZ R123, R117, 0.15915493667125701904 ;  /* 0x3e22f983757b7820 */ /* 0x000fe4000040c000 */
[----:B------:R-:W-:Y:S02]  /*3b80*/  FMUL.FTZ R117, R85, R20 ;  /* 0x0000001455757220 */ /* 0x000fe40000410000 */
[----:B------:R-:W-:Y:S01]  /*3b90*/  FADD.FTZ R20, R112, R119 ;  /* 0x0000007770147221 */ /* 0x000fe20000010000 */
[----:B------:R-:W2:Y:S01]  /*3ba0*/  MUFU.EX2 R113, R113 ;  /* 0x0000007100717308 */ /* 0x000ea20000000800 */
[----:B------:R-:W-:-:S02]  /*3bb0*/  FADD.FTZ R124, R117, R124 ;  /* 0x0000007c757c7221 */ /* 0x000fc40000010000 */
[----:B------:R-:W-:Y:S02]  /*3bc0*/  FMUL.FTZ R21, R46, R20 ;  /* 0x000000142e157220 */ /* 0x000fe40000410000 */
[----:B------:R-:W-:Y:S02]  /*3bd0*/  FMUL.FTZ R119, R88, R22 ;  /* 0x0000001658777220 */ /* 0x000fe40000410000 */
[----:B-1----:R-:W-:Y:S01]  /*3be0*/  FMUL.FTZ R127, R89, R25 ;  /* 0x00000019597f7220 */ /* 0x002fe20000410000 */
[----:B------:R-:W1:Y:S01]  /*3bf0*/  MUFU.EX2 R137, R137 ;  /* 0x0000008900897308 */ /* 0x000e620000000800 */
[C---:B0-----:R-:W-:Y:S02]  /*3c00*/  FMUL.FTZ R115, R126.reuse, R115 ;  /* 0x000000737e737220 */ /* 0x041fe40000410000 */
[----:B------:R-:W-:Y:S02]  /*3c10*/  FMUL.FTZ R114, R126, R114 ;  /* 0x000000727e727220 */ /* 0x000fe40000410000 */
[----:B------:R-:W-:-:S02]  /*3c20*/  FFMA.FTZ R126, R47, R124, -R21 ;  /* 0x0000007c2f7e7223 */ /* 0x000fc40000010815 */
[----:B------:R-:W-:Y:S01]  /*3c30*/  FMUL.FTZ R124, R46, R124 ;  /* 0x0000007c2e7c7220 */ /* 0x000fe20000410000 */
[----:B------:R-:W-:Y:S01]  /*3c40*/  MUFU.COS R122, R134 ;  /* 0x00000086007a7308 */ /* 0x000fe20000000000 */
[----:B--2---:R-:W-:Y:S02]  /*3c50*/  FMUL.FTZ R111, R113, R118 ;  /* 0x00000076716f7220 */ /* 0x004fe40000410000 */
[----:B------:R-:W-:Y:S02]  /*3c60*/  FADD.FTZ R131, R119, R126 ;  /* 0x0000007e77837221 */ /* 0x000fe40000010000 */
[----:B------:R-:W-:Y:S02]  /*3c70*/  FMUL.FTZ R25, R103, R50 ;  /* 0x0000003267197220 */ /* 0x000fe40000410000 */
[----:B------:R-:W-:Y:S01]  /*3c80*/  FMUL.FTZ R87, R87, R0 ;  /* 0x0000000057577220 */ /* 0x000fe20000410000 */
[----:B------:R-:W0:Y:S01]  /*3c90*/  MUFU.EX2 R121, R121 ;  /* 0x0000007900797308 */ /* 0x000e220000000800 */
[----:B-1----:R-:W-:-:S02]  /*3ca0*/  FMUL.FTZ R118, R137, R34 ;  /* 0x0000002289767220 */ /* 0x002fc40000410000 */
[----:B------:R-:W-:Y:S02]  /*3cb0*/  FFMA.FTZ R34, R47, R20, R124 ;  /* 0x000000142f227223 */ /* 0x000fe4000001007c */
[----:B------:R1:W2:Y:S01]  /*3cc0*/  LDS.128 R20, [R36.X16+0x30] ;  /* 0x0000300024147984 */ /* 0x0002a2000000cc00 */
[----:B------:R-:W-:Y:S02]  /*3cd0*/  FMUL.FTZ R124, R136, R37 ;  /* 0x00000025887c7220 */ /* 0x000fe40000410000 */
[----:B------:R-:W3:Y:S01]  /*3ce0*/  MUFU.SIN R128, R134 ;  /* 0x0000008600807308 */ /* 0x000ee20000000400 */
[----:B------:R-:W-:Y:S02]  /*3cf0*/  FADD.FTZ R34, R125, R34 ;  /* 0x000000227d227221 */ /* 0x000fe40000010000 */
[----:B------:R-:W-:Y:S02]  /*3d00*/  FMUL.FTZ R37, R44, R131 ;  /* 0x000000832c257220 */ /* 0x000fe40000410000 */
[----:B------:R-:W-:-:S02]  /*3d10*/  FFMA.FTZ R25, R86, R51, R25 ;  /* 0x0000003356197223 */ /* 0x000fc40000010019 */
[-C--:B------:R-:W-:Y:S01]  /*3d20*/  FFMA.FTZ R132, R45, R34.reuse, R37 ;  /* 0x000000222d847223 */ /* 0x080fe20000010025 */
[----:B------:R-:W-:Y:S01]  /*3d30*/  MUFU.EX2 R129, R129 ;  /* 0x0000008100817308 */ /* 0x000fe20000000800 */
[----:B------:R-:W-:Y:S02]  /*3d40*/  FMUL.FTZ R34, R44, R34 ;  /* 0x000000222c227220 */ /* 0x000fe40000410000 */
[----:B0-----:R-:W-:Y:S02]  /*3d50*/  FMUL.FTZ R122, R121, R122 ;  /* 0x0000007a797a7220 */ /* 0x001fe40000410000 */
[----:B------:R-:W-:Y:S02]  /*3d60*/  FFMA.FTZ R131, R45, R131, -R34 ;  /* 0x000000832d837223 */ /* 0x000fe40000010822 */
[----:B------:R-:W-:Y:S01]  /*3d70*/  FADD.FTZ R132, R127, R132 ;  /* 0x000000847f847221 */ /* 0x000fe20000010000 */
[----:B------:R-:W0:Y:S01]  /*3d80*/  MUFU.SIN R130, R123 ;  /* 0x0000007b00827308 */ /* 0x000e220000000400 */
[----:B---3--:R-:W-:-:S02]  /*3d90*/  FMUL.FTZ R121, R121, R128 ;  /* 0x0000008079797220 */ /* 0x008fc40000410000 */
[----:B------:R-:W-:Y:S02]  /*3da0*/  FMUL.FTZ R128, R89, R24 ;  /* 0x0000001859807220 */ /* 0x000fe40000410000 */
[----:B------:R-:W-:Y:S02]  /*3db0*/  FMUL.FTZ R24, R86, R50 ;  /* 0x0000003256187220 */ /* 0x000fe40000410000 */
[----:B------:R-:W-:Y:S01]  /*3dc0*/  FADD.FTZ R131, R128, R131 ;  /* 0x0000008380837221 */ /* 0x000fe20000010000 */
[----:B------:R3:W4:Y:S01]  /*3dd0*/  MUFU.COS R120, R123 ;  /* 0x0000007b00787308 */ /* 0x0007220000000000 */
[----:B------:R-:W-:Y:S02]  /*3de0*/  FFMA.FTZ R34, R103, R51, -R24 ;  /* 0x0000003367227223 */ /* 0x000fe40000010818 */
[----:B------:R-:W-:Y:S02]  /*3df0*/  FMUL.FTZ R116, R113, R116 ;  /* 0x0000007471747220 */ /* 0x000fe40000410000 */
[----:B------:R-:W-:-:S02]  /*3e00*/  FMUL.FTZ R24, R48, R34 ;  /* 0x0000002230187220 */ /* 0x000fc40000410000 */
[----:B------:R-:W-:Y:S01]  /*3e10*/  FMUL.FTZ R113, R137, R140 ;  /* 0x0000008c89717220 */ /* 0x000fe20000410000 */
[----:B------:R-:W-:Y:S01]  /*3e20*/  MUFU.EX2 R133, R133 ;  /* 0x0000008500857308 */ /* 0x000fe20000000800 */
[----:B0-----:R-:W-:Y:S02]  /*3e30*/  FMUL.FTZ R126, R129, R130 ;  /* 0x00000082817e7220 */ /* 0x001fe40000410000 */
[----:B------:R-:W-:Y:S02]  /*3e40*/  FMUL.FTZ R130, R90, R27 ;  /* 0x0000001b5a827220 */ /* 0x000fe40000410000 */
[----:B---3--:R-:W-:Y:S02]  /*3e50*/  FMUL.FTZ R123, R136, R35 ;  /* 0x00000023887b7220 */ /* 0x008fe40000410000 */
[----:B-1----:R-:W-:Y:S02]  /*3e60*/  FFMA.FTZ R36, R49, R25, R24 ;  /* 0x0000001931247223 */ /* 0x002fe40000010018 */
[----:B----4-:R-:W-:-:S02]  /*3e70*/  FMUL.FTZ R120, R129, R120 ;  /* 0x0000007881787220 */ /* 0x010fc40000410000 */
[----:B------:R-:W-:Y:S02]  /*3e80*/  FMUL.FTZ R129, R90, R26 ;  /* 0x0000001a5a817220 */ /* 0x000fe40000410000 */
[----:B------:R-:W-:Y:S02]  /*3e90*/  FMUL.FTZ R26, R42, R132 ;  /* 0x000000842a1a7220 */ /* 0x000fe40000410000 */
[----:B------:R-:W-:Y:S02]  /*3ea0*/  FMUL.FTZ R35, R48, R25 ;  /* 0x0000001930237220 */ /* 0x000fe40000410000 */
[-C--:B------:R-:W-:Y:S02]  /*3eb0*/  FFMA.FTZ R134, R43, R131.reuse, -R26 ;  /* 0x000000832b867223 */ /* 0x080fe4000001081a */
[----:B------:R-:W-:Y:S01]  /*3ec0*/  FMUL.FTZ R131, R42, R131 ;  /* 0x000000832a837220 */ /* 0x000fe20000410000 */
[----:B------:R0:W1:Y:S01]  /*3ed0*/  LDS.128 R24, [R33.X16+0x40] ;  /* 0x0000400021187984 */ /* 0x000062000000cc00 */
[----:B------:R-:W-:-:S02]  /*3ee0*/  FADD.FTZ R37, R129, R134 ;  /* 0x0000008681257221 */ /* 0x000fc40000010000 */
[----:B------:R-:W-:Y:S02]  /*3ef0*/  FFMA.FTZ R131, R43, R132, R131 ;  /* 0x000000842b837223 */ /* 0x000fe40000010083 */
[----:B------:R-:W-:Y:S02]  /*3f00*/  FFMA.FTZ R35, R49, R34, -R35 ;  /* 0x0000002231237223 */ /* 0x000fe40000010823 */
[----:B------:R-:W-:Y:S02]  /*3f10*/  FADD.FTZ R131, R130, R131 ;  /* 0x0000008382837221 */ /* 0x000fe40000010000 */
[----:B------:R-:W-:Y:S02]  /*3f20*/  FMUL.FTZ R34, R46, R36 ;  /* 0x000000242e227220 */ /* 0x000fe40000410000 */
[----:B------:R-:W-:Y:S02]  /*3f30*/  FMUL.FTZ R110, R40, R131 ;  /* 0x00000083286e7220 */ /* 0x000fe40000410000 */
[----:B------:R-:W-:-:S02]  /*3f40*/  FMUL.RZ R137, R87, 0.15915493667125701904 ;  /* 0x3e22f98357897820 */ /* 0x000fc4000040c000 */
[-C--:B------:R-:W-:Y:S02]  /*3f50*/  FFMA.FTZ R132, R41, R37.reuse, -R110 ;  /* 0x0000002529847223 */ /* 0x080fe4000001086e */
[----:B--2---:R-:W-:Y:S01]  /*3f60*/  FMUL.FTZ R87, R91, R20 ;  /* 0x000000145b577220 */ /* 0x004fe20000410000 */
[----:B------:R-:W2:Y:S01]  /*3f70*/  MUFU.COS R134, R137 ;  /* 0x0000008900867308 */ /* 0x000ea20000000000 */
[----:B------:R-:W-:Y:S02]  /*3f80*/  FMUL.FTZ R110, R40, R37 ;  /* 0x00000025286e7220 */ /* 0x000fe40000410000 */
[-C--:B------:R-:W-:Y:S02]  /*3f90*/  FFMA.FTZ R20, R47, R35.reuse, -R34 ;  /* 0x000000232f147223 */ /* 0x080fe40000010822 */
[----:B------:R-:W-:Y:S02]  /*3fa0*/  FMUL.FTZ R35, R46, R35 ;  /* 0x000000232e237220 */ /* 0x000fe40000410000 */
[----:B------:R-:W-:Y:S01]  /*3fb0*/  FFMA.FTZ R131, R41, R131, R110 ;  /* 0x0000008329837223 */ /* 0x000fe2000001006e */
[----:B------:R3:W4:Y:S01]  /*3fc0*/  MUFU.SIN R34, R137 ;  /* 0x0000008900227308 */ /* 0x0007220000000400 */
[----:B------:R-:W-:-:S02]  /*3fd0*/  FMUL.FTZ R110, R91, R21 ;  /* 0x000000155b6e7220 */ /* 0x000fc40000410000 */
[----:B------:R-:W-:Y:S02]  /*3fe0*/  FADD.FTZ R37, R87, R132 ;  /* 0x0000008457257221 */ /* 0x000fe40000010000 */
[----:B------:R-:W-:Y:S02]  /*3ff0*/  FFMA.FTZ R35, R47, R36, R35 ;  /* 0x000000242f237223 */ /* 0x000fe40000010023 */
[----:B0-----:R-:W-:Y:S02]  /*4000*/  FADD.FTZ R33, R110, R131 ;  /* 0x000000836e217221 */ /* 0x001fe40000010000 */
[----:B------:R-:W-:Y:S02]  /*4010*/  FMUL.FTZ R36, R38, R37 ;  /* 0x0000002526247220 */ /* 0x000fe40000410000 */
[----:B------:R-:W-:Y:S02]  /*4020*/  FMUL.FTZ R21, R44, R35 ;  /* 0x000000232c157220 */ /* 0x000fe40000410000 */
[----:B------:R-:W-:-:S02]  /*4030*/  FFMA.FTZ R135, R39, R33, R36 ;  /* 0x0000002127877223 */ /* 0x000fc40000010024 */
[----:B------:R-:W-:Y:S02]  /*4040*/  FMUL.FTZ R136, R38, R33 ;  /* 0x0000002126887220 */ /* 0x000fe40000410000 */
[C---:B------:R-:W-:Y:S02]  /*4050*/  FMUL.FTZ R131, R92.reuse, R22 ;  /* 0x000000165c837220 */ /* 0x040fe40000410000 */
[----:B------:R-:W-:Y:S02]  /*4060*/  FMUL.FTZ R132, R92, R23 ;  /* 0x000000175c847220 */ /* 0x000fe40000410000 */
[-C--:B------:R-:W-:Y:S02]  /*4070*/  FFMA.FTZ R33, R45, R20.reuse, -R21 ;  /* 0x000000142d217223 */ /* 0x080fe40000010815 */
[----:B------:R-:W-:Y:S02]  /*4080*/  FMUL.FTZ R36, R44, R20 ;  /* 0x000000142c247220 */ /* 0x000fe40000410000 */
[----:B------:R0:W0:Y:S01]  /*4090*/  LDS.128 R20, [R32.X16+0x50] ;  /* 0x0000500020147984 */ /* 0x000022000000cc00 */
[----:B------:R-:W-:-:S02]  /*40a0*/  FFMA.FTZ R136, R39, R37, -R136 ;  /* 0x0000002527887223 */ /* 0x000fc40000010888 */
[----:B------:R-:W-:Y:S02]  /*40b0*/  FADD.FTZ R135, R132, R135 ;  /* 0x0000008784877221 */ /* 0x000fe40000010000 */
[----:B------:R-:W-:Y:S02]  /*40c0*/  FADD.FTZ R136, R131, R136 ;  /* 0x0000008883887221 */ /* 0x000fe40000010000 */
[----:B------:R-:W-:Y:S02]  /*40d0*/  FFMA.FTZ R36, R45, R35, R36 ;  /* 0x000000232d247223 */ /* 0x000fe40000010024 */
[----:B------:R-:W-:Y:S02]  /*40e0*/  FMUL.FTZ R35, R42, R33 ;  /* 0x000000212a237220 */ /* 0x000fe40000410000 */
[C---:B---3--:R-:W-:Y:S02]  /*40f0*/  FMUL.FTZ R137, R107.reuse, R136 ;  /* 0x000000886b897220 */ /* 0x048fe40000410000 */
[----:B------:R-:W-:-:S02]  /*4100*/  FMUL.FTZ R37, R107, R135 ;  /* 0x000000876b257220 */ /* 0x000fc40000410000 */
[C---:B--2---:R-:W-:Y:S02]  /*4110*/  FMUL.FTZ R134, R133.reuse, R134 ;  /* 0x0000008685867220 */ /* 0x044fe40000410000 */
[----:B----4-:R-:W-:Y:S02]  /*4120*/  FMUL.FTZ R133, R133, R34 ;  /* 0x0000002285857220 */ /* 0x010fe40000410000 */
[----:B------:R-:W-:Y:S02]  /*4130*/  FFMA.FTZ R35, R43, R36, R35 ;  /* 0x000000242b237223 */ /* 0x000fe40000010023 */
[C---:B------:R-:W-:Y:S02]  /*4140*/  FFMA.FTZ R137, R108.reuse, R135, R137 ;  /* 0x000000876c897223 */ /* 0x040fe40000010089 */
[----:B------:R-:W-:Y:S02]  /*4150*/  FFMA.FTZ R34, R108, R136, -R37 ;  /* 0x000000886c227223 */ /* 0x000fe40000010825 */
[----:B------:R-:W-:-:S02]  /*4160*/  FMUL.FTZ R36, R42, R36 ;  /* 0x000000242a247220 */ /* 0x000fc40000410000 */
[C---:B-1----:R-:W-:Y:S02]  /*4170*/  FMUL.FTZ R135, R93.reuse, R24 ;  /* 0x000000185d877220 */ /* 0x042fe40000410000 */
[----:B------:R-:W-:Y:S02]  /*4180*/  FMUL.FTZ R136, R93, R25 ;  /* 0x000000195d887220 */ /* 0x000fe40000410000 */
[----:B------:R-:W-:Y:S02]  /*4190*/  FFMA.FTZ R36, R43, R33, -R36 ;  /* 0x000000212b247223 */ /* 0x000fe40000010824 */
[----:B------:R-:W-:Y:S02]  /*41a0*/  FMUL.FTZ R24, R40, R35 ;  /* 0x0000002328187220 */ /* 0x000fe40000410000 */
[----:B------:R-:W-:Y:S02]  /*41b0*/  FADD.FTZ R34, R135, R34 ;  /* 0x0000002287227221 */ /* 0x000fe40000010000 */
[----:B------:R-:W-:-:S02]  /*41c0*/  FADD.FTZ R25, R136, R137 ;  /* 0x0000008988197221 */ /* 0x000fc40000010000 */
[----:B------:R-:W-:Y:S02]  /*41d0*/  FMUL.FTZ R137, R94, R26 ;  /* 0x0000001a5e897220 */ /* 0x000fe40000410000 */
[----:B0-----:R-:W-:Y:S02]  /*41e0*/  FFMA.FTZ R32, R41, R36, -R24 ;  /* 0x0000002429207223 */ /* 0x001fe40000010818 */
[C---:B------:R-:W-:Y:S02]  /*41f0*/  FMUL.FTZ R26, R116.reuse, R34 ;  /* 0x00000022741a7220 */ /* 0x040fe40000410000 */
[----:B------:R-:W-:Y:S02]  /*4200*/  FMUL.FTZ R24, R116, R25 ;  /* 0x0000001974187220 */ /* 0x000fe40000410000 */
[----:B------:R-:W-:Y:S02]  /*4210*/  FMUL.FTZ R36, R40, R36 ;  /* 0x0000002428247220 */ /* 0x000fe40000410000 */
[----:B------:R-:W-:-:S02]  /*4220*/  FMUL.FTZ R138, R94, R27 ;  /* 0x0000001b5e8a7220 */ /* 0x000fc40000410000 */
[C---:B------:R-:W-:Y:S02]  /*4230*/  FFMA.FTZ R33, R111.reuse, R25, R26 ;  /* 0x000000196f217223 */ /* 0x040fe4000001001a */
[----:B------:R-:W-:Y:S02]  /*4240*/  FFMA.FTZ R34, R111, R34, -R24 ;  /* 0x000000226f227223 */ /* 0x000fe40000010818 */
[----:B------:R0:W1:Y:S01]  /*4250*/  LDS.128 R24, [R31.X16+0x60] ;  /* 0x000060001f187984 */ /* 0x000062000000cc00 */
[----:B------:R-:W-:Y:S02]  /*4260*/  FFMA.FTZ R36, R41, R35, R36 ;  /* 0x0000002329247223 */ /* 0x000fe40000010024 */
[----:B------:R-:W-:Y:S02]  /*4270*/  FADD.FTZ R37, R138, R33 ;  /* 0x000000218a257221 */ /* 0x000fe40000010000 */
[----:B------:R-:W-:Y:S02]  /*4280*/  FADD.FTZ R35, R137, R34 ;  /* 0x0000002289237221 */ /* 0x000fe40000010000 */
[----:B------:R-:W-:-:S02]  /*4290*/  FMUL.FTZ R34, R38, R32 ;  /* 0x0000002026227220 */ /* 0x000fc40000410000 */
[C---:B------:R-:W-:Y:S02]  /*42a0*/  FMUL.FTZ R140, R114.reuse, R37 ;  /* 0x00000025728c7220 */ /* 0x040fe40000410000 */
[-C--:B------:R-:W-:Y:S02]  /*42b0*/  FMUL.FTZ R142, R114, R35.reuse ;  /* 0x00000023728e7220 */ /* 0x080fe40000410000 */
[-C--:B------:R-:W-:Y:S02]  /*42c0*/  FMUL.FTZ R33, R38, R36.reuse ;  /* 0x0000002426217220 */ /* 0x080fe40000410000 */
[----:B------:R-:W-:Y:S02]  /*42d0*/  FFMA.FTZ R34, R39, R36, R34 ;  /* 0x0000002427227223 */ /* 0x000fe40000010022 */
[C---:B------:R-:W-:Y:S02]  /*42e0*/  FFMA.FTZ R35, R115.reuse, R35, -R140 ;  /* 0x0000002373237223 */ /* 0x040fe4000001088c */
[----:B------:R-:W-:-:S02]  /*42f0*/  FFMA.FTZ R142, R115, R37, R142 ;  /* 0x00000025738e7223 */ /* 0x000fc4000001008e */
[C---:B------:R-:W-:Y:S02]  /*4300*/  FMUL.FTZ R139, R95.reuse, R21 ;  /* 0x000000155f8b7220 */ /* 0x040fe40000410000 */
[----:B------:R-:W-:Y:S02]  /*4310*/  FMUL.FTZ R140, R95, R20 ;  /* 0x000000145f8c7220 */ /* 0x000fe40000410000 */
[----:B------:R-:W-:Y:S02]  /*4320*/  FFMA.FTZ R33, R39, R32, -R33 ;  /* 0x0000002027217223 */ /* 0x000fe40000010821 */
[----:B------:R-:W-:Y:S02]  /*4330*/  FMUL.FTZ R21, R107, R34 ;  /* 0x000000226b157220 */ /* 0x000fe40000410000 */
[----:B------:R-:W-:Y:S02]  /*4340*/  FADD.FTZ R20, R139, R142 ;  /* 0x0000008e8b147221 */ /* 0x000fe40000010000 */
[----:B------:R-:W-:-:S02]  /*4350*/  FADD.FTZ R35, R140, R35 ;  /* 0x000000238c237221 */ /* 0x000fc40000010000 */
[-C--:B0-----:R-:W-:Y:S02]  /*4360*/  FMUL.FTZ R31, R107, R33.reuse ;  /* 0x000000216b1f7220 */ /* 0x081fe40000410000 */
[----:B------:R-:W-:Y:S02]  /*4370*/  FFMA.FTZ R33, R108, R33, -R21 ;  /* 0x000000216c217223 */ /* 0x000fe40000010815 */
[C---:B------:R-:W-:Y:S02]  /*4380*/  FMUL.FTZ R32, R118.reuse, R20 ;  /* 0x0000001476207220 */ /* 0x040fe40000410000 */
[-C--:B------:R-:W-:Y:S02]  /*4390*/  FMUL.FTZ R21, R118, R35.reuse ;  /* 0x0000002376157220 */ /* 0x080fe40000410000 */
[----:B------:R-:W-:Y:S02]  /*43a0*/  FFMA.FTZ R36, R113, R35, -R32 ;  /* 0x0000002371247223 */ /* 0x000fe40000010820 */
[----:B------:R-:W-:-:S02]  /*43b0*/  FMUL.FTZ R141, R96, R22 ;  /* 0x00000016608d7220 */ /* 0x000fc40000410000 */
[----:B------:R-:W-:Y:S02]  /*43c0*/  FMUL.FTZ R142, R96, R23 ;  /* 0x00000017608e7220 */ /* 0x000fe40000410000 */
[----:B------:R-:W-:Y:S02]  /*43d0*/  FFMA.FTZ R35, R113, R20, R21 ;  /* 0x0000001471237223 */ /* 0x000fe40000010015 */
[----:B------:R0:W2:Y:S01]  /*43e0*/  LDS.128 R20, [R30.X16+0x70] ;  /* 0x000070001e147984 */ /* 0x0000a2000000cc00 */
[----:B------:R-:W-:Y:S02]  /*43f0*/  FADD.FTZ R36, R141, R36 ;  /* 0x000000248d247221 */ /* 0x000fe40000010000 */
[----:B------:R-:W-:Y:S02]  /*4400*/  FFMA.FTZ R31, R108, R34, R31 ;  /* 0x000000226c1f7223 */ /* 0x000fe4000001001f */
[----:B------:R-:W-:Y:S02]  /*4410*/  FADD.FTZ R35, R142, R35 ;  /* 0x000000238e237221 */ /* 0x000fe40000010000 */
[----:B------:R-:W-:-:S02]  /*4420*/  FMUL.FTZ R143, R123, R36 ;  /* 0x000000247b8f7220 */ /* 0x000fc40000410000 */
[C---:B------:R-:W-:Y:S02]  /*4430*/  FMUL.FTZ R32, R116.reuse, R31 ;  /* 0x0000001f74207220 */ /* 0x040fe40000410000 */
[----:B------:R-:W-:Y:S02]  /*4440*/  FMUL.FTZ R37, R123, R35 ;  /* 0x000000237b257220 */ /* 0x000fe40000410000 */
[----:B------:R-:W-:Y:S02]  /*4450*/  FMUL.FTZ R34, R116, R33 ;  /* 0x0000002174227220 */ /* 0x000fe40000410000 */
[C---:B------:R-:W-:Y:S02]  /*4460*/  FFMA.FTZ R35, R124.reuse, R35, R143 ;  /* 0x000000237c237223 */ /* 0x040fe4000001008f */
[----:B------:R-:W-:Y:S02]  /*4470*/  FFMA.FTZ R32, R111, R33, -R32 ;  /* 0x000000216f207223 */ /* 0x000fe40000010820 */
[----:B------:R-:W-:-:S02]  /*4480*/  FFMA.FTZ R36, R124, R36, -R37 ;  /* 0x000000247c247223 */ /* 0x000fc40000010825 */
[C---:B-1----:R-:W-:Y:S02]  /*4490*/  FMUL.FTZ R143, R98.reuse, R24 ;  /* 0x00000018628f7220 */ /* 0x042fe40000410000 */
[----:B------:R-:W-:Y:S02]  /*44a0*/  FFMA.FTZ R34, R111, R31, R34 ;  /* 0x0000001f6f227223 */ /* 0x000fe40000010022 */
[----:B------:R-:W-:Y:S02]  /*44b0*/  FMUL.FTZ R144, R98, R25 ;  /* 0x0000001962907220 */ /* 0x000fe40000410000 */
[C---:B------:R-:W-:Y:S02]  /*44c0*/  FMUL.FTZ R33, R114.reuse, R32 ;  /* 0x0000002072217220 */ /* 0x040fe40000410000 */
[----:B------:R-:W-:Y:S02]  /*44d0*/  FADD.FTZ R25, R143, R36 ;  /* 0x000000248f197221 */ /* 0x000fe40000010000 */
[----:B------:R-:W-:Y:S01]  /*44e0*/  FMUL.FTZ R31, R114, R34 ;  /* 0x00000022721f7220 */ /* 0x000fe20000410000 */
[----:B------:R1:W5:Y:S01]  /*44f0*/  LDG.E.64 R36, [R28.64] ;  /* 0x000000041c247981 */ /* 0x000362000c1e1b00 */
[----:B------:R-:W-:-:S02]  /*4500*/  FADD.FTZ R35, R144, R35 ;  /* 0x0000002390237221 */ /* 0x000fc40000010000 */
[----:B------:R-:W-:Y:S02]  /*4510*/  FFMA.FTZ R33, R115, R34, R33 ;  /* 0x0000002273217223 */ /* 0x000fe40000010021 */
[----:B0-----:R-:W-:Y:S02]  /*4520*/  FMUL.FTZ R30, R121, R25 ;  /* 0x00000019791e7220 */ /* 0x001fe40000410000 */
[----:B------:R-:W-:Y:S02]  /*4530*/  FMUL.FTZ R146, R99, R27 ;  /* 0x0000001b63927220 */ /* 0x000fe40000410000 */
[----:B------:R-:W-:Y:S02]  /*4540*/  FFMA.FTZ R31, R115, R32, -R31 ;  /* 0x00000020731f7223 */ /* 0x000fe4000001081f */
[----:B------:R-:W-:Y:S02]  /*4550*/  FMUL.FTZ R27, R121, R35 ;  /* 0x00000023791b7220 */ /* 0x000fe40000410000 */
[----:B------:R-:W-:-:S02]  /*4560*/  FMUL.FTZ R24, R118, R33 ;  /* 0x0000002176187220 */ /* 0x000fc40000410000 */
[----:B------:R-:W-:Y:S02]  /*4570*/  FFMA.FTZ R35, R122, R35, R30 ;  /* 0x000000237a237223 */ /* 0x000fe4000001001e */
[----:B------:R-:W-:Y:S02]  /*4580*/  FMUL.FTZ R145, R99, R26 ;  /* 0x0000001a63917220 */ /* 0x000fe40000410000 */
[----:B------:R-:W-:Y:S02]  /*4590*/  FMUL.FTZ R26, R118, R31 ;  /* 0x0000001f761a7220 */ /* 0x000fe40000410000 */
[----:B------:R-:W-:Y:S02]  /*45a0*/  FFMA.FTZ R30, R122, R25, -R27 ;  /* 0x000000197a1e7223 */ /* 0x000fe4000001081b */
[----:B------:R-:W-:Y:S02]  /*45b0*/  FFMA.FTZ R24, R113, R31, -R24 ;  /* 0x0000001f71187223 */ /* 0x000fe40000010818 */
[----:B------:R-:W-:-:S02]  /*45c0*/  FADD.FTZ R35, R146, R35 ;  /* 0x0000002392237221 */ /* 0x000fc40000010000 */
[----:B------:R-:W-:Y:S02]  /*45d0*/  FFMA.FTZ R26, R113, R33, R26 ;  /* 0x00000021711a7223 */ /* 0x000fe4000001001a */
[----:B------:R-:W-:Y:S02]  /*45e0*/  FADD.FTZ R31, R145, R30 ;  /* 0x0000001e911f7221 */ /* 0x000fe40000010000 */
[C---:B------:R-:W-:Y:S02]  /*45f0*/  FMUL.FTZ R27, R123.reuse, R24 ;  /* 0x000000187b1b7220 */ /* 0x040fe40000410000 */
[C---:B-1----:R-:W-:Y:S02]  /*4600*/  FMUL.FTZ R28, R126.reuse, R35 ;  /* 0x000000237e1c7220 */ /* 0x042fe40000410000 */
[----:B------:R-:W-:Y:S02]  /*4610*/  FMUL.FTZ R25, R123, R26 ;  /* 0x0000001a7b197220 */ /* 0x000fe40000410000 */
[----:B------:R-:W-:-:S02]  /*4620*/  FMUL.FTZ R29, R126, R31 ;  /* 0x0000001f7e1d7220 */ /* 0x000fc40000410000 */
[----:B------:R-:W-:Y:S02]  /*4630*/  FFMA.FTZ R27, R124, R26, R27 ;  /* 0x0000001a7c1b7223 */ /* 0x000fe4000001001b */
[----:B------:R-:W-:Y:S02]  /*4640*/  FFMA.FTZ R28, R120, R31, -R28 ;  /* 0x0000001f781c7223 */ /* 0x000fe4000001081c */
[----:B--2---:R-:W-:Y:S02]  /*4650*/  FMUL.FTZ R147, R100, R20 ;  /* 0x0000001464937220 */ /* 0x004fe40000410000 */
[----:B------:R-:W-:Y:S02]  /*4660*/  FFMA.FTZ R25, R124, R24, -R25 ;  /* 0x000000187c197223 */ /* 0x000fe40000010819 */
[----:B------:R-:W-:Y:S02]  /*4670*/  FFMA.FTZ R29, R120, R35, R29 ;  /* 0x00000023781d7223 */ /* 0x000fe4000001001d */
[----:B------:R-:W-:-:S02]  /*4680*/  FMUL.FTZ R148, R100, R21 ;  /* 0x0000001564947220 */ /* 0x000fc40000410000 */
[----:B------:R-:W-:Y:S02]  /*4690*/  FMUL.FTZ R24, R121, R27 ;  /* 0x0000001b79187220 */ /* 0x000fe40000410000 */
[----:B------:R-:W-:Y:S02]  /*46a0*/  FADD.FTZ R28, R147, R28 ;  /* 0x0000001c931c7221 */ /* 0x000fe40000010000 */
[-C--:B------:R-:W-:Y:S02]  /*46b0*/  FMUL.FTZ R20, R121, R25.reuse ;  /* 0x0000001979147220 */ /* 0x080fe40000410000 */
[----:B------:R-:W-:Y:S02]  /*46c0*/  FADD.FTZ R29, R148, R29 ;  /* 0x0000001d941d7221 */ /* 0x000fe40000010000 */
[----:B------:R-:W-:Y:S02]  /*46d0*/  FMUL.FTZ R149, R102, R22 ;  /* 0x0000001666957220 */ /* 0x000fe40000410000 */
[----:B------:R-:W-:-:S02]  /*46e0*/  FFMA.FTZ R25, R122, R25, -R24 ;  /* 0x000000197a197223 */ /* 0x000fc40000010818 */
[C---:B------:R-:W-:Y:S02]  /*46f0*/  FMUL.FTZ R22, R133.reuse, R28 ;  /* 0x0000001c85167220 */ /* 0x040fe40000410000 */
[----:B------:R-:W-:Y:S02]  /*4700*/  FFMA.FTZ R27, R122, R27, R20 ;  /* 0x0000001b7a1b7223 */ /* 0x000fe40000010014 */
[----:B------:R-:W-:Y:S02]  /*4710*/  FMUL.FTZ R21, R133, R29 ;  /* 0x0000001d85157220 */ /* 0x000fe40000410000 */
[----:B------:R-:W-:Y:S02]  /*4720*/  FMUL.FTZ R20, R126, R25 ;  /* 0x000000197e147220 */ /* 0x000fe40000410000 */
[----:B------:R-:W-:Y:S02]  /*4730*/  FMUL.FTZ R150, R102, R23 ;  /* 0x0000001766967220 */ /* 0x000fe40000410000 */
[----:B------:R-:W-:-:S02]  /*4740*/  FFMA.FTZ R29, R134, R29, R22 ;  /* 0x0000001d861d7223 */ /* 0x000fc40000010016 */
[----:B------:R-:W-:Y:S02]  /*4750*/  FFMA.FTZ R28, R134, R28, -R21 ;  /* 0x0000001c861c7223 */ /* 0x000fe40000010815 */
[-C--:B------:R-:W-:Y:S02]  /*4760*/  FFMA.FTZ R20, R120, R27.reuse, R20 ;  /* 0x0000001b78147223 */ /* 0x080fe40000010014 */
[----:B------:R-:W-:Y:S02]  /*4770*/  FADD.FTZ R31, R150, R29 ;  /* 0x0000001d961f7221 */ /* 0x000fe40000010000 */
[----:B------:R-:W-:Y:S02]  /*4780*/  FMUL.FTZ R27, R126, R27 ;  /* 0x0000001b7e1b7220 */ /* 0x000fe40000410000 */
[----:B------:R-:W-:Y:S01]  /*4790*/  FADD.FTZ R30, R149, R28 ;  /* 0x0000001c951e7221 */ /* 0x000fe20000010000 */
[----:B------:R-:W0:Y:S01]  /*47a0*/  SHFL.UP PT, R24, R31, 0x1, RZ ;  /* 0x042000001f187989 */ /* 0x000e2200000e00ff */
[----:B------:R-:W-:-:S02]  /*47b0*/  FFMA.FTZ R27, R120, R25, -R27 ;  /* 0x00000019781b7223 */ /* 0x000fc4000001081b */
[CC--:B------:R-:W-:Y:S01]  /*47c0*/  FMUL.FTZ R28, R133.reuse, R20.reuse ;  /* 0x00000014851c7220 */ /* 0x0c0fe20000410000 */
        /* <DEDUP_REMOVED lines=12> */
[----:B--2---:R-:W-:Y:S02]  /*4890*/  FMUL.FTZ R25, R21, R20 ;  /* 0x0000001415197220 */ /* 0x004fe40000410000 */
[----:B------:R-:W-:Y:S01]  /*48a0*/  @P0 FADD.FTZ R31, R31, R24 ;  /* 0x000000181f1f0221 */ /* 0x000fe20000010000 */
        /* <DEDUP_REMOVED lines=9> */
[----:B0-----:R-:W-:-:S04]  /*4940*/  FMUL.FTZ R24, R22, R27 ;  /* 0x0000001b16187220 */ /* 0x001fc80000410000 */
[-C--:B-1----:R-:W-:Y:S02]  /*4950*/  FFMA.FTZ R24, R28, R25.reuse, R24 ;  /* 0x000000191c187223 */ /* 0x082fe40000010018 */
[----:B------:R-:W-:-:S06]  /*4960*/  FMUL.FTZ R20, R22, R25 ;  /* 0x0000001916147220 */ /* 0x000fcc0000410000 */
[----:B------:R-:W-:Y:S02]  /*4970*/  @P0 FADD.FTZ R31, R31, R24 ;  /* 0x000000181f1f0221 */ /* 0x000fe40000010000 */
[----:B------:R-:W-:Y:S02]  /*4980*/  FFMA.FTZ R27, R28, R27, -R20 ;  /* 0x0000001b1c1b7223 */ /* 0x000fe40000010814 */
[C---:B--2---:R-:W-:Y:S02]  /*4990*/  FMUL.FTZ R24, R22.reuse, R21 ;  /* 0x0000001516187220 */ /* 0x044fe40000410000 */
[-C--:B---3--:R-:W-:Y:S02]  /*49a0*/  FMUL.FTZ R20, R22, R23.reuse ;  /* 0x0000001716147220 */ /* 0x088fe40000410000 */
[----:B------:R-:W-:Y:S02]  /*49b0*/  @P0 FADD.FTZ R30, R30, R27 ;  /* 0x0000001b1e1e0221 */ /* 0x000fe40000010000 */
        /* <DEDUP_REMOVED lines=12> */
[C---:B--2---:R-:W-:Y:S02]  /*4a80*/  FMUL.FTZ R22, R23.reuse, R20 ;  /* 0x0000001417167220 */ /* 0x044fe40000410000 */
[-C--:B---3--:R-:W-:Y:S02]  /*4a90*/  FMUL.FTZ R25, R23, R21.reuse ;  /* 0x0000001517197220 */ /* 0x088fe40000410000 */
[----:B------:R-:W-:Y:S02]  /*4aa0*/  @P0 FADD.FTZ R30, R30, R27 ;  /* 0x0000001b1e1e0221 */ /* 0x000fe40000010000 */
[----:B------:R-:W-:Y:S02]  /*4ab0*/  FFMA.FTZ R22, R28, R21, R22 ;  /* 0x000000151c167223 */ /* 0x000fe40000010016 */
[----:B------:R-:W-:-:S02]  /*4ac0*/  @P0 FADD.FTZ R31, R31, R24 ;  /* 0x000000181f1f0221 */ /* 0x000fc40000010000 */
[----:B------:R-:W-:Y:S02]  /*4ad0*/  @P0 FFMA.FTZ R28, R28, R20, -R25 ;  /* 0x000000141c1c0223 */ /* 0x000fe40000010819 */
[----:B------:R-:W0:Y:S01]  /*4ae0*/  SHFL.UP PT, R25, R30, 0x8, RZ ;  /* 0x050000001e197989 */ /* 0x000e2200000e00ff */
[----:B------:R-:W-:-:S03]  /*4af0*/  FSEL R22, R23, R22, !P0 ;  /* 0x0000001617167208 */ /* 0x000fc60004000000 */
[----:B------:R-:W1:Y:S04]  /*4b00*/  SHFL.UP PT, R27, R31, 0x8, RZ ;  /* 0x050000001f1b7989 */ /* 0x000e6800000e00ff */
        /* <DEDUP_REMOVED lines=8> */
[----:B------:R-:W-:Y:S02]  /*4b90*/  @P0 FADD.FTZ R31, R31, R26 ;  /* 0x0000001a1f1f0221 */ /* 0x000fe40000010000 */
[----:B---3--:R-:W-:-:S02]  /*4ba0*/  FFMA.FTZ R27, R28, R23, R20 ;  /* 0x000000171c1b7223 */ /* 0x008fc40000010014 */
[----:B------:R-:W-:Y:S01]  /*4bb0*/  FMUL.FTZ R23, R22, R23 ;  /* 0x0000001716177220 */ /* 0x000fe20000410000 */
[----:B------:R-:W0:Y:S01]  /*4bc0*/  SHFL.UP PT, R24, R31, 0x10, RZ ;  /* 0x060000001f187989 */ /* 0x000e2200000e00ff */
[----:B------:R-:W-:Y:S02]  /*4bd0*/  @P0 FADD.FTZ R30, R30, R25 ;  /* 0x000000191e1e0221 */ /* 0x000fe40000010000 */
[----:B------:R-:W-:Y:S01]  /*4be0*/  @P0 FFMA.FTZ R28, R28, R21, -R23 ;  /* 0x000000151c1c0223 */ /* 0x000fe20000010817 */
[----:B------:R-:W-:Y:S02]  /*4bf0*/  FSEL R27, R22, R27, !P0 ;  /* 0x0000001b161b7208 */ /* 0x000fe40004000000 */
        /* <DEDUP_REMOVED lines=8> */
[CC--:B-1----:R-:W-:Y:S02]  /*4c80*/  FFMA.FTZ R25, R28.reuse, R22.reuse, -R23 ;  /* 0x000000161c197223 */ /* 0x0c2fe40000010817 */
[C---:B------:R-:W-:Y:S02]  /*4c90*/  FMUL.FTZ R29, R27.reuse, R22 ;  /* 0x000000161b1d7220 */ /* 0x040fe40000410000 */
[C---:B--2---:R-:W-:Y:S02]  /*4ca0*/  FMUL.FTZ R22, R27.reuse, R20 ;  /* 0x000000141b167220 */ /* 0x044fe40000410000 */
        /* <DEDUP_REMOVED lines=37> */
[-C--:B------:R-:W-:Y:S02]  /*4f00*/  FMUL.FTZ R34, R154, R26.reuse ;  /* 0x0000001a9a227220 */ /* 0x080fe40000410000 */
[----:B------:R-:W-:-:S02]  /*4f10*/  FFMA.FTZ R32, R153, R26, -R29 ;  /* 0x0000001a99207223 */ /* 0x000fc4000001081d */
[C---:B------:R-:W-:Y:S02]  /*4f20*/  FMUL.FTZ R28, R154.reuse, R25 ;  /* 0x000000199a1c7220 */ /* 0x040fe40000410000 */
[-C--:B------:R-:W-:Y:S02]  /*4f30*/  FMUL.FTZ R30, R154, R24.reuse ;  /* 0x000000189a1e7220 */ /* 0x080fe40000410000 */
        /* <DEDUP_REMOVED lines=10> */
.L_x_1300:
        /* <DEDUP_REMOVED lines=16> */
.L_x_1301:
[----:B------:R-:W-:Y:S05]  /*50e0*/  BSYNC B0 ;  /* 0x0000000000007941 */ /* 0x000fea0003800000 */
.L_x_1299:
        /* <DEDUP_REMOVED lines=123> */
.L_x_1303:
[----:B------:R-:W-:Y:S05]  /*58a0*/  BSYNC B0 ;  /* 0x0000000000007941 */ /* 0x000fea0003800000 */
.L_x_1302:
[----:B-1----:R-:W-:Y:S01]  /*58b0*/  IADD3 R101, R101, 0x1, RZ ;  /* 0x0000000165657810 */ /* 0x002fe20007ffe0ff */
[C---:B-----5:R-:W-:Y:S02]  /*58c0*/  FMUL.FTZ R26, R37.reuse, R26 ;  /* 0x0000001a251a7220 */ /* 0x060fe40000410000 */
        /* <DEDUP_REMOVED lines=50> */
.L_x_1298:
        /* <DEDUP_REMOVED lines=185> */
.L_x_1305:
[----:B------:R-:W-:Y:S05]  /*6780*/  EXIT ;  /* 0x000000000000794d */ /* 0x000fea0003800000 */
.L_x_1307:
        /* <DEDUP_REMOVED lines=15> */
.L_x_5349:


//--------------------- .text._Z25selective_scan_fwd_kernelI32Selective_Scan_fwd_kernel_traitsILi64ELi16ELi1ELb1ELb1ELb1ELb0EfN3c107complexIfEEEEv13SSMParamsBase --------------------------
	.section	.text._Z25selective_scan_fwd_kernelI32Selective_Scan_fwd_kernel_traitsILi64ELi16ELi1ELb1ELb1ELb1ELb0EfN3c107complexIfEEEEv13SSMParamsBase,"ax",@progbits
	.sectioninfo	@"SHI_REGISTERS=168"
	.align	128
        .global         _Z25selective_scan_fwd_kernelI32Selective_Scan_fwd_kernel_traitsILi64ELi16ELi1ELb1ELb1ELb1ELb0EfN3c107complexIfEEEEv13SSMParamsBase
        .type           _Z25selective_scan_fwd_kernelI32Selective_Scan_fwd_kernel_traitsILi64ELi16ELi1ELb1ELb1ELb1ELb0EfN3c107complexIfEEEEv13SSMParamsBase,@function
        .size           _Z25selective_scan_fwd_kernelI32Selective_Scan_fwd_kernel_traitsILi64ELi16ELi1ELb1ELb1ELb1ELb0EfN3c107complexIfEEEEv13SSMParamsBase,(.L_x_5350 - _Z25selective_scan_fwd_kernelI32Selective_Scan_fwd_kernel_traitsILi64ELi16ELi1ELb1ELb1ELb1ELb0EfN3c107complexIfEEEEv13SSMParamsBase)
        .other          _Z25selective_scan_fwd_kernelI32Selective_Scan_fwd_kernel_traitsILi64ELi16ELi1ELb1ELb1ELb1ELb0EfN3c107complexIfEEEEv13SSMParamsBase,@"STO_CUDA_ENTRY STV_DEFAULT"
_Z25selective_scan_fwd_kernelI32Selective_Scan_fwd_kernel_traitsILi64ELi16ELi1ELb1ELb1ELb1ELb0EfN3c107complexIfEEEEv13SSMParamsBase:
.text._Z25selective_scan_fwd_kernelI32Selective_Scan_fwd_kernel_traitsILi64ELi16ELi1ELb1ELb1ELb1ELb0EfN3c107complexIfEEEEv13SSMParamsBase:
        /* <DEDUP_REMOVED lines=137> */
.L_x_1348:
        /* <DEDUP_REMOVED lines=90> */
.L_x_1309:
[----:B--234-:R-:W-:Y:S05]  /*0e30*/  BSYNC B0 ;  /* 0x0000000000007941 */ /* 0x01cfea0003800000 */
.L_x_1308:
        /* <DEDUP_REMOVED lines=37> */
.L_x_1311:
[----:B------:R-:W-:Y:S05]  /*1090*/  BSYNC B0 ;  /* 0x0000000000007941 */ /* 0x000fea0003800000 */
.L_x_1310:
        /* <DEDUP_REMOVED lines=35> */
.L_x_1313:
[----:B------:R-:W-:Y:S05]  /*12d0*/  BSYNC B0 ;  /* 0x0000000000007941 */ /* 0x000fea0003800000 */
.L_x_1312:
        /* <DEDUP_REMOVED lines=37> */
.L_x_1315:
[----:B------:R-:W-:Y:S05]  /*1530*/  BSYNC B0 ;  /* 0x0000000000007941 */ /* 0x000fea0003800000 */
.L_x_1314:
        /* <DEDUP_REMOVED lines=35> */
.L_x_1317:
[----:B------:R-:W-:Y:S05]  /*1770*/  BSYNC B0 ;  /* 0x0000000000007941 */ /* 0x000fea0003800000 */
.L_x_1316:
        /* <DEDUP_REMOVED lines=37> */
.L_x_1319:
[----:B------:R-:W-:Y:S05]  /*19d0*/  BSYNC B0 ;  /* 0x0000000000007941 */ /* 0x000fea0003800000 */
.L_x_1318:
        /* <DEDUP_REMOVED lines=35> */
.L_x_1321:
[----:B------:R-:W-:Y:S05]  /*1c10*/  BSYNC B0 ;  /* 0x0000000000007941 */ /* 0x000fea0003800000 */
.L_x_1320:
        /* <DEDUP_REMOVED lines=37> */
.L_x_1323:
[----:B------:R-:W-:Y:S05]  /*1e70*/  BSYNC B0 ;  /* 0x0000000000007941 */ /* 0x000fea0003800000 */
.L_x_1322:
        /* <DEDUP_REMOVED lines=35> */
.L_x_1325:
[----:B------:R-:W-:Y:S05]  /*20b0*/  BSYNC B0 ;  /* 0x0000000000007941 */ /* 0x000fea0003800000 */
.L_x_1324:
        /* <DEDUP_REMOVED lines=42> */
.L_x_1327:
[----:B------:R-:W-:Y:S05]  /*2360*/  BSYNC B0 ;  /* 0x0000000000007941 */ /* 0x000fea0003800000 */
.L_x_1326:
        /* <DEDUP_REMOVED lines=33> */
.L_x_1329:
[----:B------:R-:W-:Y:S05]  /*2580*/  BSYNC B0 ;  /* 0x0000000000007941 */ /* 0x000fea0003800000 */
.L_x_1328:
        /* <DEDUP_REMOVED lines=33> */
.L_x_1331:
[----:B------:R-:W-:Y:S05]  /*27a0*/  BSYNC B0 ;  /* 0x0000000000007941 */ /* 0x000fea0003800000 */
.L_x_1330:
        /* <DEDUP_REMOVED lines=33> */
.L_x_1333:
[----:B------:R-:W-:Y:S05]  /*29c0*/  BSYNC B0 ;  /* 0x0000000000007941 */ /* 0x000fea0003800000 */
.L_x_1332:
        /* <DEDUP_REMOVED lines=33> */
.L_x_1335:
[----:B------:R-:W-:Y:S05]  /*2be0*/  BSYNC B0 ;  /* 0x0000000000007941 */ /* 0x000fea0003800000 */
.L_x_1334:
        /* <DEDUP_REMOVED lines=33> */
.L_x_1337:
[----:B------:R-:W-:Y:S05]  /*2e00*/  BSYNC B0 ;  /* 0x0000000000007941 */ /* 0x000fea0003800000 */
.L_x_1336:
        /* <DEDUP_REMOVED lines=33> */
.L_x_1339:
[----:B------:R-:W-:Y:S05]  /*3020*/  BSYNC B0 ;  /* 0x0000000000007941 */ /* 0x000fea0003800000 */
.L_x_1338:
        /* <DEDUP_REMOVED lines=29> */
[----:B------:R0:W-:Y:S01]  /*3200*/  STL [R1], R0 ;  /* 0x0000000001007387 */ /* 0x0001e20000100800 */
        /* <DEDUP_REMOVED lines=9> */
.L_x_1346:
[----:B------:R-:W-:Y:S01]  /*32a0*/  ULDC UR16, c[0x0][0x180] ;  /* 0x0000600000107ab9 */ /* 0x000fe20000000800 */
[----:B0-----:R-:W-:Y:S01]  /*32b0*/  IMAD.WIDE.U32 R2, R96, c[0x0][0x180], RZ ;  /* 0x0000600060027a25 */ /* 0x001fe200078e00ff */
[----:B------:R-:W-:Y:S02]  /*32c0*/  UIMAD UR16, UR20, UR16, URZ ;  /* 0x00000010141072a4 */ /* 0x000fe4000f8e023f */
[----:B------:R-:W-:Y:S01]  /*32d0*/  USHF.R.S32.HI UR22, URZ, 0x1f, UR7 ;  /* 0x0000001f3f167899 */ /* 0x000fe20008011407 */
[----:B------:R-:W0:Y:S01]  /*32e0*/  S2R R6, SR_TID.X ;  /* 0x0000000000067919 */ /* 0x000e220000002100 */
[----:B------:R-:W-:Y:S02]  /*32f0*/  ULDC.64 UR24, c[0x0][0x1a0] ;  /* 0x0000680000187ab9 */ /* 0x000fe40000000a00 */
[----:B------:R-:W-:Y:S01]  /*3300*/  MOV R5, UR16 ;  /* 0x0000001000057c02 */ /* 0x000fe20008000f00 */
[----:B------:R-:W-:Y:S01]  /*3310*/  ULDC.64 UR16, c[0x0][0x188] ;  /* 0x0000620000107ab9 */ /* 0x000fe20000000a00 */
[----:B------:R-:W2:Y:S01]  /*3320*/  LDL R79, [R1+0x8] ;  /* 0x00000800014f7983 */ /* 0x000ea20000100800 */
[----:B------:R-:W-:-:S02]  /*3330*/  UIMAD UR16, UR22, UR16, URZ ;  /* 0x00000010161072a4 */ /* 0x000fc4000f8e023f */
[----:B------:R-:W-:Y:S01]  /*3340*/  IMAD R5, R96, c[0x0][0x184], R5 ;  /* 0x0000610060057a24 */ /* 0x000fe200078e0205 */
[----:B------:R-:W3:Y:S01]  /*3350*/  LDL R78, [R1+0x4] ;  /* 0x00000400014e7983 */ /* 0x000ee20000100800 */
[----:B------:R-:W-:-:S03]  /*3360*/  UIMAD UR16, UR7, UR17, UR16 ;  /* 0x00000011071072a4 */ /* 0x000fc6000f8e0210 */
[----:B------:R-:W-:Y:S01]  /*3370*/  IADD3 R3, R3, R5, RZ ;  /* 0x0000000503037210 */ /* 0x000fe20007ffe0ff */
[----:B------:R-:W4:Y:S01]  /*3380*/  LDL R77, [R1] ;  /* 0x00000000014d7983 */ /* 0x000f220000100800 */
[----:B------:R-:W-:-:S05]  /*3390*/  MOV R5, UR7 ;  /* 0x0000000700057c02 */ /* 0x000fca0008000f00 */
[----:B------:R-:W-:-:S05]  /*33a0*/  IMAD.WIDE.U32 R2, R5, c[0x0][0x188], R2 ;  /* 0x0000620005027a25 */ /* 0x000fca00078e0002 */
[----:B------:R-:W-:Y:S02]  /*33b0*/  IADD3 R3, R3, UR16, RZ ;  /* 0x0000001003037c10 */ /* 0x000fe4000fffe0ff */
[----:B------:R-:W-:Y:S01]  /*33c0*/  LEA R60, P0, R2, c[0x0][0x220], 0x3 ;  /* 0x00008800023c7a11 */ /* 0x000fe200078018ff */
[----:B------:R-:W-:-:S03]  /*33d0*/  UIMAD UR23, UR22, UR24, URZ ;  /* 0x00000018161772a4 */ /* 0x000fc6000f8e023f */
[----:B------:R-:W-:Y:S01]  /*33e0*/  LEA.HI.X R61, R2, c[0x0][0x224], R3, 0x3, P0 ;  /* 0x00008900023d7a11 */ /* 0x000fe200000f1c03 */
[----:B------:R-:W-:Y:S02]  /*33f0*/  UIMAD.WIDE.U32 UR16, UR7, UR24, URZ ;  /* 0x00000018071072a5 */ /* 0x000fe4000f8e003f */
[----:B------:R-:W-:-:S03]  /*3400*/  UIMAD UR23, UR7, UR25, UR23 ;  /* 0x00000019071772a4 */ /* 0x000fc6000f8e0217 */
[----:B------:R-:W5:Y:S01]  /*3410*/  LDG.E.64 R60, [R60.64] ;  /* 0x000000123c3c7981 */ /* 0x000f62000c1e1b00 */
[C---:B0-----:R-:W-:Y:S01]  /*3420*/  SHF.L.U32 R4, R6.reuse, 0x2, RZ ;  /* 0x0000000206047819 */ /* 0x041fe200000006ff */
[----:B------:R-:W-:Y:S01]  /*3430*/  ULEA UR24, UP0, UR16, UR10, 0x2 ;  /* 0x0000000a10187291 */ /* 0x000fe2000f80103f */
[----:B------:R-:W-:Y:S01]  /*3440*/  SHF.L.U32 R0, R6, 0x2, RZ ;  /* 0x0000000206007819 */ /* 0x000fe200000006ff */
[----:B------:R-:W-:Y:S01]  /*3450*/  UIADD3 UR17, UR17, UR23, URZ ;  /* 0x0000001711117290 */ /* 0x000fe2000fffe03f */
[----:B------:R-:W-:Y:S02]  /*3460*/  LOP3.LUT R4, R4, 0xffffff80, RZ, 0xc0, !PT ;  /* 0xffffff8004047812 */ /* 0x000fe400078ec0ff */
[----:B------:R-:W-:Y:S01]  /*3470*/  LOP3.LUT R0, R0, 0xffffff80, RZ, 0xc0, !PT ;  /* 0xffffff8000007812 */ /* 0x000fe200078ec0ff */
[----:B------:R-:W-:Y:S01]  /*3480*/  ULEA.HI.X UR16, UR16, UR14, UR17, 0x2, UP0 ;  /* 0x0000000e10107291 */ /* 0x000fe200080f1411 */
[----:B------:R-:W-:Y:S02]  /*3490*/  LOP3.LUT R4, R4, 0x1f, R6, 0xf8, !PT ;  /* 0x0000001f04047812 */ /* 0x000fe400078ef806 */
[----:B------:R-:W-:Y:S01]  /*34a0*/  MOV R2, UR24 ;  /* 0x0000001800027c02 */ /* 0x000fe20008000f00 */
[----:B------:R-:W0:Y:S01]  /*34b0*/  S2R R58, SR_TID.X ;  /* 0x00000000003a7919 */ /* 0x000e220000002100 */
[----:B------:R-:W-:Y:S01]  /*34c0*/  IADD3 R57, R0, R4, RZ ;  /* 0x0000000400397210 */ /* 0x000fe20007ffe0ff */
[----:B------:R-:W-:Y:S01]  /*34d0*/  ULDC.64 UR24, c[0x0][0x1c0] ;  /* 0x0000700000187ab9 */ /* 0x000fe20000000a00 */
[----:B------:R-:W-:-:S05]  /*34e0*/  MOV R3, UR16 ;  /* 0x0000001000037c02 */ /* 0x000fca0008000f00 */
[----:B------:R-:W-:-:S05]  /*34f0*/  IMAD.WIDE R2, R57, 0x10, R2 ;  /* 0x0000001039027825 */ /* 0x000fca00078e0202 */
[----:B------:R1:W2:Y:S04]  /*3500*/  LDG.E.128 R20, [R2.64] ;  /* 0x0000001202147981 */ /* 0x0002a8000c1e1d00 */
[----:B------:R1:W2:Y:S04]  /*3510*/  LDG.E.128 R24, [R2.64+0x200] ;  /* 0x0002001202187981 */ /* 0x0002a8000c1e1d00 */
[----:B------:R1:W2:Y:S04]  /*3520*/  LDG.E.128 R44, [R2.64+0x400] ;  /* 0x00040012022c7981 */ /* 0x0002a8000c1e1d00 */
[----:B------:R1:W2:Y:S04]  /*3530*/  LDG.E.128 R48, [R2.64+0x600] ;  /* 0x0006001202307981 */ /* 0x0002a8000c1e1d00 */
[----:B------:R1:W2:Y:S04]  /*3540*/  LDG.E.128 R4, [R2.64+0x800] ;  /* 0x0008001202047981 */ /* 0x0002a8000c1e1d00 */
[----:B------:R1:W3:Y:S04]  /*3550*/  LDG.E.128 R8, [R2.64+0xa00] ;  /* 0x000a001202087981 */ /* 0x0002e8000c1e1d00 */
[----:B------:R1:W3:Y:S04]  /*3560*/  LDG.E.128 R12, [R2.64+0xc00] ;  /* 0x000c0012020c7981 */ /* 0x0002e8000c1e1d00 */
[----:B------:R1:W3:Y:S01]  /*3570*/  LDG.E.128 R16, [R2.64+0xe00] ;  /* 0x000e001202107981 */ /* 0x0002e2000c1e1d00 */
[----:B0-----:R-:W-:Y:S01]  /*3580*/  SHF.L.U32 R58, R58, 0x3, RZ ;  /* 0x000000033a3a7819 */ /* 0x001fe200000006ff */
[----:B------:R-:W-:-:S03]  /*3590*/  UIMAD UR22, UR22, UR24, URZ ;  /* 0x00000018161672a4 */ /* 0x000fc6000f8e023f */
[----:B------:R-:W-:Y:S01]  /*35a0*/  LOP3.LUT R58, R58, 0xffffff00, RZ, 0xc0, !PT ;  /* 0xffffff003a3a7812 */ /* 0x000fe200078ec0ff */
[----:B------:R-:W-:Y:S02]  /*35b0*/  UIMAD.WIDE.U32 UR16, UR7, UR24, URZ ;  /* 0x00000018071072a5 */ /* 0x000fe4000f8e003f */
[----:B------:R-:W-:Y:S01]  /*35c0*/  UIMAD UR22, UR7, UR25, UR22 ;  /* 0x00000019071672a4 */ /* 0x000fe2000f8e0216 */
[----:B------:R-:W-:Y:S01]  /*35d0*/  IADD3 R66, R58, R95, RZ ;  /* 0x0000005f3a427210 */ /* 0x000fe20007ffe0ff */
[----:B------:R-:W-:Y:S02]  /*35e0*/  ULEA UR23, UP0, UR16, UR11, 0x2 ;  /* 0x0000000b10177291 */ /* 0x000fe4000f80103f */
[----:B------:R-:W-:Y:S01]  /*35f0*/  UIADD3 UR17, UR17, UR22, URZ ;  /* 0x0000001611117290 */ /* 0x000fe2000fffe03f */
[C---:B------:R-:W-:Y:S02]  /*3600*/  IADD3 R85, R66.reuse, 0x40, RZ ;  /* 0x0000004042557810 */ /* 0x040fe40007ffe0ff */
[C---:B------:R-:W-:Y:S01]  /*3610*/  IADD3 R131, R66.reuse, 0x60, RZ ;  /* 0x0000006042837810 */ /* 0x040fe20007ffe0ff */
[----:B------:R-:W-:Y:S01]  /*3620*/  ULEA.HI.X UR16, UR16, UR15, UR17, 0x2, UP0 ;  /* 0x0000000f10107291 */ /* 0x000fe200080f1411 */
[----:B------:R-:W-:-:S02]  /*3630*/  IADD3 R133, R66, 0xa0, RZ ;  /* 0x000000a042857810 */ /* 0x000fc40007ffe0ff */
[-C--:B------:R-:W-:Y:S02]  /*3640*/  LEA.HI.SX32 R85, R85, R66.reuse, 0x1b ;  /* 0x0000004255557211 */ /* 0x080fe400078fdaff */
[C---:B------:R-:W-:Y:S02]  /*3650*/  IADD3 R67, R66.reuse, 0xc0, RZ ;  /* 0x000000c042437810 */ /* 0x040fe40007ffe0ff */
[----:B------:R-:W-:Y:S02]  /*3660*/  LEA.HI.SX32 R131, R131, R66, 0x1b ;  /* 0x0000004283837211 */ /* 0x000fe400078fdaff */
[----:B------:R-:W-:Y:S02]  /*3670*/  IADD3 R135, R66, 0xe0, RZ ;  /* 0x000000e042877810 */ /* 0x000fe40007ffe0ff */
[----:B------:R-:W-:Y:S02]  /*3680*/  MOV R64, UR23 ;  /* 0x0000001700407c02 */ /* 0x000fe40008000f00 */
[----:B------:R-:W-:-:S02]  /*3690*/  MOV R65, UR16 ;  /* 0x0000001000417c02 */ /* 0x000fc40008000f00 */
[-C--:B------:R-:W-:Y:S02]  /*36a0*/  LEA.HI.SX32 R133, R133, R66.reuse, 0x1b ;  /* 0x0000004285857211 */ /* 0x080fe400078fdaff */
[-C--:B------:R-:W-:Y:S02]  /*36b0*/  LEA.HI.SX32 R134, R67, R66.reuse, 0x1b ;  /* 0x0000004243867211 */ /* 0x080fe400078fdaff */
[----:B------:R-:W-:Y:S01]  /*36c0*/  LEA.HI.SX32 R135, R135, R66, 0x1b ;  /* 0x0000004287877211 */ /* 0x000fe200078fdaff */
[----:B------:R-:W-:-:S04]  /*36d0*/  IMAD.WIDE R64, R57, 0x10, R64 ;  /* 0x0000001039407825 */ /* 0x000fc800078e0240 */
[----:B------:R-:W-:-:S05]  /*36e0*/  IMAD R91, R95, 0x7, R66 ;  /* 0x000000075f5b7824 */ /* 0x000fca00078e0242 */
[C---:B------:R-:W-:Y:S02]  /*36f0*/  IADD3 R90, R91.reuse, 0x1, RZ ;  /* 0x000000015b5a7810 */ /* 0x040fe40007ffe0ff */
[C---:B------:R-:W-:Y:S02]  /*3700*/  IADD3 R88, R91.reuse, 0x3, RZ ;  /* 0x000000035b587810 */ /* 0x040fe40007ffe0ff */
[C---:B------:R-:W-:Y:S02]  /*3710*/  IADD3 R82, R91.reuse, 0x5, RZ ;  /* 0x000000055b527810 */ /* 0x040fe40007ffe0ff */
[----:B------:R-:W-:Y:S01]  /*3720*/  IADD3 R80, R91, 0x7, RZ ;  /* 0x000000075b507810 */ /* 0x000fe20007ffe0ff */
[----:B-----5:R-:W-:Y:S02]  /*3730*/  FMUL.FTZ R0, R61, R136 ;  /* 0x000000883d007220 */ /* 0x020fe40000410000 */
[----:B------:R-:W-:Y:S02]  /*3740*/  FMUL.FTZ R63, R60, 1.4426950216293334961 ;  /* 0x3fb8aa3b3c3f7820 */ /* 0x000fe40000410000 */
[----:B------:R-:W-:-:S02]  /*3750*/  FMUL.RZ R54, R0, 0.15915493667125701904 ;  /* 0x3e22f98300367820 */ /* 0x000fc4000040c000 */
[C---:B------:R-:W-:Y:S02]  /*3760*/  FMUL.FTZ R0, R61.reuse, R150 ;  /* 0x000000963d007220 */ /* 0x040fe40000410000 */
[----:B------:R-:W-:Y:S01]  /*3770*/  MUFU.SIN R93, R54 ;  /* 0x00000036005d7308 */ /* 0x000fe20000000400 */
[----:B------:R-:W-:Y:S01]  /*3780*/  LEA.HI.SX32 R60, R66, R66, 0x1b ;  /* 0x00000042423c7211 */ /* 0x000fe200078fdaff */
[----:B------:R-:W-:Y:S02]  /*3790*/  FMUL.RZ R59, R0, 0.15915493667125701904 ;  /* 0x3e22f983003b7820 */ /* 0x000fe4000040c000 */
[----:B------:R-:W-:Y:S02]  /*37a0*/  FMUL.FTZ R0, R61, R149 ;  /* 0x000000953d007220 */ /* 0x000fe40000410000 */
[----:B------:R-:W-:Y:S02]  /*37b0*/  FMUL.FTZ R56, R63, R136 ;  /* 0x000000883f387220 */ /* 0x000fe40000410000 */
[----:B------:R-:W-:Y:S01]  /*37c0*/  MUFU.SIN R52, R59 ;  /* 0x0000003b00347308 */ /* 0x000fe20000000400 */
[----:B------:R-:W-:-:S02]  /*37d0*/  FMUL.RZ R62, R0, 0.15915493667125701904 ;  /* 0x3e22f983003e7820 */ /* 0x000fc4000040c000 */
[----:B------:R-:W-:-:S05]  /*37e0*/  FMUL.FTZ R53, R63, R150 ;  /* 0x000000963f357220 */ /* 0x000fca0000410000 */
[----:B------:R0:W-:Y:S08]  /*37f0*/  MUFU.COS R92, R59 ;  /* 0x0000003b005c7308 */ /* 0x0001f00000000000 */
[----:B------:R-:W-:Y:S01]  /*3800*/  MUFU.COS R55, R54 ;  /* 0x0000003600377308 */ /* 0x000fe20000000000 */
[----:B0-----:R-:W-:-:S07]  /*3810*/  IADD3 R59, R66, 0x20, RZ ;  /* 0x00000020423b7810 */ /* 0x001fce0007ffe0ff */
[----:B-1----:R-:W-:Y:S01]  /*3820*/  MUFU.SIN R2, R62 ;  /* 0x0000003e00027308 */ /* 0x002fe20000000400 */
[----:B--2---:R-:W-:Y:S07]  /*3830*/  STS.128 [R60.X16], R20 ;  /* 0x000000143c007388 */ /* 0x004fee000000cc00 */
[----:B------:R0:W-:Y:S01]  /*3840*/  MUFU.COS R54, R62 ;  /* 0x0000003e00367308 */ /* 0x0001e20000000000 */
[----:B------:R-:W-:Y:S02]  /*3850*/  FMUL.FTZ R3, R63, R149 ;  /* 0x000000953f037220 */ /* 0x000fe40000410000 */
[----:B------:R-:W-:-:S05]  /*3860*/  FMUL.FTZ R0, R61, R148 ;  /* 0x000000943d007220 */ /* 0x000fca0000410000 */
[----:B------:R-:W1:Y:S01]  /*3870*/  MUFU.EX2 R56, R56 ;  /* 0x0000003800387308 */ /* 0x000e620000000800 */
[----:B0-----:R-:W-:Y:S02]  /*3880*/  LEA.HI.SX32 R62, R59, R66, 0x1b ;  /* 0x000000423b3e7211 */ /* 0x001fe400078fdaff */
[----:B------:R-:W-:-:S04]  /*3890*/  IADD3 R59, R66, 0x80, RZ ;  /* 0x00000080423b7810 */ /* 0x000fc80007ffe0ff */
[----:B------:R-:W-:Y:S01]  /*38a0*/  LEA.HI.SX32 R132, R59, R66, 0x1b ;  /* 0x000000423b847211 */ /* 0x000fe200078fdaff */
[----:B------:R-:W-:Y:S01]  /*38b0*/  STS.128 [R62.X16+0x200], R24 ;  /* 0x000200183e007388 */ /* 0x000fe2000000cc00 */
[----:B------:R-:W0:Y:S03]  /*38c0*/  MUFU.EX2 R53, R53 ;  /* 0x0000003500357308 */ /* 0x000e260000000800 */
[----:B------:R2:W-:Y:S04]  /*38d0*/  STS.128 [R85.X16+0x400], R44 ;  /* 0x0004002c55007388 */ /* 0x0005e8000000cc00 */
[----:B------:R5:W-:Y:S04]  /*38e0*/  STS.128 [R131.X16+0x600], R48 ;  /* 0x0006003083007388 */ /* 0x000be8000000cc00 */
[----:B------:R0:W-:Y:S04]  /*38f0*/  STS.128 [R132.X16+0x800], R4 ;  /* 0x0008000484007388 */ /* 0x0001e8000000cc00 */
[----:B---3--:R3:W-:Y:S04]  /*3900*/  STS.128 [R133.X16+0xa00], R8 ;  /* 0x000a000885007388 */ /* 0x0087e8000000cc00 */
[----:B------:R-:W-:Y:S04]  /*3910*/  STS.128 [R134.X16+0xc00], R12 ;  /* 0x000c000c86007388 */ /* 0x000fe8000000cc00 */
[----:B------:R1:W-:Y:S01]  /*3920*/  STS.128 [R135.X16+0xe00], R16 ;  /* 0x000e001087007388 */ /* 0x0003e2000000cc00 */
[----:B------:R-:W-:-:S06]  /*3930*/  NOP ;  /* 0x0000000000007918 */ /* 0x000fcc0000000000 */
[----:B--2---:R-:W2:Y:S04]  /*3940*/  LDG.E.128 R44, [R64.64] ;  /* 0x00000012402c7981 */ /* 0x004ea8000c1e1d00 */
[----:B-----5:R-:W5:Y:S01]  /*3950*/  LDG.E.128 R48, [R64.64+0x200] ;  /* 0x0002001240307981 */ /* 0x020f62000c1e1d00 */
[----:B0-----:R-:W-:-:S04]  /*3960*/  FMUL.FTZ R4, R61, R146 ;  /* 0x000000923d047220 */ /* 0x001fc80000410000 */
[----:B------:R-:W-:Y:S02]  /*3970*/  FMUL.RZ R5, R4, 0.15915493667125701904 ;  /* 0x3e22f98304057820 */ /* 0x000fe4000040c000 */
[----:B------:R-:W-:-:S04]  /*3980*/  FMUL.FTZ R4, R61, R145 ;  /* 0x000000913d047220 */ /* 0x000fc80000410000 */
[----:B------:R-:W-:Y:S02]  /*3990*/  FMUL.RZ R6, R4, 0.15915493667125701904 ;  /* 0x3e22f98304067820 */ /* 0x000fe4000040c000 */
[C---:B------:R-:W-:Y:S02]  /*39a0*/  FMUL.FTZ R4, R61.reuse, R144 ;  /* 0x000000903d047220 */ /* 0x040fe40000410000 */
[C---:B------:R-:W-:Y:S02]  /*39b0*/  FMUL.FTZ R20, R61.reuse, R147 ;  /* 0x000000933d147220 */ /* 0x040fe40000410000 */
[----:B------:R-:W-:Y:S02]  /*39c0*/  FMUL.RZ R7, R4, 0.15915493667125701904 ;  /* 0x3e22f98304077820 */ /* 0x000fe4000040c000 */
[----:B------:R-:W-:Y:S01]  /*39d0*/  FMUL.FTZ R4, R61, R143 ;  /* 0x0000008f3d047220 */ /* 0x000fe20000410000 */
[----:B---3--:R-:W-:Y:S01]  /*39e0*/  MUFU.SIN R8, R5 ;  /* 0x0000000500087308 */ /* 0x008fe20000000400 */
[----:B------:R-:W-:-:S07]  /*39f0*/  FMUL.RZ R22, R20, 0.15915493667125701904 ;  /* 0x3e22f98314167820 */ /* 0x000fce000040c000 */
[----:B------:R0:W-:Y:S02]  /*3a00*/  MUFU.COS R20, R5 ;  /* 0x0000000500147308 */ /* 0x0001e40000000000 */
[----:B0-----:R-:W-:Y:S02]  /*3a10*/  FMUL.RZ R5, R4, 0.15915493667125701904 ;  /* 0x3e22f98304057820 */ /* 0x001fe4000040c000 */
[----:B------:R-:W-:-:S04]  /*3a20*/  FMUL.FTZ R4, R61, R142 ;  /* 0x0000008e3d047220 */ /* 0x000fc80000410000 */
[----:B-1----:R-:W-:Y:S08]  /*3a30*/  MUFU.SIN R17, R6 ;  /* 0x0000000600117308 */ /* 0x002ff00000000400 */
[----:B------:R0:W-:Y:S01]  /*3a40*/  MUFU.COS R18, R6 ;  /* 0x0000000600127308 */ /* 0x0001e20000000000 */
[----:B------:R-:W-:Y:S02]  /*3a50*/  FMUL.RZ R69, R0, 0.15915493667125701904 ;  /* 0x3e22f98300457820 */ /* 0x000fe4000040c000 */
[----:B0-----:R-:W-:-:S02]  /*3a60*/  FMUL.RZ R6, R4, 0.15915493667125701904 ;  /* 0x3e22f98304067820 */ /* 0x001fc4000040c000 */
[----:B------:R-:W-:-:S03]  /*3a70*/  FMUL.FTZ R4, R61, R141 ;  /* 0x0000008d3d047220 */ /* 0x000fc60000410000 */
[----:B------:R-:W0:Y:S01]  /*3a80*/  MUFU.EX2 R3, R3 ;  /* 0x0000000300037308 */ /* 0x000e220000000800 */
[----:B------:R-:W-:-:S07]  /*3a90*/  FMUL.FTZ R26, R61, R138 ;  /* 0x0000008a3d1a7220 */ /* 0x000fce0000410000 */
[----:B------:R-:W-:Y:S08]  /*3aa0*/  MUFU.SIN R21, R22 ;  /* 0x0000001600157308 */ /* 0x000ff00000000400 */
[----:B------:R1:W-:Y:S01]  /*3ab0*/  MUFU.COS R75, R22 ;  /* 0x00000016004b7308 */ /* 0x0003e20000000000 */
[----:B------:R-:W-:Y:S01]  /*3ac0*/  LEA R25, R95, R58, 0x3 ;  /* 0x0000003a5f197211 */ /* 0x000fe200078e18ff */
[----:B-1----:R-:W-:-:S02]  /*3ad0*/  FMUL.RZ R22, R4, 0.15915493667125701904 ;  /* 0x3e22f98304167820 */ /* 0x002fc4000040c000 */
[----:B------:R-:W-:-:S04]  /*3ae0*/  FMUL.FTZ R4, R61, R140 ;  /* 0x0000008c3d047220 */ /* 0x000fc80000410000 */
[----:B------:R-:W-:Y:S01]  /*3af0*/  MUFU.SIN R0, R69 ;  /* 0x0000004500007308 */ /* 0x000fe20000000400 */
[----:B------:R-:W-:Y:S02]  /*3b00*/  FMUL.RZ R24, R4, 0.15915493667125701904 ;  /* 0x3e22f98304187820 */ /* 0x000fe4000040c000 */
[----:B------:R-:W-:Y:S02]  /*3b10*/  FMUL.FTZ R4, R61, R139 ;  /* 0x0000008b3d047220 */ /* 0x000fe40000410000 */
[----:B------:R-:W-:-:S03]  /*3b20*/  FMUL.RZ R58, R26, 0.15915493667125701904 ;  /* 0x3e22f9831a3a7820 */ /* 0x000fc6000040c000 */
[----:B------:R-:W-:Y:S01]  /*3b30*/  MUFU.COS R57, R69 ;  /* 0x0000004500397308 */ /* 0x000fe20000000000 */
[----:B------:R-:W-:Y:S01]  /*3b40*/  FMUL.RZ R27, R4, 0.15915493667125701904 ;  /* 0x3e22f983041b7820 */ /* 0x000fe2000040c000 */
[----:B------:R-:W-:Y:S01]  /*3b50*/  IADD3 R26, R91, 0x6, RZ ;  /* 0x000000065b1a7810 */ /* 0x000fe20007ffe0ff */
[----:B------:R-:W-:-:S05]  /*3b60*/  FMUL.FTZ R19, R63, R146 ;  /* 0x000000923f137220 */ /* 0x000fca0000410000 */
[----:B------:R-:W-:Y:S01]  /*3b70*/  MUFU.SIN R15, R7 ;  /* 0x00000007000f7308 */ /* 0x000fe20000000400 */
[----:B------:R-:W-:Y:S01]  /*3b80*/  FMUL.FTZ R68, R63, R148 ;  /* 0x000000943f447220 */ /* 0x000fe20000410000 */
[----:B------:R-:W-:-:S06]  /*3b90*/  LEA.HI.SX32 R81, R26, R25, 0x1b ;  /* 0x000000191a517211 */ /* 0x000fcc00078fdaff */
[----:B------:R-:W-:Y:S01]  /*3ba0*/  MUFU.COS R16, R7 ;  /* 0x0000000700107308 */ /* 0x000fe20000000000 */
[----:B------:R-:W-:-:S07]  /*3bb0*/  FMUL.FTZ R94, R56, R55 ;  /* 0x00000037385e7220 */ /* 0x000fce0000410000 */
[----:B------:R-:W-:Y:S01]  /*3bc0*/  MUFU.SIN R9, R22 ;  /* 0x0000001600097308 */ /* 0x000fe20000000400 */
[----:B------:R-:W-:-:S07]  /*3bd0*/  FMUL.FTZ R92, R53, R92 ;  /* 0x0000005c355c7220 */ /* 0x000fce0000410000 */
[----:B------:R1:W-:Y:S01]  /*3be0*/  MUFU.COS R69, R22 ;  /* 0x0000001600457308 */ /* 0x0003e20000000000 */
[----:B0-----:R-:W-:-:S07]  /*3bf0*/  FMUL.FTZ R26, R3, R54 ;  /* 0x00000036031a7220 */ /* 0x001fce0000410000 */
[----:B------:R-:W-:Y:S01]  /*3c00*/  MUFU.SIN R7, R24 ;  /* 0x0000001800077308 */ /* 0x000fe20000000400 */
[----:B-1----:R-:W-:-:S07]  /*3c10*/  IADD3 R22, R91, 0x2, RZ ;  /* 0x000000025b167810 */ /* 0x002fce0007ffe0ff */
[----:B------:R0:W-:Y:S01]  /*3c20*/  MUFU.COS R67, R24 ;  /* 0x0000001800437308 */ /* 0x0001e20000000000 */
[----:B------:R-:W-:Y:S01]  /*3c30*/  FMUL.FTZ R14, R63, R145 ;  /* 0x000000913f0e7220 */ /* 0x000fe20000410000 */
[C---:B0-----:R-:W-:Y:S02]  /*3c40*/  IADD3 R24, R91.reuse, 0x4, RZ ;  /* 0x000000045b187810 */ /* 0x041fe40007ffe0ff */
[----:B------:R-:W-:-:S04]  /*3c50*/  LEA.HI.SX32 R91, R91, R91, 0x1b ;  /* 0x0000005b5b5b7211 */ /* 0x000fc800078fdaff */
[----:B------:R-:W-:Y:S01]  /*3c60*/  MUFU.SIN R13, R5 ;  /* 0x00000005000d7308 */ /* 0x000fe20000000400 */
[C---:B------:R-:W-:Y:S02]  /*3c70*/  FMUL.FTZ R70, R63.reuse, R147 ;  /* 0x000000933f467220 */ /* 0x040fe40000410000 */
[----:B------:R-:W-:-:S05]  /*3c80*/  FMUL.FTZ R12, R63, R143 ;  /* 0x0000008f3f0c7220 */ /* 0x000fca0000410000 */
[----:B------:R-:W-:Y:S01]  /*3c90*/  MUFU.COS R71, R5 ;  /* 0x0000000500477308 */ /* 0x000fe20000000000 */
[----:B------:R-:W-:-:S07]  /*3ca0*/  FMUL.FTZ R10, R63, R142 ;  /* 0x0000008e3f0a7220 */ /* 0x000fce0000410000 */
[----:B------:R-:W-:Y:S08]  /*3cb0*/  MUFU.SIN R11, R6 ;  /* 0x00000006000b7308 */ /* 0x000ff00000000400 */
[----:B------:R-:W-:Y:S08]  /*3cc0*/  MUFU.COS R59, R6 ;  /* 0x00000006003b7308 */ /* 0x000ff00000000000 */
[----:B------:R-:W-:Y:S08]  /*3cd0*/  MUFU.SIN R5, R27 ;  /* 0x0000001b00057308 */ /* 0x000ff00000000400 */
[----:B------:R0:W-:Y:S02]  /*3ce0*/  MUFU.COS R6, R27 ;  /* 0x0000001b00067308 */ /* 0x0001e40000000000 */
[----:B0-----:R-:W-:-:S02]  /*3cf0*/  FMUL.FTZ R27, R53, R52 ;  /* 0x00000034351b7220 */ /* 0x001fc40000410000 */
[----:B------:R-:W0:Y:S04]  /*3d00*/  LDS.128 R52, [R91.X16] ;  /* 0x000000005b347984 */ /* 0x000e28000000cc00 */
[----:B------:R1:W-:Y:S01]  /*3d10*/  MUFU.EX2 R23, R68 ;  /* 0x0000004400177308 */ /* 0x0003e20000000800 */
[----:B------:R-:W-:-:S07]  /*3d20*/  FMUL.FTZ R74, R63, R141 ;  /* 0x0000008d3f4a7220 */ /* 0x000fce0000410000 */
[----:B------:R-:W3:Y:S01]  /*3d30*/  MUFU.EX2 R19, R19 ;  /* 0x0000001300137308 */ /* 0x000ee20000000800 */
[----:B-1----:R-:W-:-:S07]  /*3d40*/  FMUL.FTZ R68, R63, R140 ;  /* 0x0000008c3f447220 */ /* 0x002fce0000410000 */
[----:B------:R-:W1:Y:S01]  /*3d50*/  MUFU.EX2 R14, R14 ;  /* 0x0000000e000e7308 */ /* 0x000e620000000800 */
[----:B------:R-:W-:-:S07]  /*3d60*/  FMUL.FTZ R4, R63, R139 ;  /* 0x0000008b3f047220 */ /* 0x000fce0000410000 */
[----:B------:R-:W0:Y:S08]  /*3d70*/  MUFU.EX2 R70, R70 ;  /* 0x0000004600467308 */ /* 0x000e300000000800 */
[----:B------:R-:W0:Y:S01]  /*3d80*/  MUFU.EX2 R12, R12 ;  /* 0x0000000c000c7308 */ /* 0x000e220000000800 */
[----:B------:R-:W-:-:S07]  /*3d90*/  FMUL.FTZ R93, R56, R93 ;  /* 0x0000005d385d7220 */ /* 0x000fce0000410000 */
[----:B------:R-:W0:Y:S01]  /*3da0*/  MUFU.EX2 R10, R10 ;  /* 0x0000000a000a7308 */ /* 0x000e220000000800 */
[----:B------:R-:W-:Y:S01]  /*3db0*/  LEA.HI.SX32 R90, R90, R25, 0x1b ;  /* 0x000000195a5a7211 */ /* 0x000fe200078fdaff */
[----:B------:R-:W-:-:S06]  /*3dc0*/  FMUL.FTZ R56, R63, R138 ;  /* 0x0000008a3f387220 */ /* 0x000fcc0000410000 */
[----:B------:R-:W0:Y:S01]  /*3dd0*/  MUFU.EX2 R68, R68 ;  /* 0x0000004400447308 */ /* 0x000e220000000800 */
[-C--:B------:R-:W-:Y:S01]  /*3de0*/  LEA.HI.SX32 R89, R22, R25.reuse, 0x1b ;  /* 0x0000001916597211 */ /* 0x080fe200078fdaff */
[----:B---3--:R-:W-:Y:S01]  /*3df0*/  FMUL.FTZ R20, R19, R20 ;  /* 0x0000001413147220 */ /* 0x008fe20000410000 */
[-C--:B------:R-:W-:Y:S02]  /*3e00*/  LEA.HI.SX32 R88, R88, R25.reuse, 0x1b ;  /* 0x0000001958587211 */ /* 0x080fe400078fdaff */
[----:B------:R-:W-:-:S03]  /*3e10*/  LEA.HI.SX32 R83, R24, R25, 0x1b ;  /* 0x0000001918537211 */ /* 0x000fc600078fdaff */
[----:B------:R-:W3:Y:S01]  /*3e20*/  MUFU.EX2 R74, R74 ;  /* 0x0000004a004a7308 */ /* 0x000ee20000000800 */
[----:B------:R-:W-:Y:S01]  /*3e30*/  LEA.HI.SX32 R82, R82, R25, 0x1b ;  /* 0x0000001952527211 */ /* 0x000fe200078fdaff */
[----:B------:R-:W-:Y:S01]  /*3e40*/  FMUL.FTZ R24, R23, R57 ;  /* 0x0000003917187220 */ /* 0x000fe20000410000 */
[----:B------:R-:W-:Y:S01]  /*3e50*/  LEA.HI.SX32 R80, R80, R25, 0x1b ;  /* 0x0000001950507211 */ /* 0x000fe200078fdaff */
[----:B------:R-:W-:Y:S02]  /*3e60*/  FMUL.FTZ R25, R3, R2 ;  /* 0x0000000203197220 */ /* 0x000fe40000410000 */
[----:B------:R-:W-:Y:S02]  /*3e70*/  FMUL.FTZ R2, R61, R137 ;  /* 0x000000893d027220 */ /* 0x000fe40000410000 */
[----:B------:R-:W-:Y:S01]  /*3e80*/  FMUL.FTZ R19, R19, R8 ;  /* 0x0000000813137220 */ /* 0x000fe20000410000 */
[----:B------:R-:W2:Y:S01]  /*3e90*/  MUFU.EX2 R4, R4 ;  /* 0x0000000400047308 */ /* 0x000ea20000000800 */
[----:B------:R-:W-:-:S02]  /*3ea0*/  FMUL.FTZ R57, R93, R27 ;  /* 0x0000001b5d397220 */ /* 0x000fc40000410000 */
[----:B------:R-:W-:Y:S02]  /*3eb0*/  FMUL.FTZ R8, R94, R27 ;  /* 0x0000001b5e087220 */ /* 0x000fe40000410000 */
[C---:B-1----:R-:W-:Y:S02]  /*3ec0*/  FMUL.FTZ R18, R14.reuse, R18 ;  /* 0x000000120e127220 */ /* 0x042fe40000410000 */
[----:B------:R-:W-:Y:S01]  /*3ed0*/  FMUL.FTZ R17, R14, R17 ;  /* 0x000000110e117220 */ /* 0x000fe20000410000 */
[----:B------:R-:W-:Y:S01]  /*3ee0*/  MUFU.COS R73, R58 ;  /* 0x0000003a00497308 */ /* 0x000fe20000000000 */
[C---:B0-----:R-:W-:Y:S02]  /*3ef0*/  FMUL.FTZ R22, R70.reuse, R75 ;  /* 0x0000004b46167220 */ /* 0x041fe40000410000 */
[----:B------:R-:W-:Y:S02]  /*3f00*/  FMUL.FTZ R21, R70, R21 ;  /* 0x0000001546157220 */ /* 0x000fe40000410000 */
[----:B------:R-:W-:-:S03]  /*3f10*/  FMUL.RZ R76, R2, 0.15915493667125701904 ;  /* 0x3e22f983024c7820 */ /* 0x000fc6000040c000 */
[----:B------:R-:W0:Y:S01]  /*3f20*/  MUFU.EX2 R3, R56 ;  /* 0x0000003800037308 */ /* 0x000e220000000800 */
[C---:B------:R-:W-:Y:S02]  /*3f30*/  FMUL.FTZ R14, R12.reuse, R71 ;  /* 0x000000470c0e7220 */ /* 0x040fe40000410000 */
[----:B------:R-:W-:Y:S02]  /*3f40*/  FMUL.FTZ R13, R12, R13 ;  /* 0x0000000d0c0d7220 */ /* 0x000fe40000410000 */
[----:B------:R-:W-:-:S03]  /*3f50*/  FMUL.FTZ R23, R23, R0 ;  /* 0x0000000017177220 */ /* 0x000fc60000410000 */
[----:B------:R1:W0:Y:S01]  /*3f60*/  MUFU.SIN R66, R58 ;  /* 0x0000003a00427308 */ /* 0x0002220000000400 */
[----:B------:R-:W-:Y:S02]  /*3f70*/  FMUL.FTZ R12, R10, R59 ;  /* 0x0000003b0a0c7220 */ /* 0x000fe40000410000 */
[-C--:B------:R-:W-:Y:S02]  /*3f80*/  FFMA.FTZ R2, R94, R92.reuse, -R57 ;  /* 0x0000005c5e027223 */ /* 0x080fe40000010839 */
[----:B------:R-:W-:Y:S02]  /*3f90*/  FFMA.FTZ R70, R93, R92, R8 ;  /* 0x0000005c5d467223 */ /* 0x000fe40000010008 */
[----:B------:R-:W-:Y:S01]  /*3fa0*/  FMUL.FTZ R0, R63, R137 ;  /* 0x000000893f007220 */ /* 0x000fe20000410000 */
[----:B-1----:R-:W4:Y:S01]  /*3fb0*/  LDS.128 R56, [R90.X16+0x10] ;  /* 0x000010005a387984 */ /* 0x002f22000000cc00 */
[----:B------:R-:W-:Y:S02]  /*3fc0*/  FMUL.FTZ R8, R68, R67 ;  /* 0x0000004344087220 */ /* 0x000fe40000410000 */
[----:B------:R-:W-:-:S02]  /*3fd0*/  FMUL.FTZ R67, R25, R70 ;  /* 0x0000004619437220 */ /* 0x000fc40000410000 */
[----:B------:R-:W-:Y:S01]  /*3fe0*/  FMUL.FTZ R11, R10, R11 ;  /* 0x0000000b0a0b7220 */ /* 0x000fe20000410000 */
[----:B------:R-:W-:Y:S01]  /*3ff0*/  MUFU.EX2 R0, R0 ;  /* 0x0000000000007308 */ /* 0x000fe20000000800 */
[----:B---3--:R-:W-:Y:S02]  /*4000*/  FMUL.FTZ R10, R74, R69 ;  /* 0x000000454a0a7220 */ /* 0x008fe40000410000 */
[-C--:B------:R-:W-:Y:S02]  /*4010*/  FMUL.FTZ R71, R25, R2.reuse ;  /* 0x0000000219477220 */ /* 0x080fe40000410000 */
[----:B------:R-:W-:-:S03]  /*4020*/  FFMA.FTZ R67, R26, R2, -R67 ;  /* 0x000000021a437223 */ /* 0x000fc60000010843 */
[----:B------:R-:W1:Y:S01]  /*4030*/  MUFU.COS R69, R76 ;  /* 0x0000004c00457308 */ /* 0x000e620000000000 */
[----:B------:R-:W-:Y:S02]  /*4040*/  FMUL.FTZ R7, R68, R7 ;  /* 0x0000000744077220 */ /* 0x000fe40000410000 */
[----:B------:R-:W-:Y:S02]  /*4050*/  FFMA.FTZ R71, R26, R70, R71 ;  /* 0x000000461a477223 */ /* 0x000fe40000010047 */
[C---:B--2---:R-:W-:Y:S02]  /*4060*/  FMUL.FTZ R6, R4.reuse, R6 ;  /* 0x0000000604067220 */ /* 0x044fe40000410000 */
[----:B------:R-:W-:Y:S02]  /*4070*/  FMUL.FTZ R5, R4, R5 ;  /* 0x0000000504057220 */ /* 0x000fe40000410000 */
[----:B------:R-:W-:Y:S02]  /*4080*/  FMUL.FTZ R68, R23, R67 ;  /* 0x0000004317447220 */ /* 0x000fe40000410000 */
[----:B------:R-:W-:-:S02]  /*4090*/  FMUL.FTZ R72, R63, R144 ;  /* 0x000000903f487220 */ /* 0x000fc40000410000 */
[C---:B0-----:R-:W-:Y:S02]  /*40a0*/  FMUL.FTZ R4, R3.reuse, R73 ;  /* 0x0000004903047220 */ /* 0x041fe40000410000 */
[----:B------:R-:W-:Y:S02]  /*40b0*/  FMUL.FTZ R3, R3, R66 ;  /* 0x0000004203037220 */ /* 0x000fe40000410000 */
[-C--:B------:R-:W-:Y:S02]  /*40c0*/  FMUL.FTZ R66, R23, R71.reuse ;  /* 0x0000004717427220 */ /* 0x080fe40000410000 */
[C---:B------:R-:W-:Y:S02]  /*40d0*/  FFMA.FTZ R68, R24.reuse, R71, R68 ;  /* 0x0000004718447223 */ /* 0x040fe40000010044 */
[C---:B------:R-:W-:Y:S02]  /*40e0*/  FMUL.FTZ R97, R79.reuse, R53 ;  /* 0x000000354f617220 */ /* 0x040fe40000410000 */
[----:B------:R-:W-:Y:S01]  /*40f0*/  FMUL.FTZ R98, R79, R52 ;  /* 0x000000344f627220 */ /* 0x000fe20000410000 */
[----:B------:R-:W0:Y:S01]  /*4100*/  MUFU.EX2 R72, R72 ;  /* 0x0000004800487308 */ /* 0x000e220000000800 */
[----:B------:R-:W-:-:S02]  /*4110*/  FFMA.FTZ R66, R24, R67, -R66 ;  /* 0x0000004318427223 */ /* 0x000fc40000010842 */
[----:B------:R-:W-:Y:S02]  /*4120*/  FMUL.FTZ R67, R21, R68 ;  /* 0x0000004415437220 */ /* 0x000fe40000410000 */
[-C--:B------:R-:W-:Y:S02]  /*4130*/  FMUL.FTZ R53, R97, R27.reuse ;  /* 0x0000001b61357220 */ /* 0x080fe40000410000 */
[----:B------:R-:W-:Y:S02]  /*4140*/  FMUL.FTZ R52, R98, R27 ;  /* 0x0000001b62347220 */ /* 0x000fe40000410000 */
[----:B-1----:R-:W-:Y:S02]  /*4150*/  FMUL.FTZ R2, R0, R69 ;  /* 0x0000004500027220 */ /* 0x002fe40000410000 */
[-C--:B------:R-:W-:Y:S02]  /*4160*/  FFMA.FTZ R70, R22, R66.reuse, -R67 ;  /* 0x0000004216467223 */ /* 0x080fe40000010843 */
[----:B------:R-:W-:-:S02]  /*4170*/  FMUL.FTZ R69, R21, R66 ;  /* 0x0000004215457220 */ /* 0x000fc40000410000 */
[C---:B------:R-:W-:Y:S02]  /*4180*/  FMUL.FTZ R130, R78.reuse, R54 ;  /* 0x000000364e827220 */ /* 0x040fe40000410000 */
[----:B------:R-:W-:Y:S02]  /*4190*/  FMUL.FTZ R129, R78, R55 ;  /* 0x000000374e817220 */ /* 0x000fe40000410000 */
[-C--:B------:R-:W-:Y:S02]  /*41a0*/  FFMA.FTZ R66, R97, R92.reuse, R52 ;  /* 0x0000005c61427223 */ /* 0x080fe40000010034 */
[----:B------:R-:W-:Y:S02]  /*41b0*/  FFMA.FTZ R67, R98, R92, -R53 ;  /* 0x0000005c62437223 */ /* 0x000fe40000010835 */
[----:B------:R-:W1:Y:S01]  /*41c0*/  LDS.128 R52, [R89.X16+0x20] ;  /* 0x0000200059347984 */ /* 0x000e62000000cc00 */
[----:B------:R-:W-:Y:S02]  /*41d0*/  FADD.FTZ R66, R129, R66 ;  /* 0x0000004281427221 */ /* 0x000fe40000010000 */
[----:B------:R-:W-:-:S02]  /*41e0*/  FADD.FTZ R67, R130, R67 ;  /* 0x0000004382437221 */ /* 0x000fc40000010000 */
[C---:B0-----:R-:W-:Y:S02]  /*41f0*/  FMUL.FTZ R16, R72.reuse, R16 ;  /* 0x0000001048107220 */ /* 0x041fe40000410000 */
[----:B------:R-:W-:Y:S02]  /*4200*/  FMUL.FTZ R15, R72, R15 ;  /* 0x0000000f480f7220 */ /* 0x000fe40000410000 */
[----:B------:R-:W-:Y:S02]  /*4210*/  FFMA.FTZ R71, R22, R68, R69 ;  /* 0x0000004416477223 */ /* 0x000fe40000010045 */
[----:B------:R-:W-:Y:S02]  /*4220*/  FMUL.FTZ R72, R19, R70 ;  /* 0x0000004613487220 */ /* 0x000fe40000410000 */
[C---:B------:R-:W-:Y:S02]  /*4230*/  FMUL.FTZ R68, R25.reuse, R66 ;  /* 0x0000004219447220 */ /* 0x040fe40000410000 */
[----:B------:R-:W-:-:S02]  /*4240*/  FMUL.FTZ R69, R25, R67 ;  /* 0x0000004319457220 */ /* 0x000fc40000410000 */
[-C--:B------:R-:W-:Y:S02]  /*4250*/  FMUL.FTZ R73, R19, R71.reuse ;  /* 0x0000004713497220 */ /* 0x080fe40000410000 */
[----:B------:R-:W-:Y:S02]  /*4260*/  FFMA.FTZ R72, R20, R71, R72 ;  /* 0x0000004714487223 */ /* 0x000fe40000010048 */
[C---:B------:R-:W-:Y:S02]  /*4270*/  FFMA.FTZ R68, R26.reuse, R67, -R68 ;  /* 0x000000431a447223 */ /* 0x040fe40000010844 */
[C---:B----4-:R-:W-:Y:S02]  /*4280*/  FMUL.FTZ R115, R77.reuse, R56 ;  /* 0x000000384d737220 */ /* 0x050fe40000410000 */
[----:B------:R-:W-:Y:S02]  /*4290*/  FFMA.FTZ R69, R26, R66, R69 ;  /* 0x000000421a457223 */ /* 0x000fe40000010045 */
[----:B------:R-:W-:-:S02]  /*42a0*/  FMUL.FTZ R116, R77, R57 ;  /* 0x000000394d747220 */ /* 0x000fc40000410000 */
[----:B------:R-:W-:Y:S02]  /*42b0*/  FFMA.FTZ R73, R20, R70, -R73 ;  /* 0x0000004614497223 */ /* 0x000fe40000010849 */
[----:B------:R-:W-:Y:S02]  /*42c0*/  FMUL.FTZ R57, R17, R72 ;  /* 0x0000004811397220 */ /* 0x000fe40000410000 */
[----:B------:R-:W-:Y:S02]  /*42d0*/  FADD.FTZ R68, R115, R68 ;  /* 0x0000004473447221 */ /* 0x000fe40000010000 */
[----:B------:R-:W-:Y:S02]  /*42e0*/  FADD.FTZ R69, R116, R69 ;  /* 0x0000004574457221 */ /* 0x000fe40000010000 */
[-C--:B------:R-:W-:Y:S02]  /*42f0*/  FMUL.FTZ R67, R17, R73.reuse ;  /* 0x0000004911437220 */ /* 0x080fe40000410000 */
[----:B------:R-:W-:-:S02]  /*4300*/  FFMA.FTZ R73, R18, R73, -R57 ;  /* 0x0000004912497223 */ /* 0x000fc40000010839 */
[C---:B------:R-:W-:Y:S02]  /*4310*/  FMUL.FTZ R56, R23.reuse, R68 ;  /* 0x0000004417387220 */ /* 0x040fe40000410000 */
[----:B------:R-:W-:Y:S02]  /*4320*/  FMUL.FTZ R57, R23, R69 ;  /* 0x0000004517397220 */ /* 0x000fe40000410000 */
[----:B------:R-:W-:Y:S02]  /*4330*/  FMUL.FTZ R103, R63, R151 ;  /* 0x000000973f677220 */ /* 0x000fe40000410000 */
[----:B------:R-:W-:Y:S02]  /*4340*/  FFMA.FTZ R72, R18, R72, R67 ;  /* 0x0000004812487223 */ /* 0x000fe40000010043 */
[----:B------:R-:W-:Y:S02]  /*4350*/  FMUL.FTZ R63, R15, R73 ;  /* 0x000000490f3f7220 */ /* 0x000fe40000410000 */
[----:B------:R-:W-:-:S02]  /*4360*/  FMUL.FTZ R99, R165, R59 ;  /* 0x0000003ba5637220 */ /* 0x000fc40000410000 */
[C---:B------:R-:W-:Y:S02]  /*4370*/  FFMA.FTZ R66, R24.reuse, R69, R56 ;  /* 0x0000004518427223 */ /* 0x040fe40000010038 */
[----:B------:R-:W-:Y:S02]  /*4380*/  FMUL.FTZ R114, R165, R58 ;  /* 0x0000003aa5727220 */ /* 0x000fe40000410000 */
[----:B------:R-:W-:Y:S02]  /*4390*/  FFMA.FTZ R67, R24, R68, -R57 ;  /* 0x0000004418437223 */ /* 0x000fe40000010839 */
[----:B------:R-:W-:Y:S01]  /*43a0*/  FMUL.FTZ R61, R61, R151 ;  /* 0x000000973d3d7220 */ /* 0x000fe20000410000 */
[----:B------:R-:W0:Y:S01]  /*43b0*/  LDS.128 R56, [R88.X16+0x30] ;  /* 0x0000300058387984 */ /* 0x000e22000000cc00 */
[----:B------:R-:W-:Y:S02]  /*43c0*/  FFMA.FTZ R63, R16, R72, R63 ;  /* 0x00000048103f7223 */ /* 0x000fe4000001003f */
[----:B------:R-:W-:-:S02]  /*43d0*/  FADD.FTZ R66, R99, R66 ;  /* 0x0000004263427221 */ /* 0x000fc40000010000 */
[----:B------:R-:W-:Y:S02]  /*43e0*/  FMUL.FTZ R72, R15, R72 ;  /* 0x000000480f487220 */ /* 0x000fe40000410000 */
[----:B------:R-:W-:Y:S02]  /*43f0*/  FMUL.RZ R71, R61, 0.15915493667125701904 ;  /* 0x3e22f9833d477820 */ /* 0x000fe4000040c000 */
[----:B------:R-:W-:Y:S02]  /*4400*/  FADD.FTZ R67, R114, R67 ;  /* 0x0000004372437221 */ /* 0x000fe40000010000 */
[----:B------:R-:W-:Y:S02]  /*4410*/  FMUL.FTZ R61, R21, R66 ;  /* 0x00000042153d7220 */ /* 0x000fe40000410000 */
[----:B------:R-:W-:Y:S02]  /*4420*/  FFMA.FTZ R72, R16, R73, -R72 ;  /* 0x0000004910487223 */ /* 0x000fe40000010848 */
[----:B------:R-:W-:-:S02]  /*4430*/  FMUL.FTZ R69, R13, R63 ;  /* 0x0000003f0d457220 */ /* 0x000fc40000410000 */
[-C--:B------:R-:W-:Y:S02]  /*4440*/  FFMA.FTZ R61, R22, R67.reuse, -R61 ;  /* 0x00000043163d7223 */ /* 0x080fe4000001083d */
[----:B------:R-:W-:Y:S02]  /*4450*/  FFMA.FTZ R69, R14, R72, -R69 ;  /* 0x000000480e457223 */ /* 0x000fe40000010845 */
[----:B------:R-:W-:Y:S02]  /*4460*/  FMUL.FTZ R67, R21, R67 ;  /* 0x0000004315437220 */ /* 0x000fe40000410000 */
[----:B-1----:R-:W-:Y:S02]  /*4470*/  FMUL.FTZ R100, R164, R52 ;  /* 0x00000034a4647220 */ /* 0x002fe40000410000 */
[----:B------:R-:W-:Y:S02]  /*4480*/  FMUL.FTZ R72, R13, R72 ;  /* 0x000000480d487220 */ /* 0x000fe40000410000 */
[----:B------:R-:W-:-:S02]  /*4490*/  FFMA.FTZ R52, R22, R66, R67 ;  /* 0x0000004216347223 */ /* 0x000fc40000010043 */
[----:B------:R-:W-:Y:S02]  /*44a0*/  FMUL.FTZ R101, R164, R53 ;  /* 0x00000035a4657220 */ /* 0x000fe40000410000 */
[----:B------:R-:W-:Y:S02]  /*44b0*/  FADD.FTZ R61, R100, R61 ;  /* 0x0000003d643d7221 */ /* 0x000fe40000010000 */
[----:B------:R-:W-:Y:S02]  /*44c0*/  FFMA.FTZ R72, R14, R63, R72 ;  /* 0x0000003f0e487223 */ /* 0x000fe40000010048 */
[----:B------:R-:W-:Y:S02]  /*44d0*/  FMUL.FTZ R102, R163, R54 ;  /* 0x00000036a3667220 */ /* 0x000fe40000410000 */
[----:B------:R-:W-:Y:S02]  /*44e0*/  FADD.FTZ R52, R101, R52 ;  /* 0x0000003465347221 */ /* 0x000fe40000010000 */
[----:B------:R-:W-:-:S02]  /*44f0*/  FMUL.FTZ R53, R19, R61 ;  /* 0x0000003d13357220 */ /* 0x000fc40000410000 */
[----:B------:R-:W-:Y:S02]  /*4500*/  FMUL.FTZ R54, R11, R72 ;  /* 0x000000480b367220 */ /* 0x000fe40000410000 */
[----:B------:R-:W-:Y:S02]  /*4510*/  FMUL.FTZ R105, R163, R55 ;  /* 0x00000037a3697220 */ /* 0x000fe40000410000 */
[-C--:B------:R-:W-:Y:S02]  /*4520*/  FFMA.FTZ R68, R20, R52.reuse, R53 ;  /* 0x0000003414447223 */ /* 0x080fe40000010035 */
[----:B------:R-:W-:Y:S02]  /*4530*/  FMUL.FTZ R63, R19, R52 ;  /* 0x00000034133f7220 */ /* 0x000fe40000410000 */
[----:B------:R-:W-:Y:S02]  /*4540*/  FFMA.FTZ R70, R12, R69, -R54 ;  /* 0x000000450c467223 */ /* 0x000fe40000010836 */
[----:B------:R-:W1:Y:S01]  /*4550*/  LDS.128 R52, [R83.X16+0x40] ;  /* 0x0000400053347984 */ /* 0x000e62000000cc00 */
[----:B------:R-:W-:-:S02]  /*4560*/  FFMA.FTZ R63, R20, R61, -R63 ;  /* 0x0000003d143f7223 */ /* 0x000fc4000001083f */
[----:B------:R-:W-:Y:S02]  /*4570*/  FMUL.FTZ R9, R74, R9 ;  /* 0x000000094a097220 */ /* 0x000fe40000410000 */
[----:B------:R-:W-:Y:S01]  /*4580*/  FMUL.FTZ R69, R11, R69 ;  /* 0x000000450b457220 */ /* 0x000fe20000410000 */
[----:B------:R-:W-:Y:S01]  /*4590*/  MUFU.COS R104, R71 ;  /* 0x0000004700687308 */ /* 0x000fe20000000000 */
[----:B------:R-:W-:Y:S02]  /*45a0*/  FADD.FTZ R63, R102, R63 ;  /* 0x0000003f663f7221 */ /* 0x000fe40000010000 */
[----:B------:R-:W-:Y:S02]  /*45b0*/  FADD.FTZ R68, R105, R68 ;  /* 0x0000004469447221 */ /* 0x000fe40000010000 */
[----:B------:R-:W-:-:S03]  /*45c0*/  FFMA.FTZ R69, R12, R72, R69 ;  /* 0x000000480c457223 */ /* 0x000fc60000010045 */
[----:B------:R2:W-:Y:S01]  /*45d0*/  MUFU.SIN R66, R71 ;  /* 0x0000004700427308 */ /* 0x0005e20000000400 */
[C---:B------:R-:W-:Y:S02]  /*45e0*/  FMUL.FTZ R67, R17.reuse, R63 ;  /* 0x0000003f11437220 */ /* 0x040fe40000410000 */
[----:B------:R-:W-:Y:S02]  /*45f0*/  FMUL.FTZ R61, R17, R68 ;  /* 0x00000044113d7220 */ /* 0x000fe40000410000 */
[----:B--2---:R-:W-:-:S03]  /*4600*/  FMUL.FTZ R71, R9, R70 ;  /* 0x0000004609477220 */ /* 0x004fc60000410000 */
[----:B------:R-:W2:Y:S01]  /*4610*/  MUFU.EX2 R103, R103 ;  /* 0x0000006700677308 */ /* 0x000ea20000000800 */
[----:B------:R-:W-:Y:S02]  /*4620*/  FFMA.FTZ R68, R18, R68, R67 ;  /* 0x0000004412447223 */ /* 0x000fe40000010043 */
[-C--:B------:R-:W-:Y:S02]  /*4630*/  FFMA.FTZ R71, R10, R69.reuse, R71 ;  /* 0x000000450a477223 */ /* 0x080fe40000010047 */
[----:B------:R-:W-:Y:S02]  /*4640*/  FMUL.FTZ R69, R9, R69 ;  /* 0x0000004509457220 */ /* 0x000fe40000410000 */
[----:B0-----:R-:W-:Y:S02]  /*4650*/  FMUL.FTZ R107, R162, R57 ;  /* 0x00000039a26b7220 */ /* 0x001fe40000410000 */
[----:B------:R-:W-:Y:S02]  /*4660*/  FFMA.FTZ R61, R18, R63, -R61 ;  /* 0x0000003f123d7223 */ /* 0x000fe4000001083d */
[----:B------:R-:W-:-:S02]  /*4670*/  FMUL.FTZ R106, R162, R56 ;  /* 0x00000038a26a7220 */ /* 0x000fc40000410000 */
[----:B------:R-:W-:Y:S02]  /*4680*/  FFMA.FTZ R69, R10, R70, -R69 ;  /* 0x000000460a457223 */ /* 0x000fe40000010845 */
[----:B------:R-:W-:Y:S02]  /*4690*/  FMUL.FTZ R56, R7, R71 ;  /* 0x0000004707387220 */ /* 0x000fe40000410000 */
[----:B------:R-:W-:Y:S02]  /*46a0*/  FADD.FTZ R68, R107, R68 ;  /* 0x000000446b447221 */ /* 0x000fe40000010000 */
[----:B------:R-:W-:Y:S02]  /*46b0*/  FADD.FTZ R61, R106, R61 ;  /* 0x0000003d6a3d7221 */ /* 0x000fe40000010000 */
[----:B------:R-:W-:Y:S02]  /*46c0*/  FFMA.FTZ R63, R8, R69, -R56 ;  /* 0x00000045083f7223 */ /* 0x000fe40000010838 */
[----:B------:R-:W-:-:S02]  /*46d0*/  FMUL.FTZ R56, R15, R68 ;  /* 0x000000440f387220 */ /* 0x000fc40000410000 */
[----:B------:R-:W-:Y:S02]  /*46e0*/  FMUL.FTZ R57, R15, R61 ;  /* 0x0000003d0f397220 */ /* 0x000fe40000410000 */
[----:B------:R-:W-:Y:S02]  /*46f0*/  FMUL.FTZ R69, R7, R69 ;  /* 0x0000004507457220 */ /* 0x000fe40000410000 */
[C---:B------:R-:W-:Y:S02]  /*4700*/  FMUL.FTZ R108, R161.reuse, R58 ;  /* 0x0000003aa16c7220 */ /* 0x040fe40000410000 */
[C---:B------:R-:W-:Y:S02]  /*4710*/  FFMA.FTZ R61, R16.reuse, R61, -R56 ;  /* 0x0000003d103d7223 */ /* 0x040fe40000010838 */
[----:B------:R-:W-:Y:S02]  /*4720*/  FMUL.FTZ R109, R161, R59 ;  /* 0x0000003ba16d7220 */ /* 0x000fe40000410000 */
[----:B------:R-:W-:-:S02]  /*4730*/  FFMA.FTZ R58, R16, R68, R57 ;  /* 0x00000044103a7223 */ /* 0x000fc40000010039 */
[----:B------:R-:W-:Y:S02]  /*4740*/  FFMA.FTZ R59, R8, R71, R69 ;  /* 0x00000047083b7223 */ /* 0x000fe40000010045 */
[----:B------:R-:W-:Y:S01]  /*4750*/  FADD.FTZ R61, R108, R61 ;  /* 0x0000003d6c3d7221 */ /* 0x000fe20000010000 */
[----:B------:R0:W3:Y:S01]  /*4760*/  MUFU.SIN R75, R76 ;  /* 0x0000004c004b7308 */ /* 0x0000e20000000400 */
[----:B--2---:R-:W-:Y:S01]  /*4770*/  FMUL.FTZ R104, R103, R104 ;  /* 0x0000006867687220 */ /* 0x004fe20000410000 */
[----:B------:R-:W2:Y:S01]  /*4780*/  LDS.128 R68, [R82.X16+0x50] ;  /* 0x0000500052447984 */ /* 0x000ea2000000cc00 */
[----:B------:R-:W-:Y:S02]  /*4790*/  FADD.FTZ R58, R109, R58 ;  /* 0x0000003a6d3a7221 */ /* 0x000fe40000010000 */
[----:B------:R-:W-:Y:S02]  /*47a0*/  FMUL.FTZ R103, R103, R66 ;  /* 0x0000004267677220 */ /* 0x000fe40000410000 */
[----:B------:R-:W-:-:S02]  /*47b0*/  FMUL.FTZ R66, R5, R59 ;  /* 0x0000003b05427220 */ /* 0x000fc40000410000 */
[C---:B------:R-:W-:Y:S01]  /*47c0*/  FMUL.FTZ R57, R13.reuse, R61 ;  /* 0x0000003d0d397220 */ /* 0x040fe20000410000 */
[----:B0-----:R-:W-:Y:S01]  /*47d0*/  LDS.128 R76, [R80.X16+0x70] ;  /* 0x00007000504c7984 */ /* 0x001fe2000000cc00 */
[-C--:B------:R-:W-:Y:S02]  /*47e0*/  FMUL.FTZ R56, R13, R58.reuse ;  /* 0x0000003a0d387220 */ /* 0x080fe40000410000 */
[-C--:B------:R-:W-:Y:S02]  /*47f0*/  FMUL.FTZ R67, R5, R63.reuse ;  /* 0x0000003f05437220 */ /* 0x080fe40000410000 */
[----:B------:R-:W-:Y:S02]  /*4800*/  FFMA.FTZ R66, R6, R63, -R66 ;  /* 0x0000003f06427223 */ /* 0x000fe40000010842 */
[----:B------:R-:W-:Y:S02]  /*4810*/  FFMA.FTZ R57, R14, R58, R57 ;  /* 0x0000003a0e397223 */ /* 0x000fe40000010039 */
[----:B-1----:R-:W-:-:S02]  /*4820*/  FMUL.FTZ R110, R160, R53 ;  /* 0x00000035a06e7220 */ /* 0x002fc40000410000 */
[----:B------:R-:W-:Y:S02]  /*4830*/  FFMA.FTZ R56, R14, R61, -R56 ;  /* 0x0000003d0e387223 */ /* 0x000fe40000010838 */
[----:B------:R-:W-:Y:S02]  /*4840*/  FMUL.FTZ R111, R160, R52 ;  /* 0x00000034a06f7220 */ /* 0x000fe40000410000 */
[----:B------:R-:W-:Y:S02]  /*4850*/  FFMA.FTZ R67, R6, R59, R67 ;  /* 0x0000003b06437223 */ /* 0x000fe40000010043 */
[----:B------:R-:W-:Y:S02]  /*4860*/  FMUL.FTZ R53, R3, R66 ;  /* 0x0000004203357220 */ /* 0x000fe40000410000 */
[----:B------:R-:W-:Y:S02]  /*4870*/  FADD.FTZ R52, R110, R57 ;  /* 0x000000396e347221 */ /* 0x000fe40000010000 */
[----:B------:R-:W-:-:S02]  /*4880*/  FADD.FTZ R56, R111, R56 ;  /* 0x000000386f387221 */ /* 0x000fc40000010000 */
[-C--:B------:R-:W-:Y:S02]  /*4890*/  FFMA.FTZ R57, R4, R67.reuse, R53 ;  /* 0x0000004304397223 */ /* 0x080fe40000010035 */
[C---:B------:R-:W-:Y:S02]  /*48a0*/  FMUL.FTZ R53, R11.reuse, R52 ;  /* 0x000000340b357220 */ /* 0x040fe40000410000 */
[----:B------:R-:W-:Y:S02]  /*48b0*/  FMUL.FTZ R63, R11, R56 ;  /* 0x000000380b3f7220 */ /* 0x000fe40000410000 */
[----:B------:R-:W-:Y:S02]  /*48c0*/  FMUL.FTZ R59, R3, R67 ;  /* 0x00000043033b7220 */ /* 0x000fe40000410000 */
[----:B------:R-:W-:Y:S02]  /*48d0*/  FMUL.FTZ R112, R159, R54 ;  /* 0x000000369f707220 */ /* 0x000fe40000410000 */
[----:B------:R-:W-:-:S02]  /*48e0*/  FFMA.FTZ R61, R12, R56, -R53 ;  /* 0x000000380c3d7223 */ /* 0x000fc40000010835 */
[----:B------:R-:W-:Y:S02]  /*48f0*/  FMUL.FTZ R113, R159, R55 ;  /* 0x000000379f717220 */ /* 0x000fe40000410000 */
[----:B------:R-:W-:Y:S02]  /*4900*/  FFMA.FTZ R56, R12, R52, R63 ;  /* 0x000000340c387223 */ /* 0x000fe4000001003f */
[----:B---3--:R-:W-:Y:S01]  /*4910*/  FMUL.FTZ R0, R0, R75 ;  /* 0x0000004b00007220 */ /* 0x008fe20000410000 */
[----:B------:R0:W3:Y:S01]  /*4920*/  LDG.E.128 R52, [R64.64+0x800] ;  /* 0x0008001240347981 */ /* 0x0000e2000c1e1d00 */
[----:B------:R-:W-:Y:S02]  /*4930*/  FFMA.FTZ R59, R4, R66, -R59 ;  /* 0x00000042043b7223 */ /* 0x000fe4000001083b */
[----:B------:R-:W-:Y:S01]  /*4940*/  FADD.FTZ R61, R112, R61 ;  /* 0x0000003d703d7221 */ /* 0x000fe20000010000 */
[----:B------:R-:W1:Y:S01]  /*4950*/  LDS.128 R72, [R81.X16+0x60] ;  /* 0x0000600051487984 */ /* 0x000e62000000cc00 */
[----:B------:R-:W-:-:S02]  /*4960*/  FADD.FTZ R56, R113, R56 ;  /* 0x0000003871387221 */ /* 0x000fc40000010000 */
[C---:B------:R-:W-:Y:S01]  /*4970*/  FMUL.FTZ R84, R0.reuse, R57 ;  /* 0x0000003900547220 */ /* 0x040fe20000410000 */
[----:B------:R4:W-:Y:S01]  /*4980*/  STS.128 [R60.X16+0x2100], R44 ;  /* 0x0021002c3c007388 */ /* 0x0009e2000000cc00 */
[----:B------:R-:W-:Y:S02]  /*4990*/  FMUL.FTZ R86, R0, R59 ;  /* 0x0000003b00567220 */ /* 0x000fe40000410000 */
[C---:B------:R-:W-:Y:S01]  /*49a0*/  FMUL.FTZ R63, R9.reuse, R61 ;  /* 0x0000003d093f7220 */ /* 0x040fe20000410000 */
[----:B-----5:R5:W-:Y:S01]  /*49b0*/  STS.128 [R62.X16+0x2300], R48 ;  /* 0x002300303e007388 */ /* 0x020be2000000cc00 */
[----:B------:R-:W-:Y:S02]  /*49c0*/  FMUL.FTZ R87, R9, R56 ;  /* 0x0000003809577220 */ /* 0x000fe40000410000 */
[C---:B------:R-:W-:Y:S02]  /*49d0*/  FFMA.FTZ R84, R2.reuse, R59, -R84 ;  /* 0x0000003b02547223 */ /* 0x040fe40000010854 */
[----:B------:R-:W-:-:S02]  /*49e0*/  FFMA.FTZ R86, R2, R57, R86 ;  /* 0x0000003902567223 */ /* 0x000fc40000010056 */
[C---:B------:R-:W-:Y:S02]  /*49f0*/  FFMA.FTZ R120, R10.reuse, R56, R63 ;  /* 0x000000380a787223 */ /* 0x040fe4000001003f */
[----:B------:R-:W-:Y:S01]  /*4a00*/  FFMA.FTZ R87, R10, R61, -R87 ;  /* 0x0000003d0a577223 */ /* 0x000fe20000010857 */
[----:B------:R0:W3:Y:S04]  /*4a10*/  LDG.E.128 R56, [R64.64+0xa00] ;  /* 0x000a001240387981 */ /* 0x0000e8000c1e1d00 */
[----:B----4-:R0:W4:Y:S04]  /*4a20*/  LDG.E.128 R44, [R64.64+0x400] ;  /* 0x00040012402c7981 */ /* 0x010128000c1e1d00 */
[----:B-----5:R0:W5:Y:S04]  /*4a30*/  LDG.E.128 R48, [R64.64+0x600] ;  /* 0x0006001240307981 */ /* 0x020168000c1e1d00 */
[----:B------:R0:W3:Y:S04]  /*4a40*/  LDG.E.128 R60, [R64.64+0xc00] ;  /* 0x000c0012403c7981 */ /* 0x0000e8000c1e1d00 */
[----:B0-----:R-:W3:Y:S01]  /*4a50*/  LDG.E.128 R64, [R64.64+0xe00] ;  /* 0x000e001240407981 */ /* 0x001ee2000c1e1d00 */
[----:B--2---:R-:W-:-:S02]  /*4a60*/  FMUL.FTZ R118, R158, R68 ;  /* 0x000000449e767220 */ /* 0x004fc40000410000 */
        /* <DEDUP_REMOVED lines=14> */
[----:B-1----:R-:W-:Y:S02]  /*4b50*/  FMUL.FTZ R122, R156, R72 ;  /* 0x000000489c7a7220 */ /* 0x002fe40000410000 */
        /* <DEDUP_REMOVED lines=22> */
[C---:B------:R-:W-:Y:S02]  /*4cc0*/  FFMA.FTZ R70, R104.reuse, R70, R71 ;  /* 0x0000004668467223 */ /* 0x040fe40000010047 */
[----:B------:R-:W-:Y:S02]  /*4cd0*/  FMUL.FTZ R127, R153, R79 ;  /* 0x0000004f997f7220 */ /* 0x000fe40000410000 */
[----:B------:R-:W-:Y:S02]  /*4ce0*/  FMUL.FTZ R73, R103, R84 ;  /* 0x0000005467497220 */ /* 0x000fe40000410000 */
[----:B------:R-:W-:Y:S02]  /*4cf0*/  FFMA.FTZ R69, R104, R69, -R68 ;  /* 0x0000004568457223 */ /* 0x000fe40000010844 */
[----:B------:R-:W-:-:S02]  /*4d00*/  FMUL.FTZ R128, R153, R78 ;  /* 0x0000004e99807220 */ /* 0x000fc40000410000 */
[----:B------:R-:W-:Y:S02]  /*4d10*/  FADD.FTZ R87, R127, R70 ;  /* 0x000000467f577221 */ /* 0x000fe40000010000 */
[-C--:B------:R-:W-:Y:S02]  /*4d20*/  FMUL.FTZ R71, R103, R86.reuse ;  /* 0x0000005667477220 */ /* 0x080fe40000410000 */
[----:B------:R-:W-:Y:S02]  /*4d30*/  FFMA.FTZ R68, R104, R86, R73 ;  /* 0x0000005668447223 */ /* 0x000fe40000010049 */
[----:B------:R-:W-:Y:S01]  /*4d40*/  FADD.FTZ R86, R128, R69 ;  /* 0x0000004580567221 */ /* 0x000fe20000010000 */
[----:B------:R-:W0:Y:S01]  /*4d50*/  SHFL.UP PT, R73, R87, 0x1, RZ ;  /* 0x0420000057497989 */ /* 0x000e2200000e00ff */
[----:B------:R-:W-:-:S03]  /*4d60*/  FFMA.FTZ R84, R104, R84, -R71 ;  /* 0x0000005468547223 */ /* 0x000fc60000010847 */
[----:B------:R-:W1:Y:S04]  /*4d70*/  SHFL.UP PT, R72, R86, 0x1, RZ ;  /* 0x0420000056487989 */ /* 0x000e6800000e00ff */
[----:B------:R-:W2:Y:S04]  /*4d80*/  SHFL.UP PT, R70, R84, 0x1, RZ ;  /* 0x0420000054467989 */ /* 0x000ea800000e00ff */
[----:B------:R-:W2:Y:S01]  /*4d90*/  SHFL.UP PT, R69, R68, 0x1, RZ ;  /* 0x0420000044457989 */ /* 0x000ea200000e00ff */
[----:B------:R-:W-:Y:S01]  /*4da0*/  ISETP.GE.AND P0, PT, R95, 0x1, PT ;  /* 0x000000015f00780c */ /* 0x000fe20003f06270 */
[----:B0-----:R-:W-:-:S04]  /*4db0*/  FMUL.FTZ R71, R68, R73 ;  /* 0x0000004944477220 */ /* 0x001fc80000410000 */
[-C--:B-1----:R-:W-:Y:S02]  /*4dc0*/  FFMA.FTZ R71, R84, R72.reuse, -R71 ;  /* 0x0000004854477223 */ /* 0x082fe40000010847 */
[----:B------:R-:W-:-:S06]  /*4dd0*/  FMUL.FTZ R72, R68, R72 ;  /* 0x0000004844487220 */ /* 0x000fcc0000410000 */
[----:B------:R-:W-:Y:S02]  /*4de0*/  @P0 FADD.FTZ R86, R86, R71 ;  /* 0x0000004756560221 */ /* 0x000fe40000010000 */
[----:B------:R-:W-:Y:S02]  /*4df0*/  FFMA.FTZ R73, R84, R73, R72 ;  /* 0x0000004954497223 */ /* 0x000fe40000010048 */
[CC--:B--2---:R-:W-:Y:S02]  /*4e00*/  FMUL.FTZ R72, R68.reuse, R70.reuse ;  /* 0x0000004644487220 */ /* 0x0c4fe40000410000 */
[-C--:B------:R-:W-:Y:S02]  /*4e10*/  FMUL.FTZ R71, R68, R69.reuse ;  /* 0x0000004544477220 */ /* 0x080fe40000410000 */
[C---:B------:R-:W-:Y:S02]  /*4e20*/  FFMA.FTZ R69, R84.reuse, R69, R72 ;  /* 0x0000004554457223 */ /* 0x040fe40000010048 */
[----:B------:R-:W-:-:S02]  /*4e30*/  @P0 FFMA.FTZ R84, R84, R70, -R71 ;  /* 0x0000004654540223 */ /* 0x000fc40000010847 */
[----:B------:R-:W-:Y:S01]  /*4e40*/  @P0 FADD.FTZ R87, R87, R73 ;  /* 0x0000004957570221 */ /* 0x000fe20000010000 */
[----:B------:R-:W0:Y:S04]  /*4e50*/  SHFL.UP PT, R71, R86, 0x2, RZ ;  /* 0x0440000056477989 */ /* 0x000e2800000e00ff */
[----:B------:R-:W1:Y:S01]  /*4e60*/  SHFL.UP PT, R70, R87, 0x2, RZ ;  /* 0x0440000057467989 */ /* 0x000e6200000e00ff */
[----:B------:R-:W-:-:S03]  /*4e70*/  FSEL R69, R68, R69, !P0 ;  /* 0x0000004544457208 */ /* 0x000fc60004000000 */
[----:B------:R-:W2:Y:S04]  /*4e80*/  SHFL.UP PT, R72, R84, 0x2, RZ ;  /* 0x0440000054487989 */ /* 0x000ea800000e00ff */
[----:B------:R-:W2:Y:S01]  /*4e90*/  SHFL.UP PT, R68, R69, 0x2, RZ ;  /* 0x0440000045447989 */ /* 0x000ea200000e00ff */
[----:B------:R-:W-:Y:S01]  /*4ea0*/  ISETP.GE.AND P0, PT, R95, 0x2, PT ;  /* 0x000000025f00780c */ /* 0x000fe20003f06270 */
[----:B0-----:R-:W-:-:S04]  /*4eb0*/  FMUL.FTZ R73, R69, R71 ;  /* 0x0000004745497220 */ /* 0x001fc80000410000 */
[-C--:B-1----:R-:W-:Y:S02]  /*4ec0*/  FFMA.FTZ R73, R84, R70.reuse, R73 ;  /* 0x0000004654497223 */ /* 0x082fe40000010049 */
[----:B------:R-:W-:-:S06]  /*4ed0*/  FMUL.FTZ R70, R69, R70 ;  /* 0x0000004645467220 */ /* 0x000fcc0000410000 */
[----:B------:R-:W-:Y:S02]  /*4ee0*/  @P0 FADD.FTZ R87, R87, R73 ;  /* 0x0000004957570221 */ /* 0x000fe40000010000 */
[----:B------:R-:W-:Y:S02]  /*4ef0*/  FFMA.FTZ R70, R84, R71, -R70 ;  /* 0x0000004754467223 */ /* 0x000fe40000010846 */
[C---:B--2---:R-:W-:Y:S01]  /*4f00*/  FMUL.FTZ R71, R69.reuse, R72 ;  /* 0x0000004845477220 */ /* 0x044fe20000410000 */
[----:B------:R-:W0:Y:S01]  /*4f10*/  SHFL.UP PT, R73, R87, 0x4, RZ ;  /* 0x0480000057497989 */ /* 0x000e2200000e00ff */
[----:B------:R-:W-:Y:S02]  /*4f20*/  @P0 FADD.FTZ R86, R86, R70 ;  /* 0x0000004656560221 */ /* 0x000fe40000010000 */
[-C--:B------:R-:W-:Y:S02]  /*4f30*/  FFMA.FTZ R74, R84, R68.reuse, R71 ;  /* 0x00000044544a7223 */ /* 0x080fe40000010047 */
[----:B------:R-:W-:-:S04]  /*4f40*/  FMUL.FTZ R71, R69, R68 ;  /* 0x0000004445477220 */ /* 0x000fc80000410000 */
[----:B------:R-:W-:Y:S02]  /*4f50*/  @P0 FFMA.FTZ R84, R84, R72, -R71 ;  /* 0x0000004854540223 */ /* 0x000fe40000010847 */
[----:B------:R-:W1:Y:S01]  /*4f60*/  SHFL.UP PT, R72, R86, 0x4, RZ ;  /* 0x0480000056487989 */ /* 0x000e6200000e00ff */
[----:B------:R-:W-:-:S03]  /*4f70*/  FSEL R69, R69, R74, !P0 ;  /* 0x0000004a45457208 */ /* 0x000fc60004000000 */
[----:B------:R-:W2:Y:S04]  /*4f80*/  SHFL.UP PT, R70, R84, 0x4, RZ ;  /* 0x0480000054467989 */ /* 0x000ea800000e00ff */
[----:B------:R-:W2:Y:S01]  /*4f90*/  SHFL.UP PT, R68, R69, 0x4, RZ ;  /* 0x0480000045447989 */ /* 0x000ea200000e00ff */
[----:B------:R-:W-:Y:S01]  /*4fa0*/  ISETP.GE.AND P0, PT, R95, 0x4, PT ;  /* 0x000000045f00780c */ /* 0x000fe20003f06270 */
[----:B0-----:R-:W-:-:S04]  /*4fb0*/  FMUL.FTZ R71, R69, R73 ;  /* 0x0000004945477220 */ /* 0x001fc80000410000 */
[-C--:B-1----:R-:W-:Y:S02]  /*4fc0*/  FFMA.FTZ R71, R84, R72.reuse, -R71 ;  /* 0x0000004854477223 */ /* 0x082fe40000010847 */
[----:B------:R-:W-:-:S06]  /*4fd0*/  FMUL.FTZ R72, R69, R72 ;  /* 0x0000004845487220 */ /* 0x000fcc0000410000 */
[----:B------:R-:W-:Y:S02]  /*4fe0*/  @P0 FADD.FTZ R86, R86, R71 ;  /* 0x0000004756560221 */ /* 0x000fe40000010000 */
[C---:B------:R-:W-:Y:S02]  /*4ff0*/  FFMA.FTZ R73, R84.reuse, R73, R72 ;  /* 0x0000004954497223 */ /* 0x040fe40000010048 */
[C---:B--2---:R-:W-:Y:S02]  /*5000*/  FMUL.FTZ R72, R69.reuse, R70 ;  /* 0x0000004645487220 */ /* 0x044fe40000410000 */
        /* <DEDUP_REMOVED lines=12> */
[----:B------:R-:W-:-:S04]  /*50d0*/  FMUL.FTZ R71, R68, R71 ;  /* 0x0000004744477220 */ /* 0x000fc80000410000 */
[----:B------:R-:W-:Y:S02]  /*50e0*/  FFMA.FTZ R71, R84, R70, -R71 ;  /* 0x0000004654477223 */ /* 0x000fe40000010847 */
[----:B--2---:R-:W-:Y:S02]  /*50f0*/  FMUL.FTZ R70, R68, R72 ;  /* 0x0000004844467220 */ /* 0x004fe40000410000 */
[----:B------:R-:W-:Y:S02]  /*5100*/  @P0 FADD.FTZ R86, R86, R71 ;  /* 0x0000004756560221 */ /* 0x000fe40000010000 */
[-C--:B------:R-:W-:Y:S02]  /*5110*/  FFMA.FTZ R71, R84, R69.reuse, R70 ;  /* 0x0000004554477223 */ /* 0x080fe40000010046 */
[----:B------:R-:W-:Y:S02]  /*5120*/  FMUL.FTZ R69, R68, R69 ;  /* 0x0000004544457220 */ /* 0x000fe40000410000 */
[----:B------:R-:W-:-:S02]  /*5130*/  @P0 FADD.FTZ R87, R87, R73 ;  /* 0x0000004957570221 */ /* 0x000fc40000010000 */
[----:B------:R-:W-:Y:S01]  /*5140*/  @P0 FFMA.FTZ R84, R84, R72, -R69 ;  /* 0x0000004854540223 */ /* 0x000fe20000010845 */
[----:B----4-:R-:W-:Y:S04]  /*5150*/  STS.128 [R85.X16+0x2500], R44 ;  /* 0x0025002c55007388 */ /* 0x010fe8000000cc00 */
[----:B-----5:R-:W-:Y:S04]  /*5160*/  STS.128 [R131.X16+0x2700], R48 ;  /* 0x0027003083007388 */ /* 0x020fe8000000cc00 */
[----:B---3--:R-:W-:Y:S04]  /*5170*/  STS.128 [R132.X16+0x2900], R52 ;  /* 0x0029003484007388 */ /* 0x008fe8000000cc00 */
[----:B------:R-:W-:Y:S04]  /*5180*/  STS.128 [R133.X16+0x2b00], R56 ;  /* 0x002b003885007388 */ /* 0x000fe8000000cc00 */
[----:B------:R0:W-:Y:S01]  /*5190*/  STS.128 [R134.X16+0x2d00], R60 ;  /* 0x002d003c86007388 */ /* 0x0001e2000000cc00 */
[----:B------:R-:W-:-:S03]  /*51a0*/  FSEL R68, R68, R71, !P0 ;  /* 0x0000004744447208 */ /* 0x000fc60004000000 */
[----:B------:R-:W1:Y:S04]  /*51b0*/  SHFL.UP PT, R75, R86, 0x10, RZ ;  /* 0x06000000564b7989 */ /* 0x000e6800000e00ff */
[----:B------:R-:W2:Y:S04]  /*51c0*/  SHFL.UP PT, R69, R84, 0x10, RZ ;  /* 0x0600000054457989 */ /* 0x000ea800000e00ff */
[----:B0-----:R-:W0:Y:S04]  /*51d0*/  S2R R134, SR_TID.X ;  /* 0x0000000000867919 */ /* 0x001e280000002100 */
[----:B------:R-:W3:Y:S04]  /*51e0*/  SHFL.UP PT, R73, R87, 0x10, RZ ;  /* 0x0600000057497989 */ /* 0x000ee800000e00ff */
[----:B------:R-:W4:Y:S01]  /*51f0*/  SHFL.UP PT, R71, R68, 0x10, RZ ;  /* 0x0600000044477989 */ /* 0x000f2200000e00ff */
[----:B------:R-:W-:-:S02]  /*5200*/  ISETP.NE.AND P2, PT, R95, 0x1f, PT ;  /* 0x0000001f5f00780c */ /* 0x000fc40003f45270 */
[----:B------:R-:W-:Y:S01]  /*5210*/  ISETP.GE.AND P1, PT, R95, 0x10, PT ;  /* 0x000000105f00780c */ /* 0x000fe20003f26270 */
[C---:B-1----:R-:W-:Y:S01]  /*5220*/  FMUL.FTZ R74, R68.reuse, R75 ;  /* 0x0000004b444a7220 */ /* 0x042fe20000410000 */
[----:B------:R-:W-:Y:S01]  /*5230*/  HFMA2.MMA R45, -RZ, RZ, 0, 0 ;  /* 0x00000000ff2d7435 */ /* 0x000fe200000001ff */
[----:B--2---:R-:W-:Y:S01]  /*5240*/  FMUL.FTZ R70, R68, R69 ;  /* 0x0000004544467220 */ /* 0x004fe20000410000 */
[----:B0-----:R-:W-:-:S04]  /*5250*/  LOP3.LUT P0, RZ, R134, 0x1f, RZ, 0xc0, !PT ;  /* 0x0000001f86ff7812 */ /* 0x001fc8000780c0ff */
[----:B------:R-:W-:Y:S01]  /*5260*/  ISETP.EQ.OR P0, PT, RZ, UR6, P0 ;  /* 0x00000006ff007c0c */ /* 0x000fe20008702670 */
[-C--:B---3--:R-:W-:Y:S02]  /*5270*/  FMUL.FTZ R72, R68, R73.reuse ;  /* 0x0000004944487220 */ /* 0x088fe40000410000 */
[C---:B------:R-:W-:Y:S01]  /*5280*/  FFMA.FTZ R74, R84.reuse, R73, R74 ;  /* 0x00000049544a7223 */ /* 0x040fe2000001004a */
[----:B------:R-:W-:Y:S01]  /*5290*/  @!P2 SHF.R.U32.HI R131, RZ, 0x1, R134 ;  /* 0x00000001ff83a819 */ /* 0x000fe20000011686 */
[C---:B----4-:R-:W-:Y:S02]  /*52a0*/  FFMA.FTZ R73, R84.reuse, R71, R70 ;  /* 0x0000004754497223 */ /* 0x050fe40000010046 */
[----:B------:R-:W-:Y:S02]  /*52b0*/  FFMA.FTZ R75, R84, R75, -R72 ;  /* 0x0000004b544b7223 */ /* 0x000fe40000010848 */
[----:B------:R-:W-:Y:S01]  /*52c0*/  FMUL.FTZ R71, R68, R71 ;  /* 0x0000004744477220 */ /* 0x000fe20000410000 */
[----:B------:R-:W-:Y:S01]  /*52d0*/  MOV R44, 0x3f800000 ;  /* 0x3f800000002c7802 */ /* 0x000fe20000000f00 */
[----:B------:R-:W-:Y:S01]  /*52e0*/  CS2R R46, SRZ ;  /* 0x00000000002e7805 */ /* 0x000fe2000001ff00 */
[----:B------:R-:W-:Y:S01]  /*52f0*/  MOV R132, UR7 ;  /* 0x0000000700847c02 */ /* 0x000fe20008000f00 */
[----:B------:R-:W-:Y:S01]  /*5300*/  @P1 FFMA.FTZ R84, R84, R69, -R71 ;  /* 0x0000004554541223 */ /* 0x000fe20000010847 */
[----:B------:R-:W-:Y:S01]  /*5310*/  FSEL R85, R68, R73, !P1 ;  /* 0x0000004944557208 */ /* 0x000fe20004800000 */
[----:B------:R-:W-:Y:S01]  /*5320*/  @P1 FADD.FTZ R86, R86, R75 ;  /* 0x0000004b56561221 */ /* 0x000fe20000010000 */
[----:B------:R-:W-:Y:S01]  /*5330*/  @!P2 LOP3.LUT R131, R131, 0x7ffffff0, RZ, 0xc0, !PT ;  /* 0x7ffffff08383a812 */ /* 0x000fe200078ec0ff */
[----:B------:R-:W-:Y:S01]  /*5340*/  @P1 FADD.FTZ R87, R87, R74 ;  /* 0x0000004a57571221 */ /* 0x000fe20000010000 */
        /* <DEDUP_REMOVED lines=53> */
.L_x_1342:
[----:B-1----:R-:W-:Y:S01]  /*56a0*/  ISETP.NE.AND P0, PT, R95, RZ, PT ;  /* 0x000000ff5f00720c */ /* 0x002fe20003f05270 */
[----:B------:R-:W-:-:S04]  /*56b0*/  FMUL.FTZ R80, R131, R47 ;  /* 0x0000002f83507220 */ /* 0x000fc80000410000 */
[----:B------:R-:W-:Y:S02]  /*56c0*/  FFMA.FTZ R81, R89, R46, -R80 ;  /* 0x0000002e59517223 */ /* 0x000fe40000010850 */
[CC--:B------:R-:W-:Y:S02]  /*56d0*/  FMUL.FTZ R80, R131.reuse, R45.reuse ;  /* 0x0000002d83507220 */ /* 0x0c0fe40000410000 */
        /* <DEDUP_REMOVED lines=12> */
.L_x_1343:
[----:B------:R-:W-:Y:S05]  /*57a0*/  BSYNC B0 ;  /* 0x0000000000007941 */ /* 0x000fea0003800000 */
.L_x_1341:
        /* <DEDUP_REMOVED lines=109> */
[----:B------:R-:W-:-:S02]  /*5e80*/  ULDC UR22, c[0x0][0x16c] ;  /* 0x00005b0000167ab9 */ /* 0x000fc40000000800 */
[----:B------:R-:W-:-:S05]  /*5e90*/  ULDC.64 UR24, c[0x0][0x260] ;  /* 0x0000980000187ab9 */ /* 0x000fca0000000a00 */
[----:B------:R-:W1:Y:S01]  /*5ea0*/  S2UR UR17, SR_CTAID.X ;  /* 0x00000000001179c3 */ /* 0x000e620000002500 */
[----:B0-----:R-:W-:Y:S02]  /*5eb0*/  MOV R96, UR16 ;  /* 0x0000001000607c02 */ /* 0x001fe40008000f00 */
[----:B-1----:R-:W-:Y:S01]  /*5ec0*/  MOV R152, UR17 ;  /* 0x0000001100987c02 */ /* 0x002fe20008000f00 */
[----:B------:R-:W-:-:S04]  /*5ed0*/  ULDC UR17, c[0x0][0x174] ;  /* 0x00005d0000117ab9 */ /* 0x000fc80000000800 */
[----:B------:R-:W-:-:S04]  /*5ee0*/  IMAD R0, R152, c[0x0][0x164], R96 ;  /* 0x0000590098007a24 */ /* 0x000fc800078e0260 */
[----:B------:R0:W1:Y:S02]  /*5ef0*/  R2UR UR16, R0 ;  /* 0x00000000001073c2 */ /* 0x00006400000e0000 */
[----:B0-----:R-:W-:-:S05]  /*5f00*/  MOV R0, UR7 ;  /* 0x0000000700007c02 */ /* 0x001fca0008000f00 */
[----:B------:R0:W-:Y:S01]  /*5f10*/  STS.128 [R0.X16+0x4240], R80 ;  /* 0x0042405000007388 */ /* 0x0001e2000000cc00 */
[----:B-1----:R-:W-:-:S04]  /*5f20*/  UIMAD UR16, UR16, UR17, URZ ;  /* 0x00000011101072a4 */ /* 0x002fc8000f8e023f */
        /* <DEDUP_REMOVED lines=10> */
.L_x_1345:
[----:B------:R-:W-:Y:S05]  /*5fd0*/  BSYNC B0 ;  /* 0x0000000000007941 */ /* 0x000fea0003800000 */
.L_x_1344:
        /* <DEDUP_REMOVED lines=54> */
.L_x_1340:
[----:B------:R-:W1:Y:S01]  /*6340*/  S2R R6, SR_TID.X ;  /* 0x0000000000067919 */ /* 0x000e620000002100 */
[----:B------:R-:W-:-:S02]  /*6350*/  USHF.L.U32 UR17, UR6, 0xa, URZ ;  /* 0x0000000a06117899 */ /* 0x000fc4000800063f */
[----:B------:R-:W-:Y:S01]  /*6360*/  ULDC UR7, c[0x0][0x200] ;  /* 0x0000800000077ab9 */ /* 0x000fe20000000800 */
[----:B0-----:R-:W0:Y:S01]  /*6370*/  S2R R2, SR_TID.X ;  /* 0x0000000000027919 */ /* 0x001e220000002100 */
        /* <DEDUP_REMOVED lines=11> */
[----:B-1----:R-:W-:Y:S01]  /*6430*/  SHF.L.U32 R4, R6, 0x2, RZ ;  /* 0x0000000206047819 */ /* 0x002fe200000006ff */
[----:B------:R-:W-:Y:S02]  /*6440*/  UIADD3.X UR15, URZ, UR15, URZ, UP2, !UPT ;  /* 0x0000000f3f0f7290 */ /* 0x000fe400097fe43f */
[----:B------:R-:W-:Y:S01]  /*6450*/  UIADD3.X UR13, URZ, UR13, URZ, UP3, !UPT ;  /* 0x0000000d3f0d7290 */ /* 0x000fe20009ffe43f */
[----:B0-----:R-:W-:Y:S01]  /*6460*/  SHF.L.U32 R5, R2, 0x2, RZ ;  /* 0x0000000202057819 */ /* 0x001fe200000006ff */
        /* <DEDUP_REMOVED lines=12> */
[----:B------:R-:W-:Y:S01]  /*6530*/  STS.128 [R0.X16+0x20], R36 ;  /* 0x0000202400007388 */ /* 0x000fe2000000cc00 */
[----:B------:R-:W-:-:S03]  /*6540*/  IMAD R5, R152, c[0x0][0x204], R5 ;  /* 0x0000810098057a24 */ /* 0x000fc600078e0205 */
[----:B------:R-:W-:Y:S01]  /*6550*/  STS.128 [R0.X16+0x30], R32 ;  /* 0x0000302000007388 */ /* 0x000fe2000000cc00 */
[----:B------:R-:W-:-:S06]  /*6560*/  NOP ;  /* 0x0000000000007918 */ /* 0x000fcc0000000000 */
[----:B------:R-:W0:Y:S01]  /*6570*/  LDS.128 R8, [R7.X16] ;  /* 0x0000000007087984 */ /* 0x000e22000000cc00 */
[----:B------:R-:W-:Y:S02]  /*6580*/  IADD3 R3, R3, R5, RZ ;  /* 0x0000000503037210 */ /* 0x000fe40007ffe0ff */
[----:B------:R-:W-:Y:S01]  /*6590*/  MOV R5, UR7 ;  /* 0x0000000700057c02 */ /* 0x000fe20008000f00 */
[----:B------:R-:W1:Y:S01]  /*65a0*/  LDS.128 R12, [R7.X16+0x200] ;  /* 0x00020000070c7984 */ /* 0x000e62000000cc00 */
[----:B------:R-:W-:Y:S01]  /*65b0*/  ULDC UR7, c[0x0][0x174] ;  /* 0x00005d0000077ab9 */ /* 0x000fe20000000800 */
[C---:B------:R-:W-:Y:S01]  /*65c0*/  IMAD.WIDE.U32 R2, R96.reuse, c[0x0][0x208], R2 ;  /* 0x0000820060027a25 */ /* 0x040fe200078e0002 */
[----:B------:R-:W-:Y:S01]  /*65d0*/  UISETP.GE.AND UP0, UPT, UR6, UR7, UPT ;  /* 0x000000070600728c */ /* 0x000fe2000bf06270 */
[----:B------:R-:W2:Y:S02]  /*65e0*/  LDS.128 R16, [R7.X16+0x400] ;  /* 0x0004000007107984 */ /* 0x000ea4000000cc00 */
[----:B------:R-:W-:Y:S01]  /*65f0*/  IMAD R5, R96, c[0x0][0x20c], R5 ;  /* 0x0000830060057a24 */ /* 0x000fe200078e0205 */
[----:B------:R-:W-:Y:S01]  /*6600*/  LEA R4, P0, R2, c[0x0][0x258], 0x2 ;  /* 0x0000960002047a11 */ /* 0x000fe200078010ff */
[----:B------:R-:W3:Y:S03]  /*6610*/  LDS.128 R20, [R7.X16+0x600] ;  /* 0x0006000007147984 */ /* 0x000ee6000000cc00 */
[----:B------:R-:W-:-:S04]  /*6620*/  IADD3 R3, R3, R5, RZ ;  /* 0x0000000503037210 */ /* 0x000fc80007ffe0ff */
[----:B------:R-:W-:Y:S02]  /*6630*/  LEA.HI.X R5, R2, c[0x0][0x25c], R3, 0x2, P0 ;  /* 0x0000970002057a11 */ /* 0x000fe400000f1403 */
[----:B------:R-:W-:-:S03]  /*6640*/  PLOP3.LUT P0, PT, PT, PT, UP0, 0x80, 0x0 ;  /* 0x000000000000781c */ /* 0x000fc60003f0f008 */
[----:B------:R-:W-:-:S05]  /*6650*/  IMAD.WIDE R2, R6, 0x10, R4 ;  /* 0x0000001006027825 */ /* 0x000fca00078e0204 */
[----:B0-----:R0:W-:Y:S04]  /*6660*/  STG.E.128 [R2.64], R8 ;  /* 0x0000000802007986 */ /* 0x0011e8000c101d12 */
[----:B-1----:R0:W-:Y:S04]  /*6670*/  STG.E.128 [R2.64+0x200], R12 ;  /* 0x0002000c02007986 */ /* 0x0021e8000c101d12 */
[----:B--2---:R0:W-:Y:S04]  /*6680*/  STG.E.128 [R2.64+0x400], R16 ;  /* 0x0004001002007986 */ /* 0x0041e8000c101d12 */
[----:B---3--:R0:W-:Y:S01]  /*6690*/  STG.E.128 [R2.64+0x600], R20 ;  /* 0x0006001402007986 */ /* 0x0081e2000c101d12 */
[----:B------:R-:W-:Y:S01]  /*66a0*/  @P0 CALL.REL.NOINC `(.L_x_1347) ;  /* 0x0000001000000944 */ /* 0x000fe20003c00000 */
[----:B------:R-:W-:Y:S05]  /*66b0*/  BRA `(.L_x_1348) ;  /* 0xffffa1d000007947 */ /* 0x000fea000383ffff */
.L_x_1347:
[----:B------:R-:W-:Y:S05]  /*66c0*/  EXIT ;  /* 0x000000000000794d */ /* 0x000fea0003800000 */
.L_x_1349:
        /* <DEDUP_REMOVED lines=11> */
.L_x_5350:


//--------------------- .text._Z25selective_scan_fwd_kernelI32Selective_Scan_fwd_kernel_traitsILi64ELi16ELi1ELb1ELb1ELb1ELb1EfN3c107complexIfEEEEv13SSMParamsBase --------------------------
	.section	.text._Z25selective_scan_fwd_kernelI32Selective_Scan_fwd_kernel_traitsILi64ELi16ELi1ELb1ELb1ELb1ELb1EfN3c107complexIfEEEEv13SSMParamsBase,"ax",@progbits
	.sectioninfo	@"SHI_REGISTERS=168"
	.align	128
        .global         _Z25selective_scan_fwd_kernelI32Selective_Scan_fwd_kernel_traitsILi64ELi16ELi1ELb1ELb1ELb1ELb1EfN3c107complexIfEEEEv13SSMParamsBase
        .type           _Z25selective_scan_fwd_kernelI32Selective_Scan_fwd_kernel_traitsILi64ELi16ELi1ELb1ELb1ELb1ELb1EfN3c107complexIfEEEEv13SSMParamsBase,@function
        .size           _Z25selective_scan_fwd_kernelI32Selective_Scan_fwd_kernel_traitsILi64ELi16ELi1ELb1ELb1ELb1ELb1EfN3c107complexIfEEEEv13SSMParamsBase,(.L_x_5351 - _Z25selective_scan_fwd_kernelI32Selective_Scan_fwd_kernel_traitsILi64ELi16ELi1ELb1ELb1ELb1ELb1EfN3c107complexIfEEEEv13SSMParamsBase)
        .other          _Z25selective_scan_fwd_kernelI32Selective_Scan_fwd_kernel_traitsILi64ELi16ELi1ELb1ELb1ELb1ELb1EfN3c107complexIfEEEEv13SSMParamsBase,@"STO_CUDA_ENTRY STV_DEFAULT"
_Z25selective_scan_fwd_kernelI32Selective_Scan_fwd_kernel_traitsILi64ELi16ELi1ELb1ELb1ELb1ELb1EfN3c107complexIfEEEEv13SSMParamsBase:
.text._Z25selective_scan_fwd_kernelI32Selective_Scan_fwd_kernel_traitsILi64ELi16ELi1ELb1ELb1ELb1ELb1EfN3c107complexIfEEEEv13SSMParamsBase:
        /* <DEDUP_REMOVED lines=137> */
.L_x_1390:
        /* <DEDUP_REMOVED lines=90> */
.L_x_1351:
[----:B--234-:R-:W-:Y:S05]  /*0e30*/  BSYNC B0 ;  /* 0x0000000000007941 */ /* 0x01cfea0003800000 */
.L_x_1350:
        /* <DEDUP_REMOVED lines=37> */
.L_x_1353:
[----:B------:R-:W-:Y:S05]  /*1090*/  BSYNC B0 ;  /* 0x0000000000007941 */ /* 0x000fea0003800000 */
.L_x_1352:
        /* <DEDUP_REMOVED lines=35> */
.L_x_1355:
[----:B------:R-:W-:Y:S05]  /*12d0*/  BSYNC B0 ;  /* 0x0000000000007941 */ /* 0x000fea0003800000 */
.L_x_1354:
        /* <DEDUP_REMOVED lines=37> */
.L_x_1357:
[----:B------:R-:W-:Y:S05]  /*1530*/  BSYNC B0 ;  /* 0x0000000000007941 */ /* 0x000fea0003800000 */
.L_x_1356:
        /* <DEDUP_REMOVED lines=35> */
.L_x_1359:
[----:B------:R-:W-:Y:S05]  /*1770*/  BSYNC B0 ;  /* 0x0000000000007941 */ /* 0x000fea0003800000 */
.L_x_1358:
        /* <DEDUP_REMOVED lines=37> */
.L_x_1361:
[----:B------:R-:W-:Y:S05]  /*19d0*/  BSYNC B0 ;  /* 0x0000000000007941 */ /* 0x000fea0003800000 */
.L_x_1360:
        /* <DEDUP_REMOVED lines=35> */
.L_x_1363:
[----:B------:R-:W-:Y:S05]  /*1c10*/  BSYNC B0 ;  /* 0x0000000000007941 */ /* 0x000fea0003800000 */
.L_x_1362:
        /* <DEDUP_REMOVED lines=37> */
.L_x_1365:
[----:B------:R-:W-:Y:S05]  /*1e70*/  BSYNC B0 ;  /* 0x0000000000007941 */ /* 0x000fea0003800000 */
.L_x_1364:
        /* <DEDUP_REMOVED lines=35> */
.L_x_1367:
[----:B------:R-:W-:Y:S05]  /*20b0*/  BSYNC B0 ;  /* 0x0000000000007941 */ /* 0x000fea0003800000 */
.L_x_1366:
        /* <DEDUP_REMOVED lines=42> */
.L_x_1369:
[----:B------:R-:W-:Y:S05]  /*2360*/  BSYNC B0 ;  /* 0x0000000000007941 */ /* 0x000fea0003800000 */
.L_x_1368:
        /* <DEDUP_REMOVED lines=33> */
.L_x_1371:
[----:B------:R-:W-:Y:S05]  /*2580*/  BSYNC B0 ;  /* 0x0000000000007941 */ /* 0x000fea0003800000 */
.L_x_1370:
        /* <DEDUP_REMOVED lines=33> */
.L_x_1373:
[----:B------:R-:W-:Y:S05]  /*27a0*/  BSYNC B0 ;  /* 0x0000000000007941 */ /* 0x000fea0003800000 */
.L_x_1372:
        /* <DEDUP_REMOVED lines=33> */
.L_x_1375:
[----:B------:R-:W-:Y:S05]  /*29c0*/  BSYNC B0 ;  /* 0x0000000000007941 */ /* 0x000fea0003800000 */
.L_x_1374:
        /* <DEDUP_REMOVED lines=33> */
.L_x_1377:
[----:B------:R-:W-:Y:S05]  /*2be0*/  BSYNC B0 ;  /* 0x0000000000007941 */ /* 0x000fea0003800000 */
.L_x_1376:
        /* <DEDUP_REMOVED lines=33> */
.L_x_1379:
[----:B------:R-:W-:Y:S05]  /*2e00*/  BSYNC B0 ;  /* 0x0000000000007941 */ /* 0x000fea0003800000 */
.L_x_1378:
        /* <DEDUP_REMOVED lines=33> */
.L_x_1381:
[----:B------:R-:W-:Y:S05]  /*3020*/  BSYNC B0 ;  /* 0x0000000000007941 */ /* 0x000fea0003800000 */
.L_x_1380:
        /* <DEDUP_REMOVED lines=39> */
.L_x_1388:
        /* <DEDUP_REMOVED lines=484> */
[----:B------:R-:W-:-:S04]  /*50e0*/  FFMA.FTZ R71, R84, R70, -R71 ;  /* 0x0000004654477223 */ /* 0x000fc80000010847 */
[----:B------:R-:W-:Y:S02]  /*50f0*/  @P0 FADD.FTZ R86, R86, R71 ;  /* 0x0000004756560221 */ /* 0x000fe40000010000 */
[----:B--2---:R-:W-:-:S04]  /*5100*/  FMUL.FTZ R71, R68, R72 ;  /* 0x0000004844477220 */ /* 0x004fc80000410000 */
[-C--:B------:R-:W-:Y:S02]  /*5110*/  FFMA.FTZ R71, R84, R69.reuse, R71 ;  /* 0x0000004554477223 */ /* 0x080fe40000010047 */
[----:B------:R-:W-:Y:S02]  /*5120*/  FMUL.FTZ R69, R68, R69 ;  /* 0x0000004544457220 */ /* 0x000fe40000410000 */
[----:B------:R-:W-:Y:S02]  /*5130*/  @P0 FADD.FTZ R87, R87, R73 ;  /* 0x0000004957570221 */ /* 0x000fe40000010000 */
        /* <DEDUP_REMOVED lines=20> */
[----:B------:R-:W-:Y:S01]  /*5280*/  @!P2 SHF.R.U32.HI R131, RZ, 0x1, R134 ;  /* 0x00000001ff83a819 */ /* 0x000fe20000011686 */
[C---:B------:R-:W-:Y:S02]  /*5290*/  FFMA.FTZ R75, R84.reuse, R70, -R75 ;  /* 0x00000046544b7223 */ /* 0x040fe4000001084b */
[CC--:B----4-:R-:W-:Y:S02]  /*52a0*/  FFMA.FTZ R73, R84.reuse, R72.reuse, R73 ;  /* 0x0000004854497223 */ /* 0x0d0fe40000010049 */
[----:B------:R-:W-:Y:S02]  /*52b0*/  FFMA.FTZ R74, R84, R69, R74 ;  /* 0x00000045544a7223 */ /* 0x000fe4000001004a */
        /* <DEDUP_REMOVED lines=62> */
.L_x_1384:
        /* <DEDUP_REMOVED lines=16> */
.L_x_1385:
[----:B------:R-:W-:Y:S05]  /*57a0*/  BSYNC B0 ;  /* 0x0000000000007941 */ /* 0x000fea0003800000 */
.L_x_1383:
        /* <DEDUP_REMOVED lines=109> */
[----:B------:R-:W-:Y:S02]  /*5e80*/  ULDC UR22, c[0x0][0x16c] ;  /* 0x00005b0000167ab9 */ /* 0x000fe40000000800 */
        /* <DEDUP_REMOVED lines=20> */
.L_x_1387:
[----:B------:R-:W-:Y:S05]  /*5fd0*/  BSYNC B0 ;  /* 0x0000000000007941 */ /* 0x000fea0003800000 */
.L_x_1386:
        /* <DEDUP_REMOVED lines=54> */
.L_x_1382:
[----:B------:R-:W1:Y:S01]  /*6340*/  S2R R16, SR_TID.X ;  /* 0x0000000000107919 */ /* 0x000e620000002100 */
[----:B------:R-:W-:-:S02]  /*6350*/  USHF.L.U32 UR23, UR6, 0xa, URZ ;  /* 0x0000000a06177899 */ /* 0x000fc4000800063f */
[----:B------:R-:W-:Y:S01]  /*6360*/  ULDC UR7, c[0x0][0x200] ;  /* 0x0000800000077ab9 */ /* 0x000fe20000000800 */
[----:B------:R-:W-:Y:S01]  /*6370*/  BAR.SYNC.DEFER_BLOCKING 0x0 ;  /* 0x0000000000007b1d */ /* 0x000fe20000010000 */
[----:B------:R-:W-:Y:S02]  /*6380*/  USHF.R.S32.HI UR24, URZ, 0x1f, UR23 ;  /* 0x0000001f3f187899 */ /* 0x000fe40008011417 */
[----:B------:R-:W-:Y:S01]  /*6390*/  UIMAD UR7, UR21, UR7, URZ ;  /* 0x00000007150772a4 */ /* 0x000fe2000f8e023f */
[----:B0-----:R-:W-:Y:S02]  /*63a0*/  MOV R2, UR23 ;  /* 0x0000001700027c02 */ /* 0x001fe40008000f00 */
[----:B------:R-:W-:Y:S01]  /*63b0*/  ULDC UR16, c[0x0][0x1f0] ;  /* 0x00007c0000107ab9 */ /* 0x000fe20000000800 */
[----:B------:R-:W-:Y:S01]  /*63c0*/  MOV R3, UR24 ;  /* 0x0000001800037c02 */ /* 0x000fe20008000f00 */
[----:B------:R-:W-:Y:S01]  /*63d0*/  UIMAD UR16, UR21, UR16, URZ ;  /* 0x00000010151072a4 */ /* 0x000fe2000f8e023f */
[----:B------:R-:W-:Y:S01]  /*63e0*/  MOV R7, UR7 ;  /* 0x0000000700077c02 */ /* 0x000fe20008000f00 */
[----:B------:R-:W-:-:S02]  /*63f0*/  ULDC UR17, c[0x0][0x208] ;  /* 0x0000820000117ab9 */ /* 0x000fc40000000800 */
[C---:B------:R-:W-:Y:S01]  /*6400*/  IMAD.WIDE.U32 R4, R152.reuse, c[0x0][0x200], R2 ;  /* 0x0000800098047a25 */ /* 0x040fe200078e0002 */
[----:B------:R-:W-:Y:S01]  /*6410*/  UIMAD UR7, UR20, UR17, URZ ;  /* 0x00000011140772a4 */ /* 0x000fe2000f8e023f */
[----:B------:R-:W-:Y:S01]  /*6420*/  MOV R9, UR16 ;  /* 0x0000001000097c02 */ /* 0x000fe20008000f00 */
[----:B------:R-:W-:Y:S01]  /*6430*/  ULDC UR22, c[0x0][0x1f8] ;  /* 0x00007e0000167ab9 */ /* 0x000fe20000000800 */
[C---:B------:R-:W-:Y:S01]  /*6440*/  IMAD R7, R152.reuse, c[0x0][0x204], R7 ;  /* 0x0000810098077a24 */ /* 0x040fe200078e0207 */
[----:B------:R-:W-:Y:S02]  /*6450*/  UIMAD UR16, UR20, UR22, URZ ;  /* 0x00000016141072a4 */ /* 0x000fe4000f8e023f */
[----:B------:R-:W-:Y:S01]  /*6460*/  IMAD R9, R152, c[0x0][0x1f4], R9 ;  /* 0x00007d0098097a24 */ /* 0x000fe200078e0209 */
[----:B-1----:R-:W-:Y:S02]  /*6470*/  SHF.L.U32 R10, R16, 0x2, RZ ;  /* 0x00000002100a7819 */ /* 0x002fe400000006ff */
[----:B------:R-:W-:Y:S01]  /*6480*/  IADD3 R5, R5, R7, RZ ;  /* 0x0000000705057210 */ /* 0x000fe20007ffe0ff */
[----:B------:R-:W-:Y:S01]  /*6490*/  IMAD.WIDE.U32 R6, R152, c[0x0][0x1f0], R2 ;  /* 0x00007c0098067a25 */ /* 0x000fe200078e0002 */
[----:B------:R-:W-:-:S02]  /*64a0*/  LOP3.LUT R10, R10, 0xffffff80, RZ, 0xc0, !PT ;  /* 0xffffff800a0a7812 */ /* 0x000fc400078ec0ff */
[----:B------:R-:W-:Y:S01]  /*64b0*/  MOV R11, UR7 ;  /* 0x00000007000b7c02 */ /* 0x000fe20008000f00 */
[----:B------:R-:W-:Y:S01]  /*64c0*/  IMAD.WIDE.U32 R4, R96, c[0x0][0x208], R4 ;  /* 0x0000820060047a25 */ /* 0x000fe200078e0004 */
[----:B------:R-:W-:Y:S02]  /*64d0*/  LEA R0, R95, R10, 0x2 ;  /* 0x0000000a5f007211 */ /* 0x000fe400078e10ff */
[----:B------:R-:W-:Y:S02]  /*64e0*/  IADD3 R65, R10, R95, RZ ;  /* 0x0000005f0a417210 */ /* 0x000fe40007ffe0ff */
[----:B------:R-:W-:Y:S01]  /*64f0*/  IADD3 R9, R7, R9, RZ ;  /* 0x0000000907097210 */ /* 0x000fe20007ffe0ff */
[----:B------:R-:W-:Y:S01]  /*6500*/  STS.128 [R0.X16], R28 ;  /* 0x0000001c00007388 */ /* 0x000fe2000000cc00 */
[----:B------:R-:W-:Y:S01]  /*6510*/  IMAD R7, R96, c[0x0][0x20c], R11 ;  /* 0x0000830060077a24 */ /* 0x000fe200078e020b */
[----:B------:R-:W-:Y:S02]  /*6520*/  MOV R8, R6 ;  /* 0x0000000600087202 */ /* 0x000fe40000000f00 */
[----:B------:R-:W-:Y:S01]  /*6530*/  STS.128 [R0.X16+0x10], R40 ;  /* 0x0000102800007388 */ /* 0x000fe2000000cc00 */
[----:B------:R-:W-:-:S02]  /*6540*/  LEA R6, P0, R4, c[0x0][0x258], 0x2 ;  /* 0x0000960004067a11 */ /* 0x000fc400078010ff */
[----:B------:R-:W-:Y:S01]  /*6550*/  IADD3 R5, R5, R7, RZ ;  /* 0x0000000705057210 */ /* 0x000fe20007ffe0ff */
[----:B------:R-:W-:Y:S01]  /*6560*/  STS.128 [R0.X16+0x20], R36 ;  /* 0x0000202400007388 */ /* 0x000fe2000000cc00 */
[----:B------:R-:W-:Y:S01]  /*6570*/  LOP3.LUT R64, R10, 0x1f, R16, 0xf8, !PT ;  /* 0x0000001f0a407812 */ /* 0x000fe200078ef810 */
[----:B------:R-:W-:Y:S01]  /*6580*/  IMAD.WIDE.U32 R8, R96, c[0x0][0x1f8], R8 ;  /* 0x00007e0060087a25 */ /* 0x000fe200078e0008 */
[----:B------:R-:W-:Y:S01]  /*6590*/  LEA.HI.X R7, R4, c[0x0][0x25c], R5, 0x2, P0 ;  /* 0x0000970004077a11 */ /* 0x000fe200000f1405 */
[----:B------:R-:W-:Y:S01]  /*65a0*/  STS.128 [R0.X16+0x30], R32 ;  /* 0x0000302000007388 */ /* 0x000fe2000000cc00 */
[----:B------:R-:W-:-:S06]  /*65b0*/  NOP ;  /* 0x0000000000007918 */ /* 0x000fcc0000000000 */
[----:B------:R-:W0:Y:S01]  /*65c0*/  LDS.128 R12, [R65.X16] ;  /* 0x00000000410c7984 */ /* 0x000e22000000cc00 */
[----:B------:R-:W-:Y:S01]  /*65d0*/  IMAD.WIDE R4, R64, 0x10, R6 ;  /* 0x0000001040047825 */ /* 0x000fe200078e0206 */
[----:B------:R-:W-:Y:S02]  /*65e0*/  MOV R17, UR16 ;  /* 0x0000001000117c02 */ /* 0x000fe40008000f00 */
[----:B------:R-:W1:Y:S01]  /*65f0*/  LDS.128 R20, [R65.X16+0x200] ;  /* 0x0002000041147984 */ /* 0x000e62000000cc00 */
[----:B------:R-:W-:Y:S02]  /*6600*/  LEA R16, P0, R8, c[0x0][0x268], 0x2 ;  /* 0x00009a0008107a11 */ /* 0x000fe400078010ff */
[----:B------:R-:W-:Y:S01]  /*6610*/  IMAD R11, R96, c[0x0][0x1fc], R17 ;  /* 0x00007f00600b7a24 */ /* 0x000fe200078e0211 */
[----:B------:R-:W2:Y:S04]  /*6620*/  LDS.128 R24, [R65.X16+0x400] ;  /* 0x0004000041187984 */ /* 0x000ea8000000cc00 */
[----:B------:R-:W3:Y:S01]  /*6630*/  LDS.128 R44, [R65.X16+0x600] ;  /* 0x00060000412c7984 */ /* 0x000ee2000000cc00 */
[----:B------:R-:W-:-:S04]  /*6640*/  IADD3 R9, R9, R11, RZ ;  /* 0x0000000b09097210 */ /* 0x000fc80007ffe0ff */
        /* <DEDUP_REMOVED lines=48> */
[----:B0-----:R-:W-:Y:S02]  /*6950*/  FADD.FTZ R20, R20, 1 ;  /* 0x3f80000014147421 */ /* 0x001fe40000010000 */
[----:B------:R-:W-:Y:S02]  /*6960*/  FMUL.FTZ R27, R11, -1.4426950216293334961 ;  /* 0xbfb8aa3b0b1b7820 */ /* 0x000fe40000410000 */
        /* <DEDUP_REMOVED lines=18> */
[----:B------:R-:W1:Y:S01]  /*6a90*/  MUFU.RCP R53, R20 ;  /* 0x0000001400357308 */ /* 0x000e620000001000 */
[----:B--2---:R-:W-:-:S07]  /*6aa0*/  FADD.FTZ R45, R45, 1 ;  /* 0x3f8000002d2d7421 */ /* 0x004fce0000010000 */
[----:B------:R1:W2:Y:S01]  /*6ab0*/  MUFU.RCP R52, R21 ;  /* 0x0000001500347308 */ /* 0x0002a20000001000 */
[----:B0-----:R-:W-:-:S07]  /*6ac0*/  FADD.FTZ R44, R44, 1 ;  /* 0x3f8000002c2c7421 */ /* 0x001fce0000010000 */
[----:B------:R-:W0:Y:S01]  /*6ad0*/  MUFU.EX2 R26, R26 ;  /* 0x0000001a001a7308 */ /* 0x000e220000000800 */
[----:B-1----:R-:W-:-:S04]  /*6ae0*/  FMUL.FTZ R21, R12, R53 ;  /* 0x000000350c157220 */ /* 0x002fc80000410000 */
[----:B------:R-:W-:-:S03]  /*6af0*/  FMUL.FTZ R28, R21, R28 ;  /* 0x0000001c151c7220 */ /* 0x000fc60000410000 */
[----:B------:R-:W1:Y:S01]  /*6b00*/  MUFU.EX2 R27, R27 ;  /* 0x0000001b001b7308 */ /* 0x000e620000000800 */
[----:B--2---:R-:W-:-:S04]  /*6b10*/  FMUL.FTZ R12, R13, R52 ;  /* 0x000000340d0c7220 */ /* 0x004fc80000410000 */
[----:B------:R-:W-:-:S03]  /*6b20*/  FMUL.FTZ R29, R12, R29 ;  /* 0x0000001d0c1d7220 */ /* 0x000fc60000410000 */
        /* <DEDUP_REMOVED lines=28> */
[----:B------:R-:W-:-:S03]  /*6cf0*/  FMUL.FTZ R39, R8, R39 ;  /* 0x0000002708277220 */ /* 0x000fc60000410000 */
[----:B------:R-:W1:Y:S01]  /*6d00*/  MUFU.RCP R23, R44 ;  /* 0x0000002c00177308 */ /* 0x000e620000001000 */
[----:B0-----:R-:W-:-:S04]  /*6d10*/  FMUL.FTZ R7, R6, R61 ;  /* 0x0000003d06077220 */ /* 0x001fc80000410000 */
[----:B------:R-:W-:-:S03]  /*6d20*/  FMUL.FTZ R38, R7, R38 ;  /* 0x0000002607267220 */ /* 0x000fc60000410000 */
[----:B------:R-:W0:Y:S01]  /*6d30*/  MUFU.RCP R59, R26 ;  /* 0x0000001a003b7308 */ /* 0x000e220000001000 */
[----:B--2---:R-:W-:-:S04]  /*6d40*/  FMUL.FTZ R6, R5, R22 ;  /* 0x0000001605067220 */ /* 0x004fc80000410000 */
[----:B------:R-:W-:-:S03]  /*6d50*/  FMUL.FTZ R37, R6, R37 ;  /* 0x0000002506257220 */ /* 0x000fc60000410000 */
[----:B------:R-:W2:Y:S01]  /*6d60*/  MUFU.RCP R20, R27 ;  /* 0x0000001b00147308 */ /* 0x000ea20000001000 */
[----:B-1----:R-:W-:-:S04]  /*6d70*/  FMUL.FTZ R5, R4, R23 ;  /* 0x0000001704057220 */ /* 0x002fc80000410000 */
[----:B------:R-:W-:-:S03]  /*6d80*/  FMUL.FTZ R36, R5, R36 ;  /* 0x0000002405247220 */ /* 0x000fc60000410000 */
[----:B------:R-:W1:Y:S01]  /*6d90*/  MUFU.RCP R25, R48 ;  /* 0x0000003000197308 */ /* 0x000e620000001000 */
[----:B0-----:R-:W-:Y:S01]  /*6da0*/  FMUL.FTZ R9, R10, R59 ;  /* 0x0000003b0a097220 */ /* 0x001fe20000410000 */
[----:B------:R-:W-:Y:S03]  /*6db0*/  STS.128 [R0.X16+0x20], R36 ;  /* 0x0000202400007388 */ /* 0x000fe6000000cc00 */
[----:B------:R-:W-:-:S03]  /*6dc0*/  FMUL.FTZ R42, R9, R42 ;  /* 0x0000002a092a7220 */ /* 0x000fc60000410000 */
[----:B------:R-:W0:Y:S01]  /*6dd0*/  MUFU.RCP R24, R49 ;  /* 0x0000003100187308 */ /* 0x000e220000001000 */
[----:B--2---:R-:W-:-:S04]  /*6de0*/  FMUL.FTZ R10, R11, R20 ;  /* 0x000000140b0a7220 */ /* 0x004fc80000410000 */
[----:B------:R-:W-:-:S03]  /*6df0*/  FMUL.FTZ R43, R10, R43 ;  /* 0x0000002b0a2b7220 */ /* 0x000fc60000410000 */
[----:B------:R-:W2:Y:S01]  /*6e00*/  MUFU.RCP R15, R50 ;  /* 0x00000032000f7308 */ /* 0x000ea20000001000 */
[----:B-1----:R-:W-:Y:S01]  /*6e10*/  FMUL.FTZ R5, R16, R25 ;  /* 0x0000001910057220 */ /* 0x002fe20000410000 */
[----:B------:R-:W-:Y:S03]  /*6e20*/  STS.128 [R0.X16+0x10], R40 ;  /* 0x0000102800007388 */ /* 0x000fe6000000cc00 */
[----:B------:R-:W-:Y:S01]  /*6e30*/  FMUL.FTZ R32, R5, R32 ;  /* 0x0000002005207220 */ /* 0x000fe20000410000 */
[----:B------:R-:W-:Y:S01]  /*6e40*/  MOV R5, UR7 ;  /* 0x0000000700057c02 */ /* 0x000fe20008000f00 */
[----:B------:R-:W-:Y:S01]  /*6e50*/  ULDC UR7, c[0x0][0x218] ;  /* 0x0000860000077ab9 */ /* 0x000fe20000000800 */
[----:B------:R-:W1:Y:S01]  /*6e60*/  MUFU.RCP R12, R51 ;  /* 0x00000033000c7308 */ /* 0x000e620000001000 */
[----:B0-----:R-:W-:Y:S01]  /*6e70*/  FMUL.FTZ R4, R17, R24 ;  /* 0x0000001811047220 */ /* 0x001fe20000410000 */
[----:B------:R-:W-:Y:S01]  /*6e80*/  UIMAD UR7, UR20, UR7, URZ ;  /* 0x00000007140772a4 */ /* 0x000fe2000f8e023f */
[----:B------:R-:W-:-:S02]  /*6e90*/  IMAD R5, R152, c[0x0][0x214], R5 ;  /* 0x0000850098057a24 */ /* 0x000fc400078e0205 */
[----:B------:R-:W-:Y:S02]  /*6ea0*/  FMUL.FTZ R33, R4, R33 ;  /* 0x0000002104217220 */ /* 0x000fe40000410000 */
[----:B--2---:R-:W-:Y:S01]  /*6eb0*/  FMUL.FTZ R7, R18, R15 ;  /* 0x0000000f12077220 */ /* 0x004fe20000410000 */
[----:B------:R-:W-:Y:S02]  /*6ec0*/  IADD3 R3, R3, R5, RZ ;  /* 0x0000000503037210 */ /* 0x000fe40007ffe0ff */
[----:B------:R-:W-:Y:S01]  /*6ed0*/  MOV R5, UR7 ;  /* 0x0000000700057c02 */ /* 0x000fe20008000f00 */
[----:B------:R-:W-:Y:S01]  /*6ee0*/  FMUL.FTZ R34, R7, R34 ;  /* 0x0000002207227220 */ /* 0x000fe20000410000 */
[----:B------:R-:W-:Y:S01]  /*6ef0*/  ULDC UR7, c[0x0][0x174] ;  /* 0x00005d0000077ab9 */ /* 0x000fe20000000800 */
[----:B------:R-:W-:Y:S01]  /*6f00*/  IMAD.WIDE.U32 R2, R96, c[0x0][0x218], R2 ;  /* 0x0000860060027a25 */ /* 0x000fe200078e0002 */
[----:B------:R-:W-:-:S03]  /*6f10*/  UISETP.GE.AND UP0, UPT, UR6, UR7, UPT ;  /* 0x000000070600728c */ /* 0x000fc6000bf06270 */
[----:B-1----:R-:W-:Y:S01]  /*6f20*/  FMUL.FTZ R6, R19, R12 ;  /* 0x0000000c13067220 */ /* 0x002fe20000410000 */
[----:B------:R-:W-:Y:S01]  /*6f30*/  LEA R4, P0, R2, c[0x0][0x270], 0x2 ;  /* 0x00009c0002047a11 */ /* 0x000fe200078010ff */
[----:B------:R-:W-:Y:S02]  /*6f40*/  IMAD R5, R96, c[0x0][0x21c], R5 ;  /* 0x0000870060057a24 */ /* 0x000fe400078e0205 */
[----:B------:R-:W-:-:S03]  /*6f50*/  FMUL.FTZ R35, R6, R35 ;  /* 0x0000002306237220 */ /* 0x000fc60000410000 */
[----:B------:R-:W-:Y:S02]  /*6f60*/  IADD3 R3, R3, R5, RZ ;  /* 0x0000000503037210 */ /* 0x000fe40007ffe0ff */
[----:B------:R-:W-:Y:S01]  /*6f70*/  STS.128 [R0.X16+0x30], R32 ;  /* 0x0000302000007388 */ /* 0x000fe2000000cc00 */
[----:B------:R-:W-:-:S06]  /*6f80*/  NOP ;  /* 0x0000000000007918 */ /* 0x000fcc0000000000 */
[----:B------:R-:W0:Y:S01]  /*6f90*/  LDS.128 R8, [R65.X16] ;  /* 0x0000000041087984 */ /* 0x000e22000000cc00 */
[----:B------:R-:W-:Y:S02]  /*6fa0*/  LEA.HI.X R5, R2, c[0x0][0x274], R3, 0x2, P0 ;  /* 0x00009d0002057a11 */ /* 0x000fe400000f1403 */
[----:B------:R-:W-:Y:S01]  /*6fb0*/  PLOP3.LUT P0, PT, PT, PT, UP0, 0x80, 0x0 ;  /* 0x000000000000781c */ /* 0x000fe20003f0f008 */
        /* <DEDUP_REMOVED lines=10> */
.L_x_1389:
[----:B------:R-:W-:Y:S05]  /*7060*/  EXIT ;  /* 0x000000000000794d */ /* 0x000fea0003800000 */
.L_x_1391:
        /* <DEDUP_REMOVED lines=9> */
.L_x_5351:


//--------------------- .text._Z25selective_scan_fwd_kernelI32Selective_Scan_fwd_kernel_traitsILi32ELi16ELi1ELb0ELb0ELb0ELb0EfN3c107complexIfEEEEv13SSMParamsBase --------------------------
	.section	.text._Z25selective_scan_fwd_kernelI32Selective_Scan_fwd_kernel_traitsILi32ELi16ELi1ELb0ELb0ELb0ELb0EfN3c107complexIfEEEEv13SSMParamsBase,"ax",@progbits
	.sectioninfo	@"SHI_REGISTERS=157"
	.align	128
        .global         _Z25selective_scan_fwd_kernelI32Selective_Scan_fwd_kernel_traitsILi32ELi16ELi1ELb0ELb0ELb0ELb0EfN3c107complexIfEEEEv13SSMParamsBase
        .type           _Z25selective_scan_fwd_kernelI32Selective_Scan_fwd_kernel_traitsILi32ELi16ELi1ELb0ELb0ELb0ELb0EfN3c107complexIfEEEEv13SSMParamsBase,@function
        .size           _Z25selective_scan_fwd_kernelI32Selective_Scan_fwd_kernel_traitsILi32ELi16ELi1ELb0ELb0ELb0ELb0EfN3c107complexIfEEEEv13SSMParamsBase,(.L_x_5352 - _Z25selective_scan_fwd_kernelI32Selective_Scan_fwd_kernel_traitsILi32ELi16ELi1ELb0ELb0ELb0ELb0EfN3c107complexIfEEEEv13SSMParamsBase)
        .other          _Z25selective_scan_fwd_kernelI32Selective_Scan_fwd_kernel_traitsILi32ELi16ELi1ELb0ELb0ELb0ELb0EfN3c107complexIfEEEEv13SSMParamsBase,@"STO_CUDA_ENTRY STV_DEFAULT"
_Z25selective_scan_fwd_kernelI32Selective_Scan_fwd_kernel_traitsILi32ELi16ELi1ELb0ELb0ELb0ELb0EfN3c107complexIfEEEEv13SSMParamsBase:
.text._Z25selective_scan_fwd_kernelI32Selective_Scan_fwd_kernel_traitsILi32ELi16ELi1ELb0ELb0ELb0ELb0EfN3c107complexIfEEEEv13SSMParamsBase:
        /* <DEDUP_REMOVED lines=18> */
[----:B------:R-:W-:-:S13]  /*0120*/  ISETP.GE.AND P0, PT, R6, 0x1, PT ;  /* 0x000000010600780c */ /* 0x000fda0003f06270 */
[----:B------:R-:W-:Y:S05]  /*0130*/  @!P0 EXIT ;  /* 0x000000000000894d */ /* 0x000fea0003800000 */
[----:B0-----:R-:W0:Y:S01]  /*0140*/  S2UR UR6, SR_CTAID.X ;  /* 0x00000000000679c3 */ /* 0x001e220000002500 */
[----:B------:R-:W1:Y:S01]  /*0150*/  S2R R82, SR_TID.X ;  /* 0x0000000000527919 */ /* 0x000e620000002100 */
[C---:B------:R-:W-:Y:S01]  /*0160*/  IMAD R7, R25.reuse, c[0x0][0x1d8], RZ ;  /* 0x0000760019077a24 */ /* 0x040fe200078e02ff */
[----:B------:R-:W-:Y:S01]  /*0170*/  MOV R32, RZ ;  /* 0x000000ff00207202 */ /* 0x000fe20000000f00 */
[----:B------:R-:W-:Y:S01]  /*0180*/  IMAD R9, R25, c[0x0][0x1e8], RZ ;  /* 0x00007a0019097a24 */ /* 0x000fe200078e02ff */
[----:B------:R-:W2:Y:S01]  /*0190*/  S2R R29, SR_LANEID ;  /* 0x00000000001d7919 */ /* 0x000ea20000000000 */
[----:B------:R-:W-:-:S04]  /*01a0*/  IMAD.WIDE.U32 R2, R0, c[0x0][0x1d8], RZ ;  /* 0x0000760000027a25 */ /* 0x000fc800078e00ff */
[C---:B------:R-:W-:Y:S02]  /*01b0*/  IMAD R7, R0.reuse, c[0x0][0x1dc], R7 ;  /* 0x0000770000077a24 */ /* 0x040fe400078e0207 */
[----:B------:R-:W-:-:S03]  /*01c0*/  IMAD.WIDE.U32 R4, R0, c[0x0][0x1e8], RZ ;  /* 0x00007a0000047a25 */ /* 0x000fc600078e00ff */
[----:B------:R-:W-:Y:S01]  /*01d0*/  IADD3 R3, R3, R7, RZ ;  /* 0x0000000703037210 */ /* 0x000fe20007ffe0ff */
[----:B------:R-:W-:-:S05]  /*01e0*/  IMAD R9, R0, c[0x0][0x1ec], R9 ;  /* 0x00007b0000097a24 */ /* 0x000fca00078e0209 */
[----:B------:R-:W-:Y:S02]  /*01f0*/  IADD3 R5, R5, R9, RZ ;  /* 0x0000000905057210 */ /* 0x000fe40007ffe0ff */
[----:B0-----:R-:W-:Y:S02]  /*0200*/  MOV R27, UR6 ;  /* 0x00000006001b7c02 */ /* 0x001fe40008000f00 */
[C---:B-1----:R-:W-:Y:S02]  /*0210*/  LOP3.LUT R28, R82.reuse, 0x1f, RZ, 0xc0, !PT ;  /* 0x0000001f521c7812 */ /* 0x042fe400078ec0ff */
[----:B------:R-:W-:Y:S01]  /*0220*/  SHF.R.S32.HI R141, RZ, 0x1f, R27 ;  /* 0x0000001fff8d7819 */ /* 0x000fe2000001141b */
[----:B------:R-:W-:Y:S01]  /*0230*/  IMAD.WIDE.U32 R2, R27, c[0x0][0x1d0], R2 ;  /* 0x000074001b027a25 */ /* 0x000fe200078e0002 */
[----:B------:R-:W-:-:S03]  /*0240*/  SHF.L.U32 R7, R82, 0x4, RZ ;  /* 0x0000000452077819 */ /* 0x000fc600000006ff */
[C---:B------:R-:W-:Y:S01]  /*0250*/  IMAD R6, R141.reuse, c[0x0][0x1d0], RZ ;  /* 0x000074008d067a24 */ /* 0x040fe200078e02ff */
[----:B------:R-:W-:Y:S01]  /*0260*/  LOP3.LUT R30, R28, 0xfffffe00, R7, 0xf8, !PT ;  /* 0xfffffe001c1e7812 */ /* 0x000fe200078ef807 */
[----:B------:R-:W-:Y:S02]  /*0270*/  IMAD R8, R141, c[0x0][0x1e0], RZ ;  /* 0x000078008d087a24 */ /* 0x000fe400078e02ff */
[C---:B------:R-:W-:Y:S01]  /*0280*/  IMAD.WIDE.U32 R4, R27.reuse, c[0x0][0x1e0], R4 ;  /* 0x000078001b047a25 */ /* 0x040fe200078e0004 */
[----:B------:R-:W-:Y:S02]  /*0290*/  SHF.R.S32.HI R31, RZ, 0x1f, R30 ;  /* 0x0000001fff1f7819 */ /* 0x000fe4000001141e */
[C---:B------:R-:W-:Y:S01]  /*02a0*/  IADD3 R17, P0, R30.reuse, R2, RZ ;  /* 0x000000021e117210 */ /* 0x040fe20007f1e0ff */
[C---:B------:R-:W-:Y:S01]  /*02b0*/  IMAD R6, R27.reuse, c[0x0][0x1d4], R6 ;  /* 0x000075001b067a24 */ /* 0x040fe200078e0206 */
[----:B------:R-:W-:Y:S01]  /*02c0*/  IADD3 R72, P1, R30, R4, RZ ;  /* 0x000000041e487210 */ /* 0x000fe20007f3e0ff */
[----:B------:R-:W-:-:S03]  /*02d0*/  IMAD R8, R27, c[0x0][0x1e4], R8 ;  /* 0x000079001b087a24 */ /* 0x000fc600078e0208 */
[----:B------:R-:W-:Y:S02]  /*02e0*/  IADD3.X R2, R31, R3, R6, P0, !PT ;  /* 0x000000031f027210 */ /* 0x000fe400007fe406 */
[----:B------:R-:W-:Y:S02]  /*02f0*/  LEA R16, P0, R17, c[0x0][0x240], 0x2 ;  /* 0x0000900011107a11 */ /* 0x000fe400078010ff */
[C---:B------:R-:W-:Y:S02]  /*0300*/  LEA R53, P2, R72.reuse, c[0x0][0x248], 0x2 ;  /* 0x0000920048357a11 */ /* 0x040fe400078410ff */
[----:B------:R-:W-:Y:S02]  /*0310*/  IADD3.X R5, R31, R5, R8, P1, !PT ;  /* 0x000000051f057210 */ /* 0x000fe40000ffe408 */
[----:B------:R-:W-:Y:S02]  /*0320*/  LEA.HI.X R17, R17, c[0x0][0x244], R2, 0x2, P0 ;  /* 0x0000910011117a11 */ /* 0x000fe400000f1402 */
[----:B--2---:R-:W-:-:S02]  /*0330*/  LEA.HI.X R72, R72, c[0x0][0x24c], R5, 0x2, P2 ;  /* 0x0000930048487a11 */ /* 0x004fc400010f1405 */
.L_x_1431:
[----:B------:R-:W-:Y:S01]  /*0340*/  BAR.SYNC.DEFER_BLOCKING 0x0 ;  /* 0x0000000000007b1d */ /* 0x000fe20000010000 */
[----:B------:R-:W-:Y:S01]  /*0350*/  MOV R115, 0xfffffe00 ;  /* 0xfffffe0000737802 */ /* 0x000fe20000000f00 */
[----:B------:R-:W-:Y:S01]  /*0360*/  CS2R R2, SRZ ;  /* 0x0000000000027805 */ /* 0x000fe2000001ff00 */
[C---:B0-----:R-:W-:Y:S01]  /*0370*/  LOP3.LUT R4, R30.reuse, 0x20, RZ, 0xfc, !PT ;  /* 0x000000201e047812 */ /* 0x041fe200078efcff */
[----:B------:R-:W-:Y:S01]  /*0380*/  HFMA2.MMA R5, -RZ, RZ, 0, 0 ;  /* 0x00000000ff057435 */ /* 0x000fe200000001ff */
[----:B------:R-:W-:Y:S01]  /*0390*/  LOP3.LUT R18, R30, 0xa0, RZ, 0xfc, !PT ;  /* 0x000000a01e127812 */ /* 0x000fe200078efcff */
[----:B------:R-:W-:Y:S01]  /*03a0*/  IMAD R115, R32, R115, c[0x0][0x168] ;  /* 0x00005a0020737624 */ /* 0x000fe200078e0273 */
[C---:B------:R-:W-:Y:S01]  /*03b0*/  LOP3.LUT R12, R30.reuse, 0x80, RZ, 0xfc, !PT ;  /* 0x000000801e0c7812 */ /* 0x040fe200078efcff */
[----:B------:R-:W-:Y:S01]  /*03c0*/  CS2R R14, SRZ ;  /* 0x00000000000e7805 */ /* 0x000fe2000001ff00 */
[C---:B------:R-:W-:Y:S01]  /*03d0*/  LOP3.LUT R6, R30.reuse, 0x40, RZ, 0xfc, !PT ;  /* 0x000000401e067812 */ /* 0x040fe200078efcff */
[----:B------:R-:W-:Y:S01]  /*03e0*/  HFMA2.MMA R22, -RZ, RZ, 0, 0 ;  /* 0x00000000ff167435 */ /* 0x000fe200000001ff */
[-C--:B------:R-:W-:Y:S01]  /*03f0*/  ISETP.GE.AND P0, PT, R30, R115.reuse, PT ;  /* 0x000000731e00720c */ /* 0x080fe20003f06270 */
[----:B------:R-:W-:Y:S01]  /*0400*/  CS2R R8, SRZ ;  /* 0x0000000000087805 */ /* 0x000fe2000001ff00 */
[----:B------:R-:W-:-:S02]  /*0410*/  ISETP.GE.AND P2, PT, R4, R115, PT ;  /* 0x000000730400720c */ /* 0x000fc40003f46270 */
[-C--:B------:R-:W-:Y:S02]  /*0420*/  ISETP.GE.AND P6, PT, R18, R115.reuse, PT ;  /* 0x000000731200720c */ /* 0x080fe40003fc6270 */
[C---:B------:R-:W-:Y:S02]  /*0430*/  LOP3.LUT R10, R30.reuse, 0x60, RZ, 0xfc, !PT ;  /* 0x000000601e0a7812 */ /* 0x040fe400078efcff */
[C---:B------:R-:W-:Y:S02]  /*0440*/  LOP3.LUT R20, R30.reuse, 0xc0, RZ, 0xfc, !PT ;  /* 0x000000c01e147812 */ /* 0x040fe400078efcff */
[----:B------:R-:W-:Y:S02]  /*0450*/  LOP3.LUT R34, R30, 0xe0, RZ, 0xfc, !PT ;  /* 0x000000e01e227812 */ /* 0x000fe400078efcff */
[----:B------:R-:W-:Y:S01]  /*0460*/  ISETP.GE.AND P5, PT, R12, R115, PT ;  /* 0x000000730c00720c */ /* 0x000fe20003fa6270 */
[----:B------:R-:W2:Y:S01]  /*0470*/  @!P0 LDG.E R3, [R16.64] ;  /* 0x0000000410038981 */ /* 0x000ea2000c1e1900 */
[----:B------:R-:W-:-:S02]  /*0480*/  LOP3.LUT R50, R30, 0x100, RZ, 0xfc, !PT ;  /* 0x000001001e327812 */ /* 0x000fc400078efcff */
[-C--:B------:R-:W-:Y:S01]  /*0490*/  ISETP.GE.AND P3, PT, R6, R115.reuse, PT ;  /* 0x000000730600720c */ /* 0x080fe20003f66270 */
[----:B------:R-:W3:Y:S01]  /*04a0*/  @!P2 LDG.E R2, [R16.64+0x80] ;  /* 0x000080041002a981 */ /* 0x000ee2000c1e1900 */
[-C--:B------:R-:W-:Y:S02]  /*04b0*/  ISETP.GE.AND P4, PT, R10, R115.reuse, PT ;  /* 0x000000730a00720c */ /* 0x080fe40003f86270 */
[-C--:B------:R-:W-:Y:S01]  /*04c0*/  ISETP.GE.AND P0, PT, R20, R115.reuse, PT ;  /* 0x000000731400720c */ /* 0x080fe20003f06270 */
[----:B------:R-:W4:Y:S01]  /*04d0*/  @!P6 LDG.E R14, [R16.64+0x280] ;  /* 0x00028004100ee981 */ /* 0x000f22000c1e1900 */
[-C--:B------:R-:W-:Y:S02]  /*04e0*/  ISETP.GE.AND P1, PT, R34, R115.reuse, PT ;  /* 0x000000732200720c */ /* 0x080fe40003f26270 */
[----:B------:R-:W-:Y:S02]  /*04f0*/  ISETP.GE.AND P2, PT, R50, R115, PT ;  /* 0x000000733200720c */ /* 0x000fe40003f46270 */
[----:B------:R-:W-:-:S02]  /*0500*/  MOV R7, RZ ;  /* 0x000000ff00077202 */ /* 0x000fc40000000f00 */
[C---:B------:R-:W-:Y:S02]  /*0510*/  LOP3.LUT R52, R30.reuse, 0x120, RZ, 0xfc, !PT ;  /* 0x000001201e347812 */ /* 0x040fe400078efcff */
[----:B------:R-:W-:Y:S01]  /*0520*/  MOV R11, RZ ;  /* 0x000000ff000b7202 */ /* 0x000fe20000000f00 */
[----:B------:R-:W-:Y:S01]  /*0530*/  HFMA2.MMA R48, -RZ, RZ, 0, 0 ;  /* 0x00000000ff307435 */ /* 0x000fe200000001ff */
[----:B------:R-:W-:Y:S01]  /*0540*/  LOP3.LUT R54, R30, 0x140, RZ, 0xfc, !PT ;  /* 0x000001401e367812 */ /* 0x000fe200078efcff */
[----:B------:R-:W4:Y:S01]  /*0550*/  @!P5 LDG.E R7, [R16.64+0x200] ;  /* 0x000200041007d981 */ /* 0x000f22000c1e1900 */
[----:B------:R-:W-:Y:S02]  /*0560*/  ISETP.GE.AND P6, PT, R52, R115, PT ;  /* 0x000000733400720c */ /* 0x000fe40003fc6270 */
[C---:B------:R-:W-:Y:S01]  /*0570*/  LOP3.LUT R58, R30.reuse, 0x160, RZ, 0xfc, !PT ;  /* 0x000001601e3a7812 */ /* 0x040fe200078efcff */
[----:B------:R-:W4:Y:S01]  /*0580*/  @!P3 LDG.E R5, [R16.64+0x100] ;  /* 0x000100041005b981 */ /* 0x000f22000c1e1900 */
[----:B------:R-:W-:-:S02]  /*0590*/  LOP3.LUT R60, R30, 0x180, RZ, 0xfc, !PT ;  /* 0x000001801e3c7812 */ /* 0x000fc400078efcff */
[----:B------:R-:W-:Y:S01]  /*05a0*/  LOP3.LUT R64, R30, 0x1a0, RZ, 0xfc, !PT ;  /* 0x000001a01e407812 */ /* 0x000fe200078efcff */
[----:B------:R-:W4:Y:S01]  /*05b0*/  @!P4 LDG.E R8, [R16.64+0x180] ;  /* 0x000180041008c981 */ /* 0x000f22000c1e1900 */
[-C--:B------:R-:W-:Y:S02]  /*05c0*/  ISETP.GE.AND P5, PT, R54, R115.reuse, PT ;  /* 0x000000733600720c */ /* 0x080fe40003fa6270 */
[C---:B------:R-:W-:Y:S01]  /*05d0*/  LOP3.LUT R66, R30.reuse, 0x1c0, RZ, 0xfc, !PT ;  /* 0x000001c01e427812 */ /* 0x040fe200078efcff */
[----:B------:R-:W4:Y:S01]  /*05e0*/  @!P0 LDG.E R9, [R16.64+0x300] ;  /* 0x0003000410098981 */ /* 0x000f22000c1e1900 */
[----:B------:R-:W-:Y:S02]  /*05f0*/  LOP3.LUT R70, R30, 0x1e0, RZ, 0xfc, !PT ;  /* 0x000001e01e467812 */ /* 0x000fe400078efcff */
[-C--:B------:R-:W-:Y:S01]  /*0600*/  ISETP.GE.AND P3, PT, R58, R115.reuse, PT ;  /* 0x000000733a00720c */ /* 0x080fe20003f66270 */
[----:B------:R-:W4:Y:S01]  /*0610*/  @!P1 LDG.E R22, [R16.64+0x380] ;  /* 0x0003800410169981 */ /* 0x000f22000c1e1900 */
[-C--:B------:R-:W-:Y:S01]  /*0620*/  ISETP.GE.AND P4, PT, R60, R115.reuse, PT ;  /* 0x000000733c00720c */ /* 0x080fe20003f86270 */
[----:B------:R-:W-:Y:S01]  /*0630*/  HFMA2.MMA R56, -RZ, RZ, 0, 0 ;  /* 0x00000000ff387435 */ /* 0x000fe200000001ff */
[-C--:B------:R-:W-:Y:S01]  /*0640*/  ISETP.GE.AND P0, PT, R64, R115.reuse, PT ;  /* 0x000000734000720c */ /* 0x080fe20003f06270 */
[----:B------:R-:W4:Y:S01]  /*0650*/  @!P2 LDG.E R11, [R16.64+0x400] ;  /* 0x00040004100ba981 */ /* 0x000f22000c1e1900 */
[----:B------:R-:W-:-:S02]  /*0660*/  ISETP.GE.AND P1, PT, R66, R115, PT ;  /* 0x000000734200720c */ /* 0x000fc40003f26270 */
[-C--:B------:R-:W-:Y:S01]  /*0670*/  ISETP.GE.AND P2, PT, R70, R115.reuse, PT ;  /* 0x000000734600720c */ /* 0x080fe20003f46270 */
[----:B------:R-:W-:Y:S01]  /*0680*/  HFMA2.MMA R19, -RZ, RZ, 0, 0 ;  /* 0x00000000ff137435 */ /* 0x000fe200000001ff */
[----:B------:R-:W-:Y:S01]  /*0690*/  MOV R13, RZ ;  /* 0x000000ff000d7202 */ /* 0x000fe20000000f00 */
[----:B------:R-:W4:Y:S01]  /*06a0*/  @!P6 LDG.E R48, [R16.64+0x480] ;  /* 0x000480041030e981 */ /* 0x000f22000c1e1900 */
[----:B------:R-:W-:Y:S02]  /*06b0*/  MOV R62, RZ ;  /* 0x000000ff003e7202 */ /* 0x000fe40000000f00 */
[----:B------:R-:W-:Y:S01]  /*06c0*/  MOV R68, RZ ;  /* 0x000000ff00447202 */ /* 0x000fe20000000f00 */
[----:B------:R-:W4:Y:S04]  /*06d0*/  @!P3 LDG.E R56, [R16.64+0x580] ;  /* 0x000580041038b981 */ /* 0x000f28000c1e1900 */
[----:B------:R-:W4:Y:S04]  /*06e0*/  @!P5 LDG.E R13, [R16.64+0x500] ;  /* 0x00050004100dd981 */ /* 0x000f28000c1e1900 */
[----:B------:R-:W4:Y:S04]  /*06f0*/  @!P4 LDG.E R15, [R16.64+0x600] ;  /* 0x00060004100fc981 */ /* 0x000f28000c1e1900 */
[----:B------:R-:W4:Y:S04]  /*0700*/  @!P0 LDG.E R62, [R16.64+0x680] ;  /* 0x00068004103e8981 */ /* 0x000f28000c1e1900 */
[----:B------:R-:W4:Y:S04]  /*0710*/  @!P1 LDG.E R19, [R16.64+0x700] ;  /* 0x0007000410139981 */ /* 0x000f28000c1e1900 */
[----:B------:R-:W4:Y:S01]  /*0720*/  @!P2 LDG.E R68, [R16.64+0x780] ;  /* 0x000780041044a981 */ /* 0x000f22000c1e1900 */
[----:B------:R-:W-:-:S02]  /*0730*/  ISETP.GE.AND P2, PT, R6, R115, PT ;  /* 0x000000730600720c */ /* 0x000fc40003f46270 */
[-C--:B------:R-:W-:Y:S02]  /*0740*/  ISETP.GE.AND P5, PT, R34, R115.reuse, PT ;  /* 0x000000732200720c */ /* 0x080fe40003fa6270 */
[C---:B------:R-:W-:Y:S02]  /*0750*/  IADD3 R6, R29.reuse, 0x20, RZ ;  /* 0x000000201d067810 */ /* 0x040fe40007ffe0ff */
[-C--:B------:R-:W-:Y:S02]  /*0760*/  ISETP.GE.AND P0, PT, R10, R115.reuse, PT ;  /* 0x000000730a00720c */ /* 0x080fe40003f06270 */
[C---:B------:R-:W-:Y:S02]  /*0770*/  IADD3 R34, R29.reuse, 0x40, RZ ;  /* 0x000000401d227810 */ /* 0x040fe40007ffe0ff */
[----:B------:R-:W-:Y:S02]  /*0780*/  ISETP.GE.AND P1, PT, R4, R115, PT ;  /* 0x000000730400720c */ /* 0x000fe40003f26270 */
[----:B------:R-:W-:-:S02]  /*0790*/  IADD3 R10, R29, 0x60, RZ ;  /* 0x000000601d0a7810 */ /* 0x000fc40007ffe0ff */
[C---:B------:R-:W-:Y:S02]  /*07a0*/  LEA.HI.SX32 R4, R29.reuse, R29, 0x1b ;  /* 0x0000001d1d047211 */ /* 0x040fe400078fdaff */
[----:B------:R-:W-:Y:S02]  /*07b0*/  ISETP.GE.AND P6, PT, R12, R115, PT ;  /* 0x000000730c00720c */ /* 0x000fe40003fc6270 */
[C---:B------:R-:W-:Y:S02]  /*07c0*/  IADD3 R36, R29.reuse, 0x80, RZ ;  /* 0x000000801d247810 */ /* 0x040fe40007ffe0ff */
[----:B------:R-:W-:Y:S02]  /*07d0*/  IADD3 R12, R29, 0xa0, RZ ;  /* 0x000000a01d0c7810 */ /* 0x000fe40007ffe0ff */
[-C--:B------:R-:W-:Y:S02]  /*07e0*/  LEA.HI.SX32 R33, R6, R29.reuse, 0x1b ;  /* 0x0000001d06217211 */ /* 0x080fe400078fdaff */
        /* <DEDUP_REMOVED lines=9> */
[-C--:B------:R-:W-:Y:S02]  /*0880*/  LEA.HI.SX32 R39, R6, R29.reuse, 0x1b ;  /* 0x0000001d06277211 */ /* 0x080fe400078fdaff */
[----:B------:R-:W-:Y:S02]  /*0890*/  IADD3 R42, R29, 0x140, RZ ;  /* 0x000001401d2a7810 */ /* 0x000fe40007ffe0ff */
[-C--:B------:R-:W-:Y:S02]  /*08a0*/  LEA.HI.SX32 R40, R40, R29.reuse, 0x1b ;  /* 0x0000001d28287211 */ /* 0x080fe400078fdaff */
[----:B------:R-:W-:-:S02]  /*08b0*/  LEA.HI.SX32 R41, R10, R29, 0x1b ;  /* 0x0000001d0a297211 */ /* 0x000fc400078fdaff */
[C---:B------:R-:W-:Y:S02]  /*08c0*/  IADD3 R44, R29.reuse, 0x180, RZ ;  /* 0x000001801d2c7810 */ /* 0x040fe40007ffe0ff */
[C---:B------:R-:W-:Y:S02]  /*08d0*/  IADD3 R6, R29.reuse, 0x1a0, RZ ;  /* 0x000001a01d067810 */ /* 0x040fe40007ffe0ff */
[-C--:B------:R-:W-:Y:S02]  /*08e0*/  LEA.HI.SX32 R42, R42, R29.reuse, 0x1b ;  /* 0x0000001d2a2a7211 */ /* 0x080fe400078fdaff */
[----:B------:R-:W-:Y:S02]  /*08f0*/  IADD3 R46, R29, 0x1c0, RZ ;  /* 0x000001c01d2e7810 */ /* 0x000fe40007ffe0ff */
[-C--:B------:R-:W-:Y:S02]  /*0900*/  LEA.HI.SX32 R44, R44, R29.reuse, 0x1b ;  /* 0x0000001d2c2c7211 */ /* 0x080fe400078fdaff */
[----:B------:R-:W-:-:S02]  /*0910*/  LEA.HI.SX32 R45, R6, R29, 0x1b ;  /* 0x0000001d062d7211 */ /* 0x000fc400078fdaff */
[----:B------:R-:W-:Y:S01]  /*0920*/  LEA.HI.SX32 R46, R46, R29, 0x1b ;  /* 0x0000001d2e2e7211 */ /* 0x000fe200078fdaff */
[----:B------:R-:W-:Y:S01]  /*0930*/  HFMA2.MMA R6, -RZ, RZ, 0, 0 ;  /* 0x00000000ff067435 */ /* 0x000fe200000001ff */
[-C--:B------:R-:W-:Y:S01]  /*0940*/  ISETP.GE.AND P4, PT, R18, R115.reuse, PT ;  /* 0x000000731200720c */ /* 0x080fe20003f86270 */
[----:B------:R-:W-:Y:S01]  /*0950*/  HFMA2.MMA R10, -RZ, RZ, 0, 0 ;  /* 0x00000000ff0a7435 */ /* 0x000fe200000001ff */
[----:B------:R-:W-:Y:S02]  /*0960*/  ISETP.GE.AND P3, PT, R20, R115, PT ;  /* 0x000000731400720c */ /* 0x000fe40003f66270 */
[----:B------:R-:W-:Y:S02]  /*0970*/  MOV R12, RZ ;  /* 0x000000ff000c7202 */ /* 0x000fe40000000f00 */
[----:B------:R-:W-:Y:S01]  /*0980*/  MOV R18, RZ ;  /* 0x000000ff00127202 */ /* 0x000fe20000000f00 */
[----:B------:R-:W-:Y:S01]  /*0990*/  CS2R R20, SRZ ;  /* 0x0000000000147805 */ /* 0x000fe2000001ff00 */
[----:B--2---:R-:W-:Y:S04]  /*09a0*/  STS [R4.X4], R3 ;  /* 0x0000000304007388 */ /* 0x004fe80000004800 */
[----:B---3--:R0:W-:Y:S02]  /*09b0*/  STS [R33.X4+0x80], R2 ;  /* 0x0000800221007388 */ /* 0x0081e40000004800 */
[----:B0-----:R-:W-:-:S04]  /*09c0*/  IADD3 R2, R29, 0x160, RZ ;  /* 0x000001601d027810 */ /* 0x001fc80007ffe0ff */
[----:B------:R-:W-:Y:S01]  /*09d0*/  LEA.HI.SX32 R43, R2, R29, 0x1b ;  /* 0x0000001d022b7211 */ /* 0x000fe200078fdaff */
[----:B----4-:R-:W-:Y:S04]  /*09e0*/  STS [R34.X4+0x100], R5 ;  /* 0x0001000522007388 */ /* 0x010fe80000004800 */
[----:B------:R0:W-:Y:S04]  /*09f0*/  STS [R35.X4+0x180], R8 ;  /* 0x0001800823007388 */ /* 0x0001e80000004800 */
[----:B------:R-:W-:Y:S04]  /*0a00*/  STS [R36.X4+0x200], R7 ;  /* 0x0002000724007388 */ /* 0x000fe80000004800 */
[----:B------:R-:W-:Y:S01]  /*0a10*/  STS [R37.X4+0x280], R14 ;  /* 0x0002800e25007388 */ /* 0x000fe20000004800 */
[----:B0-----:R-:W-:-:S03]  /*0a20*/  IADD3 R8, R29, 0x1e0, RZ ;  /* 0x000001e01d087810 */ /* 0x001fc60007ffe0ff */
[----:B------:R-:W-:Y:S04]  /*0a30*/  STS [R38.X4+0x300], R9 ;  /* 0x0003000926007388 */ /* 0x000fe80000004800 */
[----:B------:R-:W-:Y:S04]  /*0a40*/  STS [R39.X4+0x380], R22 ;  /* 0x0003801627007388 */ /* 0x000fe80000004800 */
[----:B------:R-:W-:Y:S01]  /*0a50*/  STS [R40.X4+0x400], R11 ;  /* 0x0004000b28007388 */ /* 0x000fe20000004800 */
[----:B------:R-:W-:-:S03]  /*0a60*/  LEA.HI.SX32 R47, R8, R29, 0x1b ;  /* 0x0000001d082f7211 */ /* 0x000fc600078fdaff */
[----:B------:R0:W-:Y:S04]  /*0a70*/  STS [R41.X4+0x480], R48 ;  /* 0x0004803029007388 */ /* 0x0001e80000004800 */
[----:B------:R1:W-:Y:S01]  /*0a80*/  STS [R42.X4+0x500], R13 ;  /* 0x0005000d2a007388 */ /* 0x0003e20000004800 */
[----:B0-----:R-:W-:-:S03]  /*0a90*/  SHF.L.U32 R48, R29, 0x4, RZ ;  /* 0x000000041d307819 */ /* 0x001fc600000006ff */
[----:B------:R-:W-:Y:S01]  /*0aa0*/  STS [R43.X4+0x580], R56 ;  /* 0x000580382b007388 */ /* 0x000fe20000004800 */
[----:B------:R-:W-:-:S03]  /*0ab0*/  LEA.HI.SX32 R48, R48, R48, 0x1b ;  /* 0x0000003030307211 */ /* 0x000fc600078fdaff */
[----:B------:R-:W-:Y:S01]  /*0ac0*/  STS [R44.X4+0x600], R15 ;  /* 0x0006000f2c007388 */ /* 0x000fe20000004800 */
[----:B------:R-:W-:-:S03]  /*0ad0*/  MOV R2, R53 ;  /* 0x0000003500027202 */ /* 0x000fc60000000f00 */
        /* <DEDUP_REMOVED lines=20> */
[----:B------:R-:W-:-:S02]  /*0c20*/  MOV R7, RZ ;  /* 0x000000ff00077202 */ /* 0x000fc40000000f00 */
[----:B------:R-:W-:Y:S01]  /*0c30*/  MOV R3, R72 ;  /* 0x0000004800037202 */ /* 0x000fe20000000f00 */
[----:B------:R-:W-:Y:S01]  /*0c40*/  BAR.SYNC.DEFER_BLOCKING 0x0 ;  /* 0x0000000000007b1d */ /* 0x000fe20000010000 */
[----:B------:R-:W-:Y:S01]  /*0c50*/  CS2R R8, SRZ ;  /* 0x0000000000087805 */ /* 0x000fe2000001ff00 */
[----:B------:R-:W-:Y:S02]  /*0c60*/  HFMA2.MMA R11, -RZ, RZ, 0, 0 ;  /* 0x00000000ff0b7435 */ /* 0x000fe400000001ff */
[----:B-1----:R-:W-:Y:S01]  /*0c70*/  HFMA2.MMA R13, -RZ, RZ, 0, 0 ;  /* 0x00000000ff0d7435 */ /* 0x002fe200000001ff */
[----:B------:R-:W-:Y:S01]  /*0c80*/  MOV R5, RZ ;  /* 0x000000ff00057202 */ /* 0x000fe20000000f00 */
[----:B0-----:R-:W-:Y:S01]  /*0c90*/  HFMA2.MMA R19, -RZ, RZ, 0, 0 ;  /* 0x00000000ff137435 */ /* 0x001fe200000001ff */
[----:B------:R-:W-:Y:S01]  /*0ca0*/  CS2R R14, SRZ ;  /* 0x00000000000e7805 */ /* 0x000fe2000001ff00 */
[----:B------:R-:W2:Y:S01]  /*0cb0*/  @!P2 LDG.E R7, [R2.64+0x100] ;  /* 0x000100040207a981 */ /* 0x000ea2000c1e1900 */
[----:B------:R-:W-:-:S03]  /*0cc0*/  ISETP.GE.AND P2, PT, R30, R115, PT ;  /* 0x000000731e00720c */ /* 0x000fc60003f46270 */
[----:B------:R-:W3:Y:S01]  /*0cd0*/  @!P1 LDG.E R6, [R2.64+0x80] ;  /* 0x0000800402069981 */ /* 0x000ee2000c1e1900 */
[----:B------:R-:W-:-:S03]  /*0ce0*/  ISETP.GE.AND P1, PT, R50, R115, PT ;  /* 0x000000733200720c */ /* 0x000fc60003f26270 */
[----:B------:R-:W4:Y:S01]  /*0cf0*/  @!P0 LDG.E R8, [R2.64+0x180] ;  /* 0x0001800402088981 */ /* 0x000f22000c1e1900 */
[----:B------:R-:W-:-:S03]  /*0d00*/  ISETP.GE.AND P0, PT, R52, R115, PT ;  /* 0x000000733400720c */ /* 0x000fc60003f06270 */
[----:B------:R-:W2:Y:S01]  /*0d10*/  @!P4 LDG.E R10, [R2.64+0x280] ;  /* 0x00028004020ac981 */ /* 0x000ea2000c1e1900 */
[----:B------:R-:W-:-:S03]  /*0d20*/  ISETP.GE.AND P4, PT, R54, R115, PT ;  /* 0x000000733600720c */ /* 0x000fc60003f86270 */
[----:B------:R-:W2:Y:S01]  /*0d30*/  @!P6 LDG.E R9, [R2.64+0x200] ;  /* 0x000200040209e981 */ /* 0x000ea2000c1e1900 */
[----:B------:R-:W-:-:S03]  /*0d40*/  ISETP.GE.AND P6, PT, R58, R115, PT ;  /* 0x000000733a00720c */ /* 0x000fc60003fc6270 */
[----:B------:R-:W2:Y:S01]  /*0d50*/  @!P5 LDG.E R12, [R2.64+0x380] ;  /* 0x00038004020cd981 */ /* 0x000ea2000c1e1900 */
[----:B------:R-:W-:-:S03]  /*0d60*/  ISETP.GE.AND P5, PT, R60, R115, PT ;  /* 0x000000733c00720c */ /* 0x000fc60003fa6270 */
[----:B------:R-:W2:Y:S01]  /*0d70*/  @!P3 LDG.E R11, [R2.64+0x300] ;  /* 0x00030004020bb981 */ /* 0x000ea2000c1e1900 */
[----:B------:R-:W-:-:S03]  /*0d80*/  ISETP.GE.AND P3, PT, R64, R115, PT ;  /* 0x000000734000720c */ /* 0x000fc60003f66270 */
[----:B------:R-:W2:Y:S01]  /*0d90*/  @!P2 LDG.E R5, [R2.64] ;  /* 0x000000040205a981 */ /* 0x000ea2000c1e1900 */
[----:B------:R-:W-:-:S03]  /*0da0*/  ISETP.GE.AND P2, PT, R66, R115, PT ;  /* 0x000000734200720c */ /* 0x000fc60003f46270 */
[----:B------:R-:W3:Y:S01]  /*0db0*/  @!P1 LDG.E R13, [R2.64+0x400] ;  /* 0x00040004020d9981 */ /* 0x000ee2000c1e1900 */
[----:B------:R-:W-:Y:S02]  /*0dc0*/  ISETP.GE.AND P1, PT, R70, R115, PT ;  /* 0x000000734600720c */ /* 0x000fe40003f26270 */
[----:B------:R-:W-:Y:S01]  /*0dd0*/  MOV R22, RZ ;  /* 0x000000ff00167202 */ /* 0x000fe20000000f00 */
[----:B------:R-:W4:Y:S04]  /*0de0*/  @!P0 LDG.E R14, [R2.64+0x480] ;  /* 0x00048004020e8981 */ /* 0x000f28000c1e1900 */
        /* <DEDUP_REMOVED lines=9> */
[----:B---3--:R-:W-:Y:S04]  /*0e80*/  STS [R33.X4+0x80], R6 ;  /* 0x0000800621007388 */ /* 0x008fe80000004800 */
        /* <DEDUP_REMOVED lines=79> */
.L_x_1393:
[----:B------:R-:W-:Y:S05]  /*1380*/  BSYNC B0 ;  /* 0x0000000000007941 */ /* 0x000fea0003800000 */
.L_x_1392:
        /* <DEDUP_REMOVED lines=37> */
.L_x_1395:
[----:B------:R-:W-:Y:S05]  /*15e0*/  BSYNC B0 ;  /* 0x0000000000007941 */ /* 0x000fea0003800000 */
.L_x_1394:
        /* <DEDUP_REMOVED lines=35> */
.L_x_1397:
[----:B------:R-:W-:Y:S05]  /*1820*/  BSYNC B0 ;  /* 0x0000000000007941 */ /* 0x000fea0003800000 */
.L_x_1396:
        /* <DEDUP_REMOVED lines=37> */
.L_x_1399:
[----:B------:R-:W-:Y:S05]  /*1a80*/  BSYNC B0 ;  /* 0x0000000000007941 */ /* 0x000fea0003800000 */
.L_x_1398:
        /* <DEDUP_REMOVED lines=35> */
.L_x_1401:
[----:B------:R-:W-:Y:S05]  /*1cc0*/  BSYNC B0 ;  /* 0x0000000000007941 */ /* 0x000fea0003800000 */
.L_x_1400:
        /* <DEDUP_REMOVED lines=37> */
.L_x_1403:
[----:B------:R-:W-:Y:S05]  /*1f20*/  BSYNC B0 ;  /* 0x0000000000007941 */ /* 0x000fea0003800000 */
.L_x_1402:
        /* <DEDUP_REMOVED lines=35> */
.L_x_1405:
[----:B------:R-:W-:Y:S05]  /*2160*/  BSYNC B0 ;  /* 0x0000000000007941 */ /* 0x000fea0003800000 */
.L_x_1404:
        /* <DEDUP_REMOVED lines=37> */
.L_x_1407:
[----:B------:R-:W-:Y:S05]  /*23c0*/  BSYNC B0 ;  /* 0x0000000000007941 */ /* 0x000fea0003800000 */
.L_x_1406:
        /* <DEDUP_REMOVED lines=35> */
.L_x_1409:
[----:B------:R-:W-:Y:S05]  /*2600*/  BSYNC B0 ;  /* 0x0000000000007941 */ /* 0x000fea0003800000 */
.L_x_1408:
        /* <DEDUP_REMOVED lines=42> */
.L_x_1411:
[----:B------:R-:W-:Y:S05]  /*28b0*/  BSYNC B0 ;  /* 0x0000000000007941 */ /* 0x000fea0003800000 */
.L_x_1410:
        /* <DEDUP_REMOVED lines=33> */
.L_x_1413:
[----:B------:R-:W-:Y:S05]  /*2ad0*/  BSYNC B0 ;  /* 0x0000000000007941 */ /* 0x000fea0003800000 */
.L_x_1412:
        /* <DEDUP_REMOVED lines=33> */
.L_x_1415:
[----:B------:R-:W-:Y:S05]  /*2cf0*/  BSYNC B0 ;  /* 0x0000000000007941 */ /* 0x000fea0003800000 */
.L_x_1414:
        /* <DEDUP_REMOVED lines=33> */
.L_x_1417:
[----:B------:R-:W-:Y:S05]  /*2f10*/  BSYNC B0 ;  /* 0x0000000000007941 */ /* 0x000fea0003800000 */
.L_x_1416:
        /* <DEDUP_REMOVED lines=33> */
.L_x_1419:
[----:B------:R-:W-:Y:S05]  /*3130*/  BSYNC B0 ;  /* 0x0000000000007941 */ /* 0x000fea0003800000 */
.L_x_1418:
        /* <DEDUP_REMOVED lines=33> */
.L_x_1421:
[----:B------:R-:W-:Y:S05]  /*3350*/  BSYNC B0 ;  /* 0x0000000000007941 */ /* 0x000fea0003800000 */
.L_x_1420:
        /* <DEDUP_REMOVED lines=33> */
.L_x_1423:
[----:B------:R-:W-:Y:S05]  /*3570*/  BSYNC B0 ;  /* 0x0000000000007941 */ /* 0x000fea0003800000 */
.L_x_1422:
        /* <DEDUP_REMOVED lines=20> */
.L_x_1427:
        /* <DEDUP_REMOVED lines=12> */
[----:B------:R-:W-:Y:S01]  /*3780*/  MOV R115, 0xfffffe00 ;  /* 0xfffffe0000737802 */ /* 0x000fe20000000f00 */
[----:B------:R-:W-:Y:S02]  /*3790*/  FMUL.FTZ R122, R65, R66 ;  /* 0x00000042417a7220 */ /* 0x000fe40000410000 */
[----:B------:R-:W0:Y:S01]  /*37a0*/  S2R R82, SR_TID.X ;  /* 0x0000000000527919 */ /* 0x000e220000002100 */
[----:B------:R-:W-:Y:S02]  /*37b0*/  FMUL.FTZ R128, R61, R62 ;  /* 0x0000003e3d807220 */ /* 0x000fe40000410000 */
[----:B------:R-:W-:Y:S02]  /*37c0*/  IMAD R115, R32, R115, c[0x0][0x168] ;  /* 0x00005a0020737624 */ /* 0x000fe400078e0273 */
[----:B------:R-:W-:Y:S02]  /*37d0*/  FMUL.FTZ R131, R59, R60 ;  /* 0x0000003c3b837220 */ /* 0x000fe40000410000 */
[----:B------:R-:W-:-:S02]  /*37e0*/  FMUL.FTZ R137, R55, R56 ;  /* 0x0000003837897220 */ /* 0x000fc40000410000 */
[----:B------:R-:W-:Y:S02]  /*37f0*/  FMUL.FTZ R140, R53, R54 ;  /* 0x00000036358c7220 */ /* 0x000fe40000410000 */
[----:B------:R-:W-:Y:S02]  /*3800*/  FMUL.FTZ R144, R49, R50 ;  /* 0x0000003231907220 */ /* 0x000fe40000410000 */
[----:B------:R-:W-:Y:S02]  /*3810*/  FMUL.FTZ R146, R51, R52 ;  /* 0x0000003433927220 */ /* 0x000fe40000410000 */
[----:B------:R-:W-:Y:S02]  /*3820*/  FMUL.FTZ R134, R57, R58 ;  /* 0x0000003a39867220 */ /* 0x000fe40000410000 */
[----:B------:R-:W-:Y:S01]  /*3830*/  FMUL.FTZ R118, R67, R68 ;  /* 0x0000004443767220 */ /* 0x000fe20000410000 */
[----:B0-----:R-:W-:-:S04]  /*3840*/  SHF.L.U32 R22, R82, 0x4, RZ ;  /* 0x0000000452167819 */ /* 0x001fc800000006ff */
[C---:B------:R-:W-:Y:S02]  /*3850*/  IADD3 R14, R22.reuse, 0xf, RZ ;  /* 0x0000000f160e7810 */ /* 0x040fe40007ffe0ff */
[----:B------:R-:W-:Y:S02]  /*3860*/  IADD3 R18, R22, 0xe, RZ ;  /* 0x0000000e16127810 */ /* 0x000fe40007ffe0ff */
[-C--:B------:R-:W-:Y:S02]  /*3870*/  ISETP.GE.U32.AND P0, PT, R14, R115.reuse, PT ;  /* 0x000000730e00720c */ /* 0x080fe40003f06070 */
[----:B------:R-:W-:Y:S02]  /*3880*/  IADD3 R14, R22, 0xc, RZ ;  /* 0x0000000c160e7810 */ /* 0x000fe40007ffe0ff */
[-C--:B------:R-:W-:Y:S02]  /*3890*/  ISETP.GE.U32.AND P1, PT, R18, R115.reuse, PT ;  /* 0x000000731200720c */ /* 0x080fe40003f26070 */
[----:B------:R-:W-:-:S02]  /*38a0*/  ISETP.GE.U32.AND P3, PT, R14, R115, PT ;  /* 0x000000730e00720c */ /* 0x000fc40003f66070 */
[C---:B------:R-:W-:Y:S02]  /*38b0*/  IADD3 R18, R22.reuse, 0xb, RZ ;  /* 0x0000000b16127810 */ /* 0x040fe40007ffe0ff */
[----:B------:R-:W-:Y:S02]  /*38c0*/  IADD3 R14, R22, 0x7, RZ ;  /* 0x00000007160e7810 */ /* 0x000fe40007ffe0ff */
[-C--:B------:R-:W-:Y:S02]  /*38d0*/  ISETP.GE.U32.AND P4, PT, R18, R115.reuse, PT ;  /* 0x000000731200720c */ /* 0x080fe40003f86070 */
[----:B------:R-:W-:Y:S02]  /*38e0*/  ISETP.GE.U32.AND P6, PT, R14, R115, PT ;  /* 0x000000730e00720c */ /* 0x000fe40003fc6070 */
[----:B------:R-:W-:Y:S01]  /*38f0*/  IADD3 R18, R22, 0x6, RZ ;  /* 0x0000000616127810 */ /* 0x000fe20007ffe0ff */
[----:B--2---:R-:W-:Y:S02]  /*3900*/  FMUL.FTZ R19, R4, 1.4426950216293334961 ;  /* 0x3fb8aa3b04137820 */ /* 0x004fe40000410000 */
[----:B------:R-:W-:-:S02]  /*3910*/  FMUL.FTZ R4, R5, R52 ;  /* 0x0000003405047220 */ /* 0x000fc40000410000 */
[C---:B------:R-:W-:Y:S02]  /*3920*/  FMUL.FTZ R8, R5.reuse, R50 ;  /* 0x0000003205087220 */ /* 0x040fe40000410000 */
[----:B------:R-:W-:Y:S02]  /*3930*/  FMUL.RZ R9, R4, 0.15915493667125701904 ;  /* 0x3e22f98304097820 */ /* 0x000fe4000040c000 */
[C---:B------:R-:W-:Y:S02]  /*3940*/  FMUL.FTZ R4, R5.reuse, R54 ;  /* 0x0000003605047220 */ /* 0x040fe40000410000 */
[----:B------:R-:W-:Y:S01]  /*3950*/  FMUL.RZ R8, R8, 0.15915493667125701904 ;  /* 0x3e22f98308087820 */ /* 0x000fe2000040c000 */
[----:B------:R-:W-:Y:S01]  /*3960*/  MUFU.SIN R21, R9 ;  /* 0x0000000900157308 */ /* 0x000fe20000000400 */
[----:B------:R-:W-:Y:S02]  /*3970*/  FMUL.RZ R6, R4, 0.15915493667125701904 ;  /* 0x3e22f98304067820 */ /* 0x000fe4000040c000 */
[----:B------:R-:W-:-:S02]  /*3980*/  FMUL.FTZ R4, R5, R56 ;  /* 0x0000003805047220 */ /* 0x000fc40000410000 */
[----:B------:R-:W-:Y:S02]  /*3990*/  FMUL.FTZ R102, R19, R60 ;  /* 0x0000003c13667220 */ /* 0x000fe40000410000 */
[----:B------:R-:W-:Y:S01]  /*39a0*/  FMUL.RZ R7, R4, 0.15915493667125701904 ;  /* 0x3e22f98304077820 */ /* 0x000fe2000040c000 */
[----:B------:R-:W-:Y:S01]  /*39b0*/  MUFU.SIN R86, R8 ;  /* 0x0000000800567308 */ /* 0x000fe20000000400 */
[-C--:B------:R-:W-:Y:S02]  /*39c0*/  FMUL.FTZ R4, R5, R58.reuse ;  /* 0x0000003a05047220 */ /* 0x080fe40000410000 */
[C---:B------:R-:W-:Y:S02]  /*39d0*/  FMUL.FTZ R133, R19.reuse, R58 ;  /* 0x0000003a13857220 */ /* 0x040fe40000410000 */
[C---:B------:R-:W-:Y:S02]  /*39e0*/  FMUL.FTZ R135, R19.reuse, R56 ;  /* 0x0000003813877220 */ /* 0x040fe40000410000 */
[C---:B------:R-:W-:Y:S01]  /*39f0*/  FMUL.FTZ R119, R19.reuse, R54 ;  /* 0x0000003613777220 */ /* 0x040fe20000410000 */
[----:B------:R0:W-:Y:S01]  /*3a00*/  MUFU.COS R88, R8 ;  /* 0x0000000800587308 */ /* 0x0001e20000000000 */
[----:B------:R-:W-:-:S02]  /*3a10*/  FMUL.FTZ R117, R19, R50 ;  /* 0x0000003213757220 */ /* 0x000fc40000410000 */
[----:B------:R-:W-:-:S05]  /*3a20*/  FMUL.FTZ R20, R19, R52 ;  /* 0x0000003413147220 */ /* 0x000fca0000410000 */
[----:B------:R1:W-:Y:S01]  /*3a30*/  MUFU.COS R15, R9 ;  /* 0x00000009000f7308 */ /* 0x0003e20000000000 */
[----:B0-----:R-:W-:Y:S02]  /*3a40*/  FMUL.RZ R8, R4, 0.15915493667125701904 ;  /* 0x3e22f98304087820 */ /* 0x001fe4000040c000 */
[----:B------:R-:W-:-:S05]  /*3a50*/  FMUL.FTZ R4, R5, R60 ;  /* 0x0000003c05047220 */ /* 0x000fca0000410000 */
[----:B------:R-:W-:Y:S01]  /*3a60*/  MUFU.SIN R90, R6 ;  /* 0x00000006005a7308 */ /* 0x000fe20000000400 */
[----:B-1----:R-:W-:Y:S02]  /*3a70*/  FMUL.RZ R9, R4, 0.15915493667125701904 ;  /* 0x3e22f98304097820 */ /* 0x002fe4000040c000 */
[----:B------:R-:W-:-:S04]  /*3a80*/  FMUL.FTZ R4, R5, R62 ;  /* 0x0000003e05047220 */ /* 0x000fc80000410000 */
[----:B------:R-:W-:Y:S01]  /*3a90*/  FMUL.RZ R10, R4, 0.15915493667125701904 ;  /* 0x3e22f983040a7820 */ /* 0x000fe2000040c000 */
[----:B------:R0:W-:Y:S01]  /*3aa0*/  MUFU.COS R92, R6 ;  /* 0x00000006005c7308 */ /* 0x0001e20000000000 */
[----:B------:R-:W-:-:S07]  /*3ab0*/  FMUL.FTZ R4, R19, R62 ;  /* 0x0000003e13047220 */ /* 0x000fce0000410000 */
[----:B------:R-:W-:Y:S01]  /*3ac0*/  MUFU.SIN R94, R7 ;  /* 0x00000007005e7308 */ /* 0x000fe20000000400 */
[----:B0-----:R-:W-:-:S07]  /*3ad0*/  FMUL.FTZ R6, R5, R64 ;  /* 0x0000004005067220 */ /* 0x001fce0000410000 */
[----:B------:R0:W-:Y:S08]  /*3ae0*/  MUFU.COS R100, R7 ;  /* 0x0000000700647308 */ /* 0x0001f00000000000 */
[----:B------:R-:W-:Y:S01]  /*3af0*/  MUFU.SIN R96, R8 ;  /* 0x0000000800607308 */ /* 0x000fe20000000400 */
[----:B0-----:R-:W-:-:S04]  /*3b00*/  FMUL.FTZ R7, R5, R66 ;  /* 0x0000004205077220 */ /* 0x001fc80000410000 */
[----:B------:R-:W-:Y:S02]  /*3b10*/  FMUL.RZ R11, R7, 0.15915493667125701904 ;  /* 0x3e22f983070b7820 */ /* 0x000fe4000040c000 */
[----:B------:R-:W-:Y:S01]  /*3b20*/  FMUL.FTZ R7, R19, R68 ;  /* 0x0000004413077220 */ /* 0x000fe20000410000 */
[----:B------:R0:W-:Y:S08]  /*3b30*/  MUFU.COS R98, R8 ;  /* 0x0000000800627308 */ /* 0x0001f00000000000 */
[----:B------:R-:W-:Y:S01]  /*3b40*/  MUFU.SIN R23, R9 ;  /* 0x0000000900177308 */ /* 0x000fe20000000400 */
[----:B0-----:R-:W-:-:S02]  /*3b50*/  FMUL.RZ R8, R6, 0.15915493667125701904 ;  /* 0x3e22f98306087820 */ /* 0x001fc4000040c000 */
[----:B------:R-:W-:-:S05]  /*3b60*/  FMUL.FTZ R6, R19, R64 ;  /* 0x0000004013067220 */ /* 0x000fca0000410000 */
[----:B------:R0:W-:Y:S08]  /*3b70*/  MUFU.COS R84, R9 ;  /* 0x0000000900547308 */ /* 0x0001f00000000000 */
[----:B------:R1:W-:Y:S01]  /*3b80*/  MUFU.EX2 R13, R4 ;  /* 0x00000004000d7308 */ /* 0x0003e20000000800 */
[----:B0-----:R-:W-:-:S07]  /*3b90*/  FMUL.FTZ R9, R19, R66 ;  /* 0x0000004213097220 */ /* 0x001fce0000410000 */
[----:B------:R-:W-:Y:S01]  /*3ba0*/  MUFU.COS R125, R8 ;  /* 0x00000008007d7308 */ /* 0x000fe20000000000 */
[----:B-1----:R-:W-:-:S04]  /*3bb0*/  FMUL.FTZ R4, R5, R68 ;  /* 0x0000004405047220 */ /* 0x002fc80000410000 */
[----:B------:R-:W-:Y:S02]  /*3bc0*/  FMUL.RZ R104, R4, 0.15915493667125701904 ;  /* 0x3e22f98304687820 */ /* 0x000fe4000040c000 */
[----:B------:R-:W-:Y:S01]  /*3bd0*/  FMUL.FTZ R4, R5, R70 ;  /* 0x0000004605047220 */ /* 0x000fe20000410000 */
[----:B------:R-:W0:Y:S03]  /*3be0*/  MUFU.EX2 R110, R6 ;  /* 0x00000006006e7308 */ /* 0x000e260000000800 */
[----:B------:R-:W-:-:S05]  /*3bf0*/  FMUL.RZ R114, R4, 0.15915493667125701904 ;  /* 0x3e22f98304727820 */ /* 0x000fca000040c000 */
[----:B------:R-:W-:Y:S08]  /*3c00*/  MUFU.SIN R121, R11 ;  /* 0x0000000b00797308 */ /* 0x000ff00000000400 */
[----:B------:R1:W2:Y:S01]  /*3c10*/  MUFU.EX2 R112, R9 ;  /* 0x0000000900707308 */ /* 0x0002a20000000800 */
[----:B0-----:R-:W-:Y:S02]  /*3c20*/  FMUL.FTZ R124, R110, R125 ;  /* 0x0000007d6e7c7220 */ /* 0x001fe40000410000 */
[----:B------:R-:W-:-:S03]  /*3c30*/  FMUL.FTZ R125, R63, R64 ;  /* 0x000000403f7d7220 */ /* 0x000fc60000410000 */
[----:B------:R-:W-:Y:S02]  /*3c40*/  FSEL R124, R124, 1, !P6 ;  /* 0x3f8000007c7c7808 */ /* 0x000fe40007000000 */
[----:B------:R-:W0:Y:S01]  /*3c50*/  MUFU.SIN R123, R8 ;  /* 0x00000008007b7308 */ /* 0x000e220000000400 */
[----:B------:R-:W-:Y:S01]  /*3c60*/  FSEL R125, R125, RZ, !P6 ;  /* 0x000000ff7d7d7208 */ /* 0x000fe20007000000 */
[----:B-1----:R-:W-:-:S06]  /*3c70*/  FMUL.FTZ R9, R19, R70 ;  /* 0x0000004613097220 */ /* 0x002fcc0000410000 */
[----:B------:R1:W3:Y:S01]  /*3c80*/  MUFU.COS R127, R11 ;  /* 0x0000000b007f7308 */ /* 0x0002e20000000000 */
[----:B--2---:R-:W-:-:S07]  /*3c90*/  FMUL.FTZ R120, R112, R121 ;  /* 0x0000007970787220 */ /* 0x004fce0000410000 */
[----:B------:R-:W2:Y:S01]  /*3ca0*/  MUFU.SIN R106, R10 ;  /* 0x0000000a006a7308 */ /* 0x000ea20000000400 */
[----:B0-----:R-:W-:Y:S02]  /*3cb0*/  FMUL.FTZ R123, R110, R123 ;  /* 0x0000007b6e7b7220 */ /* 0x001fe40000410000 */
[C---:B-1----:R-:W-:Y:S02]  /*3cc0*/  FMUL.FTZ R11, R5.reuse, R72 ;  /* 0x00000048050b7220 */ /* 0x042fe40000410000 */
[----:B------:R-:W-:Y:S01]  /*3cd0*/  FMUL.FTZ R110, R5, R74 ;  /* 0x0000004a056e7220 */ /* 0x000fe20000410000 */
[----:B------:R-:W-:Y:S02]  /*3ce0*/  FSEL R123, R123, RZ, !P6 ;  /* 0x000000ff7b7b7208 */ /* 0x000fe40007000000 */
[----:B------:R-:W0:Y:S01]  /*3cf0*/  MUFU.COS R108, R10 ;  /* 0x0000000a006c7308 */ /* 0x000e220000000000 */
[----:B---3--:R-:W-:Y:S02]  /*3d00*/  FMUL.FTZ R121, R112, R127 ;  /* 0x0000007f70797220 */ /* 0x008fe40000410000 */
[----:B------:R-:W-:-:S05]  /*3d10*/  FMUL.RZ R110, R110, 0.15915493667125701904 ;  /* 0x3e22f9836e6e7820 */ /* 0x000fca000040c000 */
[----:B------:R-:W-:Y:S01]  /*3d20*/  MUFU.SIN R8, R104 ;  /* 0x0000006800087308 */ /* 0x000fe20000000400 */
[----:B--2---:R-:W-:-:S07]  /*3d30*/  FMUL.FTZ R106, R13, R106 ;  /* 0x0000006a0d6a7220 */ /* 0x004fce0000410000 */
[----:B------:R1:W-:Y:S01]  /*3d40*/  MUFU.COS R10, R104 ;  /* 0x00000068000a7308 */ /* 0x0003e20000000000 */
[----:B0-----:R-:W-:-:S07]  /*3d50*/  FMUL.FTZ R108, R13, R108 ;  /* 0x0000006c0d6c7220 */ /* 0x001fce0000410000 */
[----:B------:R-:W0:Y:S01]  /*3d60*/  MUFU.EX2 R102, R102 ;  /* 0x0000006600667308 */ /* 0x000e220000000800 */
[----:B-1----:R-:W-:-:S04]  /*3d70*/  IADD3 R104, R22, 0xd, RZ ;  /* 0x0000000d16687810 */ /* 0x002fc80007ffe0ff */
[-C--:B------:R-:W-:Y:S02]  /*3d80*/  ISETP.GE.U32.AND P2, PT, R104, R115.reuse, PT ;  /* 0x000000736800720c */ /* 0x080fe40003f46070 */
[----:B------:R-:W-:Y:S01]  /*3d90*/  IADD3 R104, R22, 0x8, RZ ;  /* 0x0000000816687810 */ /* 0x000fe20007ffe0ff */
[----:B------:R-:W1:Y:S03]  /*3da0*/  MUFU.EX2 R133, R133 ;  /* 0x0000008500857308 */ /* 0x000e660000000800 */
[----:B------:R-:W-:Y:S02]  /*3db0*/  ISETP.GE.U32.AND P5, PT, R104, R115, PT ;  /* 0x000000736800720c */ /* 0x000fe40003fa6070 */
[----:B------:R-:W-:Y:S02]  /*3dc0*/  IADD3 R104, R22, 0x5, RZ ;  /* 0x0000000516687810 */ /* 0x000fe40007ffe0ff */
[----:B------:R-:W-:Y:S01]  /*3dd0*/  FSEL R120, R120, RZ, !P5 ;  /* 0x000000ff78787208 */ /* 0x000fe20006800000 */
[----:B------:R-:W2:Y:S01]  /*3de0*/  MUFU.EX2 R135, R135 ;  /* 0x0000008700877308 */ /* 0x000ea20000000800 */
[----:B------:R-:W-:Y:S01]  /*3df0*/  FSEL R121, R121, 1, !P5 ;  /* 0x3f80000079797808 */ /* 0x000fe20006800000 */
[----:B0-----:R-:W-:Y:S01]  /*3e00*/  FMUL.FTZ R130, R102, R84 ;  /* 0x0000005466827220 */ /* 0x001fe20000410000 */
[----:B------:R-:W-:Y:S01]  /*3e10*/  FSEL R122, R122, RZ, !P5 ;  /* 0x000000ff7a7a7208 */ /* 0x000fe20006800000 */
[----:B------:R-:W-:Y:S01]  /*3e20*/  FMUL.FTZ R129, R102, R23 ;  /* 0x0000001766817220 */ /* 0x000fe20000410000 */
[-C--:B------:R-:W-:Y:S01]  /*3e30*/  ISETP.GE.U32.AND P5, PT, R18, R115.reuse, PT ;  /* 0x000000731200720c */ /* 0x080fe20003fa6070 */
[----:B------:R-:W-:Y:S01]  /*3e40*/  FMUL.FTZ R18, R19, R72 ;  /* 0x0000004813127220 */ /* 0x000fe20000410000 */
[-C--:B------:R-:W-:Y:S01]  /*3e50*/  ISETP.GE.U32.AND P6, PT, R104, R115.reuse, PT ;  /* 0x000000736800720c */ /* 0x080fe20003fc6070 */
[----:B------:R-:W0:Y:S01]  /*3e60*/  MUFU.EX2 R119, R119 ;  /* 0x0000007700777308 */ /* 0x000e220000000800 */
[----:B------:R-:W-:Y:S01]  /*3e70*/  IADD3 R104, R22, 0x4, RZ ;  /* 0x0000000416687810 */ /* 0x000fe20007ffe0ff */
[C---:B-1----:R-:W-:Y:S01]  /*3e80*/  FMUL.FTZ R98, R133.reuse, R98 ;  /* 0x0000006285627220 */ /* 0x042fe20000410000 */
[----:B------:R-:W-:Y:S01]  /*3e90*/  FSEL R126, R106, RZ, !P5 ;  /* 0x000000ff6a7e7208 */ /* 0x000fe20006800000 */
[----:B------:R-:W-:Y:S01]  /*3ea0*/  FMUL.FTZ R132, R133, R96 ;  /* 0x0000006085847220 */ /* 0x000fe20000410000 */
[----:B------:R-:W-:Y:S01]  /*3eb0*/  FSEL R127, R108, 1, !P5 ;  /* 0x3f8000006c7f7808 */ /* 0x000fe20006800000 */
[----:B------:R-:W-:Y:S01]  /*3ec0*/  FMUL.FTZ R102, R19, R74 ;  /* 0x0000004a13667220 */ /* 0x000fe20000410000 */
[----:B------:R-:W-:Y:S01]  /*3ed0*/  FSEL R128, R128, RZ, !P5 ;  /* 0x000000ff80807208 */ /* 0x000fe20006800000 */
[----:B------:R-:W1:Y:S01]  /*3ee0*/  MUFU.EX2 R117, R117 ;  /* 0x0000007500757308 */ /* 0x000e620000000800 */
[-C--:B------:R-:W-:Y:S01]  /*3ef0*/  ISETP.GE.U32.AND P5, PT, R104, R115.reuse, PT ;  /* 0x000000736800720c */ /* 0x080fe20003fa6070 */
[C---:B--2---:R-:W-:Y:S01]  /*3f00*/  FMUL.FTZ R100, R135.reuse, R100 ;  /* 0x0000006487647220 */ /* 0x044fe20000410000 */
[----:B------:R-:W-:Y:S01]  /*3f10*/  IADD3 R84, R22, 0x3, RZ ;  /* 0x0000000316547810 */ /* 0x000fe20007ffe0ff */
[----:B------:R-:W-:Y:S01]  /*3f20*/  FMUL.FTZ R135, R135, R94 ;  /* 0x0000005e87877220 */ /* 0x000fe20000410000 */
[----:B------:R-:W-:Y:S01]  /*3f30*/  FSEL R129, R129, RZ, !P6 ;  /* 0x000000ff81817208 */ /* 0x000fe20007000000 */
[----:B------:R-:W-:Y:S01]  /*3f40*/  FMUL.FTZ R104, R5, R76 ;  /* 0x0000004c05687220 */ /* 0x000fe20000410000 */
[----:B------:R-:W-:Y:S01]  /*3f50*/  FSEL R130, R130, 1, !P6 ;  /* 0x3f80000082827808 */ /* 0x000fe20007000000 */
[----:B------:R-:W2:Y:S01]  /*3f60*/  MUFU.EX2 R20, R20 ;  /* 0x0000001400147308 */ /* 0x000ea20000000800 */
[----:B------:R-:W-:Y:S01]  /*3f70*/  FSEL R131, R131, RZ, !P6 ;  /* 0x000000ff83837208 */ /* 0x000fe20007000000 */
[C---:B0-----:R-:W-:Y:S01]  /*3f80*/  FMUL.FTZ R92, R119.reuse, R92 ;  /* 0x0000005c775c7220 */ /* 0x041fe20000410000 */
[-C--:B------:R-:W-:Y:S01]  /*3f90*/  ISETP.GE.U32.AND P6, PT, R84, R115.reuse, PT ;  /* 0x000000735400720c */ /* 0x080fe20003fc6070 */
[----:B------:R-:W-:Y:S01]  /*3fa0*/  FMUL.FTZ R90, R119, R90 ;  /* 0x0000005a775a7220 */ /* 0x000fe20000410000 */
[----:B------:R-:W-:Y:S01]  /*3fb0*/  FSEL R133, R98, 1, !P5 ;  /* 0x3f80000062857808 */ /* 0x000fe20006800000 */
[----:B------:R-:W-:Y:S01]  /*3fc0*/  FMUL.RZ R104, R104, 0.15915493667125701904 ;  /* 0x3e22f98368687820 */ /* 0x000fe2000040c000 */
[----:B------:R-:W-:Y:S01]  /*3fd0*/  IADD3 R98, R22, 0x2, RZ ;  /* 0x0000000216627810 */ /* 0x000fe20007ffe0ff */
[----:B-1----:R-:W-:Y:S01]  /*3fe0*/  FMUL.FTZ R143, R117, R88 ;  /* 0x00000058758f7220 */ /* 0x002fe20000410000 */
[----:B------:R-:W-:Y:S01]  /*3ff0*/  FSEL R135, R135, RZ, !P6 ;  /* 0x000000ff87877208 */ /* 0x000fe20007000000 */
[----:B------:R-:W-:Y:S01]  /*4000*/  FMUL.FTZ R142, R117, R86 ;  /* 0x00000056758e7220 */ /* 0x000fe20000410000 */
[----:B------:R-:W-:Y:S01]  /*4010*/  FSEL R136, R100, 1, !P6 ;  /* 0x3f80000064887808 */ /* 0x000fe20007000000 */
[----:B------:R-:W-:Y:S01]  /*4020*/  MUFU.SIN R4, R114 ;  /* 0x0000007200047308 */ /* 0x000fe20000000400 */
[----:B------:R-:W-:Y:S01]  /*4030*/  FSEL R137, R137, RZ, !P6 ;  /* 0x000000ff89897208 */ /* 0x000fe20007000000 */
[C---:B------:R-:W-:Y:S01]  /*4040*/  FMUL.FTZ R86, R19.reuse, R78 ;  /* 0x0000004e13567220 */ /* 0x040fe20000410000 */
[----:B------:R-:W-:Y:S01]  /*4050*/  ISETP.GE.U32.AND P6, PT, R98, R115, PT ;  /* 0x000000736200720c */ /* 0x000fe20003fc6070 */
[----:B--2---:R-:W-:Y:S01]  /*4060*/  FMUL.FTZ R21, R20, R21 ;  /* 0x0000001514157220 */ /* 0x004fe20000410000 */
[----:B------:R-:W-:Y:S01]  /*4070*/  IADD3 R88, R22, 0x1, RZ ;  /* 0x0000000116587810 */ /* 0x000fe20007ffe0ff */
[----:B------:R-:W-:Y:S01]  /*4080*/  FMUL.FTZ R15, R20, R15 ;  /* 0x0000000f140f7220 */ /* 0x000fe20000410000 */
[----:B------:R-:W-:Y:S01]  /*4090*/  FSEL R138, R90, RZ, !P6 ;  /* 0x000000ff5a8a7208 */ /* 0x000fe20007000000 */
[----:B------:R0:W-:Y:S01]  /*40a0*/  MUFU.COS R6, R114 ;  /* 0x0000007200067308 */ /* 0x0001e20000000000 */
[----:B------:R-:W-:Y:S01]  /*40b0*/  FSEL R139, R92, 1, !P6 ;  /* 0x3f8000005c8b7808 */ /* 0x000fe20007000000 */
[C---:B------:R-:W-:Y:S01]  /*40c0*/  FMUL.FTZ R98, R19.reuse, R76 ;  /* 0x0000004c13627220 */ /* 0x040fe20000410000 */
[----:B------:R-:W-:Y:S01]  /*40d0*/  FSEL R140, R140, RZ, !P6 ;  /* 0x000000ff8c8c7208 */ /* 0x000fe20007000000 */
[----:B------:R-:W-:Y:S01]  /*40e0*/  FMUL.FTZ R19, R19, R80 ;  /* 0x0000005013137220 */ /* 0x000fe20000410000 */
[C---:B------:R-:W-:Y:S01]  /*40f0*/  ISETP.GE.U32.AND P6, PT, R22.reuse, R115, PT ;  /* 0x000000731600720c */ /* 0x040fe20003fc6070 */
[----:B------:R-:W-:Y:S01]  /*4100*/  FMUL.FTZ R108, R71, R72 ;  /* 0x00000048476c7220 */ /* 0x000fe20000410000 */
[----:B------:R-:W-:Y:S01]  /*4110*/  IADD3 R96, R22, 0xa, RZ ;  /* 0x0000000a16607810 */ /* 0x000fe20007ffe0ff */
[----:B------:R-:W1:Y:S01]  /*4120*/  MUFU.EX2 R9, R9 ;  /* 0x0000000900097308 */ /* 0x000e620000000800 */
[----:B------:R-:W-:Y:S01]  /*4130*/  FSEL R142, R142, RZ, !P6 ;  /* 0x000000ff8e8e7208 */ /* 0x000fe20007000000 */
[----:B0-----:R-:W-:Y:S01]  /*4140*/  FMUL.RZ R114, R11, 0.15915493667125701904 ;  /* 0x3e22f9830b727820 */ /* 0x001fe2000040c000 */
[----:B------:R-:W-:-:S02]  /*4150*/  FSEL R143, R143, 1, !P6 ;  /* 0x3f8000008f8f7808 */ /* 0x000fc40007000000 */
[----:B------:R-:W-:Y:S02]  /*4160*/  FSEL R144, R144, RZ, !P6 ;  /* 0x000000ff90907208 */ /* 0x000fe40007000000 */
[----:B------:R-:W-:Y:S01]  /*4170*/  ISETP.GE.U32.AND P6, PT, R88, R115, PT ;  /* 0x000000735800720c */ /* 0x000fe20003fc6070 */
[----:B------:R-:W-:Y:S01]  /*4180*/  FMUL.FTZ R88, R5, R78 ;  /* 0x0000004e05587220 */ /* 0x000fe20000410000 */
[----:B------:R-:W0:Y:S01]  /*4190*/  MUFU.EX2 R7, R7 ;  /* 0x0000000700077308 */ /* 0x000e220000000800 */
[----:B------:R-:W-:Y:S02]  /*41a0*/  IADD3 R22, R22, 0x9, RZ ;  /* 0x0000000916167810 */ /* 0x000fe40007ffe0ff */
[----:B------:R-:W-:Y:S01]  /*41b0*/  FSEL R145, R21, RZ, !P6 ;  /* 0x000000ff15917208 */ /* 0x000fe20007000000 */
[----:B------:R-:W-:Y:S01]  /*41c0*/  FMUL.RZ R90, R88, 0.15915493667125701904 ;  /* 0x3e22f983585a7820 */ /* 0x000fe2000040c000 */
[----:B------:R-:W-:Y:S02]  /*41d0*/  FSEL R147, R15, 1, !P6 ;  /* 0x3f8000000f937808 */ /* 0x000fe40007000000 */
[----:B------:R-:W-:Y:S01]  /*41e0*/  FSEL R146, R146, RZ, !P6 ;  /* 0x000000ff92927208 */ /* 0x000fe20007000000 */
[-C--:B------:R-:W-:Y:S01]  /*41f0*/  FMUL.FTZ R88, R145, R144.reuse ;  /* 0x0000009091587220 */ /* 0x080fe20000410000 */
[----:B------:R-:W-:Y:S01]  /*4200*/  MUFU.SIN R11, R114 ;  /* 0x00000072000b7308 */ /* 0x000fe20000000400 */
[----:B------:R-:W-:Y:S01]  /*4210*/  FMUL.FTZ R20, RZ, R145 ;  /* 0x00000091ff147220 */ /* 0x000fe20000410000 */
[----:B------:R-:W-:Y:S01]  /*4220*/  ISETP.GE.U32.AND P6, PT, R22, R115, PT ;  /* 0x000000731600720c */ /* 0x000fe20003fc6070 */
[----:B------:R-:W-:Y:S01]  /*4230*/  FFMA.FTZ R88, RZ, R147, R88 ;  /* 0x00000093ff587223 */ /* 0x000fe20000010058 */
[----:B------:R-:W-:Y:S01]  /*4240*/  FSEL R132, R132, RZ, !P5 ;  /* 0x000000ff84847208 */ /* 0x000fe20006800000 */
[----:B------:R-:W-:Y:S01]  /*4250*/  FFMA.FTZ R21, R147, R144, -R20 ;  /* 0x0000009093157223 */ /* 0x000fe20000010814 */
[----:B------:R-:W-:Y:S01]  /*4260*/  FSEL R134, R134, RZ, !P5 ;  /* 0x000000ff86867208 */ /* 0x000fe20006800000 */
[----:B------:R-:W-:Y:S01]  /*4270*/  FMUL.FTZ R20, R5, R80 ;  /* 0x0000005005147220 */ /* 0x000fe20000410000 */
[----:B------:R-:W-:Y:S01]  /*4280*/  MUFU.COS R14, R114 ;  /* 0x00000072000e7308 */ /* 0x000fe20000000000 */
[----:B------:R-:W-:Y:S01]  /*4290*/  FADD.FTZ R88, RZ, R88 ;  /* 0x00000058ff587221 */ /* 0x000fe20000010000 */
[----:B------:R-:W-:Y:S01]  /*42a0*/  ISETP.GE.U32.AND P5, PT, R96, R115, PT ;  /* 0x000000736000720c */ /* 0x000fe20003fa6070 */
[----:B------:R-:W-:Y:S01]  /*42b0*/  FADD.FTZ R21, R21, R146 ;  /* 0x0000009215157221 */ /* 0x000fe20000010000 */
[----:B------:R-:W-:Y:S01]  /*42c0*/  FSEL R118, R118, RZ, !P6 ;  /* 0x000000ff76767208 */ /* 0x000fe20007000000 */
[----:B------:R-:W-:Y:S01]  /*42d0*/  FMUL.RZ R92, R20, 0.15915493667125701904 ;  /* 0x3e22f983145c7820 */ /* 0x000fe2000040c000 */
[----:B------:R-:W-:Y:S01]  /*42e0*/  FSEL R108, R108, RZ, !P4 ;  /* 0x000000ff6c6c7208 */ /* 0x000fe20006000000 */
[C---:B------:R-:W-:Y:S01]  /*42f0*/  FMUL.FTZ R20, R138.reuse, R88 ;  /* 0x000000588a147220 */ /* 0x040fe20000410000 */
[----:B------:R-:W2:Y:S01]  /*4300*/  MUFU.EX2 R18, R18 ;  /* 0x0000001200127308 */ /* 0x000ea20000000800 */
[----:B------:R-:W-:-:S02]  /*4310*/  FMUL.FTZ R22, R138, R21 ;  /* 0x000000158a167220 */ /* 0x000fc40000410000 */
[C---:B------:R-:W-:Y:S02]  /*4320*/  FFMA.FTZ R21, R139.reuse, R21, -R20 ;  /* 0x000000158b157223 */ /* 0x040fe40000010814 */
[----:B------:R-:W-:Y:S02]  /*4330*/  FFMA.FTZ R22, R139, R88, R22 ;  /* 0x000000588b167223 */ /* 0x000fe40000010016 */
[----:B------:R-:W-:Y:S01]  /*4340*/  FADD.FTZ R21, R21, R140 ;  /* 0x0000008c15157221 */ /* 0x000fe20000010000 */
[----:B------:R-:W-:Y:S01]  /*4350*/  MUFU.EX2 R86, R86 ;  /* 0x0000005600567308 */ /* 0x000fe20000000800 */
[----:B------:R-:W-:Y:S02]  /*4360*/  FADD.FTZ R22, RZ, R22 ;  /* 0x00000016ff167221 */ /* 0x000fe40000010000 */
[C---:B-1----:R-:W-:Y:S02]  /*4370*/  FMUL.FTZ R6, R9.reuse, R6 ;  /* 0x0000000609067220 */ /* 0x042fe40000410000 */
[----:B------:R-:W-:-:S02]  /*4380*/  FMUL.FTZ R4, R9, R4 ;  /* 0x0000000409047220 */ /* 0x000fc40000410000 */
[----:B------:R-:W-:Y:S01]  /*4390*/  FMUL.FTZ R9, R135, R21 ;  /* 0x0000001587097220 */ /* 0x000fe20000410000 */
[----:B------:R-:W1:Y:S01]  /*43a0*/  MUFU.COS R5, R90 ;  /* 0x0000005a00057308 */ /* 0x000e620000000000 */
[C---:B0-----:R-:W-:Y:S01]  /*43b0*/  FMUL.FTZ R10, R7.reuse, R10 ;  /* 0x0000000a070a7220 */ /* 0x041fe20000410000 */
[----:B------:R-:W-:Y:S01]  /*43c0*/  FSEL R116, R6, 1, !P5 ;  /* 0x3f80000006747808 */ /* 0x000fe20006800000 */
[----:B------:R-:W-:Y:S02]  /*43d0*/  FMUL.FTZ R8, R7, R8 ;  /* 0x0000000807087220 */ /* 0x000fe40000410000 */
[-C--:B------:R-:W-:Y:S01]  /*43e0*/  FMUL.FTZ R7, R135, R22.reuse ;  /* 0x0000001687077220 */ /* 0x080fe20000410000 */
[----:B------:R-:W-:Y:S01]  /*43f0*/  FSEL R119, R10, 1, !P6 ;  /* 0x3f8000000a777808 */ /* 0x000fe20007000000 */
[----:B------:R-:W-:Y:S01]  /*4400*/  FFMA.FTZ R9, R136, R22, R9 ;  /* 0x0000001688097223 */ /* 0x000fe20000010009 */
[----:B------:R0:W3:Y:S01]  /*4410*/  MUFU.SIN R15, R90 ;  /* 0x0000005a000f7308 */ /* 0x0000e20000000400 */
[----:B--2---:R-:W-:Y:S01]  /*4420*/  FMUL.FTZ R14, R18, R14 ;  /* 0x0000000e120e7220 */ /* 0x004fe20000410000 */
[----:B------:R-:W-:Y:S01]  /*4430*/  FSEL R148, R8, RZ, !P6 ;  /* 0x000000ff08947208 */ /* 0x000fe20007000000 */
[----:B------:R-:W-:-:S02]  /*4440*/  FMUL.FTZ R11, R18, R11 ;  /* 0x0000000b120b7220 */ /* 0x000fc40000410000 */
[----:B------:R-:W-:Y:S02]  /*4450*/  FFMA.FTZ R18, R136, R21, -R7 ;  /* 0x0000001588127223 */ /* 0x000fe40000010807 */
[----:B------:R-:W-:Y:S01]  /*4460*/  FADD.FTZ R9, RZ, R9 ;  /* 0x00000009ff097221 */ /* 0x000fe20000010000 */
[----:B------:R-:W-:Y:S01]  /*4470*/  MUFU.EX2 R19, R19 ;  /* 0x0000001300137308 */ /* 0x000fe20000000800 */
[----:B------:R-:W-:Y:S01]  /*4480*/  FADD.FTZ R18, R18, R137 ;  /* 0x0000008912127221 */ /* 0x000fe20000010000 */
[----:B------:R-:W-:Y:S01]  /*4490*/  FSEL R112, R11, RZ, !P4 ;  /* 0x000000ff0b707208 */ /* 0x000fe20006000000 */
[CC--:B------:R-:W-:Y:S02]  /*44a0*/  FMUL.FTZ R7, R132.reuse, R9.reuse ;  /* 0x0000000984077220 */ /* 0x0c0fe40000410000 */
[----:B------:R-:W-:Y:S02]  /*44b0*/  FMUL.FTZ R22, R132, R18 ;  /* 0x0000001284167220 */ /* 0x000fe40000410000 */
[----:B------:R-:W-:Y:S01]  /*44c0*/  FMUL.FTZ R114, R69, R70 ;  /* 0x0000004645727220 */ /* 0x000fe20000410000 */
[----:B------:R-:W2:Y:S01]  /*44d0*/  MUFU.COS R20, R92 ;  /* 0x0000005c00147308 */ /* 0x000ea20000000000 */
[----:B------:R-:W-:-:S02]  /*44e0*/  FFMA.FTZ R22, R133, R9, R22 ;  /* 0x0000000985167223 */ /* 0x000fc40000010016 */
[----:B0-----:R-:W-:Y:S01]  /*44f0*/  FMUL.FTZ R90, R77, R78 ;  /* 0x0000004e4d5a7220 */ /* 0x001fe20000410000 */
[----:B------:R-:W-:Y:S01]  /*4500*/  FSEL R114, R114, RZ, !P5 ;  /* 0x000000ff72727208 */ /* 0x000fe20006800000 */
[----:B------:R-:W-:-:S03]  /*4510*/  FADD.FTZ R22, RZ, R22 ;  /* 0x00000016ff167221 */ /* 0x000fc60000010000 */
[----:B------:R1:W0:Y:S01]  /*4520*/  MUFU.SIN R88, R92 ;  /* 0x0000005c00587308 */ /* 0x0002220000000400 */
[----:B------:R-:W-:-:S07]  /*4530*/  FSEL R90, R90, RZ, !P1 ;  /* 0x000000ff5a5a7208 */ /* 0x000fce0004800000 */
[----:B------:R-:W-:Y:S01]  /*4540*/  MUFU.SIN R13, R110 ;  /* 0x0000006e000d7308 */ /* 0x000fe20000000400 */
[C---:B-1----:R-:W-:Y:S02]  /*4550*/  FMUL.FTZ R92, R86.reuse, R5 ;  /* 0x00000005565c7220 */ /* 0x042fe40000410000 */
[----:B---3--:R-:W-:Y:S02]  /*4560*/  FMUL.FTZ R5, R86, R15 ;  /* 0x0000000f56057220 */ /* 0x008fe40000410000 */
[----:B------:R-:W-:Y:S01]  /*4570*/  FFMA.FTZ R15, R133, R18, -R7 ;  /* 0x00000012850f7223 */ /* 0x000fe20000010807 */
[----:B------:R-:W-:Y:S01]  /*4580*/  FSEL R92, R92, 1, !P1 ;  /* 0x3f8000005c5c7808 */ /* 0x000fe20004800000 */
[-C--:B------:R-:W-:Y:S01]  /*4590*/  FMUL.FTZ R18, R142, R145.reuse ;  /* 0x000000918e127220 */ /* 0x080fe20000410000 */
[----:B------:R1:W-:Y:S01]  /*45a0*/  MUFU.COS R23, R110 ;  /* 0x0000006e00177308 */ /* 0x0003e20000000000 */
[----:B------:R-:W-:Y:S02]  /*45b0*/  FADD.FTZ R15, R15, R134 ;  /* 0x000000860f0f7221 */ /* 0x000fe40000010000 */
[----:B------:R-:W-:-:S02]  /*45c0*/  FMUL.FTZ R7, R143, R145 ;  /* 0x000000918f077220 */ /* 0x000fc40000410000 */
[----:B------:R-:W-:Y:S02]  /*45d0*/  FFMA.FTZ R18, R143, R147, -R18 ;  /* 0x000000938f127223 */ /* 0x000fe40000010812 */
[----:B------:R-:W-:Y:S01]  /*45e0*/  FMUL.FTZ R21, R129, R15 ;  /* 0x0000000f81157220 */ /* 0x000fe20000410000 */
[----:B------:R-:W3:Y:S01]  /*45f0*/  MUFU.EX2 R84, R102 ;  /* 0x0000006600547308 */ /* 0x000ee20000000800 */
[C---:B--2---:R-:W-:Y:S01]  /*4600*/  FMUL.FTZ R86, R19.reuse, R20 ;  /* 0x0000001413567220 */ /* 0x044fe20000410000 */
[----:B-1----:R-:W-:Y:S01]  /*4610*/  FSEL R110, R14, 1, !P4 ;  /* 0x3f8000000e6e7808 */ /* 0x002fe20006000000 */
[----:B0-----:R-:W-:Y:S02]  /*4620*/  FMUL.FTZ R88, R19, R88 ;  /* 0x0000005813587220 */ /* 0x001fe40000410000 */
[----:B------:R-:W-:Y:S01]  /*4630*/  FMUL.FTZ R19, R129, R22 ;  /* 0x0000001681137220 */ /* 0x000fe20000410000 */
[----:B------:R-:W-:Y:S01]  /*4640*/  FSEL R86, R86, 1, !P0 ;  /* 0x3f80000056567808 */ /* 0x000fe20004000000 */
[----:B------:R-:W-:Y:S01]  /*4650*/  FFMA.FTZ R7, R142, R147, R7 ;  /* 0x000000938e077223 */ /* 0x000fe20000010007 */
[----:B------:R-:W-:Y:S01]  /*4660*/  MUFU.SIN R94, R104 ;  /* 0x00000068005e7308 */ /* 0x000fe20000000400 */
[----:B------:R-:W-:Y:S01]  /*4670*/  FMUL.FTZ R20, R138, R18 ;  /* 0x000000128a147220 */ /* 0x000fe20000410000 */
[----:B------:R-:W-:Y:S01]  /*4680*/  FSEL R88, R88, RZ, !P0 ;  /* 0x000000ff58587208 */ /* 0x000fe20004000000 */
[----:B------:R-:W-:-:S02]  /*4690*/  FFMA.FTZ R21, R130, R22, R21 ;  /* 0x0000001682157223 */ /* 0x000fc40000010015 */
[----:B------:R-:W-:Y:S02]  /*46a0*/  FFMA.FTZ R22, R130, R15, -R19 ;  /* 0x0000000f82167223 */ /* 0x000fe40000010813 */
[-C--:B------:R-:W-:Y:S01]  /*46b0*/  FMUL.FTZ R9, R138, R7.reuse ;  /* 0x000000078a097220 */ /* 0x080fe20000410000 */
[----:B------:R0:W-:Y:S01]  /*46c0*/  MUFU.COS R96, R104 ;  /* 0x0000006800607308 */ /* 0x0001e20000000000 */
[C---:B------:R-:W-:Y:S02]  /*46d0*/  FFMA.FTZ R20, R139.reuse, R7, R20 ;  /* 0x000000078b147223 */ /* 0x040fe40000010014 */
[----:B------:R-:W-:Y:S02]  /*46e0*/  FADD.FTZ R21, RZ, R21 ;  /* 0x00000015ff157221 */ /* 0x000fe40000010000 */
[----:B------:R-:W-:Y:S02]  /*46f0*/  FADD.FTZ R22, R22, R131 ;  /* 0x0000008316167221 */ /* 0x000fe40000010000 */
[----:B------:R-:W-:Y:S01]  /*4700*/  FFMA.FTZ R9, R139, R18, -R9 ;  /* 0x000000128b097223 */ /* 0x000fe20000010809 */
[----:B------:R-:W1:Y:S01]  /*4710*/  MUFU.EX2 R117, R98 ;  /* 0x0000006200757308 */ /* 0x000e620000000800 */
[----:B------:R-:W-:-:S02]  /*4720*/  FMUL.FTZ R7, R135, R20 ;  /* 0x0000001487077220 */ /* 0x000fc40000410000 */
[----:B------:R-:W-:Y:S02]  /*4730*/  FMUL.FTZ R18, R126, R21 ;  /* 0x000000157e127220 */ /* 0x000fe40000410000 */
[C---:B---3--:R-:W-:Y:S02]  /*4740*/  FMUL.FTZ R23, R84.reuse, R23 ;  /* 0x0000001754177220 */ /* 0x048fe40000410000 */
[----:B------:R-:W-:Y:S02]  /*4750*/  FMUL.FTZ R13, R84, R13 ;  /* 0x0000000d540d7220 */ /* 0x000fe40000410000 */
[----:B------:R-:W-:Y:S01]  /*4760*/  FMUL.FTZ R84, R126, R22 ;  /* 0x000000167e547220 */ /* 0x000fe20000410000 */
[----:B0-----:R-:W-:Y:S01]  /*4770*/  FSEL R104, R23, 1, !P3 ;  /* 0x3f80000017687808 */ /* 0x001fe20005800000 */
[-C--:B------:R-:W-:Y:S01]  /*4780*/  FMUL.FTZ R15, R135, R9.reuse ;  /* 0x00000009870f7220 */ /* 0x080fe20000410000 */
[----:B------:R-:W-:Y:S01]  /*4790*/  FSEL R106, R13, RZ, !P3 ;  /* 0x000000ff0d6a7208 */ /* 0x000fe20005800000 */
        /* <DEDUP_REMOVED lines=8> */
[-C--:B------:R-:W-:Y:S02]  /*4820*/  FMUL.FTZ R18, R132, R15.reuse ;  /* 0x0000000f84127220 */ /* 0x080fe40000410000 */
[----:B------:R-:W-:Y:S02]  /*4830*/  FFMA.FTZ R20, R133, R15, R20 ;  /* 0x0000000f85147223 */ /* 0x000fe40000010014 */
[-C--:B------:R-:W-:Y:S02]  /*4840*/  FMUL.FTZ R15, R123, R84.reuse ;  /* 0x000000547b0f7220 */ /* 0x080fe40000410000 */
[C---:B------:R-:W-:Y:S02]  /*4850*/  FFMA.FTZ R21, R124.reuse, R84, R21 ;  /* 0x000000547c157223 */ /* 0x040fe40000010015 */
[----:B------:R-:W-:-:S02]  /*4860*/  FFMA.FTZ R22, R124, R19, -R15 ;  /* 0x000000137c167223 */ /* 0x000fc4000001080f */
[----:B------:R-:W-:Y:S02]  /*4870*/  FADD.FTZ R21, RZ, R21 ;  /* 0x00000015ff157221 */ /* 0x000fe40000010000 */
[----:B------:R-:W-:Y:S02]  /*4880*/  FADD.FTZ R22, R22, R125 ;  /* 0x0000007d16167221 */ /* 0x000fe40000010000 */
[C---:B------:R-:W-:Y:S02]  /*4890*/  FMUL.FTZ R15, R120.reuse, R21 ;  /* 0x00000015780f7220 */ /* 0x040fe40000410000 */
[-C--:B------:R-:W-:Y:S02]  /*48a0*/  FMUL.FTZ R84, R120, R22.reuse ;  /* 0x0000001678547220 */ /* 0x080fe40000410000 */
[----:B------:R-:W-:Y:S02]  /*48b0*/  FFMA.FTZ R15, R121, R22, -R15 ;  /* 0x00000016790f7223 */ /* 0x000fe4000001080f */
[----:B------:R-:W-:-:S02]  /*48c0*/  FFMA.FTZ R18, R133, R7, -R18 ;  /* 0x0000000785127223 */ /* 0x000fc40000010812 */
[----:B------:R-:W-:Y:S02]  /*48d0*/  FFMA.FTZ R84, R121, R21, R84 ;  /* 0x0000001579547223 */ /* 0x000fe40000010054 */
[----:B------:R-:W-:Y:S02]  /*48e0*/  FADD.FTZ R15, R15, R122 ;  /* 0x0000007a0f0f7221 */ /* 0x000fe40000010000 */
[C---:B------:R-:W-:Y:S02]  /*48f0*/  FMUL.FTZ R9, R129.reuse, R18 ;  /* 0x0000001281097220 */ /* 0x040fe40000410000 */
[----:B------:R-:W-:Y:S02]  /*4900*/  FMUL.FTZ R7, R129, R20 ;  /* 0x0000001481077220 */ /* 0x000fe40000410000 */
[----:B------:R-:W-:Y:S02]  /*4910*/  FADD.FTZ R84, RZ, R84 ;  /* 0x00000054ff547221 */ /* 0x000fe40000010000 */
[----:B------:R-:W-:-:S02]  /*4920*/  FMUL.FTZ R10, R148, R15 ;  /* 0x0000000f940a7220 */ /* 0x000fc40000410000 */
[C---:B------:R-:W-:Y:S02]  /*4930*/  FFMA.FTZ R9, R130.reuse, R20, R9 ;  /* 0x0000001482097223 */ /* 0x040fe40000010009 */
[----:B------:R-:W-:Y:S02]  /*4940*/  FFMA.FTZ R7, R130, R18, -R7 ;  /* 0x0000001282077223 */ /* 0x000fe40000010807 */
[-C--:B------:R-:W-:Y:S02]  /*4950*/  FMUL.FTZ R8, R148, R84.reuse ;  /* 0x0000005494087220 */ /* 0x080fe40000410000 */
[----:B------:R-:W-:Y:S02]  /*4960*/  FFMA.FTZ R10, R119, R84, R10 ;  /* 0x00000054770a7223 */ /* 0x000fe4000001000a */
[C---:B------:R-:W-:Y:S02]  /*4970*/  FMUL.FTZ R18, R126.reuse, R9 ;  /* 0x000000097e127220 */ /* 0x040fe40000410000 */
[----:B------:R-:W-:-:S02]  /*4980*/  FMUL.FTZ R20, R126, R7 ;  /* 0x000000077e147220 */ /* 0x000fc40000410000 */
[C---:B-1----:R-:W-:Y:S02]  /*4990*/  FMUL.FTZ R96, R117.reuse, R96 ;  /* 0x0000006075607220 */ /* 0x042fe40000410000 */
[----:B------:R-:W-:Y:S01]  /*49a0*/  FMUL.FTZ R94, R117, R94 ;  /* 0x0000005e755e7220 */ /* 0x000fe20000410000 */
[----:B------:R-:W-:Y:S01]  /*49b0*/  FSEL R117, R4, RZ, !P5 ;  /* 0x000000ff04757208 */ /* 0x000fe20006800000 */
[----:B------:R-:W-:Y:S01]  /*49c0*/  FFMA.FTZ R15, R119, R15, -R8 ;  /* 0x0000000f770f7223 */ /* 0x000fe20000010808 */
[----:B------:R-:W-:Y:S01]  /*49d0*/  FSEL R98, R96, 1, !P2 ;  /* 0x3f80000060627808 */ /* 0x000fe20005000000 */
[----:B------:R-:W-:Y:S01]  /*49e0*/  FADD.FTZ R10, RZ, R10 ;  /* 0x0000000aff0a7221 */ /* 0x000fe20000010000 */
[----:B------:R-:W-:Y:S01]  /*49f0*/  FSEL R100, R94, RZ, !P2 ;  /* 0x000000ff5e647208 */ /* 0x000fe20005000000 */
[----:B------:R-:W-:Y:S01]  /*4a00*/  FFMA.FTZ R18, R127, R7, -R18 ;  /* 0x000000077f127223 */ /* 0x000fe20000010812 */
[----:B------:R-:W-:Y:S01]  /*4a10*/  FSEL R94, R5, RZ, !P1 ;  /* 0x000000ff055e7208 */ /* 0x000fe20004800000 */
[----:B------:R-:W-:-:S02]  /*4a20*/  FFMA.FTZ R20, R127, R9, R20 ;  /* 0x000000097f147223 */ /* 0x000fc40000010014 */
[----:B------:R-:W-:Y:S02]  /*4a30*/  FADD.FTZ R15, R15, R118 ;  /* 0x000000760f0f7221 */ /* 0x000fe40000010000 */
[----:B------:R-:W-:Y:S02]  /*4a40*/  FMUL.FTZ R8, R117, R10 ;  /* 0x0000000a75087220 */ /* 0x000fe40000410000 */
[C---:B------:R-:W-:Y:S02]  /*4a50*/  FMUL.FTZ R7, R123.reuse, R20 ;  /* 0x000000147b077220 */ /* 0x040fe40000410000 */
[----:B------:R-:W-:Y:S02]  /*4a60*/  FMUL.FTZ R9, R123, R18 ;  /* 0x000000127b097220 */ /* 0x000fe40000410000 */
[-C--:B------:R-:W-:Y:S02]  /*4a70*/  FMUL.FTZ R19, R117, R15.reuse ;  /* 0x0000000f75137220 */ /* 0x080fe40000410000 */
[----:B------:R-:W-:-:S02]  /*4a80*/  FFMA.FTZ R15, R116, R15, -R8 ;  /* 0x0000000f740f7223 */ /* 0x000fc40000010808 */
[C---:B------:R-:W-:Y:S02]  /*4a90*/  FFMA.FTZ R7, R124.reuse, R18, -R7 ;  /* 0x000000127c077223 */ /* 0x040fe40000010807 */
[----:B------:R-:W-:Y:S02]  /*4aa0*/  FFMA.FTZ R9, R124, R20, R9 ;  /* 0x000000147c097223 */ /* 0x000fe40000010009 */
[----:B------:R-:W-:Y:S02]  /*4ab0*/  FFMA.FTZ R19, R116, R10, R19 ;  /* 0x0000000a74137223 */ /* 0x000fe40000010013 */
[----:B------:R-:W-:Y:S02]  /*4ac0*/  FADD.FTZ R15, R15, R114 ;  /* 0x000000720f0f7221 */ /* 0x000fe40000010000 */
[C---:B------:R-:W-:Y:S02]  /*4ad0*/  FMUL.FTZ R4, R120.reuse, R9 ;  /* 0x0000000978047220 */ /* 0x040fe40000410000 */
[----:B------:R-:W-:-:S02]  /*4ae0*/  FMUL.FTZ R6, R120, R7 ;  /* 0x0000000778067220 */ /* 0x000fc40000410000 */
[----:B------:R-:W-:Y:S02]  /*4af0*/  FADD.FTZ R19, RZ, R19 ;  /* 0x00000013ff137221 */ /* 0x000fe40000010000 */
[C---:B------:R-:W-:Y:S02]  /*4b00*/  FMUL.FTZ R10, R112.reuse, R15 ;  /* 0x0000000f700a7220 */ /* 0x040fe40000410000 */
[C---:B------:R-:W-:Y:S02]  /*4b10*/  FFMA.FTZ R4, R121.reuse, R7, -R4 ;  /* 0x0000000779047223 */ /* 0x040fe40000010804 */
[----:B------:R-:W-:Y:S02]  /*4b20*/  FFMA.FTZ R6, R121, R9, R6 ;  /* 0x0000000979067223 */ /* 0x000fe40000010006 */
[-C--:B------:R-:W-:Y:S02]  /*4b30*/  FMUL.FTZ R9, R112, R19.reuse ;  /* 0x0000001370097220 */ /* 0x080fe40000410000 */
[----:B------:R-:W-:-:S02]  /*4b40*/  FFMA.FTZ R10, R110, R19, R10 ;  /* 0x000000136e0a7223 */ /* 0x000fc4000001000a */
[----:B------:R-:W-:Y:S02]  /*4b50*/  FMUL.FTZ R8, R148, R4 ;  /* 0x0000000494087220 */ /* 0x000fe40000410000 */
[----:B------:R-:W-:Y:S02]  /*4b60*/  FFMA.FTZ R9, R110, R15, -R9 ;  /* 0x0000000f6e097223 */ /* 0x000fe40000010809 */
[-C--:B------:R-:W-:Y:S02]  /*4b70*/  FMUL.FTZ R7, R148, R6.reuse ;  /* 0x0000000694077220 */ /* 0x080fe40000410000 */
[----:B------:R-:W-:Y:S02]  /*4b80*/  FADD.FTZ R13, RZ, R10 ;  /* 0x0000000aff0d7221 */ /* 0x000fe40000010000 */
[----:B------:R-:W-:Y:S02]  /*4b90*/  FFMA.FTZ R8, R119, R6, R8 ;  /* 0x0000000677087223 */ /* 0x000fe40000010008 */
[----:B------:R-:W-:-:S02]  /*4ba0*/  FMUL.FTZ R102, R73, R74 ;  /* 0x0000004a49667220 */ /* 0x000fc40000410000 */
[----:B------:R-:W-:Y:S02]  /*4bb0*/  FADD.FTZ R11, R9, R108 ;  /* 0x0000006c090b7221 */ /* 0x000fe40000010000 */
[----:B------:R-:W-:Y:S01]  /*4bc0*/  FFMA.FTZ R7, R119, R4, -R7 ;  /* 0x0000000477077223 */ /* 0x000fe20000010807 */
[----:B------:R-:W-:Y:S01]  /*4bd0*/  FSEL R102, R102, RZ, !P3 ;  /* 0x000000ff66667208 */ /* 0x000fe20005800000 */
[C---:B------:R-:W-:Y:S02]  /*4be0*/  FMUL.FTZ R6, R106.reuse, R13 ;  /* 0x0000000d6a067220 */ /* 0x040fe40000410000 */
[C---:B------:R-:W-:Y:S02]  /*4bf0*/  FMUL.FTZ R4, R117.reuse, R8 ;  /* 0x0000000875047220 */ /* 0x040fe40000410000 */
[----:B------:R-:W-:Y:S02]  /*4c00*/  FMUL.FTZ R10, R106, R11 ;  /* 0x0000000b6a0a7220 */ /* 0x000fe40000410000 */
[----:B------:R-:W-:-:S02]  /*4c10*/  FMUL.FTZ R9, R117, R7 ;  /* 0x0000000775097220 */ /* 0x000fc40000410000 */
[----:B------:R-:W-:Y:S02]  /*4c20*/  FFMA.FTZ R11, R104, R11, -R6 ;  /* 0x0000000b680b7223 */ /* 0x000fe40000010806 */
[----:B------:R-:W-:Y:S02]  /*4c30*/  FFMA.FTZ R7, R116, R7, -R4 ;  /* 0x0000000774077223 */ /* 0x000fe40000010804 */
[----:B------:R-:W-:Y:S02]  /*4c40*/  FFMA.FTZ R10, R104, R13, R10 ;  /* 0x0000000d680a7223 */ /* 0x000fe4000001000a */
[----:B------:R-:W-:Y:S02]  /*4c50*/  FADD.FTZ R13, R11, R102 ;  /* 0x000000660b0d7221 */ /* 0x000fe40000010000 */
[----:B------:R-:W-:Y:S02]  /*4c60*/  FFMA.FTZ R9, R116, R8, R9 ;  /* 0x0000000874097223 */ /* 0x000fe40000010009 */
[----:B------:R-:W-:-:S02]  /*4c70*/  FMUL.FTZ R4, R112, R7 ;  /* 0x0000000770047220 */ /* 0x000fc40000410000 */
[----:B------:R-:W-:Y:S02]  /*4c80*/  FADD.FTZ R15, RZ, R10 ;  /* 0x0000000aff0f7221 */ /* 0x000fe40000010000 */
[----:B------:R-:W-:Y:S02]  /*4c90*/  FMUL.FTZ R6, R100, R13 ;  /* 0x0000000d64067220 */ /* 0x000fe40000410000 */
[----:B------:R-:W-:Y:S02]  /*4ca0*/  FFMA.FTZ R11, R110, R9, R4 ;  /* 0x000000096e0b7223 */ /* 0x000fe40000010004 */
[----:B------:R-:W-:Y:S02]  /*4cb0*/  FMUL.FTZ R96, R75, R76 ;  /* 0x0000004c4b607220 */ /* 0x000fe40000410000 */
[----:B------:R-:W-:Y:S02]  /*4cc0*/  FMUL.FTZ R4, R100, R15 ;  /* 0x0000000f64047220 */ /* 0x000fe40000410000 */
[----:B------:R-:W-:Y:S01]  /*4cd0*/  FMUL.FTZ R9, R112, R9 ;  /* 0x0000000970097220 */ /* 0x000fe20000410000 */
[----:B------:R-:W-:Y:S01]  /*4ce0*/  FSEL R96, R96, RZ, !P2 ;  /* 0x000000ff60607208 */ /* 0x000fe20005000000 */
[----:B------:R-:W-:-:S02]  /*4cf0*/  FFMA.FTZ R6, R98, R15, R6 ;  /* 0x0000000f62067223 */ /* 0x000fc40000010006 */
[----:B------:R-:W-:Y:S02]  /*4d00*/  FFMA.FTZ R13, R98, R13, -R4 ;  /* 0x0000000d620d7223 */ /* 0x000fe40000010804 */
[----:B------:R-:W-:Y:S02]  /*4d10*/  FFMA.FTZ R9, R110, R7, -R9 ;  /* 0x000000076e097223 */ /* 0x000fe40000010809 */
[----:B------:R-:W-:Y:S02]  /*4d20*/  FMUL.FTZ R4, R106, R11 ;  /* 0x0000000b6a047220 */ /* 0x000fe40000410000 */
[----:B------:R-:W-:Y:S02]  /*4d30*/  FADD.FTZ R7, RZ, R6 ;  /* 0x00000006ff077221 */ /* 0x000fe40000010000 */
[----:B------:R-:W-:Y:S02]  /*4d40*/  FFMA.FTZ R5, R104, R9, -R4 ;  /* 0x0000000968057223 */ /* 0x000fe40000010804 */
[----:B------:R-:W-:-:S02]  /*4d50*/  FADD.FTZ R13, R13, R96 ;  /* 0x000000600d0d7221 */ /* 0x000fc40000010000 */
[C---:B------:R-:W-:Y:S02]  /*4d60*/  FMUL.FTZ R4, R94.reuse, R7 ;  /* 0x000000075e047220 */ /* 0x040fe40000410000 */
[-C--:B------:R-:W-:Y:S02]  /*4d70*/  FMUL.FTZ R6, R94, R13.reuse ;  /* 0x0000000d5e067220 */ /* 0x080fe40000410000 */
[----:B------:R-:W-:Y:S02]  /*4d80*/  FFMA.FTZ R13, R92, R13, -R4 ;  /* 0x0000000d5c0d7223 */ /* 0x000fe40000010804 */
[----:B------:R-:W-:Y:S02]  /*4d90*/  FMUL.FTZ R9, R106, R9 ;  /* 0x000000096a097220 */ /* 0x000fe40000410000 */
[----:B------:R-:W-:Y:S02]  /*4da0*/  FFMA.FTZ R6, R92, R7, R6 ;  /* 0x000000075c067223 */ /* 0x000fe40000010006 */
[----:B------:R-:W-:-:S02]  /*4db0*/  FADD.FTZ R13, R13, R90 ;  /* 0x0000005a0d0d7221 */ /* 0x000fc40000010000 */
[----:B------:R-:W-:Y:S02]  /*4dc0*/  FFMA.FTZ R9, R104, R11, R9 ;  /* 0x0000000b68097223 */ /* 0x000fe40000010009 */
[----:B------:R-:W-:Y:S02]  /*4dd0*/  FADD.FTZ R7, RZ, R6 ;  /* 0x00000006ff077221 */ /* 0x000fe40000010000 */
[----:B------:R-:W-:Y:S02]  /*4de0*/  FMUL.FTZ R10, R88, R13 ;  /* 0x0000000d580a7220 */ /* 0x000fe40000410000 */
[----:B------:R-:W-:Y:S02]  /*4df0*/  FMUL.FTZ R4, R100, R9 ;  /* 0x0000000964047220 */ /* 0x000fe40000410000 */
[----:B------:R-:W-:Y:S02]  /*4e00*/  FMUL.FTZ R84, R79, R80 ;  /* 0x000000504f547220 */ /* 0x000fe40000410000 */
[----:B------:R-:W-:-:S02]  /*4e10*/  FMUL.FTZ R8, R88, R7 ;  /* 0x0000000758087220 */ /* 0x000fc40000410000 */
[----:B------:R-:W-:Y:S01]  /*4e20*/  FMUL.FTZ R6, R100, R5 ;  /* 0x0000000564067220 */ /* 0x000fe20000410000 */
[----:B------:R-:W-:Y:S01]  /*4e30*/  FSEL R84, R84, RZ, !P0 ;  /* 0x000000ff54547208 */ /* 0x000fe20004000000 */
[----:B------:R-:W-:Y:S01]  /*4e40*/  FFMA.FTZ R7, R86, R7, R10 ;  /* 0x0000000756077223 */ /* 0x000fe2000001000a */
[----:B------:R-:W-:Y:S01]  /*4e50*/  ISETP.GE.AND P0, PT, R29, 0x1, PT ;  /* 0x000000011d00780c */ /* 0x000fe20003f06270 */
[----:B------:R-:W-:Y:S02]  /*4e60*/  FFMA.FTZ R5, R98, R5, -R4 ;  /* 0x0000000562057223 */ /* 0x000fe40000010804 */
[----:B------:R-:W-:Y:S02]  /*4e70*/  FFMA.FTZ R13, R86, R13, -R8 ;  /* 0x0000000d560d7223 */ /* 0x000fe40000010808 */
[----:B------:R-:W-:Y:S02]  /*4e80*/  FFMA.FTZ R9, R98, R9, R6 ;  /* 0x0000000962097223 */ /* 0x000fe40000010006 */
[----:B------:R-:W-:-:S02]  /*4e90*/  FADD.FTZ R7, RZ, R7 ;  /* 0x00000007ff077221 */ /* 0x000fc40000010000 */
[C---:B------:R-:W-:Y:S02]  /*4ea0*/  FMUL.FTZ R8, R94.reuse, R5 ;  /* 0x000000055e087220 */ /* 0x040fe40000410000 */
[-C--:B------:R-:W-:Y:S02]  /*4eb0*/  FMUL.FTZ R4, R94, R9.reuse ;  /* 0x000000095e047220 */ /* 0x080fe40000410000 */
[----:B------:R-:W-:Y:S02]  /*4ec0*/  FADD.FTZ R6, R13, R84 ;  /* 0x000000540d067221 */ /* 0x000fe40000010000 */
[----:B------:R-:W0:Y:S01]  /*4ed0*/  SHFL.UP PT, R13, R7, 0x1, RZ ;  /* 0x04200000070d7989 */ /* 0x000e2200000e00ff */
[C---:B------:R-:W-:Y:S02]  /*4ee0*/  FFMA.FTZ R11, R92.reuse, R9, R8 ;  /* 0x000000095c0b7223 */ /* 0x040fe40000010008 */
[----:B------:R-:W-:Y:S01]  /*4ef0*/  FFMA.FTZ R5, R92, R5, -R4 ;  /* 0x000000055c057223 */ /* 0x000fe20000010804 */
[----:B------:R-:W1:Y:S01]  /*4f00*/  SHFL.UP PT, R19, R6, 0x1, RZ ;  /* 0x0420000006137989 */ /* 0x000e6200000e00ff */
[----:B------:R-:W-:-:S02]  /*4f10*/  FMUL.FTZ R4, R88, R11 ;  /* 0x0000000b58047220 */ /* 0x000fc40000410000 */
[----:B------:R-:W-:Y:S02]  /*4f20*/  IMAD R15, R25, c[0x0][0x198], RZ ;  /* 0x00006600190f7a24 */ /* 0x000fe400078e02ff */
[-C--:B------:R-:W-:Y:S02]  /*4f30*/  FMUL.FTZ R14, R88, R5.reuse ;  /* 0x00000005580e7220 */ /* 0x080fe40000410000 */
[----:B------:R-:W-:Y:S02]  /*4f40*/  FFMA.FTZ R4, R86, R5, -R4 ;  /* 0x0000000556047223 */ /* 0x000fe40000010804 */
[----:B------:R-:W-:-:S03]  /*4f50*/  IMAD.WIDE.U32 R8, R0, c[0x0][0x198], RZ ;  /* 0x0000660000087a25 */ /* 0x000fc600078e00ff */
[----:B------:R-:W2:Y:S01]  /*4f60*/  SHFL.UP PT, R5, R4, 0x1, RZ ;  /* 0x0420000004057989 */ /* 0x000ea200000e00ff */
[----:B------:R-:W-:Y:S02]  /*4f70*/  IMAD R15, R0, c[0x0][0x19c], R15 ;  /* 0x00006700000f7a24 */ /* 0x000fe400078e020f */
[----:B------:R-:W-:Y:S02]  /*4f80*/  FFMA.FTZ R14, R86, R11, R14 ;  /* 0x0000000b560e7223 */ /* 0x000fe4000001000e */
[----:B------:R-:W-:Y:S01]  /*4f90*/  IMAD R21, R25, c[0x0][0x1b8], RZ ;  /* 0x00006e0019157a24 */ /* 0x000fe200078e02ff */
[----:B------:R-:W-:Y:S01]  /*4fa0*/  IADD3 R9, R9, R15, RZ ;  /* 0x0000000f09097210 */ /* 0x000fe20007ffe0ff */
[C---:B------:R-:W-:Y:S01]  /*4fb0*/  IMAD.WIDE.U32 R10, R0.reuse, c[0x0][0x1b8], RZ ;  /* 0x00006e00000a7a25 */ /* 0x040fe200078e00ff */
[----:B------:R-:W3:Y:S03]  /*4fc0*/  SHFL.UP PT, R15, R14, 0x1, RZ ;  /* 0x042000000e0f7989 */ /* 0x000ee600000e00ff */
[----:B------:R-:W-:-:S02]  /*4fd0*/  IMAD R21, R0, c[0x0][0x1bc], R21 ;  /* 0x00006f0000157a24 */ /* 0x000fc400078e0215 */
[----:B------:R-:W-:Y:S02]  /*4fe0*/  IMAD R20, R12, c[0x0][0x1a0], RZ ;  /* 0x000068000c147a24 */ /* 0x000fe400078e02ff */
[----:B0-----:R-:W-:Y:S01]  /*4ff0*/  FMUL.FTZ R18, R14, R13 ;  /* 0x0000000d0e127220 */ /* 0x001fe20000410000 */
[----:B------:R-:W-:Y:S01]  /*5000*/  IADD3 R11, R11, R21, RZ ;  /* 0x000000150b0b7210 */ /* 0x000fe20007ffe0ff */
[C---:B------:R-:W-:Y:S02]  /*5010*/  IMAD R23, R113.reuse, c[0x0][0x1a4], R20 ;  /* 0x0000690071177a24 */ /* 0x040fe400078e0214 */
[----:B------:R-:W-:-:S04]  /*5020*/  IMAD.WIDE.U32 R8, R113, c[0x0][0x1a0], R8 ;  /* 0x0000680071087a25 */ /* 0x000fc800078e0008 */
[----:B-1----:R-:W-:Y:S01]  /*5030*/  FFMA.FTZ R21, R4, R19, -R18 ;  /* 0x0000001304157223 */ /* 0x002fe20000010812 */
[----:B------:R-:W-:Y:S01]  /*5040*/  IADD3 R9, R9, R23, RZ ;  /* 0x0000001709097210 */ /* 0x000fe20007ffe0ff */
[----:B------:R-:W-:Y:S01]  /*5050*/  FMUL.FTZ R19, R14, R19 ;  /* 0x000000130e137220 */ /* 0x000fe20000410000 */
[----:B------:R-:W-:Y:S01]  /*5060*/  LEA R18, P1, R8, c[0x0][0x228], 0x3 ;  /* 0x00008a0008127a11 */ /* 0x000fe200078218ff */
[----:B------:R-:W-:Y:S02]  /*5070*/  IMAD R20, R12, c[0x0][0x1c0], RZ ;  /* 0x000070000c147a24 */ /* 0x000fe400078e02ff */
[----:B------:R-:W-:Y:S01]  /*5080*/  FFMA.FTZ R12, R4, R13, R19 ;  /* 0x0000000d040c7223 */ /* 0x000fe20000010013 */
[----:B------:R-:W-:Y:S01]  /*5090*/  LEA.HI.X R19, R8, c[0x0][0x22c], R9, 0x3, P1 ;  /* 0x00008b0008137a11 */ /* 0x000fe200008f1c09 */
[C---:B------:R-:W-:Y:S02]  /*50a0*/  IMAD R13, R113.reuse, c[0x0][0x1c4], R20 ;  /* 0x00007100710d7a24 */ /* 0x040fe400078e0214 */
[----:B------:R-:W-:-:S03]  /*50b0*/  IMAD.WIDE.U32 R10, R113, c[0x0][0x1c0], R10 ;  /* 0x00007000710a7a25 */ /* 0x000fc600078e000a */
[----:B------:R-:W4:Y:S01]  /*50c0*/  LDG.E.64 R18, [R18.64] ;  /* 0x0000000412127981 */ /* 0x000f22000c1e1b00 */
[----:B------:R-:W-:Y:S01]  /*50d0*/  @P0 FADD.FTZ R6, R6, R21 ;  /* 0x0000001506060221 */ /* 0x000fe20000010000 */
[----:B------:R-:W-:Y:S01]  /*50e0*/  IADD3 R13, R11, R13, RZ ;  /* 0x0000000d0b0d7210 */ /* 0x000fe20007ffe0ff */
[----:B------:R-:W-:Y:S01]  /*50f0*/  @P0 FADD.FTZ R7, R7, R12 ;  /* 0x0000000c07070221 */ /* 0x000fe20000010000 */
[----:B------:R-:W-:Y:S01]  /*5100*/  LEA R20, P1, R10, c[0x0][0x230], 0x3 ;  /* 0x00008c000a147a11 */ /* 0x000fe200078218ff */
[----:B--2---:R-:W-:Y:S01]  /*5110*/  FMUL.FTZ R8, R14, R5 ;  /* 0x000000050e087220 */ /* 0x004fe20000410000 */
[----:B------:R-:W0:Y:S02]  /*5120*/  SHFL.UP PT, R11, R6, 0x2, RZ ;  /* 0x04400000060b7989 */ /* 0x000e2400000e00ff */
[----:B------:R-:W-:Y:S01]  /*5130*/  LEA.HI.X R21, R10, c[0x0][0x234], R13, 0x3, P1 ;  /* 0x00008d000a157a11 */ /* 0x000fe200008f1c0d */
[-C--:B---3--:R-:W-:Y:S01]  /*5140*/  FFMA.FTZ R9, R4, R15.reuse, R8 ;  /* 0x0000000f04097223 */ /* 0x088fe20000010008 */
[----:B------:R-:W1:Y:S01]  /*5150*/  SHFL.UP PT, R12, R7, 0x2, RZ ;  /* 0x04400000070c7989 */ /* 0x000e6200000e00ff */
[----:B------:R-:W-:-:S03]  /*5160*/  FMUL.FTZ R15, R14, R15 ;  /* 0x0000000f0e0f7220 */ /* 0x000fc60000410000 */
[----:B------:R-:W-:Y:S01]  /*5170*/  FSEL R9, R14, R9, !P0 ;  /* 0x000000090e097208 */ /* 0x000fe20004000000 */
[----:B------:R-:W-:Y:S01]  /*5180*/  @P0 FFMA.FTZ R4, R4, R5, -R15 ;  /* 0x0000000504040223 */ /* 0x000fe2000001080f */
[----:B------:R-:W4:Y:S04]  /*5190*/  LDG.E.64 R20, [R20.64] ;  /* 0x0000000414147981 */ /* 0x000f28000c1e1b00 */
[----:B------:R-:W2:Y:S04]  /*51a0*/  SHFL.UP PT, R5, R4, 0x2, RZ ;  /* 0x0440000004057989 */ /* 0x000ea800000e00ff */
[----:B------:R-:W3:Y:S01]  /*51b0*/  SHFL.UP PT, R8, R9, 0x2, RZ ;  /* 0x0440000009087989 */ /* 0x000ee200000e00ff */
[----:B------:R-:W-:Y:S01]  /*51c0*/  ISETP.GE.AND P0, PT, R29, 0x2, PT ;  /* 0x000000021d00780c */ /* 0x000fe20003f06270 */
[----:B0-----:R-:W-:-:S02]  /*51d0*/  FMUL.FTZ R13, R9, R11 ;  /* 0x0000000b090d7220 */ /* 0x001fc40000410000 */
[-C--:B-1----:R-:W-:Y:S02]  /*51e0*/  FMUL.FTZ R10, R9, R12.reuse ;  /* 0x0000000c090a7220 */ /* 0x082fe40000410000 */
[C---:B------:R-:W-:Y:S02]  /*51f0*/  FFMA.FTZ R12, R4.reuse, R12, R13 ;  /* 0x0000000c040c7223 */ /* 0x040fe4000001000d */
[----:B------:R-:W-:-:S06]  /*5200*/  FFMA.FTZ R11, R4, R11, -R10 ;  /* 0x0000000b040b7223 */ /* 0x000fcc000001080a */
[----:B------:R-:W-:Y:S02]  /*5210*/  @P0 FADD.FTZ R7, R7, R12 ;  /* 0x0000000c07070221 */ /* 0x000fe40000010000 */
[----:B------:R-:W-:Y:S02]  /*5220*/  @P0 FADD.FTZ R6, R6, R11 ;  /* 0x0000000b06060221 */ /* 0x000fe40000010000 */
[C---:B--2---:R-:W-:Y:S01]  /*5230*/  FMUL.FTZ R11, R9.reuse, R5 ;  /* 0x00000005090b7220 */ /* 0x044fe20000410000 */
[----:B------:R-:W0:Y:S01]  /*5240*/  SHFL.UP PT, R15, R7, 0x4, RZ ;  /* 0x04800000070f7989 */ /* 0x000e2200000e00ff */
[----:B---3--:R-:W-:-:S03]  /*5250*/  FMUL.FTZ R10, R9, R8 ;  /* 0x00000008090a7220 */ /* 0x008fc60000410000 */
[----:B------:R-:W1:Y:S01]  /*5260*/  SHFL.UP PT, R13, R6, 0x4, RZ ;  /* 0x04800000060d7989 */ /* 0x000e6200000e00ff */
[C---:B------:R-:W-:Y:S02]  /*5270*/  FFMA.FTZ R8, R4.reuse, R8, R11 ;  /* 0x0000000804087223 */ /* 0x040fe4000001000b */
[----:B------:R-:W-:-:S03]  /*5280*/  @P0 FFMA.FTZ R4, R4, R5, -R10 ;  /* 0x0000000504040223 */ /* 0x000fc6000001080a */
[----:B------:R-:W-:Y:S02]  /*5290*/  FSEL R8, R9, R8, !P0 ;  /* 0x0000000809087208 */ /* 0x000fe40004000000 */
[----:B------:R-:W2:Y:S04]  /*52a0*/  SHFL.UP PT, R5, R4, 0x4, RZ ;  /* 0x0480000004057989 */ /* 0x000ea800000e00ff */
[----:B------:R-:W3:Y:S01]  /*52b0*/  SHFL.UP PT, R9, R8, 0x4, RZ ;  /* 0x0480000008097989 */ /* 0x000ee200000e00ff */
[----:B------:R-:W-:Y:S01]  /*52c0*/  ISETP.GE.AND P0, PT, R29, 0x4, PT ;  /* 0x000000041d00780c */ /* 0x000fe20003f06270 */
[C---:B0-----:R-:W-:Y:S02]  /*52d0*/  FMUL.FTZ R10, R8.reuse, R15 ;  /* 0x0000000f080a7220 */ /* 0x041fe40000410000 */
[----:B-1----:R-:W-:-:S02]  /*52e0*/  FMUL.FTZ R11, R8, R13 ;  /* 0x0000000d080b7220 */ /* 0x002fc40000410000 */
[C---:B------:R-:W-:Y:S02]  /*52f0*/  FFMA.FTZ R13, R4.reuse, R13, -R10 ;  /* 0x0000000d040d7223 */ /* 0x040fe4000001080a */
        /* <DEDUP_REMOVED lines=16> */
[----:B------:R-:W-:Y:S02]  /*5400*/  FFMA.FTZ R13, R4, R12, -R9 ;  /* 0x0000000c040d7223 */ /* 0x000fe40000010809 */
[----:B--2---:R-:W-:-:S04]  /*5410*/  FMUL.FTZ R9, R11, R5 ;  /* 0x000000050b097220 */ /* 0x004fc80000410000 */
[----:B------:R-:W-:Y:S02]  /*5420*/  @P1 FADD.FTZ R7, R7, R10 ;  /* 0x0000000a07071221 */ /* 0x000fe40000010000 */
[-C--:B---3--:R-:W-:Y:S02]  /*5430*/  FFMA.FTZ R10, R4, R8.reuse, R9 ;  /* 0x00000008040a7223 */ /* 0x088fe40000010009 */
[C---:B------:R-:W-:Y:S01]  /*5440*/  FMUL.FTZ R8, R11.reuse, R8 ;  /* 0x000000080b087220 */ /* 0x040fe20000410000 */
[----:B------:R-:W0:Y:S01]  /*5450*/  SHFL.UP PT, R23, R7, 0x10, RZ ;  /* 0x0600000007177989 */ /* 0x000e2200000e00ff */
[----:B------:R-:W-:Y:S02]  /*5460*/  @P1 FADD.FTZ R6, R6, R13 ;  /* 0x0000000d06061221 */ /* 0x000fe40000010000 */
[----:B------:R-:W-:Y:S01]  /*5470*/  @P1 FFMA.FTZ R4, R4, R5, -R8 ;  /* 0x0000000504041223 */ /* 0x000fe20000010808 */
[----:B------:R-:W-:Y:S02]  /*5480*/  FSEL R10, R11, R10, !P1 ;  /* 0x0000000a0b0a7208 */ /* 0x000fe40004800000 */
[----:B------:R-:W1:Y:S01]  /*5490*/  SHFL.UP PT, R11, R6, 0x10, RZ ;  /* 0x06000000060b7989 */ /* 0x000e6200000e00ff */
[----:B------:R-:W-:-:S03]  /*54a0*/  ISETP.NE.AND P0, PT, R28, RZ, PT ;  /* 0x000000ff1c00720c */ /* 0x000fc60003f05270 */
[----:B------:R-:W2:Y:S01]  /*54b0*/  SHFL.UP PT, R5, R4, 0x10, RZ ;  /* 0x0600000004057989 */ /* 0x000ea200000e00ff */
[----:B------:R-:W-:-:S03]  /*54c0*/  ISETP.EQ.OR P0, PT, R32, RZ, P0 ;  /* 0x000000ff2000720c */ /* 0x000fc60000702670 */
[----:B------:R-:W3:Y:S01]  /*54d0*/  SHFL.UP PT, R9, R10, 0x10, RZ ;  /* 0x060000000a097989 */ /* 0x000ee200000e00ff */
[----:B------:R-:W-:Y:S01]  /*54e0*/  MOV R13, RZ ;  /* 0x000000ff000d7202 */ /* 0x000fe20000000f00 */
[----:B------:R-:W-:Y:S01]  /*54f0*/  CS2R R14, SRZ ;  /* 0x00000000000e7805 */ /* 0x000fe2000001ff00 */
[----:B------:R-:W-:-:S07]  /*5500*/  MOV R12, 0x3f800000 ;  /* 0x3f800000000c7802 */ /* 0x000fce0000000f00 */
[----:B------:R-:W5:Y:S01]  /*5510*/  @!P0 LDS.128 R12, [R113.X16+0x890] ;  /* 0x00089000710c8984 */ /* 0x000f62000000cc00 */
[C---:B------:R-:W-:Y:S01]  /*5520*/  ISETP.GE.AND P0, PT, R29.reuse, 0x10, PT ;  /* 0x000000101d00780c */ /* 0x040fe20003f06270 */
[----:B0-----:R-:W-:Y:S01]  /*5530*/  FMUL.FTZ R8, R10, R23 ;  /* 0x000000170a087220 */ /* 0x001fe20000410000 */
[----:B------:R-:W-:-:S03]  /*5540*/  ISETP.NE.AND P1, PT, R29, 0x1f, PT ;  /* 0x0000001f1d00780c */ /* 0x000fc60003f25270 */
[-C--:B-1----:R-:W-:Y:S02]  /*5550*/  FFMA.FTZ R149, R4, R11.reuse, -R8 ;  /* 0x0000000b04957223 */ /* 0x082fe40000010808 */
[C---:B------:R-:W-:Y:S02]  /*5560*/  FMUL.FTZ R22, R10.reuse, R11 ;  /* 0x0000000b0a167220 */ /* 0x040fe40000410000 */
[----:B--2---:R-:W-:Y:S02]  /*5570*/  FMUL.FTZ R11, R10, R5 ;  /* 0x000000050a0b7220 */ /* 0x004fe40000410000 */
[----:B------:R-:W-:Y:S02]  /*5580*/  FFMA.FTZ R22, R4, R23, R22 ;  /* 0x0000001704167223 */ /* 0x000fe40000010016 */
[-C--:B---3--:R-:W-:Y:S02]  /*5590*/  FMUL.FTZ R8, R10, R9.reuse ;  /* 0x000000090a087220 */ /* 0x088fe40000410000 */
[----:B------:R-:W-:-:S02]  /*55a0*/  FFMA.FTZ R11, R4, R9, R11 ;  /* 0x00000009040b7223 */ /* 0x000fc4000001000b */
[----:B------:R-:W-:Y:S02]  /*55b0*/  @P0 FFMA.FTZ R4, R4, R5, -R8 ;  /* 0x0000000504040223 */ /* 0x000fe40000010808 */
[----:B------:R-:W-:Y:S01]  /*55c0*/  @P0 FADD.FTZ R6, R6, R149 ;  /* 0x0000009506060221 */ /* 0x000fe20000010000 */
[----:B------:R-:W-:Y:S01]  /*55d0*/  FSEL R5, R10, R11, !P0 ;  /* 0x0000000b0a057208 */ /* 0x000fe20004000000 */
[----:B------:R-:W-:-:S05]  /*55e0*/  @P0 FADD.FTZ R7, R7, R22 ;  /* 0x0000001607070221 */ /* 0x000fca0000010000 */
[----:B------:R-:W-:Y:S04]  /*55f0*/  @!P1 STS.128 [0x850], R4 ;  /* 0x00085004ff009388 */ /* 0x000fe80000000c00 */
[----:B------:R-:W-:Y:S01]  /*5600*/  BAR.SYNC.DEFER_BLOCKING 0x0 ;  /* 0x0000000000007b1d */ /* 0x000fe20000010000 */
[----:B------:R-:W-:Y:S02]  /*5610*/  ISETP.NE.AND P2, PT, R29, RZ, PT ;  /* 0x000000ff1d00720c */ /* 0x000fe40003f45270 */
[----:B------:R-:W-:-:S11]  /*5620*/  ISETP.NE.AND P3, PT, R82, RZ, PT ;  /* 0x000000ff5200720c */ /* 0x000fd60003f65270 */
[----:B-----5:R-:W-:Y:S04]  /*5630*/  @!P2 STS.128 [0x870], R12 ;  /* 0x0008700cff00a388 */ /* 0x020fe80000000c00 */
[----:B------:R-:W-:Y:S04]  /*5640*/  LDS.128 R8, [0x850] ;  /* 0x00085000ff087984 */ /* 0x000fe80000000c00 */
[----:B------:R-:W-:Y:S06]  /*5650*/  BAR.SYNC.DEFER_BLOCKING 0x0 ;  /* 0x0000000000007b1d */ /* 0x000fec0000010000 */
[----:B------:R-:W0:Y:S04]  /*5660*/  SHFL.UP PT, R151, R5, 0x1, RZ ;  /* 0x0420000005977989 */ /* 0x000e2800000e00ff */
[----:B------:R-:W-:Y:S04]  /*5670*/  @P3 LDS.64 R22, [0x878] ;  /* 0x00087800ff163984 */ /* 0x000fe80000000a00 */
[----:B------:R-:W1:Y:S04]  /*5680*/  SHFL.UP PT, R152, R4, 0x1, RZ ;  /* 0x0420000004987989 */ /* 0x000e6800000e00ff */
[----:B------:R-:W2:Y:S04]  /*5690*/  SHFL.UP PT, R149, R7, 0x1, RZ ;  /* 0x0420000007957989 */ /* 0x000ea800000e00ff */
[----:B------:R-:W3:Y:S01]  /*56a0*/  SHFL.UP PT, R150, R6, 0x1, RZ ;  /* 0x0420000006967989 */ /* 0x000ee200000e00ff */
[----:B0-----:R-:W-:-:S02]  /*56b0*/  @!P2 MOV R151, R13 ;  /* 0x0000000d0097a202 */ /* 0x001fc40000000f00 */
[----:B-1----:R-:W-:Y:S02]  /*56c0*/  @!P2 MOV R152, R12 ;  /* 0x0000000c0098a202 */ /* 0x002fe40000000f00 */
[----:B--2---:R-:W-:Y:S01]  /*56d0*/  @!P2 MOV R149, R15 ;  /* 0x0000000f0095a202 */ /* 0x004fe20000000f00 */
[CC--:B------:R-:W-:Y:S02]  /*56e0*/  @P3 FMUL.FTZ R153, R22.reuse, R151.reuse ;  /* 0x0000009716993220 */ /* 0x0c0fe40000410000 */
[C---:B------:R-:W-:Y:S01]  /*56f0*/  @P3 FMUL.FTZ R151, R23.reuse, R151 ;  /* 0x0000009717973220 */ /* 0x040fe20000410000 */
[----:B---3--:R-:W-:Y:S01]  /*5700*/  @!P2 MOV R150, R14 ;  /* 0x0000000e0096a202 */ /* 0x008fe20000000f00 */
[-C--:B------:R-:W-:Y:S02]  /*5710*/  @P3 FFMA.FTZ R154, R23, R152.reuse, R153 ;  /* 0x00000098179a3223 */ /* 0x080fe40000010099 */
[----:B------:R-:W-:Y:S02]  /*5720*/  @P3 FFMA.FTZ R151, R22, R152, -R151 ;  /* 0x0000009816973223 */ /* 0x000fe40000010897 */
[----:B------:R-:W-:-:S02]  /*5730*/  @P3 FADD.FTZ R149, R149, R154 ;  /* 0x0000009a95953221 */ /* 0x000fc40000010000 */
[----:B------:R-:W-:Y:S02]  /*5740*/  @P3 FADD.FTZ R150, R150, R151 ;  /* 0x0000009796963221 */ /* 0x000fe40000010000 */
[CC--:B------:R-:W-:Y:S02]  /*5750*/  FMUL.FTZ R4, R142.reuse, R149.reuse ;  /* 0x000000958e047220 */ /* 0x0c0fe40000410000 */
        /* <DEDUP_REMOVED lines=47> */
[----:B----4-:R-:W-:Y:S02]  /*5a50*/  FMUL.FTZ R5, R19, R21 ;  /* 0x0000001513057220 */ /* 0x010fe40000410000 */
[----:B------:R-:W-:Y:S02]  /*5a60*/  FMUL.FTZ R130, R120, R123 ;  /* 0x0000007b78827220 */ /* 0x000fe40000410000 */
[----:B------:R-:W-:Y:S02]  /*5a70*/  FMUL.FTZ R124, R18, R21 ;  /* 0x00000015127c7220 */ /* 0x000fe40000410000 */
[----:B------:R-:W-:Y:S01]  /*5a80*/  FMUL.FTZ R120, R120, R125 ;  /* 0x0000007d78787220 */ /* 0x000fe20000410000 */
[----:B------:R-:W-:Y:S01]  /*5a90*/  ISETP.NE.AND P0, PT, R82, RZ, PT ;  /* 0x000000ff5200720c */ /* 0x000fe20003f05270 */
[----:B------:R-:W-:-:S02]  /*5aa0*/  FFMA.FTZ R21, R18, R20, -R5 ;  /* 0x0000001412157223 */ /* 0x000fc40000010805 */
[----:B------:R-:W-:Y:S02]  /*5ab0*/  FFMA.FTZ R5, R121, R125, -R130 ;  /* 0x0000007d79057223 */ /* 0x000fe40000010882 */
[----:B------:R-:W-:Y:S02]  /*5ac0*/  FMUL.FTZ R127, R9, R15 ;  /* 0x0000000f097f7220 */ /* 0x000fe40000410000 */
[----:B------:R-:W-:Y:S02]  /*5ad0*/  FFMA.FTZ R18, R121, R123, R120 ;  /* 0x0000007b79127223 */ /* 0x000fe40000010078 */
[----:B------:R-:W-:Y:S02]  /*5ae0*/  FADD.FTZ R122, R122, R5 ;  /* 0x000000057a7a7221 */ /* 0x000fe40000010000 */
[----:B------:R-:W-:Y:S02]  /*5af0*/  FFMA.FTZ R127, R8, R14, -R127 ;  /* 0x0000000e087f7223 */ /* 0x000fe4000001087f */
[----:B------:R-:W-:-:S02]  /*5b00*/  FMUL.FTZ R5, R9, R13 ;  /* 0x0000000d09057220 */ /* 0x000fc40000410000 */
[C---:B------:R-:W-:Y:S02]  /*5b10*/  FMUL.FTZ R14, R9.reuse, R14 ;  /* 0x0000000e090e7220 */ /* 0x040fe40000410000 */
[----:B------:R-:W-:Y:S02]  /*5b20*/  FADD.FTZ R18, RZ, R18 ;  /* 0x00000012ff127221 */ /* 0x000fe40000010000 */
[-C--:B------:R-:W-:Y:S02]  /*5b30*/  FMUL.FTZ R9, R9, R12.reuse ;  /* 0x0000000c09097220 */ /* 0x080fe40000410000 */
[----:B------:R-:W-:Y:S02]  /*5b40*/  FFMA.FTZ R12, R8, R12, -R5 ;  /* 0x0000000c080c7223 */ /* 0x000fe40000010805 */
[----:B------:R-:W-:Y:S02]  /*5b50*/  FMUL.FTZ R5, R148, R18 ;  /* 0x0000001294057220 */ /* 0x000fe40000410000 */
[----:B------:R-:W-:Y:S01]  /*5b60*/  FFMA.FTZ R13, R8, R13, R9 ;  /* 0x0000000d080d7223 */ /* 0x000fe20000010009 */
[----:B------:R-:W-:Y:S01]  /*5b70*/  BSSY B0, `(.L_x_1425) ;  /* 0x0000019000007945 */ /* 0x000fe20003800000 */
[----:B------:R-:W-:-:S02]  /*5b80*/  FFMA.FTZ R19, R19, R20, R124 ;  /* 0x0000001413137223 */ /* 0x000fc4000001007c */
[-C--:B------:R-:W-:Y:S02]  /*5b90*/  FMUL.FTZ R148, R148, R122.reuse ;  /* 0x0000007a94947220 */ /* 0x080fe40000410000 */
[----:B------:R-:W-:Y:S02]  /*5ba0*/  FFMA.FTZ R8, R8, R15, R14 ;  /* 0x0000000f08087223 */ /* 0x000fe4000001000e */
[----:B------:R-:W-:Y:S02]  /*5bb0*/  FADD.FTZ R14, R10, R127 ;  /* 0x0000007f0a0e7221 */ /* 0x000fe40000010000 */
[C---:B------:R-:W-:Y:S02]  /*5bc0*/  FFMA.FTZ R9, R119.reuse, R122, -R5 ;  /* 0x0000007a77097223 */ /* 0x040fe40000010805 */
[----:B------:R-:W-:Y:S02]  /*5bd0*/  FFMA.FTZ R148, R119, R18, R148 ;  /* 0x0000001277947223 */ /* 0x000fe40000010094 */
[----:B------:R-:W-:-:S02]  /*5be0*/  FMUL.FTZ R10, R19, R4 ;  /* 0x00000004130a7220 */ /* 0x000fc40000410000 */
        /* <DEDUP_REMOVED lines=17> */
.L_x_1426:
[----:B------:R-:W-:Y:S05]  /*5d00*/  BSYNC B0 ;  /* 0x0000000000007941 */ /* 0x000fea0003800000 */
.L_x_1425:
[----:B------:R-:W-:Y:S01]  /*5d10*/  FADD.FTZ R118, R118, R9 ;  /* 0x0000000976767221 */ /* 0x000fe20000010000 */
[----:B-1----:R-:W-:Y:S01]  /*5d20*/  IADD3 R113, R113, 0x1, RZ ;  /* 0x0000000171717810 */ /* 0x002fe20007ffe0ff */
[----:B------:R-:W-:Y:S02]  /*5d30*/  FADD.FTZ R148, RZ, R148 ;  /* 0x00000094ff947221 */ /* 0x000fe40000010000 */
[----:B------:R-:W-:Y:S01]  /*5d40*/  FMUL.FTZ R5, R117, R118 ;  /* 0x0000007675057220 */ /* 0x000fe20000410000 */
[----:B------:R-:W-:Y:S01]  /*5d50*/  ISETP.GE.AND P0, PT, R113, c[0x0][0x16c], PT ;  /* 0x00005b0071007a0c */ /* 0x000fe20003f06270 */
[----:B------:R-:W-:Y:S02]  /*5d60*/  FMUL.FTZ R117, R117, R148 ;  /* 0x0000009475757220 */ /* 0x000fe40000410000 */
[----:B------:R-:W-:Y:S02]  /*5d70*/  FMUL.FTZ R6, R19, R6 ;  /* 0x0000000613067220 */ /* 0x000fe40000410000 */
[----:B------:R-:W-:-:S02]  /*5d80*/  FFMA.FTZ R117, R116, R118, -R117 ;  /* 0x0000007674757223 */ /* 0x000fc40000010875 */
[----:B------:R-:W-:Y:S02]  /*5d90*/  FFMA.FTZ R6, R21, R146, -R6 ;  /* 0x0000009215067223 */ /* 0x000fe40000010806 */
[----:B------:R-:W-:Y:S02]  /*5da0*/  FMUL.FTZ R7, R19, R7 ;  /* 0x0000000713077220 */ /* 0x000fe40000410000 */
[----:B------:R-:W-:Y:S02]  /*5db0*/  FFMA.FTZ R5, R116, R148, R5 ;  /* 0x0000009474057223 */ /* 0x000fe40000010005 */
[----:B------:R-:W-:Y:S02]  /*5dc0*/  FADD.FTZ R117, R114, R117 ;  /* 0x0000007572757221 */ /* 0x000fe40000010000 */
[----:B------:R-:W-:Y:S02]  /*5dd0*/  FFMA.FTZ R83, R6, 2, R83 ;  /* 0x4000000006537823 */ /* 0x000fe40000010053 */
[----:B------:R-:W-:-:S02]  /*5de0*/  FFMA.FTZ R140, R21, R140, -R7 ;  /* 0x0000008c158c7223 */ /* 0x000fc40000010807 */
        /* <DEDUP_REMOVED lines=10> */
[----:B------:R-:W-:Y:S02]  /*5e90*/  FFMA.FTZ R10, R21, R144, -R10 ;  /* 0x00000090150a7223 */ /* 0x000fe4000001080a */
[----:B------:R-:W-:-:S02]  /*5ea0*/  FFMA.FTZ R7, R104, R8, R7 ;  /* 0x0000000868077223 */ /* 0x000fc40000010007 */
[----:B------:R-:W-:Y:S02]  /*5eb0*/  FADD.FTZ R11, R102, R5 ;  /* 0x00000005660b7221 */ /* 0x000fe40000010000 */
[----:B------:R-:W-:Y:S02]  /*5ec0*/  FFMA.FTZ R81, R10, 2, R81 ;  /* 0x400000000a517823 */ /* 0x000fe40000010051 */
[----:B------:R-:W-:Y:S02]  /*5ed0*/  FADD.FTZ R10, RZ, R7 ;  /* 0x00000007ff0a7221 */ /* 0x000fe40000010000 */
[----:B------:R-:W-:Y:S02]  /*5ee0*/  FMUL.FTZ R4, R19, R129 ;  /* 0x0000008113047220 */ /* 0x000fe40000410000 */
[C---:B------:R-:W-:Y:S02]  /*5ef0*/  FMUL.FTZ R7, R100.reuse, R11 ;  /* 0x0000000b64077220 */ /* 0x040fe40000410000 */
[----:B------:R-:W-:-:S02]  /*5f00*/  FMUL.FTZ R5, R100, R10 ;  /* 0x0000000a64057220 */ /* 0x000fc40000410000 */
[----:B------:R-:W-:Y:S02]  /*5f10*/  FFMA.FTZ R4, R21, R131, -R4 ;  /* 0x0000008315047223 */ /* 0x000fe40000010804 */
[C---:B------:R-:W-:Y:S02]  /*5f20*/  FFMA.FTZ R7, R98.reuse, R10, R7 ;  /* 0x0000000a62077223 */ /* 0x040fe40000010007 */
[----:B------:R-:W-:Y:S02]  /*5f30*/  FFMA.FTZ R5, R98, R11, -R5 ;  /* 0x0000000b62057223 */ /* 0x000fe40000010805 */
[----:B------:R-:W-:Y:S02]  /*5f40*/  FFMA.FTZ R91, R4, 2, R91 ;  /* 0x40000000045b7823 */ /* 0x000fe4000001005b */
[----:B------:R-:W-:Y:S02]  /*5f50*/  FADD.FTZ R12, RZ, R7 ;  /* 0x00000007ff0c7221 */ /* 0x000fe40000010000 */
[----:B------:R-:W-:-:S02]  /*5f60*/  FMUL.FTZ R4, R19, R123 ;  /* 0x0000007b13047220 */ /* 0x000fc40000410000 */
[----:B------:R-:W-:Y:S02]  /*5f70*/  FADD.FTZ R13, R96, R5 ;  /* 0x00000005600d7221 */ /* 0x000fe40000010000 */
[C---:B------:R-:W-:Y:S02]  /*5f80*/  FMUL.FTZ R5, R94.reuse, R12 ;  /* 0x0000000c5e057220 */ /* 0x040fe40000410000 */
[----:B------:R-:W-:Y:S02]  /*5f90*/  FFMA.FTZ R4, R21, R125, -R4 ;  /* 0x0000007d15047223 */ /* 0x000fe40000010804 */
[-C--:B------:R-:W-:Y:S02]  /*5fa0*/  FMUL.FTZ R7, R94, R13.reuse ;  /* 0x0000000d5e077220 */ /* 0x080fe40000410000 */
[----:B------:R-:W-:Y:S02]  /*5fb0*/  FFMA.FTZ R5, R92, R13, -R5 ;  /* 0x0000000d5c057223 */ /* 0x000fe40000010805 */
[----:B------:R-:W-:-:S02]  /*5fc0*/  FFMA.FTZ R95, R4, 2, R95 ;  /* 0x40000000045f7823 */ /* 0x000fc4000001005f */
[----:B------:R-:W-:Y:S02]  /*5fd0*/  FMUL.FTZ R4, R19, R148 ;  /* 0x0000009413047220 */ /* 0x000fe40000410000 */
[----:B------:R-:W-:Y:S02]  /*5fe0*/  FFMA.FTZ R7, R92, R12, R7 ;  /* 0x0000000c5c077223 */ /* 0x000fe40000010007 */
[----:B------:R-:W-:Y:S02]  /*5ff0*/  FADD.FTZ R15, R90, R5 ;  /* 0x000000055a0f7221 */ /* 0x000fe40000010000 */
[----:B------:R-:W-:Y:S02]  /*6000*/  FFMA.FTZ R4, R21, R118, -R4 ;  /* 0x0000007615047223 */ /* 0x000fe40000010804 */
[----:B------:R-:W-:Y:S02]  /*6010*/  FMUL.FTZ R6, R19, R6 ;  /* 0x0000000613067220 */ /* 0x000fe40000410000 */
[----:B------:R-:W-:-:S02]  /*6020*/  FADD.FTZ R14, RZ, R7 ;  /* 0x00000007ff0e7221 */ /* 0x000fc40000010000 */
[----:B------:R-:W-:Y:S02]  /*6030*/  FMUL.FTZ R7, R88, R15 ;  /* 0x0000000f58077220 */ /* 0x000fe40000410000 */
[----:B------:R-:W-:Y:S02]  /*6040*/  FFMA.FTZ R99, R4, 2, R99 ;  /* 0x4000000004637823 */ /* 0x000fe40000010063 */
[----:B------:R-:W-:Y:S02]  /*6050*/  FFMA.FTZ R6, R21, R117, -R6 ;  /* 0x0000007515067223 */ /* 0x000fe40000010806 */
[----:B------:R-:W-:Y:S02]  /*6060*/  FMUL.FTZ R4, R19, R8 ;  /* 0x0000000813047220 */ /* 0x000fe40000410000 */
[-C--:B------:R-:W-:Y:S02]  /*6070*/  FMUL.FTZ R5, R88, R14.reuse ;  /* 0x0000000e58057220 */ /* 0x080fe40000410000 */
[----:B------:R-:W-:-:S02]  /*6080*/  FFMA.FTZ R7, R86, R14, R7 ;  /* 0x0000000e56077223 */ /* 0x000fc40000010007 */
[----:B------:R-:W-:Y:S02]  /*6090*/  FFMA.FTZ R101, R6, 2, R101 ;  /* 0x4000000006657823 */ /* 0x000fe40000010065 */
[----:B------:R-:W-:Y:S02]  /*60a0*/  FFMA.FTZ R4, R21, R9, -R4 ;  /* 0x0000000915047223 */ /* 0x000fe40000010804 */
[----:B------:R-:W-:Y:S02]  /*60b0*/  FMUL.FTZ R6, R19, R10 ;  /* 0x0000000a13067220 */ /* 0x000fe40000410000 */
[----:B------:R-:W-:Y:S02]  /*60c0*/  FFMA.FTZ R5, R86, R15, -R5 ;  /* 0x0000000f56057223 */ /* 0x000fe40000010805 */
[----:B------:R-:W-:Y:S02]  /*60d0*/  FADD.FTZ R10, RZ, R7 ;  /* 0x00000007ff0a7221 */ /* 0x000fe40000010000 */
[----:B------:R-:W-:-:S02]  /*60e0*/  FFMA.FTZ R103, R4, 2, R103 ;  /* 0x4000000004677823 */ /* 0x000fc40000010067 */
[C---:B------:R-:W-:Y:S02]  /*60f0*/  FMUL.FTZ R22, R19.reuse, R22 ;  /* 0x0000001613167220 */ /* 0x040fe40000410000 */
[C---:B------:R-:W-:Y:S02]  /*6100*/  FMUL.FTZ R23, R19.reuse, R23 ;  /* 0x0000001713177220 */ /* 0x040fe40000410000 */
[C---:B------:R-:W-:Y:S02]  /*6110*/  FMUL.FTZ R126, R19.reuse, R126 ;  /* 0x0000007e137e7220 */ /* 0x040fe40000410000 */
[C---:B------:R-:W-:Y:S02]  /*6120*/  FMUL.FTZ R18, R19.reuse, R18 ;  /* 0x0000001213127220 */ /* 0x040fe40000410000 */
[----:B------:R-:W-:Y:S02]  /*6130*/  FADD.FTZ R5, R84, R5 ;  /* 0x0000000554057221 */ /* 0x000fe40000010000 */
[----:B------:R-:W-:-:S02]  /*6140*/  FMUL.FTZ R4, R19, R12 ;  /* 0x0000000c13047220 */ /* 0x000fc40000410000 */
[C---:B------:R-:W-:Y:S02]  /*6150*/  FMUL.FTZ R8, R19.reuse, R14 ;  /* 0x0000000e13087220 */ /* 0x040fe40000410000 */
[----:B------:R-:W-:Y:S02]  /*6160*/  FMUL.FTZ R10, R19, R10 ;  /* 0x0000000a130a7220 */ /* 0x000fe40000410000 */
[C---:B------:R-:W-:Y:S02]  /*6170*/  FFMA.FTZ R22, R21.reuse, R137, -R22 ;  /* 0x0000008915167223 */ /* 0x040fe40000010816 */
[C---:B------:R-:W-:Y:S02]  /*6180*/  FFMA.FTZ R134, R21.reuse, R134, -R23 ;  /* 0x0000008615867223 */ /* 0x040fe40000010817 */
[C---:B------:R-:W-:Y:S02]  /*6190*/  FFMA.FTZ R126, R21.reuse, R128, -R126 ;  /* 0x00000080157e7223 */ /* 0x040fe4000001087e */
[----:B------:R-:W-:-:S02]  /*61a0*/  FFMA.FTZ R18, R21, R122, -R18 ;  /* 0x0000007a15127223 */ /* 0x000fc40000010812 */
[C---:B------:R-:W-:Y:S02]  /*61b0*/  FFMA.FTZ R6, R21.reuse, R11, -R6 ;  /* 0x0000000b15067223 */ /* 0x040fe40000010806 */
[C---:B------:R-:W-:Y:S02]  /*61c0*/  FFMA.FTZ R4, R21.reuse, R13, -R4 ;  /* 0x0000000d15047223 */ /* 0x040fe40000010804 */
[C---:B------:R-:W-:Y:S02]  /*61d0*/  FFMA.FTZ R8, R21.reuse, R15, -R8 ;  /* 0x0000000f15087223 */ /* 0x040fe40000010808 */
[----:B------:R-:W-:Y:S02]  /*61e0*/  FFMA.FTZ R10, R21, R5, -R10 ;  /* 0x00000005150a7223 */ /* 0x000fe4000001080a */
        /* <DEDUP_REMOVED lines=11> */
.L_x_1424:
[----:B------:R-:W-:Y:S01]  /*62a0*/  BAR.SYNC.DEFER_BLOCKING 0x0 ;  /* 0x0000000000007b1d */ /* 0x000fe20000010000 */
[----:B------:R-:W-:Y:S01]  /*62b0*/  ISETP.NE.AND P0, PT, R82, RZ, PT ;  /* 0x000000ff5200720c */ /* 0x000fe20003f05270 */
[----:B------:R-:W-:Y:S01]  /*62c0*/  IMAD R6, R141, c[0x0][0x200], RZ ;  /* 0x000080008d067a24 */ /* 0x000fe200078e02ff */
[----:B------:R-:W-:Y:S01]  /*62d0*/  LEA.HI.SX32 R11, R29, R29, 0x1b ;  /* 0x0000001d1d0b7211 */ /* 0x000fe200078fdaff */
[C---:B------:R-:W-:Y:S02]  /*62e0*/  IMAD.WIDE.U32 R4, R27.reuse, c[0x0][0x200], RZ ;  /* 0x000080001b047a25 */ /* 0x040fe400078e00ff */
[----:B------:R-:W-:Y:S02]  /*62f0*/  BSSY B0, `(.L_x_1428) ;  /* 0x0000035000007945 */ /* 0x000fe40003800000 */
[----:B------:R-:W-:-:S05]  /*6300*/  IMAD R9, R27, c[0x0][0x204], R6 ;  /* 0x000081001b097a24 */ /* 0x000fca00078e0206 */
[----:B------:R-:W-:Y:S01]  /*6310*/  IADD3 R55, R5, R9, RZ ;  /* 0x0000000905377210 */ /* 0x000fe20007ffe0ff */
        /* <DEDUP_REMOVED lines=32> */
[----:B------:R-:W-:Y:S04]  /*6520*/  LDS R11, [R11.X4] ;  /* 0x000000000b0b7984 */ /* 0x000fe80000004800 */
        /* <DEDUP_REMOVED lines=17> */
.L_x_1429:
[----:B------:R-:W-:Y:S05]  /*6640*/  BSYNC B0 ;  /* 0x0000000000007941 */ /* 0x000fea0003800000 */
.L_x_1428:
[----:B------:R-:W-:Y:S01]  /*6650*/  MOV R5, R55 ;  /* 0x0000003700057202 */ /* 0x000fe20000000f00 */
[----:B0-----:R-:W-:Y:S01]  /*6660*/  IMAD R9, R25, c[0x0][0x208], RZ ;  /* 0x0000820019097a24 */ /* 0x001fe200078e02ff */
[C---:B------:R-:W-:Y:S02]  /*6670*/  LOP3.LUT R8, R30.reuse, 0x40, RZ, 0xfc, !PT ;  /* 0x000000401e087812 */ /* 0x040fe400078efcff */
[----:B------:R-:W-:Y:S01]  /*6680*/  LOP3.LUT R6, R30, 0x20, RZ, 0xfc, !PT ;  /* 0x000000201e067812 */ /* 0x000fe200078efcff */
[----:B------:R-:W-:Y:S01]  /*6690*/  IMAD.WIDE.U32 R4, R0, c[0x0][0x208], R4 ;  /* 0x0000820000047a25 */ /* 0x000fe200078e0004 */
[----:B------:R-:W-:Y:S02]  /*66a0*/  SHF.L.U32 R7, R32, 0x9, RZ ;  /* 0x0000000920077819 */ /* 0x000fe400000006ff */
[-C--:B------:R-:W-:Y:S01]  /*66b0*/  ISETP.GE.AND P4, PT, R8, R53.reuse, PT ;  /* 0x000000350800720c */ /* 0x080fe20003f86270 */
[----:B------:R-:W-:Y:S01]  /*66c0*/  IMAD R8, R0, c[0x0][0x20c], R9 ;  /* 0x0000830000087a24 */ /* 0x000fe200078e0209 */
[----:B------:R-:W-:-:S02]  /*66d0*/  ISETP.GE.AND P3, PT, R6, R53, PT ;  /* 0x000000350600720c */ /* 0x000fc40003f66270 */
[----:B------:R-:W-:Y:S02]  /*66e0*/  SHF.R.S32.HI R9, RZ, 0x1f, R7 ;  /* 0x0000001fff097819 */ /* 0x000fe40000011407 */
[----:B------:R-:W-:Y:S02]  /*66f0*/  IADD3 R6, P1, R7, R4, RZ ;  /* 0x0000000407067210 */ /* 0x000fe40007f3e0ff */
[C---:B------:R-:W-:Y:S02]  /*6700*/  LEA R7, P0, R30.reuse, c[0x0][0x258], 0x2 ;  /* 0x000096001e077a11 */ /* 0x040fe400078010ff */
[C---:B------:R-:W-:Y:S02]  /*6710*/  LOP3.LUT R12, R30.reuse, 0x80, RZ, 0xfc, !PT ;  /* 0x000000801e0c7812 */ /* 0x040fe400078efcff */
[----:B------:R-:W-:Y:S02]  /*6720*/  IADD3.X R5, R9, R8, R5, P1, !PT ;  /* 0x0000000809057210 */ /* 0x000fe40000ffe405 */
[----:B------:R-:W-:-:S02]  /*6730*/  LEA.HI.X R8, R30, c[0x0][0x25c], R31, 0x2, P0 ;  /* 0x000097001e087a11 */ /* 0x000fc400000f141f */
[----:B------:R-:W-:Y:S02]  /*6740*/  LEA R4, P0, R6, R7, 0x2 ;  /* 0x0000000706047211 */ /* 0x000fe400078010ff */
[-C--:B------:R-:W-:Y:S02]  /*6750*/  ISETP.GE.AND P6, PT, R12, R53.reuse, PT ;  /* 0x000000350c00720c */ /* 0x080fe40003fc6270 */
[----:B------:R-:W-:Y:S02]  /*6760*/  LOP3.LUT R12, R30, 0xc0, RZ, 0xfc, !PT ;  /* 0x000000c01e0c7812 */ /* 0x000fe400078efcff */
        /* <DEDUP_REMOVED lines=10> */
[----:B------:R-:W-:Y:S02]  /*6810*/  LOP3.LUT R10, R30, 0xa0, RZ, 0xfc, !PT ;  /* 0x000000a01e0a7812 */ /* 0x000fe400078efcff */
[----:B------:R-:W-:Y:S01]  /*6820*/  ISETP.GE.AND P3, PT, R6, R53, PT ;  /* 0x000000350600720c */ /* 0x000fe20003f66270 */
[----:B------:R0:W-:Y:S01]  /*6830*/  @!P1 STG.E [R4.64+0x300], R19 ;  /* 0x0003001304009986 */ /* 0x0001e2000c101904 */
[----:B------:R-:W-:-:S02]  /*6840*/  LOP3.LUT R8, R30, 0x160, RZ, 0xfc, !PT ;  /* 0x000001601e087812 */ /* 0x000fc400078efcff */
[-C--:B------:R-:W-:Y:S02]  /*6850*/  ISETP.GE.AND P0, PT, R10, R53.reuse, PT ;  /* 0x000000350a00720c */ /* 0x080fe40003f06270 */
[-C--:B------:R-:W-:Y:S01]  /*6860*/  ISETP.GE.AND P6, PT, R8, R53.reuse, PT ;  /* 0x000000350800720c */ /* 0x080fe20003fc6270 */
[----:B------:R0:W-:Y:S01]  /*6870*/  @!P5 STG.E [R4.64+0x180], R35 ;  /* 0x000180230400d986 */ /* 0x0001e2000c101904 */
[C---:B------:R-:W-:Y:S02]  /*6880*/  LOP3.LUT R8, R30.reuse, 0x1a0, RZ, 0xfc, !PT ;  /* 0x000001a01e087812 */ /* 0x040fe400078efcff */
[----:B------:R-:W-:Y:S01]  /*6890*/  LOP3.LUT R6, R30, 0x140, RZ, 0xfc, !PT ;  /* 0x000001401e067812 */ /* 0x000fe200078efcff */
[----:B------:R0:W-:Y:S01]  /*68a0*/  @!P4 STG.E [R4.64+0x480], R41 ;  /* 0x000480290400c986 */ /* 0x0001e2000c101904 */
[----:B------:R-:W-:Y:S02]  /*68b0*/  ISETP.GE.AND P1, PT, R8, R53, PT ;  /* 0x000000350800720c */ /* 0x000fe40003f26270 */
[C---:B------:R-:W-:Y:S01]  /*68c0*/  LOP3.LUT R8, R30.reuse, 0x1e0, RZ, 0xfc, !PT ;  /* 0x000001e01e087812 */ /* 0x040fe200078efcff */
[----:B------:R0:W-:Y:S01]  /*68d0*/  @!P3 STG.E [R4.64+0x400], R21 ;  /* 0x000400150400b986 */ /* 0x0001e2000c101904 */
[----:B------:R-:W-:-:S02]  /*68e0*/  LOP3.LUT R14, R30, 0xe0, RZ, 0xfc, !PT ;  /* 0x000000e01e0e7812 */ /* 0x000fc400078efcff */
[-C--:B------:R-:W-:Y:S01]  /*68f0*/  ISETP.GE.AND P5, PT, R6, R53.reuse, PT ;  /* 0x000000350600720c */ /* 0x080fe20003fa6270 */
        /* <DEDUP_REMOVED lines=8> */
[----:B------:R-:W-:Y:S01]  /*6980*/  IADD3 R32, R32, 0x1, RZ ;  /* 0x0000000120207810 */ /* 0x000fe20007ffe0ff */
[----:B------:R0:W-:Y:S04]  /*6990*/  @!P5 STG.E [R4.64+0x500], R23 ;  /* 0x000500170400d986 */ /* 0x0001e8000c101904 */
[----:B------:R0:W-:Y:S04]  /*69a0*/  @!P3 STG.E [R4.64+0x780], R47 ;  /* 0x0007802f0400b986 */ /* 0x0001e8000c101904 */
[----:B------:R0:W-:Y:S01]  /*69b0*/  @!P2 STG.E [R4.64+0x380], R39 ;  /* 0x000380270400a986 */ /* 0x0001e2000c101904 */
[----:B------:R-:W-:-:S02]  /*69c0*/  ISETP.GE.AND P2, PT, R6, R53, PT ;  /* 0x000000350600720c */ /* 0x000fc40003f46270 */
[----:B------:R-:W-:Y:S01]  /*69d0*/  IADD3 R53, P1, R2, 0x800, RZ ;  /* 0x0000080002357810 */ /* 0x000fe20007f3e0ff */
[----:B------:R0:W-:Y:S01]  /*69e0*/  @!P0 STG.E [R4.64+0x600], R49 ;  /* 0x0006003104008986 */ /* 0x0001e2000c101904 */
[----:B------:R-:W-:Y:S02]  /*69f0*/  ISETP.GE.AND P0, PT, R32, c[0x0][0x174], PT ;  /* 0x00005d0020007a0c */ /* 0x000fe40003f06270 */
[----:B------:R-:W-:-:S07]  /*6a00*/  IADD3.X R72, RZ, R3, RZ, P1, !PT ;  /* 0x00000003ff487210 */ /* 0x000fce0000ffe4ff */
[----:B------:R0:W-:Y:S01]  /*6a10*/  @!P2 STG.E [R4.64+0x700], R51 ;  /* 0x000700330400a986 */ /* 0x0001e2000c101904 */
[----:B------:R-:W-:-:S04]  /*6a20*/  IADD3 R16, P2, R16, 0x800, RZ ;  /* 0x0000080010107810 */ /* 0x000fc80007f5e0ff */
[----:B------:R-:W-:Y:S01]  /*6a30*/  IADD3.X R17, RZ, R17, RZ, P2, !PT ;  /* 0x00000011ff117210 */ /* 0x000fe200017fe4ff */
[----:B------:R-:W-:Y:S01]  /*6a40*/  @P0 CALL.REL.NOINC `(.L_x_1430) ;  /* 0x0000001000000944 */ /* 0x000fe20003c00000 */
[----:B------:R-:W-:Y:S05]  /*6a50*/  BRA `(.L_x_1431) ;  /* 0xffff98e000007947 */ /* 0x000fea000383ffff */
.L_x_1430:
[----:B------:R-:W-:Y:S05]  /*6a60*/  EXIT ;  /* 0x000000000000794d */ /* 0x000fea0003800000 */
.L_x_1432:
        /* <DEDUP_REMOVED lines=9> */
.L_x_5352:


//--------------------- .text._Z25selective_scan_fwd_kernelI32Selective_Scan_fwd_kernel_traitsILi32ELi16ELi1ELb0ELb0ELb0ELb1EfN3c107complexIfEEEEv13SSMParamsBase --------------------------
	.section	.text._Z25selective_scan_fwd_kernelI32Selective_Scan_fwd_kernel_traitsILi32ELi16ELi1ELb0ELb0ELb0ELb1EfN3c107complexIfEEEEv13SSMParamsBase,"ax",@progbits
	.sectioninfo	@"SHI_REGISTERS=158"
	.align	128
        .global         _Z25selective_scan_fwd_kernelI32Selective_Scan_fwd_kernel_traitsILi32ELi16ELi1ELb0ELb0ELb0ELb1EfN3c107complexIfEEEEv13SSMParamsBase
        .type           _Z25selective_scan_fwd_kernelI32Selective_Scan_fwd_kernel_traitsILi32ELi16ELi1ELb0ELb0ELb0ELb1EfN3c107complexIfEEEEv13SSMParamsBase,@function
        .size           _Z25selective_scan_fwd_kernelI32Selective_Scan_fwd_kernel_traitsILi32ELi16ELi1ELb0ELb0ELb0ELb1EfN3c107complexIfEEEEv13SSMParamsBase,(.L_x_5353 - _Z25selective_scan_fwd_kernelI32Selective_Scan_fwd_kernel_traitsILi32ELi16ELi1ELb0ELb0ELb0ELb1EfN3c107complexIfEEEEv13SSMParamsBase)
        .other          _Z25selective_scan_fwd_kernelI32Selective_Scan_fwd_kernel_traitsILi32ELi16ELi1ELb0ELb0ELb0ELb1EfN3c107complexIfEEEEv13SSMParamsBase,@"STO_CUDA_ENTRY STV_DEFAULT"
_Z25selective_scan_fwd_kernelI32Selective_Scan_fwd_kernel_traitsILi32ELi16ELi1ELb0ELb0ELb0ELb1EfN3c107complexIfEEEEv13SSMParamsBase:
.text._Z25selective_scan_fwd_kernelI32Selective_Scan_fwd_kernel_traitsILi32ELi16ELi1ELb0ELb0ELb0ELb1EfN3c107complexIfEEEEv13SSMParamsBase:
        /* <DEDUP_REMOVED lines=22> */
[C---:B------:R-:W-:Y:S02]  /*0160*/  IMAD R7, R3.reuse, c[0x0][0x1e8], RZ ;  /* 0x00007a0003077a24 */ /* 0x040fe400078e02ff */
[----:B------:R-:W-:Y:S02]  /*0170*/  IMAD R5, R3, c[0x0][0x1d8], RZ ;  /* 0x0000760003057a24 */ /* 0x000fe400078e02ff */
[----:B------:R-:W-:-:S04]  /*0180*/  IMAD.WIDE.U32 R8, R0, c[0x0][0x1d8], RZ ;  /* 0x0000760000087a25 */ /* 0x000fc800078e00ff */
[C---:B------:R-:W-:Y:S01]  /*0190*/  IMAD.WIDE.U32 R10, R0.reuse, c[0x0][0x1e8], RZ ;  /* 0x00007a00000a7a25 */ /* 0x040fe200078e00ff */
[----:B------:R-:W-:Y:S02]  /*01a0*/  MOV R12, R8 ;  /* 0x00000008000c7202 */ /* 0x000fe40000000f00 */
[----:B------:R-:W2:Y:S01]  /*01b0*/  S2R R8, SR_LANEID ;  /* 0x0000000000087919 */ /* 0x000ea20000000000 */
[C---:B------:R-:W-:Y:S02]  /*01c0*/  IMAD R7, R0.reuse, c[0x0][0x1ec], R7 ;  /* 0x00007b0000077a24 */ /* 0x040fe400078e0207 */
[----:B------:R-:W-:-:S03]  /*01d0*/  IMAD R13, R0, c[0x0][0x1dc], R5 ;  /* 0x00007700000d7a24 */ /* 0x000fc600078e0205 */
[----:B------:R-:W-:Y:S02]  /*01e0*/  IADD3 R11, R11, R7, RZ ;  /* 0x000000070b0b7210 */ /* 0x000fe40007ffe0ff */
        /* <DEDUP_REMOVED lines=9> */
[----:B------:R-:W-:Y:S01]  /*0280*/  IMAD.WIDE.U32 R14, R5, c[0x0][0x1e0], R10 ;  /* 0x00007800050e7a25 */ /* 0x000fe200078e000a */
[----:B------:R-:W-:Y:S02]  /*0290*/  SHF.R.S32.HI R10, RZ, 0x1f, R9 ;  /* 0x0000001fff0a7819 */ /* 0x000fe40000011409 */
[----:B------:R-:W-:Y:S01]  /*02a0*/  IADD3 R95, P0, R9, R12, RZ ;  /* 0x0000000c095f7210 */ /* 0x000fe20007f1e0ff */
[----:B------:R-:W-:Y:S01]  /*02b0*/  IMAD R11, R5, c[0x0][0x1d4], R16 ;  /* 0x00007500050b7a24 */ /* 0x000fe200078e0210 */
[----:B------:R-:W-:Y:S01]  /*02c0*/  IADD3 R97, P1, R9, R14, RZ ;  /* 0x0000000e09617210 */ /* 0x000fe20007f3e0ff */
[----:B------:R-:W-:-:S03]  /*02d0*/  IMAD R17, R5, c[0x0][0x1e4], R18 ;  /* 0x0000790005117a24 */ /* 0x000fc600078e0212 */
[C---:B------:R-:W-:Y:S02]  /*02e0*/  IADD3.X R12, R10.reuse, R13, R11, P0, !PT ;  /* 0x0000000d0a0c7210 */ /* 0x040fe400007fe40b */
[----:B------:R-:W-:Y:S02]  /*02f0*/  LEA R94, P0, R95, c[0x0][0x240], 0x2 ;  /* 0x000090005f5e7a11 */ /* 0x000fe400078010ff */
[----:B------:R-:W-:Y:S02]  /*0300*/  LEA R96, P2, R97, c[0x0][0x248], 0x2 ;  /* 0x0000920061607a11 */ /* 0x000fe400078410ff */
[----:B------:R-:W-:Y:S02]  /*0310*/  IADD3.X R14, R10, R15, R17, P1, !PT ;  /* 0x0000000f0a0e7210 */ /* 0x000fe40000ffe411 */
[----:B------:R-:W-:Y:S02]  /*0320*/  LEA.HI.X R95, R95, c[0x0][0x244], R12, 0x2, P0 ;  /* 0x000091005f5f7a11 */ /* 0x000fe400000f140c */
[----:B------:R-:W-:-:S02]  /*0330*/  LEA.HI.X R97, R97, c[0x0][0x24c], R14, 0x2, P2 ;  /* 0x0000930061617a11 */ /* 0x000fc400010f140e */
[----:B--2---:R-:W-:Y:S02]  /*0340*/  MOV R11, RZ ;  /* 0x000000ff000b7202 */ /* 0x004fe40000000f00 */
.L_x_1474:
[----:B------:R-:W-:Y:S01]  /*0350*/  BAR.SYNC.DEFER_BLOCKING 0x0 ;  /* 0x0000000000007b1d */ /* 0x000fe20000010000 */
[----:B------:R-:W-:Y:S01]  /*0360*/  MOV R76, 0xfffffe00 ;  /* 0xfffffe00004c7802 */ /* 0x000fe20000000f00 */
[----:B0-----:R-:W-:Y:S01]  /*0370*/  HFMA2.MMA R19, -RZ, RZ, 0, 0 ;  /* 0x00000000ff137435 */ /* 0x001fe200000001ff */
[C---:B------:R-:W-:Y:S01]  /*0380*/  LOP3.LUT R13, R9.reuse, 0x20, RZ, 0xfc, !PT ;  /* 0x00000020090d7812 */ /* 0x040fe200078efcff */
[----:B------:R-:W-:Y:S01]  /*0390*/  CS2R R20, SRZ ;  /* 0x0000000000147805 */ /* 0x000fe2000001ff00 */
        /* <DEDUP_REMOVED lines=23> */
[----:B------:R-:W-:Y:S01]  /*0510*/  MOV R22, RZ ;  /* 0x000000ff00167202 */ /* 0x000fe20000000f00 */
[----:B------:R-:W-:Y:S01]  /*0520*/  CS2R R34, SRZ ;  /* 0x0000000000227805 */ /* 0x000fe2000001ff00 */
[C---:B------:R-:W-:Y:S01]  /*0530*/  LOP3.LUT R51, R9.reuse, 0x120, RZ, 0xfc, !PT ;  /* 0x0000012009337812 */ /* 0x040fe200078efcff */
[----:B------:R-:W4:Y:S01]  /*0540*/  @!P5 LDG.E R25, [R94.64+0x200] ;  /* 0x000200045e19d981 */ /* 0x000f22000c1e1900 */
[----:B------:R-:W-:-:S02]  /*0550*/  LOP3.LUT R53, R9, 0x140, RZ, 0xfc, !PT ;  /* 0x0000014009357812 */ /* 0x000fc400078efcff */
[-C--:B------:R-:W-:Y:S01]  /*0560*/  ISETP.GE.AND P6, PT, R51, R76.reuse, PT ;  /* 0x0000004c3300720c */ /* 0x080fe20003fc6270 */
[----:B------:R-:W4:Y:S01]  /*0570*/  @!P3 LDG.E R21, [R94.64+0x100] ;  /* 0x000100045e15b981 */ /* 0x000f22000c1e1900 */
[C---:B------:R-:W-:Y:S02]  /*0580*/  LOP3.LUT R55, R9.reuse, 0x160, RZ, 0xfc, !PT ;  /* 0x0000016009377812 */ /* 0x040fe400078efcff */
[C---:B------:R-:W-:Y:S01]  /*0590*/  LOP3.LUT R57, R9.reuse, 0x180, RZ, 0xfc, !PT ;  /* 0x0000018009397812 */ /* 0x040fe200078efcff */
[----:B------:R-:W4:Y:S01]  /*05a0*/  @!P4 LDG.E R22, [R94.64+0x180] ;  /* 0x000180045e16c981 */ /* 0x000f22000c1e1900 */
[----:B------:R-:W-:Y:S02]  /*05b0*/  LOP3.LUT R59, R9, 0x1a0, RZ, 0xfc, !PT ;  /* 0x000001a0093b7812 */ /* 0x000fe400078efcff */
[----:B------:R-:W-:Y:S01]  /*05c0*/  ISETP.GE.AND P5, PT, R53, R76, PT ;  /* 0x0000004c3500720c */ /* 0x000fe20003fa6270 */
[----:B------:R-:W4:Y:S01]  /*05d0*/  @!P0 LDG.E R31, [R94.64+0x300] ;  /* 0x000300045e1f8981 */ /* 0x000f22000c1e1900 */
[----:B------:R-:W-:-:S02]  /*05e0*/  LOP3.LUT R73, R9, 0x1c0, RZ, 0xfc, !PT ;  /* 0x000001c009497812 */ /* 0x000fc400078efcff */
[----:B------:R-:W-:Y:S01]  /*05f0*/  LOP3.LUT R75, R9, 0x1e0, RZ, 0xfc, !PT ;  /* 0x000001e0094b7812 */ /* 0x000fe200078efcff */
[----:B------:R-:W4:Y:S01]  /*0600*/  @!P1 LDG.E R26, [R94.64+0x380] ;  /* 0x000380045e1a9981 */ /* 0x000f22000c1e1900 */
[-C--:B------:R-:W-:Y:S02]  /*0610*/  ISETP.GE.AND P3, PT, R55, R76.reuse, PT ;  /* 0x0000004c3700720c */ /* 0x080fe40003f66270 */
[-C--:B------:R-:W-:Y:S01]  /*0620*/  ISETP.GE.AND P4, PT, R57, R76.reuse, PT ;  /* 0x0000004c3900720c */ /* 0x080fe20003f86270 */
[----:B------:R-:W4:Y:S01]  /*0630*/  @!P2 LDG.E R35, [R94.64+0x400] ;  /* 0x000400045e23a981 */ /* 0x000f22000c1e1900 */
[-C--:B------:R-:W-:Y:S02]  /*0640*/  ISETP.GE.AND P0, PT, R59, R76.reuse, PT ;  /* 0x0000004c3b00720c */ /* 0x080fe40003f06270 */
[----:B------:R-:W-:Y:S02]  /*0650*/  MOV R28, RZ ;  /* 0x000000ff001c7202 */ /* 0x000fe40000000f00 */
[-C--:B------:R-:W-:Y:S01]  /*0660*/  ISETP.GE.AND P1, PT, R73, R76.reuse, PT ;  /* 0x0000004c4900720c */ /* 0x080fe20003f26270 */
[----:B------:R-:W-:Y:S01]  /*0670*/  HFMA2.MMA R32, -RZ, RZ, 0, 0 ;  /* 0x00000000ff207435 */ /* 0x000fe200000001ff */
[----:B------:R-:W-:Y:S01]  /*0680*/  ISETP.GE.AND P2, PT, R75, R76, PT ;  /* 0x0000004c4b00720c */ /* 0x000fe20003f46270 */
[----:B------:R-:W-:Y:S01]  /*0690*/  CS2R R36, SRZ ;  /* 0x0000000000247805 */ /* 0x000fe2000001ff00 */
[----:B------:R-:W-:Y:S01]  /*06a0*/  CS2R R38, SRZ ;  /* 0x0000000000267805 */ /* 0x000fe2000001ff00 */
[----:B------:R-:W4:Y:S01]  /*06b0*/  @!P6 LDG.E R28, [R94.64+0x480] ;  /* 0x000480045e1ce981 */ /* 0x000f22000c1e1900 */
[----:B------:R-:W-:-:S03]  /*06c0*/  CS2R R40, SRZ ;  /* 0x0000000000287805 */ /* 0x000fc6000001ff00 */
[----:B------:R-:W4:Y:S04]  /*06d0*/  @!P5 LDG.E R37, [R94.64+0x500] ;  /* 0x000500045e25d981 */ /* 0x000f28000c1e1900 */
[----:B------:R-:W4:Y:S04]  /*06e0*/  @!P3 LDG.E R30, [R94.64+0x580] ;  /* 0x000580045e1eb981 */ /* 0x000f28000c1e1900 */
[----:B------:R-:W4:Y:S04]  /*06f0*/  @!P4 LDG.E R39, [R94.64+0x600] ;  /* 0x000600045e27c981 */ /* 0x000f28000c1e1900 */
[----:B------:R-:W4:Y:S04]  /*0700*/  @!P0 LDG.E R32, [R94.64+0x680] ;  /* 0x000680045e208981 */ /* 0x000f28000c1e1900 */
[----:B------:R-:W4:Y:S04]  /*0710*/  @!P1 LDG.E R41, [R94.64+0x700] ;  /* 0x000700045e299981 */ /* 0x000f28000c1e1900 */
[----:B------:R-:W4:Y:S01]  /*0720*/  @!P2 LDG.E R34, [R94.64+0x780] ;  /* 0x000780045e22a981 */ /* 0x000f22000c1e1900 */
[----:B------:R-:W-:-:S02]  /*0730*/  ISETP.GE.AND P1, PT, R13, R76, PT ;  /* 0x0000004c0d00720c */ /* 0x000fc40003f26270 */
[----:B------:R-:W-:Y:S02]  /*0740*/  ISETP.GE.AND P2, PT, R15, R76, PT ;  /* 0x0000004c0f00720c */ /* 0x000fe40003f46270 */
[C---:B------:R-:W-:Y:S02]  /*0750*/  LEA.HI.SX32 R12, R8.reuse, R8, 0x1b ;  /* 0x00000008080c7211 */ /* 0x040fe400078fdaff */
[-C--:B------:R-:W-:Y:S02]  /*0760*/  ISETP.GE.AND P0, PT, R17, R76.reuse, PT ;  /* 0x0000004c1100720c */ /* 0x080fe40003f06270 */
[----:B------:R-:W-:Y:S02]  /*0770*/  ISETP.GE.AND P6, PT, R23, R76, PT ;  /* 0x0000004c1700720c */ /* 0x000fe40003fc6270 */
[C---:B------:R-:W-:Y:S02]  /*0780*/  IADD3 R13, R8.reuse, 0x20, RZ ;  /* 0x00000020080d7810 */ /* 0x040fe40007ffe0ff */
[----:B------:R-:W-:-:S02]  /*0790*/  IADD3 R15, R8, 0x40, RZ ;  /* 0x00000040080f7810 */ /* 0x000fc40007ffe0ff */
[----:B------:R-:W-:Y:S02]  /*07a0*/  ISETP.GE.AND P4, PT, R27, R76, PT ;  /* 0x0000004c1b00720c */ /* 0x000fe40003f86270 */
[C---:B------:R-:W-:Y:S02]  /*07b0*/  IADD3 R17, R8.reuse, 0x60, RZ ;  /* 0x0000006008117810 */ /* 0x040fe40007ffe0ff */
[C---:B------:R-:W-:Y:S02]  /*07c0*/  IADD3 R23, R8.reuse, 0x80, RZ ;  /* 0x0000008008177810 */ /* 0x040fe40007ffe0ff */
[----:B------:R-:W-:Y:S02]  /*07d0*/  IADD3 R27, R8, 0xa0, RZ ;  /* 0x000000a0081b7810 */ /* 0x000fe40007ffe0ff */
[-C--:B------:R-:W-:Y:S02]  /*07e0*/  LEA.HI.SX32 R13, R13, R8.reuse, 0x1b ;  /* 0x000000080d0d7211 */ /* 0x080fe400078fdaff */
[----:B------:R-:W-:-:S02]  /*07f0*/  LEA.HI.SX32 R14, R15, R8, 0x1b ;  /* 0x000000080f0e7211 */ /* 0x000fc400078fdaff */
[-C--:B------:R-:W-:Y:S02]  /*0800*/  LEA.HI.SX32 R15, R17, R8.reuse, 0x1b ;  /* 0x00000008110f7211 */ /* 0x080fe400078fdaff */
[-C--:B------:R-:W-:Y:S02]  /*0810*/  LEA.HI.SX32 R16, R23, R8.reuse, 0x1b ;  /* 0x0000000817107211 */ /* 0x080fe400078fdaff */
[----:B------:R-:W-:Y:S02]  /*0820*/  LEA.HI.SX32 R17, R27, R8, 0x1b ;  /* 0x000000081b117211 */ /* 0x000fe400078fdaff */
[C---:B------:R-:W-:Y:S02]  /*0830*/  IADD3 R23, R8.reuse, 0xe0, RZ ;  /* 0x000000e008177810 */ /* 0x040fe40007ffe0ff */
[----:B------:R-:W-:Y:S02]  /*0840*/  ISETP.GE.AND P3, PT, R29, R76, PT ;  /* 0x0000004c1d00720c */ /* 0x000fe40003f66270 */
[----:B------:R-:W-:-:S02]  /*0850*/  IADD3 R27, R8, 0x100, RZ ;  /* 0x00000100081b7810 */ /* 0x000fc40007ffe0ff */
[C---:B------:R-:W-:Y:S02]  /*0860*/  IADD3 R29, R8.reuse, 0x120, RZ ;  /* 0x00000120081d7810 */ /* 0x040fe40007ffe0ff */
[----:B------:R-:W-:Y:S02]  /*0870*/  ISETP.GE.AND P5, PT, R33, R76, PT ;  /* 0x0000004c2100720c */ /* 0x000fe40003fa6270 */
[C---:B------:R-:W-:Y:S02]  /*0880*/  IADD3 R33, R8.reuse, 0x140, RZ ;  /* 0x0000014008217810 */ /* 0x040fe40007ffe0ff */
[----:B------:R-:W-:Y:S02]  /*0890*/  MOV R77, RZ ;  /* 0x000000ff004d7202 */ /* 0x000fe40000000f00 */
[----:B------:R-:W-:Y:S02]  /*08a0*/  MOV R42, RZ ;  /* 0x000000ff002a7202 */ /* 0x000fe40000000f00 */
[----:B------:R-:W-:Y:S01]  /*08b0*/  MOV R44, RZ ;  /* 0x000000ff002c7202 */ /* 0x000fe20000000f00 */
[----:B--2---:R0:W-:Y:S04]  /*08c0*/  STS [R12.X4], R19 ;  /* 0x000000130c007388 */ /* 0x0041e80000004800 */
[----:B---3--:R1:W-:Y:S01]  /*08d0*/  STS [R13.X4+0x80], R20 ;  /* 0x000080140d007388 */ /* 0x0083e20000004800 */
[----:B0-----:R-:W-:-:S04]  /*08e0*/  IADD3 R19, R8, 0xc0, RZ ;  /* 0x000000c008137810 */ /* 0x001fc80007ffe0ff */
[-C--:B------:R-:W-:Y:S02]  /*08f0*/  LEA.HI.SX32 R18, R19, R8.reuse, 0x1b ;  /* 0x0000000813127211 */ /* 0x080fe400078fdaff */
[-C--:B------:R-:W-:Y:S02]  /*0900*/  LEA.HI.SX32 R19, R23, R8.reuse, 0x1b ;  /* 0x0000000817137211 */ /* 0x080fe400078fdaff */
[----:B-1----:R-:W-:Y:S01]  /*0910*/  LEA.HI.SX32 R20, R27, R8, 0x1b ;  /* 0x000000081b147211 */ /* 0x002fe200078fdaff */
[----:B----4-:R0:W-:Y:S01]  /*0920*/  STS [R14.X4+0x100], R21 ;  /* 0x000100150e007388 */ /* 0x0101e20000004800 */
[----:B------:R-:W-:-:S03]  /*0930*/  IADD3 R23, R8, 0x160, RZ ;  /* 0x0000016008177810 */ /* 0x000fc60007ffe0ff */
[----:B------:R1:W-:Y:S01]  /*0940*/  STS [R15.X4+0x180], R22 ;  /* 0x000180160f007388 */ /* 0x0003e20000004800 */
[----:B------:R-:W-:-:S03]  /*0950*/  IADD3 R27, R8, 0x1a0, RZ ;  /* 0x000001a0081b7810 */ /* 0x000fc60007ffe0ff */
[----:B------:R2:W-:Y:S01]  /*0960*/  STS [R16.X4+0x200], R25 ;  /* 0x0002001910007388 */ /* 0x0005e20000004800 */
[----:B0-----:R-:W-:-:S03]  /*0970*/  LEA.HI.SX32 R21, R29, R8, 0x1b ;  /* 0x000000081d157211 */ /* 0x001fc600078fdaff */
[----:B------:R0:W-:Y:S01]  /*0980*/  STS [R17.X4+0x280], R24 ;  /* 0x0002801811007388 */ /* 0x0001e20000004800 */
[C---:B------:R-:W-:Y:S02]  /*0990*/  IADD3 R29, R8.reuse, 0x1c0, RZ ;  /* 0x000001c0081d7810 */ /* 0x040fe40007ffe0ff */
[----:B-1----:R-:W-:Y:S01]  /*09a0*/  LEA.HI.SX32 R22, R33, R8, 0x1b ;  /* 0x0000000821167211 */ /* 0x002fe200078fdaff */
[----:B------:R-:W-:Y:S01]  /*09b0*/  STS [R18.X4+0x300], R31 ;  /* 0x0003001f12007388 */ /* 0x000fe20000004800 */
[----:B--2---:R-:W-:-:S03]  /*09c0*/  IADD3 R25, R8, 0x180, RZ ;  /* 0x0000018008197810 */ /* 0x004fc60007ffe0ff */
[----:B------:R1:W-:Y:S01]  /*09d0*/  STS [R19.X4+0x380], R26 ;  /* 0x0003801a13007388 */ /* 0x0003e20000004800 */
[C---:B------:R-:W-:Y:S02]  /*09e0*/  IADD3 R33, R8.reuse, 0x1e0, RZ ;  /* 0x000001e008217810 */ /* 0x040fe40007ffe0ff */
[-C--:B------:R-:W-:Y:S01]  /*09f0*/  LEA.HI.SX32 R23, R23, R8.reuse, 0x1b ;  /* 0x0000000817177211 */ /* 0x080fe200078fdaff */
[----:B------:R-:W-:Y:S01]  /*0a00*/  STS [R20.X4+0x400], R35 ;  /* 0x0004002314007388 */ /* 0x000fe20000004800 */
[-C--:B0-----:R-:W-:Y:S02]  /*0a10*/  LEA.HI.SX32 R24, R25, R8.reuse, 0x1b ;  /* 0x0000000819187211 */ /* 0x081fe400078fdaff */
[-C--:B------:R-:W-:Y:S01]  /*0a20*/  LEA.HI.SX32 R25, R27, R8.reuse, 0x1b ;  /* 0x000000081b197211 */ /* 0x080fe200078fdaff */
[----:B------:R0:W-:Y:S01]  /*0a30*/  STS [R21.X4+0x480], R28 ;  /* 0x0004801c15007388 */ /* 0x0001e20000004800 */
[-C--:B------:R-:W-:Y:S02]  /*0a40*/  LEA.HI.SX32 R27, R33, R8.reuse, 0x1b ;  /* 0x00000008211b7211 */ /* 0x080fe400078fdaff */
[----:B-1----:R-:W-:Y:S01]  /*0a50*/  LEA.HI.SX32 R26, R29, R8, 0x1b ;  /* 0x000000081d1a7211 */ /* 0x002fe200078fdaff */
[----:B------:R-:W-:Y:S01]  /*0a60*/  STS [R22.X4+0x500], R37 ;  /* 0x0005002516007388 */ /* 0x000fe20000004800 */
[----:B0-----:R-:W-:-:S03]  /*0a70*/  SHF.L.U32 R28, R8, 0x4, RZ ;  /* 0x00000004081c7819 */ /* 0x001fc600000006ff */
[----:B------:R0:W-:Y:S01]  /*0a80*/  STS [R23.X4+0x580], R30 ;  /* 0x0005801e17007388 */ /* 0x0001e20000004800 */
[----:B------:R-:W-:-:S03]  /*0a90*/  LEA.HI.SX32 R28, R28, R28, 0x1b ;  /* 0x0000001c1c1c7211 */ /* 0x000fc600078fdaff */
        /* <DEDUP_REMOVED lines=22> */
[----:B0-----:R-:W-:-:S02]  /*0c00*/  HFMA2.MMA R30, -RZ, RZ, 0, 0 ;  /* 0x00000000ff1e7435 */ /* 0x001fc400000001ff */
[----:B-1----:R-:W-:Y:S02]  /*0c10*/  HFMA2.MMA R32, -RZ, RZ, 0, 0 ;  /* 0x00000000ff207435 */ /* 0x002fe400000001ff */
[----:B--2---:R-:W-:Y:S01]  /*0c20*/  HFMA2.MMA R34, -RZ, RZ, 0, 0 ;  /* 0x00000000ff227435 */ /* 0x004fe200000001ff */
[----:B------:R-:W2:Y:S01]  /*0c30*/  @!P0 LDG.E R38, [R96.64+0x180] ;  /* 0x0001800460268981 */ /* 0x000ea2000c1e1900 */
[-C--:B------:R-:W-:Y:S02]  /*0c40*/  ISETP.GE.AND P0, PT, R51, R76.reuse, PT ;  /* 0x0000004c3300720c */ /* 0x080fe40003f06270 */
[----:B------:R-:W-:Y:S01]  /*0c50*/  MOV R51, RZ ;  /* 0x000000ff00337202 */ /* 0x000fe20000000f00 */
[----:B------:R-:W3:Y:S01]  /*0c60*/  @!P2 LDG.E R77, [R96.64+0x100] ;  /* 0x00010004604da981 */ /* 0x000ee2000c1e1900 */
[----:B------:R-:W-:-:S03]  /*0c70*/  ISETP.GE.AND P2, PT, R9, R76, PT ;  /* 0x0000004c0900720c */ /* 0x000fc60003f46270 */
[----:B------:R-:W4:Y:S01]  /*0c80*/  @!P1 LDG.E R36, [R96.64+0x80] ;  /* 0x0000800460249981 */ /* 0x000f22000c1e1900 */
[-C--:B------:R-:W-:Y:S01]  /*0c90*/  ISETP.GE.AND P1, PT, R49, R76.reuse, PT ;  /* 0x0000004c3100720c */ /* 0x080fe20003f26270 */
[----:B------:R-:W-:Y:S02]  /*0ca0*/  HFMA2.MMA R49, -RZ, RZ, 0, 0 ;  /* 0x00000000ff317435 */ /* 0x000fe400000001ff */
[----:B------:R-:W2:Y:S01]  /*0cb0*/  @!P4 LDG.E R30, [R96.64+0x280] ;  /* 0x00028004601ec981 */ /* 0x000ea2000c1e1900 */
[-C--:B------:R-:W-:Y:S02]  /*0cc0*/  ISETP.GE.AND P4, PT, R53, R76.reuse, PT ;  /* 0x0000004c3500720c */ /* 0x080fe40003f86270 */
[----:B------:R-:W-:Y:S01]  /*0cd0*/  MOV R53, RZ ;  /* 0x000000ff00357202 */ /* 0x000fe20000000f00 */
[----:B------:R-:W2:Y:S01]  /*0ce0*/  @!P6 LDG.E R51, [R96.64+0x200] ;  /* 0x000200046033e981 */ /* 0x000ea2000c1e1900 */
[-C--:B------:R-:W-:Y:S02]  /*0cf0*/  ISETP.GE.AND P6, PT, R55, R76.reuse, PT ;  /* 0x0000004c3700720c */ /* 0x080fe40003fc6270 */
[----:B------:R-:W-:Y:S01]  /*0d00*/  MOV R55, RZ ;  /* 0x000000ff00377202 */ /* 0x000fe20000000f00 */
[----:B------:R-:W2:Y:S01]  /*0d10*/  @!P5 LDG.E R32, [R96.64+0x380] ;  /* 0x000380046020d981 */ /* 0x000ea2000c1e1900 */
[----:B------:R-:W-:-:S03]  /*0d20*/  ISETP.GE.AND P5, PT, R57, R76, PT ;  /* 0x0000004c3900720c */ /* 0x000fc60003fa6270 */
[----:B------:R-:W2:Y:S01]  /*0d30*/  @!P3 LDG.E R53, [R96.64+0x300] ;  /* 0x000300046035b981 */ /* 0x000ea2000c1e1900 */
[-C--:B------:R-:W-:Y:S01]  /*0d40*/  ISETP.GE.AND P3, PT, R59, R76.reuse, PT ;  /* 0x0000004c3b00720c */ /* 0x080fe20003f66270 */
[----:B------:R-:W-:Y:S02]  /*0d50*/  HFMA2.MMA R59, -RZ, RZ, 0, 0 ;  /* 0x00000000ff3b7435 */ /* 0x000fe400000001ff */
[----:B------:R-:W2:Y:S01]  /*0d60*/  @!P2 LDG.E R49, [R96.64] ;  /* 0x000000046031a981 */ /* 0x000ea2000c1e1900 */
[----:B------:R-:W-:-:S03]  /*0d70*/  ISETP.GE.AND P2, PT, R73, R76, PT ;  /* 0x0000004c4900720c */ /* 0x000fc60003f46270 */
[----:B------:R-:W3:Y:S01]  /*0d80*/  @!P1 LDG.E R55, [R96.64+0x400] ;  /* 0x0004000460379981 */ /* 0x000ee2000c1e1900 */
[----:B------:R-:W-:Y:S01]  /*0d90*/  ISETP.GE.AND P1, PT, R75, R76, PT ;  /* 0x0000004c4b00720c */ /* 0x000fe20003f26270 */
[----:B------:R-:W-:Y:S01]  /*0da0*/  HFMA2.MMA R73, -RZ, RZ, 0, 0 ;  /* 0x00000000ff497435 */ /* 0x000fe200000001ff */
        /* <DEDUP_REMOVED lines=10> */
[----:B--2---:R-:W-:Y:S04]  /*0e50*/  STS [R12.X4], R49 ;  /* 0x000000310c007388 */ /* 0x004fe80000004800 */
[----:B----4-:R-:W-:Y:S04]  /*0e60*/  STS [R13.X4+0x80], R36 ;  /* 0x000080240d007388 */ /* 0x010fe80000004800 */
        /* <DEDUP_REMOVED lines=79> */
.L_x_1434:
[----:B------:R-:W-:Y:S05]  /*1360*/  BSYNC B0 ;  /* 0x0000000000007941 */ /* 0x000fea0003800000 */
.L_x_1433:
        /* <DEDUP_REMOVED lines=37> */
.L_x_1436:
[----:B------:R-:W-:Y:S05]  /*15c0*/  BSYNC B0 ;  /* 0x0000000000007941 */ /* 0x000fea0003800000 */
.L_x_1435:
        /* <DEDUP_REMOVED lines=35> */
.L_x_1438:
[----:B------:R-:W-:Y:S05]  /*1800*/  BSYNC B0 ;  /* 0x0000000000007941 */ /* 0x000fea0003800000 */
.L_x_1437:
        /* <DEDUP_REMOVED lines=37> */
.L_x_1440:
[----:B------:R-:W-:Y:S05]  /*1a60*/  BSYNC B0 ;  /* 0x0000000000007941 */ /* 0x000fea0003800000 */
.L_x_1439:
        /* <DEDUP_REMOVED lines=35> */
.L_x_1442:
[----:B------:R-:W-:Y:S05]  /*1ca0*/  BSYNC B0 ;  /* 0x0000000000007941 */ /* 0x000fea0003800000 */
.L_x_1441:
        /* <DEDUP_REMOVED lines=37> */
.L_x_1444:
[----:B------:R-:W-:Y:S05]  /*1f00*/  BSYNC B0 ;  /* 0x0000000000007941 */ /* 0x000fea0003800000 */
.L_x_1443:
        /* <DEDUP_REMOVED lines=35> */
.L_x_1446:
[----:B------:R-:W-:Y:S05]  /*2140*/  BSYNC B0 ;  /* 0x0000000000007941 */ /* 0x000fea0003800000 */
.L_x_1445:
        /* <DEDUP_REMOVED lines=37> */
.L_x_1448:
[----:B------:R-:W-:Y:S05]  /*23a0*/  BSYNC B0 ;  /* 0x0000000000007941 */ /* 0x000fea0003800000 */
.L_x_1447:
        /* <DEDUP_REMOVED lines=35> */
.L_x_1450:
[----:B------:R-:W-:Y:S05]  /*25e0*/  BSYNC B0 ;  /* 0x0000000000007941 */ /* 0x000fea0003800000 */
.L_x_1449:
        /* <DEDUP_REMOVED lines=42> */
.L_x_1452:
[----:B------:R-:W-:Y:S05]  /*2890*/  BSYNC B0 ;  /* 0x0000000000007941 */ /* 0x000fea0003800000 */
.L_x_1451:
        /* <DEDUP_REMOVED lines=33> */
.L_x_1454:
[----:B------:R-:W-:Y:S05]  /*2ab0*/  BSYNC B0 ;  /* 0x0000000000007941 */ /* 0x000fea0003800000 */
.L_x_1453:
        /* <DEDUP_REMOVED lines=33> */
.L_x_1456:
[----:B------:R-:W-:Y:S05]  /*2cd0*/  BSYNC B0 ;  /* 0x0000000000007941 */ /* 0x000fea0003800000 */
.L_x_1455:
        /* <DEDUP_REMOVED lines=33> */
.L_x_1458:
[----:B------:R-:W-:Y:S05]  /*2ef0*/  BSYNC B0 ;  /* 0x0000000000007941 */ /* 0x000fea0003800000 */
.L_x_1457:
        /* <DEDUP_REMOVED lines=33> */
.L_x_1460:
[----:B------:R-:W-:Y:S05]  /*3110*/  BSYNC B0 ;  /* 0x0000000000007941 */ /* 0x000fea0003800000 */
.L_x_1459:
        /* <DEDUP_REMOVED lines=33> */
.L_x_1462:
[----:B------:R-:W-:Y:S05]  /*3330*/  BSYNC B0 ;  /* 0x0000000000007941 */ /* 0x000fea0003800000 */
.L_x_1461:
        /* <DEDUP_REMOVED lines=33> */
.L_x_1464:
[----:B------:R-:W-:Y:S05]  /*3550*/  BSYNC B0 ;  /* 0x0000000000007941 */ /* 0x000fea0003800000 */
.L_x_1463:
        /* <DEDUP_REMOVED lines=20> */
.L_x_1468:
        /* <DEDUP_REMOVED lines=32> */
[----:B------:R-:W-:Y:S02]  /*38a0*/  IADD3 R57, R103, 0x7, RZ ;  /* 0x0000000767397810 */ /* 0x000fe40007ffe0ff */
[----:B------:R-:W-:Y:S02]  /*38b0*/  FSEL R145, R145, RZ, !P5 ;  /* 0x000000ff91917208 */ /* 0x000fe40006800000 */
[----:B------:R-:W-:Y:S02]  /*38c0*/  ISETP.GE.U32.AND P6, PT, R57, R76, PT ;  /* 0x0000004c3900720c */ /* 0x000fe40003fc6070 */
[C---:B------:R-:W-:Y:S02]  /*38d0*/  IADD3 R57, R103.reuse, 0x6, RZ ;  /* 0x0000000667397810 */ /* 0x040fe40007ffe0ff */
        /* <DEDUP_REMOVED lines=10> */
[-C--:B------:R-:W-:Y:S02]  /*3980*/  FMUL.FTZ R121, R99, R38.reuse ;  /* 0x0000002663797220 */ /* 0x080fe40000410000 */
        /* <DEDUP_REMOVED lines=19> */
[----:B0-----:R-:W-:-:S04]  /*3ac0*/  FMUL.FTZ R51, R49, R46 ;  /* 0x0000002e31337220 */ /* 0x001fc80000410000 */
[----:B------:R-:W-:Y:S02]  /*3ad0*/  FMUL.RZ R56, R51, 0.15915493667125701904 ;  /* 0x3e22f98333387820 */ /* 0x000fe4000040c000 */
[----:B------:R-:W-:Y:S01]  /*3ae0*/  FMUL.FTZ R51, R99, R60 ;  /* 0x0000003c63337220 */ /* 0x000fe20000410000 */
[----:B------:R0:W-:Y:S08]  /*3af0*/  MUFU.COS R92, R50 ;  /* 0x00000032005c7308 */ /* 0x0001f00000000000 */
[----:B------:R-:W-:Y:S01]  /*3b00*/  MUFU.SIN R129, R55 ;  /* 0x0000003700817308 */ /* 0x000fe20000000400 */
[----:B0-----:R-:W-:-:S07]  /*3b10*/  FMUL.FTZ R50, R49, R44 ;  /* 0x0000002c31327220 */ /* 0x001fce0000410000 */
[----:B------:R0:W-:Y:S08]  /*3b20*/  MUFU.COS R131, R55 ;  /* 0x0000003700837308 */ /* 0x0001f00000000000 */
[----:B------:R-:W-:Y:S01]  /*3b30*/  MUFU.SIN R98, R52 ;  /* 0x0000003400627308 */ /* 0x000fe20000000400 */
[----:B0-----:R-:W-:-:S07]  /*3b40*/  FMUL.FTZ R55, R99, R46 ;  /* 0x0000002e63377220 */ /* 0x001fce0000410000 */
[----:B------:R0:W-:Y:S08]  /*3b50*/  MUFU.COS R102, R52 ;  /* 0x0000003400667308 */ /* 0x0001f00000000000 */
[----:B------:R-:W-:Y:S01]  /*3b60*/  MUFU.SIN R137, R56 ;  /* 0x0000003800897308 */ /* 0x000fe20000000400 */
[----:B0-----:R-:W-:Y:S02]  /*3b70*/  FMUL.RZ R52, R50, 0.15915493667125701904 ;  /* 0x3e22f98332347820 */ /* 0x001fe4000040c000 */
[----:B------:R-:W-:-:S05]  /*3b80*/  FMUL.FTZ R50, R99, R44 ;  /* 0x0000002c63327220 */ /* 0x000fca0000410000 */
[----:B------:R0:W1:Y:S08]  /*3b90*/  MUFU.EX2 R58, R55 ;  /* 0x00000037003a7308 */ /* 0x0000700000000800 */
[----:B------:R2:W3:Y:S01]  /*3ba0*/  MUFU.COS R139, R56 ;  /* 0x00000038008b7308 */ /* 0x0004e20000000000 */
[----:B0-----:R-:W-:-:S04]  /*3bb0*/  IADD3 R55, R103, 0xf, RZ ;  /* 0x0000000f67377810 */ /* 0x001fc80007ffe0ff */
[----:B------:R-:W-:Y:S01]  /*3bc0*/  ISETP.GE.U32.AND P0, PT, R55, R76, PT ;  /* 0x0000004c3700720c */ /* 0x000fe20003f06070 */
[----:B------:R-:W-:Y:S02]  /*3bd0*/  FMUL.FTZ R55, R99, R62 ;  /* 0x0000003e63377220 */ /* 0x000fe40000410000 */
[----:B------:R-:W-:Y:S01]  /*3be0*/  MUFU.SIN R133, R52 ;  /* 0x0000003400857308 */ /* 0x000fe20000000400 */
[----:B-1----:R-:W-:Y:S02]  /*3bf0*/  FMUL.FTZ R136, R58, R137 ;  /* 0x000000893a887220 */ /* 0x002fe40000410000 */
[----:B--2---:R-:W-:-:S03]  /*3c00*/  FMUL.FTZ R56, R49, R64 ;  /* 0x0000004031387220 */ /* 0x004fc60000410000 */
[----:B------:R-:W-:Y:S02]  /*3c10*/  FSEL R136, R136, RZ, !P5 ;  /* 0x000000ff88887208 */ /* 0x000fe40006800000 */
[----:B------:R-:W0:Y:S01]  /*3c20*/  MUFU.EX2 R108, R50 ;  /* 0x00000032006c7308 */ /* 0x000e220000000800 */
[----:B---3--:R-:W-:-:S05]  /*3c30*/  FMUL.FTZ R137, R58, R139 ;  /* 0x0000008b3a897220 */ /* 0x008fca0000410000 */
[----:B------:R-:W-:Y:S02]  /*3c40*/  FSEL R137, R137, 1, !P5 ;  /* 0x3f80000089897808 */ /* 0x000fe40006800000 */
[----:B------:R1:W2:Y:S01]  /*3c50*/  MUFU.EX2 R106, R48 ;  /* 0x00000030006a7308 */ /* 0x0002a20000000800 */
[----:B------:R-:W-:Y:S02]  /*3c60*/  ISETP.GE.U32.AND P5, PT, R57, R76, PT ;  /* 0x0000004c3900720c */ /* 0x000fe40003fa6070 */
[----:B------:R-:W-:Y:S02]  /*3c70*/  IADD3 R57, R103, 0x5, RZ ;  /* 0x0000000567397810 */ /* 0x000fe40007ffe0ff */
[----:B------:R-:W-:-:S03]  /*3c80*/  FSEL R147, R147, RZ, !P5 ;  /* 0x000000ff93937208 */ /* 0x000fc60006800000 */
[----:B------:R-:W3:Y:S01]  /*3c90*/  MUFU.COS R135, R52 ;  /* 0x0000003400877308 */ /* 0x000ee20000000000 */
[----:B0-----:R-:W-:Y:S02]  /*3ca0*/  FMUL.FTZ R133, R108, R133 ;  /* 0x000000856c857220 */ /* 0x001fe40000410000 */
[----:B-1----:R-:W-:-:S03]  /*3cb0*/  FMUL.FTZ R48, R49, R60 ;  /* 0x0000003c31307220 */ /* 0x002fc60000410000 */
[----:B------:R-:W-:Y:S01]  /*3cc0*/  FSEL R139, R133, RZ, !P6 ;  /* 0x000000ff858b7208 */ /* 0x000fe20007000000 */
[----:B------:R-:W-:Y:S01]  /*3cd0*/  FMUL.RZ R59, R48, 0.15915493667125701904 ;  /* 0x3e22f983303b7820 */ /* 0x000fe2000040c000 */
[----:B------:R-:W0:Y:S01]  /*3ce0*/  MUFU.EX2 R121, R121 ;  /* 0x0000007900797308 */ /* 0x000e220000000800 */
[C---:B--2---:R-:W-:Y:S02]  /*3cf0*/  FMUL.FTZ R129, R106.reuse, R129 ;  /* 0x000000816a817220 */ /* 0x044fe40000410000 */
[----:B------:R-:W-:Y:S02]  /*3d00*/  FMUL.FTZ R131, R106, R131 ;  /* 0x000000836a837220 */ /* 0x000fe40000410000 */
[----:B------:R-:W-:Y:S01]  /*3d10*/  FMUL.FTZ R48, R49, R62 ;  /* 0x0000003e31307220 */ /* 0x000fe20000410000 */
[----:B------:R-:W-:Y:S01]  /*3d20*/  FSEL R133, R129, RZ, !P5 ;  /* 0x000000ff81857208 */ /* 0x000fe20006800000 */
[----:B------:R-:W-:Y:S01]  /*3d30*/  FMUL.FTZ R106, R99, R66 ;  /* 0x00000042636a7220 */ /* 0x000fe20000410000 */
[----:B------:R-:W-:Y:S01]  /*3d40*/  MUFU.SIN R82, R54 ;  /* 0x0000003600527308 */ /* 0x000fe20000000400 */
[----:B---3--:R-:W-:Y:S01]  /*3d50*/  FMUL.FTZ R134, R108, R135 ;  /* 0x000000876c867220 */ /* 0x008fe20000410000 */
[----:B------:R-:W-:Y:S01]  /*3d60*/  FSEL R132, R131, 1, !P5 ;  /* 0x3f80000083847808 */ /* 0x000fe20006800000 */
[----:B------:R-:W-:Y:S01]  /*3d70*/  FMUL.FTZ R135, R43, R44 ;  /* 0x0000002c2b877220 */ /* 0x000fe20000410000 */
[----:B------:R-:W-:Y:S01]  /*3d80*/  ISETP.GE.U32.AND P5, PT, R127, R76, PT ;  /* 0x0000004c7f00720c */ /* 0x000fe20003fa6070 */
[----:B------:R-:W-:Y:S01]  /*3d90*/  FMUL.RZ R110, R48, 0.15915493667125701904 ;  /* 0x3e22f983306e7820 */ /* 0x000fe2000040c000 */
[----:B------:R-:W-:Y:S01]  /*3da0*/  FSEL R134, R134, 1, !P6 ;  /* 0x3f80000086867808 */ /* 0x000fe20007000000 */
[----:B------:R-:W-:Y:S01]  /*3db0*/  FMUL.FTZ R108, R49, R66 ;  /* 0x00000042316c7220 */ /* 0x000fe20000410000 */
[----:B------:R-:W-:Y:S01]  /*3dc0*/  MUFU.COS R84, R54 ;  /* 0x0000003600547308 */ /* 0x000fe20000000000 */
[----:B------:R-:W-:Y:S01]  /*3dd0*/  FSEL R135, R135, RZ, !P6 ;  /* 0x000000ff87877208 */ /* 0x000fe20007000000 */
[----:B0-----:R-:W-:Y:S01]  /*3de0*/  FMUL.FTZ R102, R121, R102 ;  /* 0x0000006679667220 */ /* 0x001fe20000410000 */
[----:B------:R-:W-:Y:S01]  /*3df0*/  ISETP.GE.U32.AND P6, PT, R57, R76, PT ;  /* 0x0000004c3900720c */ /* 0x000fe20003fc6070 */
[----:B------:R-:W-:Y:S01]  /*3e00*/  FMUL.FTZ R129, R121, R98 ;  /* 0x0000006279817220 */ /* 0x000fe20000410000 */
[----:B------:R-:W-:-:S02]  /*3e10*/  IADD3 R121, R103, 0xa, RZ ;  /* 0x0000000a67797810 */ /* 0x000fc40007ffe0ff */
[----:B------:R-:W-:Y:S01]  /*3e20*/  FSEL R148, R148, RZ, !P6 ;  /* 0x000000ff94947208 */ /* 0x000fe20007000000 */
[----:B------:R-:W0:Y:S01]  /*3e30*/  MUFU.EX2 R125, R125 ;  /* 0x0000007d007d7308 */ /* 0x000e220000000800 */
[----:B------:R-:W-:Y:S02]  /*3e40*/  FSEL R129, R129, RZ, !P5 ;  /* 0x000000ff81817208 */ /* 0x000fe40006800000 */
[----:B------:R-:W-:Y:S01]  /*3e50*/  FSEL R128, R102, 1, !P5 ;  /* 0x3f80000066807808 */ /* 0x000fe20006800000 */
[----:B------:R-:W-:Y:S01]  /*3e60*/  FMUL.FTZ R102, R99, R68 ;  /* 0x0000004463667220 */ /* 0x000fe20000410000 */
[----:B------:R-:W-:Y:S02]  /*3e70*/  FSEL R149, R149, RZ, !P5 ;  /* 0x000000ff95957208 */ /* 0x000fe40006800000 */
[----:B------:R-:W-:Y:S01]  /*3e80*/  ISETP.GE.U32.AND P5, PT, R121, R76, PT ;  /* 0x0000004c7900720c */ /* 0x000fe20003fa6070 */
[----:B------:R-:W1:Y:S01]  /*3e90*/  MUFU.EX2 R123, R123 ;  /* 0x0000007b007b7308 */ /* 0x000e620000000800 */
[----:B------:R-:W-:-:S07]  /*3ea0*/  IADD3 R121, R103, 0x2, RZ ;  /* 0x0000000267797810 */ /* 0x000fce0007ffe0ff */
[----:B------:R-:W2:Y:S01]  /*3eb0*/  MUFU.EX2 R119, R119 ;  /* 0x0000007700777308 */ /* 0x000ea20000000800 */
[C---:B0-----:R-:W-:Y:S02]  /*3ec0*/  FMUL.FTZ R84, R125.reuse, R84 ;  /* 0x000000547d547220 */ /* 0x041fe40000410000 */
[----:B------:R-:W-:Y:S01]  /*3ed0*/  FMUL.FTZ R131, R125, R82 ;  /* 0x000000527d837220 */ /* 0x000fe20000410000 */
[----:B------:R-:W-:Y:S02]  /*3ee0*/  IADD3 R125, R103, 0x3, RZ ;  /* 0x00000003677d7810 */ /* 0x000fe40007ffe0ff */
[----:B------:R-:W-:Y:S02]  /*3ef0*/  FSEL R130, R84, 1, !P6 ;  /* 0x3f80000054827808 */ /* 0x000fe40007000000 */
[----:B------:R-:W0:Y:S01]  /*3f00*/  MUFU.EX2 R117, R117 ;  /* 0x0000007500757308 */ /* 0x000e220000000800 */
[----:B------:R-:W-:Y:S01]  /*3f10*/  FSEL R131, R131, RZ, !P6 ;  /* 0x000000ff83837208 */ /* 0x000fe20007000000 */
[----:B-1----:R-:W-:Y:S01]  /*3f20*/  FMUL.FTZ R104, R123, R104 ;  /* 0x000000687b687220 */ /* 0x002fe20000410000 */
[----:B------:R-:W-:Y:S01]  /*3f30*/  ISETP.GE.U32.AND P6, PT, R125, R76, PT ;  /* 0x0000004c7d00720c */ /* 0x000fe20003fc6070 */
[----:B------:R-:W-:-:S03]  /*3f40*/  FMUL.FTZ R100, R123, R100 ;  /* 0x000000647b647220 */ /* 0x000fc60000410000 */
[----:B------:R-:W-:Y:S01]  /*3f50*/  FSEL R126, R104, 1, !P6 ;  /* 0x3f800000687e7808 */ /* 0x000fe20007000000 */
[----:B------:R-:W1:Y:S01]  /*3f60*/  MUFU.EX2 R101, R101 ;  /* 0x0000006500657308 */ /* 0x000e620000000800 */
[----:B------:R-:W-:Y:S01]  /*3f70*/  FSEL R127, R100, RZ, !P6 ;  /* 0x000000ff647f7208 */ /* 0x000fe20007000000 */
[C---:B--2---:R-:W-:Y:S01]  /*3f80*/  FMUL.FTZ R92, R119.reuse, R92 ;  /* 0x0000005c775c7220 */ /* 0x044fe20000410000 */
[----:B------:R-:W-:Y:S01]  /*3f90*/  FSEL R146, R146, RZ, !P6 ;  /* 0x000000ff92927208 */ /* 0x000fe20007000000 */
[----:B------:R-:W-:Y:S01]  /*3fa0*/  FMUL.FTZ R90, R119, R90 ;  /* 0x0000005a775a7220 */ /* 0x000fe20000410000 */
[----:B------:R-:W-:Y:S02]  /*3fb0*/  ISETP.GE.U32.AND P6, PT, R121, R76, PT ;  /* 0x0000004c7900720c */ /* 0x000fe40003fc6070 */
[----:B------:R-:W-:Y:S01]  /*3fc0*/  IADD3 R119, R103, 0x1, RZ ;  /* 0x0000000167777810 */ /* 0x000fe20007ffe0ff */
[C---:B0-----:R-:W-:Y:S01]  /*3fd0*/  FMUL.FTZ R88, R117.reuse, R88 ;  /* 0x0000005875587220 */ /* 0x041fe20000410000 */
[----:B------:R-:W-:Y:S01]  /*3fe0*/  FSEL R125, R90, RZ, !P6 ;  /* 0x000000ff5a7d7208 */ /* 0x000fe20007000000 */
[----:B------:R-:W-:Y:S01]  /*3ff0*/  FMUL.FTZ R122, R117, R86 ;  /* 0x00000056757a7220 */ /* 0x000fe20000410000 */
[----:B------:R-:W-:Y:S01]  /*4000*/  FSEL R124, R92, 1, !P6 ;  /* 0x3f8000005c7c7808 */ /* 0x000fe20007000000 */
[----:B------:R-:W-:Y:S01]  /*4010*/  MUFU.SIN R52, R59 ;  /* 0x0000003b00347308 */ /* 0x000fe20000000400 */
[----:B------:R-:W-:Y:S01]  /*4020*/  FSEL R140, R140, RZ, !P6 ;  /* 0x000000ff8c8c7208 */ /* 0x000fe20007000000 */
[----:B------:R-:W-:Y:S01]  /*4030*/  FMUL.FTZ R90, R99, R72 ;  /* 0x00000048635a7220 */ /* 0x000fe20000410000 */
[----:B------:R-:W-:Y:S01]  /*4040*/  ISETP.GE.U32.AND P6, PT, R103, R76, PT ;  /* 0x0000004c6700720c */ /* 0x000fe20003fc6070 */
[----:B-1----:R-:W-:-:S02]  /*4050*/  FMUL.FTZ R123, R101, R80 ;  /* 0x00000050657b7220 */ /* 0x002fc40000410000 */
[----:B------:R-:W-:Y:S01]  /*4060*/  FMUL.FTZ R78, R101, R78 ;  /* 0x0000004e654e7220 */ /* 0x000fe20000410000 */
[----:B------:R-:W-:Y:S01]  /*4070*/  FSEL R122, R122, RZ, !P6 ;  /* 0x000000ff7a7a7208 */ /* 0x000fe20007000000 */
[----:B------:R0:W-:Y:S01]  /*4080*/  MUFU.COS R54, R59 ;  /* 0x0000003b00367308 */ /* 0x0001e20000000000 */
[----:B------:R-:W-:Y:S01]  /*4090*/  FSEL R144, R88, 1, !P6 ;  /* 0x3f80000058907808 */ /* 0x000fe20007000000 */
[-C--:B------:R-:W-:Y:S01]  /*40a0*/  FMUL.FTZ R88, R49, R70.reuse ;  /* 0x0000004631587220 */ /* 0x080fe20000410000 */
[----:B------:R-:W-:Y:S01]  /*40b0*/  FSEL R138, R138, RZ, !P6 ;  /* 0x000000ff8a8a7208 */ /* 0x000fe20007000000 */
[----:B------:R-:W-:Y:S01]  /*40c0*/  FMUL.FTZ R86, R99, R70 ;  /* 0x0000004663567220 */ /* 0x000fe20000410000 */
[----:B------:R-:W-:Y:S01]  /*40d0*/  ISETP.GE.U32.AND P6, PT, R119, R76, PT ;  /* 0x0000004c7700720c */ /* 0x000fe20003fc6070 */
[----:B------:R-:W-:Y:S02]  /*40e0*/  FMUL.RZ R92, R88, 0.15915493667125701904 ;  /* 0x3e22f983585c7820 */ /* 0x000fe4000040c000 */
[----:B------:R-:W1:Y:S01]  /*40f0*/  MUFU.EX2 R51, R51 ;  /* 0x0000003300337308 */ /* 0x000e620000000800 */
[----:B0-----:R-:W-:-:S02]  /*4100*/  IADD3 R59, R103, 0xd, RZ ;  /* 0x0000000d673b7810 */ /* 0x001fc40007ffe0ff */
[----:B------:R-:W-:Y:S02]  /*4110*/  FSEL R123, R123, RZ, !P6 ;  /* 0x000000ff7b7b7208 */ /* 0x000fe40007000000 */
[----:B------:R-:W-:Y:S02]  /*4120*/  ISETP.GE.U32.AND P2, PT, R59, R76, PT ;  /* 0x0000004c3b00720c */ /* 0x000fe40003f46070 */
[----:B------:R-:W-:Y:S01]  /*4130*/  IADD3 R59, R103, 0xb, RZ ;  /* 0x0000000b673b7810 */ /* 0x000fe20007ffe0ff */
[----:B------:R-:W-:Y:S01]  /*4140*/  FMUL.FTZ R88, R123, R138 ;  /* 0x0000008a7b587220 */ /* 0x000fe20000410000 */
[----:B------:R-:W-:Y:S01]  /*4150*/  FSEL R141, R78, 1, !P6 ;  /* 0x3f8000004e8d7808 */ /* 0x000fe20007000000 */
[----:B------:R-:W-:Y:S01]  /*4160*/  FMUL.FTZ R78, RZ, R123 ;  /* 0x0000007bff4e7220 */ /* 0x000fe20000410000 */
[----:B------:R-:W-:Y:S01]  /*4170*/  ISETP.GE.U32.AND P4, PT, R59, R76, PT ;  /* 0x0000004c3b00720c */ /* 0x000fe20003f86070 */
[----:B------:R-:W-:Y:S01]  /*4180*/  FMUL.FTZ R59, R99, R64 ;  /* 0x00000040633b7220 */ /* 0x000fe20000410000 */
[----:B------:R0:W-:Y:S01]  /*4190*/  MUFU.EX2 R80, R90 ;  /* 0x0000005a00507308 */ /* 0x0001e20000000800 */
[----:B------:R-:W-:-:S02]  /*41a0*/  FSEL R143, R143, RZ, !P6 ;  /* 0x000000ff8f8f7208 */ /* 0x000fc40007000000 */
[----:B------:R-:W-:Y:S01]  /*41b0*/  IADD3 R103, R103, 0x9, RZ ;  /* 0x0000000967677810 */ /* 0x000fe20007ffe0ff */
[C---:B-1----:R-:W-:Y:S01]  /*41c0*/  FMUL.FTZ R54, R51.reuse, R54 ;  /* 0x0000003633367220 */ /* 0x042fe20000410000 */
[----:B------:R-:W-:Y:S01]  /*41d0*/  FSEL R112, R112, RZ, !P4 ;  /* 0x000000ff70707208 */ /* 0x000fe20006000000 */
[----:B------:R-:W-:Y:S01]  /*41e0*/  FMUL.FTZ R52, R51, R52 ;  /* 0x0000003433347220 */ /* 0x000fe20000410000 */
[----:B------:R-:W-:Y:S01]  /*41f0*/  ISETP.GE.U32.AND P6, PT, R103, R76, PT ;  /* 0x0000004c6700720c */ /* 0x000fe20003fc6070 */
[----:B------:R-:W-:Y:S01]  /*4200*/  MUFU.SIN R48, R110 ;  /* 0x0000006e00307308 */ /* 0x000fe20000000400 */
[----:B0-----:R-:W-:Y:S02]  /*4210*/  FFMA.FTZ R90, RZ, R141, R88 ;  /* 0x0000008dff5a7223 */ /* 0x001fe40000010058 */
[----:B------:R-:W-:Y:S01]  /*4220*/  FFMA.FTZ R88, R141, R138, -R78 ;  /* 0x0000008a8d587223 */ /* 0x000fe2000001084e */
[----:B------:R-:W-:Y:S01]  /*4230*/  FSEL R142, R52, RZ, !P6 ;  /* 0x000000ff348e7208 */ /* 0x000fe20007000000 */
[----:B------:R-:W-:Y:S01]  /*4240*/  FADD.FTZ R90, RZ, R90 ;  /* 0x0000005aff5a7221 */ /* 0x000fe20000010000 */
[----:B------:R-:W-:Y:S01]  /*4250*/  FSEL R121, R54, 1, !P6 ;  /* 0x3f80000036797808 */ /* 0x000fe20007000000 */
[----:B------:R-:W-:Y:S01]  /*4260*/  FADD.FTZ R88, R88, R143 ;  /* 0x0000008f58587221 */ /* 0x000fe20000010000 */
[----:B------:R0:W-:Y:S01]  /*4270*/  MUFU.COS R50, R110 ;  /* 0x0000006e00327308 */ /* 0x0001e20000000000 */
[C---:B------:R-:W-:Y:S01]  /*4280*/  FMUL.FTZ R101, R125.reuse, R90 ;  /* 0x0000005a7d657220 */ /* 0x040fe20000410000 */
[----:B------:R-:W-:Y:S01]  /*4290*/  FSEL R120, R120, RZ, !P6 ;  /* 0x000000ff78787208 */ /* 0x000fe20007000000 */
[----:B------:R-:W-:-:S02]  /*42a0*/  FMUL.FTZ R103, R125, R88 ;  /* 0x000000587d677220 */ /* 0x000fc40000410000 */
[C---:B------:R-:W-:Y:S02]  /*42b0*/  FFMA.FTZ R51, R124.reuse, R88, -R101 ;  /* 0x000000587c337223 */ /* 0x040fe40000010865 */
[----:B------:R-:W-:Y:S01]  /*42c0*/  FFMA.FTZ R103, R124, R90, R103 ;  /* 0x0000005a7c677223 */ /* 0x000fe20000010067 */
[----:B------:R-:W-:Y:S01]  /*42d0*/  MUFU.EX2 R59, R59 ;  /* 0x0000003b003b7308 */ /* 0x000fe20000000800 */
[----:B0-----:R-:W-:Y:S02]  /*42e0*/  FMUL.RZ R110, R56, 0.15915493667125701904 ;  /* 0x3e22f983386e7820 */ /* 0x001fe4000040c000 */
[----:B------:R-:W-:Y:S02]  /*42f0*/  FMUL.FTZ R78, R49, R72 ;  /* 0x00000048314e7220 */ /* 0x000fe40000410000 */
[----:B------:R-:W-:Y:S02]  /*4300*/  FADD.FTZ R51, R51, R140 ;  /* 0x0000008c33337221 */ /* 0x000fe40000010000 */
[----:B------:R-:W-:Y:S01]  /*4310*/  FADD.FTZ R103, RZ, R103 ;  /* 0x00000067ff677221 */ /* 0x000fe20000010000 */
[----:B------:R-:W0:Y:S08]  /*4320*/  MUFU.SIN R56, R110 ;  /* 0x0000006e00387308 */ /* 0x000e300000000400 */
[----:B------:R1:W2:Y:S08]  /*4330*/  MUFU.COS R58, R110 ;  /* 0x0000006e003a7308 */ /* 0x0002b00000000000 */
[----:B------:R3:W-:Y:S01]  /*4340*/  MUFU.EX2 R84, R106 ;  /* 0x0000006a00547308 */ /* 0x0007e20000000800 */
[----:B-1----:R-:W-:-:S02]  /*4350*/  FMUL.RZ R110, R108, 0.15915493667125701904 ;  /* 0x3e22f9836c6e7820 */ /* 0x002fc4000040c000 */
[----:B0-----:R-:W-:Y:S02]  /*4360*/  FMUL.FTZ R56, R59, R56 ;  /* 0x000000383b387220 */ /* 0x001fe40000410000 */
[----:B------:R-:W-:-:S03]  /*4370*/  FMUL.FTZ R108, R49, R68 ;  /* 0x00000044316c7220 */ /* 0x000fc60000410000 */
[----:B------:R-:W0:Y:S01]  /*4380*/  MUFU.SIN R57, R110 ;  /* 0x0000006e00397308 */ /* 0x000e220000000400 */
[----:B--2---:R-:W-:Y:S01]  /*4390*/  FMUL.FTZ R58, R59, R58 ;  /* 0x0000003a3b3a7220 */ /* 0x004fe20000410000 */
[----:B------:R-:W-:Y:S01]  /*43a0*/  FSEL R116, R56, RZ, !P4 ;  /* 0x000000ff38747208 */ /* 0x000fe20006000000 */
[----:B------:R-:W-:Y:S02]  /*43b0*/  FMUL.FTZ R59, R127, R103 ;  /* 0x000000677f3b7220 */ /* 0x000fe40000410000 */
[----:B------:R-:W-:Y:S01]  /*43c0*/  FMUL.RZ R108, R108, 0.15915493667125701904 ;  /* 0x3e22f9836c6c7820 */ /* 0x000fe2000040c000 */
[----:B------:R-:W-:Y:S01]  /*43d0*/  FSEL R114, R58, 1, !P4 ;  /* 0x3f8000003a727808 */ /* 0x000fe20006000000 */
[----:B------:R-:W-:Y:S01]  /*43e0*/  FFMA.FTZ R59, R126, R51, -R59 ;  /* 0x000000337e3b7223 */ /* 0x000fe2000001083b */
[----:B------:R1:W2:Y:S01]  /*43f0*/  MUFU.COS R82, R110 ;  /* 0x0000006e00527308 */ /* 0x0002a20000000000 */
[----:B---3--:R-:W-:Y:S02]  /*4400*/  FMUL.FTZ R106, R65, R66 ;  /* 0x00000042416a7220 */ /* 0x008fe40000410000 */
[----:B------:R-:W-:-:S03]  /*4410*/  FADD.FTZ R59, R59, R146 ;  /* 0x000000923b3b7221 */ /* 0x000fc60000010000 */
[----:B------:R-:W-:Y:S02]  /*4420*/  FSEL R106, R106, RZ, !P3 ;  /* 0x000000ff6a6a7208 */ /* 0x000fe40005800000 */
[----:B------:R-:W-:Y:S01]  /*4430*/  MUFU.EX2 R86, R86 ;  /* 0x0000005600567308 */ /* 0x000fe20000000800 */
[----:B0-----:R-:W-:-:S05]  /*4440*/  FMUL.FTZ R57, R84, R57 ;  /* 0x0000003954397220 */ /* 0x001fca0000410000 */
[----:B-1----:R-:W-:Y:S02]  /*4450*/  FSEL R110, R57, RZ, !P3 ;  /* 0x000000ff396e7208 */ /* 0x002fe40005800000 */
[----:B------:R-:W0:Y:S01]  /*4460*/  MUFU.SIN R99, R92 ;  /* 0x0000005c00637308 */ /* 0x000e220000000400 */
[----:B--2---:R-:W-:-:S07]  /*4470*/  FMUL.FTZ R82, R84, R82 ;  /* 0x0000005254527220 */ /* 0x004fce0000410000 */
[----:B------:R1:W-:Y:S08]  /*4480*/  MUFU.EX2 R117, R102 ;  /* 0x0000006600757308 */ /* 0x0003f00000000800 */
[----:B------:R-:W2:Y:S01]  /*4490*/  MUFU.EX2 R55, R55 ;  /* 0x0000003700377308 */ /* 0x000ea20000000800 */
[----:B-1----:R-:W-:Y:S02]  /*44a0*/  FMUL.RZ R102, R78, 0.15915493667125701904 ;  /* 0x3e22f9834e667820 */ /* 0x002fe4000040c000 */
[----:B------:R-:W-:-:S02]  /*44b0*/  FMUL.FTZ R78, R127, R51 ;  /* 0x000000337f4e7220 */ /* 0x000fc40000410000 */
[----:B0-----:R-:W-:Y:S02]  /*44c0*/  FMUL.FTZ R88, R86, R99 ;  /* 0x0000006356587220 */ /* 0x001fe40000410000 */
[----:B------:R-:W-:Y:S01]  /*44d0*/  FFMA.FTZ R78, R126, R103, R78 ;  /* 0x000000677e4e7223 */ /* 0x000fe2000001004e */
[----:B------:R-:W0:Y:S01]  /*44e0*/  MUFU.COS R49, R92 ;  /* 0x0000005c00317308 */ /* 0x000e220000000000 */
[----:B------:R-:W-:Y:S01]  /*44f0*/  FMUL.FTZ R99, R129, R59 ;  /* 0x0000003b81637220 */ /* 0x000fe20000410000 */
[----:B------:R-:W-:Y:S01]  /*4500*/  FSEL R88, R88, RZ, !P1 ;  /* 0x000000ff58587208 */ /* 0x000fe20004800000 */
[----:B------:R-:W-:Y:S02]  /*4510*/  FADD.FTZ R78, RZ, R78 ;  /* 0x0000004eff4e7221 */ /* 0x000fe40000010000 */
[----:B------:R-:W-:Y:S02]  /*4520*/  IMAD R103, R3, c[0x0][0x1b8], RZ ;  /* 0x00006e0003677a24 */ /* 0x000fe400078e02ff */
[----:B------:R-:W-:Y:S01]  /*4530*/  FMUL.FTZ R84, R129, R78 ;  /* 0x0000004e81547220 */ /* 0x000fe20000410000 */
[----:B------:R-:W1:Y:S01]  /*4540*/  MUFU.COS R101, R102 ;  /* 0x0000006600657308 */ /* 0x000e620000000000 */
[----:B--2---:R-:W-:-:S02]  /*4550*/  FMUL.FTZ R50, R55, R50 ;  /* 0x0000003237327220 */ /* 0x004fc40000410000 */
[----:B------:R-:W-:Y:S02]  /*4560*/  FMUL.FTZ R48, R55, R48 ;  /* 0x0000003037307220 */ /* 0x000fe40000410000 */
[----:B------:R-:W-:Y:S01]  /*4570*/  FFMA.FTZ R84, R128, R59, -R84 ;  /* 0x0000003b80547223 */ /* 0x000fe20000010854 */
[----:B------:R-:W-:Y:S01]  /*4580*/  FSEL R118, R50, 1, !P5 ;  /* 0x3f80000032767808 */ /* 0x000fe20006800000 */
[----:B------:R-:W-:Y:S01]  /*4590*/  FFMA.FTZ R99, R128, R78, R99 ;  /* 0x0000004e80637223 */ /* 0x000fe20000010063 */
[----:B------:R-:W2:Y:S01]  /*45a0*/  MUFU.SIN R55, R102 ;  /* 0x0000006600377308 */ /* 0x000ea20000000400 */
[----:B0-----:R-:W-:Y:S01]  /*45b0*/  FMUL.FTZ R51, R86, R49 ;  /* 0x0000003156337220 */ /* 0x001fe20000410000 */
[----:B------:R-:W-:Y:S01]  /*45c0*/  FSEL R119, R48, RZ, !P5 ;  /* 0x000000ff30777208 */ /* 0x000fe20006800000 */
[----:B------:R-:W-:Y:S02]  /*45d0*/  FADD.FTZ R86, R84, R149 ;  /* 0x0000009554567221 */ /* 0x000fe40000010000 */
[----:B------:R-:W-:-:S02]  /*45e0*/  FADD.FTZ R99, RZ, R99 ;  /* 0x00000063ff637221 */ /* 0x000fc40000010000 */
[CC--:B------:R-:W-:Y:S01]  /*45f0*/  FMUL.FTZ R90, R131.reuse, R86.reuse ;  /* 0x00000056835a7220 */ /* 0x0c0fe20000410000 */
[----:B------:R-:W0:Y:S01]  /*4600*/  MUFU.COS R100, R108 ;  /* 0x0000006c00647308 */ /* 0x000e220000000000 */
[----:B-1----:R-:W-:Y:S02]  /*4610*/  FMUL.FTZ R49, R80, R101 ;  /* 0x0000006550317220 */ /* 0x002fe40000410000 */
[-C--:B------:R-:W-:Y:S02]  /*4620*/  FMUL.FTZ R101, R131, R99.reuse ;  /* 0x0000006383657220 */ /* 0x080fe40000410000 */
[C---:B------:R-:W-:Y:S02]  /*4630*/  FFMA.FTZ R90, R130.reuse, R99, R90 ;  /* 0x00000063825a7223 */ /* 0x040fe4000001005a */
[----:B------:R-:W-:Y:S01]  /*4640*/  FFMA.FTZ R101, R130, R86, -R101 ;  /* 0x0000005682657223 */ /* 0x000fe20000010865 */
[----:B------:R1:W3:Y:S01]  /*4650*/  MUFU.SIN R98, R108 ;  /* 0x0000006c00627308 */ /* 0x0002e20000000400 */
[----:B------:R-:W-:-:S02]  /*4660*/  FMUL.FTZ R59, R144, R123 ;  /* 0x0000007b903b7220 */ /* 0x000fc40000410000 */
[----:B------:R-:W-:Y:S02]  /*4670*/  FADD.FTZ R90, RZ, R90 ;  /* 0x0000005aff5a7221 */ /* 0x000fe40000010000 */
[----:B--2---:R-:W-:Y:S02]  /*4680*/  FMUL.FTZ R80, R80, R55 ;  /* 0x0000003750507220 */ /* 0x004fe40000410000 */
[----:B------:R-:W-:Y:S02]  /*4690*/  FMUL.FTZ R55, R122, R123 ;  /* 0x0000007b7a377220 */ /* 0x000fe40000410000 */
[----:B------:R-:W-:Y:S01]  /*46a0*/  FADD.FTZ R101, R101, R148 ;  /* 0x0000009465657221 */ /* 0x000fe20000010000 */
[----:B-1----:R-:W-:Y:S01]  /*46b0*/  FSEL R108, R82, 1, !P3 ;  /* 0x3f800000526c7808 */ /* 0x002fe20005800000 */
[-C--:B------:R-:W-:Y:S01]  /*46c0*/  FFMA.FTZ R59, R122, R141.reuse, R59 ;  /* 0x0000008d7a3b7223 */ /* 0x080fe2000001003b */
[----:B------:R-:W-:Y:S01]  /*46d0*/  FSEL R82, R80, RZ, !P0 ;  /* 0x000000ff50527208 */ /* 0x000fe20004000000 */
[----:B------:R-:W-:Y:S01]  /*46e0*/  FMUL.FTZ R86, R133, R90 ;  /* 0x0000005a85567220 */ /* 0x000fe20000410000 */
[----:B------:R-:W-:Y:S01]  /*46f0*/  FSEL R80, R49, 1, !P0 ;  /* 0x3f80000031507808 */ /* 0x000fe20004000000 */
[----:B------:R-:W-:-:S02]  /*4700*/  FFMA.FTZ R55, R144, R141, -R55 ;  /* 0x0000008d90377223 */ /* 0x000fc40000010837 */
[----:B------:R-:W-:Y:S02]  /*4710*/  FMUL.FTZ R99, R133, R101 ;  /* 0x0000006585637220 */ /* 0x000fe40000410000 */
[C---:B------:R-:W-:Y:S02]  /*4720*/  FMUL.FTZ R78, R125.reuse, R59 ;  /* 0x0000003b7d4e7220 */ /* 0x040fe40000410000 */
[C---:B------:R-:W-:Y:S02]  /*4730*/  FFMA.FTZ R86, R132.reuse, R101, -R86 ;  /* 0x0000006584567223 */ /* 0x040fe40000010856 */
[-C--:B------:R-:W-:Y:S02]  /*4740*/  FMUL.FTZ R84, R125, R55.reuse ;  /* 0x000000377d547220 */ /* 0x080fe40000410000 */
        /* <DEDUP_REMOVED lines=8> */
[-C--:B------:R-:W-:Y:S02]  /*47d0*/  FMUL.FTZ R101, R139, R99.reuse ;  /* 0x000000638b657220 */ /* 0x080fe40000410000 */
[----:B------:R-:W-:Y:S02]  /*47e0*/  FFMA.FTZ R59, R126, R84, R59 ;  /* 0x000000547e3b7223 */ /* 0x000fe4000001003b */
[----:B------:R-:W-:Y:S02]  /*47f0*/  FFMA.FTZ R90, R134, R99, R90 ;  /* 0x00000063865a7223 */ /* 0x000fe4000001005a */
[----:B------:R-:W-:Y:S02]  /*4800*/  FFMA.FTZ R55, R126, R78, -R55 ;  /* 0x0000004e7e377223 */ /* 0x000fe40000010837 */
[----:B------:R-:W-:Y:S02]  /*4810*/  FFMA.FTZ R86, R134, R86, -R101 ;  /* 0x0000005686567223 */ /* 0x000fe40000010865 */
[----:B------:R-:W-:-:S02]  /*4820*/  FMUL.FTZ R78, R129, R59 ;  /* 0x0000003b814e7220 */ /* 0x000fc40000410000 */
[----:B------:R-:W-:Y:S02]  /*4830*/  FADD.FTZ R90, RZ, R90 ;  /* 0x0000005aff5a7221 */ /* 0x000fe40000010000 */
[-C--:B------:R-:W-:Y:S02]  /*4840*/  FMUL.FTZ R84, R129, R55.reuse ;  /* 0x0000003781547220 */ /* 0x080fe40000410000 */
[----:B------:R-:W-:Y:S02]  /*4850*/  FADD.FTZ R86, R86, R135 ;  /* 0x0000008756567221 */ /* 0x000fe40000010000 */
[----:B------:R-:W-:Y:S02]  /*4860*/  FFMA.FTZ R78, R128, R55, -R78 ;  /* 0x00000037804e7223 */ /* 0x000fe4000001084e */
[----:B------:R-:W-:Y:S02]  /*4870*/  FMUL.FTZ R99, R136, R90 ;  /* 0x0000005a88637220 */ /* 0x000fe40000410000 */
[----:B0-----:R-:W-:-:S02]  /*4880*/  FMUL.FTZ R92, R117, R100 ;  /* 0x00000064755c7220 */ /* 0x001fc40000410000 */
[----:B------:R-:W-:Y:S02]  /*4890*/  FFMA.FTZ R84, R128, R59, R84 ;  /* 0x0000003b80547223 */ /* 0x000fe40000010054 */
[----:B------:R-:W-:Y:S01]  /*48a0*/  FMUL.FTZ R100, R136, R86 ;  /* 0x0000005688647220 */ /* 0x000fe20000410000 */
[----:B------:R-:W-:Y:S01]  /*48b0*/  FSEL R92, R92, 1, !P2 ;  /* 0x3f8000005c5c7808 */ /* 0x000fe20005000000 */
[----:B------:R-:W-:Y:S02]  /*48c0*/  FMUL.FTZ R59, R131, R78 ;  /* 0x0000004e833b7220 */ /* 0x000fe40000410000 */
[----:B------:R-:W-:Y:S02]  /*48d0*/  FFMA.FTZ R86, R137, R86, -R99 ;  /* 0x0000005689567223 */ /* 0x000fe40000010863 */
[----:B------:R-:W-:Y:S02]  /*48e0*/  FMUL.FTZ R55, R131, R84 ;  /* 0x0000005483377220 */ /* 0x000fe40000410000 */
[----:B------:R-:W-:-:S02]  /*48f0*/  FFMA.FTZ R100, R137, R90, R100 ;  /* 0x0000005a89647223 */ /* 0x000fc40000010064 */
[----:B------:R-:W-:Y:S02]  /*4900*/  FFMA.FTZ R59, R130, R84, R59 ;  /* 0x00000054823b7223 */ /* 0x000fe4000001003b */
[----:B------:R-:W-:Y:S02]  /*4910*/  FADD.FTZ R86, R86, R145 ;  /* 0x0000009156567221 */ /* 0x000fe40000010000 */
[----:B------:R-:W-:Y:S02]  /*4920*/  FFMA.FTZ R55, R130, R78, -R55 ;  /* 0x0000004e82377223 */ /* 0x000fe40000010837 */
[----:B------:R-:W-:Y:S02]  /*4930*/  FADD.FTZ R100, RZ, R100 ;  /* 0x00000064ff647221 */ /* 0x000fe40000010000 */
[----:B------:R-:W-:Y:S02]  /*4940*/  FMUL.FTZ R78, R133, R59 ;  /* 0x0000003b854e7220 */ /* 0x000fe40000410000 */
[----:B------:R-:W-:-:S02]  /*4950*/  FMUL.FTZ R54, R142, R86 ;  /* 0x000000568e367220 */ /* 0x000fc40000410000 */
[-C--:B------:R-:W-:Y:S02]  /*4960*/  FMUL.FTZ R84, R133, R55.reuse ;  /* 0x0000003785547220 */ /* 0x080fe40000410000 */
[-C--:B------:R-:W-:Y:S02]  /*4970*/  FMUL.FTZ R52, R142, R100.reuse ;  /* 0x000000648e347220 */ /* 0x080fe40000410000 */
[C---:B------:R-:W-:Y:S02]  /*4980*/  FFMA.FTZ R78, R132.reuse, R55, -R78 ;  /* 0x00000037844e7223 */ /* 0x040fe4000001084e */
[C---:B------:R-:W-:Y:S02]  /*4990*/  FFMA.FTZ R54, R121.reuse, R100, R54 ;  /* 0x0000006479367223 */ /* 0x040fe40000010036 */
[----:B------:R-:W-:Y:S02]  /*49a0*/  FFMA.FTZ R84, R132, R59, R84 ;  /* 0x0000003b84547223 */ /* 0x000fe40000010054 */
[----:B------:R-:W-:Y:S01]  /*49b0*/  FFMA.FTZ R99, R121, R86, -R52 ;  /* 0x0000005679637223 */ /* 0x000fe20000010834 */
[----:B------:R-:W-:Y:S01]  /*49c0*/  FSEL R86, R51, 1, !P1 ;  /* 0x3f80000033567808 */ /* 0x000fe20004800000 */
[----:B------:R-:W-:-:S02]  /*49d0*/  FMUL.FTZ R59, R139, R78 ;  /* 0x0000004e8b3b7220 */ /* 0x000fc40000410000 */
[----:B------:R-:W-:Y:S02]  /*49e0*/  FADD.FTZ R54, RZ, R54 ;  /* 0x00000036ff367221 */ /* 0x000fe40000010000 */
[----:B---3--:R-:W-:Y:S02]  /*49f0*/  FMUL.FTZ R98, R117, R98 ;  /* 0x0000006275627220 */ /* 0x008fe40000410000 */
[----:B------:R-:W-:Y:S02]  /*4a00*/  FMUL.FTZ R117, R61, R62 ;  /* 0x0000003e3d757220 */ /* 0x000fe40000410000 */
[----:B------:R-:W-:Y:S01]  /*4a10*/  FADD.FTZ R99, R99, R120 ;  /* 0x0000007863637221 */ /* 0x000fe20000010000 */
[----:B------:R-:W-:Y:S01]  /*4a20*/  FSEL R104, R98, RZ, !P2 ;  /* 0x000000ff62687208 */ /* 0x000fe20005000000 */
[-C--:B------:R-:W-:Y:S01]  /*4a30*/  FMUL.FTZ R55, R139, R84.reuse ;  /* 0x000000548b377220 */ /* 0x080fe20000410000 */
[----:B------:R-:W-:Y:S01]  /*4a40*/  FSEL R117, R117, RZ, !P5 ;  /* 0x000000ff75757208 */ /* 0x000fe20006800000 */
[----:B------:R-:W-:-:S02]  /*4a50*/  FFMA.FTZ R59, R134, R84, R59 ;  /* 0x00000054863b7223 */ /* 0x000fc4000001003b */
[C---:B------:R-:W-:Y:S02]  /*4a60*/  FMUL.FTZ R52, R119.reuse, R54 ;  /* 0x0000003677347220 */ /* 0x040fe40000410000 */
[----:B------:R-:W-:Y:S02]  /*4a70*/  FMUL.FTZ R101, R119, R99 ;  /* 0x0000006377657220 */ /* 0x000fe40000410000 */
[----:B------:R-:W-:Y:S02]  /*4a80*/  FFMA.FTZ R55, R134, R78, -R55 ;  /* 0x0000004e86377223 */ /* 0x000fe40000010837 */
[----:B------:R-:W-:Y:S02]  /*4a90*/  FMUL.FTZ R48, R136, R59 ;  /* 0x0000003b88307220 */ /* 0x000fe40000410000 */
[C---:B------:R-:W-:Y:S02]  /*4aa0*/  FFMA.FTZ R52, R118.reuse, R99, -R52 ;  /* 0x0000006376347223 */ /* 0x040fe40000010834 */
[----:B------:R-:W-:-:S02]  /*4ab0*/  FFMA.FTZ R101, R118, R54, R101 ;  /* 0x0000003676657223 */ /* 0x000fc40000010065 */
[-C--:B------:R-:W-:Y:S02]  /*4ac0*/  FMUL.FTZ R50, R136, R55.reuse ;  /* 0x0000003788327220 */ /* 0x080fe40000410000 */
[----:B------:R-:W-:Y:S02]  /*4ad0*/  FFMA.FTZ R48, R137, R55, -R48 ;  /* 0x0000003789307223 */ /* 0x000fe40000010830 */
[----:B------:R-:W-:Y:S02]  /*4ae0*/  FADD.FTZ R55, R52, R117 ;  /* 0x0000007534377221 */ /* 0x000fe40000010000 */
[----:B------:R-:W-:Y:S02]  /*4af0*/  FADD.FTZ R101, RZ, R101 ;  /* 0x00000065ff657221 */ /* 0x000fe40000010000 */
[C---:B------:R-:W-:Y:S02]  /*4b00*/  FMUL.FTZ R58, R116.reuse, R55 ;  /* 0x00000037743a7220 */ /* 0x040fe40000410000 */
[----:B------:R-:W-:-:S02]  /*4b10*/  FMUL.FTZ R56, R116, R101 ;  /* 0x0000006574387220 */ /* 0x000fc40000410000 */
[----:B------:R-:W-:Y:S02]  /*4b20*/  FFMA.FTZ R50, R137, R59, R50 ;  /* 0x0000003b89327223 */ /* 0x000fe40000010032 */
[----:B------:R-:W-:Y:S02]  /*4b30*/  FFMA.FTZ R58, R114, R101, R58 ;  /* 0x00000065723a7223 */ /* 0x000fe4000001003a */
[----:B------:R-:W-:Y:S02]  /*4b40*/  FMUL.FTZ R54, R142, R48 ;  /* 0x000000308e367220 */ /* 0x000fe40000410000 */
[----:B------:R-:W-:Y:S02]  /*4b50*/  FFMA.FTZ R55, R114, R55, -R56 ;  /* 0x0000003772377223 */ /* 0x000fe40000010838 */
[----:B------:R-:W-:Y:S02]  /*4b60*/  FMUL.FTZ R52, R142, R50 ;  /* 0x000000328e347220 */ /* 0x000fe40000410000 */
[----:B------:R-:W-:-:S02]  /*4b70*/  FADD.FTZ R99, RZ, R58 ;  /* 0x0000003aff637221 */ /* 0x000fc40000010000 */
[----:B------:R-:W-:Y:S02]  /*4b80*/  FFMA.FTZ R54, R121, R50, R54 ;  /* 0x0000003279367223 */ /* 0x000fe40000010036 */
[----:B------:R-:W-:Y:S02]  /*4b90*/  FADD.FTZ R59, R55, R112 ;  /* 0x00000070373b7221 */ /* 0x000fe40000010000 */
[----:B------:R-:W-:Y:S02]  /*4ba0*/  FFMA.FTZ R52, R121, R48, -R52 ;  /* 0x0000003079347223 */ /* 0x000fe40000010834 */
[C---:B------:R-:W-:Y:S02]  /*4bb0*/  FMUL.FTZ R48, R110.reuse, R99 ;  /* 0x000000636e307220 */ /* 0x040fe40000410000 */
[----:B------:R-:W-:Y:S02]  /*4bc0*/  FMUL.FTZ R55, R119, R54 ;  /* 0x0000003677377220 */ /* 0x000fe40000410000 */
[----:B------:R-:W-:-:S02]  /*4bd0*/  FMUL.FTZ R50, R110, R59 ;  /* 0x0000003b6e327220 */ /* 0x000fc40000410000 */
[----:B------:R-:W-:Y:S02]  /*4be0*/  FFMA.FTZ R59, R108, R59, -R48 ;  /* 0x0000003b6c3b7223 */ /* 0x000fe40000010830 */
[-C--:B------:R-:W-:Y:S02]  /*4bf0*/  FMUL.FTZ R57, R119, R52.reuse ;  /* 0x0000003477397220 */ /* 0x080fe40000410000 */
[----:B------:R-:W-:Y:S02]  /*4c00*/  FFMA.FTZ R55, R118, R52, -R55 ;  /* 0x0000003476377223 */ /* 0x000fe40000010837 */
[----:B------:R-:W-:Y:S02]  /*4c10*/  FFMA.FTZ R50, R108, R99, R50 ;  /* 0x000000636c327223 */ /* 0x000fe40000010032 */
[----:B------:R-:W-:Y:S02]  /*4c20*/  FADD.FTZ R99, R59, R106 ;  /* 0x0000006a3b637221 */ /* 0x000fe40000010000 */
[----:B------:R-:W-:-:S02]  /*4c30*/  FFMA.FTZ R57, R118, R54, R57 ;  /* 0x0000003676397223 */ /* 0x000fc40000010039 */
[----:B------:R-:W-:Y:S02]  /*4c40*/  FMUL.FTZ R48, R116, R55 ;  /* 0x0000003774307220 */ /* 0x000fe40000410000 */
[----:B------:R-:W-:Y:S02]  /*4c50*/  FADD.FTZ R101, RZ, R50 ;  /* 0x00000032ff657221 */ /* 0x000fe40000010000 */
[----:B------:R-:W-:Y:S02]  /*4c60*/  FMUL.FTZ R50, R104, R99 ;  /* 0x0000006368327220 */ /* 0x000fe40000410000 */
[----:B------:R-:W-:Y:S02]  /*4c70*/  FFMA.FTZ R59, R114, R57, R48 ;  /* 0x00000039723b7223 */ /* 0x000fe40000010030 */
[----:B------:R-:W-:Y:S02]  /*4c80*/  FMUL.FTZ R90, R67, R68 ;  /* 0x00000044435a7220 */ /* 0x000fe40000410000 */
[----:B------:R-:W-:-:S02]  /*4c90*/  FMUL.FTZ R48, R104, R101 ;  /* 0x0000006568307220 */ /* 0x000fc40000410000 */
[----:B------:R-:W-:Y:S01]  /*4ca0*/  FMUL.FTZ R57, R116, R57 ;  /* 0x0000003974397220 */ /* 0x000fe20000410000 */
[----:B------:R-:W-:Y:S01]  /*4cb0*/  FSEL R90, R90, RZ, !P2 ;  /* 0x000000ff5a5a7208 */ /* 0x000fe20005000000 */
[C---:B------:R-:W-:Y:S02]  /*4cc0*/  FFMA.FTZ R50, R92.reuse, R101, R50 ;  /* 0x000000655c327223 */ /* 0x040fe40000010032 */
[----:B------:R-:W-:Y:S02]  /*4cd0*/  FFMA.FTZ R99, R92, R99, -R48 ;  /* 0x000000635c637223 */ /* 0x000fe40000010830 */
[----:B------:R-:W-:Y:S02]  /*4ce0*/  FFMA.FTZ R57, R114, R55, -R57 ;  /* 0x0000003772397223 */ /* 0x000fe40000010839 */
[----:B------:R-:W-:Y:S02]  /*4cf0*/  FMUL.FTZ R48, R110, R59 ;  /* 0x0000003b6e307220 */ /* 0x000fe40000410000 */
[----:B------:R-:W-:-:S02]  /*4d00*/  FADD.FTZ R101, RZ, R50 ;  /* 0x00000032ff657221 */ /* 0x000fc40000010000 */
[----:B------:R-:W-:Y:S02]  /*4d10*/  FMUL.FTZ R84, R69, R70 ;  /* 0x0000004645547220 */ /* 0x000fe40000410000 */
[----:B------:R-:W-:Y:S02]  /*4d20*/  FFMA.FTZ R55, R108, R57, -R48 ;  /* 0x000000396c377223 */ /* 0x000fe40000010830 */
[----:B------:R-:W-:Y:S01]  /*4d30*/  FADD.FTZ R99, R99, R90 ;  /* 0x0000005a63637221 */ /* 0x000fe20000010000 */
[----:B------:R-:W-:Y:S01]  /*4d40*/  FSEL R84, R84, RZ, !P1 ;  /* 0x000000ff54547208 */ /* 0x000fe20004800000 */
[C---:B------:R-:W-:Y:S02]  /*4d50*/  FMUL.FTZ R48, R88.reuse, R101 ;  /* 0x0000006558307220 */ /* 0x040fe40000410000 */
[----:B------:R-:W-:Y:S02]  /*4d60*/  FMUL.FTZ R50, R88, R99 ;  /* 0x0000006358327220 */ /* 0x000fe40000410000 */
[----:B------:R-:W-:-:S02]  /*4d70*/  FMUL.FTZ R57, R110, R57 ;  /* 0x000000396e397220 */ /* 0x000fc40000410000 */
[----:B------:R-:W-:Y:S02]  /*4d80*/  FFMA.FTZ R99, R86, R99, -R48 ;  /* 0x0000006356637223 */ /* 0x000fe40000010830 */
[----:B------:R-:W-:Y:S02]  /*4d90*/  FFMA.FTZ R57, R108, R59, R57 ;  /* 0x0000003b6c397223 */ /* 0x000fe40000010039 */
[----:B------:R-:W-:Y:S02]  /*4da0*/  FFMA.FTZ R50, R86, R101, R50 ;  /* 0x0000006556327223 */ /* 0x000fe40000010032 */
[----:B------:R-:W-:Y:S02]  /*4db0*/  FADD.FTZ R99, R99, R84 ;  /* 0x0000005463637221 */ /* 0x000fe40000010000 */
[----:B------:R-:W-:Y:S02]  /*4dc0*/  FADD.FTZ R51, RZ, R50 ;  /* 0x00000032ff337221 */ /* 0x000fe40000010000 */
[----:B------:R-:W-:-:S02]  /*4dd0*/  FMUL.FTZ R48, R104, R57 ;  /* 0x0000003968307220 */ /* 0x000fc40000410000 */
[----:B------:R-:W-:Y:S02]  /*4de0*/  FMUL.FTZ R54, R82, R99 ;  /* 0x0000006352367220 */ /* 0x000fe40000410000 */
[----:B------:R-:W-:Y:S02]  /*4df0*/  FMUL.FTZ R78, R71, R72 ;  /* 0x00000048474e7220 */ /* 0x000fe40000410000 */
[----:B------:R-:W-:Y:S02]  /*4e00*/  FMUL.FTZ R50, R104, R55 ;  /* 0x0000003768327220 */ /* 0x000fe40000410000 */
[----:B------:R-:W-:Y:S01]  /*4e10*/  FMUL.FTZ R52, R82, R51 ;  /* 0x0000003352347220 */ /* 0x000fe20000410000 */
[----:B------:R-:W-:Y:S01]  /*4e20*/  FSEL R78, R78, RZ, !P0 ;  /* 0x000000ff4e4e7208 */ /* 0x000fe20004000000 */
[----:B------:R-:W-:Y:S01]  /*4e30*/  FFMA.FTZ R49, R92, R55, -R48 ;  /* 0x000000375c317223 */ /* 0x000fe20000010830 */
[----:B------:R-:W-:Y:S01]  /*4e40*/  ISETP.GE.AND P0, PT, R8, 0x1, PT ;  /* 0x000000010800780c */ /* 0x000fe20003f06270 */
[----:B------:R-:W-:-:S02]  /*4e50*/  FFMA.FTZ R54, R80, R51, R54 ;  /* 0x0000003350367223 */ /* 0x000fc40000010036 */
[----:B------:R-:W-:Y:S02]  /*4e60*/  FFMA.FTZ R57, R92, R57, R50 ;  /* 0x000000395c397223 */ /* 0x000fe40000010032 */
[----:B------:R-:W-:Y:S02]  /*4e70*/  FFMA.FTZ R99, R80, R99, -R52 ;  /* 0x0000006350637223 */ /* 0x000fe40000010834 */
[----:B------:R-:W-:Y:S02]  /*4e80*/  FADD.FTZ R55, RZ, R54 ;  /* 0x00000036ff377221 */ /* 0x000fe40000010000 */
[C---:B------:R-:W-:Y:S02]  /*4e90*/  FMUL.FTZ R50, R88.reuse, R49 ;  /* 0x0000003158327220 */ /* 0x040fe40000410000 */
[----:B------:R-:W-:Y:S01]  /*4ea0*/  FMUL.FTZ R48, R88, R57 ;  /* 0x0000003958307220 */ /* 0x000fe20000410000 */
[----:B------:R-:W0:Y:S01]  /*4eb0*/  SHFL.UP PT, R59, R55, 0x1, RZ ;  /* 0x04200000373b7989 */ /* 0x000e2200000e00ff */
[----:B------:R-:W-:-:S02]  /*4ec0*/  FADD.FTZ R54, R99, R78 ;  /* 0x0000004e63367221 */ /* 0x000fc40000010000 */
[C---:B------:R-:W-:Y:S02]  /*4ed0*/  FFMA.FTZ R57, R86.reuse, R57, R50 ;  /* 0x0000003956397223 */ /* 0x040fe40000010032 */
[----:B------:R-:W-:Y:S01]  /*4ee0*/  FFMA.FTZ R49, R86, R49, -R48 ;  /* 0x0000003156317223 */ /* 0x000fe20000010830 */
[----:B------:R-:W1:Y:S01]  /*4ef0*/  SHFL.UP PT, R99, R54, 0x1, RZ ;  /* 0x0420000036637989 */ /* 0x000e6200000e00ff */
[C---:B------:R-:W-:Y:S02]  /*4f00*/  FMUL.FTZ R52, R82.reuse, R57 ;  /* 0x0000003952347220 */ /* 0x040fe40000410000 */
[----:B------:R-:W-:Y:S02]  /*4f10*/  IMAD R101, R3, c[0x0][0x198], RZ ;  /* 0x0000660003657a24 */ /* 0x000fe400078e02ff */
[-C--:B------:R-:W-:Y:S02]  /*4f20*/  FMUL.FTZ R56, R82, R49.reuse ;  /* 0x0000003152387220 */ /* 0x080fe40000410000 */
[----:B------:R-:W-:-:S02]  /*4f30*/  FFMA.FTZ R52, R80, R49, -R52 ;  /* 0x0000003150347223 */ /* 0x000fc40000010834 */
[----:B------:R-:W-:-:S04]  /*4f40*/  IMAD.WIDE.U32 R50, R0, c[0x0][0x198], RZ ;  /* 0x0000660000327a25 */ /* 0x000fc800078e00ff */
[----:B------:R-:W-:Y:S02]  /*4f50*/  IMAD R101, R0, c[0x0][0x19c], R101 ;  /* 0x0000670000657a24 */ /* 0x000fe400078e0265 */
[----:B------:R-:W-:Y:S02]  /*4f60*/  FFMA.FTZ R56, R80, R57, R56 ;  /* 0x0000003950387223 */ /* 0x000fe40000010038 */
[----:B------:R-:W2:Y:S01]  /*4f70*/  SHFL.UP PT, R57, R52, 0x1, RZ ;  /* 0x0420000034397989 */ /* 0x000ea200000e00ff */
[----:B------:R-:W-:Y:S01]  /*4f80*/  IADD3 R51, R51, R101, RZ ;  /* 0x0000006533337210 */ /* 0x000fe20007ffe0ff */
[C---:B------:R-:W-:Y:S02]  /*4f90*/  IMAD.WIDE.U32 R48, R0.reuse, c[0x0][0x1b8], RZ ;  /* 0x00006e0000307a25 */ /* 0x040fe400078e00ff */
[----:B------:R-:W3:Y:S02]  /*4fa0*/  SHFL.UP PT, R101, R56, 0x1, RZ ;  /* 0x0420000038657989 */ /* 0x000ee400000e00ff */
        /* <DEDUP_REMOVED lines=13> */
[----:B------:R-:W-:Y:S02]  /*5080*/  @P0 FADD.FTZ R54, R54, R103 ;  /* 0x0000006736360221 */ /* 0x000fe40000010000 */
[----:B--2---:R-:W-:-:S02]  /*5090*/  FMUL.FTZ R50, R56, R57 ;  /* 0x0000003938327220 */ /* 0x004fc40000410000 */
[C---:B------:R-:W-:Y:S01]  /*50a0*/  IMAD R59, R115.reuse, c[0x0][0x1c4], R100 ;  /* 0x00007100733b7a24 */ /* 0x040fe200078e0264 */
[----:B------:R-:W0:Y:S01]  /*50b0*/  SHFL.UP PT, R53, R54, 0x2, RZ ;  /* 0x0440000036357989 */ /* 0x000e2200000e00ff */
[----:B------:R-:W-:-:S03]  /*50c0*/  IMAD.WIDE.U32 R48, R115, c[0x0][0x1c0], R48 ;  /* 0x0000700073307a25 */ /* 0x000fc600078e0030 */
[----:B------:R-:W2:Y:S01]  /*50d0*/  LDG.E.64 R98, [R98.64] ;  /* 0x0000000462627981 */ /* 0x000ea2000c1e1b00 */
[----:B------:R-:W-:Y:S01]  /*50e0*/  @P0 FADD.FTZ R55, R55, R58 ;  /* 0x0000003a37370221 */ /* 0x000fe20000010000 */
[----:B------:R-:W-:Y:S01]  /*50f0*/  IADD3 R59, R49, R59, RZ ;  /* 0x0000003b313b7210 */ /* 0x000fe20007ffe0ff */
[-C--:B---3--:R-:W-:Y:S01]  /*5100*/  FFMA.FTZ R51, R52, R101.reuse, R50 ;  /* 0x0000006534337223 */ /* 0x088fe20000010032 */
[----:B------:R-:W-:Y:S01]  /*5110*/  LEA R100, P1, R48, c[0x0][0x230], 0x3 ;  /* 0x00008c0030647a11 */ /* 0x000fe200078218ff */
[C---:B------:R-:W-:Y:S01]  /*5120*/  FMUL.FTZ R49, R56.reuse, R101 ;  /* 0x0000006538317220 */ /* 0x040fe20000410000 */
[----:B------:R-:W1:Y:S02]  /*5130*/  SHFL.UP PT, R50, R55, 0x2, RZ ;  /* 0x0440000037327989 */ /* 0x000e6400000e00ff */
[----:B------:R-:W-:Y:S01]  /*5140*/  FSEL R51, R56, R51, !P0 ;  /* 0x0000003338337208 */ /* 0x000fe20004000000 */
[----:B------:R-:W-:Y:S01]  /*5150*/  @P0 FFMA.FTZ R52, R52, R57, -R49 ;  /* 0x0000003934340223 */ /* 0x000fe20000010831 */
[----:B------:R-:W-:-:S04]  /*5160*/  LEA.HI.X R101, R48, c[0x0][0x234], R59, 0x3, P1 ;  /* 0x00008d0030657a11 */ /* 0x000fc800008f1c3b */
[----:B------:R-:W3:Y:S04]  /*5170*/  SHFL.UP PT, R48, R52, 0x2, RZ ;  /* 0x0440000034307989 */ /* 0x000ee800000e00ff */
[----:B------:R-:W4:Y:S01]  /*5180*/  SHFL.UP PT, R49, R51, 0x2, RZ ;  /* 0x0440000033317989 */ /* 0x000f2200000e00ff */
[----:B------:R-:W-:Y:S01]  /*5190*/  ISETP.GE.AND P0, PT, R8, 0x2, PT ;  /* 0x000000020800780c */ /* 0x000fe20003f06270 */
[C---:B0-----:R-:W-:Y:S02]  /*51a0*/  FMUL.FTZ R57, R51.reuse, R53 ;  /* 0x0000003533397220 */ /* 0x041fe40000410000 */
[----:B------:R-:W2:Y:S01]  /*51b0*/  LDG.E.64 R100, [R100.64] ;  /* 0x0000000464647981 */ /* 0x000ea2000c1e1b00 */
[-C--:B-1----:R-:W-:Y:S02]  /*51c0*/  FMUL.FTZ R56, R51, R50.reuse ;  /* 0x0000003233387220 */ /* 0x082fe40000410000 */
[----:B------:R-:W-:-:S02]  /*51d0*/  FFMA.FTZ R50, R52, R50, R57 ;  /* 0x0000003234327223 */ /* 0x000fc40000010039 */
[----:B------:R-:W-:-:S05]  /*51e0*/  FFMA.FTZ R53, R52, R53, -R56 ;  /* 0x0000003534357223 */ /* 0x000fca0000010838 */
        /* <DEDUP_REMOVED lines=14> */
[C---:B------:R-:W-:Y:S02]  /*52d0*/  FFMA.FTZ R57, R52.reuse, R57, -R48 ;  /* 0x0000003934397223 */ /* 0x040fe40000010830 */
[----:B------:R-:W-:-:S06]  /*52e0*/  FFMA.FTZ R48, R52, R59, R53 ;  /* 0x0000003b34307223 */ /* 0x000fcc0000010035 */
[----:B------:R-:W-:Y:S02]  /*52f0*/  @P0 FADD.FTZ R54, R54, R57 ;  /* 0x0000003936360221 */ /* 0x000fe40000010000 */
[----:B------:R-:W-:Y:S02]  /*5300*/  @P0 FADD.FTZ R55, R55, R48 ;  /* 0x0000003037370221 */ /* 0x000fe40000010000 */
[C---:B---3--:R-:W-:Y:S02]  /*5310*/  FMUL.FTZ R53, R50.reuse, R49 ;  /* 0x0000003132357220 */ /* 0x048fe40000410000 */
[-C--:B----4-:R-:W-:Y:S01]  /*5320*/  FMUL.FTZ R48, R50, R51.reuse ;  /* 0x0000003332307220 */ /* 0x090fe20000410000 */
[----:B------:R-:W0:Y:S01]  /*5330*/  SHFL.UP PT, R57, R54, 0x8, RZ ;  /* 0x0500000036397989 */ /* 0x000e2200000e00ff */
[----:B------:R-:W-:-:S03]  /*5340*/  FFMA.FTZ R53, R52, R51, R53 ;  /* 0x0000003334357223 */ /* 0x000fc60000010035 */
[----:B------:R-:W1:Y:S01]  /*5350*/  SHFL.UP PT, R58, R55, 0x8, RZ ;  /* 0x05000000373a7989 */ /* 0x000e6200000e00ff */
[----:B------:R-:W-:Y:S01]  /*5360*/  @P0 FFMA.FTZ R52, R52, R49, -R48 ;  /* 0x0000003134340223 */ /* 0x000fe20000010830 */
[----:B------:R-:W-:-:S04]  /*5370*/  FSEL R53, R50, R53, !P0 ;  /* 0x0000003532357208 */ /* 0x000fc80004000000 */
[----:B------:R-:W3:Y:S04]  /*5380*/  SHFL.UP PT, R56, R52, 0x8, RZ ;  /* 0x0500000034387989 */ /* 0x000ee800000e00ff */
[----:B------:R-:W4:Y:S01]  /*5390*/  SHFL.UP PT, R50, R53, 0x8, RZ ;  /* 0x0500000035327989 */ /* 0x000f2200000e00ff */
[----:B------:R-:W-:Y:S01]  /*53a0*/  ISETP.GE.AND P1, PT, R8, 0x8, PT ;  /* 0x000000080800780c */ /* 0x000fe20003f26270 */
[C---:B0-----:R-:W-:Y:S02]  /*53b0*/  FMUL.FTZ R49, R53.reuse, R57 ;  /* 0x0000003935317220 */ /* 0x041fe40000410000 */
[-C--:B-1----:R-:W-:Y:S02]  /*53c0*/  FMUL.FTZ R48, R53, R58.reuse ;  /* 0x0000003a35307220 */ /* 0x082fe40000410000 */
[----:B------:R-:W-:-:S02]  /*53d0*/  FFMA.FTZ R58, R52, R58, R49 ;  /* 0x0000003a343a7223 */ /* 0x000fc40000010031 */
[----:B------:R-:W-:Y:S02]  /*53e0*/  FFMA.FTZ R57, R52, R57, -R48 ;  /* 0x0000003934397223 */ /* 0x000fe40000010830 */
[----:B---3--:R-:W-:-:S04]  /*53f0*/  FMUL.FTZ R51, R53, R56 ;  /* 0x0000003835337220 */ /* 0x008fc80000410000 */
[----:B------:R-:W-:Y:S02]  /*5400*/  @P1 FADD.FTZ R55, R55, R58 ;  /* 0x0000003a37371221 */ /* 0x000fe40000010000 */
[----:B------:R-:W-:Y:S02]  /*5410*/  @P1 FADD.FTZ R54, R54, R57 ;  /* 0x0000003936361221 */ /* 0x000fe40000010000 */
[-C--:B----4-:R-:W-:Y:S02]  /*5420*/  FMUL.FTZ R57, R53, R50.reuse ;  /* 0x0000003235397220 */ /* 0x090fe40000410000 */
[C---:B------:R-:W-:Y:S01]  /*5430*/  FFMA.FTZ R58, R52.reuse, R50, R51 ;  /* 0x00000032343a7223 */ /* 0x040fe20000010033 */
[----:B------:R-:W0:Y:S01]  /*5440*/  SHFL.UP PT, R59, R55, 0x10, RZ ;  /* 0x06000000373b7989 */ /* 0x000e2200000e00ff */
[----:B------:R-:W-:-:S03]  /*5450*/  @P1 FFMA.FTZ R52, R52, R56, -R57 ;  /* 0x0000003834341223 */ /* 0x000fc60000010839 */
[----:B------:R-:W-:Y:S02]  /*5460*/  FSEL R53, R53, R58, !P1 ;  /* 0x0000003a35357208 */ /* 0x000fe40004800000 */
[----:B------:R-:W1:Y:S01]  /*5470*/  SHFL.UP PT, R58, R54, 0x10, RZ ;  /* 0x06000000363a7989 */ /* 0x000e6200000e00ff */
[----:B------:R-:W-:-:S03]  /*5480*/  ISETP.NE.AND P0, PT, R6, RZ, PT ;  /* 0x000000ff0600720c */ /* 0x000fc60003f05270 */
[----:B------:R-:W3:Y:S01]  /*5490*/  SHFL.UP PT, R56, R52, 0x10, RZ ;  /* 0x0600000034387989 */ /* 0x000ee200000e00ff */
[----:B------:R-:W-:-:S03]  /*54a0*/  ISETP.EQ.OR P0, PT, R11, RZ, P0 ;  /* 0x000000ff0b00720c */ /* 0x000fc60000702670 */
[----:B------:R-:W4:Y:S01]  /*54b0*/  SHFL.UP PT, R57, R53, 0x10, RZ ;  /* 0x0600000035397989 */ /* 0x000f2200000e00ff */
[----:B------:R-:W-:Y:S01]  /*54c0*/  MOV R49, RZ ;  /* 0x000000ff00317202 */ /* 0x000fe20000000f00 */
[----:B------:R-:W-:Y:S01]  /*54d0*/  CS2R R50, SRZ ;  /* 0x0000000000327805 */ /* 0x000fe2000001ff00 */
[----:B------:R-:W-:-:S07]  /*54e0*/  MOV R48, 0x3f800000 ;  /* 0x3f80000000307802 */ /* 0x000fce0000000f00 */
[----:B------:R-:W5:Y:S01]  /*54f0*/  @!P0 LDS.128 R48, [R115.X16+0x890] ;  /* 0x0008900073308984 */ /* 0x000f62000000cc00 */
[CC--:B0-----:R-:W-:Y:S01]  /*5500*/  FMUL.FTZ R103, R53.reuse, R59.reuse ;  /* 0x0000003b35677220 */ /* 0x0c1fe20000410000 */
[C---:B------:R-:W-:Y:S02]  /*5510*/  ISETP.GE.AND P0, PT, R8.reuse, 0x10, PT ;  /* 0x000000100800780c */ /* 0x040fe40003f06270 */
[----:B------:R-:W-:Y:S01]  /*5520*/  ISETP.NE.AND P1, PT, R8, 0x1f, PT ;  /* 0x0000001f0800780c */ /* 0x000fe20003f25270 */
[CC--:B-1----:R-:W-:Y:S02]  /*5530*/  FFMA.FTZ R151, R52.reuse, R58.reuse, -R103 ;  /* 0x0000003a34977223 */ /* 0x0c2fe40000010867 */
[C---:B------:R-:W-:Y:S02]  /*5540*/  FMUL.FTZ R102, R53.reuse, R58 ;  /* 0x0000003a35667220 */ /* 0x040fe40000410000 */
[----:B---3--:R-:W-:Y:S02]  /*5550*/  FMUL.FTZ R58, R53, R56 ;  /* 0x00000038353a7220 */ /* 0x008fe40000410000 */
[----:B------:R-:W-:-:S02]  /*5560*/  FFMA.FTZ R102, R52, R59, R102 ;  /* 0x0000003b34667223 */ /* 0x000fc40000010066 */
[-C--:B----4-:R-:W-:Y:S02]  /*5570*/  FFMA.FTZ R58, R52, R57.reuse, R58 ;  /* 0x00000039343a7223 */ /* 0x090fe4000001003a */
[C---:B------:R-:W-:Y:S02]  /*5580*/  FMUL.FTZ R103, R53.reuse, R57 ;  /* 0x0000003935677220 */ /* 0x040fe40000410000 */
[----:B------:R-:W-:Y:S01]  /*5590*/  @P0 FADD.FTZ R54, R54, R151 ;  /* 0x0000009736360221 */ /* 0x000fe20000010000 */
[----:B------:R-:W-:Y:S01]  /*55a0*/  FSEL R53, R53, R58, !P0 ;  /* 0x0000003a35357208 */ /* 0x000fe20004000000 */
[----:B------:R-:W-:Y:S02]  /*55b0*/  @P0 FFMA.FTZ R52, R52, R56, -R103 ;  /* 0x0000003834340223 */ /* 0x000fe40000010867 */
        /* <DEDUP_REMOVED lines=11> */
[----:B------:R-:W3:Y:S04]  /*5670*/  SHFL.UP PT, R151, R55, 0x1, RZ ;  /* 0x0420000037977989 */ /* 0x000ee800000e00ff */
[----:B------:R-:W4:Y:S01]  /*5680*/  SHFL.UP PT, R153, R54, 0x1, RZ ;  /* 0x0420000036997989 */ /* 0x000f2200000e00ff */
[----:B0-----:R-:W-:-:S02]  /*5690*/  @!P2 MOV R150, R49 ;  /* 0x000000310096a202 */ /* 0x001fc40000000f00 */
[----:B-1----:R-:W-:Y:S02]  /*56a0*/  @!P2 MOV R152, R48 ;  /* 0x000000300098a202 */ /* 0x002fe40000000f00 */
[----:B---3--:R-:W-:Y:S02]  /*56b0*/  @!P2 MOV R151, R51 ;  /* 0x000000330097a202 */ /* 0x008fe40000000f00 */
[----:B----4-:R-:W-:Y:S01]  /*56c0*/  @!P2 MOV R153, R50 ;  /* 0x000000320099a202 */ /* 0x010fe20000000f00 */
[CC--:B------:R-:W-:Y:S02]  /*56d0*/  @P3 FMUL.FTZ R154, R102.reuse, R150.reuse ;  /* 0x00000096669a3220 */ /* 0x0c0fe40000410000 */
[C---:B------:R-:W-:Y:S02]  /*56e0*/  @P3 FMUL.FTZ R155, R103.reuse, R150 ;  /* 0x00000096679b3220 */ /* 0x040fe40000410000 */
[-C--:B------:R-:W-:Y:S02]  /*56f0*/  @P3 FFMA.FTZ R154, R103, R152.reuse, R154 ;  /* 0x00000098679a3223 */ /* 0x080fe4000001009a */
[----:B------:R-:W-:-:S02]  /*5700*/  @P3 FFMA.FTZ R102, R102, R152, -R155 ;  /* 0x0000009866663223 */ /* 0x000fc4000001089b */
[----:B------:R-:W-:Y:S02]  /*5710*/  @P3 FADD.FTZ R151, R151, R154 ;  /* 0x0000009a97973221 */ /* 0x000fe40000010000 */
[----:B------:R-:W-:Y:S02]  /*5720*/  @P3 FADD.FTZ R153, R153, R102 ;  /* 0x0000006699993221 */ /* 0x000fe40000010000 */
[C---:B------:R-:W-:Y:S02]  /*5730*/  FMUL.FTZ R52, R122.reuse, R151 ;  /* 0x000000977a347220 */ /* 0x040fe40000410000 */
[-C--:B------:R-:W-:Y:S02]  /*5740*/  FMUL.FTZ R122, R122, R153.reuse ;  /* 0x000000997a7a7220 */ /* 0x080fe40000410000 */
[C---:B------:R-:W-:Y:S02]  /*5750*/  FFMA.FTZ R153, R144.reuse, R153, -R52 ;  /* 0x0000009990997223 */ /* 0x040fe40000010834 */
[----:B------:R-:W-:-:S02]  /*5760*/  FFMA.FTZ R52, R144, R151, R122 ;  /* 0x0000009790347223 */ /* 0x000fc4000001007a */
[----:B------:R-:W-:Y:S02]  /*5770*/  FADD.FTZ R138, R138, R153 ;  /* 0x000000998a8a7221 */ /* 0x000fe40000010000 */
[----:B------:R-:W-:Y:S02]  /*5780*/  FADD.FTZ R52, RZ, R52 ;  /* 0x00000034ff347221 */ /* 0x000fe40000010000 */
[C---:B------:R-:W-:Y:S02]  /*5790*/  FMUL.FTZ R53, R123.reuse, R138 ;  /* 0x0000008a7b357220 */ /* 0x040fe40000410000 */
[-C--:B------:R-:W-:Y:S02]  /*57a0*/  FMUL.FTZ R123, R123, R52.reuse ;  /* 0x000000347b7b7220 */ /* 0x080fe40000410000 */
[C---:B------:R-:W-:Y:S02]  /*57b0*/  FFMA.FTZ R53, R141.reuse, R52, R53 ;  /* 0x000000348d357223 */ /* 0x040fe40000010035 */
[----:B------:R-:W-:-:S02]  /*57c0*/  FFMA.FTZ R102, R141, R138, -R123 ;  /* 0x0000008a8d667223 */ /* 0x000fc4000001087b */
[----:B------:R-:W-:Y:S02]  /*57d0*/  FADD.FTZ R54, RZ, R53 ;  /* 0x00000035ff367221 */ /* 0x000fe40000010000 */
[----:B------:R-:W-:Y:S02]  /*57e0*/  FADD.FTZ R143, R143, R102 ;  /* 0x000000668f8f7221 */ /* 0x000fe40000010000 */
[CC--:B------:R-:W-:Y:S02]  /*57f0*/  FMUL.FTZ R53, R125.reuse, R54.reuse ;  /* 0x000000367d357220 */ /* 0x0c0fe40000410000 */
[-C--:B------:R-:W-:Y:S02]  /*5800*/  FMUL.FTZ R125, R125, R143.reuse ;  /* 0x0000008f7d7d7220 */ /* 0x080fe40000410000 */
[C---:B------:R-:W-:Y:S02]  /*5810*/  FFMA.FTZ R53, R124.reuse, R143, -R53 ;  /* 0x0000008f7c357223 */ /* 0x040fe40000010835 */
[----:B------:R-:W-:-:S02]  /*5820*/  FFMA.FTZ R55, R124, R54, R125 ;  /* 0x000000367c377223 */ /* 0x000fc4000001007d */
[----:B------:R-:W-:Y:S02]  /*5830*/  FADD.FTZ R140, R140, R53 ;  /* 0x000000358c8c7221 */ /* 0x000fe40000010000 */
[----:B------:R-:W-:Y:S02]  /*5840*/  FADD.FTZ R55, RZ, R55 ;  /* 0x00000037ff377221 */ /* 0x000fe40000010000 */
[CC--:B------:R-:W-:Y:S02]  /*5850*/  FMUL.FTZ R53, R127.reuse, R140.reuse ;  /* 0x0000008c7f357220 */ /* 0x0c0fe40000410000 */
[-C--:B------:R-:W-:Y:S02]  /*5860*/  FMUL.FTZ R127, R127, R55.reuse ;  /* 0x000000377f7f7220 */ /* 0x080fe40000410000 */
[C---:B------:R-:W-:Y:S02]  /*5870*/  FFMA.FTZ R53, R126.reuse, R55, R53 ;  /* 0x000000377e357223 */ /* 0x040fe40000010035 */
[----:B------:R-:W-:-:S02]  /*5880*/  FFMA.FTZ R127, R126, R140, -R127 ;  /* 0x0000008c7e7f7223 */ /* 0x000fc4000001087f */
[----:B------:R-:W-:Y:S02]  /*5890*/  FADD.FTZ R102, RZ, R53 ;  /* 0x00000035ff667221 */ /* 0x000fe40000010000 */
[----:B------:R-:W-:Y:S02]  /*58a0*/  FADD.FTZ R146, R146, R127 ;  /* 0x0000007f92927221 */ /* 0x000fe40000010000 */
        /* <DEDUP_REMOVED lines=23> */
[-C--:B--2---:R-:W-:Y:S02]  /*5a20*/  FMUL.FTZ R53, R99, R101.reuse ;  /* 0x0000006563357220 */ /* 0x084fe40000410000 */
[----:B------:R-:W-:Y:S02]  /*5a30*/  FADD.FTZ R135, R135, R134 ;  /* 0x0000008687877221 */ /* 0x000fe40000010000 */
[----:B------:R-:W-:Y:S02]  /*5a40*/  FMUL.FTZ R101, R98, R101 ;  /* 0x0000006562657220 */ /* 0x000fe40000410000 */
[C---:B------:R-:W-:Y:S02]  /*5a50*/  FMUL.FTZ R126, R136.reuse, R124 ;  /* 0x0000007c887e7220 */ /* 0x040fe40000410000 */
[----:B------:R-:W-:Y:S01]  /*5a60*/  FMUL.FTZ R136, R136, R135 ;  /* 0x0000008788887220 */ /* 0x000fe20000410000 */
[----:B------:R-:W-:Y:S01]  /*5a70*/  ISETP.NE.AND P0, PT, R74, RZ, PT ;  /* 0x000000ff4a00720c */ /* 0x000fe20003f05270 */
[----:B------:R-:W-:-:S02]  /*5a80*/  FFMA.FTZ R99, R99, R100, R101 ;  /* 0x0000006463637223 */ /* 0x000fc40000010065 */
[----:B------:R-:W-:Y:S02]  /*5a90*/  FMUL.FTZ R101, R57, R51 ;  /* 0x0000003339657220 */ /* 0x000fe40000410000 */
[----:B------:R-:W-:Y:S02]  /*5aa0*/  FFMA.FTZ R98, R98, R100, -R53 ;  /* 0x0000006462627223 */ /* 0x000fe40000010835 */
[C---:B------:R-:W-:Y:S02]  /*5ab0*/  FFMA.FTZ R100, R137.reuse, R124, R136 ;  /* 0x0000007c89647223 */ /* 0x040fe40000010088 */
[----:B------:R-:W-:Y:S02]  /*5ac0*/  FFMA.FTZ R126, R137, R135, -R126 ;  /* 0x00000087897e7223 */ /* 0x000fe4000001087e */
[----:B------:R-:W-:Y:S02]  /*5ad0*/  FFMA.FTZ R101, R56, R50, -R101 ;  /* 0x0000003238657223 */ /* 0x000fe40000010865 */
[----:B------:R-:W-:-:S02]  /*5ae0*/  FMUL.FTZ R53, R57, R49 ;  /* 0x0000003139357220 */ /* 0x000fc40000410000 */
[C---:B------:R-:W-:Y:S02]  /*5af0*/  FMUL.FTZ R50, R57.reuse, R50 ;  /* 0x0000003239327220 */ /* 0x040fe40000410000 */
[----:B------:R-:W-:Y:S02]  /*5b00*/  FADD.FTZ R100, RZ, R100 ;  /* 0x00000064ff647221 */ /* 0x000fe40000010000 */
[-C--:B------:R-:W-:Y:S02]  /*5b10*/  FMUL.FTZ R57, R57, R48.reuse ;  /* 0x0000003039397220 */ /* 0x080fe40000410000 */
[----:B------:R-:W-:Y:S02]  /*5b20*/  FADD.FTZ R145, R145, R126 ;  /* 0x0000007e91917221 */ /* 0x000fe40000010000 */
[----:B------:R-:W-:Y:S02]  /*5b30*/  FFMA.FTZ R48, R56, R48, -R53 ;  /* 0x0000003038307223 */ /* 0x000fe40000010835 */
[----:B------:R-:W-:-:S02]  /*5b40*/  FMUL.FTZ R126, R142, R100 ;  /* 0x000000648e7e7220 */ /* 0x000fc40000410000 */
[----:B------:R-:W-:Y:S01]  /*5b50*/  FFMA.FTZ R49, R56, R49, R57 ;  /* 0x0000003138317223 */ /* 0x000fe20000010039 */
[----:B------:R-:W-:Y:S01]  /*5b60*/  BSSY B0, `(.L_x_1466) ;  /* 0x0000018000007945 */ /* 0x000fe20003800000 */
[----:B------:R-:W-:Y:S02]  /*5b70*/  FMUL.FTZ R142, R142, R145 ;  /* 0x000000918e8e7220 */ /* 0x000fe40000410000 */
[----:B------:R-:W-:Y:S02]  /*5b80*/  FFMA.FTZ R56, R56, R51, R50 ;  /* 0x0000003338387223 */ /* 0x000fe40000010032 */
[----:B------:R-:W-:Y:S02]  /*5b90*/  FADD.FTZ R50, R58, R101 ;  /* 0x000000653a327221 */ /* 0x000fe40000010000 */
[C---:B------:R-:W-:Y:S02]  /*5ba0*/  FFMA.FTZ R57, R121.reuse, R145, -R126 ;  /* 0x0000009179397223 */ /* 0x040fe4000001087e */
[----:B------:R-:W-:-:S02]  /*5bb0*/  FFMA.FTZ R142, R121, R100, R142 ;  /* 0x00000064798e7223 */ /* 0x000fc4000001008e */
[----:B------:R-:W-:Y:S02]  /*5bc0*/  FMUL.FTZ R101, R99, R52 ;  /* 0x0000003463657220 */ /* 0x000fe40000410000 */
        /* <DEDUP_REMOVED lines=17> */
.L_x_1467:
[----:B------:R-:W-:Y:S05]  /*5ce0*/  BSYNC B0 ;  /* 0x0000000000007941 */ /* 0x000fea0003800000 */
.L_x_1466:
[----:B-1----:R-:W-:Y:S01]  /*5cf0*/  FADD.FTZ R49, R120, R57 ;  /* 0x0000003978317221 */ /* 0x002fe20000010000 */
[----:B------:R-:W-:Y:S01]  /*5d00*/  IADD3 R115, R115, 0x1, RZ ;  /* 0x0000000173737810 */ /* 0x000fe20007ffe0ff */
[----:B------:R-:W-:Y:S02]  /*5d10*/  FADD.FTZ R142, RZ, R142 ;  /* 0x0000008eff8e7221 */ /* 0x000fe40000010000 */
[-C--:B------:R-:W-:Y:S01]  /*5d20*/  FMUL.FTZ R51, R119, R49.reuse ;  /* 0x0000003177337220 */ /* 0x080fe20000410000 */
[----:B------:R-:W-:Y:S01]  /*5d30*/  ISETP.GE.AND P0, PT, R115, c[0x0][0x16c], PT ;  /* 0x00005b0073007a0c */ /* 0x000fe20003f06270 */
[-C--:B------:R-:W-:Y:S02]  /*5d40*/  FMUL.FTZ R119, R119, R142.reuse ;  /* 0x0000008e77777220 */ /* 0x080fe40000410000 */
[C---:B------:R-:W-:Y:S02]  /*5d50*/  FFMA.FTZ R51, R118.reuse, R142, R51 ;  /* 0x0000008e76337223 */ /* 0x040fe40000010033 */
[----:B------:R-:W-:-:S02]  /*5d60*/  FFMA.FTZ R118, R118, R49, -R119 ;  /* 0x0000003176767223 */ /* 0x000fc40000010877 */
[----:B------:R-:W-:Y:S02]  /*5d70*/  FADD.FTZ R50, RZ, R51 ;  /* 0x00000033ff327221 */ /* 0x000fe40000010000 */
[----:B------:R-:W-:Y:S02]  /*5d80*/  FADD.FTZ R117, R117, R118 ;  /* 0x0000007675757221 */ /* 0x000fe40000010000 */
[CC--:B------:R-:W-:Y:S02]  /*5d90*/  FMUL.FTZ R51, R116.reuse, R50.reuse ;  /* 0x0000003274337220 */ /* 0x0c0fe40000410000 */
[----:B------:R-:W-:Y:S02]  /*5da0*/  FMUL.FTZ R53, R116, R117 ;  /* 0x0000007574357220 */ /* 0x000fe40000410000 */
[----:B------:R-:W-:Y:S02]  /*5db0*/  FMUL.FTZ R55, R99, R55 ;  /* 0x0000003763377220 */ /* 0x000fe40000410000 */
[----:B------:R-:W-:-:S02]  /*5dc0*/  FFMA.FTZ R53, R114, R50, R53 ;  /* 0x0000003272357223 */ /* 0x000fc40000010035 */
[----:B------:R-:W-:Y:S02]  /*5dd0*/  FFMA.FTZ R51, R114, R117, -R51 ;  /* 0x0000007572337223 */ /* 0x000fe40000010833 */
[----:B------:R-:W-:Y:S02]  /*5de0*/  FADD.FTZ R52, RZ, R53 ;  /* 0x00000035ff347221 */ /* 0x000fe40000010000 */
[----:B------:R-:W-:Y:S02]  /*5df0*/  FFMA.FTZ R140, R98, R140, -R55 ;  /* 0x0000008c628c7223 */ /* 0x000fe40000010837 */
[----:B------:R-:W-:Y:S02]  /*5e00*/  FMUL.FTZ R55, R99, R102 ;  /* 0x0000006663377220 */ /* 0x000fe40000410000 */
[----:B------:R-:W-:Y:S02]  /*5e10*/  FADD.FTZ R57, R112, R51 ;  /* 0x0000003370397221 */ /* 0x000fe40000010000 */
[----:B------:R-:W-:-:S02]  /*5e20*/  FMUL.FTZ R51, R110, R52 ;  /* 0x000000346e337220 */ /* 0x000fc40000410000 */
[C---:B------:R-:W-:Y:S02]  /*5e30*/  FMUL.FTZ R54, R99.reuse, R54 ;  /* 0x0000003663367220 */ /* 0x040fe40000410000 */
[----:B------:R-:W-:Y:S02]  /*5e40*/  FFMA.FTZ R146, R98, R146, -R55 ;  /* 0x0000009262927223 */ /* 0x000fe40000010837 */
[-C--:B------:R-:W-:Y:S02]  /*5e50*/  FMUL.FTZ R53, R110, R57.reuse ;  /* 0x000000396e357220 */ /* 0x080fe40000410000 */
[----:B------:R-:W-:Y:S02]  /*5e60*/  FMUL.FTZ R55, R99, R122 ;  /* 0x0000007a63377220 */ /* 0x000fe40000410000 */
[----:B------:R-:W-:Y:S02]  /*5e70*/  FFMA.FTZ R51, R108, R57, -R51 ;  /* 0x000000396c337223 */ /* 0x000fe40000010833 */
[----:B------:R-:W-:-:S02]  /*5e80*/  FFMA.FTZ R54, R98, R143, -R54 ;  /* 0x0000008f62367223 */ /* 0x000fc40000010836 */
[----:B------:R-:W-:Y:S02]  /*5e90*/  FFMA.FTZ R53, R108, R52, R53 ;  /* 0x000000346c357223 */ /* 0x000fe40000010035 */
[----:B------:R-:W-:Y:S02]  /*5ea0*/  FFMA.FTZ R148, R98, R148, -R55 ;  /* 0x0000009462947223 */ /* 0x000fe40000010837 */
[----:B------:R-:W-:Y:S02]  /*5eb0*/  FADD.FTZ R55, R106, R51 ;  /* 0x000000336a377221 */ /* 0x000fe40000010000 */
[----:B------:R-:W-:Y:S02]  /*5ec0*/  FFMA.FTZ R75, R54, 2, R75 ;  /* 0x40000000364b7823 */ /* 0x000fe4000001004b */
[----:B------:R-:W-:Y:S02]  /*5ed0*/  FADD.FTZ R54, RZ, R53 ;  /* 0x00000035ff367221 */ /* 0x000fe40000010000 */
[----:B------:R-:W-:-:S02]  /*5ee0*/  FMUL.FTZ R53, R104, R55 ;  /* 0x0000003768357220 */ /* 0x000fc40000410000 */
[C---:B------:R-:W-:Y:S02]  /*5ef0*/  FMUL.FTZ R103, R99.reuse, R103 ;  /* 0x0000006763677220 */ /* 0x040fe40000410000 */
[-C--:B------:R-:W-:Y:S02]  /*5f00*/  FMUL.FTZ R51, R104, R54.reuse ;  /* 0x0000003668337220 */ /* 0x080fe40000410000 */
[----:B------:R-:W-:Y:S02]  /*5f10*/  FFMA.FTZ R53, R92, R54, R53 ;  /* 0x000000365c357223 */ /* 0x000fe40000010035 */
[----:B------:R-:W-:Y:S02]  /*5f20*/  FFMA.FTZ R48, R98, R149, -R103 ;  /* 0x0000009562307223 */ /* 0x000fe40000010867 */
[----:B------:R-:W-:Y:S02]  /*5f30*/  FFMA.FTZ R51, R92, R55, -R51 ;  /* 0x000000375c337223 */ /* 0x000fe40000010833 */
[----:B------:R-:W-:-:S02]  /*5f40*/  FMUL.FTZ R123, R99, R123 ;  /* 0x0000007b637b7220 */ /* 0x000fc40000410000 */
[----:B------:R-:W-:Y:S02]  /*5f50*/  FADD.FTZ R56, RZ, R53 ;  /* 0x00000035ff387221 */ /* 0x000fe40000010000 */
[----:B------:R-:W-:Y:S02]  /*5f60*/  FFMA.FTZ R81, R48, 2, R81 ;  /* 0x4000000030517823 */ /* 0x000fe40000010051 */
[----:B------:R-:W-:Y:S02]  /*5f70*/  FADD.FTZ R59, R90, R51 ;  /* 0x000000335a3b7221 */ /* 0x000fe40000010000 */
[----:B------:R-:W-:Y:S02]  /*5f80*/  FFMA.FTZ R48, R98, R147, -R123 ;  /* 0x0000009362307223 */ /* 0x000fe4000001087b */
[C---:B------:R-:W-:Y:S02]  /*5f90*/  FMUL.FTZ R51, R88.reuse, R56 ;  /* 0x0000003858337220 */ /* 0x040fe40000410000 */
[----:B------:R-:W-:-:S02]  /*5fa0*/  FMUL.FTZ R53, R88, R59 ;  /* 0x0000003b58357220 */ /* 0x000fc40000410000 */
[----:B------:R-:W-:Y:S02]  /*5fb0*/  FFMA.FTZ R85, R48, 2, R85 ;  /* 0x4000000030557823 */ /* 0x000fe40000010055 */
[----:B------:R-:W-:Y:S02]  /*5fc0*/  FMUL.FTZ R48, R99, R142 ;  /* 0x0000008e63307220 */ /* 0x000fe40000410000 */
[C---:B------:R-:W-:Y:S02]  /*5fd0*/  FFMA.FTZ R51, R86.reuse, R59, -R51 ;  /* 0x0000003b56337223 */ /* 0x040fe40000010833 */
[----:B------:R-:W-:Y:S02]  /*5fe0*/  FFMA.FTZ R53, R86, R56, R53 ;  /* 0x0000003856357223 */ /* 0x000fe40000010035 */
[C---:B------:R-:W-:Y:S02]  /*5ff0*/  FFMA.FTZ R138, R98.reuse, R138, -R101 ;  /* 0x0000008a628a7223 */ /* 0x040fe40000010865 */
[----:B------:R-:W-:-:S02]  /*6000*/  FFMA.FTZ R48, R98, R49, -R48 ;  /* 0x0000003162307223 */ /* 0x000fc40000010830 */
[----:B------:R-:W-:Y:S02]  /*6010*/  FADD.FTZ R101, R84, R51 ;  /* 0x0000003354657221 */ /* 0x000fe40000010000 */
[----:B------:R-:W-:Y:S02]  /*6020*/  FMUL.FTZ R49, R99, R50 ;  /* 0x0000003263317220 */ /* 0x000fe40000410000 */
[----:B------:R-:W-:Y:S02]  /*6030*/  FADD.FTZ R58, RZ, R53 ;  /* 0x00000035ff3a7221 */ /* 0x000fe40000010000 */
[----:B------:R-:W-:Y:S02]  /*6040*/  FFMA.FTZ R91, R48, 2, R91 ;  /* 0x40000000305b7823 */ /* 0x000fe4000001005b */
[----:B------:R-:W-:Y:S02]  /*6050*/  FMUL.FTZ R51, R82, R101 ;  /* 0x0000006552337220 */ /* 0x000fe40000410000 */
[----:B------:R-:W-:-:S02]  /*6060*/  FFMA.FTZ R48, R98, R117, -R49 ;  /* 0x0000007562307223 */ /* 0x000fc40000010831 */
[-C--:B------:R-:W-:Y:S02]  /*6070*/  FMUL.FTZ R49, R82, R58.reuse ;  /* 0x0000003a52317220 */ /* 0x080fe40000410000 */
[C---:B------:R-:W-:Y:S02]  /*6080*/  FFMA.FTZ R50, R80.reuse, R58, R51 ;  /* 0x0000003a50327223 */ /* 0x040fe40000010033 */
[----:B------:R-:W-:Y:S02]  /*6090*/  FMUL.FTZ R53, R99, R52 ;  /* 0x0000003463357220 */ /* 0x000fe40000410000 */
[----:B------:R-:W-:Y:S02]  /*60a0*/  FFMA.FTZ R49, R80, R101, -R49 ;  /* 0x0000006550317223 */ /* 0x000fe40000010831 */
[----:B------:R-:W-:Y:S02]  /*60b0*/  FADD.FTZ R50, RZ, R50 ;  /* 0x00000032ff327221 */ /* 0x000fe40000010000 */
[----:B------:R-:W-:-:S02]  /*60c0*/  FFMA.FTZ R93, R48, 2, R93 ;  /* 0x40000000305d7823 */ /* 0x000fc4000001005d */
[----:B------:R-:W-:Y:S02]  /*60d0*/  FFMA.FTZ R48, R98, R57, -R53 ;  /* 0x0000003962307223 */ /* 0x000fe40000010835 */
[----:B------:R-:W-:Y:S02]  /*60e0*/  FADD.FTZ R78, R78, R49 ;  /* 0x000000314e4e7221 */ /* 0x000fe40000010000 */
[C---:B------:R-:W-:Y:S02]  /*60f0*/  FMUL.FTZ R124, R99.reuse, R124 ;  /* 0x0000007c637c7220 */ /* 0x040fe40000410000 */
[C---:B------:R-:W-:Y:S02]  /*6100*/  FMUL.FTZ R100, R99.reuse, R100 ;  /* 0x0000006463647220 */ /* 0x040fe40000410000 */
[C---:B------:R-:W-:Y:S02]  /*6110*/  FMUL.FTZ R53, R99.reuse, R54 ;  /* 0x0000003663357220 */ /* 0x040fe40000410000 */
[----:B------:R-:W-:-:S02]  /*6120*/  FMUL.FTZ R49, R99, R56 ;  /* 0x0000003863317220 */ /* 0x000fc40000410000 */
[C---:B------:R-:W-:Y:S02]  /*6130*/  FMUL.FTZ R51, R99.reuse, R58 ;  /* 0x0000003a63337220 */ /* 0x040fe40000410000 */
[----:B------:R-:W-:Y:S02]  /*6140*/  FMUL.FTZ R99, R99, R50 ;  /* 0x0000003263637220 */ /* 0x000fe40000410000 */
[----:B------:R-:W-:Y:S02]  /*6150*/  FFMA.FTZ R105, R48, 2, R105 ;  /* 0x4000000030697823 */ /* 0x000fe40000010069 */
        /* <DEDUP_REMOVED lines=18> */
.L_x_1465:
[----:B------:R-:W-:Y:S01]  /*6280*/  BAR.SYNC.DEFER_BLOCKING 0x0 ;  /* 0x0000000000007b1d */ /* 0x000fe20000010000 */
[----:B------:R-:W-:Y:S01]  /*6290*/  ISETP.NE.AND P0, PT, R74, RZ, PT ;  /* 0x000000ff4a00720c */ /* 0x000fe20003f05270 */
[----:B------:R-:W-:Y:S01]  /*62a0*/  IMAD R32, R7, c[0x0][0x200], RZ ;  /* 0x0000800007207a24 */ /* 0x000fe200078e02ff */
[----:B------:R-:W-:Y:S01]  /*62b0*/  ISETP.GE.AND P1, PT, R9, R76, PT ;  /* 0x0000004c0900720c */ /* 0x000fe20003f26270 */
[----:B------:R-:W-:Y:S01]  /*62c0*/  IMAD.WIDE.U32 R30, R5, c[0x0][0x200], RZ ;  /* 0x00008000051e7a25 */ /* 0x000fe200078e00ff */
[C---:B------:R-:W-:Y:S01]  /*62d0*/  LEA R34, P2, R9.reuse, c[0x0][0x258], 0x2 ;  /* 0x0000960009227a11 */ /* 0x040fe200078410ff */
[----:B------:R-:W-:Y:S01]  /*62e0*/  BSSY B0, `(.L_x_1469) ;  /* 0x0000046000007945 */ /* 0x000fe20003800000 */
[----:B------:R-:W-:Y:S01]  /*62f0*/  LOP3.LUT R39, R9, 0x40, RZ, 0xfc, !PT ;  /* 0x0000004009277812 */ /* 0x000fe200078efcff */
[----:B------:R-:W-:Y:S01]  /*6300*/  IMAD R43, R5, c[0x0][0x204], R32 ;  /* 0x00008100052b7a24 */ /* 0x000fe200078e0220 */
[----:B------:R-:W-:Y:S01]  /*6310*/  MOV R32, R30 ;  /* 0x0000001e00207202 */ /* 0x000fe20000000f00 */
[----:B------:R-:W-:Y:S01]  /*6320*/  IMAD R29, R3, c[0x0][0x208], RZ ;  /* 0x00008200031d7a24 */ /* 0x000fe200078e02ff */
[----:B------:R-:W-:Y:S01]  /*6330*/  SHF.L.U32 R30, R11, 0x9, RZ ;  /* 0x000000090b1e7819 */ /* 0x000fe200000006ff */
[----:B------:R-:W-:Y:S01]  /*6340*/  IMAD R36, R7, c[0x0][0x1f0], RZ ;  /* 0x00007c0007247a24 */ /* 0x000fe200078e02ff */
[----:B------:R-:W-:Y:S01]  /*6350*/  IADD3 R33, R31, R43, RZ ;  /* 0x0000002b1f217210 */ /* 0x000fe20007ffe0ff */
[----:B------:R-:W-:Y:S01]  /*6360*/  IMAD R29, R0, c[0x0][0x20c], R29 ;  /* 0x00008300001d7a24 */ /* 0x000fe200078e021d */
[----:B------:R-:W-:Y:S01]  /*6370*/  SHF.R.S32.HI R31, RZ, 0x1f, R30 ;  /* 0x0000001fff1f7819 */ /* 0x000fe2000001141e */
[----:B------:R-:W-:-:S02]  /*6380*/  IMAD R55, R5, c[0x0][0x1f4], R36 ;  /* 0x00007d0005377a24 */ /* 0x000fc400078e0224 */
[----:B------:R-:W-:-:S04]  /*6390*/  IMAD.WIDE.U32 R32, R0, c[0x0][0x208], R32 ;  /* 0x0000820000207a25 */ /* 0x000fc800078e0020 */
[----:B------:R-:W-:Y:S01]  /*63a0*/  @!P1 IMAD.WIDE.U32 R36, R5, c[0x0][0x1f0], R30 ;  /* 0x00007c0005249a25 */ /* 0x000fe200078e001e */
[----:B------:R-:W-:Y:S01]  /*63b0*/  IADD3 R35, P3, R30, R32, RZ ;  /* 0x000000201e237210 */ /* 0x000fe20007f7e0ff */
[----:B------:R-:W-:Y:S01]  /*63c0*/  STS [R28.X4], R73 ;  /* 0x000000491c007388 */ /* 0x000fe20000004800 */
[----:B------:R-:W-:Y:S02]  /*63d0*/  IADD3 R32, P4, R9, R30, RZ ;  /* 0x0000001e09207210 */ /* 0x000fe40007f9e0ff */
[----:B------:R-:W-:Y:S01]  /*63e0*/  IADD3.X R38, R31, R29, R33, P3, !PT ;  /* 0x0000001d1f267210 */ /* 0x000fe20001ffe421 */
[----:B------:R-:W-:Y:S01]  /*63f0*/  STS [R28.X4+0x4], R75 ;  /* 0x0000044b1c007388 */ /* 0x000fe20000004800 */
[----:B------:R-:W-:Y:S02]  /*6400*/  LEA.HI.X R33, R9, c[0x0][0x25c], R10, 0x2, P2 ;  /* 0x0000970009217a11 */ /* 0x000fe400010f140a */
[----:B------:R-:W-:Y:S01]  /*6410*/  LEA R34, P5, R35, R34, 0x2 ;  /* 0x0000002223227211 */ /* 0x000fe200078a10ff */
[----:B------:R-:W-:Y:S01]  /*6420*/  STS [R28.X4+0x8], R77 ;  /* 0x0000084d1c007388 */ /* 0x000fe20000004800 */
[----:B------:R-:W-:-:S02]  /*6430*/  LOP3.LUT R29, R9, 0x20, RZ, 0xfc, !PT ;  /* 0x00000020091d7812 */ /* 0x000fc400078efcff */
[----:B------:R-:W-:Y:S01]  /*6440*/  LEA.HI.X R35, R35, R33, R38, 0x2, P5 ;  /* 0x0000002123237211 */ /* 0x000fe200028f1426 */
[----:B------:R-:W-:Y:S01]  /*6450*/  STS [R28.X4+0xc], R79 ;  /* 0x00000c4f1c007388 */ /* 0x000fe20000004800 */
[----:B------:R-:W-:Y:S02]  /*6460*/  @!P1 IADD3 R37, R55, R37, RZ ;  /* 0x0000002537259210 */ /* 0x000fe40007ffe0ff */
        /* <DEDUP_REMOVED lines=34> */
[----:B------:R-:W-:-:S11]  /*6690*/  ISETP.GE.AND P2, PT, R29, R44, PT ;  /* 0x0000002c1d00720c */ /* 0x000fd60003f46270 */
        /* <DEDUP_REMOVED lines=10> */
.L_x_1470:
[----:B------:R-:W-:Y:S05]  /*6740*/  BSYNC B0 ;  /* 0x0000000000007941 */ /* 0x000fea0003800000 */
.L_x_1469:
[-C--:B------:R-:W-:Y:S01]  /*6750*/  ISETP.GE.AND P5, PT, R39, R44.reuse, PT ;  /* 0x0000002c2700720c */ /* 0x080fe20003fa6270 */
[----:B------:R1:W-:Y:S01]  /*6760*/  @!P2 STG.E [R34.64+0x80], R51 ;  /* 0x000080332200a986 */ /* 0x0003e2000c101904 */
[----:B0-----:R-:W-:Y:S01]  /*6770*/  LOP3.LUT R43, R9, 0x80, RZ, 0xfc, !PT ;  /* 0x00000080092b7812 */ /* 0x001fe200078efcff */
[----:B------:R-:W-:Y:S01]  /*6780*/  IMAD R57, R3, c[0x0][0x1f8], RZ ;  /* 0x00007e0003397a24 */ /* 0x000fe200078e02ff */
[----:B------:R-:W-:Y:S01]  /*6790*/  LOP3.LUT R41, R9, 0x60, RZ, 0xfc, !PT ;  /* 0x0000006009297812 */ /* 0x000fe200078efcff */
[----:B------:R-:W-:Y:S01]  /*67a0*/  IMAD.WIDE.U32 R48, R5, c[0x0][0x1f0], RZ ;  /* 0x00007c0005307a25 */ /* 0x000fe200078e00ff */
[----:B------:R-:W-:Y:S02]  /*67b0*/  ISETP.GE.AND P2, PT, R43, R44, PT ;  /* 0x0000002c2b00720c */ /* 0x000fe40003f46270 */
[----:B------:R-:W-:Y:S01]  /*67c0*/  LOP3.LUT R45, R9, 0xa0, RZ, 0xfc, !PT ;  /* 0x000000a0092d7812 */ /* 0x000fe200078efcff */
[----:B------:R-:W-:Y:S01]  /*67d0*/  @!P1 IMAD.WIDE.U32 R36, R0, c[0x0][0x1f8], R36 ;  /* 0x00007e0000249a25 */ /* 0x000fe200078e0024 */
[----:B------:R-:W-:-:S02]  /*67e0*/  IADD3 R55, R49, R55, RZ ;  /* 0x0000003731377210 */ /* 0x000fc40007ffe0ff */
[----:B------:R-:W-:Y:S01]  /*67f0*/  MOV R54, R48 ;  /* 0x0000003000367202 */ /* 0x000fe20000000f00 */
[----:B------:R0:W-:Y:S01]  /*6800*/  @!P5 STG.E [R34.64+0x100], R53 ;  /* 0x000100352200d986 */ /* 0x0001e2000c101904 */
[----:B------:R-:W-:Y:S01]  /*6810*/  IMAD R123, R0, c[0x0][0x1fc], R57 ;  /* 0x00007f00007b7a24 */ /* 0x000fe200078e0239 */
[C---:B------:R-:W-:Y:S02]  /*6820*/  @!P1 IADD3 R50, P5, R9.reuse, R36, RZ ;  /* 0x0000002409329210 */ /* 0x040fe40007fbe0ff */
[----:B------:R-:W-:Y:S02]  /*6830*/  LOP3.LUT R47, R9, 0xc0, RZ, 0xfc, !PT ;  /* 0x000000c0092f7812 */ /* 0x000fe400078efcff */
[----:B------:R-:W-:Y:S01]  /*6840*/  @!P1 IADD3.X R121, R10, R37, R123, P5, !PT ;  /* 0x000000250a799210 */ /* 0x000fe20002ffe47b */
[----:B------:R-:W-:Y:S01]  /*6850*/  IMAD.WIDE.U32 R36, R0, c[0x0][0x1f8], R54 ;  /* 0x00007e0000247a25 */ /* 0x000fe200078e0036 */
[-C--:B------:R-:W-:Y:S01]  /*6860*/  ISETP.GE.AND P6, PT, R41, R44.reuse, PT ;  /* 0x0000002c2900720c */ /* 0x080fe20003fc6270 */
[----:B------:R-:W-:Y:S01]  /*6870*/  @!P2 STG.E [R34.64+0x200], R61 ;  /* 0x0002003d2200a986 */ /* 0x000fe2000c101904 */
[----:B------:R-:W-:-:S02]  /*6880*/  ISETP.GE.AND P3, PT, R45, R44, PT ;  /* 0x0000002c2d00720c */ /* 0x000fc40003f66270 */
[----:B------:R-:W-:Y:S02]  /*6890*/  ISETP.GE.AND P4, PT, R47, R44, PT ;  /* 0x0000002c2f00720c */ /* 0x000fe40003f86270 */
[----:B------:R-:W-:Y:S02]  /*68a0*/  IADD3 R42, P2, R30, R36, RZ ;  /* 0x000000241e2a7210 */ /* 0x000fe40007f5e0ff */
[----:B------:R-:W-:Y:S02]  /*68b0*/  LOP3.LUT R49, R9, 0xe0, RZ, 0xfc, !PT ;  /* 0x000000e009317812 */ /* 0x000fe400078efcff */
[----:B------:R-:W-:Y:S02]  /*68c0*/  IADD3.X R46, R31, R123, R37, P2, !PT ;  /* 0x0000007b1f2e7210 */ /* 0x000fe400017fe425 */
[C---:B-1----:R-:W-:Y:S01]  /*68d0*/  LOP3.LUT R51, R9.reuse, 0x100, RZ, 0xfc, !PT ;  /* 0x0000010009337812 */ /* 0x042fe200078efcff */
[----:B------:R1:W-:Y:S01]  /*68e0*/  @!P6 STG.E [R34.64+0x180], R59 ;  /* 0x0001803b2200e986 */ /* 0x0003e2000c101904 */
[----:B0-----:R-:W-:-:S02]  /*68f0*/  LOP3.LUT R53, R9, 0x120, RZ, 0xfc, !PT ;  /* 0x0000012009357812 */ /* 0x001fc400078efcff */
[C---:B------:R-:W-:Y:S01]  /*6900*/  LOP3.LUT R57, R9.reuse, 0x160, RZ, 0xfc, !PT ;  /* 0x0000016009397812 */ /* 0x040fe200078efcff */
[----:B------:R0:W-:Y:S01]  /*6910*/  @!P3 STG.E [R34.64+0x280], R63 ;  /* 0x0002803f2200b986 */ /* 0x0001e2000c101904 */
[----:B------:R-:W-:Y:S02]  /*6920*/  IADD3 R40, P2, R9, 0x20, RZ ;  /* 0x0000002009287810 */ /* 0x000fe40007f5e0ff */
[-C--:B------:R-:W-:Y:S01]  /*6930*/  ISETP.GE.AND P6, PT, R49, R44.reuse, PT ;  /* 0x0000002c3100720c */ /* 0x080fe20003fc6270 */
[----:B------:R2:W-:Y:S01]  /*6940*/  @!P4 STG.E [R34.64+0x300], R65 ;  /* 0x000300412200c986 */ /* 0x0005e2000c101904 */
[-C--:B------:R-:W-:Y:S02]  /*6950*/  ISETP.GE.AND P4, PT, R51, R44.reuse, PT ;  /* 0x0000002c3300720c */ /* 0x080fe40003f86270 */
[-C--:B------:R-:W-:Y:S02]  /*6960*/  ISETP.GE.AND P3, PT, R53, R44.reuse, PT ;  /* 0x0000002c3500720c */ /* 0x080fe40003f66270 */
[----:B------:R-:W-:-:S02]  /*6970*/  ISETP.GE.AND P5, PT, R57, R44, PT ;  /* 0x0000002c3900720c */ /* 0x000fc40003fa6270 */
[----:B------:R-:W-:Y:S02]  /*6980*/  IADD3.X R37, RZ, R10, RZ, P2, !PT ;  /* 0x0000000aff257210 */ /* 0x000fe400017fe4ff */
[C---:B------:R-:W-:Y:S02]  /*6990*/  LOP3.LUT R55, R9.reuse, 0x140, RZ, 0xfc, !PT ;  /* 0x0000014009377812 */ /* 0x040fe400078efcff */
[C---:B------:R-:W-:Y:S01]  /*69a0*/  SHF.L.U64.HI R38, R40.reuse, 0x2, R37 ;  /* 0x0000000228267819 */ /* 0x040fe20000010225 */
[----:B------:R-:W-:Y:S01]  /*69b0*/  @!P6 STG.E [R34.64+0x380], R67 ;  /* 0x000380432200e986 */ /* 0x000fe2000c101904 */
[----:B------:R-:W-:Y:S02]  /*69c0*/  SHF.L.U32 R40, R40, 0x2, RZ ;  /* 0x0000000228287819 */ /* 0x000fe400000006ff */
[----:B-1----:R-:W-:Y:S01]  /*69d0*/  LOP3.LUT R59, R9, 0x180, RZ, 0xfc, !PT ;  /* 0x00000180093b7812 */ /* 0x002fe200078efcff */
[----:B------:R1:W-:Y:S01]  /*69e0*/  @!P4 STG.E [R34.64+0x400], R69 ;  /* 0x000400452200c986 */ /* 0x0003e2000c101904 */
[----:B------:R-:W-:-:S02]  /*69f0*/  IADD3 R36, P2, R40, c[0x0][0x268], RZ ;  /* 0x00009a0028247a10 */ /* 0x000fc40007f5e0ff */
[C---:B------:R-:W-:Y:S01]  /*6a00*/  LOP3.LUT R61, R9.reuse, 0x1a0, RZ, 0xfc, !PT ;  /* 0x000001a0093d7812 */ /* 0x040fe200078efcff */
[----:B------:R-:W-:Y:S01]  /*6a10*/  @!P3 STG.E [R34.64+0x480], R71 ;  /* 0x000480472200b986 */ /* 0x000fe2000c101904 */
[C---:B0-----:R-:W-:Y:S02]  /*6a20*/  LOP3.LUT R63, R9.reuse, 0x1c0, RZ, 0xfc, !PT ;  /* 0x000001c0093f7812 */ /* 0x041fe400078efcff */
[----:B--2---:R-:W-:Y:S01]  /*6a30*/  LOP3.LUT R65, R9, 0x1e0, RZ, 0xfc, !PT ;  /* 0x000001e009417812 */ /* 0x004fe200078efcff */
[----:B------:R-:W-:Y:S01]  /*6a40*/  @!P5 STG.E [R34.64+0x580], R101 ;  /* 0x000580652200d986 */ /* 0x000fe2000c101904 */
[----:B------:R-:W-:Y:S02]  /*6a50*/  IADD3.X R37, R38, c[0x0][0x26c], RZ, P2, !PT ;  /* 0x00009b0026257a10 */ /* 0x000fe400017fe4ff */
[-C--:B------:R-:W-:Y:S01]  /*6a60*/  ISETP.GE.AND P6, PT, R55, R44.reuse, PT ;  /* 0x0000002c3700720c */ /* 0x080fe20003fc6270 */
[----:B-1----:R-:W-:Y:S01]  /*6a70*/  HFMA2.MMA R69, -RZ, RZ, 0, 0 ;  /* 0x00000000ff457435 */ /* 0x002fe200000001ff */
[----:B------:R-:W-:-:S02]  /*6a80*/  ISETP.GE.AND P4, PT, R59, R44, PT ;  /* 0x0000002c3b00720c */ /* 0x000fc40003f86270 */
[-C--:B------:R-:W-:Y:S02]  /*6a90*/  ISETP.GE.AND P3, PT, R61, R44.reuse, PT ;  /* 0x0000002c3d00720c */ /* 0x080fe40003f66270 */
[-C--:B------:R-:W-:Y:S02]  /*6aa0*/  ISETP.GE.AND P2, PT, R63, R44.reuse, PT ;  /* 0x0000002c3f00720c */ /* 0x080fe40003f46270 */
[----:B------:R-:W-:-:S05]  /*6ab0*/  ISETP.GE.AND P5, PT, R65, R44, PT ;  /* 0x0000002c4100720c */ /* 0x000fca0003fa6270 */
[----:B------:R-:W-:Y:S01]  /*6ac0*/  @!P6 STG.E [R34.64+0x500], R99 ;  /* 0x000500632200e986 */ /* 0x000fe2000c101904 */
[----:B------:R-:W-:-:S03]  /*6ad0*/  LEA R36, P6, R42, R36, 0x2 ;  /* 0x000000242a247211 */ /* 0x000fc600078c10ff */
[----:B------:R-:W-:Y:S01]  /*6ae0*/  @!P4 STG.E [R34.64+0x600], R103 ;  /* 0x000600672200c986 */ /* 0x000fe2000c101904 */
[----:B------:R-:W-:Y:S02]  /*6af0*/  LEA.HI.X R37, R42, R37, R46, 0x2, P6 ;  /* 0x000000252a257211 */ /* 0x000fe400030f142e */
[C---:B------:R-:W-:Y:S01]  /*6b00*/  @!P1 LEA R66, P6, R50.reuse, c[0x0][0x268], 0x2 ;  /* 0x00009a0032429a11 */ /* 0x040fe200078c10ff */
[----:B------:R-:W-:Y:S01]  /*6b10*/  @!P3 STG.E [R34.64+0x680], R115 ;  /* 0x000680732200b986 */ /* 0x000fe2000c101904 */
[-C--:B------:R-:W-:Y:S02]  /*6b20*/  ISETP.GE.AND P3, PT, R29, R76.reuse, PT ;  /* 0x0000004c1d00720c */ /* 0x080fe40003f66270 */
[----:B------:R-:W-:Y:S01]  /*6b30*/  @!P1 LEA.HI.X R67, R50, c[0x0][0x26c], R121, 0x2, P6 ;  /* 0x00009b0032439a11 */ /* 0x000fe200030f1479 */
[----:B------:R-:W-:Y:S04]  /*6b40*/  @!P2 STG.E [R34.64+0x700], R117 ;  /* 0x000700752200a986 */ /* 0x000fe8000c101904 */
[----:B------:R0:W-:Y:S04]  /*6b50*/  @!P5 STG.E [R34.64+0x780], R119 ;  /* 0x000780772200d986 */ /* 0x0001e8000c101904 */
[----:B------:R-:W-:Y:S01]  /*6b60*/  BAR.SYNC.DEFER_BLOCKING 0x0 ;  /* 0x0000000000007b1d */ /* 0x000fe20000010000 */
[----:B------:R-:W-:-:S02]  /*6b70*/  ISETP.GE.AND P2, PT, R41, R76, PT ;  /* 0x0000004c2900720c */ /* 0x000fc40003f46270 */
[-C--:B------:R-:W-:Y:S02]  /*6b80*/  ISETP.GE.AND P5, PT, R45, R76.reuse, PT ;  /* 0x0000004c2d00720c */ /* 0x080fe40003fa6270 */
[----:B------:R-:W-:Y:S02]  /*6b90*/  MOV R42, RZ ;  /* 0x000000ff002a7202 */ /* 0x000fe40000000f00 */
[----:B------:R-:W-:Y:S01]  /*6ba0*/  MOV R44, RZ ;  /* 0x000000ff002c7202 */ /* 0x000fe20000000f00 */
[----:B0-----:R-:W-:Y:S01]  /*6bb0*/  CS2R R34, SRZ ;  /* 0x0000000000227805 */ /* 0x001fe2000001ff00 */
[-C--:B------:R-:W-:Y:S01]  /*6bc0*/  ISETP.GE.AND P4, PT, R47, R76.reuse, PT ;  /* 0x0000004c2f00720c */ /* 0x080fe20003f86270 */
[----:B------:R0:W2:Y:S01]  /*6bd0*/  @!P1 LDG.E R69, [R66.64] ;  /* 0x0000000442459981 */ /* 0x0000a2000c1e1900 */
[-C--:B------:R-:W-:Y:S01]  /*6be0*/  ISETP.GE.AND P1, PT, R43, R76.reuse, PT ;  /* 0x0000004c2b00720c */ /* 0x080fe20003f26270 */
[----:B------:R-:W-:Y:S01]  /*6bf0*/  HFMA2.MMA R99, -RZ, RZ, 0, 0 ;  /* 0x00000000ff637435 */ /* 0x000fe200000001ff */
[-C--:B------:R-:W-:Y:S01]  /*6c00*/  ISETP.GE.AND P6, PT, R39, R76.reuse, PT ;  /* 0x0000004c2700720c */ /* 0x080fe20003fc6270 */
[----:B------:R-:W3:Y:S01]  /*6c10*/  @!P3 LDG.E R42, [R36.64] ;  /* 0x00000004242ab981 */ /* 0x000ee2000c1e1900 */
[----:B------:R-:W-:Y:S01]  /*6c20*/  ISETP.GE.AND P3, PT, R49, R76, PT ;  /* 0x0000004c3100720c */ /* 0x000fe20003f66270 */
[----:B------:R-:W-:-:S02]  /*6c30*/  HFMA2.MMA R71, -RZ, RZ, 0, 0 ;  /* 0x00000000ff477435 */ /* 0x000fc400000001ff */
[----:B------:R-:W4:Y:S01]  /*6c40*/  @!P2 LDG.E R44, [R36.64+0x100] ;  /* 0x00010004242ca981 */ /* 0x000f22000c1e1900 */
[-C--:B------:R-:W-:Y:S01]  /*6c50*/  ISETP.GE.AND P2, PT, R51, R76.reuse, PT ;  /* 0x0000004c3300720c */ /* 0x080fe20003f46270 */
[----:B0-----:R-:W-:Y:S02]  /*6c60*/  HFMA2.MMA R67, -RZ, RZ, 0, 0 ;  /* 0x00000000ff437435 */ /* 0x001fe400000001ff */
[----:B------:R-:W5:Y:S01]  /*6c70*/  @!P5 LDG.E R34, [R36.64+0x200] ;  /* 0x000200042422d981 */ /* 0x000f62000c1e1900 */
[----:B------:R-:W-:-:S03]  /*6c80*/  ISETP.GE.AND P5, PT, R55, R76, PT ;  /* 0x0000004c3700720c */ /* 0x000fc60003fa6270 */
[----:B------:R-:W4:Y:S01]  /*6c90*/  @!P1 LDG.E R35, [R36.64+0x180] ;  /* 0x0001800424239981 */ /* 0x000f22000c1e1900 */
[-C--:B------:R-:W-:Y:S01]  /*6ca0*/  ISETP.GE.AND P1, PT, R53, R76.reuse, PT ;  /* 0x0000004c3500720c */ /* 0x080fe20003f26270 */
[----:B------:R-:W-:Y:S01]  /*6cb0*/  HFMA2.MMA R101, -RZ, RZ, 0, 0 ;  /* 0x00000000ff657435 */ /* 0x000fe200000001ff */
[----:B------:R-:W-:Y:S01]  /*6cc0*/  MOV R46, RZ ;  /* 0x000000ff002e7202 */ /* 0x000fe20000000f00 */
[----:B------:R-:W4:Y:S01]  /*6cd0*/  @!P4 LDG.E R99, [R36.64+0x280] ;  /* 0x000280042463c981 */ /* 0x000f22000c1e1900 */
[----:B------:R-:W-:Y:S02]  /*6ce0*/  MOV R48, RZ ;  /* 0x000000ff00307202 */ /* 0x000fe40000000f00 */
[-C--:B------:R-:W-:Y:S01]  /*6cf0*/  ISETP.GE.AND P4, PT, R57, R76.reuse, PT ;  /* 0x0000004c3900720c */ /* 0x080fe20003f86270 */
[----:B------:R-:W4:Y:S01]  /*6d00*/  @!P2 LDG.E R67, [R36.64+0x380] ;  /* 0x000380042443a981 */ /* 0x000f22000c1e1900 */
[----:B------:R-:W-:-:S03]  /*6d10*/  ISETP.GE.AND P2, PT, R61, R76, PT ;  /* 0x0000004c3d00720c */ /* 0x000fc60003f46270 */
[----:B------:R-:W4:Y:S01]  /*6d20*/  @!P3 LDG.E R46, [R36.64+0x300] ;  /* 0x00030004242eb981 */ /* 0x000f22000c1e1900 */
[-C--:B------:R-:W-:Y:S01]  /*6d30*/  ISETP.GE.AND P3, PT, R59, R76.reuse, PT ;  /* 0x0000004c3b00720c */ /* 0x080fe20003f66270 */
[----:B------:R-:W-:Y:S02]  /*6d40*/  HFMA2.MMA R103, -RZ, RZ, 0, 0 ;  /* 0x00000000ff677435 */ /* 0x000fe400000001ff */
[----:B------:R-:W4:Y:S01]  /*6d50*/  @!P1 LDG.E R48, [R36.64+0x400] ;  /* 0x0004000424309981 */ /* 0x000f22000c1e1900 */
[----:B------:R-:W-:-:S03]  /*6d60*/  ISETP.GE.AND P1, PT, R63, R76, PT ;  /* 0x0000004c3f00720c */ /* 0x000fc60003f26270 */
[----:B------:R-:W4:Y:S01]  /*6d70*/  @!P5 LDG.E R101, [R36.64+0x480] ;  /* 0x000480042465d981 */ /* 0x000f22000c1e1900 */
[----:B------:R-:W-:Y:S01]  /*6d80*/  ISETP.GE.AND P5, PT, R65, R76, PT ;  /* 0x0000004c4100720c */ /* 0x000fe20003fa6270 */
[----:B------:R-:W-:Y:S02]  /*6d90*/  HFMA2.MMA R115, -RZ, RZ, 0, 0 ;  /* 0x00000000ff737435 */ /* 0x000fe400000001ff */
[----:B------:R-:W4:Y:S01]  /*6da0*/  @!P6 LDG.E R71, [R36.64+0x80] ;  /* 0x000080042447e981 */ /* 0x000f22000c1e1900 */
[----:B------:R-:W-:Y:S02]  /*6db0*/  MOV R50, RZ ;  /* 0x000000ff00327202 */ /* 0x000fe40000000f00 */
[----:B------:R-:W-:Y:S01]  /*6dc0*/  MOV R52, RZ ;  /* 0x000000ff00347202 */ /* 0x000fe20000000f00 */
[----:B------:R-:W5:Y:S01]  /*6dd0*/  @!P3 LDG.E R103, [R36.64+0x580] ;  /* 0x000580042467b981 */ /* 0x000f62000c1e1900 */
[----:B------:R-:W-:-:S03]  /*6de0*/  MOV R54, RZ ;  /* 0x000000ff00367202 */ /* 0x000fc60000000f00 */
[----:B------:R-:W5:Y:S04]  /*6df0*/  @!P4 LDG.E R50, [R36.64+0x500] ;  /* 0x000500042432c981 */ /* 0x000f68000c1e1900 */
[----:B------:R-:W5:Y:S04]  /*6e00*/  @!P2 LDG.E R52, [R36.64+0x600] ;  /* 0x000600042434a981 */ /* 0x000f68000c1e1900 */
[----:B------:R-:W5:Y:S04]  /*6e10*/  @!P1 LDG.E R115, [R36.64+0x680] ;  /* 0x0006800424739981 */ /* 0x000f68000c1e1900 */
[----:B------:R-:W5:Y:S01]  /*6e20*/  @!P5 LDG.E R54, [R36.64+0x700] ;  /* 0x000700042436d981 */ /* 0x000f62000c1e1900 */
[----:B------:R-:W-:Y:S03]  /*6e30*/  BSSY B0, `(.L_x_1471) ;  /* 0x00000b8000007945 */ /* 0x000fe60003800000 */
[----:B--2---:R-:W-:Y:S04]  /*6e40*/  STS [R12.X4], R69 ;  /* 0x000000450c007388 */ /* 0x004fe80000004800 */
[----:B---3--:R-:W-:Y:S04]  /*6e50*/  STS [R13.X4+0x80], R42 ;  /* 0x0000802a0d007388 */ /* 0x008fe80000004800 */
[----:B----4-:R-:W-:Y:S04]  /*6e60*/  STS [R14.X4+0x100], R71 ;  /* 0x000100470e007388 */ /* 0x010fe80000004800 */
[----:B------:R-:W-:Y:S04]  /*6e70*/  STS [R15.X4+0x180], R44 ;  /* 0x0001802c0f007388 */ /* 0x000fe80000004800 */
[----:B------:R-:W-:Y:S04]  /*6e80*/  STS [R16.X4+0x200], R35 ;  /* 0x0002002310007388 */ /* 0x000fe80000004800 */
        /* <DEDUP_REMOVED lines=12> */
[----:B------:R-:W0:Y:S04]  /*6f50*/  LDS R58, [R28.X4+0x4] ;  /* 0x000004001c3a7984 */ /* 0x000e280000004800 */
[----:B------:R-:W1:Y:S04]  /*6f60*/  LDS R56, [R28.X4] ;  /* 0x000000001c387984 */ /* 0x000e680000004800 */
[----:B------:R-:W2:Y:S04]  /*6f70*/  LDS R66, [R28.X4+0x10] ;  /* 0x000010001c427984 */ /* 0x000ea80000004800 */
[----:B------:R-:W3:Y:S04]  /*6f80*/  LDS R44, [R28.X4+0x28] ;  /* 0x000028001c2c7984 */ /* 0x000ee80000004800 */
[----:B------:R-:W4:Y:S04]  /*6f90*/  LDS R42, [R28.X4+0x2c] ;  /* 0x00002c001c2a7984 */ /* 0x000f280000004800 */
[----:B------:R-:W5:Y:S04]  /*6fa0*/  LDS R68, [R28.X4+0x14] ;  /* 0x000014001c447984 */ /* 0x000f680000004800 */
[----:B------:R-:W3:Y:S04]  /*6fb0*/  LDS R70, [R28.X4+0x18] ;  /* 0x000018001c467984 */ /* 0x000ee80000004800 */
[----:B------:R-:W3:Y:S04]  /*6fc0*/  LDS R37, [R28.X4+0x30] ;  /* 0x000030001c257984 */ /* 0x000ee80000004800 */
[----:B------:R-:W4:Y:S04]  /*6fd0*/  LDS R60, [R28.X4+0x8] ;  /* 0x000008001c3c7984 */ /* 0x000f280000004800 */
[----:B------:R-:W5:Y:S01]  /*6fe0*/  LDS R62, [R28.X4+0xc] ;  /* 0x00000c001c3e7984 */ /* 0x000f620000004800 */
[----:B0-----:R-:W-:-:S03]  /*6ff0*/  FMUL.FTZ R35, R58, -1.4426950216293334961 ;  /* 0xbfb8aa3b3a237820 */ /* 0x001fc60000410000 */
[----:B------:R-:W0:Y:S01]  /*7000*/  LDS R72, [R28.X4+0x1c] ;  /* 0x00001c001c487984 */ /* 0x000e220000004800 */
[----:B-1----:R-:W-:Y:S01]  /*7010*/  FMUL.FTZ R34, R56, -1.4426950216293334961 ;  /* 0xbfb8aa3b38227820 */ /* 0x002fe20000410000 */
[----:B------:R1:W-:Y:S02]  /*7020*/  MUFU.EX2 R52, R35 ;  /* 0x0000002300347308 */ /* 0x0003e40000000800 */
[----:B------:R-:W0:Y:S04]  /*7030*/  LDS R48, [R28.X4+0x20] ;  /* 0x000020001c307984 */ /* 0x000e280000004800 */
[----:B------:R-:W0:Y:S02]  /*7040*/  LDS R46, [R28.X4+0x24] ;  /* 0x000024001c2e7984 */ /* 0x000e240000004800 */
[----:B------:R2:W-:Y:S02]  /*7050*/  MUFU.EX2 R50, R34 ;  /* 0x0000002200327308 */ /* 0x0005e40000000800 */
[----:B-1----:R-:W1:Y:S04]  /*7060*/  LDS R35, [R28.X4+0x38] ;  /* 0x000038001c237984 */ /* 0x002e680000004800 */
[----:B------:R-:W1:Y:S04]  /*7070*/  LDS R36, [R28.X4+0x34] ;  /* 0x000034001c247984 */ /* 0x000e680000004800 */
[----:B--2---:R-:W2:Y:S01]  /*7080*/  LDS R34, [R28.X4+0x3c] ;  /* 0x00003c001c227984 */ /* 0x004ea20000004800 */
[----:B------:R-:W-:-:S06]  /*7090*/  FMUL.FTZ R67, R66, -1.4426950216293334961 ;  /* 0xbfb8aa3b42437820 */ /* 0x000fcc0000410000 */
[----:B------:R-:W0:Y:S01]  /*70a0*/  MUFU.EX2 R67, R67 ;  /* 0x0000004300437308 */ /* 0x000e220000000800 */
[----:B---3--:R-:W-:Y:S02]  /*70b0*/  FMUL.FTZ R84, R44, -1.4426950216293334961 ;  /* 0xbfb8aa3b2c547820 */ /* 0x008fe40000410000 */
[----:B----4-:R-:W-:Y:S02]  /*70c0*/  FMUL.FTZ R86, R42, -1.4426950216293334961 ;  /* 0xbfb8aa3b2a567820 */ /* 0x010fe40000410000 */
[----:B-----5:R-:W-:Y:S02]  /*70d0*/  FMUL.FTZ R69, R68, -1.4426950216293334961 ;  /* 0xbfb8aa3b44457820 */ /* 0x020fe40000410000 */
[----:B------:R-:W-:Y:S02]  /*70e0*/  FMUL.FTZ R71, R70, -1.4426950216293334961 ;  /* 0xbfb8aa3b46477820 */ /* 0x000fe40000410000 */
[----:B------:R-:W-:Y:S01]  /*70f0*/  FMUL.FTZ R88, R37, -1.4426950216293334961 ;  /* 0xbfb8aa3b25587820 */ /* 0x000fe20000410000 */
[----:B------:R-:W3:Y:S01]  /*7100*/  MUFU.EX2 R84, R84 ;  /* 0x0000005400547308 */ /* 0x000ee20000000800 */
[----:B------:R-:W-:-:S02]  /*7110*/  FMUL.FTZ R54, R60, -1.4426950216293334961 ;  /* 0xbfb8aa3b3c367820 */ /* 0x000fc40000410000 */
[----:B------:R-:W-:Y:S02]  /*7120*/  FMUL.FTZ R64, R62, -1.4426950216293334961 ;  /* 0xbfb8aa3b3e407820 */ /* 0x000fe40000410000 */
[----:B0-----:R-:W-:Y:S02]  /*7130*/  FMUL.FTZ R78, R72, -1.4426950216293334961 ;  /* 0xbfb8aa3b484e7820 */ /* 0x001fe40000410000 */
[----:B------:R-:W-:Y:S01]  /*7140*/  FMUL.FTZ R80, R48, -1.4426950216293334961 ;  /* 0xbfb8aa3b30507820 */ /* 0x000fe20000410000 */
[----:B------:R-:W0:Y:S01]  /*7150*/  MUFU.EX2 R86, R86 ;  /* 0x0000005600567308 */ /* 0x000e220000000800 */
[----:B------:R-:W-:Y:S02]  /*7160*/  FMUL.FTZ R82, R46, -1.4426950216293334961 ;  /* 0xbfb8aa3b2e527820 */ /* 0x000fe40000410000 */
[----:B-1----:R-:W-:Y:S02]  /*7170*/  FMUL.FTZ R92, R35, -1.4426950216293334961 ;  /* 0xbfb8aa3b235c7820 */ /* 0x002fe40000410000 */
[----:B------:R-:W-:-:S02]  /*7180*/  FMUL.FTZ R90, R36, -1.4426950216293334961 ;  /* 0xbfb8aa3b245a7820 */ /* 0x000fc40000410000 */
[----:B--2---:R-:W-:Y:S01]  /*7190*/  FMUL.FTZ R98, R34, -1.4426950216293334961 ;  /* 0xbfb8aa3b22627820 */ /* 0x004fe20000410000 */
[----:B------:R-:W1:Y:S01]  /*71a0*/  MUFU.EX2 R69, R69 ;  /* 0x0000004500457308 */ /* 0x000e620000000800 */
[----:B------:R-:W-:Y:S02]  /*71b0*/  FADD.FTZ R67, R67, 1 ;  /* 0x3f80000043437421 */ /* 0x000fe40000010000 */
[----:B------:R-:W-:-:S05]  /*71c0*/  FADD.FTZ R50, R50, 1 ;  /* 0x3f80000032327421 */ /* 0x000fca0000010000 */
[----:B------:R-:W2:Y:S08]  /*71d0*/  MUFU.EX2 R71, R71 ;  /* 0x0000004700477308 */ /* 0x000eb00000000800 */
[----:B------:R-:W4:Y:S08]  /*71e0*/  MUFU.EX2 R88, R88 ;  /* 0x0000005800587308 */ /* 0x000f300000000800 */
[----:B------:R-:W5:Y:S08]  /*71f0*/  MUFU.EX2 R92, R92 ;  /* 0x0000005c005c7308 */ /* 0x000f700000000800 */
[----:B------:R-:W0:Y:S08]  /*7200*/  MUFU.EX2 R54, R54 ;  /* 0x0000003600367308 */ /* 0x000e300000000800 */
[----:B------:R-:W0:Y:S08]  /*7210*/  MUFU.EX2 R64, R64 ;  /* 0x0000004000407308 */ /* 0x000e300000000800 */
[----:B------:R-:W0:Y:S08]  /*7220*/  MUFU.EX2 R78, R78 ;  /* 0x0000004e004e7308 */ /* 0x000e300000000800 */
[----:B------:R-:W0:Y:S08]  /*7230*/  MUFU.EX2 R80, R80 ;  /* 0x0000005000507308 */ /* 0x000e300000000800 */
[----:B------:R-:W0:Y:S08]  /*7240*/  MUFU.EX2 R82, R82 ;  /* 0x0000005200527308 */ /* 0x000e300000000800 */
[----:B------:R-:W0:Y:S08]  /*7250*/  MUFU.EX2 R90, R90 ;  /* 0x0000005a005a7308 */ /* 0x000e300000000800 */
[----:B------:R-:W0:Y:S08]  /*7260*/  MUFU.EX2 R98, R98 ;  /* 0x0000006200627308 */ /* 0x000e300000000800 */
[----:B------:R-:W4:Y:S08]  /*7270*/  MUFU.RCP R99, R50 ;  /* 0x0000003200637308 */ /* 0x000f300000001000 */
[----:B------:R-:W5:Y:S01]  /*7280*/  MUFU.RCP R67, R67 ;  /* 0x0000004300437308 */ /* 0x000f620000001000 */
[----:B---3--:R-:W-:-:S02]  /*7290*/  FADD.FTZ R84, R84, 1 ;  /* 0x3f80000054547421 */ /* 0x008fc40000010000 */
[----:B0-----:R-:W-:Y:S02]  /*72a0*/  FADD.FTZ R86, R86, 1 ;  /* 0x3f80000056567421 */ /* 0x001fe40000010000 */
[----:B-1----:R-:W-:Y:S02]  /*72b0*/  FADD.FTZ R69, R69, 1 ;  /* 0x3f80000045457421 */ /* 0x002fe40000010000 */
[----:B--2---:R-:W-:Y:S01]  /*72c0*/  FADD.FTZ R71, R71, 1 ;  /* 0x3f80000047477421 */ /* 0x004fe20000010000 */
[----:B------:R-:W0:Y:S01]  /*72d0*/  MUFU.RCP R123, R84 ;  /* 0x00000054007b7308 */ /* 0x000e220000001000 */
[----:B----4-:R-:W-:Y:S02]  /*72e0*/  FADD.FTZ R88, R88, 1 ;  /* 0x3f80000058587421 */ /* 0x010fe40000010000 */
[----:B-----5:R-:W-:Y:S02]  /*72f0*/  FADD.FTZ R92, R92, 1 ;  /* 0x3f8000005c5c7421 */ /* 0x020fe40000010000 */
[----:B------:R-:W-:-:S02]  /*7300*/  FADD.FTZ R52, R52, 1 ;  /* 0x3f80000034347421 */ /* 0x000fc40000010000 */
[----:B------:R-:W-:Y:S01]  /*7310*/  FADD.FTZ R54, R54, 1 ;  /* 0x3f80000036367421 */ /* 0x000fe20000010000 */
[----:B------:R-:W1:Y:S01]  /*7320*/  MUFU.RCP R125, R86 ;  /* 0x00000056007d7308 */ /* 0x000e620000001000 */
[----:B------:R-:W-:Y:S02]  /*7330*/  FADD.FTZ R64, R64, 1 ;  /* 0x3f80000040407421 */ /* 0x000fe40000010000 */
[----:B------:R-:W-:Y:S02]  /*7340*/  FADD.FTZ R78, R78, 1 ;  /* 0x3f8000004e4e7421 */ /* 0x000fe40000010000 */
[----:B------:R-:W-:Y:S02]  /*7350*/  FADD.FTZ R80, R80, 1 ;  /* 0x3f80000050507421 */ /* 0x000fe40000010000 */
[----:B------:R-:W-:Y:S02]  /*7360*/  FADD.FTZ R82, R82, 1 ;  /* 0x3f80000052527421 */ /* 0x000fe40000010000 */
[----:B------:R-:W-:-:S02]  /*7370*/  FADD.FTZ R90, R90, 1 ;  /* 0x3f8000005a5a7421 */ /* 0x000fc40000010000 */
[----:B------:R-:W-:Y:S01]  /*7380*/  FADD.FTZ R98, R98, 1 ;  /* 0x3f80000062627421 */ /* 0x000fe20000010000 */
[----:B------:R-:W2:Y:S01]  /*7390*/  MUFU.RCP R101, R52 ;  /* 0x0000003400657308 */ /* 0x000ea20000001000 */
[----:B------:R-:W-:Y:S02]  /*73a0*/  FMUL.FTZ R56, R56, R99 ;  /* 0x0000006338387220 */ /* 0x000fe40000410000 */
[----:B------:R-:W-:-:S05]  /*73b0*/  FMUL.FTZ R66, R66, R67 ;  /* 0x0000004342427220 */ /* 0x000fca0000410000 */
[----:B------:R-:W3:Y:S08]  /*73c0*/  MUFU.RCP R103, R54 ;  /* 0x0000003600677308 */ /* 0x000ef00000001000 */
[----:B------:R-:W4:Y:S08]  /*73d0*/  MUFU.RCP R115, R64 ;  /* 0x0000004000737308 */ /* 0x000f300000001000 */
[----:B------:R-:W5:Y:S08]  /*73e0*/  MUFU.RCP R69, R69 ;  /* 0x0000004500457308 */ /* 0x000f700000001000 */
[----:B------:R-:W0:Y:S08]  /*73f0*/  MUFU.RCP R71, R71 ;  /* 0x0000004700477308 */ /* 0x000e300000001000 */
[----:B------:R-:W0:Y:S08]  /*7400*/  MUFU.RCP R117, R78 ;  /* 0x0000004e00757308 */ /* 0x000e300000001000 */
[----:B------:R-:W0:Y:S08]  /*7410*/  MUFU.RCP R119, R80 ;  /* 0x0000005000777308 */ /* 0x000e300000001000 */
[----:B------:R-:W0:Y:S08]  /*7420*/  MUFU.RCP R121, R82 ;  /* 0x0000005200797308 */ /* 0x000e300000001000 */
[----:B------:R-:W0:Y:S08]  /*7430*/  MUFU.RCP R88, R88 ;  /* 0x0000005800587308 */ /* 0x000e300000001000 */
[----:B------:R-:W0:Y:S08]  /*7440*/  MUFU.RCP R99, R90 ;  /* 0x0000005a00637308 */ /* 0x000e300000001000 */
[----:B------:R-:W2:Y:S08]  /*7450*/  MUFU.RCP R92, R92 ;  /* 0x0000005c005c7308 */ /* 0x000eb00000001000 */
[----:B------:R-:W5:Y:S01]  /*7460*/  MUFU.RCP R67, R98 ;  /* 0x0000006200437308 */ /* 0x000f620000001000 */
[----:B0-----:R-:W-:-:S02]  /*7470*/  FMUL.FTZ R44, R44, R123 ;  /* 0x0000007b2c2c7220 */ /* 0x001fc40000410000 */
[----:B-1----:R-:W-:Y:S02]  /*7480*/  FMUL.FTZ R42, R42, R125 ;  /* 0x0000007d2a2a7220 */ /* 0x002fe40000410000 */
[----:B------:R-:W-:Y:S01]  /*7490*/  FMUL.FTZ R93, R44, R93 ;  /* 0x0000005d2c5d7220 */ /* 0x000fe20000410000 */
[----:B------:R-:W-:Y:S01]  /*74a0*/  BAR.SYNC.DEFER_BLOCKING 0x0 ;  /* 0x0000000000007b1d */ /* 0x000fe20000010000 */
[----:B------:R-:W-:Y:S02]  /*74b0*/  FMUL.FTZ R105, R42, R105 ;  /* 0x000000692a697220 */ /* 0x000fe40000410000 */
[----:B--2---:R-:W-:Y:S02]  /*74c0*/  FMUL.FTZ R58, R58, R101 ;  /* 0x000000653a3a7220 */ /* 0x004fe40000410000 */
[----:B---3--:R-:W-:Y:S02]  /*74d0*/  FMUL.FTZ R60, R60, R103 ;  /* 0x000000673c3c7220 */ /* 0x008fe40000410000 */
[----:B----4-:R-:W-:-:S02]  /*74e0*/  FMUL.FTZ R62, R62, R115 ;  /* 0x000000733e3e7220 */ /* 0x010fc40000410000 */
[----:B-----5:R-:W-:Y:S02]  /*74f0*/  FMUL.FTZ R68, R68, R69 ;  /* 0x0000004544447220 */ /* 0x020fe40000410000 */
        /* <DEDUP_REMOVED lines=41> */
[----:B------:R0:W-:Y:S04]  /*7790*/  LDS R67, [R14.X4+0x100] ;  /* 0x000100000e437984 */ /* 0x0001e80000004800 */
[----:B------:R-:W-:Y:S04]  /*77a0*/  LDS R69, [R15.X4+0x180] ;  /* 0x000180000f457984 */ /* 0x000fe80000004800 */
[----:B------:R-:W-:Y:S04]  /*77b0*/  LDS R71, [R16.X4+0x200] ;  /* 0x0002000010477984 */ /* 0x000fe80000004800 */
[----:B------:R1:W-:Y:S04]  /*77c0*/  LDS R73, [R17.X4+0x280] ;  /* 0x0002800011497984 */ /* 0x0003e80000004800 */
        /* <DEDUP_REMOVED lines=14> */
[----:B------:R-:W-:-:S04]  /*78b0*/  IMAD.WIDE.U32 R12, R5, c[0x0][0x210], RZ ;  /* 0x00008400050c7a25 */ /* 0x000fc800078e00ff */
[----:B-1----:R-:W-:-:S05]  /*78c0*/  IMAD R17, R5, c[0x0][0x214], R14 ;  /* 0x0000850005117a24 */ /* 0x002fca00078e020e */
        /* <DEDUP_REMOVED lines=14> */
.L_x_1472:
[----:B------:R-:W-:Y:S05]  /*79b0*/  BSYNC B0 ;  /* 0x0000000000007941 */ /* 0x000fea0003800000 */
.L_x_1471:
        /* <DEDUP_REMOVED lines=48> */
.L_x_1473:
[----:B------:R-:W-:Y:S05]  /*7cc0*/  EXIT ;  /* 0x000000000000794d */ /* 0x000fea0003800000 */
.L_x_1475:
        /* <DEDUP_REMOVED lines=11> */
.L_x_5353:


//--------------------- .text._Z25selective_scan_fwd_kernelI32Selective_Scan_fwd_kernel_traitsILi32ELi16ELi1ELb0ELb0ELb1ELb0EfN3c107complexIfEEEEv13SSMParamsBase --------------------------
	.section	.text._Z25selective_scan_fwd_kernelI32Selective_Scan_fwd_kernel_traitsILi32ELi16ELi1ELb0ELb0ELb1ELb0EfN3c107complexIfEEEEv13SSMParamsBase,"ax",@progbits
	.sectioninfo	@"SHI_REGISTERS=194"
	.align	128
        .global         _Z25selective_scan_fwd_kernelI32Selective_Scan_fwd_kernel_traitsILi32ELi16ELi1ELb0ELb0ELb1ELb0EfN3c107complexIfEEEEv13SSMParamsBase
        .type           _Z25selective_scan_fwd_kernelI32Selective_Scan_fwd_kernel_traitsILi32ELi16ELi1ELb0ELb0ELb1ELb0EfN3c107complexIfEEEEv13SSMParamsBase,@function
        .size           _Z25selective_scan_fwd_kernelI32Selective_Scan_fwd_kernel_traitsILi32ELi16ELi1ELb0ELb0ELb1ELb0EfN3c107complexIfEEEEv13SSMParamsBase,(.L_x_5354 - _Z25selective_scan_fwd_kernelI32Selective_Scan_fwd_kernel_traitsILi32ELi16ELi1ELb0ELb0ELb1ELb0EfN3c107complexIfEEEEv13SSMParamsBase)
        .other          _Z25selective_scan_fwd_kernelI32Selective_Scan_fwd_kernel_traitsILi32ELi16ELi1ELb0ELb0ELb1ELb0EfN3c107complexIfEEEEv13SSMParamsBase,@"STO_CUDA_ENTRY STV_DEFAULT"
_Z25selective_scan_fwd_kernelI32Selective_Scan_fwd_kernel_traitsILi32ELi16ELi1ELb0ELb0ELb1ELb0EfN3c107complexIfEEEEv13SSMParamsBase:
.text._Z25selective_scan_fwd_kernelI32Selective_Scan_fwd_kernel_traitsILi32ELi16ELi1ELb0ELb0ELb1ELb0EfN3c107complexIfEEEEv13SSMParamsBase:
        /* <DEDUP_REMOVED lines=8> */
[----:B------:R-:W-:Y:S02]  /*0080*/  ISETP.NE.AND.EX P1, PT, RZ, c[0x0][0x254], PT, P1 ;  /* 0x00009500ff007a0c */ /* 0x000fe40003f25310 */
[----:B------:R-:W-:Y:S01]  /*0090*/  MOV R97, RZ ;  /* 0x000000ff00617202 */ /* 0x000fe20000000f00 */
[----:B-1----:R-:W1:Y:S01]  /*00a0*/  MUFU.RCP R0, R0 ;  /* 0x0000000000007308 */ /* 0x002e620000001000 */
[----:B0-----:R-:W-:Y:S01]  /*00b0*/  MOV R100, UR4 ;  /* 0x0000000400647c02 */ /* 0x001fe20008000f00 */
[----:B------:R-:W0:Y:S01]  /*00c0*/  S2UR UR6, SR_CTAID.X ;  /* 0x00000000000679c3 */ /* 0x000e220000002500 */
[----:B------:R-:W-:-:S02]  /*00d0*/  ULDC.64 UR4, c[0x0][0x118] ;  /* 0x0000460000047ab9 */ /* 0x000fc40000000a00 */
[----:B------:R-:W-:-:S03]  /*00e0*/  SHF.R.S32.HI R99, RZ, 0x1f, R100 ;  /* 0x0000001fff637819 */ /* 0x000fc60000011464 */
[C---:B------:R-:W-:Y:S02]  /*00f0*/  @P0 LEA R2, P2, R100.reuse, c[0x0][0x238], 0x2 ;  /* 0x00008e0064020a11 */ /* 0x040fe400078410ff */
[C---:B------:R-:W-:Y:S02]  /*0100*/  @P1 LEA R4, P3, R100.reuse, c[0x0][0x250], 0x2 ;  /* 0x0000940064041a11 */ /* 0x040fe400078610ff */
[--C-:B------:R-:W-:Y:S02]  /*0110*/  @P0 LEA.HI.X R3, R100, c[0x0][0x23c], R99.reuse, 0x2, P2 ;  /* 0x00008f0064030a11 */ /* 0x100fe400010f1463 */
[----:B-1----:R-:W-:Y:S02]  /*0120*/  IADD3 R6, R0, 0xffffffe, RZ ;  /* 0x0ffffffe00067810 */ /* 0x002fe40007ffe0ff */
[----:B------:R-:W-:Y:S01]  /*0130*/  @P1 LEA.HI.X R5, R100, c[0x0][0x254], R99, 0x2, P3 ;  /* 0x0000950064051a11 */ /* 0x000fe200018f1463 */
[----:B------:R1:W5:Y:S01]  /*0140*/  @P0 LDG.E R98, [R2.64] ;  /* 0x0000000402620981 */ /* 0x000362000c1e1900 */
[----:B------:R2:W3:Y:S03]  /*0150*/  F2I.FTZ.U32.TRUNC.NTZ R7, R6 ;  /* 0x0000000600077305 */ /* 0x0004e6000021f000 */
[----:B------:R4:W5:Y:S01]  /*0160*/  @P1 LDG.E R97, [R4.64] ;  /* 0x0000000404611981 */ /* 0x000962000c1e1900 */
[----:B--2---:R-:W-:Y:S01]  /*0170*/  HFMA2.MMA R6, -RZ, RZ, 0, 0 ;  /* 0x00000000ff067435 */ /* 0x004fe200000001ff */
[----:B-1----:R-:W-:-:S02]  /*0180*/  IABS R2, R100 ;  /* 0x0000006400027213 */ /* 0x002fc40000000000 */
[----:B0-----:R-:W-:Y:S02]  /*0190*/  MOV R96, UR6 ;  /* 0x0000000600607c02 */ /* 0x001fe40008000f00 */
[----:B----4-:R-:W-:Y:S02]  /*01a0*/  MOV R4, c[0x0][0x174] ;  /* 0x00005d0000047a02 */ /* 0x010fe40000000f00 */
[----:B---3--:R-:W-:Y:S02]  /*01b0*/  IADD3 R8, RZ, -R7, RZ ;  /* 0x80000007ff087210 */ /* 0x008fe40007ffe0ff */
[----:B------:R-:W-:Y:S02]  /*01c0*/  ISETP.GE.AND P0, PT, R4, 0x1, PT ;  /* 0x000000010400780c */ /* 0x000fe40003f06270 */
[----:B------:R-:W-:Y:S01]  /*01d0*/  LOP3.LUT R4, R100, c[0x0][0x178], RZ, 0x3c, !PT ;  /* 0x00005e0064047a12 */ /* 0x000fe200078e3cff */
[----:B------:R-:W-:Y:S01]  /*01e0*/  IMAD R11, R8, R9, RZ ;  /* 0x00000009080b7224 */ /* 0x000fe200078e02ff */
[----:B------:R-:W-:-:S03]  /*01f0*/  SHF.R.S32.HI R171, RZ, 0x1f, R96 ;  /* 0x0000001fffab7819 */ /* 0x000fc60000011460 */
[----:B------:R-:W-:-:S06]  /*0200*/  IMAD.HI.U32 R7, R7, R11, R6 ;  /* 0x0000000b07077227 */ /* 0x000fcc00078e0006 */
[----:B------:R-:W-:-:S05]  /*0210*/  IMAD.HI.U32 R0, R7, R2, RZ ;  /* 0x0000000207007227 */ /* 0x000fca00078e00ff */
[----:B------:R-:W-:-:S05]  /*0220*/  IADD3 R3, -R0, RZ, RZ ;  /* 0x000000ff00037210 */ /* 0x000fca0007ffe1ff */
[----:B------:R-:W-:-:S05]  /*0230*/  IMAD R2, R9, R3, R2 ;  /* 0x0000000309027224 */ /* 0x000fca00078e0202 */
[----:B------:R-:W-:Y:S01]  /*0240*/  ISETP.GT.U32.AND P2, PT, R9, R2, PT ;  /* 0x000000020900720c */ /* 0x000fe20003f44070 */
[----:B------:R-:W-:-:S12]  /*0250*/  @!P0 EXIT ;  /* 0x000000000000894d */ /* 0x000fd80003800000 */
[----:B------:R-:W0:Y:S01]  /*0260*/  S2R R101, SR_TID.X ;  /* 0x0000000000657919 */ /* 0x000e220000002100 */
[-C--:B------:R-:W-:Y:S01]  /*0270*/  @!P2 IADD3 R2, R2, -R9.reuse, RZ ;  /* 0x800000090202a210 */ /* 0x080fe20007ffe0ff */
[----:B------:R-:W-:Y:S01]  /*0280*/  IMAD R3, R171, c[0x0][0x1b0], RZ ;  /* 0x00006c00ab037a24 */ /* 0x000fe200078e02ff */
[----:B------:R-:W-:Y:S01]  /*0290*/  ISETP.GE.AND P3, PT, R4, RZ, PT ;  /* 0x000000ff0400720c */ /* 0x000fe20003f66270 */
[C---:B------:R-:W-:Y:S01]  /*02a0*/  IMAD R11, R99.reuse, c[0x0][0x1e8], RZ ;  /* 0x00007a00630b7a24 */ /* 0x040fe200078e02ff */
[----:B------:R-:W-:Y:S01]  /*02b0*/  ISETP.GE.U32.AND P0, PT, R2, R9, PT ;  /* 0x000000090200720c */ /* 0x000fe20003f06070 */
[----:B------:R-:W-:Y:S01]  /*02c0*/  IMAD R9, R99, c[0x0][0x1d8], RZ ;  /* 0x0000760063097a24 */ /* 0x000fe200078e02ff */
[----:B------:R-:W-:Y:S01]  /*02d0*/  ISETP.NE.AND P1, PT, RZ, c[0x0][0x178], PT ;  /* 0x00005e00ff007a0c */ /* 0x000fe20003f25270 */
[----:B------:R-:W-:Y:S01]  /*02e0*/  IMAD R13, R96, c[0x0][0x1b4], R3 ;  /* 0x00006d00600d7a24 */ /* 0x000fe200078e0203 */
[----:B------:R-:W-:Y:S01]  /*02f0*/  @!P2 IADD3 R0, R0, 0x1, RZ ;  /* 0x000000010000a810 */ /* 0x000fe20007ffe0ff */
[----:B------:R-:W-:Y:S01]  /*0300*/  IMAD.WIDE.U32 R2, R100, c[0x0][0x1d8], RZ ;  /* 0x0000760064027a25 */ /* 0x000fe200078e00ff */
[----:B------:R-:W1:Y:S01]  /*0310*/  S2R R93, SR_LANEID ;  /* 0x00000000005d7919 */ /* 0x000e620000000000 */
[----:B------:R-:W-:-:S02]  /*0320*/  MOV R90, RZ ;  /* 0x000000ff005a7202 */ /* 0x000fc40000000f00 */
[C---:B------:R-:W-:Y:S02]  /*0330*/  IMAD R9, R100.reuse, c[0x0][0x1dc], R9 ;  /* 0x0000770064097a24 */ /* 0x040fe400078e0209 */
[----:B------:R-:W-:Y:S02]  /*0340*/  IMAD.WIDE.U32 R4, R100, c[0x0][0x1e8], RZ ;  /* 0x00007a0064047a25 */ /* 0x000fe400078e00ff */
[----:B------:R-:W-:Y:S02]  /*0350*/  @P0 IADD3 R0, R0, 0x1, RZ ;  /* 0x0000000100000810 */ /* 0x000fe40007ffe0ff */
[----:B------:R-:W-:Y:S01]  /*0360*/  IMAD R11, R100, c[0x0][0x1ec], R11 ;  /* 0x00007b00640b7a24 */ /* 0x000fe200078e020b */
[----:B------:R-:W-:Y:S01]  /*0370*/  IADD3 R3, R3, R9, RZ ;  /* 0x0000000903037210 */ /* 0x000fe20007ffe0ff */
[----:B------:R-:W-:Y:S01]  /*0380*/  IMAD.WIDE.U32 R6, R96, c[0x0][0x1b0], RZ ;  /* 0x00006c0060067a25 */ /* 0x000fe200078e00ff */
[----:B------:R-:W-:Y:S02]  /*0390*/  @!P3 IADD3 R0, -R0, RZ, RZ ;  /* 0x000000ff0000b210 */ /* 0x000fe40007ffe1ff */
[----:B------:R-:W-:-:S02]  /*03a0*/  @!P1 LOP3.LUT R0, RZ, c[0x0][0x178], RZ, 0x33, !PT ;  /* 0x00005e00ff009a12 */ /* 0x000fc400078e33ff */
[----:B0-----:R-:W-:Y:S02]  /*03b0*/  SHF.L.U32 R95, R101, 0x4, RZ ;  /* 0x00000004655f7819 */ /* 0x001fe400000006ff */
[----:B------:R-:W-:Y:S01]  /*03c0*/  IADD3 R9, R5, R11, RZ ;  /* 0x0000000b05097210 */ /* 0x000fe20007ffe0ff */
[C---:B------:R-:W-:Y:S01]  /*03d0*/  IMAD R5, R171.reuse, c[0x0][0x1d0], RZ ;  /* 0x00007400ab057a24 */ /* 0x040fe200078e02ff */
[----:B------:R-:W-:Y:S01]  /*03e0*/  MOV R8, R4 ;  /* 0x0000000400087202 */ /* 0x000fe20000000f00 */
[----:B------:R-:W-:Y:S01]  /*03f0*/  IMAD R11, R171, c[0x0][0x1e0], RZ ;  /* 0x00007800ab0b7a24 */ /* 0x000fe200078e02ff */
[----:B------:R-:W-:Y:S01]  /*0400*/  SHF.R.S32.HI R10, RZ, 0x1f, R0 ;  /* 0x0000001fff0a7819 */ /* 0x000fe20000011400 */
[C---:B------:R-:W-:Y:S01]  /*0410*/  IMAD R12, R96.reuse, c[0x0][0x1d4], R5 ;  /* 0x00007500600c7a24 */ /* 0x040fe200078e0205 */
[----:B------:R-:W-:Y:S01]  /*0420*/  LOP3.LUT R94, R101, 0x1f, RZ, 0xc0, !PT ;  /* 0x0000001f655e7812 */ /* 0x000fe200078ec0ff */
[----:B------:R-:W-:Y:S01]  /*0430*/  IMAD.WIDE.U32 R4, R96, c[0x0][0x1d0], R2 ;  /* 0x0000740060047a25 */ /* 0x000fe200078e0002 */
[----:B------:R-:W-:-:S02]  /*0440*/  LOP3.LUT R95, R95, 0xfffffe00, RZ, 0xc0, !PT ;  /* 0xfffffe005f5f7812 */ /* 0x000fc400078ec0ff */
[----:B------:R-:W-:Y:S01]  /*0450*/  IADD3 R7, R7, R13, RZ ;  /* 0x0000000d07077210 */ /* 0x000fe20007ffe0ff */
[----:B------:R-:W-:Y:S01]  /*0460*/  IMAD.WIDE.U32 R8, R96, c[0x0][0x1e0], R8 ;  /* 0x0000780060087a25 */ /* 0x000fe200078e0008 */
[----:B------:R-:W-:-:S03]  /*0470*/  LOP3.LUT R92, R95, R94, RZ, 0xfc, !PT ;  /* 0x0000005e5f5c7212 */ /* 0x000fc600078efcff */
[----:B------:R-:W-:Y:S01]  /*0480*/  IMAD R13, R96, c[0x0][0x1e4], R11 ;  /* 0x00007900600d7a24 */ /* 0x000fe200078e020b */
[----:B------:R-:W-:Y:S01]  /*0490*/  SHF.R.S32.HI R91, RZ, 0x1f, R92 ;  /* 0x0000001fff5b7819 */ /* 0x000fe2000001145c */
[----:B------:R-:W-:Y:S01]  /*04a0*/  IMAD R11, R10, c[0x0][0x1c8], RZ ;  /* 0x000072000a0b7a24 */ /* 0x000fe200078e02ff */
[----:B------:R-:W-:Y:S01]  /*04b0*/  IADD3 R4, P0, R92, R4, RZ ;  /* 0x000000045c047210 */ /* 0x000fe20007f1e0ff */
[----:B------:R-:W-:Y:S01]  /*04c0*/  IMAD.WIDE.U32 R2, R0, c[0x0][0x1c8], R6 ;  /* 0x0000720000027a25 */ /* 0x000fe200078e0006 */
[----:B------:R-:W-:Y:S02]  /*04d0*/  IADD3 R46, P1, R92, R8, RZ ;  /* 0x000000085c2e7210 */ /* 0x000fe40007f3e0ff */
[C---:B------:R-:W-:Y:S01]  /*04e0*/  IADD3.X R5, R91.reuse, R5, R12, P0, !PT ;  /* 0x000000055b057210 */ /* 0x040fe200007fe40c */
[----:B------:R-:W-:Y:S01]  /*04f0*/  IMAD R7, R0, c[0x0][0x1cc], R11 ;  /* 0x0000730000077a24 */ /* 0x000fe200078e020b */
[----:B------:R-:W-:Y:S02]  /*0500*/  IADD3.X R9, R91, R9, R13, P1, !PT ;  /* 0x000000095b097210 */ /* 0x000fe40000ffe40d */
[----:B------:R-:W-:-:S02]  /*0510*/  LEA R0, P1, R4, c[0x0][0x240], 0x2 ;  /* 0x0000900004007a11 */ /* 0x000fc400078210ff */
[----:B------:R-:W-:Y:S02]  /*0520*/  LEA R89, P0, R2, c[0x0][0x230], 0x2 ;  /* 0x00008c0002597a11 */ /* 0x000fe400078010ff */
[----:B------:R-:W-:Y:S02]  /*0530*/  IADD3 R7, R3, R7, RZ ;  /* 0x0000000703077210 */ /* 0x000fe40007ffe0ff */
[----:B------:R-:W-:Y:S02]  /*0540*/  LEA R31, P2, R46, c[0x0][0x248], 0x2 ;  /* 0x000092002e1f7a11 */ /* 0x000fe400078410ff */
[----:B------:R-:W-:Y:S02]  /*0550*/  LEA.HI.X R3, R4, c[0x0][0x244], R5, 0x2, P1 ;  /* 0x0000910004037a11 */ /* 0x000fe400008f1405 */
[----:B------:R-:W-:Y:S02]  /*0560*/  LEA.HI.X R88, R2, c[0x0][0x234], R7, 0x2, P0 ;  /* 0x00008d0002587a11 */ /* 0x000fe400000f1407 */
[----:B-1----:R-:W-:-:S02]  /*0570*/  LEA.HI.X R46, R46, c[0x0][0x24c], R9, 0x2, P2 ;  /* 0x000093002e2e7a11 */ /* 0x002fc400010f1409 */
.L_x_1515:
[----:B------:R-:W-:Y:S01]  /*0580*/  BAR.SYNC.DEFER_BLOCKING 0x0 ;  /* 0x0000000000007b1d */ /* 0x000fe20000010000 */
[----:B------:R-:W-:Y:S01]  /*0590*/  MOV R87, 0xfffffe00 ;  /* 0xfffffe0000577802 */ /* 0x000fe20000000f00 */
[----:B0-----:R-:W-:Y:S01]  /*05a0*/  HFMA2.MMA R5, -RZ, RZ, 0, 0 ;  /* 0x00000000ff057435 */ /* 0x001fe200000001ff */
[C-C-:B------:R-:W-:Y:S01]  /*05b0*/  LOP3.LUT R4, R95.reuse, 0x20, R94.reuse, 0xfe, !PT ;  /* 0x000000205f047812 */ /* 0x140fe200078efe5e */
[----:B------:R-:W-:Y:S01]  /*05c0*/  HFMA2.MMA R7, -RZ, RZ, 0, 0 ;  /* 0x00000000ff077435 */ /* 0x000fe200000001ff */
[C-C-:B------:R-:W-:Y:S01]  /*05d0*/  LOP3.LUT R16, R95.reuse, 0xa0, R94.reuse, 0xfe, !PT ;  /* 0x000000a05f107812 */ /* 0x140fe200078efe5e */
[----:B------:R-:W-:Y:S01]  /*05e0*/  IMAD R87, R90, R87, c[0x0][0x168] ;  /* 0x00005a005a577624 */ /* 0x000fe200078e0257 */
[----:B------:R-:W-:Y:S01]  /*05f0*/  LOP3.LUT R12, R95, 0x80, R94, 0xfe, !PT ;  /* 0x000000805f0c7812 */ /* 0x000fe200078efe5e */
[----:B------:R-:W-:Y:S01]  /*0600*/  CS2R R14, SRZ ;  /* 0x00000000000e7805 */ /* 0x000fe2000001ff00 */
[----:B------:R-:W-:Y:S01]  /*0610*/  MOV R2, R0 ;  /* 0x0000000000027202 */ /* 0x000fe20000000f00 */
[----:B------:R-:W-:Y:S01]  /*0620*/  CS2R R8, SRZ ;  /* 0x0000000000087805 */ /* 0x000fe2000001ff00 */
[-C--:B------:R-:W-:Y:S01]  /*0630*/  ISETP.GE.AND P0, PT, R92, R87.reuse, PT ;  /* 0x000000575c00720c */ /* 0x080fe20003f06270 */
[----:B------:R-:W-:Y:S01]  /*0640*/  CS2R R20, SRZ ;  /* 0x0000000000147805 */ /* 0x000fe2000001ff00 */
[----:B------:R-:W-:-:S02]  /*0650*/  ISETP.GE.AND P2, PT, R4, R87, PT ;  /* 0x000000570400720c */ /* 0x000fc40003f46270 */
[C-C-:B------:R-:W-:Y:S02]  /*0660*/  LOP3.LUT R6, R95.reuse, 0x40, R94.reuse, 0xfe, !PT ;  /* 0x000000405f067812 */ /* 0x140fe400078efe5e */
[----:B------:R-:W-:Y:S02]  /*0670*/  MOV R0, RZ ;  /* 0x000000ff00007202 */ /* 0x000fe40000000f00 */
[C-C-:B------:R-:W-:Y:S02]  /*0680*/  LOP3.LUT R10, R95.reuse, 0x60, R94.reuse, 0xfe, !PT ;  /* 0x000000605f0a7812 */ /* 0x140fe400078efe5e */
[C-C-:B------:R-:W-:Y:S02]  /*0690*/  LOP3.LUT R18, R95.reuse, 0xc0, R94.reuse, 0xfe, !PT ;  /* 0x000000c05f127812 */ /* 0x140fe400078efe5e */
[----:B------:R-:W-:Y:S01]  /*06a0*/  ISETP.GE.AND P6, PT, R16, R87, PT ;  /* 0x000000571000720c */ /* 0x000fe20003fc6270 */
[----:B------:R-:W2:Y:S01]  /*06b0*/  @!P0 LDG.E R5, [R2.64] ;  /* 0x0000000402058981 */ /* 0x000ea2000c1e1900 */
[----:B------:R-:W-:-:S02]  /*06c0*/  LOP3.LUT R22, R95, 0xe0, R94, 0xfe, !PT ;  /* 0x000000e05f167812 */ /* 0x000fc400078efe5e */
[-C--:B------:R-:W-:Y:S01]  /*06d0*/  ISETP.GE.AND P5, PT, R12, R87.reuse, PT ;  /* 0x000000570c00720c */ /* 0x080fe20003fa6270 */
[----:B------:R-:W3:Y:S01]  /*06e0*/  @!P2 LDG.E R0, [R2.64+0x80] ;  /* 0x000080040200a981 */ /* 0x000ee2000c1e1900 */
[----:B------:R-:W-:Y:S02]  /*06f0*/  LOP3.LUT R24, R95, 0x100, R94, 0xfe, !PT ;  /* 0x000001005f187812 */ /* 0x000fe400078efe5e */
[-C--:B------:R-:W-:Y:S02]  /*0700*/  ISETP.GE.AND P3, PT, R6, R87.reuse, PT ;  /* 0x000000570600720c */ /* 0x080fe40003f66270 */
[-C--:B------:R-:W-:Y:S02]  /*0710*/  ISETP.GE.AND P4, PT, R10, R87.reuse, PT ;  /* 0x000000570a00720c */ /* 0x080fe40003f86270 */
[-C--:B------:R-:W-:Y:S01]  /*0720*/  ISETP.GE.AND P0, PT, R18, R87.reuse, PT ;  /* 0x000000571200720c */ /* 0x080fe20003f06270 */
[----:B------:R-:W-:Y:S01]  /*0730*/  HFMA2.MMA R13, -RZ, RZ, 0, 0 ;  /* 0x00000000ff0d7435 */ /* 0x000fe200000001ff */
[-C--:B------:R-:W-:Y:S01]  /*0740*/  ISETP.GE.AND P1, PT, R22, R87.reuse, PT ;  /* 0x000000571600720c */ /* 0x080fe20003f26270 */
[----:B------:R-:W4:Y:S01]  /*0750*/  @!P6 LDG.E R14, [R2.64+0x280] ;  /* 0x00028004020ee981 */ /* 0x000f22000c1e1900 */
[----:B------:R-:W-:-:S02]  /*0760*/  ISETP.GE.AND P2, PT, R24, R87, PT ;  /* 0x000000571800720c */ /* 0x000fc40003f46270 */
[C-C-:B------:R-:W-:Y:S01]  /*0770*/  LOP3.LUT R28, R95.reuse, 0x120, R94.reuse, 0xfe, !PT ;  /* 0x000001205f1c7812 */ /* 0x140fe200078efe5e */
[----:B------:R-:W4:Y:S01]  /*0780*/  @!P5 LDG.E R9, [R2.64+0x200] ;  /* 0x000200040209d981 */ /* 0x000f22000c1e1900 */
[----:B------:R-:W-:Y:S02]  /*0790*/  MOV R11, RZ ;  /* 0x000000ff000b7202 */ /* 0x000fe40000000f00 */
[C-C-:B------:R-:W-:Y:S01]  /*07a0*/  LOP3.LUT R30, R95.reuse, 0x140, R94.reuse, 0xfe, !PT ;  /* 0x000001405f1e7812 */ /* 0x140fe200078efe5e */
[----:B------:R-:W4:Y:S01]  /*07b0*/  @!P3 LDG.E R7, [R2.64+0x100] ;  /* 0x000100040207b981 */ /* 0x000f22000c1e1900 */
[C-C-:B------:R-:W-:Y:S02]  /*07c0*/  LOP3.LUT R34, R95.reuse, 0x160, R94.reuse, 0xfe, !PT ;  /* 0x000001605f227812 */ /* 0x140fe400078efe5e */
[----:B------:R-:W-:Y:S01]  /*07d0*/  LOP3.LUT R36, R95, 0x180, R94, 0xfe, !PT ;  /* 0x000001805f247812 */ /* 0x000fe200078efe5e */
[----:B------:R-:W4:Y:S01]  /*07e0*/  @!P4 LDG.E R8, [R2.64+0x180] ;  /* 0x000180040208c981 */ /* 0x000f22000c1e1900 */
[----:B------:R-:W-:-:S02]  /*07f0*/  ISETP.GE.AND P6, PT, R28, R87, PT ;  /* 0x000000571c00720c */ /* 0x000fc40003fc6270 */
[C-C-:B------:R-:W-:Y:S01]  /*0800*/  LOP3.LUT R40, R95.reuse, 0x1a0, R94.reuse, 0xfe, !PT ;  /* 0x000001a05f287812 */ /* 0x140fe200078efe5e */
[----:B------:R-:W4:Y:S01]  /*0810*/  @!P0 LDG.E R11, [R2.64+0x300] ;  /* 0x00030004020b8981 */ /* 0x000f22000c1e1900 */
[-C--:B------:R-:W-:Y:S02]  /*0820*/  ISETP.GE.AND P5, PT, R30, R87.reuse, PT ;  /* 0x000000571e00720c */ /* 0x080fe40003fa6270 */
[C-C-:B------:R-:W-:Y:S01]  /*0830*/  LOP3.LUT R42, R95.reuse, 0x1c0, R94.reuse, 0xfe, !PT ;  /* 0x000001c05f2a7812 */ /* 0x140fe200078efe5e */
[----:B------:R-:W4:Y:S01]  /*0840*/  @!P1 LDG.E R20, [R2.64+0x380] ;  /* 0x0003800402149981 */ /* 0x000f22000c1e1900 */
[----:B------:R-:W-:Y:S02]  /*0850*/  LOP3.LUT R44, R95, 0x1e0, R94, 0xfe, !PT ;  /* 0x000001e05f2c7812 */ /* 0x000fe400078efe5e */
[-C--:B------:R-:W-:Y:S01]  /*0860*/  ISETP.GE.AND P3, PT, R34, R87.reuse, PT ;  /* 0x000000572200720c */ /* 0x080fe20003f66270 */
[----:B------:R-:W4:Y:S01]  /*0870*/  @!P2 LDG.E R13, [R2.64+0x400] ;  /* 0x00040004020da981 */ /* 0x000f22000c1e1900 */
[-C--:B------:R-:W-:Y:S01]  /*0880*/  ISETP.GE.AND P4, PT, R36, R87.reuse, PT ;  /* 0x000000572400720c */ /* 0x080fe20003f86270 */
[----:B------:R-:W-:Y:S01]  /*0890*/  HFMA2.MMA R32, -RZ, RZ, 0, 0 ;  /* 0x00000000ff207435 */ /* 0x000fe200000001ff */
[----:B------:R-:W-:-:S02]  /*08a0*/  ISETP.GE.AND P0, PT, R40, R87, PT ;  /* 0x000000572800720c */ /* 0x000fc40003f06270 */
[-C--:B------:R-:W-:Y:S01]  /*08b0*/  ISETP.GE.AND P1, PT, R42, R87.reuse, PT ;  /* 0x000000572a00720c */ /* 0x080fe20003f26270 */
[----:B------:R-:W-:Y:S01]  /*08c0*/  HFMA2.MMA R38, -RZ, RZ, 0, 0 ;  /* 0x00000000ff267435 */ /* 0x000fe200000001ff */
[----:B------:R-:W-:Y:S01]  /*08d0*/  ISETP.GE.AND P2, PT, R44, R87, PT ;  /* 0x000000572c00720c */ /* 0x000fe20003f46270 */
[----:B------:R-:W4:Y:S01]  /*08e0*/  @!P5 LDG.E R15, [R2.64+0x500] ;  /* 0x00050004020fd981 */ /* 0x000f22000c1e1900 */
[----:B------:R-:W-:Y:S02]  /*08f0*/  MOV R26, RZ ;  /* 0x000000ff001a7202 */ /* 0x000fe40000000f00 */
[----:B------:R-:W-:Y:S01]  /*0900*/  MOV R17, RZ ;  /* 0x000000ff00117202 */ /* 0x000fe20000000f00 */
[----:B------:R-:W4:Y:S01]  /*0910*/  @!P3 LDG.E R32, [R2.64+0x580] ;  /* 0x000580040220b981 */ /* 0x000f22000c1e1900 */
[----:B------:R-:W-:-:S03]  /*0920*/  MOV R19, RZ ;  /* 0x000000ff00137202 */ /* 0x000fc60000000f00 */
[----:B------:R-:W4:Y:S04]  /*0930*/  @!P6 LDG.E R26, [R2.64+0x480] ;  /* 0x00048004021ae981 */ /* 0x000f28000c1e1900 */
[----:B------:R-:W4:Y:S04]  /*0940*/  @!P4 LDG.E R17, [R2.64+0x600] ;  /* 0x000600040211c981 */ /* 0x000f28000c1e1900 */
[----:B------:R-:W4:Y:S04]  /*0950*/  @!P0 LDG.E R38, [R2.64+0x680] ;  /* 0x0006800402268981 */ /* 0x000f28000c1e1900 */
[----:B------:R-:W4:Y:S04]  /*0960*/  @!P1 LDG.E R21, [R2.64+0x700] ;  /* 0x0007000402159981 */ /* 0x000f28000c1e1900 */
[----:B------:R-:W4:Y:S01]  /*0970*/  @!P2 LDG.E R19, [R2.64+0x780] ;  /* 0x000780040213a981 */ /* 0x000f22000c1e1900 */
[----:B------:R-:W-:-:S02]  /*0980*/  ISETP.GE.AND P1, PT, R4, R87, PT ;  /* 0x000000570400720c */ /* 0x000fc40003f26270 */
[C---:B------:R-:W-:Y:S02]  /*0990*/  IADD3 R4, R93.reuse, 0x20, RZ ;  /* 0x000000205d047810 */ /* 0x040fe40007ffe0ff */
[-C--:B------:R-:W-:Y:S02]  /*09a0*/  ISETP.GE.AND P2, PT, R6, R87.reuse, PT ;  /* 0x000000570600720c */ /* 0x080fe40003f46270 */
[C---:B------:R-:W-:Y:S02]  /*09b0*/  IADD3 R84, R93.reuse, 0x40, RZ ;  /* 0x000000405d547810 */ /* 0x040fe40007ffe0ff */
[C---:B------:R-:W-:Y:S02]  /*09c0*/  IADD3 R6, R93.reuse, 0x60, RZ ;  /* 0x000000605d067810 */ /* 0x040fe40007ffe0ff */
[----:B------:R-:W-:Y:S02]  /*09d0*/  ISETP.GE.AND P0, PT, R10, R87, PT ;  /* 0x000000570a00720c */ /* 0x000fe40003f06270 */
[----:B------:R-:W-:-:S02]  /*09e0*/  LEA.HI.SX32 R86, R93, R93, 0x1b ;  /* 0x0000005d5d567211 */ /* 0x000fc400078fdaff */
[C---:B------:R-:W-:Y:S02]  /*09f0*/  IADD3 R82, R93.reuse, 0x80, RZ ;  /* 0x000000805d527810 */ /* 0x040fe40007ffe0ff */
[C---:B------:R-:W-:Y:S02]  /*0a00*/  IADD3 R10, R93.reuse, 0xa0, RZ ;  /* 0x000000a05d0a7810 */ /* 0x040fe40007ffe0ff */
[-C--:B------:R-:W-:Y:S02]  /*0a10*/  LEA.HI.SX32 R85, R4, R93.reuse, 0x1b ;  /* 0x0000005d04557211 */ /* 0x080fe400078fdaff */
[-C--:B------:R-:W-:Y:S02]  /*0a20*/  LEA.HI.SX32 R84, R84, R93.reuse, 0x1b ;  /* 0x0000005d54547211 */ /* 0x080fe400078fdaff */
[----:B------:R-:W-:Y:S02]  /*0a30*/  IADD3 R80, R93, 0xc0, RZ ;  /* 0x000000c05d507810 */ /* 0x000fe40007ffe0ff */
[----:B------:R-:W-:-:S02]  /*0a40*/  LEA.HI.SX32 R83, R6, R93, 0x1b ;  /* 0x0000005d06537211 */ /* 0x000fc400078fdaff */
[C---:B------:R-:W-:Y:S02]  /*0a50*/  IADD3 R4, R93.reuse, 0xe0, RZ ;  /* 0x000000e05d047810 */ /* 0x040fe40007ffe0ff */
[-C--:B------:R-:W-:Y:S02]  /*0a60*/  LEA.HI.SX32 R82, R82, R93.reuse, 0x1b ;  /* 0x0000005d52527211 */ /* 0x080fe400078fdaff */
[C---:B------:R-:W-:Y:S02]  /*0a70*/  IADD3 R78, R93.reuse, 0x100, RZ ;  /* 0x000001005d4e7810 */ /* 0x040fe40007ffe0ff */
[----:B------:R-:W-:Y:S02]  /*0a80*/  LEA.HI.SX32 R81, R10, R93, 0x1b ;  /* 0x0000005d0a517211 */ /* 0x000fe400078fdaff */
[C---:B------:R-:W-:Y:S02]  /*0a90*/  IADD3 R6, R93.reuse, 0x120, RZ ;  /* 0x000001205d067810 */ /* 0x040fe40007ffe0ff */
[----:B------:R-:W-:-:S02]  /*0aa0*/  IADD3 R76, R93, 0x140, RZ ;  /* 0x000001405d4c7810 */ /* 0x000fc40007ffe0ff */
[-C--:B------:R-:W-:Y:S02]  /*0ab0*/  LEA.HI.SX32 R80, R80, R93.reuse, 0x1b ;  /* 0x0000005d50507211 */ /* 0x080fe400078fdaff */
[-C--:B------:R-:W-:Y:S02]  /*0ac0*/  LEA.HI.SX32 R79, R4, R93.reuse, 0x1b ;  /* 0x0000005d044f7211 */ /* 0x080fe400078fdaff */
[-C--:B------:R-:W-:Y:S02]  /*0ad0*/  LEA.HI.SX32 R78, R78, R93.reuse, 0x1b ;  /* 0x0000005d4e4e7211 */ /* 0x080fe400078fdaff */
[C---:B------:R-:W-:Y:S02]  /*0ae0*/  IADD3 R74, R93.reuse, 0x180, RZ ;  /* 0x000001805d4a7810 */ /* 0x040fe40007ffe0ff */
[----:B------:R-:W-:Y:S02]  /*0af0*/  LEA.HI.SX32 R77, R6, R93, 0x1b ;  /* 0x0000005d064d7211 */ /* 0x000fe400078fdaff */
[----:B------:R-:W-:-:S02]  /*0b00*/  IADD3 R4, R93, 0x1a0, RZ ;  /* 0x000001a05d047810 */ /* 0x000fc40007ffe0ff */
[-C--:B------:R-:W-:Y:S02]  /*0b10*/  LEA.HI.SX32 R76, R76, R93.reuse, 0x1b ;  /* 0x0000005d4c4c7211 */ /* 0x080fe400078fdaff */
[C---:B------:R-:W-:Y:S02]  /*0b20*/  IADD3 R72, R93.reuse, 0x1c0, RZ ;  /* 0x000001c05d487810 */ /* 0x040fe40007ffe0ff */
[C---:B------:R-:W-:Y:S02]  /*0b30*/  IADD3 R70, R93.reuse, 0x1e0, RZ ;  /* 0x000001e05d467810 */ /* 0x040fe40007ffe0ff */
[-C--:B------:R-:W-:Y:S02]  /*0b40*/  LEA.HI.SX32 R74, R74, R93.reuse, 0x1b ;  /* 0x0000005d4a4a7211 */ /* 0x080fe400078fdaff */
[----:B------:R-:W-:Y:S02]  /*0b50*/  LEA.HI.SX32 R73, R4, R93, 0x1b ;  /* 0x0000005d04497211 */ /* 0x000fe400078fdaff */
[----:B------:R-:W-:-:S02]  /*0b60*/  SHF.L.U32 R71, R93, 0x4, RZ ;  /* 0x000000045d477819 */ /* 0x000fc400000006ff */
[-C--:B------:R-:W-:Y:S02]  /*0b70*/  LEA.HI.SX32 R72, R72, R93.reuse, 0x1b ;  /* 0x0000005d48487211 */ /* 0x080fe400078fdaff */
[----:B------:R-:W-:Y:S02]  /*0b80*/  LEA.HI.SX32 R70, R70, R93, 0x1b ;  /* 0x0000005d46467211 */ /* 0x000fe400078fdaff */
[----:B------:R-:W-:Y:S02]  /*0b90*/  LEA.HI.SX32 R71, R71, R71, 0x1b ;  /* 0x0000004747477211 */ /* 0x000fe400078fdaff */
[----:B------:R-:W-:Y:S02]  /*0ba0*/  ISETP.GE.AND P4, PT, R16, R87, PT ;  /* 0x000000571000720c */ /* 0x000fe40003f86270 */
[----:B------:R-:W-:Y:S02]  /*0bb0*/  MOV R16, R31 ;  /* 0x0000001f00107202 */ /* 0x000fe40000000f00 */
[----:B------:R-:W-:-:S02]  /*0bc0*/  ISETP.GE.AND P6, PT, R12, R87, PT ;  /* 0x000000570c00720c */ /* 0x000fc40003fc6270 */
[-C--:B------:R-:W-:Y:S02]  /*0bd0*/  ISETP.GE.AND P5, PT, R22, R87.reuse, PT ;  /* 0x000000571600720c */ /* 0x080fe40003fa6270 */
[----:B------:R-:W-:Y:S02]  /*0be0*/  ISETP.GE.AND P3, PT, R18, R87, PT ;  /* 0x000000571200720c */ /* 0x000fe40003f66270 */
[----:B------:R-:W-:Y:S01]  /*0bf0*/  MOV R4, RZ ;  /* 0x000000ff00047202 */ /* 0x000fe20000000f00 */
[----:B------:R-:W-:Y:S01]  /*0c00*/  HFMA2.MMA R23, -RZ, RZ, 0, 0 ;  /* 0x00000000ff177435 */ /* 0x000fe200000001ff */
[----:B--2---:R-:W-:Y:S04]  /*0c10*/  STS [R86.X4], R5 ;  /* 0x0000000556007388 */ /* 0x004fe80000004800 */
[----:B---3--:R0:W-:Y:S02]  /*0c20*/  STS [R85.X4+0x80], R0 ;  /* 0x0000800055007388 */ /* 0x0081e40000004800 */
[----:B0-----:R-:W-:-:S04]  /*0c30*/  IADD3 R0, R93, 0x160, RZ ;  /* 0x000001605d007810 */ /* 0x001fc80007ffe0ff */
[----:B------:R-:W-:Y:S01]  /*0c40*/  LEA.HI.SX32 R75, R0, R93, 0x1b ;  /* 0x0000005d004b7211 */ /* 0x000fe200078fdaff */
[----:B----4-:R0:W-:Y:S04]  /*0c50*/  STS [R84.X4+0x100], R7 ;  /* 0x0001000754007388 */ /* 0x0101e80000004800 */
        /* <DEDUP_REMOVED lines=30> */
[----:B------:R-:W-:Y:S01]  /*0e40*/  HFMA2.MMA R0, -RZ, RZ, 0, 0 ;  /* 0x00000000ff007435 */ /* 0x000fe200000001ff */
[----:B0-----:R-:W-:Y:S01]  /*0e50*/  CS2R R6, SRZ ;  /* 0x0000000000067805 */ /* 0x001fe2000001ff00 */
[----:B-1----:R-:W-:Y:S01]  /*0e60*/  MOV R17, R46 ;  /* 0x0000002e00117202 */ /* 0x002fe20000000f00 */
[----:B------:R-:W-:Y:S01]  /*0e70*/  BAR.SYNC.DEFER_BLOCKING 0x0 ;  /* 0x0000000000007b1d */ /* 0x000fe20000010000 */
[----:B------:R-:W-:Y:S01]  /*0e80*/  HFMA2.MMA R5, -RZ, RZ, 0, 0 ;  /* 0x00000000ff057435 */ /* 0x000fe200000001ff */
[----:B------:R-:W-:Y:S01]  /*0e90*/  CS2R R8, SRZ ;  /* 0x0000000000087805 */ /* 0x000fe2000001ff00 */
[----:B------:R-:W-:Y:S01]  /*0ea0*/  CS2R R10, SRZ ;  /* 0x00000000000a7805 */ /* 0x000fe2000001ff00 */
[----:B------:R-:W-:Y:S01]  /*0eb0*/  CS2R R12, SRZ ;  /* 0x00000000000c7805 */ /* 0x000fe2000001ff00 */
[----:B------:R-:W-:Y:S01]  /*0ec0*/  CS2R R14, SRZ ;  /* 0x00000000000e7805 */ /* 0x000fe2000001ff00 */
[----:B------:R-:W3:Y:S01]  /*0ed0*/  @!P2 LDG.E R7, [R16.64+0x100] ;  /* 0x000100041007a981 */ /* 0x000ee2000c1e1900 */
[----:B------:R-:W-:-:S03]  /*0ee0*/  ISETP.GE.AND P2, PT, R92, R87, PT ;  /* 0x000000575c00720c */ /* 0x000fc60003f46270 */
[----:B------:R-:W4:Y:S01]  /*0ef0*/  @!P1 LDG.E R0, [R16.64+0x80] ;  /* 0x0000800410009981 */ /* 0x000f22000c1e1900 */
        /* <DEDUP_REMOVED lines=11> */
[----:B------:R-:W3:Y:S01]  /*0fb0*/  @!P2 LDG.E R5, [R16.64] ;  /* 0x000000041005a981 */ /* 0x000ee2000c1e1900 */
[----:B------:R-:W-:-:S03]  /*0fc0*/  ISETP.GE.AND P2, PT, R42, R87, PT ;  /* 0x000000572a00720c */ /* 0x000fc60003f46270 */
[----:B------:R-:W4:Y:S01]  /*0fd0*/  @!P1 LDG.E R13, [R16.64+0x400] ;  /* 0x00040004100d9981 */ /* 0x000f22000c1e1900 */
[----:B------:R-:W-:Y:S02]  /*0fe0*/  ISETP.GE.AND P1, PT, R44, R87, PT ;  /* 0x000000572c00720c */ /* 0x000fe40003f26270 */
[----:B--2---:R-:W-:Y:S01]  /*0ff0*/  MOV R19, RZ ;  /* 0x000000ff00137202 */ /* 0x004fe20000000f00 */
[----:B------:R-:W2:Y:S01]  /*1000*/  @!P0 LDG.E R10, [R16.64+0x480] ;  /* 0x00048004100a8981 */ /* 0x000ea2000c1e1900 */
[----:B------:R-:W-:-:S03]  /*1010*/  MOV R21, RZ ;  /* 0x000000ff00157202 */ /* 0x000fc60000000f00 */
        /* <DEDUP_REMOVED lines=8> */
[----:B---3--:R-:W-:Y:S04]  /*10a0*/  STS [R86.X4], R5 ;  /* 0x0000000556007388 */ /* 0x008fe80000004800 */
        /* <DEDUP_REMOVED lines=80> */
.L_x_1477:
[----:B------:R-:W-:Y:S05]  /*15b0*/  BSYNC B0 ;  /* 0x0000000000007941 */ /* 0x000fea0003800000 */
.L_x_1476:
        /* <DEDUP_REMOVED lines=37> */
.L_x_1479:
[----:B------:R-:W-:Y:S05]  /*1810*/  BSYNC B0 ;  /* 0x0000000000007941 */ /* 0x000fea0003800000 */
.L_x_1478:
        /* <DEDUP_REMOVED lines=35> */
.L_x_1481:
[----:B------:R-:W-:Y:S05]  /*1a50*/  BSYNC B0 ;  /* 0x0000000000007941 */ /* 0x000fea0003800000 */
.L_x_1480:
        /* <DEDUP_REMOVED lines=37> */
.L_x_1483:
[----:B------:R-:W-:Y:S05]  /*1cb0*/  BSYNC B0 ;  /* 0x0000000000007941 */ /* 0x000fea0003800000 */
.L_x_1482:
        /* <DEDUP_REMOVED lines=35> */
.L_x_1485:
[----:B------:R-:W-:Y:S05]  /*1ef0*/  BSYNC B0 ;  /* 0x0000000000007941 */ /* 0x000fea0003800000 */
.L_x_1484:
        /* <DEDUP_REMOVED lines=37> */
.L_x_1487:
[----:B------:R-:W-:Y:S05]  /*2150*/  BSYNC B0 ;  /* 0x0000000000007941 */ /* 0x000fea0003800000 */
.L_x_1486:
        /* <DEDUP_REMOVED lines=35> */
.L_x_1489:
[----:B------:R-:W-:Y:S05]  /*2390*/  BSYNC B0 ;  /* 0x0000000000007941 */ /* 0x000fea0003800000 */
.L_x_1488:
        /* <DEDUP_REMOVED lines=37> */
.L_x_1491:
[----:B------:R-:W-:Y:S05]  /*25f0*/  BSYNC B0 ;  /* 0x0000000000007941 */ /* 0x000fea0003800000 */
.L_x_1490:
        /* <DEDUP_REMOVED lines=35> */
.L_x_1493:
[----:B------:R-:W-:Y:S05]  /*2830*/  BSYNC B0 ;  /* 0x0000000000007941 */ /* 0x000fea0003800000 */
.L_x_1492:
        /* <DEDUP_REMOVED lines=42> */
.L_x_1495:
[----:B------:R-:W-:Y:S05]  /*2ae0*/  BSYNC B0 ;  /* 0x0000000000007941 */ /* 0x000fea0003800000 */
.L_x_1494:
        /* <DEDUP_REMOVED lines=33> */
.L_x_1497:
[----:B------:R-:W-:Y:S05]  /*2d00*/  BSYNC B0 ;  /* 0x0000000000007941 */ /* 0x000fea0003800000 */
.L_x_1496:
        /* <DEDUP_REMOVED lines=33> */
.L_x_1499:
[----:B------:R-:W-:Y:S05]  /*2f20*/  BSYNC B0 ;  /* 0x0000000000007941 */ /* 0x000fea0003800000 */
.L_x_1498:
        /* <DEDUP_REMOVED lines=33> */
.L_x_1501:
[----:B------:R-:W-:Y:S05]  /*3140*/  BSYNC B0 ;  /* 0x0000000000007941 */ /* 0x000fea0003800000 */
.L_x_1500:
        /* <DEDUP_REMOVED lines=33> */
.L_x_1503:
[----:B------:R-:W-:Y:S05]  /*3360*/  BSYNC B0 ;  /* 0x0000000000007941 */ /* 0x000fea0003800000 */
.L_x_1502:
        /* <DEDUP_REMOVED lines=33> */
.L_x_1505:
[----:B------:R-:W-:Y:S05]  /*3580*/  BSYNC B0 ;  /* 0x0000000000007941 */ /* 0x000fea0003800000 */
.L_x_1504:
        /* <DEDUP_REMOVED lines=33> */
.L_x_1507:
[----:B------:R-:W-:Y:S05]  /*37a0*/  BSYNC B0 ;  /* 0x0000000000007941 */ /* 0x000fea0003800000 */
.L_x_1506:
        /* <DEDUP_REMOVED lines=20> */
.L_x_1511:
        /* <DEDUP_REMOVED lines=11> */
[----:B------:R0:W2:Y:S01]  /*39a0*/  LDG.E.64 R4, [R6.64] ;  /* 0x0000000406047981 */ /* 0x0000a2000c1e1b00 */
[----:B------:R-:W-:Y:S01]  /*39b0*/  MOV R87, 0xfffffe00 ;  /* 0xfffffe0000577802 */ /* 0x000fe20000000f00 */
[----:B------:R-:W-:Y:S01]  /*39c0*/  IMAD R14, R15, c[0x0][0x1c0], RZ ;  /* 0x000070000f0e7a24 */ /* 0x000fe200078e02ff */
[----:B------:R-:W-:Y:S01]  /*39d0*/  IADD3 R8, R95, R92, RZ ;  /* 0x0000005c5f087210 */ /* 0x000fe20007ffe0ff */
[----:B------:R-:W-:Y:S02]  /*39e0*/  CS2R R18, SRZ ;  /* 0x0000000000127805 */ /* 0x000fe4000001ff00 */
[----:B------:R-:W-:Y:S01]  /*39f0*/  IMAD R87, R90, R87, c[0x0][0x168] ;  /* 0x00005a005a577624 */ /* 0x000fe200078e0257 */
[----:B------:R-:W-:Y:S01]  /*3a00*/  IADD3 R10, R8, 0x20, RZ ;  /* 0x00000020080a7810 */ /* 0x000fe20007ffe0ff */
[----:B------:R-:W-:Y:S01]  /*3a10*/  IMAD R13, R23, c[0x0][0x1c4], R14 ;  /* 0x00007100170d7a24 */ /* 0x000fe200078e020e */
[----:B------:R-:W-:Y:S02]  /*3a20*/  SHF.R.S32.HI R9, RZ, 0x1f, R8 ;  /* 0x0000001fff097819 */ /* 0x000fe40000011408 */
[----:B------:R-:W-:-:S02]  /*3a30*/  SHF.L.U32 R102, R87, 0x1, RZ ;  /* 0x0000000157667819 */ /* 0x000fc400000006ff */
[----:B0-----:R-:W-:Y:S02]  /*3a40*/  IADD3 R7, R8, 0x60, RZ ;  /* 0x0000006008077810 */ /* 0x001fe40007ffe0ff */
[-C--:B------:R-:W-:Y:S01]  /*3a50*/  ISETP.GE.AND P5, PT, R10, R102.reuse, PT ;  /* 0x000000660a00720c */ /* 0x080fe20003fa6270 */
[----:B------:R-:W-:Y:S01]  /*3a60*/  IMAD.WIDE.U32 R10, R23, c[0x0][0x1c0], R8 ;  /* 0x00007000170a7a25 */ /* 0x000fe200078e0008 */
[C---:B------:R-:W-:Y:S02]  /*3a70*/  IADD3 R9, R8.reuse, 0x80, RZ ;  /* 0x0000008008097810 */ /* 0x040fe40007ffe0ff */
[----:B------:R-:W-:Y:S02]  /*3a80*/  ISETP.GE.AND P6, PT, R8, R102, PT ;  /* 0x000000660800720c */ /* 0x000fe40003fc6270 */
[----:B------:R-:W-:Y:S02]  /*3a90*/  IADD3 R11, R11, R13, RZ ;  /* 0x0000000d0b0b7210 */ /* 0x000fe40007ffe0ff */
[----:B------:R-:W-:-:S02]  /*3aa0*/  LEA R6, P0, R10, R89, 0x2 ;  /* 0x000000590a067211 */ /* 0x000fc400078010ff */
[-C--:B------:R-:W-:Y:S02]  /*3ab0*/  ISETP.GE.AND P2, PT, R9, R102.reuse, PT ;  /* 0x000000660900720c */ /* 0x080fe40003f46270 */
[----:B------:R-:W-:Y:S02]  /*3ac0*/  IADD3 R9, R8, 0xa0, RZ ;  /* 0x000000a008097810 */ /* 0x000fe40007ffe0ff */
[----:B------:R-:W-:Y:S02]  /*3ad0*/  ISETP.GE.AND P3, PT, R7, R102, PT ;  /* 0x000000660700720c */ /* 0x000fe40003f66270 */
[----:B------:R-:W-:Y:S02]  /*3ae0*/  LEA.HI.X R7, R10, R88, R11, 0x2, P0 ;  /* 0x000000580a077211 */ /* 0x000fe400000f140b */
[----:B------:R-:W-:Y:S02]  /*3af0*/  ISETP.GE.AND P0, PT, R9, R102, PT ;  /* 0x000000660900720c */ /* 0x000fe40003f06270 */
[C---:B------:R-:W-:Y:S01]  /*3b00*/  IADD3 R9, R8.reuse, 0xe0, RZ ;  /* 0x000000e008097810 */ /* 0x040fe20007ffe0ff */
[----:B------:R0:W3:Y:S01]  /*3b10*/  @!P6 LDG.E R19, [R6.64] ;  /* 0x000000040613e981 */ /* 0x0000e2000c1e1900 */
[----:B------:R-:W-:-:S02]  /*3b20*/  IADD3 R12, R8, 0x40, RZ ;  /* 0x00000040080c7810 */ /* 0x000fc40007ffe0ff */
[----:B------:R-:W-:Y:S02]  /*3b30*/  MOV R136, RZ ;  /* 0x000000ff00887202 */ /* 0x000fe40000000f00 */
[-C--:B------:R-:W-:Y:S02]  /*3b40*/  ISETP.GE.AND P6, PT, R9, R102.reuse, PT ;  /* 0x000000660900720c */ /* 0x080fe40003fc6270 */
[----:B------:R-:W-:Y:S01]  /*3b50*/  IADD3 R9, R8, 0x100, RZ ;  /* 0x0000010008097810 */ /* 0x000fe20007ffe0ff */
[----:B------:R-:W-:Y:S01]  /*3b60*/  CS2R R134, SRZ ;  /* 0x0000000000867805 */ /* 0x000fe2000001ff00 */
[-C--:B------:R-:W-:Y:S01]  /*3b70*/  ISETP.GE.AND P4, PT, R12, R102.reuse, PT ;  /* 0x000000660c00720c */ /* 0x080fe20003f86270 */
[----:B------:R0:W4:Y:S01]  /*3b80*/  @!P5 LDG.E R136, [R6.64+0x80] ;  /* 0x000080040688d981 */ /* 0x000122000c1e1900 */
[----:B------:R-:W-:Y:S02]  /*3b90*/  IADD3 R10, R8, 0xc0, RZ ;  /* 0x000000c0080a7810 */ /* 0x000fe40007ffe0ff */
[-C--:B------:R-:W-:Y:S01]  /*3ba0*/  ISETP.GE.AND P5, PT, R9, R102.reuse, PT ;  /* 0x000000660900720c */ /* 0x080fe20003fa6270 */
[----:B------:R-:W-:Y:S01]  /*3bb0*/  CS2R R140, SRZ ;  /* 0x00000000008c7805 */ /* 0x000fe2000001ff00 */
[-C--:B------:R-:W-:Y:S01]  /*3bc0*/  ISETP.GE.AND P1, PT, R10, R102.reuse, PT ;  /* 0x000000660a00720c */ /* 0x080fe20003f26270 */
[----:B------:R0:W5:Y:S01]  /*3bd0*/  @!P3 LDG.E R134, [R6.64+0x180] ;  /* 0x000180040686b981 */ /* 0x000162000c1e1900 */
[C---:B------:R-:W-:Y:S01]  /*3be0*/  IADD3 R9, R8.reuse, 0x140, RZ ;  /* 0x0000014008097810 */ /* 0x040fe20007ffe0ff */
[----:B------:R-:W-:Y:S01]  /*3bf0*/  CS2R R138, SRZ ;  /* 0x00000000008a7805 */ /* 0x000fe2000001ff00 */
[----:B------:R-:W-:Y:S01]  /*3c00*/  IADD3 R10, R8, 0x120, RZ ;  /* 0x00000120080a7810 */ /* 0x000fe20007ffe0ff */
[----:B------:R0:W3:Y:S01]  /*3c10*/  @!P2 LDG.E R141, [R6.64+0x200] ;  /* 0x00020004068da981 */ /* 0x0000e2000c1e1900 */
[----:B------:R-:W-:-:S02]  /*3c20*/  ISETP.GE.AND P3, PT, R9, R102, PT ;  /* 0x000000660900720c */ /* 0x000fc40003f66270 */
[----:B------:R-:W-:Y:S01]  /*3c30*/  IADD3 R9, R8, 0x160, RZ ;  /* 0x0000016008097810 */ /* 0x000fe20007ffe0ff */
[----:B------:R0:W3:Y:S01]  /*3c40*/  @!P4 LDG.E R135, [R6.64+0x100] ;  /* 0x000100040687c981 */ /* 0x0000e2000c1e1900 */
[-C--:B------:R-:W-:Y:S02]  /*3c50*/  ISETP.GE.AND P4, PT, R10, R102.reuse, PT ;  /* 0x000000660a00720c */ /* 0x080fe40003f86270 */
[-C--:B------:R-:W-:Y:S01]  /*3c60*/  ISETP.GE.AND P2, PT, R9, R102.reuse, PT ;  /* 0x000000660900720c */ /* 0x080fe20003f46270 */
[----:B------:R-:W-:Y:S01]  /*3c70*/  CS2R R148, SRZ ;  /* 0x0000000000947805 */ /* 0x000fe2000001ff00 */
[C---:B------:R-:W-:Y:S01]  /*3c80*/  IADD3 R9, R8.reuse, 0x1a0, RZ ;  /* 0x000001a008097810 */ /* 0x040fe20007ffe0ff */
[----:B------:R0:W3:Y:S01]  /*3c90*/  @!P1 LDG.E R139, [R6.64+0x300] ;  /* 0x00030004068b9981 */ /* 0x0000e2000c1e1900 */
[C---:B------:R-:W-:Y:S02]  /*3ca0*/  IADD3 R10, R8.reuse, 0x180, RZ ;  /* 0x00000180080a7810 */ /* 0x040fe40007ffe0ff */
[-C--:B------:R-:W-:Y:S01]  /*3cb0*/  ISETP.GE.AND P1, PT, R9, R102.reuse, PT ;  /* 0x000000660900720c */ /* 0x080fe20003f26270 */
[----:B------:R-:W-:Y:S01]  /*3cc0*/  CS2R R146, SRZ ;  /* 0x0000000000927805 */ /* 0x000fe2000001ff00 */
[----:B------:R-:W-:Y:S01]  /*3cd0*/  IADD3 R9, R8, 0x1c0, RZ ;  /* 0x000001c008097810 */ /* 0x000fe20007ffe0ff */
[----:B------:R-:W-:Y:S01]  /*3ce0*/  CS2R R144, SRZ ;  /* 0x0000000000907805 */ /* 0x000fe2000001ff00 */
[----:B------:R0:W3:Y:S02]  /*3cf0*/  @!P6 LDG.E R148, [R6.64+0x380] ;  /* 0x000380040694e981 */ /* 0x0000e4000c1e1900 */
[----:B------:R-:W-:-:S02]  /*3d00*/  ISETP.GE.AND P6, PT, R9, R102, PT ;  /* 0x000000660900720c */ /* 0x000fc40003fc6270 */
[----:B------:R0:W3:Y:S01]  /*3d10*/  @!P0 LDG.E R138, [R6.64+0x280] ;  /* 0x00028004068a8981 */ /* 0x0000e2000c1e1900 */
[-C--:B------:R-:W-:Y:S02]  /*3d20*/  ISETP.GE.AND P0, PT, R10, R102.reuse, PT ;  /* 0x000000660a00720c */ /* 0x080fe40003f06270 */
[C---:B------:R-:W-:Y:S01]  /*3d30*/  IADD3 R9, R8.reuse, 0x200, RZ ;  /* 0x0000020008097810 */ /* 0x040fe20007ffe0ff */
[----:B------:R-:W-:Y:S01]  /*3d40*/  CS2R R154, SRZ ;  /* 0x00000000009a7805 */ /* 0x000fe2000001ff00 */
[C---:B------:R-:W-:Y:S01]  /*3d50*/  IADD3 R10, R8.reuse, 0x1e0, RZ ;  /* 0x000001e0080a7810 */ /* 0x040fe20007ffe0ff */
[----:B------:R0:W3:Y:S01]  /*3d60*/  @!P4 LDG.E R146, [R6.64+0x480] ;  /* 0x000480040692c981 */ /* 0x0000e2000c1e1900 */
[-C--:B------:R-:W-:Y:S02]  /*3d70*/  ISETP.GE.AND P4, PT, R9, R102.reuse, PT ;  /* 0x000000660900720c */ /* 0x080fe40003f86270 */
[----:B------:R-:W-:Y:S01]  /*3d80*/  IADD3 R9, R8, 0x220, RZ ;  /* 0x0000022008097810 */ /* 0x000fe20007ffe0ff */
[----:B------:R0:W3:Y:S01]  /*3d90*/  @!P5 LDG.E R145, [R6.64+0x400] ;  /* 0x000400040691d981 */ /* 0x0000e2000c1e1900 */
[----:B------:R-:W-:-:S03]  /*3da0*/  ISETP.GE.AND P5, PT, R10, R102, PT ;  /* 0x000000660a00720c */ /* 0x000fc60003fa6270 */
[----:B------:R0:W3:Y:S01]  /*3db0*/  @!P3 LDG.E R155, [R6.64+0x500] ;  /* 0x00050004069bb981 */ /* 0x0000e2000c1e1900 */
[-C--:B------:R-:W-:Y:S02]  /*3dc0*/  ISETP.GE.AND P3, PT, R9, R102.reuse, PT ;  /* 0x000000660900720c */ /* 0x080fe40003f66270 */
[C---:B------:R-:W-:Y:S01]  /*3dd0*/  IADD3 R9, R8.reuse, 0x260, RZ ;  /* 0x0000026008097810 */ /* 0x040fe20007ffe0ff */
[----:B------:R-:W-:Y:S01]  /*3de0*/  CS2R R150, SRZ ;  /* 0x0000000000967805 */ /* 0x000fe2000001ff00 */
[C---:B------:R-:W-:Y:S01]  /*3df0*/  IADD3 R10, R8.reuse, 0x240, RZ ;  /* 0x00000240080a7810 */ /* 0x040fe20007ffe0ff */
[----:B------:R0:W3:Y:S01]  /*3e00*/  @!P0 LDG.E R147, [R6.64+0x600] ;  /* 0x0006000406938981 */ /* 0x0000e2000c1e1900 */
[-C--:B------:R-:W-:Y:S01]  /*3e10*/  ISETP.GE.AND P0, PT, R9, R102.reuse, PT ;  /* 0x000000660900720c */ /* 0x080fe20003f06270 */
[----:B------:R-:W-:Y:S01]  /*3e20*/  CS2R R152, SRZ ;  /* 0x0000000000987805 */ /* 0x000fe2000001ff00 */
[----:B------:R-:W-:Y:S01]  /*3e30*/  IADD3 R9, R8, 0x280, RZ ;  /* 0x0000028008097810 */ /* 0x000fe20007ffe0ff */
[----:B------:R0:W3:Y:S01]  /*3e40*/  @!P2 LDG.E R154, [R6.64+0x580] ;  /* 0x00058004069aa981 */ /* 0x0000e2000c1e1900 */
[----:B------:R-:W-:-:S02]  /*3e50*/  ISETP.GE.AND P2, PT, R10, R102, PT ;  /* 0x000000660a00720c */ /* 0x000fc40003f46270 */
[C---:B------:R-:W-:Y:S01]  /*3e60*/  IADD3 R10, R8.reuse, 0x2a0, RZ ;  /* 0x000002a0080a7810 */ /* 0x040fe20007ffe0ff */
[----:B------:R0:W3:Y:S01]  /*3e70*/  @!P5 LDG.E R151, [R6.64+0x780] ;  /* 0x000780040697d981 */ /* 0x0000e2000c1e1900 */
[C---:B------:R-:W-:Y:S02]  /*3e80*/  IADD3 R11, R8.reuse, 0x2c0, RZ ;  /* 0x000002c0080b7810 */ /* 0x040fe40007ffe0ff */
[-C--:B------:R-:W-:Y:S01]  /*3e90*/  ISETP.GE.AND P5, PT, R9, R102.reuse, PT ;  /* 0x000000660900720c */ /* 0x080fe20003fa6270 */
[----:B------:R0:W3:Y:S01]  /*3ea0*/  @!P1 LDG.E R152, [R6.64+0x680] ;  /* 0x0006800406989981 */ /* 0x0000e2000c1e1900 */
[----:B------:R-:W-:Y:S01]  /*3eb0*/  IADD3 R9, R8, 0x2e0, RZ ;  /* 0x000002e008097810 */ /* 0x000fe20007ffe0ff */
[----:B------:R-:W-:Y:S01]  /*3ec0*/  CS2R R142, SRZ ;  /* 0x00000000008e7805 */ /* 0x000fe2000001ff00 */
[-C--:B------:R-:W-:Y:S01]  /*3ed0*/  ISETP.GE.AND P1, PT, R11, R102.reuse, PT ;  /* 0x000000660b00720c */ /* 0x080fe20003f26270 */
[----:B------:R0:W3:Y:S01]  /*3ee0*/  @!P6 LDG.E R153, [R6.64+0x700] ;  /* 0x000700040699e981 */ /* 0x0000e2000c1e1900 */
[----:B------:R-:W-:-:S02]  /*3ef0*/  ISETP.GE.AND P6, PT, R10, R102, PT ;  /* 0x000000660a00720c */ /* 0x000fc40003fc6270 */
[C---:B------:R-:W-:Y:S01]  /*3f00*/  IADD3 R10, R8.reuse, 0x300, RZ ;  /* 0x00000300080a7810 */ /* 0x040fe20007ffe0ff */
[----:B------:R0:W3:Y:S01]  /*3f10*/  @!P3 LDG.E R150, [R6.64+0x880] ;  /* 0x000880040696b981 */ /* 0x0000e2000c1e1900 */
[-C--:B------:R-:W-:Y:S02]  /*3f20*/  ISETP.GE.AND P3, PT, R9, R102.reuse, PT ;  /* 0x000000660900720c */ /* 0x080fe40003f66270 */
[----:B------:R-:W-:Y:S01]  /*3f30*/  IADD3 R9, R8, 0x320, RZ ;  /* 0x0000032008097810 */ /* 0x000fe20007ffe0ff */
[----:B------:R0:W3:Y:S01]  /*3f40*/  @!P4 LDG.E R149, [R6.64+0x800] ;  /* 0x000800040695c981 */ /* 0x0000e2000c1e1900 */
[-C--:B------:R-:W-:Y:S01]  /*3f50*/  ISETP.GE.AND P4, PT, R10, R102.reuse, PT ;  /* 0x000000660a00720c */ /* 0x080fe20003f86270 */
[----:B------:R-:W-:Y:S01]  /*3f60*/  CS2R R132, SRZ ;  /* 0x0000000000847805 */ /* 0x000fe2000001ff00 */
[----:B------:R-:W-:Y:S01]  /*3f70*/  IADD3 R10, R8, 0x340, RZ ;  /* 0x00000340080a7810 */ /* 0x000fe20007ffe0ff */
[----:B------:R0:W3:Y:S01]  /*3f80*/  @!P2 LDG.E R143, [R6.64+0x900] ;  /* 0x00090004068fa981 */ /* 0x0000e2000c1e1900 */
[----:B------:R-:W-:-:S02]  /*3f90*/  ISETP.GE.AND P2, PT, R9, R102, PT ;  /* 0x000000660900720c */ /* 0x000fc40003f46270 */
[----:B------:R-:W-:Y:S01]  /*3fa0*/  IADD3 R9, R8, 0x360, RZ ;  /* 0x0000036008097810 */ /* 0x000fe20007ffe0ff */
[----:B------:R0:W3:Y:S01]  /*3fb0*/  @!P0 LDG.E R142, [R6.64+0x980] ;  /* 0x00098004068e8981 */ /* 0x0000e2000c1e1900 */
[-C--:B------:R-:W-:Y:S01]  /*3fc0*/  ISETP.GE.AND P0, PT, R10, R102.reuse, PT ;  /* 0x000000660a00720c */ /* 0x080fe20003f06270 */
[----:B------:R-:W-:Y:S02]  /*3fd0*/  CS2R R20, SRZ ;  /* 0x0000000000147805 */ /* 0x000fe4000001ff00 */
[----:B------:R0:W3:Y:S01]  /*3fe0*/  @!P1 LDG.E R133, [R6.64+0xb00] ;  /* 0x000b000406859981 */ /* 0x0000e2000c1e1900 */
[----:B------:R-:W-:Y:S02]  /*3ff0*/  ISETP.GE.AND P1, PT, R9, R102, PT ;  /* 0x000000660900720c */ /* 0x000fe40003f26270 */
[C---:B------:R-:W-:Y:S01]  /*4000*/  IADD3 R10, R8.reuse, 0x380, RZ ;  /* 0x00000380080a7810 */ /* 0x040fe20007ffe0ff */
[----:B------:R0:W3:Y:S01]  /*4010*/  @!P5 LDG.E R144, [R6.64+0xa00] ;  /* 0x000a00040690d981 */ /* 0x0000e2000c1e1900 */
[----:B------:R-:W-:-:S03]  /*4020*/  IADD3 R11, R8, 0x3a0, RZ ;  /* 0x000003a0080b7810 */ /* 0x000fc60007ffe0ff */
[----:B------:R0:W3:Y:S04]  /*4030*/  @!P6 LDG.E R140, [R6.64+0xa80] ;  /* 0x000a8004068ce981 */ /* 0x0000e8000c1e1900 */
[----:B------:R0:W3:Y:S01]  /*4040*/  @!P3 LDG.E R21, [R6.64+0xb80] ;  /* 0x000b80040615b981 */ /* 0x0000e2000c1e1900 */
[----:B------:R-:W-:-:S03]  /*4050*/  ISETP.GE.AND P3, PT, R11, R102, PT ;  /* 0x000000660b00720c */ /* 0x000fc60003f66270 */
[----:B------:R0:W3:Y:S01]  /*4060*/  @!P2 LDG.E R20, [R6.64+0xc80] ;  /* 0x000c80040614a981 */ /* 0x0000e2000c1e1900 */
[----:B------:R-:W-:Y:S02]  /*4070*/  ISETP.GE.AND P2, PT, R10, R102, PT ;  /* 0x000000660a00720c */ /* 0x000fe40003f46270 */
[----:B------:R-:W-:Y:S01]  /*4080*/  CS2R R10, SRZ ;  /* 0x00000000000a7805 */ /* 0x000fe2000001ff00 */
[----:B------:R0:W3:Y:S04]  /*4090*/  @!P4 LDG.E R132, [R6.64+0xc00] ;  /* 0x000c00040684c981 */ /* 0x0000e8000c1e1900 */
[----:B------:R0:W3:Y:S01]  /*40a0*/  @!P0 LDG.E R18, [R6.64+0xd00] ;  /* 0x000d000406128981 */ /* 0x0000e2000c1e1900 */
[----:B------:R-:W-:-:S03]  /*40b0*/  MOV R12, RZ ;  /* 0x000000ff000c7202 */ /* 0x000fc60000000f00 */
[----:B------:R0:W3:Y:S01]  /*40c0*/  @!P1 LDG.E R10, [R6.64+0xd80] ;  /* 0x000d8004060a9981 */ /* 0x0000e2000c1e1900 */
[----:B------:R-:W-:-:S03]  /*40d0*/  IADD3 R9, R8, 0x3c0, RZ ;  /* 0x000003c008097810 */ /* 0x000fc60007ffe0ff */
[----:B------:R0:W3:Y:S01]  /*40e0*/  @!P2 LDG.E R12, [R6.64+0xe00] ;  /* 0x000e0004060ca981 */ /* 0x0000e2000c1e1900 */
[-C--:B------:R-:W-:Y:S02]  /*40f0*/  ISETP.GE.AND P0, PT, R9, R102.reuse, PT ;  /* 0x000000660900720c */ /* 0x080fe40003f06270 */
[----:B------:R-:W-:Y:S01]  /*4100*/  IADD3 R8, R8, 0x3e0, RZ ;  /* 0x000003e008087810 */ /* 0x000fe20007ffe0ff */
[----:B------:R0:W3:Y:S01]  /*4110*/  @!P3 LDG.E R11, [R6.64+0xe80] ;  /* 0x000e8004060bb981 */ /* 0x0000e2000c1e1900 */
[----:B------:R-:W-:Y:S02]  /*4120*/  MOV R14, RZ ;  /* 0x000000ff000e7202 */ /* 0x000fe40000000f00 */
[----:B------:R-:W-:-:S07]  /*4130*/  ISETP.GE.AND P1, PT, R8, R102, PT ;  /* 0x000000660800720c */ /* 0x000fce0003f26270 */
[----:B------:R0:W3:Y:S01]  /*4140*/  @!P0 LDG.E R14, [R6.64+0xf00] ;  /* 0x000f0004060e8981 */ /* 0x0000e2000c1e1900 */
[----:B--2---:R-:W-:-:S04]  /*4150*/  FMUL.FTZ R13, R5, R68 ;  /* 0x00000044050d7220 */ /* 0x004fc80000410000 */
[----:B------:R-:W-:Y:S01]  /*4160*/  FMUL.RZ R101, R13, 0.15915493667125701904 ;  /* 0x3e22f9830d657820 */ /* 0x000fe2000040c000 */
[----:B------:R-:W-:-:S06]  /*4170*/  MOV R13, RZ ;  /* 0x000000ff000d7202 */ /* 0x000fcc0000000f00 */
[----:B------:R0:W2:Y:S01]  /*4180*/  @!P1 LDG.E R13, [R6.64+0xf80] ;  /* 0x000f8004060d9981 */ /* 0x0000a2000c1e1900 */
[----:B------:R-:W-:Y:S01]  /*4190*/  FMUL.FTZ R137, R4, 1.4426950216293334961 ;  /* 0x3fb8aa3b04897820 */ /* 0x000fe20000410000 */
[----:B------:R-:W-:Y:S08]  /*41a0*/  MUFU.SIN R9, R101 ;  /* 0x0000006500097308 */ /* 0x000ff00000000400 */
[----:B------:R1:W-:Y:S02]  /*41b0*/  MUFU.COS R123, R101 ;  /* 0x00000065007b7308 */ /* 0x0003e40000000000 */
[----:B-1----:R-:W-:-:S06]  /*41c0*/  FMUL.FTZ R101, R137, R64 ;  /* 0x0000004089657220 */ /* 0x002fcc0000410000 */
[----:B------:R1:W-:Y:S01]  /*41d0*/  MUFU.EX2 R124, R101 ;  /* 0x00000065007c7308 */ /* 0x0003e20000000800 */
[----:B0-----:R-:W-:Y:S01]  /*41e0*/  FMUL.FTZ R6, R137, R62 ;  /* 0x0000003e89067220 */ /* 0x001fe20000410000 */
[----:B-1----:R-:W0:Y:S01]  /*41f0*/  S2R R101, SR_TID.X ;  /* 0x0000000000657919 */ /* 0x002e220000002100 */
[----:B------:R-:W-:-:S05]  /*4200*/  FMUL.FTZ R8, R5, R66 ;  /* 0x0000004205087220 */ /* 0x000fca0000410000 */
[----:B------:R1:W-:Y:S01]  /*4210*/  MUFU.EX2 R120, R6 ;  /* 0x0000000600787308 */ /* 0x0003e20000000800 */
[----:B------:R-:W-:Y:S02]  /*4220*/  FMUL.FTZ R7, R5, R58 ;  /* 0x0000003a05077220 */ /* 0x000fe40000410000 */
[----:B------:R-:W-:Y:S02]  /*4230*/  FMUL.RZ R102, R8, 0.15915493667125701904 ;  /* 0x3e22f98308667820 */ /* 0x000fe4000040c000 */
[----:B------:R-:W-:Y:S02]  /*4240*/  FMUL.RZ R104, R7, 0.15915493667125701904 ;  /* 0x3e22f98307687820 */ /* 0x000fe4000040c000 */
[----:B-1----:R-:W-:Y:S01]  /*4250*/  FMUL.FTZ R6, R5, R52 ;  /* 0x0000003405067220 */ /* 0x002fe20000410000 */
[----:B------:R-:W-:Y:S01]  /*4260*/  MUFU.SIN R125, R102 ;  /* 0x00000066007d7308 */ /* 0x000fe20000000400 */
[----:B------:R-:W-:Y:S02]  /*4270*/  FMUL.FTZ R7, R137, R58 ;  /* 0x0000003a89077220 */ /* 0x000fe40000410000 */
[----:B------:R-:W-:-:S02]  /*4280*/  FMUL.RZ R109, R6, 0.15915493667125701904 ;  /* 0x3e22f983066d7820 */ /* 0x000fc4000040c000 */
[----:B------:R-:W-:-:S03]  /*4290*/  FMUL.FTZ R6, R5, R50 ;  /* 0x0000003205067220 */ /* 0x000fc60000410000 */
[----:B------:R1:W-:Y:S01]  /*42a0*/  MUFU.COS R127, R102 ;  /* 0x00000066007f7308 */ /* 0x0003e20000000000 */
[----:B------:R-:W-:-:S07]  /*42b0*/  FMUL.FTZ R103, R137, R54 ;  /* 0x0000003689677220 */ /* 0x000fce0000410000 */
[----:B------:R-:W-:Y:S01]  /*42c0*/  MUFU.SIN R112, R104 ;  /* 0x0000006800707308 */ /* 0x000fe20000000400 */
[----:B-1----:R-:W-:Y:S01]  /*42d0*/  FMUL.FTZ R102, R5, R56 ;  /* 0x0000003805667220 */ /* 0x002fe20000410000 */
[----:B0-----:R-:W-:-:S03]  /*42e0*/  SHF.L.U32 R158, R101, 0x4, RZ ;  /* 0x00000004659e7819 */ /* 0x001fc600000006ff */
[----:B------:R-:W-:-:S03]  /*42f0*/  FMUL.RZ R105, R102, 0.15915493667125701904 ;  /* 0x3e22f98366697820 */ /* 0x000fc6000040c000 */
[----:B------:R0:W-:Y:S01]  /*4300*/  MUFU.COS R114, R104 ;  /* 0x0000006800727308 */ /* 0x0001e20000000000 */
[----:B------:R-:W-:-:S07]  /*4310*/  FMUL.FTZ R102, R137, R56 ;  /* 0x0000003889667220 */ /* 0x000fce0000410000 */
[----:B------:R1:W-:Y:S01]  /*4320*/  MUFU.EX2 R111, R7 ;  /* 0x00000007006f7308 */ /* 0x0003e20000000800 */
[----:B0-----:R-:W-:Y:S02]  /*4330*/  FMUL.FTZ R104, R137, R50 ;  /* 0x0000003289687220 */ /* 0x001fe40000410000 */
[----:B-1----:R-:W-:-:S05]  /*4340*/  FMUL.RZ R7, R6, 0.15915493667125701904 ;  /* 0x3e22f98306077820 */ /* 0x002fca000040c000 */
[----:B------:R-:W-:Y:S01]  /*4350*/  MUFU.EX2 R104, R104 ;  /* 0x0000006800687308 */ /* 0x000fe20000000800 */
[----:B------:R-:W-:-:S07]  /*4360*/  IADD3 R6, R158, 0x1, RZ ;  /* 0x000000019e067810 */ /* 0x000fce0007ffe0ff */
[----:B------:R-:W0:Y:S08]  /*4370*/  MUFU.COS R115, R7 ;  /* 0x0000000700737308 */ /* 0x000e300000000000 */
[----:B------:R1:W-:Y:S08]  /*4380*/  MUFU.EX2 R113, R102 ;  /* 0x0000006600717308 */ /* 0x0003f00000000800 */
[----:B------:R0:W-:Y:S01]  /*4390*/  MUFU.EX2 R108, R103 ;  /* 0x00000067006c7308 */ /* 0x0001e20000000800 */
[----:B-1----:R-:W-:-:S07]  /*43a0*/  IADD3 R102, R158, 0x2, RZ ;  /* 0x000000029e667810 */ /* 0x002fce0007ffe0ff */
[----:B------:R1:W3:Y:S01]  /*43b0*/  MUFU.SIN R107, R7 ;  /* 0x00000007006b7308 */ /* 0x0002e20000000400 */
[----:B0-----:R-:W-:Y:S01]  /*43c0*/  FMUL.FTZ R103, R137, R52 ;  /* 0x0000003489677220 */ /* 0x001fe20000410000 */
[----:B------:R-:W-:Y:S02]  /*43d0*/  ISETP.GE.U32.AND P1, PT, R102, R87, PT ;  /* 0x000000576600720c */ /* 0x000fe40003f26070 */
[----:B------:R-:W-:-:S04]  /*43e0*/  IADD3 R102, R158, 0x4, RZ ;  /* 0x000000049e667810 */ /* 0x000fc80007ffe0ff */
[----:B------:R-:W-:Y:S01]  /*43f0*/  MUFU.SIN R126, R105 ;  /* 0x00000069007e7308 */ /* 0x000fe20000000400 */
[----:B-1----:R-:W-:Y:S01]  /*4400*/  FMUL.FTZ R7, R5, R54 ;  /* 0x0000003605077220 */ /* 0x002fe20000410000 */
[----:B------:R-:W-:-:S03]  /*4410*/  ISETP.GE.U32.AND P0, PT, R6, R87, PT ;  /* 0x000000570600720c */ /* 0x000fc60003f06070 */
[----:B------:R-:W-:-:S03]  /*4420*/  FMUL.RZ R119, R7, 0.15915493667125701904 ;  /* 0x3e22f98307777820 */ /* 0x000fc6000040c000 */
[----:B------:R-:W-:Y:S01]  /*4430*/  MUFU.COS R128, R105 ;  /* 0x0000006900807308 */ /* 0x000fe20000000000 */
[----:B------:R-:W-:Y:S02]  /*4440*/  IADD3 R6, R158, 0x3, RZ ;  /* 0x000000039e067810 */ /* 0x000fe40007ffe0ff */
[----:B------:R-:W-:-:S05]  /*4450*/  ISETP.GE.U32.AND P6, PT, R102, R87, PT ;  /* 0x000000576600720c */ /* 0x000fca0003fc6070 */
[----:B------:R-:W-:Y:S01]  /*4460*/  MUFU.SIN R106, R109 ;  /* 0x0000006d006a7308 */ /* 0x000fe20000000400 */
[----:B------:R-:W-:-:S07]  /*4470*/  IADD3 R102, R158, 0x6, RZ ;  /* 0x000000069e667810 */ /* 0x000fce0007ffe0ff */
[----:B------:R-:W-:Y:S08]  /*4480*/  MUFU.COS R110, R109 ;  /* 0x0000006d006e7308 */ /* 0x000ff00000000000 */
[----:B------:R0:W1:Y:S01]  /*4490*/  MUFU.EX2 R105, R103 ;  /* 0x0000006700697308 */ /* 0x0000620000000800 */
[----:B------:R-:W-:Y:S02]  /*44a0*/  ISETP.GE.U32.AND P2, PT, R6, R87, PT ;  /* 0x000000570600720c */ /* 0x000fe40003f46070 */
[----:B------:R-:W-:-:S02]  /*44b0*/  IADD3 R116, R158, 0x9, RZ ;  /* 0x000000099e747810 */ /* 0x000fc40007ffe0ff */
[----:B------:R-:W-:-:S03]  /*44c0*/  IADD3 R6, R158, 0x5, RZ ;  /* 0x000000059e067810 */ /* 0x000fc60007ffe0ff */
[----:B------:R-:W4:Y:S01]  /*44d0*/  MUFU.COS R109, R119 ;  /* 0x00000077006d7308 */ /* 0x000f220000000000 */
[----:B------:R-:W-:Y:S01]  /*44e0*/  ISETP.GE.U32.AND P4, PT, R102, R87, PT ;  /* 0x000000576600720c */ /* 0x000fe20003f86070 */
[----:B0-----:R-:W-:Y:S01]  /*44f0*/  FMUL.FTZ R103, R104, R115 ;  /* 0x0000007368677220 */ /* 0x001fe20000410000 */
[----:B------:R-:W-:Y:S01]  /*4500*/  ISETP.GE.U32.AND P3, PT, R116, R87, PT ;  /* 0x000000577400720c */ /* 0x000fe20003f66070 */
[----:B---3--:R-:W-:-:S04]  /*4510*/  FMUL.FTZ R104, R104, R107 ;  /* 0x0000006b68687220 */ /* 0x008fc80000410000 */
[----:B------:R-:W0:Y:S01]  /*4520*/  MUFU.SIN R7, R119 ;  /* 0x0000007700077308 */ /* 0x000e220000000400 */
[----:B------:R-:W-:Y:S01]  /*4530*/  FMUL.FTZ R102, R51, R50 ;  /* 0x0000003233667220 */ /* 0x000fe20000410000 */
[-C--:B------:R-:W-:Y:S01]  /*4540*/  ISETP.GE.U32.AND P5, PT, R6, R87.reuse, PT ;  /* 0x000000570600720c */ /* 0x080fe20003fa6070 */
[----:B------:R-:W-:Y:S01]  /*4550*/  FMUL.FTZ R6, R5, R60 ;  /* 0x0000003c05067220 */ /* 0x000fe20000410000 */
[----:B------:R-:W-:Y:S01]  /*4560*/  IADD3 R116, R158, 0x8, RZ ;  /* 0x000000089e747810 */ /* 0x000fe20007ffe0ff */
[C---:B-1----:R-:W-:Y:S01]  /*4570*/  FMUL.FTZ R106, R105.reuse, R106 ;  /* 0x0000006a696a7220 */ /* 0x042fe20000410000 */
[----:B------:R-:W-:Y:S01]  /*4580*/  FSEL R104, R104, RZ, !P3 ;  /* 0x000000ff68687208 */ /* 0x000fe20005800000 */
[----:B------:R-:W-:Y:S01]  /*4590*/  FMUL.FTZ R107, R105, R110 ;  /* 0x0000006e696b7220 */ /* 0x000fe20000410000 */
[----:B------:R-:W-:Y:S01]  /*45a0*/  FSEL R103, R103, 1, !P3 ;  /* 0x3f80000067677808 */ /* 0x000fe20005800000 */
[----:B------:R-:W-:Y:S01]  /*45b0*/  FMUL.FTZ R110, R53, R52 ;  /* 0x00000034356e7220 */ /* 0x000fe20000410000 */
[----:B------:R-:W-:Y:S01]  /*45c0*/  FSEL R102, R102, RZ, !P3 ;  /* 0x000000ff66667208 */ /* 0x000fe20005800000 */
[----:B------:R-:W-:Y:S01]  /*45d0*/  FMUL.RZ R117, R6, 0.15915493667125701904 ;  /* 0x3e22f98306757820 */ /* 0x000fe2000040c000 */
[----:B------:R-:W-:-:S02]  /*45e0*/  ISETP.GE.U32.AND P3, PT, R116, R87, PT ;  /* 0x000000577400720c */ /* 0x000fc40003f66070 */
[----:B------:R-:W-:Y:S01]  /*45f0*/  IADD3 R6, R158, 0x7, RZ ;  /* 0x000000079e067810 */ /* 0x000fe20007ffe0ff */
[----:B----4-:R-:W-:Y:S01]  /*4600*/  FMUL.FTZ R109, R108, R109 ;  /* 0x0000006d6c6d7220 */ /* 0x010fe20000410000 */
[----:B------:R-:W-:Y:S01]  /*4610*/  FSEL R105, R106, RZ, !P3 ;  /* 0x000000ff6a697208 */ /* 0x000fe20005800000 */
[----:B------:R-:W-:Y:S01]  /*4620*/  FMUL.FTZ R115, R55, R54 ;  /* 0x0000003637737220 */ /* 0x000fe20000410000 */
[----:B------:R-:W-:Y:S02]  /*4630*/  FSEL R107, R107, 1, !P3 ;  /* 0x3f8000006b6b7808 */ /* 0x000fe40005800000 */
[----:B------:R-:W-:Y:S01]  /*4640*/  FSEL R106, R110, RZ, !P3 ;  /* 0x000000ff6e6a7208 */ /* 0x000fe20005800000 */
[----:B0-----:R-:W-:Y:S01]  /*4650*/  FMUL.FTZ R110, R108, R7 ;  /* 0x000000076c6e7220 */ /* 0x001fe20000410000 */
[----:B------:R-:W-:Y:S02]  /*4660*/  ISETP.GE.U32.AND P3, PT, R6, R87, PT ;  /* 0x000000570600720c */ /* 0x000fe40003f66070 */
[----:B------:R-:W-:-:S02]  /*4670*/  IADD3 R6, R158, 0xa, RZ ;  /* 0x0000000a9e067810 */ /* 0x000fc40007ffe0ff */
[----:B------:R-:W-:Y:S02]  /*4680*/  FSEL R108, R109, 1, !P3 ;  /* 0x3f8000006d6c7808 */ /* 0x000fe40005800000 */
[----:B------:R-:W-:Y:S02]  /*4690*/  FSEL R110, R110, RZ, !P3 ;  /* 0x000000ff6e6e7208 */ /* 0x000fe40005800000 */
[----:B------:R-:W-:Y:S02]  /*46a0*/  FSEL R109, R115, RZ, !P3 ;  /* 0x000000ff736d7208 */ /* 0x000fe40005800000 */
[----:B------:R-:W-:Y:S01]  /*46b0*/  ISETP.GE.U32.AND P3, PT, R6, R87, PT ;  /* 0x000000570600720c */ /* 0x000fe20003f66070 */
[----:B------:R-:W-:Y:S02]  /*46c0*/  FMUL.FTZ R6, R5, R62 ;  /* 0x0000003e05067220 */ /* 0x000fe40000410000 */
[----:B------:R-:W-:Y:S02]  /*46d0*/  FMUL.FTZ R7, R137, R60 ;  /* 0x0000003c89077220 */ /* 0x000fe40000410000 */
[----:B------:R-:W-:-:S02]  /*46e0*/  FMUL.RZ R130, R6, 0.15915493667125701904 ;  /* 0x3e22f98306827820 */ /* 0x000fc4000040c000 */
[C---:B------:R-:W-:Y:S02]  /*46f0*/  FMUL.FTZ R114, R111.reuse, R114 ;  /* 0x000000726f727220 */ /* 0x040fe40000410000 */
[----:B------:R-:W-:Y:S01]  /*4700*/  FMUL.FTZ R116, R111, R112 ;  /* 0x000000706f747220 */ /* 0x000fe20000410000 */
[----:B------:R-:W0:Y:S01]  /*4710*/  MUFU.COS R129, R130 ;  /* 0x0000008200817308 */ /* 0x000e220000000000 */
[C---:B------:R-:W-:Y:S02]  /*4720*/  FMUL.FTZ R128, R113.reuse, R128 ;  /* 0x0000008071807220 */ /* 0x040fe40000410000 */
[----:B------:R-:W-:Y:S02]  /*4730*/  FMUL.FTZ R112, R113, R126 ;  /* 0x0000007e71707220 */ /* 0x000fe40000410000 */
[----:B------:R-:W-:Y:S01]  /*4740*/  FMUL.FTZ R111, R57, R56 ;  /* 0x00000038396f7220 */ /* 0x000fe20000410000 */
[----:B------:R-:W-:Y:S02]  /*4750*/  IADD3 R6, R158, 0xb, RZ ;  /* 0x0000000b9e067810 */ /* 0x000fe40007ffe0ff */
[----:B------:R-:W-:Y:S01]  /*4760*/  MUFU.SIN R118, R117 ;  /* 0x0000007500767308 */ /* 0x000fe20000000400 */
[----:B------:R-:W-:Y:S01]  /*4770*/  FSEL R112, R112, RZ, !P4 ;  /* 0x000000ff70707208 */ /* 0x000fe20006000000 */
[----:B------:R-:W-:Y:S01]  /*4780*/  FMUL.FTZ R8, R137, R66 ;  /* 0x0000004289087220 */ /* 0x000fe20000410000 */
[----:B------:R-:W-:-:S05]  /*4790*/  FSEL R113, R128, 1, !P4 ;  /* 0x3f80000080717808 */ /* 0x000fca0006000000 */
[----:B------:R-:W-:Y:S01]  /*47a0*/  MUFU.COS R122, R117 ;  /* 0x00000075007a7308 */ /* 0x000fe20000000000 */
[----:B------:R-:W-:Y:S02]  /*47b0*/  FSEL R111, R111, RZ, !P4 ;  /* 0x000000ff6f6f7208 */ /* 0x000fe40006000000 */
[----:B------:R-:W-:-:S05]  /*47c0*/  ISETP.GE.U32.AND P4, PT, R6, R87, PT ;  /* 0x000000570600720c */ /* 0x000fca0003f86070 */
[----:B------:R-:W1:Y:S01]  /*47d0*/  MUFU.EX2 R7, R7 ;  /* 0x0000000700077308 */ /* 0x000e620000000800 */
[----:B------:R-:W-:Y:S02]  /*47e0*/  FMUL.FTZ R6, R5, R64 ;  /* 0x0000004005067220 */ /* 0x000fe40000410000 */
[----:B------:R-:W-:-:S05]  /*47f0*/  FMUL.FTZ R115, R59, R58 ;  /* 0x0000003a3b737220 */ /* 0x000fca0000410000 */
[----:B------:R-:W3:Y:S01]  /*4800*/  MUFU.SIN R121, R130 ;  /* 0x0000008200797308 */ /* 0x000ee20000000400 */
[----:B------:R-:W-:Y:S01]  /*4810*/  FMUL.FTZ R4, R137, R68 ;  /* 0x0000004489047220 */ /* 0x000fe20000410000 */
[----:B------:R-:W-:Y:S01]  /*4820*/  IADD3 R126, R158, 0xc, RZ ;  /* 0x0000000c9e7e7810 */ /* 0x000fe20007ffe0ff */
[----:B------:R-:W-:Y:S01]  /*4830*/  FMUL.RZ R156, R6, 0.15915493667125701904 ;  /* 0x3e22f983069c7820 */ /* 0x000fe2000040c000 */
[----:B------:R-:W-:Y:S02]  /*4840*/  FSEL R116, R116, RZ, !P5 ;  /* 0x000000ff74747208 */ /* 0x000fe40006800000 */
[----:B------:R-:W-:Y:S02]  /*4850*/  FSEL R114, R114, 1, !P5 ;  /* 0x3f80000072727808 */ /* 0x000fe40006800000 */
[----:B------:R-:W4:Y:S01]  /*4860*/  MUFU.EX2 R8, R8 ;  /* 0x0000000800087308 */ /* 0x000f220000000800 */
[----:B------:R-:W-:Y:S02]  /*4870*/  FSEL R115, R115, RZ, !P5 ;  /* 0x000000ff73737208 */ /* 0x000fe40006800000 */
[----:B------:R-:W-:Y:S01]  /*4880*/  ISETP.GE.U32.AND P5, PT, R126, R87, PT ;  /* 0x000000577e00720c */ /* 0x000fe20003fa6070 */
[----:B0-----:R-:W-:-:S02]  /*4890*/  FMUL.FTZ R126, R120, R129 ;  /* 0x00000081787e7220 */ /* 0x001fc40000410000 */
[C---:B-1----:R-:W-:Y:S02]  /*48a0*/  FMUL.FTZ R119, R7.reuse, R122 ;  /* 0x0000007a07777220 */ /* 0x042fe40000410000 */
[----:B------:R-:W0:Y:S01]  /*48b0*/  MUFU.EX2 R4, R4 ;  /* 0x0000000400047308 */ /* 0x000e220000000800 */
[----:B------:R-:W-:Y:S02]  /*48c0*/  FMUL.FTZ R118, R7, R118 ;  /* 0x0000007607767220 */ /* 0x000fe40000410000 */
[----:B------:R-:W-:Y:S01]  /*48d0*/  FMUL.FTZ R117, R61, R60 ;  /* 0x0000003c3d757220 */ /* 0x000fe20000410000 */
[----:B------:R-:W-:-:S04]  /*48e0*/  IADD3 R6, R158, 0xd, RZ ;  /* 0x0000000d9e067810 */ /* 0x000fc80007ffe0ff */
[----:B------:R-:W1:Y:S01]  /*48f0*/  MUFU.COS R157, R156 ;  /* 0x0000009c009d7308 */ /* 0x000e620000000000 */
[----:B---3--:R-:W-:Y:S02]  /*4900*/  FMUL.FTZ R121, R120, R121 ;  /* 0x0000007978797220 */ /* 0x008fe40000410000 */
[----:B------:R-:W-:-:S05]  /*4910*/  IMAD R131, R99, c[0x0][0x198], RZ ;  /* 0x0000660063837a24 */ /* 0x000fca00078e02ff */
[----:B------:R-:W3:Y:S01]  /*4920*/  MUFU.SIN R129, R156 ;  /* 0x0000009c00817308 */ /* 0x000ee20000000400 */
[----:B------:R-:W-:Y:S01]  /*4930*/  FMUL.FTZ R120, R63, R62 ;  /* 0x0000003e3f787220 */ /* 0x000fe20000410000 */
[----:B------:R-:W-:Y:S01]  /*4940*/  FSEL R118, R118, RZ, !P6 ;  /* 0x000000ff76767208 */ /* 0x000fe20007000000 */
[----:B------:R-:W-:Y:S01]  /*4950*/  FMUL.FTZ R128, R5, R48 ;  /* 0x0000003005807220 */ /* 0x000fe20000410000 */
[----:B------:R-:W-:Y:S02]  /*4960*/  FSEL R119, R119, 1, !P6 ;  /* 0x3f80000077777808 */ /* 0x000fe40007000000 */
[----:B------:R-:W-:Y:S02]  /*4970*/  FSEL R117, R117, RZ, !P6 ;  /* 0x000000ff75757208 */ /* 0x000fe40007000000 */
[----:B------:R-:W-:Y:S01]  /*4980*/  IADD3 R130, R158, 0xe, RZ ;  /* 0x0000000e9e827810 */ /* 0x000fe20007ffe0ff */
[----:B------:R-:W-:Y:S01]  /*4990*/  IMAD R131, R100, c[0x0][0x19c], R131 ;  /* 0x0000670064837a24 */ /* 0x000fe200078e0283 */
[----:B------:R-:W-:Y:S01]  /*49a0*/  ISETP.GE.U32.AND P6, PT, R6, R87, PT ;  /* 0x000000570600720c */ /* 0x000fe20003fc6070 */
[----:B------:R-:W-:Y:S01]  /*49b0*/  IMAD.WIDE.U32 R6, R100, c[0x0][0x198], RZ ;  /* 0x0000660064067a25 */ /* 0x000fe200078e00ff */
[----:B------:R-:W-:-:S02]  /*49c0*/  FSEL R122, R121, RZ, !P2 ;  /* 0x000000ff797a7208 */ /* 0x000fc40005000000 */
[----:B------:R-:W-:Y:S02]  /*49d0*/  FSEL R121, R126, 1, !P2 ;  /* 0x3f8000007e797808 */ /* 0x000fe40005000000 */
[----:B------:R-:W-:Y:S02]  /*49e0*/  FSEL R120, R120, RZ, !P2 ;  /* 0x000000ff78787208 */ /* 0x000fe40005000000 */
[----:B------:R-:W-:Y:S01]  /*49f0*/  ISETP.GE.U32.AND P2, PT, R130, R87, PT ;  /* 0x000000578200720c */ /* 0x000fe20003f46070 */
[----:B------:R-:W-:Y:S01]  /*4a00*/  FMUL.RZ R130, R128, 0.15915493667125701904 ;  /* 0x3e22f98380827820 */ /* 0x000fe2000040c000 */
[----:B------:R-:W-:Y:S01]  /*4a10*/  IADD3 R7, R7, R131, RZ ;  /* 0x0000008307077210 */ /* 0x000fe20007ffe0ff */
[C---:B----4-:R-:W-:Y:S02]  /*4a20*/  FMUL.FTZ R127, R8.reuse, R127 ;  /* 0x0000007f087f7220 */ /* 0x050fe40000410000 */
[----:B------:R-:W-:Y:S02]  /*4a30*/  FMUL.FTZ R128, R8, R125 ;  /* 0x0000007d08807220 */ /* 0x000fe40000410000 */
[----:B------:R-:W-:-:S02]  /*4a40*/  IMAD R8, R15, c[0x0][0x1a0], RZ ;  /* 0x000068000f087a24 */ /* 0x000fc400078e02ff */
[----:B0-----:R-:W-:Y:S02]  /*4a50*/  FMUL.FTZ R131, R4, R123 ;  /* 0x0000007b04837220 */ /* 0x001fe40000410000 */
[C---:B-1----:R-:W-:Y:S02]  /*4a60*/  FMUL.FTZ R125, R124.reuse, R157 ;  /* 0x0000009d7c7d7220 */ /* 0x042fe40000410000 */
[----:B---3--:R-:W-:Y:S02]  /*4a70*/  FMUL.FTZ R124, R124, R129 ;  /* 0x000000817c7c7220 */ /* 0x008fe40000410000 */
[----:B------:R-:W-:Y:S02]  /*4a80*/  FMUL.FTZ R123, R65, R64 ;  /* 0x00000040417b7220 */ /* 0x000fe40000410000 */
[----:B------:R-:W-:Y:S02]  /*4a90*/  FMUL.FTZ R126, R67, R66 ;  /* 0x00000042437e7220 */ /* 0x000fe40000410000 */
[----:B------:R-:W-:-:S02]  /*4aa0*/  IMAD R159, R23, c[0x0][0x1a4], R8 ;  /* 0x00006900179f7a24 */ /* 0x000fc400078e0208 */
[----:B------:R-:W-:Y:S02]  /*4ab0*/  FMUL.FTZ R8, R5, R46 ;  /* 0x0000002e05087220 */ /* 0x000fe40000410000 */
[----:B------:R-:W-:Y:S01]  /*4ac0*/  IMAD.WIDE.U32 R6, R23, c[0x0][0x1a0], R6 ;  /* 0x0000680017067a25 */ /* 0x000fe200078e0006 */
[----:B------:R-:W-:Y:S02]  /*4ad0*/  FSEL R124, R124, RZ, !P1 ;  /* 0x000000ff7c7c7208 */ /* 0x000fe40004800000 */
[----:B------:R-:W-:Y:S01]  /*4ae0*/  FSEL R125, R125, 1, !P1 ;  /* 0x3f8000007d7d7808 */ /* 0x000fe20004800000 */
[----:B------:R-:W-:Y:S01]  /*4af0*/  FMUL.FTZ R9, R4, R9 ;  /* 0x0000000904097220 */ /* 0x000fe20000410000 */
[----:B------:R-:W-:Y:S01]  /*4b00*/  FSEL R123, R123, RZ, !P1 ;  /* 0x000000ff7b7b7208 */ /* 0x000fe20004800000 */
[----:B------:R-:W-:Y:S01]  /*4b10*/  FMUL.RZ R160, R8, 0.15915493667125701904 ;  /* 0x3e22f98308a07820 */ /* 0x000fe2000040c000 */
[----:B------:R-:W-:Y:S02]  /*4b20*/  ISETP.GE.U32.AND P1, PT, R158, R87, PT ;  /* 0x000000579e00720c */ /* 0x000fe40003f26070 */
[----:B------:R-:W-:-:S02]  /*4b30*/  FSEL R128, R128, RZ, !P0 ;  /* 0x000000ff80807208 */ /* 0x000fc40004000000 */
[----:B------:R-:W-:Y:S02]  /*4b40*/  FSEL R127, R127, 1, !P0 ;  /* 0x3f8000007f7f7808 */ /* 0x000fe40004000000 */
[----:B------:R-:W-:Y:S02]  /*4b50*/  FSEL R126, R126, RZ, !P0 ;  /* 0x000000ff7e7e7208 */ /* 0x000fe40004000000 */
[----:B------:R-:W-:Y:S02]  /*4b60*/  IADD3 R7, R7, R159, RZ ;  /* 0x0000009f07077210 */ /* 0x000fe40007ffe0ff */
[----:B------:R-:W-:Y:S01]  /*4b70*/  LEA R8, P0, R6, c[0x0][0x228], 0x3 ;  /* 0x00008a0006087a11 */ /* 0x000fe200078018ff */
[----:B------:R-:W-:Y:S01]  /*4b80*/  MUFU.SIN R4, R130 ;  /* 0x0000008200047308 */ /* 0x000fe20000000400 */
[----:B------:R-:W-:Y:S01]  /*4b90*/  STS [R86.X4], R19 ;  /* 0x0000001356007388 */ /* 0x000fe20000004800 */
[----:B------:R-:W-:Y:S01]  /*4ba0*/  FMUL.FTZ R129, R69, R68 ;  /* 0x0000004445817220 */ /* 0x000fe20000410000 */
[----:B------:R-:W-:-:S02]  /*4bb0*/  IADD3 R158, R158, 0xf, RZ ;  /* 0x0000000f9e9e7810 */ /* 0x000fc40007ffe0ff */
[----:B------:R-:W-:Y:S03]  /*4bc0*/  STS [R85.X4+0x80], R136 ;  /* 0x0000808855007388 */ /* 0x000fe60000004800 */
[----:B------:R0:W-:Y:S01]  /*4bd0*/  MUFU.COS R156, R130 ;  /* 0x00000082009c7308 */ /* 0x0001e20000000000 */
[----:B------:R-:W-:Y:S04]  /*4be0*/  STS [R84.X4+0x100], R135 ;  /* 0x0001008754007388 */ /* 0x000fe80000004800 */
[----:B-----5:R1:W-:Y:S01]  /*4bf0*/  STS [R83.X4+0x180], R134 ;  /* 0x0001808653007388 */ /* 0x0203e20000004800 */
[----:B0-----:R-:W-:Y:S02]  /*4c00*/  FSEL R130, R9, RZ, !P1 ;  /* 0x000000ff09827208 */ /* 0x001fe40004800000 */
[----:B------:R-:W-:Y:S01]  /*4c10*/  LEA.HI.X R9, R6, c[0x0][0x22c], R7, 0x3, P0 ;  /* 0x00008b0006097a11 */ /* 0x000fe200000f1c07 */
[----:B------:R-:W-:Y:S01]  /*4c20*/  FMUL.FTZ R6, R5, R44 ;  /* 0x0000002c05067220 */ /* 0x000fe20000410000 */
[----:B------:R-:W-:Y:S01]  /*4c30*/  STS [R82.X4+0x200], R141 ;  /* 0x0002008d52007388 */ /* 0x000fe20000004800 */
[----:B------:R-:W-:Y:S01]  /*4c40*/  FMUL.FTZ R7, R137, R46 ;  /* 0x0000002e89077220 */ /* 0x000fe20000410000 */
[----:B-1----:R-:W-:Y:S01]  /*4c50*/  IADD3 R134, R93, 0x220, RZ ;  /* 0x000002205d867810 */ /* 0x002fe20007ffe0ff */
[----:B------:R-:W-:Y:S01]  /*4c60*/  FMUL.RZ R19, R6, 0.15915493667125701904 ;  /* 0x3e22f98306137820 */ /* 0x000fe2000040c000 */
[----:B------:R0:W-:Y:S01]  /*4c70*/  STS [R81.X4+0x280], R138 ;  /* 0x0002808a51007388 */ /* 0x0001e20000004800 */
[----:B------:R-:W-:-:S02]  /*4c80*/  FSEL R131, R131, 1, !P1 ;  /* 0x3f80000083837808 */ /* 0x000fc40004800000 */
[----:B------:R-:W-:Y:S01]  /*4c90*/  FSEL R129, R129, RZ, !P1 ;  /* 0x000000ff81817208 */ /* 0x000fe20004800000 */
[----:B------:R-:W-:Y:S01]  /*4ca0*/  STS [R80.X4+0x300], R139 ;  /* 0x0003008b50007388 */ /* 0x000fe20000004800 */
[----:B------:R-:W-:Y:S02]  /*4cb0*/  IADD3 R6, R93, 0x200, RZ ;  /* 0x000002005d067810 */ /* 0x000fe40007ffe0ff */
[----:B------:R-:W-:Y:S01]  /*4cc0*/  ISETP.GE.U32.AND P1, PT, R158, R87, PT ;  /* 0x000000579e00720c */ /* 0x000fe20003f26070 */
[----:B------:R-:W-:Y:S01]  /*4cd0*/  STS [R79.X4+0x380], R148 ;  /* 0x000380944f007388 */ /* 0x000fe20000004800 */
[----:B------:R1:W-:Y:S03]  /*4ce0*/  MUFU.EX2 R158, R7 ;  /* 0x00000007009e7308 */ /* 0x0003e60000000800 */
[----:B------:R-:W-:Y:S01]  /*4cf0*/  STS [R78.X4+0x400], R145 ;  /* 0x000400914e007388 */ /* 0x000fe20000004800 */
[----:B------:R-:W-:-:S03]  /*4d00*/  LEA.HI.SX32 R6, R6, R93, 0x1b ;  /* 0x0000005d06067211 */ /* 0x000fc600078fdaff */
[----:B------:R3:W-:Y:S01]  /*4d10*/  STS [R77.X4+0x480], R146 ;  /* 0x000480924d007388 */ /* 0x0007e20000004800 */
[----:B-1----:R-:W-:-:S03]  /*4d20*/  LEA.HI.SX32 R7, R134, R93, 0x1b ;  /* 0x0000005d86077211 */ /* 0x002fc600078fdaff */
[----:B------:R-:W-:Y:S01]  /*4d30*/  STS [R76.X4+0x500], R155 ;  /* 0x0005009b4c007388 */ /* 0x000fe20000004800 */
[----:B------:R-:W-:Y:S01]  /*4d40*/  IADD3 R134, R93, 0x240, RZ ;  /* 0x000002405d867810 */ /* 0x000fe20007ffe0ff */
[----:B------:R-:W-:Y:S02]  /*4d50*/  FMUL.FTZ R15, R137, R48 ;  /* 0x00000030890f7220 */ /* 0x000fe40000410000 */
[----:B------:R-:W-:Y:S01]  /*4d60*/  STS [R75.X4+0x580], R154 ;  /* 0x0005809a4b007388 */ /* 0x000fe20000004800 */
[----:B------:R-:W-:-:S03]  /*4d70*/  IADD3 R136, R93, 0x260, RZ ;  /* 0x000002605d887810 */ /* 0x000fc60007ffe0ff */
[----:B------:R-:W-:Y:S01]  /*4d80*/  STS [R74.X4+0x600], R147 ;  /* 0x000600934a007388 */ /* 0x000fe20000004800 */
[----:B0-----:R-:W-:-:S03]  /*4d90*/  IADD3 R138, R93, 0x280, RZ ;  /* 0x000002805d8a7810 */ /* 0x001fc60007ffe0ff */
[----:B------:R-:W-:Y:S01]  /*4da0*/  STS [R73.X4+0x680], R152 ;  /* 0x0006809849007388 */ /* 0x000fe20000004800 */
[-C--:B------:R-:W-:Y:S01]  /*4db0*/  LEA.HI.SX32 R134, R134, R93.reuse, 0x1b ;  /* 0x0000005d86867211 */ /* 0x080fe200078fdaff */
[----:B------:R0:W1:Y:S01]  /*4dc0*/  MUFU.EX2 R157, R15 ;  /* 0x0000000f009d7308 */ /* 0x0000620000000800 */
[C---:B---3--:R-:W-:Y:S01]  /*4dd0*/  IADD3 R146, R93.reuse, 0x2a0, RZ ;  /* 0x000002a05d927810 */ /* 0x048fe20007ffe0ff */
[----:B------:R-:W-:Y:S04]  /*4de0*/  STS [R72.X4+0x700], R153 ;  /* 0x0007009948007388 */ /* 0x000fe80000004800 */
[----:B------:R-:W-:Y:S02]  /*4df0*/  STS [R70.X4+0x780], R151 ;  /* 0x0007809746007388 */ /* 0x000fe40000004800 */
[----:B------:R-:W-:Y:S01]  /*4e00*/  MUFU.SIN R159, R160 ;  /* 0x000000a0009f7308 */ /* 0x000fe20000000400 */
[----:B0-----:R-:W-:Y:S01]  /*4e10*/  LEA.HI.SX32 R15, R136, R93, 0x1b ;  /* 0x0000005d880f7211 */ /* 0x001fe200078fdaff */
[----:B------:R0:W-:Y:S01]  /*4e20*/  STS [R6.X4+0x800], R149 ;  /* 0x0008009506007388 */ /* 0x0001e20000004800 */
[----:B------:R-:W-:-:S03]  /*4e30*/  IADD3 R136, R93, 0x2e0, RZ ;  /* 0x000002e05d887810 */ /* 0x000fc60007ffe0ff */
[----:B------:R3:W-:Y:S02]  /*4e40*/  STS [R7.X4+0x880], R150 ;  /* 0x0008809607007388 */ /* 0x0007e40000004800 */
[----:B------:R-:W-:Y:S01]  /*4e50*/  MUFU.COS R161, R160 ;  /* 0x000000a000a17308 */ /* 0x000fe20000000000 */
[----:B0-----:R-:W-:Y:S01]  /*4e60*/  IADD3 R6, R93, 0x2c0, RZ ;  /* 0x000002c05d067810 */ /* 0x001fe20007ffe0ff */
[----:B------:R0:W-:Y:S06]  /*4e70*/  STS [R134.X4+0x900], R143 ;  /* 0x0009008f86007388 */ /* 0x0001ec0000004800 */
[----:B------:R-:W-:Y:S01]  /*4e80*/  MUFU.SIN R160, R19 ;  /* 0x0000001300a07308 */ /* 0x000fe20000000400 */
[----:B---3--:R-:W-:-:S02]  /*4e90*/  LEA.HI.SX32 R7, R146, R93, 0x1b ;  /* 0x0000005d92077211 */ /* 0x008fc400078fdaff */
[----:B------:R-:W-:-:S05]  /*4ea0*/  IADD3 R146, R93, 0x320, RZ ;  /* 0x000003205d927810 */ /* 0x000fca0007ffe0ff */
[----:B------:R3:W-:Y:S01]  /*4eb0*/  MUFU.COS R148, R19 ;  /* 0x0000001300947308 */ /* 0x0007e20000000000 */
[-C--:B------:R-:W-:Y:S01]  /*4ec0*/  LEA.HI.SX32 R6, R6, R93.reuse, 0x1b ;  /* 0x0000005d06067211 */ /* 0x080fe200078fdaff */
[----:B------:R4:W-:Y:S01]  /*4ed0*/  STS [R15.X4+0x980], R142 ;  /* 0x0009808e0f007388 */ /* 0x0009e20000004800 */
[C---:B0-----:R-:W-:Y:S02]  /*4ee0*/  IADD3 R134, R93.reuse, 0x340, RZ ;  /* 0x000003405d867810 */ /* 0x041fe40007ffe0ff */
[-C--:B------:R-:W-:Y:S02]  /*4ef0*/  LEA.HI.SX32 R136, R136, R93.reuse, 0x1b ;  /* 0x0000005d88887211 */ /* 0x080fe400078fdaff */
[----:B---3--:R-:W-:Y:S02]  /*4f00*/  LEA.HI.SX32 R19, R138, R93, 0x1b ;  /* 0x0000005d8a137211 */ /* 0x008fe400078fdaff */
[----:B------:R-:W-:-:S03]  /*4f10*/  IADD3 R138, R93, 0x300, RZ ;  /* 0x000003005d8a7810 */ /* 0x000fc60007ffe0ff */
[----:B------:R0:W-:Y:S01]  /*4f20*/  STS [R19.X4+0xa00], R144 ;  /* 0x000a009013007388 */ /* 0x0001e20000004800 */
[-C--:B----4-:R-:W-:Y:S02]  /*4f30*/  LEA.HI.SX32 R15, R138, R93.reuse, 0x1b ;  /* 0x0000005d8a0f7211 */ /* 0x090fe400078fdaff */
[----:B------:R-:W-:Y:S01]  /*4f40*/  IADD3 R138, R93, 0x360, RZ ;  /* 0x000003605d8a7810 */ /* 0x000fe20007ffe0ff */
[----:B------:R3:W-:Y:S04]  /*4f50*/  STS [R7.X4+0xa80], R140 ;  /* 0x000a808c07007388 */ /* 0x0007e80000004800 */
[----:B------:R4:W-:Y:S01]  /*4f60*/  STS [R6.X4+0xb00], R133 ;  /* 0x000b008506007388 */ /* 0x0009e20000004800 */
[----:B0-----:R-:W-:-:S03]  /*4f70*/  LEA.HI.SX32 R19, R146, R93, 0x1b ;  /* 0x0000005d92137211 */ /* 0x001fc600078fdaff */
[----:B------:R0:W-:Y:S01]  /*4f80*/  STS [R136.X4+0xb80], R21 ;  /* 0x000b801588007388 */ /* 0x0001e20000004800 */
[----:B---3--:R-:W-:-:S03]  /*4f90*/  LEA.HI.SX32 R7, R134, R93, 0x1b ;  /* 0x0000005d86077211 */ /* 0x008fc600078fdaff */
[----:B------:R3:W-:Y:S01]  /*4fa0*/  STS [R15.X4+0xc00], R132 ;  /* 0x000c00840f007388 */ /* 0x0007e20000004800 */
[----:B----4-:R-:W-:-:S03]  /*4fb0*/  IADD3 R6, R93, 0x380, RZ ;  /* 0x000003805d067810 */ /* 0x010fc60007ffe0ff */
[----:B------:R4:W-:Y:S01]  /*4fc0*/  STS [R19.X4+0xc80], R20 ;  /* 0x000c801413007388 */ /* 0x0009e20000004800 */
[----:B0-----:R-:W-:-:S03]  /*4fd0*/  LEA.HI.SX32 R21, R138, R93, 0x1b ;  /* 0x0000005d8a157211 */ /* 0x001fc600078fdaff */
[----:B------:R0:W-:Y:S01]  /*4fe0*/  STS [R7.X4+0xd00], R18 ;  /* 0x000d001207007388 */ /* 0x0001e20000004800 */
[----:B---3--:R-:W-:Y:S01]  /*4ff0*/  LEA.HI.SX32 R15, R6, R93, 0x1b ;  /* 0x0000005d060f7211 */ /* 0x008fe200078fdaff */
[----:B------:R-:W-:Y:S02]  /*5000*/  FMUL.FTZ R6, R5, R40 ;  /* 0x0000002805067220 */ /* 0x000fe40000410000 */
[----:B------:R3:W-:Y:S01]  /*5010*/  STS [R21.X4+0xd80], R10 ;  /* 0x000d800a15007388 */ /* 0x0007e20000004800 */
[----:B----4-:R-:W-:Y:S02]  /*5020*/  FMUL.FTZ R20, R128, R129 ;  /* 0x0000008180147220 */ /* 0x010fe40000410000 */
[----:B0-----:R-:W-:Y:S02]  /*5030*/  FMUL.FTZ R18, RZ, R128 ;  /* 0x00000080ff127220 */ /* 0x001fe40000410000 */
[----:B------:R-:W-:Y:S02]  /*5040*/  FFMA.FTZ R20, RZ, R127, R20 ;  /* 0x0000007fff147223 */ /* 0x000fe40000010014 */
[----:B---3--:R-:W-:-:S02]  /*5050*/  FFMA.FTZ R21, R127, R129, -R18 ;  /* 0x000000817f157223 */ /* 0x008fc40000010812 */
[----:B------:R-:W-:Y:S01]  /*5060*/  FMUL.RZ R132, R6, 0.15915493667125701904 ;  /* 0x3e22f98306847820 */ /* 0x000fe2000040c000 */
[----:B------:R-:W-:Y:S01]  /*5070*/  IADD3 R6, R93, 0x3c0, RZ ;  /* 0x000003c05d067810 */ /* 0x000fe20007ffe0ff */
[----:B------:R-:W-:Y:S02]  /*5080*/  FADD.FTZ R21, R21, R126 ;  /* 0x0000007e15157221 */ /* 0x000fe40000010000 */
[----:B------:R-:W-:Y:S01]  /*5090*/  FADD.FTZ R20, RZ, R20 ;  /* 0x00000014ff147221 */ /* 0x000fe20000010000 */
[----:B------:R0:W-:Y:S01]  /*50a0*/  STS [R15.X4+0xe00], R12 ;  /* 0x000e000c0f007388 */ /* 0x0001e20000004800 */
[----:B------:R-:W-:Y:S01]  /*50b0*/  FMUL.FTZ R141, R5, R42 ;  /* 0x0000002a058d7220 */ /* 0x000fe20000410000 */
[----:B------:R-:W-:Y:S01]  /*50c0*/  IADD3 R134, R93, 0x3a0, RZ ;  /* 0x000003a05d867810 */ /* 0x000fe20007ffe0ff */
[----:B------:R-:W-:Y:S01]  /*50d0*/  FMUL.FTZ R19, R5, R38 ;  /* 0x0000002605137220 */ /* 0x000fe20000410000 */
[-C--:B------:R-:W-:Y:S01]  /*50e0*/  LEA.HI.SX32 R5, R6, R93.reuse, 0x1b ;  /* 0x0000005d06057211 */ /* 0x080fe200078fdaff */
[----:B------:R-:W-:Y:S01]  /*50f0*/  FMUL.FTZ R6, R124, R20 ;  /* 0x000000147c067220 */ /* 0x000fe20000410000 */
[----:B------:R-:W-:Y:S01]  /*5100*/  LEA.HI.SX32 R134, R134, R93, 0x1b ;  /* 0x0000005d86867211 */ /* 0x000fe200078fdaff */
[----:B0-----:R-:W-:-:S02]  /*5110*/  FMUL.FTZ R12, R124, R21 ;  /* 0x000000157c0c7220 */ /* 0x001fc40000410000 */
[C---:B------:R-:W-:Y:S02]  /*5120*/  FFMA.FTZ R6, R125.reuse, R21, -R6 ;  /* 0x000000157d067223 */ /* 0x040fe40000010806 */
[----:B------:R-:W-:Y:S02]  /*5130*/  FFMA.FTZ R20, R125, R20, R12 ;  /* 0x000000147d147223 */ /* 0x000fe4000001000c */
[C---:B------:R-:W-:Y:S01]  /*5140*/  FMUL.FTZ R135, R137.reuse, R44 ;  /* 0x0000002c89877220 */ /* 0x040fe20000410000 */
[----:B------:R0:W-:Y:S01]  /*5150*/  STS [R134.X4+0xe80], R11 ;  /* 0x000e800b86007388 */ /* 0x0001e20000004800 */
[----:B------:R-:W-:Y:S01]  /*5160*/  FADD.FTZ R20, RZ, R20 ;  /* 0x00000014ff147221 */ /* 0x000fe20000010000 */
[----:B------:R-:W-:Y:S01]  /*5170*/  MUFU.SIN R7, R132 ;  /* 0x0000008400077308 */ /* 0x000fe20000000400 */
[----:B------:R-:W-:Y:S01]  /*5180*/  FADD.FTZ R15, R6, R123 ;  /* 0x0000007b060f7221 */ /* 0x000fe20000010000 */
[----:B------:R3:W-:Y:S01]  /*5190*/  STS [R5.X4+0xf00], R14 ;  /* 0x000f000e05007388 */ /* 0x0007e20000004800 */
[----:B------:R-:W-:Y:S01]  /*51a0*/  FMUL.FTZ R142, R137, R40 ;  /* 0x00000028898e7220 */ /* 0x000fe20000410000 */
[----:B------:R-:W-:-:S04]  /*51b0*/  IADD3 R10, R93, 0x3e0, RZ ;  /* 0x000003e05d0a7810 */ /* 0x000fc80007ffe0ff */
[----:B0-----:R1:W-:Y:S01]  /*51c0*/  MUFU.COS R11, R132 ;  /* 0x00000084000b7308 */ /* 0x0013e20000000000 */
[----:B------:R-:W-:Y:S02]  /*51d0*/  FMUL.RZ R19, R19, 0.15915493667125701904 ;  /* 0x3e22f98313137820 */ /* 0x000fe4000040c000 */
[----:B---3--:R-:W-:-:S05]  /*51e0*/  FMUL.FTZ R5, R122, R15 ;  /* 0x0000000f7a057220 */ /* 0x008fca0000410000 */
[----:B------:R0:W-:Y:S01]  /*51f0*/  MUFU.EX2 R139, R135 ;  /* 0x00000087008b7308 */ /* 0x0001e20000000800 */
[----:B-1----:R-:W-:Y:S02]  /*5200*/  FMUL.FTZ R132, R157, R4 ;  /* 0x000000049d847220 */ /* 0x002fe40000410000 */
[----:B------:R-:W-:Y:S02]  /*5210*/  FMUL.FTZ R4, R122, R20 ;  /* 0x000000147a047220 */ /* 0x000fe40000410000 */
[C---:B0-----:R-:W-:Y:S02]  /*5220*/  FMUL.FTZ R135, R137.reuse, R42 ;  /* 0x0000002a89877220 */ /* 0x041fe40000410000 */
[----:B------:R-:W-:Y:S02]  /*5230*/  FMUL.FTZ R137, R137, R38 ;  /* 0x0000002689897220 */ /* 0x000fe40000410000 */
[C---:B------:R-:W-:Y:S01]  /*5240*/  FFMA.FTZ R15, R121.reuse, R15, -R4 ;  /* 0x0000000f790f7223 */ /* 0x040fe20000010804 */
[----:B------:R-:W-:Y:S01]  /*5250*/  LEA.HI.SX32 R10, R10, R93, 0x1b ;  /* 0x0000005d0a0a7211 */ /* 0x000fe200078fdaff */
[----:B------:R-:W-:Y:S01]  /*5260*/  FFMA.FTZ R5, R121, R20, R5 ;  /* 0x0000001479057223 */ /* 0x000fe20000010005 */
[----:B------:R-:W-:Y:S01]  /*5270*/  MUFU.COS R12, R19 ;  /* 0x00000013000c7308 */ /* 0x000fe20000000000 */
[----:B------:R-:W-:-:S02]  /*5280*/  FADD.FTZ R15, R15, R120 ;  /* 0x000000780f0f7221 */ /* 0x000fc40000010000 */
[----:B------:R-:W-:Y:S01]  /*5290*/  FADD.FTZ R4, RZ, R5 ;  /* 0x00000005ff047221 */ /* 0x000fe20000010000 */
[----:B--2---:R0:W-:Y:S04]  /*52a0*/  STS [R10.X4+0xf80], R13 ;  /* 0x000f800d0a007388 */ /* 0x0041e80000004800 */
[----:B------:R-:W1:Y:S01]  /*52b0*/  MUFU.EX2 R137, R137 ;  /* 0x0000008900897308 */ /* 0x000e620000000800 */
[C---:B0-----:R-:W-:Y:S02]  /*52c0*/  FMUL.FTZ R13, R118.reuse, R15 ;  /* 0x0000000f760d7220 */ /* 0x041fe40000410000 */
[-C--:B------:R-:W-:Y:S02]  /*52d0*/  FMUL.FTZ R10, R118, R4.reuse ;  /* 0x00000004760a7220 */ /* 0x080fe40000410000 */
[----:B------:R-:W-:-:S03]  /*52e0*/  FFMA.FTZ R13, R119, R4, R13 ;  /* 0x00000004770d7223 */ /* 0x000fc6000001000d */
[----:B------:R-:W0:Y:S01]  /*52f0*/  MUFU.EX2 R144, R142 ;  /* 0x0000008e00907308 */ /* 0x000e220000000800 */
[----:B------:R-:W-:Y:S02]  /*5300*/  FFMA.FTZ R10, R119, R15, -R10 ;  /* 0x0000000f770a7223 */ /* 0x000fe4000001080a */
[----:B------:R-:W-:Y:S02]  /*5310*/  FADD.FTZ R15, RZ, R13 ;  /* 0x0000000dff0f7221 */ /* 0x000fe40000010000 */
[----:B------:R-:W-:Y:S02]  /*5320*/  FADD.FTZ R13, R10, R117 ;  /* 0x000000750a0d7221 */ /* 0x000fe40000010000 */
[----:B-1----:R-:W-:Y:S02]  /*5330*/  FMUL.FTZ R4, R137, R12 ;  /* 0x0000000c89047220 */ /* 0x002fe40000410000 */
[C---:B------:R-:W-:Y:S02]  /*5340*/  FMUL.FTZ R12, R116.reuse, R15 ;  /* 0x0000000f740c7220 */ /* 0x040fe40000410000 */
[----:B------:R-:W-:-:S02]  /*5350*/  FMUL.FTZ R14, R116, R13 ;  /* 0x0000000d740e7220 */ /* 0x000fc40000410000 */
[C---:B------:R-:W-:Y:S02]  /*5360*/  FFMA.FTZ R18, R114.reuse, R13, -R12 ;  /* 0x0000000d72127223 */ /* 0x040fe4000001080c */
[----:B------:R-:W-:Y:S02]  /*5370*/  FFMA.FTZ R15, R114, R15, R14 ;  /* 0x0000000f720f7223 */ /* 0x000fe4000001000e */
[----:B------:R-:W-:Y:S02]  /*5380*/  FMUL.FTZ R10, R130, R128 ;  /* 0x00000080820a7220 */ /* 0x000fe40000410000 */
[----:B------:R-:W-:Y:S02]  /*5390*/  FADD.FTZ R18, R18, R115 ;  /* 0x0000007312127221 */ /* 0x000fe40000010000 */
[----:B------:R-:W-:Y:S02]  /*53a0*/  FADD.FTZ R15, RZ, R15 ;  /* 0x0000000fff0f7221 */ /* 0x000fe40000010000 */
[----:B0-----:R-:W-:-:S02]  /*53b0*/  FMUL.FTZ R5, R144, R11 ;  /* 0x0000000b90057220 */ /* 0x001fc40000410000 */
[C---:B------:R-:W-:Y:S02]  /*53c0*/  FMUL.FTZ R11, R131.reuse, R128 ;  /* 0x00000080830b7220 */ /* 0x040fe40000410000 */
[----:B------:R-:W-:Y:S02]  /*53d0*/  FFMA.FTZ R10, R131, R127, -R10 ;  /* 0x0000007f830a7223 */ /* 0x000fe4000001080a */
[C---:B------:R-:W-:Y:S02]  /*53e0*/  FMUL.FTZ R20, R112.reuse, R18 ;  /* 0x0000001270147220 */ /* 0x040fe40000410000 */
[----:B------:R-:W-:Y:S02]  /*53f0*/  FMUL.FTZ R13, R112, R15 ;  /* 0x0000000f700d7220 */ /* 0x000fe40000410000 */
[----:B------:R-:W-:Y:S02]  /*5400*/  FFMA.FTZ R11, R130, R127, R11 ;  /* 0x0000007f820b7223 */ /* 0x000fe4000001000b */
[----:B------:R-:W-:-:S02]  /*5410*/  FMUL.FTZ R14, R124, R10 ;  /* 0x0000000a7c0e7220 */ /* 0x000fc40000410000 */
[C---:B------:R-:W-:Y:S02]  /*5420*/  FFMA.FTZ R20, R113.reuse, R15, R20 ;  /* 0x0000000f71147223 */ /* 0x040fe40000010014 */
[----:B------:R-:W-:Y:S01]  /*5430*/  FFMA.FTZ R18, R113, R18, -R13 ;  /* 0x0000001271127223 */ /* 0x000fe2000001080d */
[----:B------:R0:W1:Y:S01]  /*5440*/  MUFU.SIN R6, R19 ;  /* 0x0000001300067308 */ /* 0x0000620000000400 */
[-C--:B------:R-:W-:Y:S02]  /*5450*/  FMUL.FTZ R12, R124, R11.reuse ;  /* 0x0000000b7c0c7220 */ /* 0x080fe40000410000 */
[----:B------:R-:W-:Y:S02]  /*5460*/  FFMA.FTZ R14, R125, R11, R14 ;  /* 0x0000000b7d0e7223 */ /* 0x000fe4000001000e */
[----:B------:R-:W-:Y:S02]  /*5470*/  FADD.FTZ R15, R18, R111 ;  /* 0x0000006f120f7221 */ /* 0x000fe40000010000 */
[----:B0-----:R-:W-:-:S02]  /*5480*/  FADD.FTZ R19, RZ, R20 ;  /* 0x00000014ff137221 */ /* 0x001fc40000010000 */
[----:B------:R-:W-:Y:S02]  /*5490*/  FFMA.FTZ R12, R125, R10, -R12 ;  /* 0x0000000a7d0c7223 */ /* 0x000fe4000001080c */
        /* <DEDUP_REMOVED lines=8> */
[----:B------:R-:W-:Y:S02]  /*5520*/  FMUL.FTZ R14, R118, R10 ;  /* 0x0000000a760e7220 */ /* 0x000fe40000410000 */
[----:B------:R-:W-:Y:S02]  /*5530*/  FADD.FTZ R18, R18, R109 ;  /* 0x0000006d12127221 */ /* 0x000fe40000010000 */
[----:B------:R-:W-:-:S02]  /*5540*/  FADD.FTZ R20, RZ, R20 ;  /* 0x00000014ff147221 */ /* 0x000fc40000010000 */
[-C--:B------:R-:W-:Y:S02]  /*5550*/  FFMA.FTZ R13, R119, R11.reuse, R14 ;  /* 0x0000000b770d7223 */ /* 0x080fe4000001000e */
[C---:B------:R-:W-:Y:S02]  /*5560*/  FMUL.FTZ R15, R105.reuse, R18 ;  /* 0x00000012690f7220 */ /* 0x040fe40000410000 */
[-C--:B------:R-:W-:Y:S02]  /*5570*/  FMUL.FTZ R14, R105, R20.reuse ;  /* 0x00000014690e7220 */ /* 0x080fe40000410000 */
[----:B------:R-:W-:Y:S02]  /*5580*/  FMUL.FTZ R12, R118, R11 ;  /* 0x0000000b760c7220 */ /* 0x000fe40000410000 */
[C---:B------:R-:W-:Y:S02]  /*5590*/  FFMA.FTZ R20, R107.reuse, R20, R15 ;  /* 0x000000146b147223 */ /* 0x040fe4000001000f */
[----:B------:R-:W-:-:S02]  /*55a0*/  FFMA.FTZ R15, R107, R18, -R14 ;  /* 0x000000126b0f7223 */ /* 0x000fc4000001080e */
[----:B------:R-:W-:Y:S02]  /*55b0*/  FFMA.FTZ R11, R119, R10, -R12 ;  /* 0x0000000a770b7223 */ /* 0x000fe4000001080c */
[C---:B------:R-:W-:Y:S02]  /*55c0*/  FMUL.FTZ R10, R116.reuse, R13 ;  /* 0x0000000d740a7220 */ /* 0x040fe40000410000 */
[----:B------:R-:W-:Y:S02]  /*55d0*/  FADD.FTZ R15, R15, R106 ;  /* 0x0000006a0f0f7221 */ /* 0x000fe40000010000 */
[----:B------:R-:W-:Y:S02]  /*55e0*/  FADD.FTZ R20, RZ, R20 ;  /* 0x00000014ff147221 */ /* 0x000fe40000010000 */
[-C--:B------:R-:W-:Y:S02]  /*55f0*/  FMUL.FTZ R12, R116, R11.reuse ;  /* 0x0000000b740c7220 */ /* 0x080fe40000410000 */
[----:B------:R-:W-:-:S02]  /*5600*/  FFMA.FTZ R10, R114, R11, -R10 ;  /* 0x0000000b720a7223 */ /* 0x000fc4000001080a */
[C---:B------:R-:W-:Y:S02]  /*5610*/  FMUL.FTZ R18, R104.reuse, R15 ;  /* 0x0000000f68127220 */ /* 0x040fe40000410000 */
[----:B------:R-:W-:Y:S02]  /*5620*/  FMUL.FTZ R14, R104, R20 ;  /* 0x00000014680e7220 */ /* 0x000fe40000410000 */
[----:B------:R-:W-:Y:S02]  /*5630*/  FFMA.FTZ R12, R114, R13, R12 ;  /* 0x0000000d720c7223 */ /* 0x000fe4000001000c */
[----:B------:R-:W-:Y:S02]  /*5640*/  FMUL.FTZ R13, R112, R10 ;  /* 0x0000000a700d7220 */ /* 0x000fe40000410000 */
[----:B------:R-:W-:Y:S01]  /*5650*/  FFMA.FTZ R18, R103, R20, R18 ;  /* 0x0000001467127223 */ /* 0x000fe20000010012 */
[----:B------:R-:W-:Y:S01]  /*5660*/  FSEL R132, R132, RZ, !P3 ;  /* 0x000000ff84847208 */ /* 0x000fe20005800000 */
[----:B------:R-:W-:-:S02]  /*5670*/  FMUL.FTZ R133, R157, R156 ;  /* 0x0000009c9d857220 */ /* 0x000fc40000410000 */
[----:B------:R-:W-:Y:S02]  /*5680*/  FFMA.FTZ R15, R103, R15, -R14 ;  /* 0x0000000f670f7223 */ /* 0x000fe4000001080e */
[-C--:B------:R-:W-:Y:S02]  /*5690*/  FMUL.FTZ R11, R112, R12.reuse ;  /* 0x0000000c700b7220 */ /* 0x080fe40000410000 */
[----:B------:R-:W-:Y:S02]  /*56a0*/  FFMA.FTZ R13, R113, R12, R13 ;  /* 0x0000000c710d7223 */ /* 0x000fe4000001000d */
[----:B------:R-:W-:Y:S01]  /*56b0*/  FADD.FTZ R18, RZ, R18 ;  /* 0x00000012ff127221 */ /* 0x000fe20000010000 */
[----:B------:R-:W-:Y:S01]  /*56c0*/  FSEL R133, R133, 1, !P3 ;  /* 0x3f80000085857808 */ /* 0x000fe20005800000 */
[----:B------:R-:W-:Y:S02]  /*56d0*/  FMUL.FTZ R134, R49, R48 ;  /* 0x0000003031867220 */ /* 0x000fe40000410000 */
[----:B------:R-:W-:-:S02]  /*56e0*/  FADD.FTZ R15, R15, R102 ;  /* 0x000000660f0f7221 */ /* 0x000fc40000010000 */
[----:B------:R-:W-:Y:S01]  /*56f0*/  FFMA.FTZ R11, R113, R10, -R11 ;  /* 0x0000000a710b7223 */ /* 0x000fe2000001080b */
[----:B------:R0:W-:Y:S01]  /*5700*/  MUFU.EX2 R140, R135 ;  /* 0x00000087008c7308 */ /* 0x0001e20000000800 */
[----:B------:R-:W-:Y:S02]  /*5710*/  FMUL.FTZ R10, R110, R13 ;  /* 0x0000000d6e0a7220 */ /* 0x000fe40000410000 */
[----:B------:R-:W-:Y:S02]  /*5720*/  FMUL.FTZ R14, R132, R18 ;  /* 0x00000012840e7220 */ /* 0x000fe40000410000 */
[----:B------:R-:W-:Y:S01]  /*5730*/  FMUL.RZ R145, R141, 0.15915493667125701904 ;  /* 0x3e22f9838d917820 */ /* 0x000fe2000040c000 */
[----:B------:R-:W-:Y:S01]  /*5740*/  FSEL R134, R134, RZ, !P3 ;  /* 0x000000ff86867208 */ /* 0x000fe20005800000 */
[----:B------:R-:W-:Y:S02]  /*5750*/  FMUL.FTZ R19, R132, R15 ;  /* 0x0000000f84137220 */ /* 0x000fe40000410000 */
[----:B0-----:R-:W-:-:S02]  /*5760*/  FMUL.FTZ R135, R158, R159 ;  /* 0x0000009f9e877220 */ /* 0x001fc40000410000 */
[-C--:B------:R-:W-:Y:S01]  /*5770*/  FMUL.FTZ R12, R110, R11.reuse ;  /* 0x0000000b6e0c7220 */ /* 0x080fe20000410000 */
[----:B------:R-:W-:Y:S01]  /*5780*/  MUFU.SIN R141, R145 ;  /* 0x00000091008d7308 */ /* 0x000fe20000000400 */
[----:B------:R-:W-:Y:S02]  /*5790*/  FFMA.FTZ R10, R108, R11, -R10 ;  /* 0x0000000b6c0a7223 */ /* 0x000fe4000001080a */
[----:B------:R-:W-:Y:S01]  /*57a0*/  FFMA.FTZ R15, R133, R15, -R14 ;  /* 0x0000000f850f7223 */ /* 0x000fe2000001080e */
[----:B------:R-:W-:Y:S01]  /*57b0*/  FSEL R135, R135, RZ, !P4 ;  /* 0x000000ff87877208 */ /* 0x000fe20006000000 */
[----:B------:R-:W-:Y:S02]  /*57c0*/  FMUL.FTZ R136, R158, R161 ;  /* 0x000000a19e887220 */ /* 0x000fe40000410000 */
[----:B------:R-:W-:Y:S01]  /*57d0*/  FFMA.FTZ R19, R133, R18, R19 ;  /* 0x0000001285137223 */ /* 0x000fe20000010013 */
[----:B------:R-:W0:Y:S01]  /*57e0*/  MUFU.COS R143, R145 ;  /* 0x00000091008f7308 */ /* 0x000e220000000000 */
[----:B------:R-:W-:-:S02]  /*57f0*/  FFMA.FTZ R12, R108, R13, R12 ;  /* 0x0000000d6c0c7223 */ /* 0x000fc4000001000c */
[----:B------:R-:W-:Y:S02]  /*5800*/  FMUL.FTZ R13, R105, R10 ;  /* 0x0000000a690d7220 */ /* 0x000fe40000410000 */
[----:B------:R-:W-:Y:S01]  /*5810*/  FADD.FTZ R15, R15, R134 ;  /* 0x000000860f0f7221 */ /* 0x000fe20000010000 */
[----:B------:R-:W-:Y:S01]  /*5820*/  FSEL R136, R136, 1, !P4 ;  /* 0x3f80000088887808 */ /* 0x000fe20006000000 */
[----:B------:R-:W-:Y:S02]  /*5830*/  FADD.FTZ R19, RZ, R19 ;  /* 0x00000013ff137221 */ /* 0x000fe40000010000 */
[----:B-1----:R-:W-:Y:S02]  /*5840*/  FMUL.FTZ R6, R137, R6 ;  /* 0x0000000689067220 */ /* 0x002fe40000410000 */
[-C--:B------:R-:W-:Y:S02]  /*5850*/  FMUL.FTZ R11, R105, R12.reuse ;  /* 0x0000000c690b7220 */ /* 0x080fe40000410000 */
[----:B------:R-:W-:-:S02]  /*5860*/  FFMA.FTZ R13, R107, R12, R13 ;  /* 0x0000000c6b0d7223 */ /* 0x000fc4000001000d */
[----:B------:R-:W-:Y:S02]  /*5870*/  FMUL.FTZ R137, R47, R46 ;  /* 0x0000002e2f897220 */ /* 0x000fe40000410000 */
[----:B------:R-:W-:Y:S02]  /*5880*/  FMUL.FTZ R18, R135, R15 ;  /* 0x0000000f87127220 */ /* 0x000fe40000410000 */
[----:B------:R-:W-:Y:S02]  /*5890*/  FMUL.FTZ R138, R139, R160 ;  /* 0x000000a08b8a7220 */ /* 0x000fe40000410000 */
[----:B------:R-:W-:Y:S02]  /*58a0*/  FMUL.FTZ R14, R135, R19 ;  /* 0x00000013870e7220 */ /* 0x000fe40000410000 */
[----:B------:R-:W-:Y:S01]  /*58b0*/  FFMA.FTZ R11, R107, R10, -R11 ;  /* 0x0000000a6b0b7223 */ /* 0x000fe2000001080b */
[----:B------:R-:W-:Y:S01]  /*58c0*/  FSEL R137, R137, RZ, !P4 ;  /* 0x000000ff89897208 */ /* 0x000fe20006000000 */
[----:B------:R-:W-:-:S02]  /*58d0*/  FMUL.FTZ R10, R104, R13 ;  /* 0x0000000d680a7220 */ /* 0x000fc40000410000 */
[----:B------:R-:W-:Y:S01]  /*58e0*/  FFMA.FTZ R18, R136, R19, R18 ;  /* 0x0000001388127223 */ /* 0x000fe20000010012 */
[----:B------:R-:W-:Y:S01]  /*58f0*/  FSEL R138, R138, RZ, !P5 ;  /* 0x000000ff8a8a7208 */ /* 0x000fe20006800000 */
[----:B------:R-:W-:Y:S02]  /*5900*/  FMUL.FTZ R148, R139, R148 ;  /* 0x000000948b947220 */ /* 0x000fe40000410000 */
[----:B------:R-:W-:Y:S02]  /*5910*/  FFMA.FTZ R14, R136, R15, -R14 ;  /* 0x0000000f880e7223 */ /* 0x000fe4000001080e */
[-C--:B------:R-:W-:Y:S02]  /*5920*/  FMUL.FTZ R12, R104, R11.reuse ;  /* 0x0000000b680c7220 */ /* 0x080fe40000410000 */
[----:B------:R-:W-:Y:S02]  /*5930*/  FFMA.FTZ R10, R103, R11, -R10 ;  /* 0x0000000b670a7223 */ /* 0x000fe4000001080a */
[----:B------:R-:W-:-:S02]  /*5940*/  FADD.FTZ R18, RZ, R18 ;  /* 0x00000012ff127221 */ /* 0x000fc40000010000 */
[C---:B0-----:R-:W-:Y:S02]  /*5950*/  FMUL.FTZ R142, R140.reuse, R143 ;  /* 0x0000008f8c8e7220 */ /* 0x041fe40000410000 */
[----:B------:R-:W-:Y:S01]  /*5960*/  FMUL.FTZ R141, R140, R141 ;  /* 0x0000008d8c8d7220 */ /* 0x000fe20000410000 */
[----:B------:R-:W-:Y:S01]  /*5970*/  FSEL R139, R148, 1, !P5 ;  /* 0x3f800000948b7808 */ /* 0x000fe20006800000 */
[----:B------:R-:W-:Y:S02]  /*5980*/  FMUL.FTZ R140, R45, R44 ;  /* 0x0000002c2d8c7220 */ /* 0x000fe40000410000 */
[----:B------:R-:W-:Y:S02]  /*5990*/  FADD.FTZ R14, R14, R137 ;  /* 0x000000890e0e7221 */ /* 0x000fe40000010000 */
[----:B------:R-:W-:Y:S02]  /*59a0*/  FFMA.FTZ R12, R103, R13, R12 ;  /* 0x0000000d670c7223 */ /* 0x000fe4000001000c */
[----:B------:R-:W-:-:S02]  /*59b0*/  FMUL.FTZ R13, R132, R10 ;  /* 0x0000000a840d7220 */ /* 0x000fc40000410000 */
[----:B------:R-:W-:Y:S01]  /*59c0*/  FMUL.FTZ R15, R138, R18 ;  /* 0x000000128a0f7220 */ /* 0x000fe20000410000 */
[----:B------:R-:W-:Y:S01]  /*59d0*/  FSEL R140, R140, RZ, !P5 ;  /* 0x000000ff8c8c7208 */ /* 0x000fe20006800000 */
[----:B------:R-:W-:Y:S02]  /*59e0*/  FMUL.FTZ R19, R138, R14 ;  /* 0x0000000e8a137220 */ /* 0x000fe40000410000 */
[-C--:B------:R-:W-:Y:S02]  /*59f0*/  FMUL.FTZ R11, R132, R12.reuse ;  /* 0x0000000c840b7220 */ /* 0x080fe40000410000 */
[----:B------:R-:W-:Y:S02]  /*5a00*/  FFMA.FTZ R13, R133, R12, R13 ;  /* 0x0000000c850d7223 */ /* 0x000fe4000001000d */
[----:B------:R-:W-:Y:S01]  /*5a10*/  FFMA.FTZ R15, R139, R14, -R15 ;  /* 0x0000000e8b0f7223 */ /* 0x000fe2000001080f */
[----:B------:R-:W-:Y:S01]  /*5a20*/  FSEL R141, R141, RZ, !P6 ;  /* 0x000000ff8d8d7208 */ /* 0x000fe20007000000 */
[----:B------:R-:W-:-:S02]  /*5a30*/  FFMA.FTZ R19, R139, R18, R19 ;  /* 0x000000128b137223 */ /* 0x000fc40000010013 */
[----:B------:R-:W-:Y:S02]  /*5a40*/  FFMA.FTZ R11, R133, R10, -R11 ;  /* 0x0000000a850b7223 */ /* 0x000fe4000001080b */
[----:B------:R-:W-:Y:S02]  /*5a50*/  FMUL.FTZ R10, R135, R13 ;  /* 0x0000000d870a7220 */ /* 0x000fe40000410000 */
[----:B------:R-:W-:Y:S01]  /*5a60*/  FADD.FTZ R15, R15, R140 ;  /* 0x0000008c0f0f7221 */ /* 0x000fe20000010000 */
[----:B------:R-:W-:Y:S01]  /*5a70*/  FSEL R142, R142, 1, !P6 ;  /* 0x3f8000008e8e7808 */ /* 0x000fe20007000000 */
[----:B------:R-:W-:Y:S01]  /*5a80*/  FADD.FTZ R12, RZ, R19 ;  /* 0x00000013ff0c7221 */ /* 0x000fe20000010000 */
[----:B------:R-:W-:-:S06]  /*5a90*/  NOP ;  /* 0x0000000000007918 */ /* 0x000fcc0000000000 */
[----:B------:R-:W-:Y:S02]  /*5aa0*/  FFMA.FTZ R10, R136, R11, -R10 ;  /* 0x0000000b880a7223 */ /* 0x000fe4000001080a */
[----:B------:R-:W-:Y:S01]  /*5ab0*/  FMUL.FTZ R7, R144, R7 ;  /* 0x0000000790077220 */ /* 0x000fe20000410000 */
[----:B------:R-:W-:Y:S01]  /*5ac0*/  FSEL R145, R5, 1, !P2 ;  /* 0x3f80000005917808 */ /* 0x000fe20005000000 */
[----:B------:R-:W-:Y:S01]  /*5ad0*/  FMUL.FTZ R21, R141, R15 ;  /* 0x0000000f8d157220 */ /* 0x000fe20000410000 */
[----:B------:R0:W2:Y:S01]  /*5ae0*/  LDG.E.64 R18, [R8.64] ;  /* 0x0000000408127981 */ /* 0x0000a2000c1e1b00 */
[----:B------:R-:W-:Y:S02]  /*5af0*/  FMUL.FTZ R143, R43, R42 ;  /* 0x0000002a2b8f7220 */ /* 0x000fe40000410000 */
[----:B------:R-:W-:Y:S02]  /*5b00*/  FMUL.FTZ R11, R135, R11 ;  /* 0x0000000b870b7220 */ /* 0x000fe40000410000 */
[-C--:B------:R-:W-:Y:S01]  /*5b10*/  FMUL.FTZ R14, R141, R12.reuse ;  /* 0x0000000c8d0e7220 */ /* 0x080fe20000410000 */
[----:B------:R-:W-:Y:S01]  /*5b20*/  FSEL R143, R143, RZ, !P6 ;  /* 0x000000ff8f8f7208 */ /* 0x000fe20007000000 */
[----:B------:R-:W-:-:S02]  /*5b30*/  FFMA.FTZ R21, R142, R12, R21 ;  /* 0x0000000c8e157223 */ /* 0x000fc40000010015 */
[----:B------:R-:W-:Y:S01]  /*5b40*/  FFMA.FTZ R11, R136, R13, R11 ;  /* 0x0000000d880b7223 */ /* 0x000fe2000001000b */
[----:B------:R-:W-:Y:S01]  /*5b50*/  FSEL R144, R7, RZ, !P2 ;  /* 0x000000ff07907208 */ /* 0x000fe20005000000 */
[----:B------:R-:W-:Y:S02]  /*5b60*/  FFMA.FTZ R14, R142, R15, -R14 ;  /* 0x0000000f8e0e7223 */ /* 0x000fe4000001080e */
[----:B------:R-:W-:Y:S02]  /*5b70*/  FADD.FTZ R21, RZ, R21 ;  /* 0x00000015ff157221 */ /* 0x000fe40000010000 */
[----:B------:R-:W-:Y:S02]  /*5b80*/  FMUL.FTZ R5, R138, R11 ;  /* 0x0000000b8a057220 */ /* 0x000fe40000410000 */
[----:B------:R-:W-:Y:S02]  /*5b90*/  FMUL.FTZ R146, R41, R40 ;  /* 0x0000002829927220 */ /* 0x000fe40000410000 */
[----:B------:R-:W-:-:S02]  /*5ba0*/  FADD.FTZ R14, R14, R143 ;  /* 0x0000008f0e0e7221 */ /* 0x000fc40000010000 */
[-C--:B0-----:R-:W-:Y:S02]  /*5bb0*/  FMUL.FTZ R8, R138, R10.reuse ;  /* 0x0000000a8a087220 */ /* 0x081fe40000410000 */
[----:B------:R-:W-:Y:S02]  /*5bc0*/  FMUL.FTZ R7, R144, R21 ;  /* 0x0000001590077220 */ /* 0x000fe40000410000 */
[C---:B------:R-:W-:Y:S01]  /*5bd0*/  FFMA.FTZ R5, R139.reuse, R10, -R5 ;  /* 0x0000000a8b057223 */ /* 0x040fe20000010805 */
[----:B------:R-:W-:Y:S01]  /*5be0*/  FSEL R146, R146, RZ, !P2 ;  /* 0x000000ff92927208 */ /* 0x000fe20005000000 */
[-C--:B------:R-:W-:Y:S02]  /*5bf0*/  FMUL.FTZ R10, R144, R14.reuse ;  /* 0x0000000e900a7220 */ /* 0x080fe40000410000 */
[----:B------:R-:W-:Y:S02]  /*5c00*/  FFMA.FTZ R8, R139, R11, R8 ;  /* 0x0000000b8b087223 */ /* 0x000fe40000010008 */
[C---:B------:R-:W-:Y:S01]  /*5c10*/  FFMA.FTZ R9, R145.reuse, R14, -R7 ;  /* 0x0000000e91097223 */ /* 0x040fe20000010807 */
[----:B------:R-:W-:Y:S01]  /*5c20*/  FSEL R147, R6, RZ, !P1 ;  /* 0x000000ff06937208 */ /* 0x000fe20004800000 */
[----:B------:R-:W-:-:S02]  /*5c30*/  FFMA.FTZ R10, R145, R21, R10 ;  /* 0x00000015910a7223 */ /* 0x000fc4000001000a */
[----:B------:R-:W-:Y:S02]  /*5c40*/  FMUL.FTZ R7, R141, R8 ;  /* 0x000000088d077220 */ /* 0x000fe40000410000 */
[----:B------:R-:W-:Y:S01]  /*5c50*/  FADD.FTZ R9, R9, R146 ;  /* 0x0000009209097221 */ /* 0x000fe20000010000 */
[----:B------:R-:W-:Y:S01]  /*5c60*/  FSEL R148, R4, 1, !P1 ;  /* 0x3f80000004947808 */ /* 0x000fe20004800000 */
[----:B------:R-:W-:Y:S02]  /*5c70*/  FADD.FTZ R10, RZ, R10 ;  /* 0x0000000aff0a7221 */ /* 0x000fe40000010000 */
[-C--:B------:R-:W-:Y:S02]  /*5c80*/  FFMA.FTZ R7, R142, R5.reuse, -R7 ;  /* 0x000000058e077223 */ /* 0x080fe40000010807 */
[----:B------:R-:W-:Y:S02]  /*5c90*/  FMUL.FTZ R149, R39, R38 ;  /* 0x0000002627957220 */ /* 0x000fe40000410000 */
[----:B------:R-:W-:-:S02]  /*5ca0*/  FMUL.FTZ R5, R141, R5 ;  /* 0x000000058d057220 */ /* 0x000fc40000410000 */
[C---:B------:R-:W-:Y:S02]  /*5cb0*/  FMUL.FTZ R11, R147.reuse, R9 ;  /* 0x00000009930b7220 */ /* 0x040fe40000410000 */
[----:B------:R-:W-:Y:S01]  /*5cc0*/  FMUL.FTZ R6, R147, R10 ;  /* 0x0000000a93067220 */ /* 0x000fe20000410000 */
[----:B------:R-:W-:Y:S01]  /*5cd0*/  FSEL R149, R149, RZ, !P1 ;  /* 0x000000ff95957208 */ /* 0x000fe20004800000 */
[----:B------:R-:W-:Y:S02]  /*5ce0*/  FFMA.FTZ R5, R142, R8, R5 ;  /* 0x000000088e057223 */ /* 0x000fe40000010005 */
[----:B------:R-:W-:Y:S02]  /*5cf0*/  FMUL.FTZ R4, R144, R7 ;  /* 0x0000000790047220 */ /* 0x000fe40000410000 */
[C---:B------:R-:W-:Y:S02]  /*5d00*/  FFMA.FTZ R11, R148.reuse, R10, R11 ;  /* 0x0000000a940b7223 */ /* 0x040fe4000001000b */
[----:B------:R-:W-:-:S02]  /*5d10*/  FFMA.FTZ R14, R148, R9, -R6 ;  /* 0x00000009940e7223 */ /* 0x000fc40000010806 */
[CC--:B------:R-:W-:Y:S02]  /*5d20*/  FFMA.FTZ R6, R145.reuse, R5.reuse, R4 ;  /* 0x0000000591067223 */ /* 0x0c0fe40000010004 */
        /* <DEDUP_REMOVED lines=49> */
[C---:B---3--:R-:W-:Y:S02]  /*6040*/  FMUL.FTZ R6, R7.reuse, R4 ;  /* 0x0000000407067220 */ /* 0x048fe40000410000 */
[-C--:B----4-:R-:W-:Y:S02]  /*6050*/  FMUL.FTZ R9, R7, R5.reuse ;  /* 0x0000000507097220 */ /* 0x090fe40000410000 */
[----:B------:R-:W-:Y:S02]  /*6060*/  @P0 FADD.FTZ R14, R14, R11 ;  /* 0x0000000b0e0e0221 */ /* 0x000fe40000010000 */
[----:B------:R-:W-:Y:S02]  /*6070*/  @P0 FADD.FTZ R15, R15, R8 ;  /* 0x000000080f0f0221 */ /* 0x000fe40000010000 */
[----:B------:R-:W-:-:S02]  /*6080*/  FFMA.FTZ R6, R12, R5, R6 ;  /* 0x000000050c067223 */ /* 0x000fc40000010006 */
[----:B------:R-:W-:Y:S01]  /*6090*/  @P0 FFMA.FTZ R12, R12, R4, -R9 ;  /* 0x000000040c0c0223 */ /* 0x000fe20000010809 */
[----:B------:R-:W0:Y:S04]  /*60a0*/  SHFL.UP PT, R11, R15, 0x8, RZ ;  /* 0x050000000f0b7989 */ /* 0x000e2800000e00ff */
        /* <DEDUP_REMOVED lines=11> */
[----:B------:R-:W-:Y:S02]  /*6160*/  @P0 FADD.FTZ R14, R14, R9 ;  /* 0x000000090e0e0221 */ /* 0x000fe40000010000 */
[-C--:B----4-:R-:W-:Y:S01]  /*6170*/  FMUL.FTZ R4, R6, R7.reuse ;  /* 0x0000000706047220 */ /* 0x090fe20000410000 */
[----:B------:R-:W0:Y:S01]  /*6180*/  SHFL.UP PT, R9, R15, 0x10, RZ ;  /* 0x060000000f097989 */ /* 0x000e2200000e00ff */
[C---:B------:R-:W-:Y:S02]  /*6190*/  FFMA.FTZ R7, R12.reuse, R7, R8 ;  /* 0x000000070c077223 */ /* 0x040fe40000010008 */
[----:B------:R-:W-:Y:S01]  /*61a0*/  @P0 FFMA.FTZ R12, R12, R5, -R4 ;  /* 0x000000050c0c0223 */ /* 0x000fe20000010804 */
[----:B------:R-:W1:Y:S02]  /*61b0*/  SHFL.UP PT, R8, R14, 0x10, RZ ;  /* 0x060000000e087989 */ /* 0x000e6400000e00ff */
[----:B------:R-:W-:-:S02]  /*61c0*/  FSEL R7, R6, R7, !P0 ;  /* 0x0000000706077208 */ /* 0x000fc40004000000 */
[----:B------:R-:W3:Y:S04]  /*61d0*/  SHFL.UP PT, R4, R12, 0x10, RZ ;  /* 0x060000000c047989 */ /* 0x000ee800000e00ff */
[----:B------:R-:W4:Y:S01]  /*61e0*/  SHFL.UP PT, R5, R7, 0x10, RZ ;  /* 0x0600000007057989 */ /* 0x000f2200000e00ff */
[----:B------:R-:W-:-:S04]  /*61f0*/  ISETP.NE.AND P0, PT, R94, RZ, PT ;  /* 0x000000ff5e00720c */ /* 0x000fc80003f05270 */
[----:B------:R-:W-:Y:S02]  /*6200*/  ISETP.EQ.OR P0, PT, R90, RZ, P0 ;  /* 0x000000ff5a00720c */ /* 0x000fe40000702670 */
[----:B------:R-:W-:Y:S01]  /*6210*/  ISETP.GE.AND P1, PT, R93, 0x10, PT ;  /* 0x000000105d00780c */ /* 0x000fe20003f26270 */
[CC--:B0-----:R-:W-:Y:S02]  /*6220*/  FMUL.FTZ R11, R7.reuse, R9.reuse ;  /* 0x00000009070b7220 */ /* 0x0c1fe40000410000 */
[CC--:B-1----:R-:W-:Y:S02]  /*6230*/  FMUL.FTZ R10, R7.reuse, R8.reuse ;  /* 0x00000008070a7220 */ /* 0x0c2fe40000410000 */
[C---:B------:R-:W-:Y:S01]  /*6240*/  FFMA.FTZ R13, R12.reuse, R8, -R11 ;  /* 0x000000080c0d7223 */ /* 0x040fe2000001080b */
[----:B------:R-:W-:Y:S01]  /*6250*/  MOV R8, 0x3f800000 ;  /* 0x3f80000000087802 */ /* 0x000fe20000000f00 */
[----:B------:R-:W-:Y:S01]  /*6260*/  FFMA.FTZ R20, R12, R9, R10 ;  /* 0x000000090c147223 */ /* 0x000fe2000001000a */
[----:B------:R-:W-:Y:S01]  /*6270*/  MOV R9, RZ ;  /* 0x000000ff00097202 */ /* 0x000fe20000000f00 */
[----:B------:R-:W-:Y:S01]  /*6280*/  CS2R R10, SRZ ;  /* 0x00000000000a7805 */ /* 0x000fe2000001ff00 */
[----:B---3--:R-:W-:-:S04]  /*6290*/  FMUL.FTZ R6, R7, R4 ;  /* 0x0000000407067220 */ /* 0x008fc80000410000 */
[-C--:B----4-:R-:W-:Y:S01]  /*62a0*/  FFMA.FTZ R6, R12, R5.reuse, R6 ;  /* 0x000000050c067223 */ /* 0x090fe20000010006 */
[----:B------:R-:W0:Y:S01]  /*62b0*/  @!P0 LDS.128 R8, [R23.X16+0x10c0] ;  /* 0x0010c00017088984 */ /* 0x000e22000000cc00 */
[----:B------:R-:W-:Y:S01]  /*62c0*/  FMUL.FTZ R5, R7, R5 ;  /* 0x0000000507057220 */ /* 0x000fe20000410000 */
[----:B------:R-:W-:-:S03]  /*62d0*/  ISETP.NE.AND P0, PT, R93, 0x1f, PT ;  /* 0x0000001f5d00780c */ /* 0x000fc60003f05270 */
[----:B------:R-:W-:Y:S01]  /*62e0*/  @P1 FFMA.FTZ R12, R12, R4, -R5 ;  /* 0x000000040c0c1223 */ /* 0x000fe20000010805 */
[----:B------:R-:W-:Y:S01]  /*62f0*/  SHF.L.U32 R4, R93, 0x5, RZ ;  /* 0x000000055d047819 */ /* 0x000fe200000006ff */
[----:B------:R-:W-:Y:S01]  /*6300*/  @P1 FADD.FTZ R14, R14, R13 ;  /* 0x0000000d0e0e1221 */ /* 0x000fe20000010000 */
[----:B------:R-:W-:Y:S01]  /*6310*/  FSEL R13, R7, R6, !P1 ;  /* 0x00000006070d7208 */ /* 0x000fe20004800000 */
[----:B------:R-:W-:Y:S01]  /*6320*/  @P1 FADD.FTZ R15, R15, R20 ;  /* 0x000000140f0f1221 */ /* 0x000fe20000010000 */
[----:B------:R-:W-:-:S05]  /*6330*/  LEA.HI.SX32 R150, R4, R4, 0x1b ;  /* 0x0000000404967211 */ /* 0x000fca00078fdaff */
[----:B------:R-:W-:Y:S04]  /*6340*/  LDS R151, [R150.X4] ;  /* 0x0000000096977984 */ /* 0x000fe80000004800 */
[----:B------:R-:W-:Y:S04]  /*6350*/  LDS R152, [R150.X4+0x4] ;  /* 0x0000040096987984 */ /* 0x000fe80000004800 */
[----:B------:R-:W-:Y:S04]  /*6360*/  LDS R154, [R150.X4+0x8] ;  /* 0x00000800969a7984 */ /* 0x000fe80000004800 */
[----:B------:R-:W-:Y:S04]  /*6370*/  LDS R159, [R150.X4+0xc] ;  /* 0x00000c00969f7984 */ /* 0x000fe80000004800 */
[----:B------:R-:W-:Y:S04]  /*6380*/  LDS R166, [R150.X4+0x10] ;  /* 0x0000100096a67984 */ /* 0x000fe80000004800 */
[----:B------:R-:W2:Y:S04]  /*6390*/  LDS R167, [R150.X4+0x14] ;  /* 0x0000140096a77984 */ /* 0x000ea80000004800 */
        /* <DEDUP_REMOVED lines=26> */
[----:B------:R-:W-:Y:S04]  /*6540*/  @!P0 STS.128 [0x1080], R12 ;  /* 0x0010800cff008388 */ /* 0x000fe80000000c00 */
[----:B------:R-:W-:Y:S01]  /*6550*/  BAR.SYNC.DEFER_BLOCKING 0x0 ;  /* 0x0000000000007b1d */ /* 0x000fe20000010000 */
[----:B------:R-:W-:-:S02]  /*6560*/  ISETP.NE.AND P1, PT, R93, RZ, PT ;  /* 0x000000ff5d00720c */ /* 0x000fc40003f25270 */
[----:B------:R-:W-:-:S11]  /*6570*/  ISETP.NE.AND P2, PT, R101, RZ, PT ;  /* 0x000000ff6500720c */ /* 0x000fd60003f45270 */
[----:B0-----:R-:W-:Y:S04]  /*6580*/  @!P1 STS.128 [0x10a0], R8 ;  /* 0x0010a008ff009388 */ /* 0x001fe80000000c00 */
[----:B------:R-:W-:Y:S04]  /*6590*/  LDS.128 R4, [0x1080] ;  /* 0x00108000ff047984 */ /* 0x000fe80000000c00 */
[----:B------:R-:W-:Y:S06]  /*65a0*/  BAR.SYNC.DEFER_BLOCKING 0x0 ;  /* 0x0000000000007b1d */ /* 0x000fec0000010000 */
[----:B------:R-:W0:Y:S04]  /*65b0*/  SHFL.UP PT, R186, R13, 0x1, RZ ;  /* 0x042000000dba7989 */ /* 0x000e2800000e00ff */
[----:B------:R-:W-:Y:S04]  /*65c0*/  @P2 LDS.64 R20, [0x10a8] ;  /* 0x0010a800ff142984 */ /* 0x000fe80000000a00 */
[----:B------:R-:W1:Y:S04]  /*65d0*/  SHFL.UP PT, R187, R12, 0x1, RZ ;  /* 0x042000000cbb7989 */ /* 0x000e6800000e00ff */
[----:B------:R3:W4:Y:S04]  /*65e0*/  SHFL.UP PT, R184, R15, 0x1, RZ ;  /* 0x042000000fb87989 */ /* 0x00072800000e00ff */
[----:B------:R5:W4:Y:S01]  /*65f0*/  SHFL.UP PT, R185, R14, 0x1, RZ ;  /* 0x042000000eb97989 */ /* 0x000b2200000e00ff */
[C---:B--2---:R-:W-:Y:S01]  /*6600*/  FMUL.FTZ R191, R167.reuse, R19 ;  /* 0x00000013a7bf7220 */ /* 0x044fe20000410000 */
[----:B0-----:R-:W-:Y:S01]  /*6610*/  @!P1 MOV R186, R9 ;  /* 0x0000000900ba9202 */ /* 0x001fe20000000f00 */
[----:B------:R-:W-:-:S04]  /*6620*/  FMUL.FTZ R167, R167, R18 ;  /* 0x00000012a7a77220 */ /* 0x000fc80000410000 */
[CC--:B---3--:R-:W-:Y:S02]  /*6630*/  FFMA.FTZ R15, R166.reuse, R19.reuse, R167 ;  /* 0x00000013a60f7223 */ /* 0x0c8fe400000100a7 */
[----:B-----5:R-:W-:Y:S02]  /*6640*/  FFMA.FTZ R14, R166, R18, -R191 ;  /* 0x00000012a60e7223 */ /* 0x020fe400000108bf */
[C---:B------:R-:W-:Y:S01]  /*6650*/  FMUL.FTZ R189, R159.reuse, R19 ;  /* 0x000000139fbd7220 */ /* 0x040fe20000410000 */
[----:B-1----:R-:W-:Y:S01]  /*6660*/  @!P1 MOV R187, R8 ;  /* 0x0000000800bb9202 */ /* 0x002fe20000000f00 */
[----:B------:R-:W-:Y:S01]  /*6670*/  FMUL.FTZ R159, R159, R18 ;  /* 0x000000129f9f7220 */ /* 0x000fe20000410000 */
[----:B----4-:R-:W-:Y:S02]  /*6680*/  @!P1 MOV R184, R11 ;  /* 0x0000000b00b89202 */ /* 0x010fe40000000f00 */
[----:B------:R-:W-:Y:S01]  /*6690*/  @!P1 MOV R185, R10 ;  /* 0x0000000a00b99202 */ /* 0x000fe20000000f00 */
[----:B------:R-:W-:-:S02]  /*66a0*/  @P2 FMUL.FTZ R166, R20, R186 ;  /* 0x000000ba14a62220 */ /* 0x000fc40000410000 */
[C---:B------:R-:W-:Y:S02]  /*66b0*/  @P2 FMUL.FTZ R186, R21.reuse, R186 ;  /* 0x000000ba15ba2220 */ /* 0x040fe40000410000 */
[-C--:B------:R-:W-:Y:S02]  /*66c0*/  @P2 FFMA.FTZ R21, R21, R187.reuse, R166 ;  /* 0x000000bb15152223 */ /* 0x080fe400000100a6 */
[----:B------:R-:W-:Y:S02]  /*66d0*/  @P2 FFMA.FTZ R186, R20, R187, -R186 ;  /* 0x000000bb14ba2223 */ /* 0x000fe400000108ba */
[----:B------:R-:W-:Y:S02]  /*66e0*/  @P2 FADD.FTZ R184, R184, R21 ;  /* 0x00000015b8b82221 */ /* 0x000fe40000010000 */
[----:B------:R-:W-:Y:S02]  /*66f0*/  FFMA.FTZ R13, R154, R19, R159 ;  /* 0x000000139a0d7223 */ /* 0x000fe4000001009f */
[----:B------:R-:W-:-:S02]  /*6700*/  @P2 FADD.FTZ R185, R185, R186 ;  /* 0x000000bab9b92221 */ /* 0x000fc40000010000 */
[CC--:B------:R-:W-:Y:S02]  /*6710*/  FMUL.FTZ R150, R152.reuse, R19.reuse ;  /* 0x0000001398967220 */ /* 0x0c0fe40000410000 */
[----:B------:R-:W-:Y:S02]  /*6720*/  FMUL.FTZ R159, R173, R19 ;  /* 0x00000013ad9f7220 */ /* 0x000fe40000410000 */
[----:B------:R-:W-:Y:S02]  /*6730*/  FMUL.FTZ R152, R152, R18 ;  /* 0x0000001298987220 */ /* 0x000fe40000410000 */
[C---:B------:R-:W-:Y:S02]  /*6740*/  FMUL.FTZ R166, R130.reuse, R184 ;  /* 0x000000b882a67220 */ /* 0x040fe40000410000 */
[----:B------:R-:W-:Y:S02]  /*6750*/  FMUL.FTZ R130, R130, R185 ;  /* 0x000000b982827220 */ /* 0x000fe40000410000 */
[----:B------:R-:W-:-:S02]  /*6760*/  FFMA.FTZ R150, R151, R18, -R150 ;  /* 0x0000001297967223 */ /* 0x000fc40000010896 */
[-C--:B------:R-:W-:Y:S02]  /*6770*/  FFMA.FTZ R20, R172, R18.reuse, -R159 ;  /* 0x00000012ac147223 */ /* 0x080fe4000001089f */
[-C--:B------:R-:W-:Y:S02]  /*6780*/  FFMA.FTZ R151, R151, R19.reuse, R152 ;  /* 0x0000001397977223 */ /* 0x080fe40000010098 */
[-C--:B------:R-:W-:Y:S02]  /*6790*/  FFMA.FTZ R12, R154, R18.reuse, -R189 ;  /* 0x000000129a0c7223 */ /* 0x080fe400000108bd */
[-C--:B------:R-:W-:Y:S02]  /*67a0*/  FMUL.FTZ R159, R175, R19.reuse ;  /* 0x00000013af9f7220 */ /* 0x080fe40000410000 */
[C---:B------:R-:W-:Y:S02]  /*67b0*/  FMUL.FTZ R152, R170.reuse, R19 ;  /* 0x00000013aa987220 */ /* 0x040fe40000410000 */
[----:B------:R-:W-:-:S02]  /*67c0*/  FMUL.FTZ R154, R170, R18 ;  /* 0x00000012aa9a7220 */ /* 0x000fc40000410000 */
[C---:B------:R-:W-:Y:S02]  /*67d0*/  FFMA.FTZ R166, R131.reuse, R185, -R166 ;  /* 0x000000b983a67223 */ /* 0x040fe400000108a6 */
[----:B------:R-:W-:Y:S02]  /*67e0*/  FFMA.FTZ R170, R131, R184, R130 ;  /* 0x000000b883aa7223 */ /* 0x000fe40000010082 */
[----:B------:R-:W-:Y:S02]  /*67f0*/  FFMA.FTZ R130, R174, R18, -R159 ;  /* 0x00000012ae827223 */ /* 0x000fe4000001089f */
[----:B------:R-:W-:Y:S02]  /*6800*/  FADD.FTZ R159, R129, R166 ;  /* 0x000000a6819f7221 */ /* 0x000fe40000010000 */
[----:B------:R-:W-:Y:S02]  /*6810*/  FADD.FTZ R170, RZ, R170 ;  /* 0x000000aaffaa7221 */ /* 0x000fe40000010000 */
[----:B------:R-:W-:-:S02]  /*6820*/  FMUL.FTZ R167, R128, R159 ;  /* 0x0000009f80a77220 */ /* 0x000fc40000410000 */
[----:B------:R-:W-:Y:S02]  /*6830*/  FMUL.FTZ R166, R128, R170 ;  /* 0x000000aa80a67220 */ /* 0x000fe40000410000 */
[C---:B------:R-:W-:Y:S02]  /*6840*/  FFMA.FTZ R152, R169.reuse, R18, -R152 ;  /* 0x00000012a9987223 */ /* 0x040fe40000010898 */
[----:B------:R-:W-:Y:S02]  /*6850*/  FFMA.FTZ R154, R169, R19, R154 ;  /* 0x00000013a99a7223 */ /* 0x000fe4000001009a */
[C---:B------:R-:W-:Y:S02]  /*6860*/  FFMA.FTZ R169, R127.reuse, R170, R167 ;  /* 0x000000aa7fa97223 */ /* 0x040fe400000100a7 */
[----:B------:R-:W-:Y:S02]  /*6870*/  FFMA.FTZ R167, R127, R159, -R166 ;  /* 0x0000009f7fa77223 */ /* 0x000fe400000108a6 */
[----:B------:R-:W-:-:S02]  /*6880*/  FMUL.FTZ R173, R173, R18 ;  /* 0x00000012adad7220 */ /* 0x000fc40000410000 */
[----:B------:R-:W-:Y:S02]  /*6890*/  FADD.FTZ R166, RZ, R169 ;  /* 0x000000a9ffa67221 */ /* 0x000fe40000010000 */
[----:B------:R-:W-:Y:S02]  /*68a0*/  FADD.FTZ R167, R126, R167 ;  /* 0x000000a77ea77221 */ /* 0x000fe40000010000 */
[----:B------:R-:W-:Y:S02]  /*68b0*/  FFMA.FTZ R21, R172, R19, R173 ;  /* 0x00000013ac157223 */ /* 0x000fe400000100ad */
[C---:B------:R-:W-:Y:S02]  /*68c0*/  FMUL.FTZ R172, R124.reuse, R166 ;  /* 0x000000a67cac7220 */ /* 0x040fe40000410000 */
[----:B------:R-:W-:Y:S02]  /*68d0*/  FMUL.FTZ R124, R124, R167 ;  /* 0x000000a77c7c7220 */ /* 0x000fe40000410000 */
[----:B------:R-:W-:-:S02]  /*68e0*/  FMUL.FTZ R169, R181, R19 ;  /* 0x00000013b5a97220 */ /* 0x000fc40000410000 */
[C---:B------:R-:W-:Y:S02]  /*68f0*/  FFMA.FTZ R172, R125.reuse, R167, -R172 ;  /* 0x000000a77dac7223 */ /* 0x040fe400000108ac */
[----:B------:R-:W-:Y:S02]  /*6900*/  FFMA.FTZ R173, R125, R166, R124 ;  /* 0x000000a67dad7223 */ /* 0x000fe4000001007c */
[-C--:B------:R-:W-:Y:S02]  /*6910*/  FFMA.FTZ R124, R180, R18.reuse, -R169 ;  /* 0x00000012b47c7223 */ /* 0x080fe400000108a9 */
[----:B------:R-:W-:Y:S02]  /*6920*/  FMUL.FTZ R175, R175, R18 ;  /* 0x00000012afaf7220 */ /* 0x000fe40000410000 */
[----:B------:R-:W-:Y:S02]  /*6930*/  FADD.FTZ R169, R123, R172 ;  /* 0x000000ac7ba97221 */ /* 0x000fe40000010000 */
[----:B------:R-:W-:-:S02]  /*6940*/  FADD.FTZ R172, RZ, R173 ;  /* 0x000000adffac7221 */ /* 0x000fc40000010000 */
[----:B------:R-:W-:Y:S02]  /*6950*/  FFMA.FTZ R131, R174, R19, R175 ;  /* 0x00000013ae837223 */ /* 0x000fe400000100af */
[CC--:B------:R-:W-:Y:S02]  /*6960*/  FMUL.FTZ R173, R122.reuse, R169.reuse ;  /* 0x000000a97aad7220 */ /* 0x0c0fe40000410000 */
[-C--:B------:R-:W-:Y:S02]  /*6970*/  FMUL.FTZ R174, R122, R172.reuse ;  /* 0x000000ac7aae7220 */ /* 0x080fe40000410000 */
[C---:B------:R-:W-:Y:S02]  /*6980*/  FFMA.FTZ R175, R121.reuse, R172, R173 ;  /* 0x000000ac79af7223 */ /* 0x040fe400000100ad */
[----:B------:R-:W-:Y:S02]  /*6990*/  FFMA.FTZ R173, R121, R169, -R174 ;  /* 0x000000a979ad7223 */ /* 0x000fe400000108ae */
[----:B------:R-:W-:-:S02]  /*69a0*/  FMUL.FTZ R121, R168, R19 ;  /* 0x00000013a8797220 */ /* 0x000fc40000410000 */
[-C--:B------:R-:W-:Y:S02]  /*69b0*/  FMUL.FTZ R168, R168, R18.reuse ;  /* 0x00000012a8a87220 */ /* 0x080fe40000410000 */
[----:B------:R-:W-:Y:S02]  /*69c0*/  FADD.FTZ R175, RZ, R175 ;  /* 0x000000afffaf7221 */ /* 0x000fe40000010000 */
[----:B------:R-:W-:Y:S02]  /*69d0*/  FADD.FTZ R173, R120, R173 ;  /* 0x000000ad78ad7221 */ /* 0x000fe40000010000 */
[C---:B------:R-:W-:Y:S02]  /*69e0*/  FFMA.FTZ R120, R165.reuse, R18, -R121 ;  /* 0x00000012a5787223 */ /* 0x040fe40000010879 */
[----:B------:R-:W-:Y:S02]  /*69f0*/  FFMA.FTZ R121, R165, R19, R168 ;  /* 0x00000013a5797223 */ /* 0x000fe400000100a8 */
[----:B------:R-:W-:-:S02]  /*6a00*/  FMUL.FTZ R168, R118, R175 ;  /* 0x000000af76a87220 */ /* 0x000fc40000410000 */
[-C--:B------:R-:W-:Y:S02]  /*6a10*/  FMUL.FTZ R118, R118, R173.reuse ;  /* 0x000000ad76767220 */ /* 0x080fe40000410000 */
[C---:B------:R-:W-:Y:S02]  /*6a20*/  FFMA.FTZ R168, R119.reuse, R173, -R168 ;  /* 0x000000ad77a87223 */ /* 0x040fe400000108a8 */
[----:B------:R-:W-:Y:S02]  /*6a30*/  FFMA.FTZ R119, R119, R175, R118 ;  /* 0x000000af77777223 */ /* 0x000fe40000010076 */
[----:B------:R-:W-:Y:S02]  /*6a40*/  FMUL.FTZ R165, R164, R19 ;  /* 0x00000013a4a57220 */ /* 0x000fe40000410000 */
[----:B------:R-:W-:Y:S02]  /*6a50*/  FADD.FTZ R117, R117, R168 ;  /* 0x000000a875757221 */ /* 0x000fe40000010000 */
[----:B------:R-:W-:-:S02]  /*6a60*/  FADD.FTZ R168, RZ, R119 ;  /* 0x00000077ffa87221 */ /* 0x000fc40000010000 */
[-C--:B------:R-:W-:Y:S02]  /*6a70*/  FMUL.FTZ R164, R164, R18.reuse ;  /* 0x00000012a4a47220 */ /* 0x080fe40000410000 */
[C---:B------:R-:W-:Y:S02]  /*6a80*/  FFMA.FTZ R118, R163.reuse, R18, -R165 ;  /* 0x00000012a3767223 */ /* 0x040fe400000108a5 */
[C---:B------:R-:W-:Y:S02]  /*6a90*/  FMUL.FTZ R165, R116.reuse, R117 ;  /* 0x0000007574a57220 */ /* 0x040fe40000410000 */
[----:B------:R-:W-:Y:S02]  /*6aa0*/  FMUL.FTZ R119, R116, R168 ;  /* 0x000000a874777220 */ /* 0x000fe40000410000 */
[-C--:B------:R-:W-:Y:S02]  /*6ab0*/  FFMA.FTZ R163, R163, R19.reuse, R164 ;  /* 0x00000013a3a37223 */ /* 0x080fe400000100a4 */
[----:B------:R-:W-:-:S02]  /*6ac0*/  FMUL.FTZ R164, R162, R19 ;  /* 0x00000013a2a47220 */ /* 0x000fc40000410000 */
[C---:B------:R-:W-:Y:S02]  /*6ad0*/  FFMA.FTZ R165, R114.reuse, R168, R165 ;  /* 0x000000a872a57223 */ /* 0x040fe400000100a5 */
[----:B------:R-:W-:Y:S02]  /*6ae0*/  FFMA.FTZ R114, R114, R117, -R119 ;  /* 0x0000007572727223 */ /* 0x000fe40000010877 */
[C---:B------:R-:W-:Y:S02]  /*6af0*/  FMUL.FTZ R119, R160.reuse, R19 ;  /* 0x00000013a0777220 */ /* 0x040fe40000410000 */
[-C--:B------:R-:W-:Y:S02]  /*6b00*/  FFMA.FTZ R116, R161, R18.reuse, -R164 ;  /* 0x00000012a1747223 */ /* 0x080fe400000108a4 */
[----:B------:R-:W-:Y:S02]  /*6b10*/  FMUL.FTZ R160, R160, R18 ;  /* 0x00000012a0a07220 */ /* 0x000fe40000410000 */
[----:B------:R-:W-:-:S02]  /*6b20*/  FADD.FTZ R164, RZ, R165 ;  /* 0x000000a5ffa47221 */ /* 0x000fc40000010000 */
[----:B------:R-:W-:Y:S02]  /*6b30*/  FADD.FTZ R165, R115, R114 ;  /* 0x0000007273a57221 */ /* 0x000fe40000010000 */
[C---:B------:R-:W-:Y:S02]  /*6b40*/  FFMA.FTZ R114, R158.reuse, R18, -R119 ;  /* 0x000000129e727223 */ /* 0x040fe40000010877 */
[----:B------:R-:W-:Y:S02]  /*6b50*/  FFMA.FTZ R158, R158, R19, R160 ;  /* 0x000000139e9e7223 */ /* 0x000fe400000100a0 */
[C---:B------:R-:W-:Y:S02]  /*6b60*/  FMUL.FTZ R160, R112.reuse, R164 ;  /* 0x000000a470a07220 */ /* 0x040fe40000410000 */
[----:B------:R-:W-:Y:S02]  /*6b70*/  FMUL.FTZ R112, R112, R165 ;  /* 0x000000a570707220 */ /* 0x000fe40000410000 */
[----:B------:R-:W-:-:S02]  /*6b80*/  FMUL.FTZ R115, R157, R19 ;  /* 0x000000139d737220 */ /* 0x000fc40000410000 */
[C---:B------:R-:W-:Y:S02]  /*6b90*/  FFMA.FTZ R160, R113.reuse, R165, -R160 ;  /* 0x000000a571a07223 */ /* 0x040fe400000108a0 */
[----:B------:R-:W-:Y:S02]  /*6ba0*/  FMUL.FTZ R162, R162, R18 ;  /* 0x00000012a2a27220 */ /* 0x000fe40000410000 */
[----:B------:R-:W-:Y:S02]  /*6bb0*/  FFMA.FTZ R113, R113, R164, R112 ;  /* 0x000000a471717223 */ /* 0x000fe40000010070 */
[-C--:B------:R-:W-:Y:S02]  /*6bc0*/  FMUL.FTZ R129, R177, R19.reuse ;  /* 0x00000013b1817220 */ /* 0x080fe40000410000 */
[-C--:B------:R-:W-:Y:S02]  /*6bd0*/  FMUL.FTZ R127, R179, R19.reuse ;  /* 0x00000013b37f7220 */ /* 0x080fe40000410000 */
[----:B------:R-:W-:-:S02]  /*6be0*/  FMUL.FTZ R123, R183, R19 ;  /* 0x00000013b77b7220 */ /* 0x000fc40000410000 */
[-C--:B------:R-:W-:Y:S02]  /*6bf0*/  FFMA.FTZ R112, R155, R18.reuse, -R115 ;  /* 0x000000129b707223 */ /* 0x080fe40000010873 */
[-C--:B------:R-:W-:Y:S02]  /*6c00*/  FMUL.FTZ R115, R156, R19.reuse ;  /* 0x000000139c737220 */ /* 0x080fe40000410000 */
[----:B------:R-:W-:Y:S02]  /*6c10*/  FADD.FTZ R119, R111, R160 ;  /* 0x000000a06f777221 */ /* 0x000fe40000010000 */
[----:B------:R-:W-:Y:S02]  /*6c20*/  FFMA.FTZ R161, R161, R19, R162 ;  /* 0x00000013a1a17223 */ /* 0x000fe400000100a2 */
[-C--:B------:R-:W-:Y:S02]  /*6c30*/  FMUL.FTZ R177, R177, R18.reuse ;  /* 0x00000012b1b17220 */ /* 0x080fe40000410000 */
[----:B------:R-:W-:-:S02]  /*6c40*/  FFMA.FTZ R128, R176, R18, -R129 ;  /* 0x00000012b0807223 */ /* 0x000fc40000010881 */
[-C--:B------:R-:W-:Y:S02]  /*6c50*/  FMUL.FTZ R179, R179, R18.reuse ;  /* 0x00000012b3b37220 */ /* 0x080fe40000410000 */
[-C--:B------:R-:W-:Y:S02]  /*6c60*/  FFMA.FTZ R126, R178, R18.reuse, -R127 ;  /* 0x00000012b27e7223 */ /* 0x080fe4000001087f */
[-C--:B------:R-:W-:Y:S02]  /*6c70*/  FMUL.FTZ R181, R181, R18.reuse ;  /* 0x00000012b5b57220 */ /* 0x080fe40000410000 */
[-C--:B------:R-:W-:Y:S02]  /*6c80*/  FMUL.FTZ R183, R183, R18.reuse ;  /* 0x00000012b7b77220 */ /* 0x080fe40000410000 */
[-C--:B------:R-:W-:Y:S02]  /*6c90*/  FFMA.FTZ R122, R182, R18.reuse, -R123 ;  /* 0x00000012b67a7223 */ /* 0x080fe4000001087b */
[----:B------:R-:W-:-:S02]  /*6ca0*/  FMUL.FTZ R162, R157, R18 ;  /* 0x000000129da27220 */ /* 0x000fc40000410000 */
[-C--:B------:R-:W-:Y:S02]  /*6cb0*/  FMUL.FTZ R156, R156, R18.reuse ;  /* 0x000000129c9c7220 */ /* 0x080fe40000410000 */
[----:B------:R-:W-:Y:S02]  /*6cc0*/  FADD.FTZ R157, RZ, R113 ;  /* 0x00000071ff9d7221 */ /* 0x000fe40000010000 */
[----:B------:R-:W-:Y:S02]  /*6cd0*/  FFMA.FTZ R18, R153, R18, -R115 ;  /* 0x0000001299127223 */ /* 0x000fe40000010873 */
[C---:B------:R-:W-:Y:S02]  /*6ce0*/  FMUL.FTZ R115, R110.reuse, R119 ;  /* 0x000000776e737220 */ /* 0x040fe40000410000 */
[-C--:B------:R-:W-:Y:S02]  /*6cf0*/  FMUL.FTZ R113, R110, R157.reuse ;  /* 0x0000009d6e717220 */ /* 0x080fe40000410000 */
[----:B------:R-:W-:-:S02]  /*6d00*/  FFMA.FTZ R115, R108, R157, R115 ;  /* 0x0000009d6c737223 */ /* 0x000fc40000010073 */
[----:B------:R-:W-:Y:S02]  /*6d10*/  FMUL.FTZ R111, R5, R11 ;  /* 0x0000000b056f7220 */ /* 0x000fe40000410000 */
[----:B------:R-:W-:Y:S01]  /*6d20*/  FFMA.FTZ R108, R108, R119, -R113 ;  /* 0x000000776c6c7223 */ /* 0x000fe20000010871 */
[----:B------:R-:W-:Y:S01]  /*6d30*/  ISETP.NE.AND P0, PT, R101, RZ, PT ;  /* 0x000000ff6500720c */ /* 0x000fe20003f05270 */
[----:B------:R-:W-:Y:S02]  /*6d40*/  FADD.FTZ R160, RZ, R115 ;  /* 0x00000073ffa07221 */ /* 0x000fe40000010000 */
[-C--:B------:R-:W-:Y:S02]  /*6d50*/  FFMA.FTZ R129, R176, R19.reuse, R177 ;  /* 0x00000013b0817223 */ /* 0x080fe400000100b1 */
[-C--:B------:R-:W-:Y:S02]  /*6d60*/  FFMA.FTZ R127, R178, R19.reuse, R179 ;  /* 0x00000013b27f7223 */ /* 0x080fe400000100b3 */
[----:B------:R-:W-:-:S02]  /*6d70*/  FFMA.FTZ R125, R180, R19, R181 ;  /* 0x00000013b47d7223 */ /* 0x000fc400000100b5 */
[-C--:B------:R-:W-:Y:S02]  /*6d80*/  FFMA.FTZ R123, R182, R19.reuse, R183 ;  /* 0x00000013b67b7223 */ /* 0x080fe400000100b7 */
[-C--:B------:R-:W-:Y:S02]  /*6d90*/  FFMA.FTZ R155, R155, R19.reuse, R162 ;  /* 0x000000139b9b7223 */ /* 0x080fe400000100a2 */
[-C--:B------:R-:W-:Y:S02]  /*6da0*/  FFMA.FTZ R113, R4, R10.reuse, -R111 ;  /* 0x0000000a04717223 */ /* 0x080fe4000001086f */
[----:B------:R-:W-:Y:S02]  /*6db0*/  FFMA.FTZ R19, R153, R19, R156 ;  /* 0x0000001399137223 */ /* 0x000fe4000001009c */
[C---:B------:R-:W-:Y:S02]  /*6dc0*/  FMUL.FTZ R10, R5.reuse, R10 ;  /* 0x0000000a050a7220 */ /* 0x040fe40000410000 */
[----:B------:R-:W-:-:S02]  /*6dd0*/  FMUL.FTZ R111, R5, R9 ;  /* 0x00000009056f7220 */ /* 0x000fc40000410000 */
[----:B------:R-:W-:Y:S02]  /*6de0*/  FMUL.FTZ R5, R5, R8 ;  /* 0x0000000805057220 */ /* 0x000fe40000410000 */
[----:B------:R-:W-:Y:S02]  /*6df0*/  FADD.FTZ R156, R109, R108 ;  /* 0x0000006c6d9c7221 */ /* 0x000fe40000010000 */
[C---:B------:R-:W-:Y:S02]  /*6e00*/  FMUL.FTZ R108, R105.reuse, R160 ;  /* 0x000000a0696c7220 */ /* 0x040fe40000410000 */
[----:B------:R-:W-:Y:S02]  /*6e10*/  FFMA.FTZ R9, R4, R9, R5 ;  /* 0x0000000904097223 */ /* 0x000fe40000010005 */
[-C--:B------:R-:W-:Y:S02]  /*6e20*/  FMUL.FTZ R110, R105, R156.reuse ;  /* 0x0000009c696e7220 */ /* 0x080fe40000410000 */
[----:B------:R-:W-:-:S02]  /*6e30*/  FFMA.FTZ R5, R107, R156, -R108 ;  /* 0x0000009c6b057223 */ /* 0x000fc4000001086c */
[C---:B------:R-:W-:Y:S01]  /*6e40*/  FFMA.FTZ R8, R4.reuse, R8, -R111 ;  /* 0x0000000804087223 */ /* 0x040fe2000001086f */
[----:B------:R-:W-:Y:S01]  /*6e50*/  BSSY B0, `(.L_x_1509) ;  /* 0x0000019000007945 */ /* 0x000fe20003800000 */
[----:B------:R-:W-:Y:S02]  /*6e60*/  FFMA.FTZ R4, R4, R11, R10 ;  /* 0x0000000b04047223 */ /* 0x000fe4000001000a */
[----:B------:R-:W-:Y:S02]  /*6e70*/  FFMA.FTZ R110, R107, R160, R110 ;  /* 0x000000a06b6e7223 */ /* 0x000fe4000001006e */
[----:B------:R-:W-:Y:S02]  /*6e80*/  FADD.FTZ R105, R106, R5 ;  /* 0x000000056a697221 */ /* 0x000fe40000010000 */
[----:B------:R-:W-:Y:S02]  /*6e90*/  FADD.FTZ R10, R6, R113 ;  /* 0x00000071060a7221 */ /* 0x000fe40000010000 */
[----:B------:R-:W-:-:S02]  /*6ea0*/  FMUL.FTZ R151, R170, R151 ;  /* 0x00000097aa977220 */ /* 0x000fc40000410000 */
[----:B------:R-:W-:Y:S02]  /*6eb0*/  FADD.FTZ R110, RZ, R110 ;  /* 0x0000006eff6e7221 */ /* 0x000fe40000010000 */
        /* <DEDUP_REMOVED lines=18> */
.L_x_1510:
[----:B------:R-:W-:Y:S05]  /*6fe0*/  BSYNC B0 ;  /* 0x0000000000007941 */ /* 0x000fea0003800000 */
.L_x_1509:
[-C--:B------:R-:W-:Y:S01]  /*6ff0*/  FMUL.FTZ R104, R104, R110.reuse ;  /* 0x0000006e68687220 */ /* 0x080fe20000410000 */
[----:B-1----:R-:W-:Y:S01]  /*7000*/  IADD3 R23, R23, 0x1, RZ ;  /* 0x0000000117177810 */ /* 0x002fe20007ffe0ff */
[C---:B------:R-:W-:Y:S02]  /*7010*/  FFMA.FTZ R6, R103.reuse, R110, R6 ;  /* 0x0000006e67067223 */ /* 0x040fe40000010006 */
[----:B------:R-:W-:Y:S01]  /*7020*/  FFMA.FTZ R103, R103, R105, -R104 ;  /* 0x0000006967677223 */ /* 0x000fe20000010868 */
[----:B------:R-:W-:Y:S01]  /*7030*/  ISETP.GE.AND P0, PT, R23, c[0x0][0x16c], PT ;  /* 0x00005b0017007a0c */ /* 0x000fe20003f06270 */
        /* <DEDUP_REMOVED lines=51> */
[----:B------:R-:W-:Y:S02]  /*7370*/  FADD.FTZ R148, R149, R148 ;  /* 0x0000009495947221 */ /* 0x000fe40000010000 */
        /* <DEDUP_REMOVED lines=35> */
.L_x_1508:
[----:B------:R-:W-:Y:S01]  /*75b0*/  BAR.SYNC.DEFER_BLOCKING 0x0 ;  /* 0x0000000000007b1d */ /* 0x000fe20000010000 */
[----:B------:R-:W-:Y:S01]  /*75c0*/  ISETP.NE.AND P0, PT, R101, RZ, PT ;  /* 0x000000ff6500720c */ /* 0x000fe20003f05270 */
[----:B------:R-:W-:Y:S02]  /*75d0*/  IMAD R7, R171, c[0x0][0x200], RZ ;  /* 0x00008000ab077a24 */ /* 0x000fe400078e02ff */
[----:B------:R-:W-:-:S02]  /*75e0*/  IMAD.WIDE.U32 R4, R96, c[0x0][0x200], RZ ;  /* 0x0000800060047a25 */ /* 0x000fc400078e00ff */
[----:B------:R-:W-:Y:S02]  /*75f0*/  BSSY B0, `(.L_x_1512) ;  /* 0x0000035000007945 */ /* 0x000fe40003800000 */
[----:B------:R-:W-:Y:S01]  /*7600*/  IMAD R9, R96, c[0x0][0x204], R7 ;  /* 0x0000810060097a24 */ /* 0x000fe200078e0207 */
[----:B------:R-:W-:Y:S04]  /*7610*/  STS [R71.X4], R37 ;  /* 0x0000002547007388 */ /* 0x000fe80000004800 */
        /* <DEDUP_REMOVED lines=50> */
.L_x_1513:
[----:B------:R-:W-:Y:S05]  /*7940*/  BSYNC B0 ;  /* 0x0000000000007941 */ /* 0x000fea0003800000 */
.L_x_1512:
[----:B------:R-:W-:Y:S01]  /*7950*/  MOV R5, R33 ;  /* 0x0000002100057202 */ /* 0x000fe20000000f00 */
[----:B0-----:R-:W-:Y:S01]  /*7960*/  IMAD R9, R99, c[0x0][0x208], RZ ;  /* 0x0000820063097a24 */ /* 0x001fe200078e02ff */
[C-C-:B------:R-:W-:Y:S02]  /*7970*/  LOP3.LUT R6, R95.reuse, 0x40, R94.reuse, 0xfe, !PT ;  /* 0x000000405f067812 */ /* 0x140fe400078efe5e */
[----:B------:R-:W-:Y:S01]  /*7980*/  LOP3.LUT R0, R95, 0x20, R94, 0xfe, !PT ;  /* 0x000000205f007812 */ /* 0x000fe200078efe5e */
[----:B------:R-:W-:Y:S01]  /*7990*/  IMAD.WIDE.U32 R4, R100, c[0x0][0x208], R4 ;  /* 0x0000820064047a25 */ /* 0x000fe200078e0004 */
[----:B------:R-:W-:Y:S02]  /*79a0*/  SHF.L.U32 R7, R90, 0x9, RZ ;  /* 0x000000095a077819 */ /* 0x000fe400000006ff */
[-C--:B------:R-:W-:Y:S01]  /*79b0*/  ISETP.GE.AND P4, PT, R6, R31.reuse, PT ;  /* 0x0000001f0600720c */ /* 0x080fe20003f86270 */
[----:B------:R-:W-:Y:S01]  /*79c0*/  IMAD R6, R100, c[0x0][0x20c], R9 ;  /* 0x0000830064067a24 */ /* 0x000fe200078e0209 */
[----:B------:R-:W-:-:S02]  /*79d0*/  ISETP.GE.AND P3, PT, R0, R31, PT ;  /* 0x0000001f0000720c */ /* 0x000fc40003f66270 */
[----:B------:R-:W-:Y:S02]  /*79e0*/  SHF.R.S32.HI R9, RZ, 0x1f, R7 ;  /* 0x0000001fff097819 */ /* 0x000fe40000011407 */
[----:B------:R-:W-:Y:S02]  /*79f0*/  IADD3 R0, P1, R7, R4, RZ ;  /* 0x0000000407007210 */ /* 0x000fe40007f3e0ff */
[----:B------:R-:W-:Y:S02]  /*7a00*/  LEA R7, P0, R92, c[0x0][0x258], 0x2 ;  /* 0x000096005c077a11 */ /* 0x000fe400078010ff */
[C-C-:B------:R-:W-:Y:S02]  /*7a10*/  LOP3.LUT R8, R95.reuse, 0x60, R94.reuse, 0xfe, !PT ;  /* 0x000000605f087812 */ /* 0x140fe400078efe5e */
[----:B------:R-:W-:Y:S02]  /*7a20*/  LOP3.LUT R10, R95, 0x80, R94, 0xfe, !PT ;  /* 0x000000805f0a7812 */ /* 0x000fe400078efe5e */
[----:B------:R-:W-:-:S02]  /*7a30*/  IADD3.X R5, R9, R6, R5, P1, !PT ;  /* 0x0000000609057210 */ /* 0x000fc40000ffe405 */
[----:B------:R-:W-:Y:S02]  /*7a40*/  LEA.HI.X R6, R92, c[0x0][0x25c], R91, 0x2, P0 ;  /* 0x000097005c067a11 */ /* 0x000fe400000f145b */
[----:B------:R-:W-:Y:S02]  /*7a50*/  LEA R4, P0, R0, R7, 0x2 ;  /* 0x0000000700047211 */ /* 0x000fe400078010ff */
[-C--:B------:R-:W-:Y:S02]  /*7a60*/  ISETP.GE.AND P5, PT, R8, R31.reuse, PT ;  /* 0x0000001f0800720c */ /* 0x080fe40003fa6270 */
[----:B------:R-:W-:Y:S02]  /*7a70*/  ISETP.GE.AND P6, PT, R10, R31, PT ;  /* 0x0000001f0a00720c */ /* 0x000fe40003fc6270 */
[----:B------:R-:W-:Y:S02]  /*7a80*/  LOP3.LUT R8, R95, 0xa0, R94, 0xfe, !PT ;  /* 0x000000a05f087812 */ /* 0x000fe400078efe5e */
[----:B------:R-:W-:-:S02]  /*7a90*/  LEA.HI.X R5, R0, R6, R5, 0x2, P0 ;  /* 0x0000000600057211 */ /* 0x000fc400000f1405 */
[-C--:B------:R-:W-:Y:S02]  /*7aa0*/  ISETP.GE.AND P0, PT, R8, R31.reuse, PT ;  /* 0x0000001f0800720c */ /* 0x080fe40003f06270 */
[C-C-:B------:R-:W-:Y:S01]  /*7ab0*/  LOP3.LUT R0, R95.reuse, 0x100, R94.reuse, 0xfe, !PT ;  /* 0x000001005f007812 */ /* 0x140fe200078efe5e */
[----:B------:R0:W-:Y:S01]  /*7ac0*/  @!P3 STG.E [R4.64+0x80], R85 ;  /* 0x000080550400b986 */ /* 0x0001e2000c101904 */
[C-C-:B------:R-:W-:Y:S02]  /*7ad0*/  LOP3.LUT R6, R95.reuse, 0x120, R94.reuse, 0xfe, !PT ;  /* 0x000001205f067812 */ /* 0x140fe400078efe5e */
[C-C-:B------:R-:W-:Y:S01]  /*7ae0*/  LOP3.LUT R10, R95.reuse, 0xc0, R94.reuse, 0xfe, !PT ;  /* 0x000000c05f0a7812 */ /* 0x140fe200078efe5e */
[----:B------:R0:W-:Y:S01]  /*7af0*/  @!P4 STG.E [R4.64+0x100], R13 ;  /* 0x0001000d0400c986 */ /* 0x0001e2000c101904 */
[-C--:B------:R-:W-:Y:S02]  /*7b00*/  ISETP.GE.AND P3, PT, R0, R31.reuse, PT ;  /* 0x0000001f0000720c */ /* 0x080fe40003f66270 */
[----:B------:R-:W-:Y:S01]  /*7b10*/  LOP3.LUT R0, R95, 0x140, R94, 0xfe, !PT ;  /* 0x000001405f007812 */ /* 0x000fe200078efe5e */
[----:B------:R0:W-:Y:S01]  /*7b20*/  @!P5 STG.E [R4.64+0x180], R83 ;  /* 0x000180530400d986 */ /* 0x0001e2000c101904 */
[----:B------:R-:W-:-:S02]  /*7b30*/  ISETP.GE.AND P4, PT, R6, R31, PT ;  /* 0x0000001f0600720c */ /* 0x000fc40003f86270 */
[-C--:B------:R-:W-:Y:S01]  /*7b40*/  ISETP.GE.AND P1, PT, R10, R31.reuse, PT ;  /* 0x0000001f0a00720c */ /* 0x080fe20003f26270 */
        /* <DEDUP_REMOVED lines=10> */
[-C--:B------:R-:W-:Y:S02]  /*7bf0*/  ISETP.GE.AND P0, PT, R0, R31.reuse, PT ;  /* 0x0000001f0000720c */ /* 0x080fe40003f06270 */
[C-C-:B------:R-:W-:Y:S01]  /*7c00*/  LOP3.LUT R6, R95.reuse, 0x1a0, R94.reuse, 0xfe, !PT ;  /* 0x000001a05f067812 */ /* 0x140fe200078efe5e */
[----:B------:R0:W-:Y:S01]  /*7c10*/  @!P4 STG.E [R4.64+0x480], R77 ;  /* 0x0004804d0400c986 */ /* 0x0001e2000c101904 */
[C-C-:B------:R-:W-:Y:S02]  /*7c20*/  LOP3.LUT R0, R95.reuse, 0x1c0, R94.reuse, 0xfe, !PT ;  /* 0x000001c05f007812 */ /* 0x140fe400078efe5e */
[----:B------:R-:W-:Y:S01]  /*7c30*/  ISETP.GE.AND P1, PT, R6, R31, PT ;  /* 0x0000001f0600720c */ /* 0x000fe20003f26270 */
[----:B------:R0:W-:Y:S01]  /*7c40*/  @!P5 STG.E [R4.64+0x500], R23 ;  /* 0x000500170400d986 */ /* 0x0001e2000c101904 */
[----:B------:R-:W-:-:S02]  /*7c50*/  LOP3.LUT R6, R95, 0x1e0, R94, 0xfe, !PT ;  /* 0x000001e05f067812 */ /* 0x000fc400078efe5e */
[----:B------:R-:W-:Y:S01]  /*7c60*/  IADD3 R90, R90, 0x1, RZ ;  /* 0x000000015a5a7810 */ /* 0x000fe20007ffe0ff */
[----:B------:R0:W-:Y:S01]  /*7c70*/  @!P6 STG.E [R4.64+0x580], R75 ;  /* 0x0005804b0400e986 */ /* 0x0001e2000c101904 */
[----:B------:R-:W-:-:S03]  /*7c80*/  ISETP.GE.AND P3, PT, R6, R31, PT ;  /* 0x0000001f0600720c */ /* 0x000fc60003f66270 */
[----:B------:R0:W-:Y:S01]  /*7c90*/  @!P2 STG.E [R4.64+0x380], R79 ;  /* 0x0003804f0400a986 */ /* 0x0001e2000c101904 */
[----:B------:R-:W-:-:S03]  /*7ca0*/  ISETP.GE.AND P2, PT, R0, R31, PT ;  /* 0x0000001f0000720c */ /* 0x000fc60003f46270 */
[----:B------:R0:W-:Y:S01]  /*7cb0*/  @!P0 STG.E [R4.64+0x600], R25 ;  /* 0x0006001904008986 */ /* 0x0001e2000c101904 */
[----:B------:R-:W-:-:S03]  /*7cc0*/  ISETP.GE.AND P0, PT, R90, c[0x0][0x174], PT ;  /* 0x00005d005a007a0c */ /* 0x000fc60003f06270 */
[----:B------:R0:W-:Y:S01]  /*7cd0*/  @!P1 STG.E [R4.64+0x680], R73 ;  /* 0x0006804904009986 */ /* 0x0001e2000c101904 */
[----:B------:R-:W-:-:S03]  /*7ce0*/  IADD3 R31, P1, R16, 0x800, RZ ;  /* 0x00000800101f7810 */ /* 0x000fc60007f3e0ff */
[----:B------:R0:W-:Y:S01]  /*7cf0*/  @!P3 STG.E [R4.64+0x780], R29 ;  /* 0x0007801d0400b986 */ /* 0x0001e2000c101904 */
[----:B------:R-:W-:Y:S02]  /*7d00*/  IADD3 R89, P3, R89, 0x1000, RZ ;  /* 0x0000100059597810 */ /* 0x000fe40007f7e0ff */
[----:B------:R-:W-:Y:S01]  /*7d10*/  IADD3.X R46, RZ, R17, RZ, P1, !PT ;  /* 0x00000011ff2e7210 */ /* 0x000fe20000ffe4ff */
[----:B------:R0:W-:Y:S01]  /*7d20*/  @!P2 STG.E [R4.64+0x700], R27 ;  /* 0x0007001b0400a986 */ /* 0x0001e2000c101904 */
[----:B------:R-:W-:Y:S02]  /*7d30*/  IADD3 R0, P2, R2, 0x800, RZ ;  /* 0x0000080002007810 */ /* 0x000fe40007f5e0ff */
[----:B------:R-:W-:Y:S02]  /*7d40*/  IADD3.X R88, RZ, R88, RZ, P3, !PT ;  /* 0x00000058ff587210 */ /* 0x000fe40001ffe4ff */
[----:B------:R-:W-:Y:S01]  /*7d50*/  IADD3.X R3, RZ, R3, RZ, P2, !PT ;  /* 0x00000003ff037210 */ /* 0x000fe200017fe4ff */
[----:B------:R-:W-:Y:S01]  /*7d60*/  @P0 CALL.REL.NOINC `(.L_x_1514) ;  /* 0x0000001000000944 */ /* 0x000fe20003c00000 */
[----:B------:R-:W-:Y:S05]  /*7d70*/  BRA `(.L_x_1515) ;  /* 0xffff880000007947 */ /* 0x000fea000383ffff */
.L_x_1514:
[----:B------:R-:W-:Y:S05]  /*7d80*/  EXIT ;  /* 0x000000000000794d */ /* 0x000fea0003800000 */
.L_x_1516:
        /* <DEDUP_REMOVED lines=15> */
.L_x_5354:


//--------------------- .text._Z25selective_scan_fwd_kernelI32Selective_Scan_fwd_kernel_traitsILi32ELi16ELi1ELb0ELb0ELb1ELb1EfN3c107complexIfEEEEv13SSMParamsBase --------------------------
	.section	.text._Z25selective_scan_fwd_kernelI32Selective_Scan_fwd_kernel_traitsILi32ELi16ELi1ELb0ELb0ELb1ELb1EfN3c107complexIfEEEEv13SSMParamsBase,"ax",@progbits
	.sectioninfo	@"SHI_REGISTERS=194"
	.align	128
        .global         _Z25selective_scan_fwd_kernelI32Selective_Scan_fwd_kernel_traitsILi32ELi16ELi1ELb0ELb0ELb1ELb1EfN3c107complexIfEEEEv13SSMParamsBase
        .type           _Z25selective_scan_fwd_kernelI32Selective_Scan_fwd_kernel_traitsILi32ELi16ELi1ELb0ELb0ELb1ELb1EfN3c107complexIfEEEEv13SSMParamsBase,@function
        .size           _Z25selective_scan_fwd_kernelI32Selective_Scan_fwd_kernel_traitsILi32ELi16ELi1ELb0ELb0ELb1ELb1EfN3c107complexIfEEEEv13SSMParamsBase,(.L_x_5355 - _Z25selective_scan_fwd_kernelI32Selective_Scan_fwd_kernel_traitsILi32ELi16ELi1ELb0ELb0ELb1ELb1EfN3c107complexIfEEEEv13SSMParamsBase)
        .other          _Z25selective_scan_fwd_kernelI32Selective_Scan_fwd_kernel_traitsILi32ELi16ELi1ELb0ELb0ELb1ELb1EfN3c107complexIfEEEEv13SSMParamsBase,@"STO_CUDA_ENTRY STV_DEFAULT"
_Z25selective_scan_fwd_kernelI32Selective_Scan_fwd_kernel_traitsILi32ELi16ELi1ELb0ELb0ELb1ELb1EfN3c107complexIfEEEEv13SSMParamsBase:
.text._Z25selective_scan_fwd_kernelI32Selective_Scan_fwd_kernel_traitsILi32ELi16ELi1ELb0ELb0ELb1ELb1EfN3c107complexIfEEEEv13SSMParamsBase:
        /* <DEDUP_REMOVED lines=88> */
.L_x_1558:
        /* <DEDUP_REMOVED lines=259> */
.L_x_1518:
[----:B------:R-:W-:Y:S05]  /*15b0*/  BSYNC B0 ;  /* 0x0000000000007941 */ /* 0x000fea0003800000 */
.L_x_1517:
        /* <DEDUP_REMOVED lines=37> */
.L_x_1520:
[----:B------:R-:W-:Y:S05]  /*1810*/  BSYNC B0 ;  /* 0x0000000000007941 */ /* 0x000fea0003800000 */
.L_x_1519:
        /* <DEDUP_REMOVED lines=35> */
.L_x_1522:
[----:B------:R-:W-:Y:S05]  /*1a50*/  BSYNC B0 ;  /* 0x0000000000007941 */ /* 0x000fea0003800000 */
.L_x_1521:
        /* <DEDUP_REMOVED lines=37> */
.L_x_1524:
[----:B------:R-:W-:Y:S05]  /*1cb0*/  BSYNC B0 ;  /* 0x0000000000007941 */ /* 0x000fea0003800000 */
.L_x_1523:
        /* <DEDUP_REMOVED lines=35> */
.L_x_1526:
[----:B------:R-:W-:Y:S05]  /*1ef0*/  BSYNC B0 ;  /* 0x0000000000007941 */ /* 0x000fea0003800000 */
.L_x_1525:
        /* <DEDUP_REMOVED lines=37> */
.L_x_1528:
[----:B------:R-:W-:Y:S05]  /*2150*/  BSYNC B0 ;  /* 0x0000000000007941 */ /* 0x000fea0003800000 */
.L_x_1527:
        /* <DEDUP_REMOVED lines=35> */
.L_x_1530:
[----:B------:R-:W-:Y:S05]  /*2390*/  BSYNC B0 ;  /* 0x0000000000007941 */ /* 0x000fea0003800000 */
.L_x_1529:
        /* <DEDUP_REMOVED lines=37> */
.L_x_1532:
[----:B------:R-:W-:Y:S05]  /*25f0*/  BSYNC B0 ;  /* 0x0000000000007941 */ /* 0x000fea0003800000 */
.L_x_1531:
        /* <DEDUP_REMOVED lines=35> */
.L_x_1534:
[----:B------:R-:W-:Y:S05]  /*2830*/  BSYNC B0 ;  /* 0x0000000000007941 */ /* 0x000fea0003800000 */
.L_x_1533:
        /* <DEDUP_REMOVED lines=42> */
.L_x_1536:
[----:B------:R-:W-:Y:S05]  /*2ae0*/  BSYNC B0 ;  /* 0x0000000000007941 */ /* 0x000fea0003800000 */
.L_x_1535:
        /* <DEDUP_REMOVED lines=33> */
.L_x_1538:
[----:B------:R-:W-:Y:S05]  /*2d00*/  BSYNC B0 ;  /* 0x0000000000007941 */ /* 0x000fea0003800000 */
.L_x_1537:
        /* <DEDUP_REMOVED lines=33> */
.L_x_1540:
[----:B------:R-:W-:Y:S05]  /*2f20*/  BSYNC B0 ;  /* 0x0000000000007941 */ /* 0x000fea0003800000 */
.L_x_1539:
        /* <DEDUP_REMOVED lines=33> */
.L_x_1542:
[----:B------:R-:W-:Y:S05]  /*3140*/  BSYNC B0 ;  /* 0x0000000000007941 */ /* 0x000fea0003800000 */
.L_x_1541:
        /* <DEDUP_REMOVED lines=33> */
.L_x_1544:
[----:B------:R-:W-:Y:S05]  /*3360*/  BSYNC B0 ;  /* 0x0000000000007941 */ /* 0x000fea0003800000 */
.L_x_1543:
        /* <DEDUP_REMOVED lines=33> */
.L_x_1546:
[----:B------:R-:W-:Y:S05]  /*3580*/  BSYNC B0 ;  /* 0x0000000000007941 */ /* 0x000fea0003800000 */
.L_x_1545:
        /* <DEDUP_REMOVED lines=33> */
.L_x_1548:
[----:B------:R-:W-:Y:S05]  /*37a0*/  BSYNC B0 ;  /* 0x0000000000007941 */ /* 0x000fea0003800000 */
.L_x_1547:
        /* <DEDUP_REMOVED lines=20> */
.L_x_1552:
        /* <DEDUP_REMOVED lines=879> */
.L_x_1551:
[----:B------:R-:W-:Y:S05]  /*6fe0*/  BSYNC B0 ;  /* 0x0000000000007941 */ /* 0x000fea0003800000 */
.L_x_1550:
        /* <DEDUP_REMOVED lines=92> */
.L_x_1549:
[----:B------:R-:W-:Y:S01]  /*75b0*/  BAR.SYNC.DEFER_BLOCKING 0x0 ;  /* 0x0000000000007b1d */ /* 0x000fe20000010000 */
[----:B------:R-:W-:Y:S01]  /*75c0*/  ISETP.NE.AND P0, PT, R101, RZ, PT ;  /* 0x000000ff6500720c */ /* 0x000fe20003f05270 */
[----:B------:R-:W-:Y:S01]  /*75d0*/  IMAD R7, R171, c[0x0][0x200], RZ ;  /* 0x00008000ab077a24 */ /* 0x000fe200078e02ff */
[----:B------:R-:W-:Y:S01]  /*75e0*/  ISETP.GE.AND P1, PT, R92, R87, PT ;  /* 0x000000575c00720c */ /* 0x000fe20003f26270 */
[----:B------:R-:W-:Y:S01]  /*75f0*/  IMAD.WIDE.U32 R4, R96, c[0x0][0x200], RZ ;  /* 0x0000800060047a25 */ /* 0x000fe200078e00ff */
[----:B------:R-:W-:Y:S01]  /*7600*/  LEA R59, P2, R92, c[0x0][0x258], 0x2 ;  /* 0x000096005c3b7a11 */ /* 0x000fe200078410ff */
[----:B------:R-:W-:Y:S01]  /*7610*/  BSSY B0, `(.L_x_1553) ;  /* 0x0000047000007945 */ /* 0x000fe20003800000 */
[----:B------:R-:W-:Y:S01]  /*7620*/  LOP3.LUT R8, R95, 0x20, R94, 0xfe, !PT ;  /* 0x000000205f087812 */ /* 0x000fe200078efe5e */
        /* <DEDUP_REMOVED lines=13> */
[C---:B------:R-:W-:Y:S02]  /*7700*/  IADD3 R6, P4, R92.reuse, R4, RZ ;  /* 0x000000045c067210 */ /* 0x040fe40007f9e0ff */
[----:B------:R-:W-:Y:S01]  /*7710*/  IADD3.X R7, R5, R13, R7, P3, !PT ;  /* 0x0000000d05077210 */ /* 0x000fe20001ffe407 */
[----:B------:R-:W-:Y:S01]  /*7720*/  STS [R71.X4+0x4], R36 ;  /* 0x0000042447007388 */ /* 0x000fe20000004800 */
[----:B------:R-:W-:Y:S02]  /*7730*/  LEA.HI.X R13, R92, c[0x0][0x25c], R91, 0x2, P2 ;  /* 0x000097005c0d7a11 */ /* 0x000fe400010f145b */
[----:B------:R-:W-:Y:S01]  /*7740*/  LEA R58, P5, R12, R59, 0x2 ;  /* 0x0000003b0c3a7211 */ /* 0x000fe200078a10ff */
[----:B------:R-:W-:Y:S01]  /*7750*/  STS [R71.X4+0x8], R35 ;  /* 0x0000082347007388 */ /* 0x000fe20000004800 */
[----:B------:R-:W-:-:S02]  /*7760*/  @!P1 MOV R42, R10 ;  /* 0x0000000a002a9202 */ /* 0x000fc40000000f00 */
[----:B------:R-:W-:Y:S01]  /*7770*/  LEA.HI.X R59, R12, R13, R7, 0x2, P5 ;  /* 0x0000000d0c3b7211 */ /* 0x000fe200028f1407 */
[----:B------:R-:W-:Y:S01]  /*7780*/  STS [R71.X4+0xc], R34 ;  /* 0x00000c2247007388 */ /* 0x000fe20000004800 */
[----:B------:R-:W-:Y:S02]  /*7790*/  @!P1 IADD3 R43, R49, R11, RZ ;  /* 0x0000000b312b9210 */ /* 0x000fe40007ffe0ff */
[----:B------:R-:W-:Y:S01]  /*77a0*/  LOP3.LUT R10, R95, 0x40, R94, 0xfe, !PT ;  /* 0x000000405f0a7812 */ /* 0x000fe200078efe5e */
        /* <DEDUP_REMOVED lines=45> */
.L_x_1554:
[----:B------:R-:W-:Y:S05]  /*7a80*/  BSYNC B0 ;  /* 0x0000000000007941 */ /* 0x000fea0003800000 */
.L_x_1553:
[----:B0-----:R-:W-:Y:S01]  /*7a90*/  LOP3.LUT R14, R95, 0x80, R94, 0xfe, !PT ;  /* 0x000000805f0e7812 */ /* 0x001fe200078efe5e */
[----:B------:R0:W-:Y:S01]  /*7aa0*/  @!P2 STG.E [R58.64+0x80], R19 ;  /* 0x000080133a00a986 */ /* 0x0001e2000c101904 */
[----:B------:R-:W-:Y:S01]  /*7ab0*/  IMAD.WIDE.U32 R40, R96, c[0x0][0x1f0], RZ ;  /* 0x00007c0060287a25 */ /* 0x000fe200078e00ff */
[-C--:B------:R-:W-:Y:S02]  /*7ac0*/  ISETP.GE.AND P5, PT, R10, R61.reuse, PT ;  /* 0x0000003d0a00720c */ /* 0x080fe40003fa6270 */
[----:B------:R-:W-:Y:S01]  /*7ad0*/  ISETP.GE.AND P2, PT, R14, R61, PT ;  /* 0x0000003d0e00720c */ /* 0x000fe20003f46270 */
[----:B------:R-:W-:Y:S01]  /*7ae0*/  IMAD R9, R99, c[0x0][0x1f8], RZ ;  /* 0x00007e0063097a24 */ /* 0x000fe200078e02ff */
[----:B------:R-:W-:Y:S01]  /*7af0*/  IADD3 R49, R41, R49, RZ ;  /* 0x0000003129317210 */ /* 0x000fe20007ffe0ff */
[C---:B------:R-:W-:Y:S01]  /*7b00*/  @!P1 IMAD.WIDE.U32 R42, R100.reuse, c[0x0][0x1f8], R42 ;  /* 0x00007e00642a9a25 */ /* 0x040fe200078e002a */
[----:B------:R-:W-:Y:S02]  /*7b10*/  MOV R48, R40 ;  /* 0x0000002800307202 */ /* 0x000fe40000000f00 */
[C-C-:B------:R-:W-:Y:S01]  /*7b20*/  LOP3.LUT R12, R95.reuse, 0x60, R94.reuse, 0xfe, !PT ;  /* 0x000000605f0c7812 */ /* 0x140fe200078efe5e */
[C---:B------:R-:W-:Y:S01]  /*7b30*/  IMAD R9, R100.reuse, c[0x0][0x1fc], R9 ;  /* 0x00007f0064097a24 */ /* 0x040fe200078e0209 */
[C---:B------:R-:W-:Y:S01]  /*7b40*/  LOP3.LUT R18, R95.reuse, 0xa0, R94, 0xfe, !PT ;  /* 0x000000a05f127812 */ /* 0x040fe200078efe5e */
[----:B------:R-:W-:Y:S01]  /*7b50*/  IMAD.WIDE.U32 R48, R100, c[0x0][0x1f8], R48 ;  /* 0x00007e0064307a25 */ /* 0x000fe200078e0030 */
[----:B------:R-:W-:Y:S01]  /*7b60*/  LOP3.LUT R20, R95, 0xc0, R94, 0xfe, !PT ;  /* 0x000000c05f147812 */ /* 0x000fe200078efe5e */
[----:B------:R-:W-:Y:S01]  /*7b70*/  @!P5 STG.E [R58.64+0x100], R21 ;  /* 0x000100153a00d986 */ /* 0x000fe2000c101904 */
[----:B------:R-:W-:-:S02]  /*7b80*/  ISETP.GE.AND P6, PT, R12, R61, PT ;  /* 0x0000003d0c00720c */ /* 0x000fc40003fc6270 */
[-C--:B------:R-:W-:Y:S01]  /*7b90*/  ISETP.GE.AND P3, PT, R18, R61.reuse, PT ;  /* 0x0000003d1200720c */ /* 0x080fe20003f66270 */
[----:B------:R-:W-:Y:S01]  /*7ba0*/  @!P2 STG.E [R58.64+0x200], R39 ;  /* 0x000200273a00a986 */ /* 0x000fe2000c101904 */
[----:B------:R-:W-:Y:S02]  /*7bb0*/  ISETP.GE.AND P4, PT, R20, R61, PT ;  /* 0x0000003d1400720c */ /* 0x000fe40003f86270 */
[----:B------:R-:W-:Y:S02]  /*7bc0*/  IADD3 R15, P2, R4, R48, RZ ;  /* 0x00000030040f7210 */ /* 0x000fe40007f5e0ff */
[----:B0-----:R-:W-:Y:S02]  /*7bd0*/  @!P1 IADD3 R19, P5, R92, R42, RZ ;  /* 0x0000002a5c139210 */ /* 0x001fe40007fbe0ff */
[----:B------:R-:W-:Y:S02]  /*7be0*/  IADD3.X R56, R5, R9, R49, P2, !PT ;  /* 0x0000000905387210 */ /* 0x000fe400017fe431 */
[C-C-:B------:R-:W-:Y:S01]  /*7bf0*/  LOP3.LUT R38, R95.reuse, 0xe0, R94.reuse, 0xfe, !PT ;  /* 0x000000e05f267812 */ /* 0x140fe200078efe5e */
[----:B------:R-:W-:Y:S01]  /*7c00*/  @!P6 STG.E [R58.64+0x180], R23 ;  /* 0x000180173a00e986 */ /* 0x000fe2000c101904 */
[----:B------:R-:W-:-:S02]  /*7c10*/  LOP3.LUT R40, R95, 0x100, R94, 0xfe, !PT ;  /* 0x000001005f287812 */ /* 0x000fc400078efe5e */
[C-C-:B------:R-:W-:Y:S01]  /*7c20*/  LOP3.LUT R42, R95.reuse, 0x120, R94.reuse, 0xfe, !PT ;  /* 0x000001205f2a7812 */ /* 0x140fe200078efe5e */
[----:B------:R-:W-:Y:S01]  /*7c30*/  @!P3 STG.E [R58.64+0x280], R45 ;  /* 0x0002802d3a00b986 */ /* 0x000fe2000c101904 */
[----:B------:R-:W-:Y:S02]  /*7c40*/  LOP3.LUT R46, R95, 0x160, R94, 0xfe, !PT ;  /* 0x000001605f2e7812 */ /* 0x000fe400078efe5e */
[----:B------:R-:W-:Y:S01]  /*7c50*/  IADD3 R11, P2, R92, 0x20, RZ ;  /* 0x000000205c0b7810 */ /* 0x000fe20007f5e0ff */
[----:B------:R-:W-:Y:S01]  /*7c60*/  @!P4 STG.E [R58.64+0x300], R47 ;  /* 0x0003002f3a00c986 */ /* 0x000fe2000c101904 */
[----:B------:R-:W-:Y:S02]  /*7c70*/  @!P1 IADD3.X R62, R91, R43, R9, P5, !PT ;  /* 0x0000002b5b3e9210 */ /* 0x000fe40002ffe409 */
[-C--:B------:R-:W-:Y:S02]  /*7c80*/  ISETP.GE.AND P6, PT, R38, R61.reuse, PT ;  /* 0x0000003d2600720c */ /* 0x080fe40003fc6270 */
[----:B------:R-:W-:-:S02]  /*7c90*/  ISETP.GE.AND P4, PT, R40, R61, PT ;  /* 0x0000003d2800720c */ /* 0x000fc40003f86270 */
[-C--:B------:R-:W-:Y:S02]  /*7ca0*/  ISETP.GE.AND P3, PT, R42, R61.reuse, PT ;  /* 0x0000003d2a00720c */ /* 0x080fe40003f66270 */
[----:B------:R-:W-:Y:S02]  /*7cb0*/  ISETP.GE.AND P5, PT, R46, R61, PT ;  /* 0x0000003d2e00720c */ /* 0x000fe40003fa6270 */
[----:B------:R-:W-:Y:S02]  /*7cc0*/  IADD3.X R48, RZ, R91, RZ, P2, !PT ;  /* 0x0000005bff307210 */ /* 0x000fe400017fe4ff */
[----:B------:R-:W-:Y:S02]  /*7cd0*/  LOP3.LUT R44, R95, 0x140, R94, 0xfe, !PT ;  /* 0x000001405f2c7812 */ /* 0x000fe400078efe5e */
[C---:B------:R-:W-:Y:S01]  /*7ce0*/  SHF.L.U64.HI R9, R11.reuse, 0x2, R48 ;  /* 0x000000020b097819 */ /* 0x040fe20000010230 */
[----:B------:R-:W-:Y:S01]  /*7cf0*/  @!P6 STG.E [R58.64+0x380], R51 ;  /* 0x000380333a00e986 */ /* 0x000fe2000c101904 */
[----:B------:R-:W-:-:S02]  /*7d00*/  SHF.L.U32 R11, R11, 0x2, RZ ;  /* 0x000000020b0b7819 */ /* 0x000fc400000006ff */
[--C-:B------:R-:W-:Y:S01]  /*7d10*/  LOP3.LUT R48, R95, 0x180, R94.reuse, 0xfe, !PT ;  /* 0x000001805f307812 */ /* 0x100fe200078efe5e */
[----:B------:R-:W-:Y:S01]  /*7d20*/  @!P4 STG.E [R58.64+0x400], R53 ;  /* 0x000400353a00c986 */ /* 0x000fe2000c101904 */
[----:B------:R-:W-:Y:S02]  /*7d30*/  IADD3 R60, P2, R11, c[0x0][0x268], RZ ;  /* 0x00009a000b3c7a10 */ /* 0x000fe40007f5e0ff */
[C-C-:B------:R-:W-:Y:S01]  /*7d40*/  LOP3.LUT R50, R95.reuse, 0x1a0, R94.reuse, 0xfe, !PT ;  /* 0x000001a05f327812 */ /* 0x140fe200078efe5e */
[----:B------:R-:W-:Y:S01]  /*7d50*/  @!P3 STG.E [R58.64+0x480], R55 ;  /* 0x000480373a00b986 */ /* 0x000fe2000c101904 */
[C-C-:B------:R-:W-:Y:S02]  /*7d60*/  LOP3.LUT R52, R95.reuse, 0x1c0, R94.reuse, 0xfe, !PT ;  /* 0x000001c05f347812 */ /* 0x140fe400078efe5e */
[----:B------:R-:W-:Y:S01]  /*7d70*/  LOP3.LUT R54, R95, 0x1e0, R94, 0xfe, !PT ;  /* 0x000001e05f367812 */ /* 0x000fe200078efe5e */
[----:B------:R-:W-:Y:S01]  /*7d80*/  @!P5 STG.E [R58.64+0x580], R63 ;  /* 0x0005803f3a00d986 */ /* 0x000fe2000c101904 */
[----:B------:R-:W-:-:S02]  /*7d90*/  IADD3.X R13, R9, c[0x0][0x26c], RZ, P2, !PT ;  /* 0x00009b00090d7a10 */ /* 0x000fc400017fe4ff */
[-C--:B------:R-:W-:Y:S02]  /*7da0*/  ISETP.GE.AND P6, PT, R44, R61.reuse, PT ;  /* 0x0000003d2c00720c */ /* 0x080fe40003fc6270 */
[-C--:B------:R-:W-:Y:S02]  /*7db0*/  ISETP.GE.AND P4, PT, R48, R61.reuse, PT ;  /* 0x0000003d3000720c */ /* 0x080fe40003f86270 */
[-C--:B------:R-:W-:Y:S02]  /*7dc0*/  ISETP.GE.AND P3, PT, R50, R61.reuse, PT ;  /* 0x0000003d3200720c */ /* 0x080fe40003f66270 */
[-C--:B------:R-:W-:Y:S02]  /*7dd0*/  ISETP.GE.AND P2, PT, R52, R61.reuse, PT ;  /* 0x0000003d3400720c */ /* 0x080fe40003f46270 */
[----:B------:R-:W-:-:S05]  /*7de0*/  ISETP.GE.AND P5, PT, R54, R61, PT ;  /* 0x0000003d3600720c */ /* 0x000fca0003fa6270 */
[----:B------:R0:W-:Y:S01]  /*7df0*/  @!P6 STG.E [R58.64+0x500], R57 ;  /* 0x000500393a00e986 */ /* 0x0001e2000c101904 */
[----:B------:R-:W-:-:S03]  /*7e00*/  LEA R60, P6, R15, R60, 0x2 ;  /* 0x0000003c0f3c7211 */ /* 0x000fc600078c10ff */
[----:B------:R-:W-:Y:S01]  /*7e10*/  @!P4 STG.E [R58.64+0x600], R65 ;  /* 0x000600413a00c986 */ /* 0x000fe2000c101904 */
[----:B------:R-:W-:Y:S01]  /*7e20*/  LEA.HI.X R61, R15, R13, R56, 0x2, P6 ;  /* 0x0000000d0f3d7211 */ /* 0x000fe200030f1438 */
[----:B------:R-:W-:Y:S01]  /*7e30*/  HFMA2.MMA R13, -RZ, RZ, 0, 0 ;  /* 0x00000000ff0d7435 */ /* 0x000fe200000001ff */
[----:B------:R-:W-:Y:S01]  /*7e40*/  @!P1 LEA R56, P6, R19, c[0x0][0x268], 0x2 ;  /* 0x00009a0013389a11 */ /* 0x000fe200078c10ff */
[----:B------:R-:W-:Y:S01]  /*7e50*/  @!P3 STG.E [R58.64+0x680], R67 ;  /* 0x000680433a00b986 */ /* 0x000fe2000c101904 */
[----:B------:R-:W-:-:S03]  /*7e60*/  ISETP.GE.AND P3, PT, R8, R87, PT ;  /* 0x000000570800720c */ /* 0x000fc60003f66270 */
[----:B------:R-:W-:Y:S01]  /*7e70*/  @!P2 STG.E [R58.64+0x700], R69 ;  /* 0x000700453a00a986 */ /* 0x000fe2000c101904 */
[----:B0-----:R-:W-:-:S03]  /*7e80*/  @!P1 LEA.HI.X R57, R19, c[0x0][0x26c], R62, 0x2, P6 ;  /* 0x00009b0013399a11 */ /* 0x001fc600030f143e */
[----:B------:R0:W-:Y:S04]  /*7e90*/  @!P5 STG.E [R58.64+0x780], R103 ;  /* 0x000780673a00d986 */ /* 0x0001e8000c101904 */
[----:B------:R-:W-:Y:S01]  /*7ea0*/  BAR.SYNC.DEFER_BLOCKING 0x0 ;  /* 0x0000000000007b1d */ /* 0x000fe20000010000 */
[-C--:B------:R-:W-:Y:S02]  /*7eb0*/  ISETP.GE.AND P2, PT, R12, R87.reuse, PT ;  /* 0x000000570c00720c */ /* 0x080fe40003f46270 */
[----:B------:R-:W-:Y:S01]  /*7ec0*/  ISETP.GE.AND P5, PT, R18, R87, PT ;  /* 0x000000571200720c */ /* 0x000fe20003fa6270 */
[----:B------:R-:W-:Y:S01]  /*7ed0*/  HFMA2.MMA R19, -RZ, RZ, 0, 0 ;  /* 0x00000000ff137435 */ /* 0x000fe200000001ff */
[----:B------:R-:W-:Y:S02]  /*7ee0*/  MOV R62, RZ ;  /* 0x000000ff003e7202 */ /* 0x000fe40000000f00 */
[----:B------:R-:W-:-:S02]  /*7ef0*/  MOV R64, RZ ;  /* 0x000000ff00407202 */ /* 0x000fc40000000f00 */
[----:B0-----:R-:W-:Y:S02]  /*7f00*/  MOV R58, RZ ;  /* 0x000000ff003a7202 */ /* 0x001fe40000000f00 */
[-C--:B------:R-:W-:Y:S01]  /*7f10*/  ISETP.GE.AND P4, PT, R20, R87.reuse, PT ;  /* 0x000000571400720c */ /* 0x080fe20003f86270 */
[----:B------:R0:W2:Y:S01]  /*7f20*/  @!P1 LDG.E R13, [R56.64] ;  /* 0x00000004380d9981 */ /* 0x0000a2000c1e1900 */
[-C--:B------:R-:W-:Y:S01]  /*7f30*/  ISETP.GE.AND P1, PT, R14, R87.reuse, PT ;  /* 0x000000570e00720c */ /* 0x080fe20003f26270 */
[----:B------:R-:W-:Y:S01]  /*7f40*/  HFMA2.MMA R21, -RZ, RZ, 0, 0 ;  /* 0x00000000ff157435 */ /* 0x000fe200000001ff */
[-C--:B------:R-:W-:Y:S01]  /*7f50*/  ISETP.GE.AND P6, PT, R10, R87.reuse, PT ;  /* 0x000000570a00720c */ /* 0x080fe20003fc6270 */
[----:B------:R-:W3:Y:S01]  /*7f60*/  @!P3 LDG.E R62, [R60.64] ;  /* 0x000000043c3eb981 */ /* 0x000ee2000c1e1900 */
[-C--:B------:R-:W-:Y:S01]  /*7f70*/  ISETP.GE.AND P3, PT, R38, R87.reuse, PT ;  /* 0x000000572600720c */ /* 0x080fe20003f66270 */
[----:B------:R-:W-:Y:S02]  /*7f80*/  HFMA2.MMA R23, -RZ, RZ, 0, 0 ;  /* 0x00000000ff177435 */ /* 0x000fe400000001ff */
[----:B------:R-:W4:Y:S01]  /*7f90*/  @!P2 LDG.E R64, [R60.64+0x100] ;  /* 0x000100043c40a981 */ /* 0x000f22000c1e1900 */
[----:B------:R-:W-:Y:S01]  /*7fa0*/  ISETP.GE.AND P2, PT, R40, R87, PT ;  /* 0x000000572800720c */ /* 0x000fe20003f46270 */
[----:B------:R-:W-:-:S02]  /*7fb0*/  HFMA2.MMA R39, -RZ, RZ, 0, 0 ;  /* 0x00000000ff277435 */ /* 0x000fc400000001ff */
[----:B------:R-:W5:Y:S01]  /*7fc0*/  @!P5 LDG.E R58, [R60.64+0x200] ;  /* 0x000200043c3ad981 */ /* 0x000f62000c1e1900 */
[-C--:B------:R-:W-:Y:S01]  /*7fd0*/  ISETP.GE.AND P5, PT, R44, R87.reuse, PT ;  /* 0x000000572c00720c */ /* 0x080fe20003fa6270 */
[----:B------:R-:W-:Y:S02]  /*7fe0*/  HFMA2.MMA R15, -RZ, RZ, 0, 0 ;  /* 0x00000000ff0f7435 */ /* 0x000fe400000001ff */
[----:B------:R-:W4:Y:S01]  /*7ff0*/  @!P1 LDG.E R19, [R60.64+0x180] ;  /* 0x000180043c139981 */ /* 0x000f22000c1e1900 */
[-C--:B------:R-:W-:Y:S02]  /*8000*/  ISETP.GE.AND P1, PT, R42, R87.reuse, PT ;  /* 0x000000572a00720c */ /* 0x080fe40003f26270 */
[----:B0-----:R-:W-:Y:S01]  /*8010*/  MOV R56, RZ ;  /* 0x000000ff00387202 */ /* 0x001fe20000000f00 */
        /* <DEDUP_REMOVED lines=48> */
[----:B------:R-:W3:Y:S04]  /*8320*/  LDS R59, [R71.X4+0x20] ;  /* 0x00002000473b7984 */ /* 0x000ee80000004800 */
[----:B------:R-:W5:Y:S04]  /*8330*/  LDS R61, [R71.X4+0x24] ;  /* 0x00002400473d7984 */ /* 0x000f680000004800 */
[----:B------:R-:W5:Y:S04]  /*8340*/  LDS R63, [R71.X4+0x28] ;  /* 0x00002800473f7984 */ /* 0x000f680000004800 */
[----:B------:R-:W5:Y:S04]  /*8350*/  LDS R65, [R71.X4+0x2c] ;  /* 0x00002c0047417984 */ /* 0x000f680000004800 */
[----:B------:R-:W5:Y:S04]  /*8360*/  LDS R67, [R71.X4+0x30] ;  /* 0x0000300047437984 */ /* 0x000f680000004800 */
[----:B------:R-:W5:Y:S04]  /*8370*/  LDS R69, [R71.X4+0x34] ;  /* 0x0000340047457984 */ /* 0x000f680000004800 */
[----:B------:R-:W5:Y:S04]  /*8380*/  LDS R102, [R71.X4+0x38] ;  /* 0x0000380047667984 */ /* 0x000f680000004800 */
[----:B------:R-:W5:Y:S01]  /*8390*/  LDS R104, [R71.X4+0x3c] ;  /* 0x00003c0047687984 */ /* 0x000f620000004800 */
[----:B0-----:R-:W-:-:S06]  /*83a0*/  FMUL.FTZ R15, R13, -1.4426950216293334961 ;  /* 0xbfb8aa3b0d0f7820 */ /* 0x001fcc0000410000 */
[----:B------:R-:W0:Y:S01]  /*83b0*/  MUFU.EX2 R15, R15 ;  /* 0x0000000f000f7308 */ /* 0x000e220000000800 */
[----:B-1----:R-:W-:Y:S02]  /*83c0*/  FMUL.FTZ R56, R57, -1.4426950216293334961 ;  /* 0xbfb8aa3b39387820 */ /* 0x002fe40000410000 */
[----:B--2---:R-:W-:Y:S02]  /*83d0*/  FMUL.FTZ R21, R19, -1.4426950216293334961 ;  /* 0xbfb8aa3b13157820 */ /* 0x004fe40000410000 */
[----:B---3--:R-:W-:Y:S02]  /*83e0*/  FMUL.FTZ R39, R23, -1.4426950216293334961 ;  /* 0xbfb8aa3b17277820 */ /* 0x008fe40000410000 */
[----:B----4-:R-:W-:Y:S02]  /*83f0*/  FMUL.FTZ R41, R47, -1.4426950216293334961 ;  /* 0xbfb8aa3b2f297820 */ /* 0x010fe40000410000 */
[----:B-----5:R-:W-:Y:S02]  /*8400*/  FMUL.FTZ R43, R49, -1.4426950216293334961 ;  /* 0xbfb8aa3b312b7820 */ /* 0x020fe40000410000 */
[----:B------:R-:W-:-:S02]  /*8410*/  FMUL.FTZ R45, R51, -1.4426950216293334961 ;  /* 0xbfb8aa3b332d7820 */ /* 0x000fc40000410000 */
[----:B------:R-:W-:Y:S02]  /*8420*/  FMUL.FTZ R55, R53, -1.4426950216293334961 ;  /* 0xbfb8aa3b35377820 */ /* 0x000fe40000410000 */
[----:B------:R-:W-:Y:S02]  /*8430*/  FMUL.FTZ R58, R59, -1.4426950216293334961 ;  /* 0xbfb8aa3b3b3a7820 */ /* 0x000fe40000410000 */
[----:B------:R-:W-:Y:S02]  /*8440*/  FMUL.FTZ R60, R61, -1.4426950216293334961 ;  /* 0xbfb8aa3b3d3c7820 */ /* 0x000fe40000410000 */
[----:B------:R-:W-:Y:S02]  /*8450*/  FMUL.FTZ R62, R63, -1.4426950216293334961 ;  /* 0xbfb8aa3b3f3e7820 */ /* 0x000fe40000410000 */
[----:B------:R-:W-:Y:S02]  /*8460*/  FMUL.FTZ R64, R65, -1.4426950216293334961 ;  /* 0xbfb8aa3b41407820 */ /* 0x000fe40000410000 */
[----:B------:R-:W-:-:S02]  /*8470*/  FMUL.FTZ R66, R67, -1.4426950216293334961 ;  /* 0xbfb8aa3b43427820 */ /* 0x000fc40000410000 */
[----:B------:R-:W-:Y:S02]  /*8480*/  FMUL.FTZ R68, R69, -1.4426950216293334961 ;  /* 0xbfb8aa3b45447820 */ /* 0x000fe40000410000 */
[----:B------:R-:W-:Y:S02]  /*8490*/  FMUL.FTZ R103, R102, -1.4426950216293334961 ;  /* 0xbfb8aa3b66677820 */ /* 0x000fe40000410000 */
[----:B------:R-:W-:Y:S01]  /*84a0*/  FMUL.FTZ R105, R104, -1.4426950216293334961 ;  /* 0xbfb8aa3b68697820 */ /* 0x000fe20000410000 */
[----:B------:R-:W1:Y:S01]  /*84b0*/  MUFU.EX2 R56, R56 ;  /* 0x0000003800387308 */ /* 0x000e620000000800 */
[----:B0-----:R-:W-:-:S07]  /*84c0*/  FADD.FTZ R15, R15, 1 ;  /* 0x3f8000000f0f7421 */ /* 0x001fce0000010000 */
[----:B------:R-:W0:Y:S08]  /*84d0*/  MUFU.EX2 R21, R21 ;  /* 0x0000001500157308 */ /* 0x000e300000000800 */
[----:B------:R-:W2:Y:S08]  /*84e0*/  MUFU.EX2 R39, R39 ;  /* 0x0000002700277308 */ /* 0x000eb00000000800 */
[----:B------:R-:W3:Y:S08]  /*84f0*/  MUFU.EX2 R41, R41 ;  /* 0x0000002900297308 */ /* 0x000ef00000000800 */
        /* <DEDUP_REMOVED lines=9> */
[----:B------:R-:W0:Y:S08]  /*8590*/  MUFU.EX2 R103, R103 ;  /* 0x0000006700677308 */ /* 0x000e300000000800 */
[----:B------:R-:W4:Y:S08]  /*85a0*/  MUFU.EX2 R105, R105 ;  /* 0x0000006900697308 */ /* 0x000f300000000800 */
[----:B------:R-:W5:Y:S01]  /*85b0*/  MUFU.RCP R106, R15 ;  /* 0x0000000f006a7308 */ /* 0x000f620000001000 */
[----:B-1----:R-:W-:-:S02]  /*85c0*/  FADD.FTZ R56, R56, 1 ;  /* 0x3f80000038387421 */ /* 0x002fc40000010000 */
[----:B0-----:R-:W-:Y:S02]  /*85d0*/  FADD.FTZ R21, R21, 1 ;  /* 0x3f80000015157421 */ /* 0x001fe40000010000 */
[----:B--2---:R-:W-:Y:S02]  /*85e0*/  FADD.FTZ R39, R39, 1 ;  /* 0x3f80000027277421 */ /* 0x004fe40000010000 */
[----:B---3--:R-:W-:Y:S02]  /*85f0*/  FADD.FTZ R41, R41, 1 ;  /* 0x3f80000029297421 */ /* 0x008fe40000010000 */
[----:B----4-:R-:W-:Y:S02]  /*8600*/  FADD.FTZ R43, R43, 1 ;  /* 0x3f8000002b2b7421 */ /* 0x010fe40000010000 */
[----:B-----5:R-:W-:Y:S02]  /*8610*/  FADD.FTZ R45, R45, 1 ;  /* 0x3f8000002d2d7421 */ /* 0x020fe40000010000 */
[----:B------:R-:W-:-:S02]  /*8620*/  FADD.FTZ R55, R55, 1 ;  /* 0x3f80000037377421 */ /* 0x000fc40000010000 */
[----:B------:R-:W-:Y:S02]  /*8630*/  FADD.FTZ R58, R58, 1 ;  /* 0x3f8000003a3a7421 */ /* 0x000fe40000010000 */
[----:B------:R-:W-:Y:S02]  /*8640*/  FADD.FTZ R60, R60, 1 ;  /* 0x3f8000003c3c7421 */ /* 0x000fe40000010000 */
[----:B------:R-:W-:Y:S02]  /*8650*/  FADD.FTZ R62, R62, 1 ;  /* 0x3f8000003e3e7421 */ /* 0x000fe40000010000 */
[----:B------:R-:W-:Y:S02]  /*8660*/  FADD.FTZ R64, R64, 1 ;  /* 0x3f80000040407421 */ /* 0x000fe40000010000 */
[----:B------:R-:W-:Y:S02]  /*8670*/  FADD.FTZ R66, R66, 1 ;  /* 0x3f80000042427421 */ /* 0x000fe40000010000 */
[----:B------:R-:W-:-:S02]  /*8680*/  FADD.FTZ R68, R68, 1 ;  /* 0x3f80000044447421 */ /* 0x000fc40000010000 */
[----:B------:R-:W-:Y:S02]  /*8690*/  FADD.FTZ R103, R103, 1 ;  /* 0x3f80000067677421 */ /* 0x000fe40000010000 */
[----:B------:R-:W-:Y:S01]  /*86a0*/  FADD.FTZ R105, R105, 1 ;  /* 0x3f80000069697421 */ /* 0x000fe20000010000 */
[----:B------:R0:W-:Y:S08]  /*86b0*/  MUFU.RCP R120, R56 ;  /* 0x0000003800787308 */ /* 0x0001f00000001000 */
[----:B------:R-:W1:Y:S01]  /*86c0*/  MUFU.RCP R108, R21 ;  /* 0x00000015006c7308 */ /* 0x000e620000001000 */
[----:B0-----:R-:W-:Y:S01]  /*86d0*/  FMUL.FTZ R56, R13, R106 ;  /* 0x0000006a0d387220 */ /* 0x001fe20000410000 */
[----:B------:R-:W-:Y:S06]  /*86e0*/  BAR.SYNC.DEFER_BLOCKING 0x0 ;  /* 0x0000000000007b1d */ /* 0x000fec0000010000 */
[----:B------:R-:W0:Y:S08]  /*86f0*/  MUFU.RCP R110, R39 ;  /* 0x00000027006e7308 */ /* 0x000e300000001000 */
[----:B------:R-:W2:Y:S08]  /*8700*/  MUFU.RCP R112, R41 ;  /* 0x0000002900707308 */ /* 0x000eb00000001000 */
[----:B------:R-:W3:Y:S08]  /*8710*/  MUFU.RCP R114, R43 ;  /* 0x0000002b00727308 */ /* 0x000ef00000001000 */
[----:B------:R-:W4:Y:S08]  /*8720*/  MUFU.RCP R116, R45 ;  /* 0x0000002d00747308 */ /* 0x000f300000001000 */
[----:B------:R-:W5:Y:S08]  /*8730*/  MUFU.RCP R118, R55 ;  /* 0x0000003700767308 */ /* 0x000f700000001000 */
[----:B------:R0:W0:Y:S08]  /*8740*/  MUFU.RCP R122, R58 ;  /* 0x0000003a007a7308 */ /* 0x0000300000001000 */
[----:B------:R3:W0:Y:S08]  /*8750*/  MUFU.RCP R124, R60 ;  /* 0x0000003c007c7308 */ /* 0x0006300000001000 */
[----:B------:R5:W0:Y:S08]  /*8760*/  MUFU.RCP R126, R62 ;  /* 0x0000003e007e7308 */ /* 0x000a300000001000 */
[----:B------:R0:W0:Y:S08]  /*8770*/  MUFU.RCP R128, R64 ;  /* 0x0000004000807308 */ /* 0x0000300000001000 */
[----:B------:R0:W0:Y:S08]  /*8780*/  MUFU.RCP R130, R66 ;  /* 0x0000004200827308 */ /* 0x0000300000001000 */
[----:B------:R0:W0:Y:S08]  /*8790*/  MUFU.RCP R106, R68 ;  /* 0x00000044006a7308 */ /* 0x0000300000001000 */
[----:B------:R-:W4:Y:S08]  /*87a0*/  MUFU.RCP R13, R103 ;  /* 0x00000067000d7308 */ /* 0x000f300000001000 */
[----:B------:R-:W5:Y:S01]  /*87b0*/  MUFU.RCP R15, R105 ;  /* 0x00000069000f7308 */ /* 0x000f620000001000 */
[----:B-1----:R-:W-:-:S02]  /*87c0*/  FMUL.FTZ R19, R19, R108 ;  /* 0x0000006c13137220 */ /* 0x002fc40000410000 */
[----:B0-----:R-:W-:Y:S02]  /*87d0*/  FMUL.FTZ R58, R23, R110 ;  /* 0x0000006e173a7220 */ /* 0x001fe40000410000 */
[----:B--2---:R-:W-:Y:S02]  /*87e0*/  FMUL.FTZ R47, R47, R112 ;  /* 0x000000702f2f7220 */ /* 0x004fe40000410000 */
[----:B---3--:R-:W-:Y:S02]  /*87f0*/  FMUL.FTZ R60, R49, R114 ;  /* 0x00000072313c7220 */ /* 0x008fe40000410000 */
[----:B----4-:R-:W-:Y:S02]  /*8800*/  FMUL.FTZ R51, R51, R116 ;  /* 0x0000007433337220 */ /* 0x010fe40000410000 */
[----:B-----5:R-:W-:Y:S02]  /*8810*/  FMUL.FTZ R62, R53, R118 ;  /* 0x00000076353e7220 */ /* 0x020fe40000410000 */
        /* <DEDUP_REMOVED lines=61> */
[----:B------:R-:W-:-:S02]  /*8bf0*/  IMAD R25, R171, c[0x0][0x210], RZ ;  /* 0x00008400ab197a24 */ /* 0x000fc400078e02ff */
[----:B0-----:R-:W-:-:S04]  /*8c00*/  IMAD.WIDE.U32 R22, R96, c[0x0][0x210], RZ ;  /* 0x0000840060167a25 */ /* 0x001fc800078e00ff */
[----:B------:R-:W-:-:S05]  /*8c10*/  IMAD R25, R96, c[0x0][0x214], R25 ;  /* 0x0000850060197a24 */ /* 0x000fca00078e0219 */
        /* <DEDUP_REMOVED lines=12> */
.L_x_1556:
[----:B------:R-:W-:Y:S05]  /*8ce0*/  BSYNC B0 ;  /* 0x0000000000007941 */ /* 0x000fea0003800000 */
.L_x_1555:
[----:B------:R-:W-:Y:S01]  /*8cf0*/  MOV R6, R22 ;  /* 0x0000001600067202 */ /* 0x000fe20000000f00 */
[----:B0-----:R-:W-:Y:S01]  /*8d00*/  IMAD R13, R99, c[0x0][0x218], RZ ;  /* 0x00008600630d7a24 */ /* 0x001fe200078e02ff */
[----:B------:R-:W-:Y:S02]  /*8d10*/  MOV R7, R39 ;  /* 0x0000002700077202 */ /* 0x000fe40000000f00 */
[-C--:B------:R-:W-:Y:S01]  /*8d20*/  ISETP.GE.AND P4, PT, R10, R37.reuse, PT ;  /* 0x000000250a00720c */ /* 0x080fe20003f86270 */
[----:B------:R-:W-:Y:S01]  /*8d30*/  IMAD R13, R100, c[0x0][0x21c], R13 ;  /* 0x00008700640d7a24 */ /* 0x000fe200078e020d */
        /* <DEDUP_REMOVED lines=13> */
[----:B------:R0:W-:Y:S01]  /*8e10*/  @!P4 STG.E [R4.64+0x80], R15 ;  /* 0x0000800f0400c986 */ /* 0x0001e2000c101904 */
[-C--:B------:R-:W-:Y:S02]  /*8e20*/  ISETP.GE.AND P4, PT, R42, R37.reuse, PT ;  /* 0x000000252a00720c */ /* 0x080fe40003f86270 */
[----:B------:R-:W-:Y:S01]  /*8e30*/  IADD3 R90, R90, 0x1, RZ ;  /* 0x000000015a5a7810 */ /* 0x000fe20007ffe0ff */
[----:B------:R0:W-:Y:S01]  /*8e40*/  @!P5 STG.E [R4.64+0x100], R83 ;  /* 0x000100530400d986 */ /* 0x0001e2000c101904 */
[----:B------:R-:W-:-:S03]  /*8e50*/  ISETP.GE.AND P5, PT, R44, R37, PT ;  /* 0x000000252c00720c */ /* 0x000fc60003fa6270 */
[----:B------:R0:W-:Y:S01]  /*8e60*/  @!P6 STG.E [R4.64+0x180], R19 ;  /* 0x000180130400e986 */ /* 0x0001e2000c101904 */
[----:B------:R-:W-:-:S03]  /*8e70*/  ISETP.GE.AND P6, PT, R46, R37, PT ;  /* 0x000000252e00720c */ /* 0x000fc60003fc6270 */
[----:B------:R0:W-:Y:S01]  /*8e80*/  @!P3 STG.E [R4.64], R85 ;  /* 0x000000550400b986 */ /* 0x0001e2000c101904 */
[----:B------:R-:W-:-:S03]  /*8e90*/  ISETP.GE.AND P3, PT, R40, R37, PT ;  /* 0x000000252800720c */ /* 0x000fc60003f66270 */
[----:B------:R0:W-:Y:S01]  /*8ea0*/  @!P0 STG.E [R4.64+0x200], R81 ;  /* 0x0002005104008986 */ /* 0x0001e2000c101904 */
[----:B------:R-:W-:-:S03]  /*8eb0*/  ISETP.GE.AND P0, PT, R48, R37, PT ;  /* 0x000000253000720c */ /* 0x000fc60003f06270 */
        /* <DEDUP_REMOVED lines=22> */
.L_x_1557:
[----:B------:R-:W-:Y:S05]  /*9020*/  EXIT ;  /* 0x000000000000794d */ /* 0x000fea0003800000 */
.L_x_1559:
        /* <DEDUP_REMOVED lines=13> */
.L_x_5355:


//--------------------- .text._Z25selective_scan_fwd_kernelI32Selective_Scan_fwd_kernel_traitsILi32ELi16ELi1ELb0ELb1ELb0ELb0EfN3c107complexIfEEEEv13SSMParamsBase --------------------------
	.section	.text._Z25selective_scan_fwd_kernelI32Selective_Scan_fwd_kernel_traitsILi32ELi16ELi1ELb0ELb1ELb0ELb0EfN3c107complexIfEEEEv13SSMParamsBase,"ax",@progbits
	.sectioninfo	@"SHI_REGISTERS=177"
	.align	128
        .global         _Z25selective_scan_fwd_kernelI32Selective_Scan_fwd_kernel_traitsILi32ELi16ELi1ELb0ELb1ELb0ELb0EfN3c107complexIfEEEEv13SSMParamsBase
        .type           _Z25selective_scan_fwd_kernelI32Selective_Scan_fwd_kernel_traitsILi32ELi16ELi1ELb0ELb1ELb0ELb0EfN3c107complexIfEEEEv13SSMParamsBase,@function
        .size           _Z25selective_scan_fwd_kernelI32Selective_Scan_fwd_kernel_traitsILi32ELi16ELi1ELb0ELb1ELb0ELb0EfN3c107complexIfEEEEv13SSMParamsBase,(.L_x_5356 - _Z25selective_scan_fwd_kernelI32Selective_Scan_fwd_kernel_traitsILi32ELi16ELi1ELb0ELb1ELb0ELb0EfN3c107complexIfEEEEv13SSMParamsBase)
        .other          _Z25selective_scan_fwd_kernelI32Selective_Scan_fwd_kernel_traitsILi32ELi16ELi1ELb0ELb1ELb0ELb0EfN3c107complexIfEEEEv13SSMParamsBase,@"STO_CUDA_ENTRY STV_DEFAULT"
_Z25selective_scan_fwd_kernelI32Selective_Scan_fwd_kernel_traitsILi32ELi16ELi1ELb0ELb1ELb0ELb0EfN3c107complexIfEEEEv13SSMParamsBase:
.text._Z25selective_scan_fwd_kernelI32Selective_Scan_fwd_kernel_traitsILi32ELi16ELi1ELb0ELb1ELb0ELb0EfN3c107complexIfEEEEv13SSMParamsBase:
        /* <DEDUP_REMOVED lines=29> */
[----:B------:R-:W-:Y:S01]  /*01d0*/  SHF.R.S32.HI R166, RZ, 0x1f, R25 ;  /* 0x0000001fffa67819 */ /* 0x000fe20000011419 */
[----:B------:R-:W-:-:S04]  /*01e0*/  IMAD R11, R10, R9, RZ ;  /* 0x000000090a0b7224 */ /* 0x000fc800078e02ff */
[----:B------:R-:W-:-:S06]  /*01f0*/  IMAD.HI.U32 R7, R7, R11, R6 ;  /* 0x0000000b07077227 */ /* 0x000fcc00078e0006 */
[----:B------:R-:W-:-:S05]  /*0200*/  IMAD.HI.U32 R8, R7, R2, RZ ;  /* 0x0000000207087227 */ /* 0x000fca00078e00ff */
[----:B------:R-:W-:-:S05]  /*0210*/  IADD3 R3, -R8, RZ, RZ ;  /* 0x000000ff08037210 */ /* 0x000fca0007ffe1ff */
[----:B------:R-:W-:Y:S01]  /*0220*/  IMAD R2, R9, R3, R2 ;  /* 0x0000000309027224 */ /* 0x000fe200078e0202 */
[----:B------:R-:W-:-:S04]  /*0230*/  LOP3.LUT R3, R0, c[0x0][0x178], RZ, 0x3c, !PT ;  /* 0x00005e0000037a12 */ /* 0x000fc800078e3cff */
[----:B------:R-:W-:Y:S01]  /*0240*/  ISETP.GT.U32.AND P2, PT, R9, R2, PT ;  /* 0x000000020900720c */ /* 0x000fe20003f44070 */
[----:B------:R-:W-:-:S12]  /*0250*/  @!P0 EXIT ;  /* 0x000000000000894d */ /* 0x000fd80003800000 */
[-C--:B------:R-:W-:Y:S01]  /*0260*/  @!P2 IADD3 R2, R2, -R9.reuse, RZ ;  /* 0x800000090202a210 */ /* 0x080fe20007ffe0ff */
[----:B------:R-:W0:Y:S01]  /*0270*/  S2R R26, SR_TID.X ;  /* 0x00000000001a7919 */ /* 0x000e220000002100 */
        /* <DEDUP_REMOVED lines=16> */
[----:B------:R-:W-:-:S03]  /*0380*/  IMAD.WIDE.U32 R6, R25, c[0x0][0x190], RZ ;  /* 0x0000640019067a25 */ /* 0x000fc600078e00ff */
[----:B------:R-:W-:Y:S01]  /*0390*/  IADD3 R9, R5, R11, RZ ;  /* 0x0000000b05097210 */ /* 0x000fe20007ffe0ff */
[----:B------:R-:W-:Y:S01]  /*03a0*/  IMAD R12, R166, c[0x0][0x1e0], RZ ;  /* 0x00007800a60c7a24 */ /* 0x000fe200078e02ff */
[----:B------:R-:W-:Y:S02]  /*03b0*/  MOV R11, R8 ;  /* 0x00000008000b7202 */ /* 0x000fe40000000f00 */
[----:B0-----:R-:W-:Y:S01]  /*03c0*/  SHF.L.U32 R28, R26, 0x4, RZ ;  /* 0x000000041a1c7819 */ /* 0x001fe200000006ff */
[----:B------:R-:W-:Y:S01]  /*03d0*/  IMAD R15, R25, c[0x0][0x1e4], R12 ;  /* 0x00007900190f7a24 */ /* 0x000fe200078e020c */
[----:B------:R-:W-:Y:S02]  /*03e0*/  @!P3 IADD3 R11, -R11, RZ, RZ ;  /* 0x000000ff0b0bb210 */ /* 0x000fe40007ffe1ff */
[----:B------:R-:W-:Y:S02]  /*03f0*/  @!P1 LOP3.LUT R11, RZ, c[0x0][0x178], RZ, 0x33, !PT ;  /* 0x00005e00ff0b9a12 */ /* 0x000fe400078e33ff */
[----:B------:R-:W-:Y:S01]  /*0400*/  MOV R8, R4 ;  /* 0x0000000400087202 */ /* 0x000fe20000000f00 */
[----:B------:R-:W-:Y:S01]  /*0410*/  IMAD R4, R166, c[0x0][0x1d0], RZ ;  /* 0x00007400a6047a24 */ /* 0x000fe200078e02ff */
[----:B------:R-:W-:-:S02]  /*0420*/  SHF.R.S32.HI R10, RZ, 0x1f, R11 ;  /* 0x0000001fff0a7819 */ /* 0x000fc4000001140b */
[----:B------:R-:W-:Y:S01]  /*0430*/  LOP3.LUT R27, R26, 0x1f, RZ, 0xc0, !PT ;  /* 0x0000001f1a1b7812 */ /* 0x000fe200078ec0ff */
[----:B------:R-:W-:Y:S01]  /*0440*/  IMAD.WIDE.U32 R8, R25, c[0x0][0x1e0], R8 ;  /* 0x0000780019087a25 */ /* 0x000fe200078e0008 */
[----:B------:R-:W-:Y:S02]  /*0450*/  LOP3.LUT R28, R28, 0xfffffe00, RZ, 0xc0, !PT ;  /* 0xfffffe001c1c7812 */ /* 0x000fe400078ec0ff */
[----:B------:R-:W-:Y:S01]  /*0460*/  IADD3 R7, R7, R13, RZ ;  /* 0x0000000d07077210 */ /* 0x000fe20007ffe0ff */
[C---:B------:R-:W-:Y:S01]  /*0470*/  IMAD R13, R25.reuse, c[0x0][0x1d4], R4 ;  /* 0x00007500190d7a24 */ /* 0x040fe200078e0204 */
[----:B------:R-:W-:Y:S01]  /*0480*/  LOP3.LUT R31, R28, R27, RZ, 0xfc, !PT ;  /* 0x0000001b1c1f7212 */ /* 0x000fe200078efcff */
[----:B------:R-:W-:-:S03]  /*0490*/  IMAD.WIDE.U32 R4, R25, c[0x0][0x1d0], R2 ;  /* 0x0000740019047a25 */ /* 0x000fc600078e0002 */
        /* <DEDUP_REMOVED lines=11> */
[C---:B------:R-:W-:Y:S02]  /*0550*/  LEA R52, P2, R59.reuse, c[0x0][0x248], 0x2 ;  /* 0x000092003b347a11 */ /* 0x040fe400078410ff */
[----:B------:R-:W-:Y:S02]  /*0560*/  LEA.HI.X R3, R4, c[0x0][0x244], R5, 0x2, P1 ;  /* 0x0000910004037a11 */ /* 0x000fe400008f1405 */
[----:B------:R-:W-:Y:S02]  /*0570*/  LEA.HI.X R34, R2, c[0x0][0x22c], R7, 0x2, P0 ;  /* 0x00008b0002227a11 */ /* 0x000fe400000f1407 */
[----:B-1----:R-:W-:-:S02]  /*0580*/  LEA.HI.X R59, R59, c[0x0][0x24c], R8, 0x2, P2 ;  /* 0x000093003b3b7a11 */ /* 0x002fc400010f1408 */
.L_x_1599:
[----:B------:R-:W-:Y:S01]  /*0590*/  BAR.SYNC.DEFER_BLOCKING 0x0 ;  /* 0x0000000000007b1d */ /* 0x000fe20000010000 */
[----:B------:R-:W-:Y:S01]  /*05a0*/  MOV R9, 0xfffffe00 ;  /* 0xfffffe0000097802 */ /* 0x000fe20000000f00 */
[----:B0-----:R-:W-:Y:S01]  /*05b0*/  CS2R R4, SRZ ;  /* 0x0000000000047805 */ /* 0x001fe2000001ff00 */
[C-C-:B------:R-:W-:Y:S01]  /*05c0*/  LOP3.LUT R7, R28.reuse, 0x20, R27.reuse, 0xfe, !PT ;  /* 0x000000201c077812 */ /* 0x140fe200078efe1b */
[----:B------:R-:W-:Y:S01]  /*05d0*/  CS2R R16, SRZ ;  /* 0x0000000000107805 */ /* 0x000fe2000001ff00 */
[--C-:B------:R-:W-:Y:S01]  /*05e0*/  LOP3.LUT R19, R28, 0xa0, R27.reuse, 0xfe, !PT ;  /* 0x000000a01c137812 */ /* 0x100fe200078efe1b */
[----:B------:R-:W-:Y:S01]  /*05f0*/  IMAD R82, R32, R9, c[0x0][0x168] ;  /* 0x00005a0020527624 */ /* 0x000fe200078e0209 */
[----:B------:R-:W-:Y:S01]  /*0600*/  LOP3.LUT R15, R28, 0x80, R27, 0xfe, !PT ;  /* 0x000000801c0f7812 */ /* 0x000fe200078efe1b */
[----:B------:R-:W-:Y:S01]  /*0610*/  HFMA2.MMA R49, -RZ, RZ, 0, 0 ;  /* 0x00000000ff317435 */ /* 0x000fe200000001ff */
[----:B------:R-:W-:Y:S01]  /*0620*/  MOV R2, R6 ;  /* 0x0000000600027202 */ /* 0x000fe20000000f00 */
[----:B------:R-:W-:Y:S01]  /*0630*/  HFMA2.MMA R6, -RZ, RZ, 0, 0 ;  /* 0x00000000ff067435 */ /* 0x000fe200000001ff */
[-C--:B------:R-:W-:Y:S01]  /*0640*/  ISETP.GE.AND P0, PT, R31, R82.reuse, PT ;  /* 0x000000521f00720c */ /* 0x080fe20003f06270 */
[----:B------:R-:W-:Y:S01]  /*0650*/  CS2R R10, SRZ ;  /* 0x00000000000a7805 */ /* 0x000fe2000001ff00 */
[----:B------:R-:W-:-:S02]  /*0660*/  ISETP.GE.AND P2, PT, R7, R82, PT ;  /* 0x000000520700720c */ /* 0x000fc40003f46270 */
[C-C-:B------:R-:W-:Y:S02]  /*0670*/  LOP3.LUT R9, R28.reuse, 0x40, R27.reuse, 0xfe, !PT ;  /* 0x000000401c097812 */ /* 0x140fe400078efe1b */
[-C--:B------:R-:W-:Y:S02]  /*0680*/  ISETP.GE.AND P6, PT, R19, R82.reuse, PT ;  /* 0x000000521300720c */ /* 0x080fe40003fc6270 */
[C-C-:B------:R-:W-:Y:S02]  /*0690*/  LOP3.LUT R13, R28.reuse, 0x60, R27.reuse, 0xfe, !PT ;  /* 0x000000601c0d7812 */ /* 0x140fe400078efe1b */
[C-C-:B------:R-:W-:Y:S02]  /*06a0*/  LOP3.LUT R21, R28.reuse, 0xc0, R27.reuse, 0xfe, !PT ;  /* 0x000000c01c157812 */ /* 0x140fe400078efe1b */
[----:B------:R-:W-:Y:S01]  /*06b0*/  LOP3.LUT R37, R28, 0xe0, R27, 0xfe, !PT ;  /* 0x000000e01c257812 */ /* 0x000fe200078efe1b */
[----:B------:R-:W2:Y:S01]  /*06c0*/  @!P0 LDG.E R4, [R2.64] ;  /* 0x0000000402048981 */ /* 0x000ea2000c1e1900 */
[----:B------:R-:W-:-:S02]  /*06d0*/  ISETP.GE.AND P5, PT, R15, R82, PT ;  /* 0x000000520f00720c */ /* 0x000fc40003fa6270 */
[----:B------:R-:W-:Y:S01]  /*06e0*/  LOP3.LUT R69, R28, 0x100, R27, 0xfe, !PT ;  /* 0x000001001c457812 */ /* 0x000fe200078efe1b */
[----:B------:R-:W3:Y:S01]  /*06f0*/  @!P2 LDG.E R5, [R2.64+0x80] ;  /* 0x000080040205a981 */ /* 0x000ee2000c1e1900 */
[-C--:B------:R-:W-:Y:S02]  /*0700*/  ISETP.GE.AND P3, PT, R9, R82.reuse, PT ;  /* 0x000000520900720c */ /* 0x080fe40003f66270 */
[-C--:B------:R-:W-:Y:S01]  /*0710*/  ISETP.GE.AND P4, PT, R13, R82.reuse, PT ;  /* 0x000000520d00720c */ /* 0x080fe20003f86270 */
[----:B------:R-:W4:Y:S01]  /*0720*/  @!P6 LDG.E R17, [R2.64+0x280] ;  /* 0x000280040211e981 */ /* 0x000f22000c1e1900 */
[-C--:B------:R-:W-:Y:S02]  /*0730*/  ISETP.GE.AND P0, PT, R21, R82.reuse, PT ;  /* 0x000000521500720c */ /* 0x080fe40003f06270 */
[-C--:B------:R-:W-:Y:S02]  /*0740*/  ISETP.GE.AND P1, PT, R37, R82.reuse, PT ;  /* 0x000000522500720c */ /* 0x080fe40003f26270 */
[----:B------:R-:W-:-:S02]  /*0750*/  ISETP.GE.AND P2, PT, R69, R82, PT ;  /* 0x000000524500720c */ /* 0x000fc40003f46270 */
[----:B------:R-:W-:Y:S02]  /*0760*/  MOV R8, RZ ;  /* 0x000000ff00087202 */ /* 0x000fe40000000f00 */
[C-C-:B------:R-:W-:Y:S02]  /*0770*/  LOP3.LUT R71, R28.reuse, 0x120, R27.reuse, 0xfe, !PT ;  /* 0x000001201c477812 */ /* 0x140fe400078efe1b */
[----:B------:R-:W-:Y:S01]  /*0780*/  MOV R12, RZ ;  /* 0x000000ff000c7202 */ /* 0x000fe20000000f00 */
[----:B------:R-:W-:Y:S01]  /*0790*/  HFMA2.MMA R51, -RZ, RZ, 0, 0 ;  /* 0x00000000ff337435 */ /* 0x000fe200000001ff */
[C-C-:B------:R-:W-:Y:S01]  /*07a0*/  LOP3.LUT R73, R28.reuse, 0x140, R27.reuse, 0xfe, !PT ;  /* 0x000001401c497812 */ /* 0x140fe200078efe1b */
[----:B------:R-:W4:Y:S01]  /*07b0*/  @!P5 LDG.E R8, [R2.64+0x200] ;  /* 0x000200040208d981 */ /* 0x000f22000c1e1900 */
[----:B------:R-:W-:Y:S02]  /*07c0*/  ISETP.GE.AND P6, PT, R71, R82, PT ;  /* 0x000000524700720c */ /* 0x000fe40003fc6270 */
[C-C-:B------:R-:W-:Y:S01]  /*07d0*/  LOP3.LUT R75, R28.reuse, 0x160, R27.reuse, 0xfe, !PT ;  /* 0x000001601c4b7812 */ /* 0x140fe200078efe1b */
[----:B------:R-:W4:Y:S01]  /*07e0*/  @!P3 LDG.E R6, [R2.64+0x100] ;  /* 0x000100040206b981 */ /* 0x000f22000c1e1900 */
[----:B------:R-:W-:-:S02]  /*07f0*/  LOP3.LUT R77, R28, 0x180, R27, 0xfe, !PT ;  /* 0x000001801c4d7812 */ /* 0x000fc400078efe1b */
        /* <DEDUP_REMOVED lines=10> */
[-C--:B------:R-:W-:Y:S01]  /*08a0*/  ISETP.GE.AND P0, PT, R79, R82.reuse, PT ;  /* 0x000000524f00720c */ /* 0x080fe20003f06270 */
[----:B------:R-:W4:Y:S01]  /*08b0*/  @!P2 LDG.E R12, [R2.64+0x400] ;  /* 0x00040004020ca981 */ /* 0x000f22000c1e1900 */
[----:B------:R-:W-:-:S02]  /*08c0*/  ISETP.GE.AND P1, PT, R81, R82, PT ;  /* 0x000000525100720c */ /* 0x000fc40003f26270 */
[----:B------:R-:W-:Y:S01]  /*08d0*/  ISETP.GE.AND P2, PT, R83, R82, PT ;  /* 0x000000525300720c */ /* 0x000fe20003f46270 */
        /* <DEDUP_REMOVED lines=11> */
[----:B------:R-:W-:-:S02]  /*0990*/  LEA.HI.SX32 R35, R29, R29, 0x1b ;  /* 0x0000001d1d237211 */ /* 0x000fc400078fdaff */
[C---:B------:R-:W-:Y:S02]  /*09a0*/  IADD3 R36, R29.reuse, 0x20, RZ ;  /* 0x000000201d247810 */ /* 0x040fe40007ffe0ff */
[C---:B------:R-:W-:Y:S02]  /*09b0*/  IADD3 R40, R29.reuse, 0x80, RZ ;  /* 0x000000801d287810 */ /* 0x040fe40007ffe0ff */
[C---:B------:R-:W-:Y:S02]  /*09c0*/  IADD3 R20, R29.reuse, 0x40, RZ ;  /* 0x000000401d147810 */ /* 0x040fe40007ffe0ff */
[C---:B------:R-:W-:Y:S02]  /*09d0*/  IADD3 R42, R29.reuse, 0xa0, RZ ;  /* 0x000000a01d2a7810 */ /* 0x040fe40007ffe0ff */
[----:B------:R-:W-:Y:S02]  /*09e0*/  IADD3 R38, R29, 0x60, RZ ;  /* 0x000000601d267810 */ /* 0x000fe40007ffe0ff */
[----:B------:R-:W-:-:S02]  /*09f0*/  ISETP.GE.AND P5, PT, R37, R82, PT ;  /* 0x000000522500720c */ /* 0x000fc40003fa6270 */
[-C--:B------:R-:W-:Y:S02]  /*0a00*/  LEA.HI.SX32 R36, R36, R29.reuse, 0x1b ;  /* 0x0000001d24247211 */ /* 0x080fe400078fdaff */
[-C--:B------:R-:W-:Y:S02]  /*0a10*/  LEA.HI.SX32 R39, R40, R29.reuse, 0x1b ;  /* 0x0000001d28277211 */ /* 0x080fe400078fdaff */
[-C--:B------:R-:W-:Y:S02]  /*0a20*/  LEA.HI.SX32 R37, R20, R29.reuse, 0x1b ;  /* 0x0000001d14257211 */ /* 0x080fe400078fdaff */
[-C--:B------:R-:W-:Y:S02]  /*0a30*/  LEA.HI.SX32 R40, R42, R29.reuse, 0x1b ;  /* 0x0000001d2a287211 */ /* 0x080fe400078fdaff */
[----:B------:R-:W-:Y:S02]  /*0a40*/  LEA.HI.SX32 R38, R38, R29, 0x1b ;  /* 0x0000001d26267211 */ /* 0x000fe400078fdaff */
[----:B------:R-:W-:-:S02]  /*0a50*/  IADD3 R42, R29, 0xe0, RZ ;  /* 0x000000e01d2a7810 */ /* 0x000fc40007ffe0ff */
[C---:B------:R-:W-:Y:S02]  /*0a60*/  IADD3 R20, R29.reuse, 0x100, RZ ;  /* 0x000001001d147810 */ /* 0x040fe40007ffe0ff */
[C---:B------:R-:W-:Y:S02]  /*0a70*/  IADD3 R46, R29.reuse, 0x140, RZ ;  /* 0x000001401d2e7810 */ /* 0x040fe40007ffe0ff */
[----:B------:R-:W-:Y:S02]  /*0a80*/  IADD3 R44, R29, 0x120, RZ ;  /* 0x000001201d2c7810 */ /* 0x000fe40007ffe0ff */
[-C--:B------:R-:W-:Y:S02]  /*0a90*/  LEA.HI.SX32 R42, R42, R29.reuse, 0x1b ;  /* 0x0000001d2a2a7211 */ /* 0x080fe400078fdaff */
[-C--:B------:R-:W-:Y:S02]  /*0aa0*/  LEA.HI.SX32 R43, R20, R29.reuse, 0x1b ;  /* 0x0000001d142b7211 */ /* 0x080fe400078fdaff */
[----:B------:R-:W-:-:S02]  /*0ab0*/  LEA.HI.SX32 R45, R46, R29, 0x1b ;  /* 0x0000001d2e2d7211 */ /* 0x000fc400078fdaff */
[-C--:B------:R-:W-:Y:S02]  /*0ac0*/  LEA.HI.SX32 R44, R44, R29.reuse, 0x1b ;  /* 0x0000001d2c2c7211 */ /* 0x080fe400078fdaff */
[C---:B------:R-:W-:Y:S02]  /*0ad0*/  IADD3 R46, R29.reuse, 0x160, RZ ;  /* 0x000001601d2e7810 */ /* 0x040fe40007ffe0ff */
[C---:B------:R-:W-:Y:S02]  /*0ae0*/  IADD3 R48, R29.reuse, 0x1a0, RZ ;  /* 0x000001a01d307810 */ /* 0x040fe40007ffe0ff */
[----:B------:R-:W-:Y:S02]  /*0af0*/  IADD3 R50, R29, 0x1e0, RZ ;  /* 0x000001e01d327810 */ /* 0x000fe40007ffe0ff */
[-C--:B------:R-:W-:Y:S02]  /*0b00*/  LEA.HI.SX32 R46, R46, R29.reuse, 0x1b ;  /* 0x0000001d2e2e7211 */ /* 0x080fe400078fdaff */
[----:B------:R-:W-:-:S02]  /*0b10*/  LEA.HI.SX32 R48, R48, R29, 0x1b ;  /* 0x0000001d30307211 */ /* 0x000fc400078fdaff */
[----:B------:R-:W-:Y:S02]  /*0b20*/  LEA.HI.SX32 R50, R50, R29, 0x1b ;  /* 0x0000001d32327211 */ /* 0x000fe400078fdaff */
[-C--:B------:R-:W-:Y:S02]  /*0b30*/  ISETP.GE.AND P1, PT, R7, R82.reuse, PT ;  /* 0x000000520700720c */ /* 0x080fe40003f26270 */
[-C--:B------:R-:W-:Y:S02]  /*0b40*/  ISETP.GE.AND P2, PT, R9, R82.reuse, PT ;  /* 0x000000520900720c */ /* 0x080fe40003f46270 */
[-C--:B------:R-:W-:Y:S02]  /*0b50*/  ISETP.GE.AND P0, PT, R13, R82.reuse, PT ;  /* 0x000000520d00720c */ /* 0x080fe40003f06270 */
[-C--:B------:R-:W-:Y:S02]  /*0b60*/  ISETP.GE.AND P6, PT, R15, R82.reuse, PT ;  /* 0x000000520f00720c */ /* 0x080fe40003fc6270 */
[----:B------:R-:W-:-:S02]  /*0b70*/  ISETP.GE.AND P4, PT, R19, R82, PT ;  /* 0x000000521300720c */ /* 0x000fc40003f86270 */
[----:B------:R-:W-:Y:S01]  /*0b80*/  ISETP.GE.AND P3, PT, R21, R82, PT ;  /* 0x000000521500720c */ /* 0x000fe20003f66270 */
[----:B------:R-:W-:Y:S01]  /*0b90*/  HFMA2.MMA R85, -RZ, RZ, 0, 0 ;  /* 0x00000000ff557435 */ /* 0x000fe200000001ff */
[----:B------:R-:W-:Y:S01]  /*0ba0*/  MOV R87, RZ ;  /* 0x000000ff00577202 */ /* 0x000fe20000000f00 */
[----:B------:R-:W-:Y:S01]  /*0bb0*/  HFMA2.MMA R20, -RZ, RZ, 0, 0 ;  /* 0x00000000ff147435 */ /* 0x000fe200000001ff */
[----:B--2---:R0:W-:Y:S04]  /*0bc0*/  STS [R35.X4], R4 ;  /* 0x0000000423007388 */ /* 0x0041e80000004800 */
[----:B---3--:R-:W-:Y:S01]  /*0bd0*/  STS [R36.X4+0x80], R5 ;  /* 0x0000800524007388 */ /* 0x008fe20000004800 */
[----:B0-----:R-:W-:-:S04]  /*0be0*/  IADD3 R4, R29, 0xc0, RZ ;  /* 0x000000c01d047810 */ /* 0x001fc80007ffe0ff */
[----:B------:R-:W-:Y:S02]  /*0bf0*/  LEA.HI.SX32 R41, R4, R29, 0x1b ;  /* 0x0000001d04297211 */ /* 0x000fe400078fdaff */
[C---:B------:R-:W-:Y:S01]  /*0c00*/  IADD3 R4, R29.reuse, 0x180, RZ ;  /* 0x000001801d047810 */ /* 0x040fe20007ffe0ff */
[----:B----4-:R0:W-:Y:S04]  /*0c10*/  STS [R37.X4+0x100], R6 ;  /* 0x0001000625007388 */ /* 0x0101e80000004800 */
[----:B------:R-:W-:Y:S04]  /*0c20*/  STS [R38.X4+0x180], R11 ;  /* 0x0001800b26007388 */ /* 0x000fe80000004800 */
[----:B------:R-:W-:Y:S01]  /*0c30*/  STS [R39.X4+0x200], R8 ;  /* 0x0002000827007388 */ /* 0x000fe20000004800 */
[----:B0-----:R-:W-:-:S03]  /*0c40*/  IADD3 R6, R29, 0x1c0, RZ ;  /* 0x000001c01d067810 */ /* 0x001fc60007ffe0ff */
[----:B------:R-:W-:Y:S01]  /*0c50*/  STS [R40.X4+0x280], R17 ;  /* 0x0002801128007388 */ /* 0x000fe20000004800 */
[----:B------:R-:W-:-:S03]  /*0c60*/  LEA.HI.SX32 R47, R4, R29, 0x1b ;  /* 0x0000001d042f7211 */ /* 0x000fc600078fdaff */
[----:B------:R-:W-:Y:S04]  /*0c70*/  STS [R41.X4+0x300], R10 ;  /* 0x0003000a29007388 */ /* 0x000fe80000004800 */
[----:B------:R0:W-:Y:S04]  /*0c80*/  STS [R42.X4+0x380], R49 ;  /* 0x000380312a007388 */ /* 0x0001e80000004800 */
[----:B------:R-:W-:Y:S04]  /*0c90*/  STS [R43.X4+0x400], R12 ;  /* 0x0004000c2b007388 */ /* 0x000fe80000004800 */
[----:B------:R1:W-:Y:S01]  /*0ca0*/  STS [R44.X4+0x480], R51 ;  /* 0x000480332c007388 */ /* 0x0003e20000004800 */
[----:B0-----:R-:W-:-:S03]  /*0cb0*/  LEA.HI.SX32 R49, R6, R29, 0x1b ;  /* 0x0000001d06317211 */ /* 0x001fc600078fdaff */
[----:B------:R-:W-:Y:S01]  /*0cc0*/  STS [R45.X4+0x500], R14 ;  /* 0x0005000e2d007388 */ /* 0x000fe20000004800 */
[----:B-1----:R-:W-:-:S03]  /*0cd0*/  SHF.L.U32 R51, R29, 0x4, RZ ;  /* 0x000000041d337819 */ /* 0x002fc600000006ff */
[----:B------:R-:W-:Y:S01]  /*0ce0*/  STS [R46.X4+0x580], R53 ;  /* 0x000580352e007388 */ /* 0x000fe20000004800 */
[----:B------:R-:W-:-:S03]  /*0cf0*/  LEA.HI.SX32 R51, R51, R51, 0x1b ;  /* 0x0000003333337211 */ /* 0x000fc600078fdaff */
[----:B------:R0:W-:Y:S01]  /*0d00*/  STS [R47.X4+0x600], R16 ;  /* 0x000600102f007388 */ /* 0x0001e20000004800 */
        /* <DEDUP_REMOVED lines=22> */
[----:B0-----:R-:W-:-:S02]  /*0e70*/  MOV R16, R52 ;  /* 0x0000003400107202 */ /* 0x001fc40000000f00 */
[----:B------:R-:W-:Y:S01]  /*0e80*/  BAR.SYNC.DEFER_BLOCKING 0x0 ;  /* 0x0000000000007b1d */ /* 0x000fe20000010000 */
[----:B------:R-:W-:Y:S02]  /*0e90*/  HFMA2.MMA R8, -RZ, RZ, 0, 0 ;  /* 0x00000000ff087435 */ /* 0x000fe400000001ff */
[----:B------:R-:W-:Y:S02]  /*0ea0*/  HFMA2.MMA R10, -RZ, RZ, 0, 0 ;  /* 0x00000000ff0a7435 */ /* 0x000fe400000001ff */
[----:B------:R-:W-:Y:S01]  /*0eb0*/  HFMA2.MMA R12, -RZ, RZ, 0, 0 ;  /* 0x00000000ff0c7435 */ /* 0x000fe200000001ff */
[----:B------:R-:W-:Y:S01]  /*0ec0*/  MOV R4, RZ ;  /* 0x000000ff00047202 */ /* 0x000fe20000000f00 */
[----:B------:R-:W-:Y:S01]  /*0ed0*/  HFMA2.MMA R14, -RZ, RZ, 0, 0 ;  /* 0x00000000ff0e7435 */ /* 0x000fe200000001ff */
[----:B------:R-:W2:Y:S01]  /*0ee0*/  @!P2 LDG.E R6, [R16.64+0x100] ;  /* 0x000100041006a981 */ /* 0x000ea2000c1e1900 */
[----:B------:R-:W-:-:S03]  /*0ef0*/  ISETP.GE.AND P2, PT, R31, R82, PT ;  /* 0x000000521f00720c */ /* 0x000fc60003f46270 */
[----:B------:R-:W3:Y:S01]  /*0f00*/  @!P1 LDG.E R85, [R16.64+0x80] ;  /* 0x0000800410559981 */ /* 0x000ee2000c1e1900 */
[-C--:B------:R-:W-:Y:S02]  /*0f10*/  ISETP.GE.AND P1, PT, R69, R82.reuse, PT ;  /* 0x000000524500720c */ /* 0x080fe40003f26270 */
[----:B------:R-:W-:Y:S01]  /*0f20*/  MOV R69, RZ ;  /* 0x000000ff00457202 */ /* 0x000fe20000000f00 */
[----:B------:R-:W4:Y:S01]  /*0f30*/  @!P0 LDG.E R87, [R16.64+0x180] ;  /* 0x0001800410578981 */ /* 0x000f22000c1e1900 */
[-C--:B------:R-:W-:Y:S02]  /*0f40*/  ISETP.GE.AND P0, PT, R71, R82.reuse, PT ;  /* 0x000000524700720c */ /* 0x080fe40003f06270 */
[----:B------:R-:W-:Y:S01]  /*0f50*/  MOV R71, RZ ;  /* 0x000000ff00477202 */ /* 0x000fe20000000f00 */
        /* <DEDUP_REMOVED lines=8> */
[----:B-1----:R-:W-:Y:S02]  /*0fe0*/  HFMA2.MMA R18, -RZ, RZ, 0, 0 ;  /* 0x00000000ff127435 */ /* 0x002fe400000001ff */
[----:B------:R-:W2:Y:S01]  /*0ff0*/  @!P2 LDG.E R4, [R16.64] ;  /* 0x000000041004a981 */ /* 0x000ea2000c1e1900 */
[----:B------:R-:W-:-:S03]  /*1000*/  ISETP.GE.AND P2, PT, R81, R82, PT ;  /* 0x000000525100720c */ /* 0x000fc60003f46270 */
[----:B------:R-:W3:Y:S01]  /*1010*/  @!P1 LDG.E R12, [R16.64+0x400] ;  /* 0x00040004100c9981 */ /* 0x000ee2000c1e1900 */
[----:B------:R-:W-:Y:S02]  /*1020*/  ISETP.GE.AND P1, PT, R83, R82, PT ;  /* 0x000000525300720c */ /* 0x000fe40003f26270 */
[----:B------:R-:W-:Y:S01]  /*1030*/  MOV R73, RZ ;  /* 0x000000ff00497202 */ /* 0x000fe20000000f00 */
        /* <DEDUP_REMOVED lines=93> */
.L_x_1561:
[----:B------:R-:W-:Y:S05]  /*1610*/  BSYNC B0 ;  /* 0x0000000000007941 */ /* 0x000fea0003800000 */
.L_x_1560:
        /* <DEDUP_REMOVED lines=37> */
.L_x_1563:
[----:B------:R-:W-:Y:S05]  /*1870*/  BSYNC B0 ;  /* 0x0000000000007941 */ /* 0x000fea0003800000 */
.L_x_1562:
        /* <DEDUP_REMOVED lines=35> */
.L_x_1565:
[----:B------:R-:W-:Y:S05]  /*1ab0*/  BSYNC B0 ;  /* 0x0000000000007941 */ /* 0x000fea0003800000 */
.L_x_1564:
        /* <DEDUP_REMOVED lines=37> */
.L_x_1567:
[----:B------:R-:W-:Y:S05]  /*1d10*/  BSYNC B0 ;  /* 0x0000000000007941 */ /* 0x000fea0003800000 */
.L_x_1566:
        /* <DEDUP_REMOVED lines=35> */
.L_x_1569:
[----:B------:R-:W-:Y:S05]  /*1f50*/  BSYNC B0 ;  /* 0x0000000000007941 */ /* 0x000fea0003800000 */
.L_x_1568:
        /* <DEDUP_REMOVED lines=37> */
.L_x_1571:
[----:B------:R-:W-:Y:S05]  /*21b0*/  BSYNC B0 ;  /* 0x0000000000007941 */ /* 0x000fea0003800000 */
.L_x_1570:
        /* <DEDUP_REMOVED lines=35> */
.L_x_1573:
[----:B------:R-:W-:Y:S05]  /*23f0*/  BSYNC B0 ;  /* 0x0000000000007941 */ /* 0x000fea0003800000 */
.L_x_1572:
        /* <DEDUP_REMOVED lines=37> */
.L_x_1575:
[----:B------:R-:W-:Y:S05]  /*2650*/  BSYNC B0 ;  /* 0x0000000000007941 */ /* 0x000fea0003800000 */
.L_x_1574:
        /* <DEDUP_REMOVED lines=35> */
.L_x_1577:
[----:B------:R-:W-:Y:S05]  /*2890*/  BSYNC B0 ;  /* 0x0000000000007941 */ /* 0x000fea0003800000 */
.L_x_1576:
        /* <DEDUP_REMOVED lines=42> */
.L_x_1579:
[----:B------:R-:W-:Y:S05]  /*2b40*/  BSYNC B0 ;  /* 0x0000000000007941 */ /* 0x000fea0003800000 */
.L_x_1578:
        /* <DEDUP_REMOVED lines=33> */
.L_x_1581:
[----:B------:R-:W-:Y:S05]  /*2d60*/  BSYNC B0 ;  /* 0x0000000000007941 */ /* 0x000fea0003800000 */
.L_x_1580:
        /* <DEDUP_REMOVED lines=33> */
.L_x_1583:
[----:B------:R-:W-:Y:S05]  /*2f80*/  BSYNC B0 ;  /* 0x0000000000007941 */ /* 0x000fea0003800000 */
.L_x_1582:
        /* <DEDUP_REMOVED lines=33> */
.L_x_1585:
[----:B------:R-:W-:Y:S05]  /*31a0*/  BSYNC B0 ;  /* 0x0000000000007941 */ /* 0x000fea0003800000 */
.L_x_1584:
        /* <DEDUP_REMOVED lines=33> */
.L_x_1587:
[----:B------:R-:W-:Y:S05]  /*33c0*/  BSYNC B0 ;  /* 0x0000000000007941 */ /* 0x000fea0003800000 */
.L_x_1586:
        /* <DEDUP_REMOVED lines=33> */
.L_x_1589:
[----:B------:R-:W-:Y:S05]  /*35e0*/  BSYNC B0 ;  /* 0x0000000000007941 */ /* 0x000fea0003800000 */
.L_x_1588:
        /* <DEDUP_REMOVED lines=33> */
.L_x_1591:
[----:B------:R-:W-:Y:S05]  /*3800*/  BSYNC B0 ;  /* 0x0000000000007941 */ /* 0x000fea0003800000 */
.L_x_1590:
        /* <DEDUP_REMOVED lines=36> */
.L_x_1595:
        /* <DEDUP_REMOVED lines=9> */
[----:B------:R-:W-:Y:S02]  /*3ae0*/  MOV R7, 0xfffffe00 ;  /* 0xfffffe0000077802 */ /* 0x000fe40000000f00 */
[----:B------:R-:W-:Y:S02]  /*3af0*/  IADD3 R6, R28, R31, RZ ;  /* 0x0000001f1c067210 */ /* 0x000fe40007ffe0ff */
[----:B------:R-:W-:Y:S01]  /*3b00*/  LEA R8, P0, R4, c[0x0][0x220], 0x3 ;  /* 0x0000880004087a11 */ /* 0x000fe200078018ff */
[----:B------:R-:W-:Y:S01]  /*3b10*/  IMAD R82, R32, R7, c[0x0][0x168] ;  /* 0x00005a0020527624 */ /* 0x000fe200078e0207 */
[----:B------:R-:W-:Y:S01]  /*3b20*/  IADD3 R12, R6, 0x40, RZ ;  /* 0x00000040060c7810 */ /* 0x000fe20007ffe0ff */
[----:B------:R-:W-:Y:S01]  /*3b30*/  IMAD R14, R10, c[0x0][0x1a0], RZ ;  /* 0x000068000a0e7a24 */ /* 0x000fe200078e02ff */
[----:B------:R-:W-:-:S02]  /*3b40*/  SHF.R.S32.HI R7, RZ, 0x1f, R6 ;  /* 0x0000001fff077819 */ /* 0x000fc40000011406 */
[----:B------:R-:W-:Y:S02]  /*3b50*/  SHF.L.U32 R122, R82, 0x1, RZ ;  /* 0x00000001527a7819 */ /* 0x000fe400000006ff */
[----:B------:R-:W-:Y:S01]  /*3b60*/  LEA.HI.X R9, R4, c[0x0][0x224], R5, 0x3, P0 ;  /* 0x0000890004097a11 */ /* 0x000fe200000f1c05 */
[C---:B------:R-:W-:Y:S01]  /*3b70*/  IMAD R15, R85.reuse, c[0x0][0x1a4], R14 ;  /* 0x00006900550f7a24 */ /* 0x040fe200078e020e */
[-C--:B------:R-:W-:Y:S01]  /*3b80*/  ISETP.GE.AND P2, PT, R12, R122.reuse, PT ;  /* 0x0000007a0c00720c */ /* 0x080fe20003f46270 */
[----:B------:R-:W-:Y:S01]  /*3b90*/  IMAD.WIDE.U32 R12, R85, c[0x0][0x1a0], R6 ;  /* 0x00006800550c7a25 */ /* 0x000fe200078e0006 */
[C---:B------:R-:W-:Y:S01]  /*3ba0*/  ISETP.GE.AND P0, PT, R6.reuse, R122, PT ;  /* 0x0000007a0600720c */ /* 0x040fe20003f06270 */
[----:B------:R0:W2:Y:S01]  /*3bb0*/  LDG.E.64 R4, [R8.64] ;  /* 0x0000000408047981 */ /* 0x0000a2000c1e1b00 */
[----:B------:R-:W-:Y:S02]  /*3bc0*/  IADD3 R11, R6, 0x20, RZ ;  /* 0x00000020060b7810 */ /* 0x000fe40007ffe0ff */
[----:B------:R-:W-:-:S02]  /*3bd0*/  IADD3 R13, R13, R15, RZ ;  /* 0x0000000f0d0d7210 */ /* 0x000fc40007ffe0ff */
[-C--:B------:R-:W-:Y:S02]  /*3be0*/  ISETP.GE.AND P1, PT, R11, R122.reuse, PT ;  /* 0x0000007a0b00720c */ /* 0x080fe40003f26270 */
[C---:B------:R-:W-:Y:S02]  /*3bf0*/  IADD3 R7, R6.reuse, 0x80, RZ ;  /* 0x0000008006077810 */ /* 0x040fe40007ffe0ff */
[C---:B------:R-:W-:Y:S02]  /*3c00*/  IADD3 R11, R6.reuse, 0x60, RZ ;  /* 0x00000060060b7810 */ /* 0x040fe40007ffe0ff */
[----:B0-----:R-:W-:Y:S02]  /*3c10*/  IADD3 R9, R6, 0xa0, RZ ;  /* 0x000000a006097810 */ /* 0x001fe40007ffe0ff */
[----:B------:R-:W-:Y:S02]  /*3c20*/  LEA R8, P6, R12, R33, 0x2 ;  /* 0x000000210c087211 */ /* 0x000fe400078c10ff */
[----:B------:R-:W-:-:S02]  /*3c30*/  ISETP.GE.AND P5, PT, R9, R122, PT ;  /* 0x0000007a0900720c */ /* 0x000fc40003fa6270 */
[----:B------:R-:W-:Y:S02]  /*3c40*/  LEA.HI.X R9, R12, R34, R13, 0x2, P6 ;  /* 0x000000220c097211 */ /* 0x000fe400030f140d */
[----:B------:R-:W-:Y:S02]  /*3c50*/  MOV R12, RZ ;  /* 0x000000ff000c7202 */ /* 0x000fe40000000f00 */
[-C--:B------:R-:W-:Y:S02]  /*3c60*/  ISETP.GE.AND P4, PT, R7, R122.reuse, PT ;  /* 0x0000007a0700720c */ /* 0x080fe40003f86270 */
[----:B------:R-:W-:Y:S02]  /*3c70*/  ISETP.GE.AND P3, PT, R11, R122, PT ;  /* 0x0000007a0b00720c */ /* 0x000fe40003f66270 */
[----:B------:R-:W-:Y:S01]  /*3c80*/  IADD3 R7, R6, 0xe0, RZ ;  /* 0x000000e006077810 */ /* 0x000fe20007ffe0ff */
[----:B------:R-:W3:Y:S01]  /*3c90*/  @!P0 LDG.E R12, [R8.64] ;  /* 0x00000004080c8981 */ /* 0x000ee2000c1e1900 */
[----:B------:R-:W-:-:S02]  /*3ca0*/  MOV R18, RZ ;  /* 0x000000ff00127202 */ /* 0x000fc40000000f00 */
[-C--:B------:R-:W-:Y:S02]  /*3cb0*/  ISETP.GE.AND P0, PT, R7, R122.reuse, PT ;  /* 0x0000007a0700720c */ /* 0x080fe40003f06270 */
[C---:B------:R-:W-:Y:S02]  /*3cc0*/  IADD3 R7, R6.reuse, 0x120, RZ ;  /* 0x0000012006077810 */ /* 0x040fe40007ffe0ff */
[----:B------:R-:W-:Y:S01]  /*3cd0*/  IADD3 R11, R6, 0xc0, RZ ;  /* 0x000000c0060b7810 */ /* 0x000fe20007ffe0ff */
[----:B------:R-:W4:Y:S01]  /*3ce0*/  @!P2 LDG.E R18, [R8.64+0x100] ;  /* 0x000100040812a981 */ /* 0x000f22000c1e1900 */
[----:B------:R-:W-:Y:S02]  /*3cf0*/  MOV R87, RZ ;  /* 0x000000ff00577202 */ /* 0x000fe40000000f00 */
[----:B------:R-:W-:Y:S02]  /*3d00*/  MOV R15, RZ ;  /* 0x000000ff000f7202 */ /* 0x000fe40000000f00 */
[----:B------:R-:W-:-:S02]  /*3d10*/  ISETP.GE.AND P2, PT, R7, R122, PT ;  /* 0x0000007a0700720c */ /* 0x000fc40003f46270 */
[-C--:B------:R-:W-:Y:S01]  /*3d20*/  ISETP.GE.AND P6, PT, R11, R122.reuse, PT ;  /* 0x0000007a0b00720c */ /* 0x080fe20003fc6270 */
[----:B------:R-:W5:Y:S01]  /*3d30*/  @!P3 LDG.E R87, [R8.64+0x180] ;  /* 0x000180040857b981 */ /* 0x000f62000c1e1900 */
[C---:B------:R-:W-:Y:S02]  /*3d40*/  IADD3 R7, R6.reuse, 0x140, RZ ;  /* 0x0000014006077810 */ /* 0x040fe40007ffe0ff */
[----:B------:R-:W-:Y:S01]  /*3d50*/  IADD3 R11, R6, 0x100, RZ ;  /* 0x00000100060b7810 */ /* 0x000fe20007ffe0ff */
[----:B------:R-:W4:Y:S01]  /*3d60*/  @!P1 LDG.E R15, [R8.64+0x80] ;  /* 0x00008004080f9981 */ /* 0x000f22000c1e1900 */
[----:B------:R-:W-:Y:S02]  /*3d70*/  MOV R89, RZ ;  /* 0x000000ff00597202 */ /* 0x000fe40000000f00 */
[-C--:B------:R-:W-:Y:S02]  /*3d80*/  ISETP.GE.AND P3, PT, R7, R122.reuse, PT ;  /* 0x0000007a0700720c */ /* 0x080fe40003f66270 */
[----:B------:R-:W-:-:S02]  /*3d90*/  ISETP.GE.AND P1, PT, R11, R122, PT ;  /* 0x0000007a0b00720c */ /* 0x000fc40003f26270 */
[C---:B------:R-:W-:Y:S01]  /*3da0*/  IADD3 R7, R6.reuse, 0x180, RZ ;  /* 0x0000018006077810 */ /* 0x040fe20007ffe0ff */
[----:B------:R-:W5:Y:S01]  /*3db0*/  @!P5 LDG.E R89, [R8.64+0x280] ;  /* 0x000280040859d981 */ /* 0x000f62000c1e1900 */
[----:B------:R-:W-:Y:S02]  /*3dc0*/  MOV R26, RZ ;  /* 0x000000ff001a7202 */ /* 0x000fe40000000f00 */
[----:B------:R-:W-:Y:S02]  /*3dd0*/  MOV R20, RZ ;  /* 0x000000ff00147202 */ /* 0x000fe40000000f00 */
[-C--:B------:R-:W-:Y:S02]  /*3de0*/  ISETP.GE.AND P5, PT, R7, R122.reuse, PT ;  /* 0x0000007a0700720c */ /* 0x080fe40003fa6270 */
[C---:B------:R-:W-:Y:S01]  /*3df0*/  IADD3 R7, R6.reuse, 0x1a0, RZ ;  /* 0x000001a006077810 */ /* 0x040fe20007ffe0ff */
[----:B------:R-:W-:Y:S01]  /*3e00*/  CS2R R118, SRZ ;  /* 0x0000000000767805 */ /* 0x000fe2000001ff00 */
[----:B------:R-:W-:Y:S01]  /*3e10*/  IADD3 R11, R6, 0x160, RZ ;  /* 0x00000160060b7810 */ /* 0x000fe20007ffe0ff */
[----:B------:R-:W5:Y:S01]  /*3e20*/  @!P6 LDG.E R26, [R8.64+0x300] ;  /* 0x00030004081ae981 */ /* 0x000f62000c1e1900 */
[----:B------:R-:W-:-:S02]  /*3e30*/  ISETP.GE.AND P6, PT, R7, R122, PT ;  /* 0x0000007a0700720c */ /* 0x000fc40003fc6270 */
[C---:B------:R-:W-:Y:S01]  /*3e40*/  IADD3 R7, R6.reuse, 0x1e0, RZ ;  /* 0x000001e006077810 */ /* 0x040fe20007ffe0ff */
[----:B------:R-:W5:Y:S01]  /*3e50*/  @!P4 LDG.E R20, [R8.64+0x200] ;  /* 0x000200040814c981 */ /* 0x000f62000c1e1900 */
[-C--:B------:R-:W-:Y:S02]  /*3e60*/  ISETP.GE.AND P4, PT, R11, R122.reuse, PT ;  /* 0x0000007a0b00720c */ /* 0x080fe40003f86270 */
[----:B------:R-:W-:Y:S01]  /*3e70*/  MOV R93, RZ ;  /* 0x000000ff005d7202 */ /* 0x000fe20000000f00 */
[----:B------:R-:W5:Y:S01]  /*3e80*/  @!P1 LDG.E R118, [R8.64+0x400] ;  /* 0x0004000408769981 */ /* 0x000f62000c1e1900 */
[----:B------:R-:W-:Y:S02]  /*3e90*/  MOV R91, RZ ;  /* 0x000000ff005b7202 */ /* 0x000fe40000000f00 */
[----:B------:R-:W-:Y:S02]  /*3ea0*/  ISETP.GE.AND P1, PT, R7, R122, PT ;  /* 0x0000007a0700720c */ /* 0x000fe40003f26270 */
[C---:B------:R-:W-:Y:S01]  /*3eb0*/  IADD3 R7, R6.reuse, 0x200, RZ ;  /* 0x0000020006077810 */ /* 0x040fe20007ffe0ff */
[----:B------:R-:W5:Y:S01]  /*3ec0*/  @!P2 LDG.E R93, [R8.64+0x480] ;  /* 0x00048004085da981 */ /* 0x000f62000c1e1900 */
[----:B------:R-:W-:-:S02]  /*3ed0*/  IADD3 R11, R6, 0x1c0, RZ ;  /* 0x000001c0060b7810 */ /* 0x000fc40007ffe0ff */
[----:B------:R-:W-:Y:S01]  /*3ee0*/  MOV R95, RZ ;  /* 0x000000ff005f7202 */ /* 0x000fe20000000f00 */
[----:B------:R-:W5:Y:S01]  /*3ef0*/  @!P0 LDG.E R91, [R8.64+0x380] ;  /* 0x00038004085b8981 */ /* 0x000f62000c1e1900 */
[----:B------:R-:W-:Y:S02]  /*3f00*/  MOV R120, RZ ;  /* 0x000000ff00787202 */ /* 0x000fe40000000f00 */
[-C--:B------:R-:W-:Y:S02]  /*3f10*/  ISETP.GE.AND P2, PT, R7, R122.reuse, PT ;  /* 0x0000007a0700720c */ /* 0x080fe40003f46270 */
[----:B------:R-:W-:Y:S01]  /*3f20*/  ISETP.GE.AND P0, PT, R11, R122, PT ;  /* 0x0000007a0b00720c */ /* 0x000fe20003f06270 */
[----:B------:R-:W5:Y:S01]  /*3f30*/  @!P4 LDG.E R95, [R8.64+0x580] ;  /* 0x00058004085fc981 */ /* 0x000f62000c1e1900 */
[C---:B------:R-:W-:Y:S02]  /*3f40*/  IADD3 R7, R6.reuse, 0x240, RZ ;  /* 0x0000024006077810 */ /* 0x040fe40007ffe0ff */
[----:B------:R-:W-:Y:S01]  /*3f50*/  IADD3 R11, R6, 0x220, RZ ;  /* 0x00000220060b7810 */ /* 0x000fe20007ffe0ff */
[----:B------:R-:W5:Y:S01]  /*3f60*/  @!P3 LDG.E R120, [R8.64+0x500] ;  /* 0x000500040878b981 */ /* 0x000f62000c1e1900 */
[----:B------:R-:W-:-:S02]  /*3f70*/  MOV R126, RZ ;  /* 0x000000ff007e7202 */ /* 0x000fc40000000f00 */
[----:B------:R-:W-:Y:S02]  /*3f80*/  MOV R97, RZ ;  /* 0x000000ff00617202 */ /* 0x000fe40000000f00 */
[-C--:B------:R-:W-:Y:S02]  /*3f90*/  ISETP.GE.AND P4, PT, R7, R122.reuse, PT ;  /* 0x0000007a0700720c */ /* 0x080fe40003f86270 */
[-C--:B------:R-:W-:Y:S01]  /*3fa0*/  ISETP.GE.AND P3, PT, R11, R122.reuse, PT ;  /* 0x0000007a0b00720c */ /* 0x080fe20003f66270 */
[----:B------:R-:W-:Y:S01]  /*3fb0*/  CS2R R128, SRZ ;  /* 0x0000000000807805 */ /* 0x000fe2000001ff00 */
[C---:B------:R-:W-:Y:S01]  /*3fc0*/  IADD3 R7, R6.reuse, 0x260, RZ ;  /* 0x0000026006077810 */ /* 0x040fe20007ffe0ff */
[----:B------:R-:W5:Y:S01]  /*3fd0*/  @!P5 LDG.E R126, [R8.64+0x600] ;  /* 0x00060004087ed981 */ /* 0x000f62000c1e1900 */
[----:B------:R-:W-:Y:S02]  /*3fe0*/  IADD3 R11, R6, 0x280, RZ ;  /* 0x00000280060b7810 */ /* 0x000fe40007ffe0ff */
[----:B------:R-:W-:Y:S01]  /*3ff0*/  MOV R107, RZ ;  /* 0x000000ff006b7202 */ /* 0x000fe20000000f00 */
[----:B------:R-:W5:Y:S01]  /*4000*/  @!P6 LDG.E R97, [R8.64+0x680] ;  /* 0x000680040861e981 */ /* 0x000f62000c1e1900 */
[----:B------:R-:W-:-:S02]  /*4010*/  ISETP.GE.AND P5, PT, R7, R122, PT ;  /* 0x0000007a0700720c */ /* 0x000fc40003fa6270 */
[----:B------:R-:W-:Y:S01]  /*4020*/  MOV R103, RZ ;  /* 0x000000ff00677202 */ /* 0x000fe20000000f00 */
[----:B------:R-:W5:Y:S01]  /*4030*/  @!P0 LDG.E R128, [R8.64+0x700] ;  /* 0x0007000408808981 */ /* 0x000f62000c1e1900 */
[C---:B------:R-:W-:Y:S02]  /*4040*/  IADD3 R7, R6.reuse, 0x2a0, RZ ;  /* 0x000002a006077810 */ /* 0x040fe40007ffe0ff */
[----:B------:R-:W-:Y:S01]  /*4050*/  ISETP.GE.AND P6, PT, R11, R122, PT ;  /* 0x0000007a0b00720c */ /* 0x000fe20003fc6270 */
[----:B------:R-:W5:Y:S01]  /*4060*/  @!P2 LDG.E R107, [R8.64+0x800] ;  /* 0x00080004086ba981 */ /* 0x000f62000c1e1900 */
[C---:B------:R-:W-:Y:S02]  /*4070*/  IADD3 R11, R6.reuse, 0x2e0, RZ ;  /* 0x000002e0060b7810 */ /* 0x040fe40007ffe0ff */
[----:B------:R-:W-:Y:S01]  /*4080*/  MOV R111, RZ ;  /* 0x000000ff006f7202 */ /* 0x000fe20000000f00 */
[----:B------:R-:W5:Y:S01]  /*4090*/  @!P1 LDG.E R103, [R8.64+0x780] ;  /* 0x0007800408679981 */ /* 0x000f62000c1e1900 */
[----:B------:R-:W-:-:S02]  /*40a0*/  IADD3 R13, R6, 0x2c0, RZ ;  /* 0x000002c0060d7810 */ /* 0x000fc40007ffe0ff */
[----:B------:R-:W-:Y:S02]  /*40b0*/  MOV R105, RZ ;  /* 0x000000ff00697202 */ /* 0x000fe40000000f00 */
[-C--:B------:R-:W-:Y:S01]  /*40c0*/  ISETP.GE.AND P0, PT, R7, R122.reuse, PT ;  /* 0x0000007a0700720c */ /* 0x080fe20003f06270 */
[----:B------:R0:W5:Y:S01]  /*40d0*/  @!P4 LDG.E R111, [R8.64+0x900] ;  /* 0x00090004086fc981 */ /* 0x000162000c1e1900 */
[-C--:B------:R-:W-:Y:S02]  /*40e0*/  ISETP.GE.AND P2, PT, R11, R122.reuse, PT ;  /* 0x0000007a0b00720c */ /* 0x080fe40003f46270 */
[C---:B------:R-:W-:Y:S01]  /*40f0*/  IADD3 R7, R6.reuse, 0x300, RZ ;  /* 0x0000030006077810 */ /* 0x040fe20007ffe0ff */
[----:B------:R0:W5:Y:S01]  /*4100*/  @!P3 LDG.E R105, [R8.64+0x880] ;  /* 0x000880040869b981 */ /* 0x000162000c1e1900 */
[----:B------:R-:W-:Y:S02]  /*4110*/  IADD3 R11, R6, 0x320, RZ ;  /* 0x00000320060b7810 */ /* 0x000fe40007ffe0ff */
[----:B------:R-:W-:-:S02]  /*4120*/  ISETP.GE.AND P1, PT, R13, R122, PT ;  /* 0x0000007a0d00720c */ /* 0x000fc40003f26270 */
[-C--:B------:R-:W-:Y:S02]  /*4130*/  ISETP.GE.AND P4, PT, R7, R122.reuse, PT ;  /* 0x0000007a0700720c */ /* 0x080fe40003f86270 */
[----:B------:R-:W-:Y:S02]  /*4140*/  ISETP.GE.AND P3, PT, R11, R122, PT ;  /* 0x0000007a0b00720c */ /* 0x000fe40003f66270 */
[----:B------:R-:W-:Y:S02]  /*4150*/  MOV R109, RZ ;  /* 0x000000ff006d7202 */ /* 0x000fe40000000f00 */
[----:B------:R-:W-:Y:S02]  /*4160*/  MOV R115, RZ ;  /* 0x000000ff00737202 */ /* 0x000fe40000000f00 */
[----:B------:R-:W-:Y:S02]  /*4170*/  MOV R113, RZ ;  /* 0x000000ff00717202 */ /* 0x000fe40000000f00 */
[----:B------:R-:W-:Y:S01]  /*4180*/  MOV R117, RZ ;  /* 0x000000ff00757202 */ /* 0x000fe20000000f00 */
[----:B------:R0:W5:Y:S01]  /*4190*/  @!P5 LDG.E R109, [R8.64+0x980] ;  /* 0x00098004086dd981 */ /* 0x000162000c1e1900 */
[----:B------:R-:W-:-:S02]  /*41a0*/  IADD3 R7, R6, 0x340, RZ ;  /* 0x0000034006077810 */ /* 0x000fc40007ffe0ff */
[----:B------:R-:W-:Y:S01]  /*41b0*/  MOV R125, RZ ;  /* 0x000000ff007d7202 */ /* 0x000fe20000000f00 */
[----:B------:R0:W5:Y:S04]  /*41c0*/  @!P6 LDG.E R115, [R8.64+0xa00] ;  /* 0x000a00040873e981 */ /* 0x000168000c1e1900 */
[----:B------:R0:W5:Y:S01]  /*41d0*/  @!P0 LDG.E R113, [R8.64+0xa80] ;  /* 0x000a800408718981 */ /* 0x000162000c1e1900 */
[----:B------:R-:W-:-:S03]  /*41e0*/  ISETP.GE.AND P0, PT, R7, R122, PT ;  /* 0x0000007a0700720c */ /* 0x000fc60003f06270 */
[----:B------:R0:W5:Y:S01]  /*41f0*/  @!P1 LDG.E R119, [R8.64+0xb00] ;  /* 0x000b000408779981 */ /* 0x000162000c1e1900 */
[----:B------:R-:W-:-:S03]  /*4200*/  IADD3 R11, R6, 0x360, RZ ;  /* 0x00000360060b7810 */ /* 0x000fc60007ffe0ff */
[----:B------:R0:W5:Y:S04]  /*4210*/  @!P2 LDG.E R117, [R8.64+0xb80] ;  /* 0x000b80040875a981 */ /* 0x000168000c1e1900 */
[----:B------:R0:W5:Y:S04]  /*4220*/  @!P4 LDG.E R129, [R8.64+0xc00] ;  /* 0x000c00040881c981 */ /* 0x000168000c1e1900 */
[----:B------:R0:W5:Y:S01]  /*4230*/  @!P3 LDG.E R125, [R8.64+0xc80] ;  /* 0x000c8004087db981 */ /* 0x000162000c1e1900 */
[C---:B------:R-:W-:Y:S01]  /*4240*/  IADD3 R7, R6.reuse, 0x380, RZ ;  /* 0x0000038006077810 */ /* 0x040fe20007ffe0ff */
[----:B------:R-:W-:Y:S01]  /*4250*/  CS2R R130, SRZ ;  /* 0x0000000000827805 */ /* 0x000fe2000001ff00 */
[----:B------:R-:W-:-:S02]  /*4260*/  IADD3 R13, R6, 0x3a0, RZ ;  /* 0x000003a0060d7810 */ /* 0x000fc40007ffe0ff */
[-C--:B------:R-:W-:Y:S02]  /*4270*/  ISETP.GE.AND P1, PT, R11, R122.reuse, PT ;  /* 0x0000007a0b00720c */ /* 0x080fe40003f26270 */
[C---:B------:R-:W-:Y:S01]  /*4280*/  IADD3 R11, R6.reuse, 0x3c0, RZ ;  /* 0x000003c0060b7810 */ /* 0x040fe20007ffe0ff */
[----:B------:R0:W5:Y:S01]  /*4290*/  @!P0 LDG.E R131, [R8.64+0xd00] ;  /* 0x000d000408838981 */ /* 0x000162000c1e1900 */
[----:B------:R-:W-:Y:S02]  /*42a0*/  IADD3 R6, R6, 0x3e0, RZ ;  /* 0x000003e006067810 */ /* 0x000fe40007ffe0ff */
[-C--:B------:R-:W-:Y:S02]  /*42b0*/  ISETP.GE.AND P2, PT, R7, R122.reuse, PT ;  /* 0x0000007a0700720c */ /* 0x080fe40003f46270 */
[-C--:B------:R-:W-:Y:S02]  /*42c0*/  ISETP.GE.AND P4, PT, R13, R122.reuse, PT ;  /* 0x0000007a0d00720c */ /* 0x080fe40003f86270 */
[----:B------:R-:W-:-:S02]  /*42d0*/  ISETP.GE.AND P5, PT, R11, R122, PT ;  /* 0x0000007a0b00720c */ /* 0x000fc40003fa6270 */
[----:B------:R-:W-:Y:S01]  /*42e0*/  ISETP.GE.AND P0, PT, R6, R122, PT ;  /* 0x0000007a0600720c */ /* 0x000fe20003f06270 */
[----:B------:R-:W-:Y:S01]  /*42f0*/  CS2R R134, SRZ ;  /* 0x0000000000867805 */ /* 0x000fe2000001ff00 */
[----:B------:R-:W-:Y:S01]  /*4300*/  MOV R132, RZ ;  /* 0x000000ff00847202 */ /* 0x000fe20000000f00 */
[----:B------:R0:W5:Y:S01]  /*4310*/  @!P1 LDG.E R130, [R8.64+0xd80] ;  /* 0x000d800408829981 */ /* 0x000162000c1e1900 */
[----:B------:R-:W-:-:S03]  /*4320*/  MOV R137, RZ ;  /* 0x000000ff00897202 */ /* 0x000fc60000000f00 */
[----:B------:R0:W5:Y:S04]  /*4330*/  @!P2 LDG.E R134, [R8.64+0xe00] ;  /* 0x000e00040886a981 */ /* 0x000168000c1e1900 */
[----:B------:R0:W5:Y:S04]  /*4340*/  @!P4 LDG.E R132, [R8.64+0xe80] ;  /* 0x000e80040884c981 */ /* 0x000168000c1e1900 */
[----:B------:R0:W5:Y:S04]  /*4350*/  @!P5 LDG.E R137, [R8.64+0xf00] ;  /* 0x000f00040889d981 */ /* 0x000168000c1e1900 */
[----:B------:R0:W5:Y:S01]  /*4360*/  @!P0 LDG.E R135, [R8.64+0xf80] ;  /* 0x000f800408878981 */ /* 0x000162000c1e1900 */
[----:B------:R-:W-:-:S02]  /*4370*/  IADD3 R136, R29, 0x280, RZ ;  /* 0x000002801d887810 */ /* 0x000fc40007ffe0ff */
[----:B------:R-:W-:Y:S02]  /*4380*/  IADD3 R138, R29, 0x300, RZ ;  /* 0x000003001d8a7810 */ /* 0x000fe40007ffe0ff */
[-C--:B------:R-:W-:Y:S02]  /*4390*/  LEA.HI.SX32 R136, R136, R29.reuse, 0x1b ;  /* 0x0000001d88887211 */ /* 0x080fe400078fdaff */
[----:B------:R-:W-:Y:S01]  /*43a0*/  LEA.HI.SX32 R138, R138, R29, 0x1b ;  /* 0x0000001d8a8a7211 */ /* 0x000fe200078fdaff */
[----:B--2---:R-:W-:Y:S02]  /*43b0*/  FMUL.FTZ R7, R4, 1.4426950216293334961 ;  /* 0x3fb8aa3b04077820 */ /* 0x004fe40000410000 */
[-C--:B------:R-:W-:Y:S02]  /*43c0*/  FMUL.FTZ R6, R5, R52.reuse ;  /* 0x0000003405067220 */ /* 0x080fe40000410000 */
[----:B------:R-:W-:Y:S02]  /*43d0*/  FMUL.FTZ R4, R7, R52 ;  /* 0x0000003407047220 */ /* 0x000fe40000410000 */
[----:B------:R-:W-:Y:S01]  /*43e0*/  FMUL.RZ R11, R6, 0.15915493667125701904 ;  /* 0x3e22f983060b7820 */ /* 0x000fe2000040c000 */
[----:B---3--:R1:W-:Y:S02]  /*43f0*/  STS [R35.X4], R12 ;  /* 0x0000000c23007388 */ /* 0x0083e40000004800 */
[----:B-1----:R-:W-:-:S02]  /*4400*/  IADD3 R12, R29, 0x200, RZ ;  /* 0x000002001d0c7810 */ /* 0x002fc40007ffe0ff */
[----:B----4-:R-:W-:Y:S04]  /*4410*/  STS [R36.X4+0x80], R15 ;  /* 0x0000800f24007388 */ /* 0x010fe80000004800 */
[----:B------:R1:W-:Y:S04]  /*4420*/  STS [R37.X4+0x100], R18 ;  /* 0x0001001225007388 */ /* 0x0003e80000004800 */
[----:B-----5:R-:W-:Y:S01]  /*4430*/  STS [R38.X4+0x180], R87 ;  /* 0x0001805726007388 */ /* 0x020fe20000004800 */
[----:B------:R-:W-:Y:S02]  /*4440*/  LEA.HI.SX32 R12, R12, R29, 0x1b ;  /* 0x0000001d0c0c7211 */ /* 0x000fe400078fdaff */
[C---:B-1----:R-:W-:Y:S01]  /*4450*/  IADD3 R18, R29.reuse, 0x220, RZ ;  /* 0x000002201d127810 */ /* 0x042fe20007ffe0ff */
[----:B------:R1:W-:Y:S04]  /*4460*/  STS [R39.X4+0x200], R20 ;  /* 0x0002001427007388 */ /* 0x0003e80000004800 */
[----:B------:R-:W-:Y:S04]  /*4470*/  STS [R40.X4+0x280], R89 ;  /* 0x0002805928007388 */ /* 0x000fe80000004800 */
[----:B------:R2:W-:Y:S04]  /*4480*/  STS [R41.X4+0x300], R26 ;  /* 0x0003001a29007388 */ /* 0x0005e80000004800 */
[----:B------:R-:W-:Y:S04]  /*4490*/  STS [R42.X4+0x380], R91 ;  /* 0x0003805b2a007388 */ /* 0x000fe80000004800 */
[----:B------:R-:W-:Y:S04]  /*44a0*/  STS [R43.X4+0x400], R118 ;  /* 0x000400762b007388 */ /* 0x000fe80000004800 */
[----:B------:R-:W-:Y:S04]  /*44b0*/  STS [R44.X4+0x480], R93 ;  /* 0x0004805d2c007388 */ /* 0x000fe80000004800 */
[----:B------:R3:W-:Y:S01]  /*44c0*/  STS [R45.X4+0x500], R120 ;  /* 0x000500782d007388 */ /* 0x0007e20000004800 */
[----:B-1----:R-:W-:-:S03]  /*44d0*/  IADD3 R20, R29, 0x240, RZ ;  /* 0x000002401d147810 */ /* 0x002fc60007ffe0ff */
[----:B------:R-:W-:Y:S01]  /*44e0*/  STS [R46.X4+0x580], R95 ;  /* 0x0005805f2e007388 */ /* 0x000fe20000004800 */
[----:B--2---:R-:W-:-:S03]  /*44f0*/  LEA.HI.SX32 R26, R18, R29, 0x1b ;  /* 0x0000001d121a7211 */ /* 0x004fc600078fdaff */
[----:B------:R1:W-:Y:S01]  /*4500*/  STS [R47.X4+0x600], R126 ;  /* 0x0006007e2f007388 */ /* 0x0003e20000004800 */
[----:B---3--:R-:W-:-:S03]  /*4510*/  IADD3 R120, R29, 0x260, RZ ;  /* 0x000002601d787810 */ /* 0x008fc60007ffe0ff */
[----:B------:R-:W-:Y:S04]  /*4520*/  STS [R48.X4+0x680], R97 ;  /* 0x0006806130007388 */ /* 0x000fe80000004800 */
[----:B------:R2:W-:Y:S01]  /*4530*/  STS [R49.X4+0x700], R128 ;  /* 0x0007008031007388 */ /* 0x0005e20000004800 */
[-C--:B------:R-:W-:Y:S01]  /*4540*/  LEA.HI.SX32 R118, R20, R29.reuse, 0x1b ;  /* 0x0000001d14767211 */ /* 0x080fe200078fdaff */
[----:B------:R3:W-:Y:S01]  /*4550*/  MUFU.EX2 R143, R4 ;  /* 0x00000004008f7308 */ /* 0x0007e20000000800 */
[----:B-1----:R-:W-:Y:S01]  /*4560*/  IADD3 R126, R29, 0x2c0, RZ ;  /* 0x000002c01d7e7810 */ /* 0x002fe20007ffe0ff */
[----:B------:R-:W-:Y:S01]  /*4570*/  STS [R50.X4+0x780], R103 ;  /* 0x0007806732007388 */ /* 0x000fe20000004800 */
[----:B------:R-:W-:-:S03]  /*4580*/  LEA.HI.SX32 R120, R120, R29, 0x1b ;  /* 0x0000001d78787211 */ /* 0x000fc600078fdaff */
[----:B------:R1:W-:Y:S01]  /*4590*/  STS [R12.X4+0x800], R107 ;  /* 0x0008006b0c007388 */ /* 0x0003e20000004800 */
[----:B--2---:R-:W-:Y:S01]  /*45a0*/  IADD3 R128, R29, 0x2e0, RZ ;  /* 0x000002e01d807810 */ /* 0x004fe20007ffe0ff */
[C---:B---3--:R-:W-:Y:S01]  /*45b0*/  FMUL.FTZ R4, R5.reuse, R58 ;  /* 0x0000003a05047220 */ /* 0x048fe20000410000 */
[-C--:B------:R-:W-:Y:S01]  /*45c0*/  LEA.HI.SX32 R126, R126, R29.reuse, 0x1b ;  /* 0x0000001d7e7e7211 */ /* 0x080fe200078fdaff */
[----:B0-----:R-:W-:Y:S01]  /*45d0*/  FMUL.FTZ R8, R5, R56 ;  /* 0x0000003805087220 */ /* 0x001fe20000410000 */
[----:B------:R0:W-:Y:S01]  /*45e0*/  STS [R26.X4+0x880], R105 ;  /* 0x000880691a007388 */ /* 0x0001e20000004800 */
[----:B-1----:R-:W-:Y:S01]  /*45f0*/  IADD3 R12, R29, 0x2a0, RZ ;  /* 0x000002a01d0c7810 */ /* 0x002fe20007ffe0ff */
[----:B------:R-:W1:Y:S01]  /*4600*/  MUFU.SIN R144, R11 ;  /* 0x0000000b00907308 */ /* 0x000e620000000400 */
[----:B------:R-:W-:Y:S02]  /*4610*/  FMUL.FTZ R6, R5, R54 ;  /* 0x0000003605067220 */ /* 0x000fe40000410000 */
[----:B------:R-:W-:-:S02]  /*4620*/  LEA.HI.SX32 R12, R12, R29, 0x1b ;  /* 0x0000001d0c0c7211 */ /* 0x000fc400078fdaff */
[----:B0-----:R-:W-:Y:S01]  /*4630*/  IADD3 R26, R29, 0x320, RZ ;  /* 0x000003201d1a7810 */ /* 0x001fe20007ffe0ff */
[----:B------:R-:W-:Y:S01]  /*4640*/  STS [R118.X4+0x900], R111 ;  /* 0x0009006f76007388 */ /* 0x000fe20000004800 */
[-C--:B------:R-:W-:Y:S01]  /*4650*/  LEA.HI.SX32 R128, R128, R29.reuse, 0x1b ;  /* 0x0000001d80807211 */ /* 0x080fe200078fdaff */
[----:B------:R0:W2:Y:S01]  /*4660*/  MUFU.COS R146, R11 ;  /* 0x0000000b00927308 */ /* 0x0000a20000000000 */
[----:B------:R-:W-:Y:S01]  /*4670*/  FMUL.RZ R8, R8, 0.15915493667125701904 ;  /* 0x3e22f98308087820 */ /* 0x000fe2000040c000 */
[----:B------:R-:W-:Y:S01]  /*4680*/  LEA.HI.SX32 R26, R26, R29, 0x1b ;  /* 0x0000001d1a1a7211 */ /* 0x000fe200078fdaff */
[----:B------:R-:W-:Y:S01]  /*4690*/  STS [R120.X4+0x980], R109 ;  /* 0x0009806d78007388 */ /* 0x000fe20000004800 */
[----:B------:R-:W-:-:S03]  /*46a0*/  FMUL.RZ R13, R6, 0.15915493667125701904 ;  /* 0x3e22f983060d7820 */ /* 0x000fc6000040c000 */
[----:B------:R-:W-:Y:S01]  /*46b0*/  STS [R136.X4+0xa00], R115 ;  /* 0x000a007388007388 */ /* 0x000fe20000004800 */
[----:B0-----:R-:W-:Y:S02]  /*46c0*/  FMUL.RZ R11, R4, 0.15915493667125701904 ;  /* 0x3e22f983040b7820 */ /* 0x001fe4000040c000 */
[----:B------:R-:W-:Y:S01]  /*46d0*/  FMUL.FTZ R4, R5, R60 ;  /* 0x0000003c05047220 */ /* 0x000fe20000410000 */
[----:B------:R-:W-:Y:S01]  /*46e0*/  STS [R12.X4+0xa80], R113 ;  /* 0x000a80710c007388 */ /* 0x000fe20000004800 */
[----:B------:R-:W-:Y:S03]  /*46f0*/  MUFU.SIN R99, R8 ;  /* 0x0000000800637308 */ /* 0x000fe60000000400 */
[----:B------:R-:W-:Y:S01]  /*4700*/  STS [R126.X4+0xb00], R119 ;  /* 0x000b00777e007388 */ /* 0x000fe20000004800 */
[----:B------:R-:W-:-:S03]  /*4710*/  FMUL.RZ R121, R4, 0.15915493667125701904 ;  /* 0x3e22f98304797820 */ /* 0x000fc6000040c000 */
[----:B------:R-:W-:Y:S01]  /*4720*/  STS [R128.X4+0xb80], R117 ;  /* 0x000b807580007388 */ /* 0x000fe20000004800 */
[----:B------:R0:W-:Y:S03]  /*4730*/  MUFU.COS R101, R8 ;  /* 0x0000000800657308 */ /* 0x0001e60000000000 */
[----:B------:R-:W-:Y:S01]  /*4740*/  STS [R138.X4+0xc00], R129 ;  /* 0x000c00818a007388 */ /* 0x000fe20000004800 */
[----:B------:R-:W-:-:S03]  /*4750*/  FMUL.FTZ R20, R5, R66 ;  /* 0x0000004205147220 */ /* 0x000fc60000410000 */
[----:B------:R3:W-:Y:S01]  /*4760*/  STS [R26.X4+0xc80], R125 ;  /* 0x000c807d1a007388 */ /* 0x0007e20000004800 */
[-C--:B0-----:R-:W-:Y:S01]  /*4770*/  FMUL.FTZ R8, R5, R64.reuse ;  /* 0x0000004005087220 */ /* 0x081fe20000410000 */
[----:B------:R-:W-:Y:S01]  /*4780*/  MUFU.SIN R148, R13 ;  /* 0x0000000d00947308 */ /* 0x000fe20000000400 */
[----:B------:R-:W-:Y:S01]  /*4790*/  FMUL.FTZ R87, R7, R64 ;  /* 0x0000004007577220 */ /* 0x000fe20000410000 */
[----:B---3--:R-:W0:Y:S06]  /*47a0*/  S2R R26, SR_TID.X ;  /* 0x00000000001a7919 */ /* 0x008e2c0000002100 */
[----:B------:R-:W-:Y:S01]  /*47b0*/  MUFU.COS R150, R13 ;  /* 0x0000000d00967308 */ /* 0x000fe20000000000 */
[----:B------:R-:W-:Y:S01]  /*47c0*/  FMUL.RZ R89, R20, 0.15915493667125701904 ;  /* 0x3e22f98314597820 */ /* 0x000fe2000040c000 */
[----:B------:R-:W-:-:S06]  /*47d0*/  IADD3 R12, R29, 0x380, RZ ;  /* 0x000003801d0c7810 */ /* 0x000fcc0007ffe0ff */
[----:B------:R-:W-:Y:S01]  /*47e0*/  MUFU.SIN R9, R121 ;  /* 0x0000007900097308 */ /* 0x000fe20000000400 */
[----:B------:R-:W-:-:S07]  /*47f0*/  IADD3 R118, R29, 0x340, RZ ;  /* 0x000003401d767810 */ /* 0x000fce0007ffe0ff */
[----:B------:R3:W-:Y:S01]  /*4800*/  MUFU.COS R13, R121 ;  /* 0x00000079000d7308 */ /* 0x0007e20000000000 */
[----:B------:R-:W-:Y:S01]  /*4810*/  IADD3 R126, R29, 0x3a0, RZ ;  /* 0x000003a01d7e7810 */ /* 0x000fe20007ffe0ff */
[----:B---3--:R-:W-:-:S06]  /*4820*/  FMUL.RZ R121, R8, 0.15915493667125701904 ;  /* 0x3e22f98308797820 */ /* 0x008fcc000040c000 */
[----:B------:R3:W-:Y:S01]  /*4830*/  MUFU.EX2 R18, R87 ;  /* 0x0000005700127308 */ /* 0x0007e20000000800 */
[----:B------:R-:W-:Y:S02]  /*4840*/  IADD3 R120, R29, 0x360, RZ ;  /* 0x000003601d787810 */ /* 0x000fe40007ffe0ff */
[----:B------:R-:W-:-:S05]  /*4850*/  LEA.HI.SX32 R118, R118, R29, 0x1b ;  /* 0x0000001d76767211 */ /* 0x000fca00078fdaff */
[----:B------:R-:W-:Y:S01]  /*4860*/  MUFU.SIN R8, R121 ;  /* 0x0000007900087308 */ /* 0x000fe20000000400 */
[----:B---3--:R-:W-:Y:S01]  /*4870*/  FMUL.FTZ R87, R5, R68 ;  /* 0x0000004405577220 */ /* 0x008fe20000410000 */
[----:B------:R-:W-:-:S06]  /*4880*/  LEA.HI.SX32 R91, R126, R29, 0x1b ;  /* 0x0000001d7e5b7211 */ /* 0x000fcc00078fdaff */
[----:B------:R-:W-:Y:S01]  /*4890*/  MUFU.COS R15, R121 ;  /* 0x00000079000f7308 */ /* 0x000fe20000000000 */
[----:B------:R-:W-:Y:S01]  /*48a0*/  FMUL.RZ R95, R87, 0.15915493667125701904 ;  /* 0x3e22f983575f7820 */ /* 0x000fe2000040c000 */
[----:B------:R-:W-:-:S06]  /*48b0*/  LEA.HI.SX32 R87, R120, R29, 0x1b ;  /* 0x0000001d78577211 */ /* 0x000fcc00078fdaff */
[----:B------:R-:W-:Y:S01]  /*48c0*/  MUFU.SIN R20, R89 ;  /* 0x0000005900147308 */ /* 0x000fe20000000400 */
[----:B------:R-:W-:-:S07]  /*48d0*/  IADD3 R126, R29, 0x3e0, RZ ;  /* 0x000003e01d7e7810 */ /* 0x000fce0007ffe0ff */
[----:B------:R3:W-:Y:S01]  /*48e0*/  MUFU.COS R121, R89 ;  /* 0x0000005900797308 */ /* 0x0007e20000000000 */
[----:B------:R-:W-:Y:S01]  /*48f0*/  FMUL.FTZ R4, R5, R62 ;  /* 0x0000003e05047220 */ /* 0x000fe20000410000 */
[-C--:B---3--:R-:W-:Y:S02]  /*4900*/  LEA.HI.SX32 R89, R12, R29.reuse, 0x1b ;  /* 0x0000001d0c597211 */ /* 0x088fe400078fdaff */
[C---:B------:R-:W-:Y:S01]  /*4910*/  IADD3 R12, R29.reuse, 0x3c0, RZ ;  /* 0x000003c01d0c7810 */ /* 0x040fe20007ffe0ff */
[----:B------:R-:W-:Y:S03]  /*4920*/  STS [R118.X4+0xd00], R131 ;  /* 0x000d008376007388 */ /* 0x000fe60000004800 */
[-C--:B------:R-:W-:Y:S02]  /*4930*/  LEA.HI.SX32 R120, R12, R29.reuse, 0x1b ;  /* 0x0000001d0c787211 */ /* 0x080fe400078fdaff */
[----:B------:R-:W-:Y:S01]  /*4940*/  SHF.L.U32 R12, R29, 0x5, RZ ;  /* 0x000000051d0c7819 */ /* 0x000fe200000006ff */
[----:B------:R-:W-:Y:S01]  /*4950*/  FMUL.FTZ R6, R7, R54 ;  /* 0x0000003607067220 */ /* 0x000fe20000410000 */
[----:B------:R-:W-:Y:S01]  /*4960*/  LEA.HI.SX32 R126, R126, R29, 0x1b ;  /* 0x0000001d7e7e7211 */ /* 0x000fe200078fdaff */
[----:B------:R3:W-:Y:S01]  /*4970*/  STS [R87.X4+0xd80], R130 ;  /* 0x000d808257007388 */ /* 0x0007e20000004800 */
[----:B------:R-:W-:Y:S01]  /*4980*/  FMUL.RZ R123, R4, 0.15915493667125701904 ;  /* 0x3e22f983047b7820 */ /* 0x000fe2000040c000 */
[----:B------:R-:W-:-:S02]  /*4990*/  LEA.HI.SX32 R12, R12, R12, 0x1b ;  /* 0x0000000c0c0c7211 */ /* 0x000fc400078fdaff */
[----:B------:R4:W-:Y:S01]  /*49a0*/  STS [R89.X4+0xe00], R134 ;  /* 0x000e008659007388 */ /* 0x0009e20000004800 */
[----:B------:R-:W5:Y:S03]  /*49b0*/  MUFU.EX2 R145, R6 ;  /* 0x0000000600917308 */ /* 0x000f660000000800 */
[----:B------:R1:W-:Y:S01]  /*49c0*/  STS [R91.X4+0xe80], R132 ;  /* 0x000e80845b007388 */ /* 0x0003e20000004800 */
[----:B0-----:R-:W-:Y:S01]  /*49d0*/  SHF.L.U32 R149, R26, 0x4, RZ ;  /* 0x000000041a957819 */ /* 0x001fe200000006ff */
[----:B---3--:R-:W-:Y:S02]  /*49e0*/  FMUL.FTZ R87, R5, R72 ;  /* 0x0000004805577220 */ /* 0x008fe40000410000 */
[----:B------:R-:W-:Y:S01]  /*49f0*/  STS [R120.X4+0xf00], R137 ;  /* 0x000f008978007388 */ /* 0x000fe20000004800 */
[----:B------:R-:W-:Y:S03]  /*4a00*/  MUFU.SIN R4, R123 ;  /* 0x0000007b00047308 */ /* 0x000fe60000000400 */
[----:B------:R-:W-:Y:S01]  /*4a10*/  STS [R126.X4+0xf80], R135 ;  /* 0x000f80877e007388 */ /* 0x000fe20000004800 */
[----:B------:R-:W-:-:S06]  /*4a20*/  NOP ;  /* 0x0000000000007918 */ /* 0x000fcc0000000000 */
[----:B------:R-:W-:Y:S01]  /*4a30*/  MUFU.COS R6, R123 ;  /* 0x0000007b00067308 */ /* 0x000fe20000000000 */
[----:B------:R-:W0:Y:S04]  /*4a40*/  LDS R128, [R12.X4+0x4] ;  /* 0x000004000c807984 */ /* 0x000e280000004800 */
[----:B------:R-:W3:Y:S03]  /*4a50*/  LDS R118, [R12.X4] ;  /* 0x000000000c767984 */ /* 0x000ee60000004800 */
[----:B------:R-:W-:Y:S01]  /*4a60*/  MUFU.SIN R123, R95 ;  /* 0x0000005f007b7308 */ /* 0x000fe20000000400 */
[----:B------:R-:W0:Y:S04]  /*4a70*/  LDS R130, [R12.X4+0xc] ;  /* 0x00000c000c827984 */ /* 0x000e280000004800 */
[----:B------:R-:W0:Y:S03]  /*4a80*/  LDS R126, [R12.X4+0x8] ;  /* 0x000008000c7e7984 */ /* 0x000e260000004800 */
[----:B------:R1:W-:Y:S01]  /*4a90*/  MUFU.COS R133, R95 ;  /* 0x0000005f00857308 */ /* 0x0003e20000000000 */
[----:B------:R-:W0:Y:S04]  /*4aa0*/  LDS R132, [R12.X4+0x10] ;  /* 0x000010000c847984 */ /* 0x000e280000004800 */
[----:B------:R-:W2:Y:S01]  /*4ab0*/  LDS R134, [R12.X4+0x14] ;  /* 0x000014000c867984 */ /* 0x000ea20000004800 */
[----:B-1----:R-:W-:Y:S01]  /*4ac0*/  FMUL.RZ R95, R87, 0.15915493667125701904 ;  /* 0x3e22f983575f7820 */ /* 0x002fe2000040c000 */
[----:B------:R-:W-:-:S04]  /*4ad0*/  IADD3 R87, R149, 0x1, RZ ;  /* 0x0000000195577810 */ /* 0x000fc80007ffe0ff */
[----:B------:R-:W-:Y:S02]  /*4ae0*/  ISETP.GE.U32.AND P1, PT, R87, R82, PT ;  /* 0x000000525700720c */ /* 0x000fe40003f26070 */
[----:B------:R-:W-:-:S04]  /*4af0*/  IADD3 R87, R149, 0x4, RZ ;  /* 0x0000000495577810 */ /* 0x000fc80007ffe0ff */
[----:B------:R-:W-:Y:S02]  /*4b00*/  ISETP.GE.U32.AND P6, PT, R87, R82, PT ;  /* 0x000000525700720c */ /* 0x000fe40003fc6070 */
[----:B------:R-:W-:-:S04]  /*4b10*/  IADD3 R87, R149, 0x5, RZ ;  /* 0x0000000595577810 */ /* 0x000fc80007ffe0ff */
[----:B------:R-:W-:Y:S01]  /*4b20*/  ISETP.GE.U32.AND P5, PT, R87, R82, PT ;  /* 0x000000525700720c */ /* 0x000fe20003fa6070 */
[----:B------:R-:W-:Y:S02]  /*4b30*/  FMUL.FTZ R87, R143, R144 ;  /* 0x000000908f577220 */ /* 0x000fe40000410000 */
[----:B------:R-:W1:Y:S01]  /*4b40*/  LDS R144, [R12.X4+0x1c] ;  /* 0x00001c000c907984 */ /* 0x000e620000004800 */
[----:B----4-:R-:W-:Y:S01]  /*4b50*/  IADD3 R89, R149, 0x2, RZ ;  /* 0x0000000295597810 */ /* 0x010fe20007ffe0ff */
[----:B------:R-:W-:Y:S01]  /*4b60*/  FMUL.FTZ R93, R5, R70 ;  /* 0x00000046055d7220 */ /* 0x000fe20000410000 */
[----:B------:R-:W-:Y:S01]  /*4b70*/  IADD3 R91, R149, 0x3, RZ ;  /* 0x00000003955b7810 */ /* 0x000fe20007ffe0ff */
[----:B------:R-:W-:Y:S01]  /*4b80*/  FMUL.FTZ R124, R7, R56 ;  /* 0x00000038077c7220 */ /* 0x000fe20000410000 */
[-C--:B------:R-:W-:Y:S01]  /*4b90*/  ISETP.GE.U32.AND P0, PT, R89, R82.reuse, PT ;  /* 0x000000525900720c */ /* 0x080fe20003f06070 */
[----:B------:R-:W-:Y:S01]  /*4ba0*/  FMUL.RZ R93, R93, 0.15915493667125701904 ;  /* 0x3e22f9835d5d7820 */ /* 0x000fe2000040c000 */
[----:B------:R-:W-:Y:S01]  /*4bb0*/  ISETP.GE.U32.AND P4, PT, R91, R82, PT ;  /* 0x000000525b00720c */ /* 0x000fe20003f86070 */
[----:B------:R-:W-:Y:S01]  /*4bc0*/  FMUL.FTZ R91, R5, R74 ;  /* 0x0000004a055b7220 */ /* 0x000fe20000410000 */
[----:B------:R-:W-:Y:S01]  /*4bd0*/  IADD3 R89, R149, 0x6, RZ ;  /* 0x0000000695597810 */ /* 0x000fe20007ffe0ff */
[----:B------:R-:W4:Y:S02]  /*4be0*/  MUFU.EX2 R124, R124 ;  /* 0x0000007c007c7308 */ /* 0x000f240000000800 */
[----:B------:R-:W-:Y:S01]  /*4bf0*/  FMUL.RZ R154, R91, 0.15915493667125701904 ;  /* 0x3e22f9835b9a7820 */ /* 0x000fe2000040c000 */
[----:B------:R-:W-:Y:S01]  /*4c00*/  ISETP.GE.U32.AND P3, PT, R89, R82, PT ;  /* 0x000000525900720c */ /* 0x000fe20003f66070 */
[----:B0-----:R-:W-:Y:S01]  /*4c10*/  FMUL.FTZ R89, R67, R128 ;  /* 0x0000008043597220 */ /* 0x001fe20000410000 */
[----:B------:R-:W-:Y:S01]  /*4c20*/  ISETP.GE.U32.AND P2, PT, R149, R82, PT ;  /* 0x000000529500720c */ /* 0x000fe20003f46070 */
[----:B---3--:R-:W-:Y:S01]  /*4c30*/  FMUL.FTZ R91, R67, R118 ;  /* 0x00000076435b7220 */ /* 0x008fe20000410000 */
[----:B------:R-:W0:Y:S01]  /*4c40*/  LDS R128, [R12.X4+0x18] ;  /* 0x000018000c807984 */ /* 0x000e220000004800 */
[----:B------:R-:W-:Y:S01]  /*4c50*/  MUFU.SIN R138, R93 ;  /* 0x0000005d008a7308 */ /* 0x000fe20000000400 */
[----:B------:R-:W-:Y:S01]  /*4c60*/  FMUL.FTZ R97, R7, R72 ;  /* 0x0000004807617220 */ /* 0x000fe20000410000 */
[----:B------:R-:W-:-:S06]  /*4c70*/  FSEL R87, R87, RZ, !P2 ;  /* 0x000000ff57577208 */ /* 0x000fcc0005000000 */
[----:B------:R2:W-:Y:S01]  /*4c80*/  MUFU.COS R140, R93 ;  /* 0x0000005d008c7308 */ /* 0x0005e20000000000 */
[----:B------:R-:W-:Y:S02]  /*4c90*/  FSEL R89, R89, RZ, !P2 ;  /* 0x000000ff59597208 */ /* 0x000fe40005000000 */
[----:B------:R-:W-:-:S05]  /*4ca0*/  FSEL R91, R91, RZ, !P2 ;  /* 0x000000ff5b5b7208 */ /* 0x000fca0005000000 */
[----:B------:R-:W-:Y:S01]  /*4cb0*/  MUFU.SIN R139, R95 ;  /* 0x0000005f008b7308 */ /* 0x000fe20000000400 */
[----:B--2---:R-:W-:-:S07]  /*4cc0*/  FMUL.FTZ R93, R143, R146 ;  /* 0x000000928f5d7220 */ /* 0x004fce0000410000 */
[----:B------:R2:W-:Y:S01]  /*4cd0*/  MUFU.COS R142, R95 ;  /* 0x0000005f008e7308 */ /* 0x0005e20000000000 */
[----:B------:R-:W-:Y:S01]  /*4ce0*/  FSEL R93, R93, 1, !P2 ;  /* 0x3f8000005d5d7808 */ /* 0x000fe20005000000 */
[----:B-----5:R-:W-:Y:S01]  /*4cf0*/  FMUL.FTZ R120, R145, R150 ;  /* 0x0000009691787220 */ /* 0x020fe20000410000 */
[----:B------:R-:W-:Y:S01]  /*4d00*/  IADD3 R103, R149, 0x8, RZ ;  /* 0x0000000895677810 */ /* 0x000fe20007ffe0ff */
[----:B------:R-:W-:Y:S01]  /*4d10*/  FMUL.FTZ R118, R145, R148 ;  /* 0x0000009491767220 */ /* 0x000fe20000410000 */
[----:B------:R-:W-:Y:S01]  /*4d20*/  LDS R150, [R12.X4+0x44] ;  /* 0x000044000c967984 */ /* 0x000fe20000004800 */
[----:B--2---:R-:W-:Y:S02]  /*4d30*/  IADD3 R95, R149, 0x7, RZ ;  /* 0x00000007955f7810 */ /* 0x004fe40007ffe0ff */
[----:B------:R2:W-:Y:S01]  /*4d40*/  MUFU.EX2 R147, R97 ;  /* 0x0000006100937308 */ /* 0x0005e20000000800 */
[C---:B------:R-:W-:Y:S01]  /*4d50*/  FMUL.FTZ R14, R7.reuse, R60 ;  /* 0x0000003c070e7220 */ /* 0x040fe20000410000 */
[----:B------:R-:W-:Y:S01]  /*4d60*/  FSEL R120, R120, 1, !P1 ;  /* 0x3f80000078787808 */ /* 0x000fe20004800000 */
[----:B------:R-:W-:Y:S01]  /*4d70*/  FMUL.FTZ R109, R7, R74 ;  /* 0x0000004a076d7220 */ /* 0x000fe20000410000 */
[----:B------:R-:W-:Y:S01]  /*4d80*/  ISETP.GE.U32.AND P2, PT, R95, R82, PT ;  /* 0x000000525f00720c */ /* 0x000fe20003f46070 */
[----:B------:R-:W-:Y:S01]  /*4d90*/  FMUL.FTZ R95, R65, R130 ;  /* 0x00000082415f7220 */ /* 0x000fe20000410000 */
[----:B------:R-:W-:Y:S01]  /*4da0*/  FSEL R118, R118, RZ, !P1 ;  /* 0x000000ff76767208 */ /* 0x000fe20004800000 */
[----:B----4-:R-:W-:-:S02]  /*4db0*/  FMUL.FTZ R105, R124, R101 ;  /* 0x000000657c697220 */ /* 0x010fc40000410000 */
[----:B------:R-:W-:Y:S01]  /*4dc0*/  FMUL.FTZ R122, R7, R58 ;  /* 0x0000003a077a7220 */ /* 0x000fe20000410000 */
[----:B------:R-:W-:Y:S01]  /*4dd0*/  MUFU.SIN R19, R11 ;  /* 0x0000000b00137308 */ /* 0x000fe20000000400 */
[----:B--2---:R-:W-:Y:S01]  /*4de0*/  FMUL.FTZ R97, R65, R126 ;  /* 0x0000007e41617220 */ /* 0x004fe20000410000 */
[----:B------:R-:W-:Y:S01]  /*4df0*/  FSEL R95, R95, RZ, !P1 ;  /* 0x000000ff5f5f7208 */ /* 0x000fe20004800000 */
[----:B------:R-:W2:Y:S01]  /*4e00*/  LDS R126, [R12.X4+0x20] ;  /* 0x000020000c7e7984 */ /* 0x000ea20000004800 */
[----:B------:R-:W-:Y:S02]  /*4e10*/  FMUL.FTZ R99, R124, R99 ;  /* 0x000000637c637220 */ /* 0x000fe40000410000 */
[----:B------:R-:W-:Y:S01]  /*4e20*/  FSEL R97, R97, RZ, !P1 ;  /* 0x000000ff61617208 */ /* 0x000fe20004800000 */
[----:B------:R-:W-:Y:S01]  /*4e30*/  LDS R124, [R12.X4+0x28] ;  /* 0x000028000c7c7984 */ /* 0x000fe20000004800 */
[----:B------:R-:W-:Y:S01]  /*4e40*/  ISETP.GE.U32.AND P1, PT, R103, R82, PT ;  /* 0x000000526700720c */ /* 0x000fe20003f26070 */
[----:B------:R-:W-:-:S02]  /*4e50*/  FMUL.FTZ R103, R63, R132 ;  /* 0x000000843f677220 */ /* 0x000fc40000410000 */
[----:B------:R-:W3:Y:S01]  /*4e60*/  LDS R132, [R12.X4+0x2c] ;  /* 0x00002c000c847984 */ /* 0x000ee20000004800 */
[----:B------:R-:W4:Y:S01]  /*4e70*/  MUFU.EX2 R14, R14 ;  /* 0x0000000e000e7308 */ /* 0x000f220000000800 */
[----:B------:R-:W-:Y:S02]  /*4e80*/  FMUL.FTZ R101, R63, R134 ;  /* 0x000000863f657220 */ /* 0x000fe40000410000 */
[----:B------:R-:W5:Y:S04]  /*4e90*/  LDS R130, [R12.X4+0x24] ;  /* 0x000024000c827984 */ /* 0x000f680000004800 */
[----:B------:R-:W-:Y:S01]  /*4ea0*/  LDS R134, [R12.X4+0x30] ;  /* 0x000030000c867984 */ /* 0x000fe20000004800 */
[----:B------:R1:W-:Y:S03]  /*4eb0*/  MUFU.EX2 R143, R109 ;  /* 0x0000006d008f7308 */ /* 0x0003e60000000800 */
[----:B------:R-:W-:Y:S05]  /*4ec0*/  LDS R148, [R12.X4+0x40] ;  /* 0x000040000c947984 */ /* 0x000fea0000004800 */
[----:B------:R0:W-:Y:S01]  /*4ed0*/  MUFU.COS R21, R11 ;  /* 0x0000000b00157308 */ /* 0x0001e20000000000 */
[----:B-1----:R-:W-:-:S02]  /*4ee0*/  FMUL.FTZ R109, R61, R144 ;  /* 0x000000903d6d7220 */ /* 0x002fc40000410000 */
[----:B------:R-:W-:Y:S01]  /*4ef0*/  FMUL.FTZ R111, R5, R76 ;  /* 0x0000004c056f7220 */ /* 0x000fe20000410000 */
[----:B------:R-:W1:Y:S04]  /*4f00*/  LDS R144, [R12.X4+0x34] ;  /* 0x000034000c907984 */ /* 0x000e680000004800 */
[----:B------:R-:W2:Y:S01]  /*4f10*/  MUFU.EX2 R122, R122 ;  /* 0x0000007a007a7308 */ /* 0x000ea20000000800 */
[C---:B0-----:R-:W-:Y:S02]  /*4f20*/  FMUL.FTZ R11, R7.reuse, R62 ;  /* 0x0000003e070b7220 */ /* 0x041fe40000410000 */
[----:B------:R-:W-:Y:S01]  /*4f30*/  FMUL.FTZ R127, R7, R66 ;  /* 0x00000042077f7220 */ /* 0x000fe20000410000 */
[----:B------:R-:W-:Y:S01]  /*4f40*/  IADD3 R107, R149, 0x9, RZ ;  /* 0x00000009956b7810 */ /* 0x000fe20007ffe0ff */
[C---:B----4-:R-:W-:Y:S01]  /*4f50*/  FMUL.FTZ R13, R14.reuse, R13 ;  /* 0x0000000d0e0d7220 */ /* 0x050fe20000410000 */
[----:B------:R-:W-:Y:S01]  /*4f60*/  LDS R146, [R12.X4+0x3c] ;  /* 0x00003c000c927984 */ /* 0x000fe20000004800 */
[----:B------:R-:W-:-:S03]  /*4f70*/  FMUL.FTZ R9, R14, R9 ;  /* 0x000000090e097220 */ /* 0x000fc60000410000 */
[----:B------:R-:W0:Y:S01]  /*4f80*/  LDS R14, [R12.X4+0x38] ;  /* 0x000038000c0e7984 */ /* 0x000e220000004800 */
[----:B------:R-:W4:Y:S01]  /*4f90*/  MUFU.EX2 R11, R11 ;  /* 0x0000000b000b7308 */ /* 0x000f220000000800 */
[----:B------:R-:W-:Y:S02]  /*4fa0*/  FMUL.RZ R158, R111, 0.15915493667125701904 ;  /* 0x3e22f9836f9e7820 */ /* 0x000fe4000040c000 */
[----:B------:R-:W-:Y:S02]  /*4fb0*/  FMUL.FTZ R111, R61, R128 ;  /* 0x000000803d6f7220 */ /* 0x000fe40000410000 */
[C---:B--2---:R-:W-:Y:S02]  /*4fc0*/  FMUL.FTZ R21, R122.reuse, R21 ;  /* 0x000000157a157220 */ /* 0x044fe40000410000 */
[----:B------:R-:W-:Y:S01]  /*4fd0*/  FMUL.FTZ R19, R122, R19 ;  /* 0x000000137a137220 */ /* 0x000fe20000410000 */
[----:B------:R-:W-:Y:S01]  /*4fe0*/  IADD3 R115, R149, 0xa, RZ ;  /* 0x0000000a95737810 */ /* 0x000fe20007ffe0ff */
[----:B------:R-:W2:Y:S01]  /*4ff0*/  MUFU.EX2 R127, R127 ;  /* 0x0000007f007f7308 */ /* 0x000ea20000000800 */
[----:B------:R-:W-:-:S02]  /*5000*/  FSEL R99, R99, RZ, !P0 ;  /* 0x000000ff63637208 */ /* 0x000fc40004000000 */
[----:B------:R-:W-:Y:S02]  /*5010*/  FSEL R101, R101, RZ, !P0 ;  /* 0x000000ff65657208 */ /* 0x000fe40004000000 */
[----:B------:R-:W-:Y:S02]  /*5020*/  FSEL R103, R103, RZ, !P0 ;  /* 0x000000ff67677208 */ /* 0x000fe40004000000 */
[----:B------:R-:W-:Y:S02]  /*5030*/  FSEL R105, R105, 1, !P0 ;  /* 0x3f80000069697808 */ /* 0x000fe40004000000 */
[----:B------:R-:W-:Y:S01]  /*5040*/  ISETP.GE.U32.AND P0, PT, R107, R82, PT ;  /* 0x000000526b00720c */ /* 0x000fe20003f06070 */
[----:B------:R-:W-:Y:S01]  /*5050*/  FMUL.FTZ R136, R7, R68 ;  /* 0x0000004407887220 */ /* 0x000fe20000410000 */
[----:B------:R-:W-:Y:S02]  /*5060*/  FSEL R107, R19, RZ, !P4 ;  /* 0x000000ff136b7208 */ /* 0x000fe40006000000 */
[----:B------:R-:W-:-:S02]  /*5070*/  FSEL R109, R109, RZ, !P4 ;  /* 0x000000ff6d6d7208 */ /* 0x000fc40006000000 */
[----:B------:R-:W-:Y:S02]  /*5080*/  FSEL R111, R111, RZ, !P4 ;  /* 0x000000ff6f6f7208 */ /* 0x000fe40006000000 */
[----:B------:R-:W-:Y:S02]  /*5090*/  FSEL R113, R21, 1, !P4 ;  /* 0x3f80000015717808 */ /* 0x000fe40006000000 */
[----:B------:R-:W-:Y:S02]  /*50a0*/  ISETP.GE.U32.AND P4, PT, R115, R82, PT ;  /* 0x000000527300720c */ /* 0x000fe40003f86070 */
[----:B------:R-:W-:Y:S01]  /*50b0*/  FSEL R115, R9, RZ, !P6 ;  /* 0x000000ff09737208 */ /* 0x000fe20007000000 */
[----:B------:R-:W-:Y:S02]  /*50c0*/  FMUL.FTZ R9, R5, R78 ;  /* 0x0000004e05097220 */ /* 0x000fe40000410000 */
[----:B------:R-:W-:Y:S01]  /*50d0*/  FMUL.FTZ R141, R7, R70 ;  /* 0x00000046078d7220 */ /* 0x000fe20000410000 */
[----:B------:R-:W-:Y:S01]  /*50e0*/  FSEL R122, R13, 1, !P6 ;  /* 0x3f8000000d7a7808 */ /* 0x000fe20007000000 */
[----:B------:R-:W-:Y:S01]  /*50f0*/  FMUL.FTZ R119, R59, R126 ;  /* 0x0000007e3b777220 */ /* 0x000fe20000410000 */
[----:B------:R-:W0:Y:S01]  /*5100*/  MUFU.EX2 R136, R136 ;  /* 0x0000008800887308 */ /* 0x000e220000000800 */
[----:B----4-:R-:W-:-:S02]  /*5110*/  FMUL.FTZ R6, R11, R6 ;  /* 0x000000060b067220 */ /* 0x010fc40000410000 */
[----:B------:R-:W-:Y:S02]  /*5120*/  FMUL.FTZ R4, R11, R4 ;  /* 0x000000040b047220 */ /* 0x000fe40000410000 */
[C---:B---3--:R-:W-:Y:S02]  /*5130*/  FMUL.FTZ R125, R57.reuse, R132 ;  /* 0x00000084397d7220 */ /* 0x048fe40000410000 */
[----:B------:R-:W-:Y:S02]  /*5140*/  FMUL.FTZ R126, R57, R124 ;  /* 0x0000007c397e7220 */ /* 0x000fe40000410000 */
[----:B------:R-:W-:Y:S01]  /*5150*/  FMUL.RZ R13, R9, 0.15915493667125701904 ;  /* 0x3e22f983090d7820 */ /* 0x000fe2000040c000 */
[----:B------:R-:W-:Y:S01]  /*5160*/  IADD3 R9, R149, 0xc, RZ ;  /* 0x0000000c95097810 */ /* 0x000fe20007ffe0ff */
[----:B------:R-:W-:Y:S01]  /*5170*/  FMUL.FTZ R21, R7, R76 ;  /* 0x0000004c07157220 */ /* 0x000fe20000410000 */
[----:B------:R-:W3:Y:S01]  /*5180*/  MUFU.EX2 R141, R141 ;  /* 0x0000008d008d7308 */ /* 0x000ee20000000800 */
[----:B-----5:R-:W-:Y:S01]  /*5190*/  FMUL.FTZ R117, R59, R130 ;  /* 0x000000823b757220 */ /* 0x020fe20000410000 */
[----:B------:R-:W-:Y:S01]  /*51a0*/  FSEL R124, R4, RZ, !P5 ;  /* 0x000000ff047c7208 */ /* 0x000fe20006800000 */
[C---:B------:R-:W-:Y:S01]  /*51b0*/  FMUL.FTZ R15, R18.reuse, R15 ;  /* 0x0000000f120f7220 */ /* 0x040fe20000410000 */
[----:B------:R-:W-:Y:S01]  /*51c0*/  FSEL R125, R125, RZ, !P5 ;  /* 0x000000ff7d7d7208 */ /* 0x000fe20006800000 */
[----:B------:R-:W-:Y:S01]  /*51d0*/  FMUL.FTZ R8, R18, R8 ;  /* 0x0000000812087220 */ /* 0x000fe20000410000 */
[----:B------:R-:W-:Y:S01]  /*51e0*/  FSEL R126, R126, RZ, !P5 ;  /* 0x000000ff7e7e7208 */ /* 0x000fe20006800000 */
[C---:B-1----:R-:W-:Y:S01]  /*51f0*/  FMUL.FTZ R130, R55.reuse, R144 ;  /* 0x0000009037827220 */ /* 0x042fe20000410000 */
[----:B------:R-:W-:Y:S01]  /*5200*/  FSEL R128, R6, 1, !P5 ;  /* 0x3f80000006807808 */ /* 0x000fe20006800000 */
[----:B------:R-:W-:Y:S01]  /*5210*/  FMUL.FTZ R131, R55, R134 ;  /* 0x0000008637837220 */ /* 0x000fe20000410000 */
[----:B------:R-:W-:Y:S01]  /*5220*/  ISETP.GE.U32.AND P5, PT, R9, R82, PT ;  /* 0x000000520900720c */ /* 0x000fe20003fa6070 */
[----:B------:R-:W-:Y:S01]  /*5230*/  MUFU.SIN R156, R158 ;  /* 0x0000009e009c7308 */ /* 0x000fe20000000400 */
[----:B------:R-:W-:Y:S01]  /*5240*/  IADD3 R9, R149, 0xd, RZ ;  /* 0x0000000d95097810 */ /* 0x000fe20007ffe0ff */
[----:B--2---:R-:W-:Y:S01]  /*5250*/  FMUL.FTZ R20, R127, R20 ;  /* 0x000000147f147220 */ /* 0x004fe20000410000 */
[----:B------:R-:W-:Y:S01]  /*5260*/  FSEL R129, R8, RZ, !P3 ;  /* 0x000000ff08817208 */ /* 0x000fe20005800000 */
[C---:B------:R-:W-:Y:S01]  /*5270*/  FMUL.FTZ R6, R7.reuse, R80 ;  /* 0x0000005007067220 */ /* 0x040fe20000410000 */
[----:B------:R-:W-:Y:S01]  /*5280*/  FSEL R130, R130, RZ, !P3 ;  /* 0x000000ff82827208 */ /* 0x000fe20005800000 */
[----:B------:R-:W-:Y:S01]  /*5290*/  FMUL.FTZ R4, R7, R78 ;  /* 0x0000004e07047220 */ /* 0x000fe20000410000 */
[----:B------:R-:W-:Y:S01]  /*52a0*/  FSEL R131, R131, RZ, !P3 ;  /* 0x000000ff83837208 */ /* 0x000fe20005800000 */
[----:B------:R-:W-:Y:S01]  /*52b0*/  MUFU.COS R158, R158 ;  /* 0x0000009e009e7308 */ /* 0x000fe20000000000 */
[----:B------:R-:W-:Y:S01]  /*52c0*/  FSEL R132, R15, 1, !P3 ;  /* 0x3f8000000f847808 */ /* 0x000fe20005800000 */
[----:B------:R-:W-:Y:S01]  /*52d0*/  FMUL.FTZ R135, R127, R121 ;  /* 0x000000797f877220 */ /* 0x000fe20000410000 */
[----:B------:R-:W-:-:S02]  /*52e0*/  IADD3 R19, R149, 0xb, RZ ;  /* 0x0000000b95137810 */ /* 0x000fc40007ffe0ff */
[----:B------:R-:W-:-:S03]  /*52f0*/  ISETP.GE.U32.AND P3, PT, R9, R82, PT ;  /* 0x000000520900720c */ /* 0x000fc60003f66070 */
[----:B------:R-:W1:Y:S01]  /*5300*/  MUFU.EX2 R21, R21 ;  /* 0x0000001500157308 */ /* 0x000e620000000800 */
[----:B------:R-:W-:Y:S01]  /*5310*/  FMUL.FTZ R9, R5, R80 ;  /* 0x0000005005097220 */ /* 0x000fe20000410000 */
[----:B------:R-:W-:Y:S01]  /*5320*/  FSEL R121, R20, RZ, !P2 ;  /* 0x000000ff14797208 */ /* 0x000fe20005000000 */
[----:B------:R-:W-:Y:S01]  /*5330*/  FMUL.FTZ R20, R91, R118 ;  /* 0x000000765b147220 */ /* 0x000fe20000410000 */
[----:B------:R-:W-:Y:S01]  /*5340*/  FSEL R117, R117, RZ, !P6 ;  /* 0x000000ff75757208 */ /* 0x000fe20007000000 */
[----:B------:R-:W-:Y:S01]  /*5350*/  FMUL.RZ R144, R9, 0.15915493667125701904 ;  /* 0x3e22f98309907820 */ /* 0x000fe2000040c000 */
[----:B------:R-:W-:Y:S02]  /*5360*/  FSEL R119, R119, RZ, !P6 ;  /* 0x000000ff77777208 */ /* 0x000fe40007000000 */
[----:B------:R2:W-:Y:S01]  /*5370*/  MUFU.EX2 R8, R6 ;  /* 0x0000000600087308 */ /* 0x0005e20000000800 */
[----:B------:R-:W-:Y:S01]  /*5380*/  ISETP.GE.U32.AND P6, PT, R19, R82, PT ;  /* 0x000000521300720c */ /* 0x000fe20003fc6070 */
[----:B0-----:R-:W-:-:S02]  /*5390*/  FMUL.FTZ R137, R136, R133 ;  /* 0x0000008588897220 */ /* 0x001fc40000410000 */
[----:B------:R-:W-:Y:S02]  /*53a0*/  FMUL.FTZ R123, R136, R123 ;  /* 0x0000007b887b7220 */ /* 0x000fe40000410000 */
[----:B------:R-:W-:Y:S02]  /*53b0*/  FMUL.FTZ R18, R147, R142 ;  /* 0x0000008e93127220 */ /* 0x000fe40000410000 */
[----:B--2---:R-:W-:Y:S01]  /*53c0*/  FMUL.FTZ R6, R89, R118 ;  /* 0x0000007659067220 */ /* 0x004fe20000410000 */
[----:B------:R-:W-:Y:S01]  /*53d0*/  MUFU.COS R19, R13 ;  /* 0x0000000d00137308 */ /* 0x000fe20000000000 */
[C---:B------:R-:W-:Y:S02]  /*53e0*/  FMUL.FTZ R133, R69.reuse, R150 ;  /* 0x0000009645857220 */ /* 0x040fe40000410000 */
[----:B------:R-:W-:Y:S02]  /*53f0*/  FMUL.FTZ R136, R69, R148 ;  /* 0x0000009445887220 */ /* 0x000fe40000410000 */
[----:B------:R-:W-:-:S03]  /*5400*/  FFMA.FTZ R142, R89, R120, R20 ;  /* 0x00000078598e7223 */ /* 0x000fc60000010014 */
[----:B------:R-:W0:Y:S01]  /*5410*/  MUFU.EX2 R4, R4 ;  /* 0x0000000400047308 */ /* 0x000e220000000800 */
[----:B------:R-:W-:Y:S01]  /*5420*/  FMUL.FTZ R14, R53, R14 ;  /* 0x0000000e350e7220 */ /* 0x000fe20000410000 */
[----:B------:R-:W-:Y:S01]  /*5430*/  IADD3 R9, R149, 0xf, RZ ;  /* 0x0000000f95097810 */ /* 0x000fe20007ffe0ff */
[----:B------:R-:W-:Y:S02]  /*5440*/  FFMA.FTZ R20, R91, R120, -R6 ;  /* 0x000000785b147223 */ /* 0x000fe40000010806 */
[C---:B---3--:R-:W-:Y:S02]  /*5450*/  FMUL.FTZ R140, R141.reuse, R140 ;  /* 0x0000008c8d8c7220 */ /* 0x048fe40000410000 */
[----:B------:R-:W-:Y:S01]  /*5460*/  FMUL.FTZ R138, R141, R138 ;  /* 0x0000008a8d8a7220 */ /* 0x000fe20000410000 */
[----:B------:R-:W2:Y:S01]  /*5470*/  MUFU.SIN R11, R13 ;  /* 0x0000000d000b7308 */ /* 0x000ea20000000400 */
[----:B------:R-:W-:Y:S02]  /*5480*/  FSEL R123, R123, RZ, !P1 ;  /* 0x000000ff7b7b7208 */ /* 0x000fe40004800000 */
[----:B------:R-:W-:-:S02]  /*5490*/  FSEL R133, R133, RZ, !P1 ;  /* 0x000000ff85857208 */ /* 0x000fc40004800000 */
[----:B------:R-:W-:-:S03]  /*54a0*/  FSEL R136, R136, RZ, !P1 ;  /* 0x000000ff88887208 */ /* 0x000fc60004800000 */
[----:B------:R-:W3:Y:S01]  /*54b0*/  MUFU.COS R145, R144 ;  /* 0x0000009000917308 */ /* 0x000ee20000000000 */
[----:B------:R-:W-:Y:S02]  /*54c0*/  FSEL R137, R137, 1, !P1 ;  /* 0x3f80000089897808 */ /* 0x000fe40004800000 */
[----:B------:R-:W-:Y:S01]  /*54d0*/  FSEL R134, R14, RZ, !P2 ;  /* 0x000000ff0e867208 */ /* 0x000fe20005000000 */
[----:B-1----:R-:W-:Y:S01]  /*54e0*/  FMUL.FTZ R14, R21, R156 ;  /* 0x0000009c150e7220 */ /* 0x002fe20000410000 */
[----:B------:R-:W-:-:S03]  /*54f0*/  ISETP.GE.U32.AND P1, PT, R9, R82, PT ;  /* 0x000000520900720c */ /* 0x000fc60003f26070 */
[----:B------:R1:W4:Y:S01]  /*5500*/  MUFU.SIN R141, R144 ;  /* 0x00000090008d7308 */ /* 0x0003220000000400 */
[----:B------:R-:W-:Y:S02]  /*5510*/  FMUL.FTZ R9, R21, R158 ;  /* 0x0000009e15097220 */ /* 0x000fe40000410000 */
[----:B------:R-:W-:Y:S02]  /*5520*/  FMUL.FTZ R147, R147, R139 ;  /* 0x0000008b93937220 */ /* 0x000fe40000410000 */
[----:B-1----:R-:W-:Y:S02]  /*5530*/  FADD.FTZ R144, R95, R142 ;  /* 0x0000008e5f907221 */ /* 0x002fe40000010000 */
[----:B------:R-:W-:Y:S02]  /*5540*/  FADD.FTZ R142, R97, R20 ;  /* 0x00000014618e7221 */ /* 0x000fe40000010000 */
[C---:B------:R-:W-:Y:S02]  /*5550*/  FMUL.FTZ R21, R99.reuse, R144 ;  /* 0x0000009063157220 */ /* 0x040fe40000410000 */
[----:B------:R-:W-:-:S02]  /*5560*/  FMUL.FTZ R139, R99, R142 ;  /* 0x0000008e638b7220 */ /* 0x000fc40000410000 */
[----:B------:R-:W-:Y:S02]  /*5570*/  FMUL.FTZ R127, R53, R146 ;  /* 0x00000092357f7220 */ /* 0x000fe40000410000 */
[C---:B------:R-:W-:Y:S02]  /*5580*/  FFMA.FTZ R146, R105.reuse, R142, -R21 ;  /* 0x0000008e69927223 */ /* 0x040fe40000010815 */
[----:B------:R-:W-:Y:S02]  /*5590*/  FFMA.FTZ R144, R105, R144, R139 ;  /* 0x0000009069907223 */ /* 0x000fe4000001008b */
[----:B0-----:R-:W-:Y:S02]  /*55a0*/  FMUL.FTZ R6, R4, R19 ;  /* 0x0000001304067220 */ /* 0x001fe40000410000 */
[-C--:B------:R-:W-:Y:S02]  /*55b0*/  FMUL.FTZ R20, R93, R118.reuse ;  /* 0x000000765d147220 */ /* 0x080fe40000410000 */
[----:B------:R-:W-:-:S02]  /*55c0*/  FMUL.FTZ R19, R87, R118 ;  /* 0x0000007657137220 */ /* 0x000fc40000410000 */
[----:B------:R-:W-:Y:S02]  /*55d0*/  FADD.FTZ R146, R103, R146 ;  /* 0x0000009267927221 */ /* 0x000fe40000010000 */
[----:B--2---:R-:W-:Y:S02]  /*55e0*/  FMUL.FTZ R11, R4, R11 ;  /* 0x0000000b040b7220 */ /* 0x004fe40000410000 */
[----:B------:R-:W-:Y:S02]  /*55f0*/  FADD.FTZ R144, R101, R144 ;  /* 0x0000009065907221 */ /* 0x000fe40000010000 */
[C---:B---3--:R-:W-:Y:S02]  /*5600*/  FMUL.FTZ R4, R8.reuse, R145 ;  /* 0x0000009108047220 */ /* 0x048fe40000410000 */
[----:B----4-:R-:W-:Y:S02]  /*5610*/  FMUL.FTZ R8, R8, R141 ;  /* 0x0000008d08087220 */ /* 0x010fe40000410000 */
[----:B------:R-:W-:-:S02]  /*5620*/  FFMA.FTZ R142, R87, R120, R20 ;  /* 0x00000078578e7223 */ /* 0x000fc40000010014 */
[----:B------:R-:W-:Y:S02]  /*5630*/  FFMA.FTZ R20, R93, R120, -R19 ;  /* 0x000000785d147223 */ /* 0x000fe40000010813 */
[C---:B------:R-:W-:Y:S02]  /*5640*/  FMUL.FTZ R141, R107.reuse, R146 ;  /* 0x000000926b8d7220 */ /* 0x040fe40000410000 */
[----:B------:R-:W-:Y:S02]  /*5650*/  FMUL.FTZ R139, R107, R144 ;  /* 0x000000906b8b7220 */ /* 0x000fe40000410000 */
[----:B------:R-:W-:Y:S02]  /*5660*/  FMUL.FTZ R21, R99, R20 ;  /* 0x0000001463157220 */ /* 0x000fe40000410000 */
[C---:B------:R-:W-:Y:S01]  /*5670*/  FFMA.FTZ R144, R113.reuse, R144, R141 ;  /* 0x0000009071907223 */ /* 0x040fe2000001008d */
[----:B------:R-:W-:Y:S01]  /*5680*/  MUFU.SIN R152, R154 ;  /* 0x0000009a00987308 */ /* 0x000fe20000000400 */
[----:B------:R-:W-:-:S02]  /*5690*/  FFMA.FTZ R146, R113, R146, -R139 ;  /* 0x0000009271927223 */ /* 0x000fc4000001088b */
[-C--:B------:R-:W-:Y:S02]  /*56a0*/  FMUL.FTZ R19, R99, R142.reuse ;  /* 0x0000008e63137220 */ /* 0x080fe40000410000 */
[----:B------:R-:W-:Y:S02]  /*56b0*/  FFMA.FTZ R142, R105, R142, R21 ;  /* 0x0000008e698e7223 */ /* 0x000fe40000010015 */
[----:B------:R-:W-:Y:S01]  /*56c0*/  FADD.FTZ R144, R109, R144 ;  /* 0x000000906d907221 */ /* 0x000fe20000010000 */
[----:B------:R-:W0:Y:S01]  /*56d0*/  MUFU.COS R154, R154 ;  /* 0x0000009a009a7308 */ /* 0x000e220000000000 */
[----:B------:R-:W-:Y:S02]  /*56e0*/  FADD.FTZ R146, R111, R146 ;  /* 0x000000926f927221 */ /* 0x000fe40000010000 */
[----:B------:R-:W-:Y:S02]  /*56f0*/  FFMA.FTZ R20, R105, R20, -R19 ;  /* 0x0000001469147223 */ /* 0x000fe40000010813 */
[----:B------:R-:W-:-:S02]  /*5700*/  FMUL.FTZ R19, R107, R142 ;  /* 0x0000008e6b137220 */ /* 0x000fc40000410000 */
[C---:B------:R-:W-:Y:S02]  /*5710*/  FMUL.FTZ R21, R115.reuse, R144 ;  /* 0x0000009073157220 */ /* 0x040fe40000410000 */
[----:B------:R-:W-:Y:S02]  /*5720*/  FMUL.FTZ R139, R115, R146 ;  /* 0x00000092738b7220 */ /* 0x000fe40000410000 */
[----:B------:R-:W-:Y:S02]  /*5730*/  FFMA.FTZ R19, R113, R20, -R19 ;  /* 0x0000001471137223 */ /* 0x000fe40000010813 */
[C---:B------:R-:W-:Y:S01]  /*5740*/  FFMA.FTZ R146, R122.reuse, R146, -R21 ;  /* 0x000000927a927223 */ /* 0x040fe20000010815 */
[----:B------:R-:W-:Y:S01]  /*5750*/  IADD3 R13, R149, 0xe, RZ ;  /* 0x0000000e950d7810 */ /* 0x000fe20007ffe0ff */
[----:B------:R-:W-:Y:S02]  /*5760*/  FMUL.FTZ R20, R107, R20 ;  /* 0x000000146b147220 */ /* 0x000fe40000410000 */
[----:B------:R-:W-:Y:S01]  /*5770*/  FFMA.FTZ R144, R122, R144, R139 ;  /* 0x000000907a907223 */ /* 0x000fe2000001008b */
[----:B------:R-:W-:Y:S01]  /*5780*/  FSEL R127, R127, RZ, !P2 ;  /* 0x000000ff7f7f7208 */ /* 0x000fe20005000000 */
[----:B------:R-:W-:Y:S01]  /*5790*/  FMUL.FTZ R5, R5, R84 ;  /* 0x0000005405057220 */ /* 0x000fe20000410000 */
[----:B------:R-:W-:Y:S01]  /*57a0*/  FSEL R135, R135, 1, !P2 ;  /* 0x3f80000087877808 */ /* 0x000fe20005000000 */
[----:B------:R-:W-:Y:S01]  /*57b0*/  FADD.FTZ R139, R119, R146 ;  /* 0x00000092778b7221 */ /* 0x000fe20000010000 */
[----:B------:R-:W-:Y:S01]  /*57c0*/  ISETP.GE.U32.AND P2, PT, R13, R82, PT ;  /* 0x000000520d00720c */ /* 0x000fe20003f46070 */
[----:B------:R-:W-:-:S02]  /*57d0*/  FFMA.FTZ R20, R113, R142, R20 ;  /* 0x0000008e71147223 */ /* 0x000fc40000010014 */
[----:B------:R-:W-:Y:S02]  /*57e0*/  FADD.FTZ R141, R117, R144 ;  /* 0x00000090758d7221 */ /* 0x000fe40000010000 */
[----:B------:R-:W-:Y:S02]  /*57f0*/  FMUL.FTZ R7, R7, R84 ;  /* 0x0000005407077220 */ /* 0x000fe40000410000 */
[C---:B0-----:R-:W-:Y:S02]  /*5800*/  FMUL.FTZ R13, R143.reuse, R154 ;  /* 0x0000009a8f0d7220 */ /* 0x041fe40000410000 */
[----:B------:R-:W-:Y:S02]  /*5810*/  FMUL.FTZ R15, R143, R152 ;  /* 0x000000988f0f7220 */ /* 0x000fe40000410000 */
[----:B------:R-:W-:Y:S02]  /*5820*/  FMUL.RZ R145, R5, 0.15915493667125701904 ;  /* 0x3e22f98305917820 */ /* 0x000fe4000040c000 */
[----:B------:R-:W-:-:S02]  /*5830*/  FMUL.FTZ R143, R124, R139 ;  /* 0x0000008b7c8f7220 */ /* 0x000fc40000410000 */
[C---:B------:R-:W-:Y:S02]  /*5840*/  FMUL.FTZ R21, R115.reuse, R19 ;  /* 0x0000001373157220 */ /* 0x040fe40000410000 */
[-C--:B------:R-:W-:Y:S02]  /*5850*/  FMUL.FTZ R5, R115, R20.reuse ;  /* 0x0000001473057220 */ /* 0x080fe40000410000 */
[-C--:B------:R-:W-:Y:S01]  /*5860*/  FMUL.FTZ R142, R124, R141.reuse ;  /* 0x0000008d7c8e7220 */ /* 0x080fe20000410000 */
[----:B------:R-:W-:Y:S01]  /*5870*/  MUFU.EX2 R7, R7 ;  /* 0x0000000700077308 */ /* 0x000fe20000000800 */
[----:B------:R-:W-:Y:S02]  /*5880*/  FFMA.FTZ R148, R128, R141, R143 ;  /* 0x0000008d80947223 */ /* 0x000fe4000001008f */
[C---:B------:R-:W-:Y:S02]  /*5890*/  FFMA.FTZ R21, R122.reuse, R20, R21 ;  /* 0x000000147a157223 */ /* 0x040fe40000010015 */
[----:B------:R-:W-:-:S02]  /*58a0*/  FFMA.FTZ R5, R122, R19, -R5 ;  /* 0x000000137a057223 */ /* 0x000fc40000010805 */
[----:B------:R-:W-:Y:S01]  /*58b0*/  FFMA.FTZ R139, R128, R139, -R142 ;  /* 0x0000008b808b7223 */ /* 0x000fe2000001088e */
[----:B------:R-:W0:Y:S01]  /*58c0*/  MUFU.COS R146, R145 ;  /* 0x0000009100927308 */ /* 0x000e220000000000 */
[----:B------:R-:W-:Y:S01]  /*58d0*/  FADD.FTZ R148, R125, R148 ;  /* 0x000000947d947221 */ /* 0x000fe20000010000 */
[----:B------:R-:W1:Y:S01]  /*58e0*/  LDS R142, [R12.X4+0x4c] ;  /* 0x00004c000c8e7984 */ /* 0x000e620000004800 */
[C---:B------:R-:W-:Y:S02]  /*58f0*/  FMUL.FTZ R19, R124.reuse, R21 ;  /* 0x000000157c137220 */ /* 0x040fe40000410000 */
[----:B------:R-:W-:Y:S02]  /*5900*/  FMUL.FTZ R20, R124, R5 ;  /* 0x000000057c147220 */ /* 0x000fe40000410000 */
[----:B------:R-:W-:Y:S01]  /*5910*/  FADD.FTZ R139, R126, R139 ;  /* 0x0000008b7e8b7221 */ /* 0x000fe20000010000 */
[----:B------:R-:W2:Y:S01]  /*5920*/  MUFU.SIN R144, R145 ;  /* 0x0000009100907308 */ /* 0x000ea20000000400 */
[----:B------:R-:W-:-:S02]  /*5930*/  FMUL.FTZ R141, R129, R148 ;  /* 0x00000094818d7220 */ /* 0x000fc40000410000 */
[C---:B------:R-:W-:Y:S02]  /*5940*/  FFMA.FTZ R19, R128.reuse, R5, -R19 ;  /* 0x0000000580137223 */ /* 0x040fe40000010813 */
[----:B------:R-:W-:Y:S02]  /*5950*/  FMUL.FTZ R5, R129, R139 ;  /* 0x0000008b81057220 */ /* 0x000fe40000410000 */
[----:B------:R-:W-:Y:S02]  /*5960*/  FFMA.FTZ R21, R128, R21, R20 ;  /* 0x0000001580157223 */ /* 0x000fe40000010014 */
[----:B------:R-:W3:Y:S01]  /*5970*/  LDS R20, [R12.X4+0x48] ;  /* 0x000048000c147984 */ /* 0x000ee20000004800 */
[C---:B------:R-:W-:Y:S02]  /*5980*/  FFMA.FTZ R150, R132.reuse, R139, -R141 ;  /* 0x0000008b84967223 */ /* 0x040fe4000001088d */
[----:B------:R-:W-:Y:S02]  /*5990*/  FFMA.FTZ R141, R132, R148, R5 ;  /* 0x00000094848d7223 */ /* 0x000fe40000010005 */
[----:B0-----:R-:W-:-:S02]  /*59a0*/  FMUL.FTZ R5, R7, R146 ;  /* 0x0000009207057220 */ /* 0x001fc40000410000 */
[----:B------:R-:W-:Y:S02]  /*59b0*/  FMUL.FTZ R139, R129, R21 ;  /* 0x00000015818b7220 */ /* 0x000fe40000410000 */
[----:B------:R-:W-:Y:S02]  /*59c0*/  FADD.FTZ R150, R131, R150 ;  /* 0x0000009683967221 */ /* 0x000fe40000010000 */
[----:B------:R-:W-:Y:S02]  /*59d0*/  FADD.FTZ R146, R130, R141 ;  /* 0x0000008d82927221 */ /* 0x000fe40000010000 */
[----:B------:R-:W-:Y:S02]  /*59e0*/  FFMA.FTZ R148, R132, R19, -R139 ;  /* 0x0000001384947223 */ /* 0x000fe4000001088b */
[C---:B------:R-:W-:Y:S02]  /*59f0*/  FMUL.FTZ R141, R121.reuse, R150 ;  /* 0x00000096798d7220 */ /* 0x040fe40000410000 */
[----:B------:R-:W-:-:S02]  /*5a00*/  FMUL.FTZ R139, R121, R146 ;  /* 0x00000092798b7220 */ /* 0x000fc40000410000 */
[----:B--2---:R-:W-:Y:S02]  /*5a10*/  FMUL.FTZ R7, R7, R144 ;  /* 0x0000009007077220 */ /* 0x004fe40000410000 */
[----:B------:R-:W0:Y:S01]  /*5a20*/  LDS R144, [R12.X4+0x50] ;  /* 0x000050000c907984 */ /* 0x000e220000004800 */
[C---:B------:R-:W-:Y:S02]  /*5a30*/  FFMA.FTZ R152, R135.reuse, R146, R141 ;  /* 0x0000009287987223 */ /* 0x040fe4000001008d */
[----:B------:R-:W-:Y:S01]  /*5a40*/  FFMA.FTZ R139, R135, R150, -R139 ;  /* 0x00000096878b7223 */ /* 0x000fe2000001088b */
[----:B------:R-:W2:Y:S01]  /*5a50*/  LDS R146, [R12.X4+0x54] ;  /* 0x000054000c927984 */ /* 0x000ea20000004800 */
        /* <DEDUP_REMOVED lines=8> */
[----:B------:R-:W-:-:S02]  /*5ae0*/  FFMA.FTZ R158, R137, R158, R143 ;  /* 0x0000009e899e7223 */ /* 0x000fc4000001008f */
[C---:B------:R-:W-:Y:S01]  /*5af0*/  FFMA.FTZ R154, R135.reuse, R150, R21 ;  /* 0x00000096879a7223 */ /* 0x040fe20000010015 */
[----:B------:R-:W-:Y:S01]  /*5b00*/  FSEL R138, R138, RZ, !P0 ;  /* 0x000000ff8a8a7208 */ /* 0x000fe20004000000 */
[----:B------:R-:W-:Y:S01]  /*5b10*/  FFMA.FTZ R152, R135, R148, -R19 ;  /* 0x0000009487987223 */ /* 0x000fe20000010813 */
[----:B------:R-:W4:Y:S01]  /*5b20*/  LDS R150, [R12.X4+0x5c] ;  /* 0x00005c000c967984 */ /* 0x000f220000004800 */
[----:B------:R-:W-:Y:S02]  /*5b30*/  FFMA.FTZ R141, R137, R156, -R139 ;  /* 0x0000009c898d7223 */ /* 0x000fe4000001088b */
[----:B------:R-:W-:Y:S01]  /*5b40*/  FADD.FTZ R158, R133, R158 ;  /* 0x0000009e859e7221 */ /* 0x000fe20000010000 */
[----:B------:R-:W5:Y:S01]  /*5b50*/  LDS R148, [R12.X4+0x58] ;  /* 0x000058000c947984 */ /* 0x000f620000004800 */
[----:B------:R-:W-:Y:S01]  /*5b60*/  FSEL R139, R140, 1, !P0 ;  /* 0x3f8000008c8b7808 */ /* 0x000fe20004000000 */
[----:B------:R-:W-:Y:S02]  /*5b70*/  FADD.FTZ R141, R136, R141 ;  /* 0x0000008d888d7221 */ /* 0x000fe40000010000 */
[----:B------:R-:W-:-:S02]  /*5b80*/  FMUL.FTZ R140, R138, R158 ;  /* 0x0000009e8a8c7220 */ /* 0x000fc40000410000 */
[----:B------:R-:W-:Y:S02]  /*5b90*/  FMUL.FTZ R21, R123, R152 ;  /* 0x000000987b157220 */ /* 0x000fe40000410000 */
[-C--:B------:R-:W-:Y:S02]  /*5ba0*/  FMUL.FTZ R143, R138, R141.reuse ;  /* 0x0000008d8a8f7220 */ /* 0x080fe40000410000 */
[----:B------:R-:W-:Y:S02]  /*5bb0*/  FFMA.FTZ R145, R139, R141, -R140 ;  /* 0x0000008d8b917223 */ /* 0x000fe4000001088c */
[----:B-1----:R-:W-:Y:S02]  /*5bc0*/  FMUL.FTZ R141, R71, R142 ;  /* 0x0000008e478d7220 */ /* 0x002fe40000410000 */
[----:B------:R-:W-:Y:S02]  /*5bd0*/  FMUL.FTZ R19, R123, R154 ;  /* 0x0000009a7b137220 */ /* 0x000fe40000410000 */
[----:B---3--:R-:W-:-:S02]  /*5be0*/  FMUL.FTZ R20, R71, R20 ;  /* 0x0000001447147220 */ /* 0x008fc40000410000 */
[----:B------:R-:W-:Y:S01]  /*5bf0*/  FFMA.FTZ R21, R137, R154, R21 ;  /* 0x0000009a89157223 */ /* 0x000fe20000010015 */
[----:B------:R-:W-:Y:S01]  /*5c00*/  FSEL R141, R141, RZ, !P0 ;  /* 0x000000ff8d8d7208 */ /* 0x000fe20004000000 */
[----:B------:R-:W-:Y:S01]  /*5c10*/  FFMA.FTZ R19, R137, R152, -R19 ;  /* 0x0000009889137223 */ /* 0x000fe20000010813 */
[----:B------:R-:W-:Y:S01]  /*5c20*/  FSEL R142, R20, RZ, !P0 ;  /* 0x000000ff148e7208 */ /* 0x000fe20004000000 */
[----:B------:R-:W-:Y:S01]  /*5c30*/  FFMA.FTZ R158, R139, R158, R143 ;  /* 0x0000009e8b9e7223 */ /* 0x000fe2000001008f */
[----:B------:R-:W-:Y:S01]  /*5c40*/  FSEL R143, R18, 1, !P4 ;  /* 0x3f800000128f7808 */ /* 0x000fe20006000000 */
[C---:B------:R-:W-:Y:S01]  /*5c50*/  FMUL.FTZ R152, R138.reuse, R21 ;  /* 0x000000158a987220 */ /* 0x040fe20000410000 */
[----:B------:R-:W1:Y:S01]  /*5c60*/  LDS R18, [R12.X4+0x60] ;  /* 0x000060000c127984 */ /* 0x000e620000004800 */
[----:B------:R-:W-:Y:S01]  /*5c70*/  FSEL R140, R147, RZ, !P4 ;  /* 0x000000ff938c7208 */ /* 0x000fe20006000000 */
[-C--:B------:R-:W-:Y:S02]  /*5c80*/  FMUL.FTZ R154, R138, R19.reuse ;  /* 0x000000138a9a7220 */ /* 0x080fe40000410000 */
[----:B------:R-:W-:Y:S01]  /*5c90*/  FFMA.FTZ R152, R139, R19, -R152 ;  /* 0x000000138b987223 */ /* 0x000fe20000010898 */
[----:B------:R-:W3:Y:S01]  /*5ca0*/  LDS R20, [R12.X4+0x64] ;  /* 0x000064000c147984 */ /* 0x000ee20000004800 */
[----:B------:R-:W-:-:S02]  /*5cb0*/  FADD.FTZ R158, R141, R158 ;  /* 0x0000009e8d9e7221 */ /* 0x000fc40000010000 */
[----:B------:R-:W-:Y:S02]  /*5cc0*/  FADD.FTZ R19, R142, R145 ;  /* 0x000000918e137221 */ /* 0x000fe40000010000 */
[C---:B0-----:R-:W-:Y:S02]  /*5cd0*/  FMUL.FTZ R145, R73.reuse, R144 ;  /* 0x0000009049917220 */ /* 0x041fe40000410000 */
[C---:B------:R-:W-:Y:S02]  /*5ce0*/  FMUL.FTZ R156, R140.reuse, R158 ;  /* 0x0000009e8c9c7220 */ /* 0x040fe40000410000 */
[-C--:B------:R-:W-:Y:S02]  /*5cf0*/  FMUL.FTZ R147, R140, R19.reuse ;  /* 0x000000138c937220 */ /* 0x080fe40000410000 */
[----:B--2---:R-:W-:Y:S01]  /*5d00*/  FMUL.FTZ R146, R73, R146 ;  /* 0x0000009249927220 */ /* 0x004fe20000410000 */
[----:B------:R-:W-:Y:S01]  /*5d10*/  FSEL R145, R145, RZ, !P4 ;  /* 0x000000ff91917208 */ /* 0x000fe20006000000 */
[----:B------:R-:W-:-:S02]  /*5d20*/  FFMA.FTZ R156, R143, R19, -R156 ;  /* 0x000000138f9c7223 */ /* 0x000fc4000001089c */
[----:B------:R-:W-:Y:S01]  /*5d30*/  FFMA.FTZ R147, R143, R158, R147 ;  /* 0x0000009e8f937223 */ /* 0x000fe20000010093 */
[----:B------:R-:W-:Y:S01]  /*5d40*/  FSEL R144, R146, RZ, !P4 ;  /* 0x000000ff92907208 */ /* 0x000fe20006000000 */
[----:B------:R-:W0:Y:S01]  /*5d50*/  LDS R158, [R12.X4+0x6c] ;  /* 0x00006c000c9e7984 */ /* 0x000e220000004800 */
[----:B------:R-:W-:Y:S01]  /*5d60*/  FSEL R146, R15, RZ, !P6 ;  /* 0x000000ff0f927208 */ /* 0x000fe20007000000 */
[----:B------:R-:W-:Y:S02]  /*5d70*/  FADD.FTZ R15, R145, R156 ;  /* 0x0000009c910f7221 */ /* 0x000fe40000010000 */
[----:B------:R-:W2:Y:S01]  /*5d80*/  LDS R156, [R12.X4+0x68] ;  /* 0x000068000c9c7984 */ /* 0x000ea20000004800 */
[----:B------:R-:W-:Y:S01]  /*5d90*/  FADD.FTZ R19, R144, R147 ;  /* 0x0000009390137221 */ /* 0x000fe20000010000 */
[----:B------:R-:W-:Y:S01]  /*5da0*/  FSEL R147, R13, 1, !P6 ;  /* 0x3f8000000d937808 */ /* 0x000fe20007000000 */
[----:B----4-:R-:W-:Y:S02]  /*5db0*/  FMUL.FTZ R149, R75, R150 ;  /* 0x000000964b957220 */ /* 0x010fe40000410000 */
[----:B------:R-:W-:-:S02]  /*5dc0*/  FMUL.FTZ R160, R146, R19 ;  /* 0x0000001392a07220 */ /* 0x000fc40000410000 */
[----:B-----5:R-:W-:Y:S01]  /*5dd0*/  FMUL.FTZ R150, R75, R148 ;  /* 0x000000944b967220 */ /* 0x020fe20000410000 */
[----:B------:R-:W-:Y:S01]  /*5de0*/  FSEL R148, R14, RZ, !P5 ;  /* 0x000000ff0e947208 */ /* 0x000fe20006800000 */
[-C--:B------:R-:W-:Y:S01]  /*5df0*/  FMUL.FTZ R162, R146, R15.reuse ;  /* 0x0000000f92a27220 */ /* 0x080fe20000410000 */
[----:B------:R-:W4:Y:S01]  /*5e00*/  LDS R14, [R12.X4+0x70] ;  /* 0x000070000c0e7984 */ /* 0x000f220000004800 */
[----:B------:R-:W-:Y:S01]  /*5e10*/  FSEL R149, R149, RZ, !P6 ;  /* 0x000000ff95957208 */ /* 0x000fe20007000000 */
[C---:B------:R-:W-:Y:S02]  /*5e20*/  FFMA.FTZ R15, R147.reuse, R15, -R160 ;  /* 0x0000000f930f7223 */ /* 0x040fe400000108a0 */
[----:B------:R-:W-:Y:S01]  /*5e30*/  FFMA.FTZ R162, R147, R19, R162 ;  /* 0x0000001393a27223 */ /* 0x000fe200000100a2 */
[----:B------:R-:W5:Y:S01]  /*5e40*/  LDS R160, [R12.X4+0x74] ;  /* 0x000074000ca07984 */ /* 0x000f620000004800 */
[----:B------:R-:W-:Y:S02]  /*5e50*/  FSEL R150, R150, RZ, !P6 ;  /* 0x000000ff96967208 */ /* 0x000fe40007000000 */
[----:B------:R-:W-:Y:S01]  /*5e60*/  FADD.FTZ R162, R149, R162 ;  /* 0x000000a295a27221 */ /* 0x000fe20000010000 */
[----:B------:R-:W-:-:S02]  /*5e70*/  FSEL R151, R9, 1, !P5 ;  /* 0x3f80000009977808 */ /* 0x000fc40006800000 */
[----:B------:R-:W-:Y:S02]  /*5e80*/  FADD.FTZ R15, R150, R15 ;  /* 0x0000000f960f7221 */ /* 0x000fe40000010000 */
[----:B------:R-:W-:Y:S02]  /*5e90*/  FMUL.FTZ R164, R148, R162 ;  /* 0x000000a294a47220 */ /* 0x000fe40000410000 */
[----:B------:R-:W-:Y:S01]  /*5ea0*/  FFMA.FTZ R154, R139, R21, R154 ;  /* 0x000000158b9a7223 */ /* 0x000fe2000001009a */
[----:B------:R-:W-:Y:S01]  /*5eb0*/  FSEL R155, R6, 1, !P3 ;  /* 0x3f800000069b7808 */ /* 0x000fe20005800000 */
[----:B------:R-:W-:Y:S01]  /*5ec0*/  FMUL.FTZ R13, R140, R152 ;  /* 0x000000988c0d7220 */ /* 0x000fe20000410000 */
[----:B------:R-:W-:Y:S01]  /*5ed0*/  LDS R6, [R12.X4+0x78] ;  /* 0x000078000c067984 */ /* 0x000fe20000004800 */
[----:B------:R-:W-:Y:S02]  /*5ee0*/  FMUL.FTZ R19, R148, R15 ;  /* 0x0000000f94137220 */ /* 0x000fe40000410000 */
[----:B-1----:R-:W-:-:S02]  /*5ef0*/  FMUL.FTZ R18, R77, R18 ;  /* 0x000000124d127220 */ /* 0x002fc40000410000 */
[----:B------:R-:W-:Y:S02]  /*5f00*/  FFMA.FTZ R15, R151, R15, -R164 ;  /* 0x0000000f970f7223 */ /* 0x000fe400000108a4 */
[----:B------:R1:W1:Y:S01]  /*5f10*/  LDS R164, [R12.X4+0x7c] ;  /* 0x00007c000ca47984 */ /* 0x0002620000004800 */
[-C--:B------:R-:W-:Y:S02]  /*5f20*/  FMUL.FTZ R9, R140, R154.reuse ;  /* 0x0000009a8c097220 */ /* 0x080fe40000410000 */
[----:B------:R-:W-:Y:S01]  /*5f30*/  FFMA.FTZ R13, R143, R154, R13 ;  /* 0x0000009a8f0d7223 */ /* 0x000fe2000001000d */
[----:B------:R-:W-:Y:S01]  /*5f40*/  FSEL R154, R18, RZ, !P5 ;  /* 0x000000ff129a7208 */ /* 0x000fe20006800000 */
[----:B---3--:R-:W-:Y:S02]  /*5f50*/  FMUL.FTZ R20, R77, R20 ;  /* 0x000000144d147220 */ /* 0x008fe40000410000 */
[----:B------:R-:W-:Y:S01]  /*5f60*/  FFMA.FTZ R9, R143, R152, -R9 ;  /* 0x000000988f097223 */ /* 0x000fe20000010809 */
[----:B------:R-:W-:Y:S01]  /*5f70*/  FSEL R152, R11, RZ, !P3 ;  /* 0x000000ff0b987208 */ /* 0x000fe20005800000 */
[----:B------:R-:W-:Y:S01]  /*5f80*/  FFMA.FTZ R168, R151, R162, R19 ;  /* 0x000000a297a87223 */ /* 0x000fe20000010013 */
[----:B------:R-:W-:Y:S01]  /*5f90*/  FSEL R153, R20, RZ, !P5 ;  /* 0x000000ff14997208 */ /* 0x000fe20006800000 */
[----:B------:R-:W-:-:S02]  /*5fa0*/  FMUL.FTZ R162, R146, R13 ;  /* 0x0000000d92a27220 */ /* 0x000fc40000410000 */
[----:B------:R-:W-:Y:S02]  /*5fb0*/  FADD.FTZ R15, R154, R15 ;  /* 0x0000000f9a0f7221 */ /* 0x000fe40000010000 */
[-C--:B------:R-:W-:Y:S02]  /*5fc0*/  FMUL.FTZ R18, R146, R9.reuse ;  /* 0x0000000992127220 */ /* 0x080fe40000410000 */
[----:B------:R-:W-:Y:S02]  /*5fd0*/  FFMA.FTZ R162, R147, R9, -R162 ;  /* 0x0000000993a27223 */ /* 0x000fe400000108a2 */
[----:B0-----:R-:W-:Y:S02]  /*5fe0*/  FMUL.FTZ R158, R79, R158 ;  /* 0x0000009e4f9e7220 */ /* 0x001fe40000410000 */
[----:B------:R-:W-:Y:S02]  /*5ff0*/  FADD.FTZ R168, R153, R168 ;  /* 0x000000a899a87221 */ /* 0x000fe40000010000 */
[----:B------:R-:W-:-:S02]  /*6000*/  FMUL.FTZ R9, R152, R15 ;  /* 0x0000000f98097220 */ /* 0x000fc40000410000 */
[----:B------:R-:W-:Y:S02]  /*6010*/  FFMA.FTZ R18, R147, R13, R18 ;  /* 0x0000000d93127223 */ /* 0x000fe40000010012 */
[----:B--2---:R-:W-:Y:S01]  /*6020*/  FMUL.FTZ R157, R79, R156 ;  /* 0x0000009c4f9d7220 */ /* 0x004fe20000410000 */
[----:B------:R-:W-:Y:S01]  /*6030*/  FSEL R156, R158, RZ, !P3 ;  /* 0x000000ff9e9c7208 */ /* 0x000fe20005800000 */
[-C--:B------:R-:W-:Y:S02]  /*6040*/  FFMA.FTZ R11, R155, R168.reuse, R9 ;  /* 0x000000a89b0b7223 */ /* 0x080fe40000010009 */
[----:B------:R-:W-:Y:S02]  /*6050*/  FMUL.FTZ R20, R152, R168 ;  /* 0x000000a898147220 */ /* 0x000fe40000410000 */
[----:B------:R-:W-:Y:S01]  /*6060*/  FMUL.FTZ R9, R148, R18 ;  /* 0x0000001294097220 */ /* 0x000fe20000410000 */
[----:B------:R-:W-:Y:S01]  /*6070*/  FSEL R157, R157, RZ, !P3 ;  /* 0x000000ff9d9d7208 */ /* 0x000fe20005800000 */
[----:B------:R-:W-:Y:S01]  /*6080*/  FFMA.FTZ R20, R155, R15, -R20 ;  /* 0x0000000f9b147223 */ /* 0x000fe20000010814 */
[----:B------:R-:W-:Y:S01]  /*6090*/  FSEL R158, R8, RZ, !P2 ;  /* 0x000000ff089e7208 */ /* 0x000fe20005000000 */
[----:B------:R-:W-:-:S02]  /*60a0*/  FADD.FTZ R11, R156, R11 ;  /* 0x0000000b9c0b7221 */ /* 0x000fc40000010000 */
[-C--:B------:R-:W-:Y:S02]  /*60b0*/  FFMA.FTZ R9, R151, R162.reuse, -R9 ;  /* 0x000000a297097223 */ /* 0x080fe40000010809 */
[----:B------:R-:W-:Y:S01]  /*60c0*/  FMUL.FTZ R162, R148, R162 ;  /* 0x000000a294a27220 */ /* 0x000fe20000410000 */
[----:B------:R-:W-:Y:S01]  /*60d0*/  FSEL R159, R4, 1, !P2 ;  /* 0x3f800000049f7808 */ /* 0x000fe20005000000 */
[----:B----4-:R-:W-:Y:S02]  /*60e0*/  FMUL.FTZ R14, R81, R14 ;  /* 0x0000000e510e7220 */ /* 0x010fe40000410000 */
[----:B------:R-:W-:Y:S02]  /*60f0*/  FADD.FTZ R20, R157, R20 ;  /* 0x000000149d147221 */ /* 0x000fe40000010000 */
[----:B------:R-:W-:Y:S02]  /*6100*/  FMUL.FTZ R4, R158, R11 ;  /* 0x0000000b9e047220 */ /* 0x000fe40000410000 */
[----:B------:R-:W-:-:S02]  /*6110*/  FFMA.FTZ R18, R151, R18, R162 ;  /* 0x0000001297127223 */ /* 0x000fc400000100a2 */
[----:B-----5:R-:W-:Y:S01]  /*6120*/  FMUL.FTZ R162, R81, R160 ;  /* 0x000000a051a27220 */ /* 0x020fe20000410000 */
[----:B------:R-:W-:Y:S01]  /*6130*/  FSEL R160, R14, RZ, !P2 ;  /* 0x000000ff0ea07208 */ /* 0x000fe20005000000 */
[-C--:B------:R-:W-:Y:S02]  /*6140*/  FMUL.FTZ R8, R158, R20.reuse ;  /* 0x000000149e087220 */ /* 0x080fe40000410000 */
[----:B------:R-:W-:Y:S01]  /*6150*/  FFMA.FTZ R13, R159, R20, -R4 ;  /* 0x000000149f0d7223 */ /* 0x000fe20000010804 */
[----:B------:R-:W-:Y:S01]  /*6160*/  FSEL R161, R7, RZ, !P1 ;  /* 0x000000ff07a17208 */ /* 0x000fe20004800000 */
[----:B------:R-:W-:Y:S01]  /*6170*/  FFMA.FTZ R11, R159, R11, R8 ;  /* 0x0000000b9f0b7223 */ /* 0x000fe20000010008 */
[----:B------:R-:W-:Y:S01]  /*6180*/  FSEL R162, R162, RZ, !P2 ;  /* 0x000000ffa2a27208 */ /* 0x000fe20005000000 */
[----:B-1----:R-:W-:Y:S01]  /*6190*/  FADD.FTZ R12, R160, R13 ;  /* 0x0000000da00c7221 */ /* 0x002fe20000010000 */
[----:B------:R-:W-:Y:S01]  /*61a0*/  FSEL R163, R5, 1, !P1 ;  /* 0x3f80000005a37808 */ /* 0x000fe20004800000 */
[----:B------:R-:W-:-:S02]  /*61b0*/  FMUL.FTZ R4, R152, R18 ;  /* 0x0000001298047220 */ /* 0x000fc40000410000 */
[----:B------:R-:W-:Y:S02]  /*61c0*/  FADD.FTZ R8, R162, R11 ;  /* 0x0000000ba2087221 */ /* 0x000fe40000010000 */
[----:B------:R-:W-:Y:S02]  /*61d0*/  FMUL.FTZ R5, R161, R12 ;  /* 0x0000000ca1057220 */ /* 0x000fe40000410000 */
[-C--:B------:R-:W-:Y:S02]  /*61e0*/  FFMA.FTZ R4, R155, R9.reuse, -R4 ;  /* 0x000000099b047223 */ /* 0x080fe40000010804 */
[C---:B------:R-:W-:Y:S02]  /*61f0*/  FMUL.FTZ R164, R83.reuse, R164 ;  /* 0x000000a453a47220 */ /* 0x040fe40000410000 */
[----:B------:R-:W-:Y:S02]  /*6200*/  FMUL.FTZ R6, R83, R6 ;  /* 0x0000000653067220 */ /* 0x000fe40000410000 */
[----:B------:R-:W-:-:S02]  /*6210*/  FMUL.FTZ R9, R152, R9 ;  /* 0x0000000998097220 */ /* 0x000fc40000410000 */
[-C--:B------:R-:W-:Y:S02]  /*6220*/  FFMA.FTZ R7, R163, R8.reuse, R5 ;  /* 0x00000008a3077223 */ /* 0x080fe40000010005 */
[----:B------:R-:W-:Y:S01]  /*6230*/  FMUL.FTZ R5, R161, R8 ;  /* 0x00000008a1057220 */ /* 0x000fe20000410000 */
[----:B------:R-:W-:Y:S01]  /*6240*/  FSEL R164, R164, RZ, !P1 ;  /* 0x000000ffa4a47208 */ /* 0x000fe20004800000 */
[----:B------:R-:W-:Y:S01]  /*6250*/  FFMA.FTZ R9, R155, R18, R9 ;  /* 0x000000129b097223 */ /* 0x000fe20000010009 */
[----:B------:R-:W-:Y:S01]  /*6260*/  FSEL R165, R6, RZ, !P1 ;  /* 0x000000ff06a57208 */ /* 0x000fe20004800000 */
[C---:B------:R-:W-:Y:S02]  /*6270*/  FMUL.FTZ R8, R158.reuse, R4 ;  /* 0x000000049e087220 */ /* 0x040fe40000410000 */
[----:B------:R-:W-:Y:S02]  /*6280*/  FFMA.FTZ R6, R163, R12, -R5 ;  /* 0x0000000ca3067223 */ /* 0x000fe40000010805 */
[----:B------:R-:W-:-:S02]  /*6290*/  FMUL.FTZ R5, R158, R9 ;  /* 0x000000099e057220 */ /* 0x000fc40000410000 */
[----:B------:R-:W-:Y:S02]  /*62a0*/  FADD.FTZ R7, R164, R7 ;  /* 0x00000007a4077221 */ /* 0x000fe40000010000 */
[----:B------:R-:W-:Y:S02]  /*62b0*/  FFMA.FTZ R12, R159, R9, R8 ;  /* 0x000000099f0c7223 */ /* 0x000fe40000010008 */
[----:B------:R-:W-:Y:S02]  /*62c0*/  FADD.FTZ R6, R165, R6 ;  /* 0x00000006a5067221 */ /* 0x000fe40000010000 */
[----:B------:R-:W-:Y:S01]  /*62d0*/  FFMA.FTZ R8, R159, R4, -R5 ;  /* 0x000000049f087223 */ /* 0x000fe20000010805 */
[----:B------:R-:W0:Y:S01]  /*62e0*/  SHFL.UP PT, R13, R7, 0x1, RZ ;  /* 0x04200000070d7989 */ /* 0x000e2200000e00ff */
[----:B------:R-:W-:-:S03]  /*62f0*/  FMUL.FTZ R4, R161, R12 ;  /* 0x0000000ca1047220 */ /* 0x000fc60000410000 */
[----:B------:R-:W1:Y:S01]  /*6300*/  SHFL.UP PT, R11, R6, 0x1, RZ ;  /* 0x04200000060b7989 */ /* 0x000e6200000e00ff */
[-C--:B------:R-:W-:Y:S02]  /*6310*/  FFMA.FTZ R4, R163, R8.reuse, -R4 ;  /* 0x00000008a3047223 */ /* 0x080fe40000010804 */
[----:B------:R-:W-:-:S04]  /*6320*/  FMUL.FTZ R8, R161, R8 ;  /* 0x00000008a1087220 */ /* 0x000fc80000410000 */
[----:B------:R-:W-:Y:S01]  /*6330*/  FFMA.FTZ R12, R163, R12, R8 ;  /* 0x0000000ca30c7223 */ /* 0x000fe20000010008 */
        /* <DEDUP_REMOVED lines=11> */
[----:B---3--:R-:W-:-:S03]  /*63f0*/  FMUL.FTZ R11, R12, R9 ;  /* 0x000000090c0b7220 */ /* 0x008fc60000410000 */
[----:B------:R-:W1:Y:S01]  /*6400*/  SHFL.UP PT, R15, R7, 0x2, RZ ;  /* 0x04400000070f7989 */ /* 0x000e6200000e00ff */
[C---:B------:R-:W-:Y:S02]  /*6410*/  FFMA.FTZ R13, R4.reuse, R9, R8 ;  /* 0x00000009040d7223 */ /* 0x040fe40000010008 */
[----:B------:R-:W-:Y:S02]  /*6420*/  IMAD R19, R23, c[0x0][0x1b8], RZ ;  /* 0x00006e0017137a24 */ /* 0x000fe400078e02ff */
[----:B------:R-:W-:Y:S01]  /*6430*/  @P0 FFMA.FTZ R4, R4, R5, -R11 ;  /* 0x0000000504040223 */ /* 0x000fe2000001080b */
[----:B------:R-:W-:Y:S01]  /*6440*/  FSEL R13, R12, R13, !P0 ;  /* 0x0000000d0c0d7208 */ /* 0x000fe20004000000 */
[----:B------:R-:W-:-:S03]  /*6450*/  IMAD.WIDE.U32 R8, R0, c[0x0][0x1b8], RZ ;  /* 0x00006e0000087a25 */ /* 0x000fc600078e00ff */
[----:B------:R-:W2:Y:S01]  /*6460*/  SHFL.UP PT, R5, R4, 0x2, RZ ;  /* 0x0440000004057989 */ /* 0x000ea200000e00ff */
[----:B------:R-:W-:Y:S02]  /*6470*/  IMAD R19, R0, c[0x0][0x1bc], R19 ;  /* 0x00006f0000137a24 */ /* 0x000fe400078e0213 */
[----:B------:R-:W-:Y:S02]  /*6480*/  IMAD R12, R10, c[0x0][0x1c0], RZ ;  /* 0x000070000a0c7a24 */ /* 0x000fe400078e02ff */
[----:B------:R-:W3:Y:S01]  /*6490*/  SHFL.UP PT, R10, R13, 0x2, RZ ;  /* 0x044000000d0a7989 */ /* 0x000ee200000e00ff */
[----:B------:R-:W-:Y:S01]  /*64a0*/  IADD3 R9, R9, R19, RZ ;  /* 0x0000001309097210 */ /* 0x000fe20007ffe0ff */
[----:B------:R-:W-:Y:S01]  /*64b0*/  IMAD R19, R85, c[0x0][0x1c4], R12 ;  /* 0x0000710055137a24 */ /* 0x000fe200078e020c */
[----:B------:R-:W-:-:S03]  /*64c0*/  ISETP.GE.AND P0, PT, R29, 0x2, PT ;  /* 0x000000021d00780c */ /* 0x000fc60003f06270 */
[----:B------:R-:W-:-:S04]  /*64d0*/  IMAD.WIDE.U32 R8, R85, c[0x0][0x1c0], R8 ;  /* 0x0000700055087a25 */ /* 0x000fc800078e0008 */
[-C--:B0-----:R-:W-:Y:S01]  /*64e0*/  FMUL.FTZ R11, R13, R14.reuse ;  /* 0x0000000e0d0b7220 */ /* 0x081fe20000410000 */
[----:B------:R-:W-:Y:S01]  /*64f0*/  IADD3 R19, R9, R19, RZ ;  /* 0x0000001309137210 */ /* 0x000fe20007ffe0ff */
[-C--:B-1----:R-:W-:Y:S02]  /*6500*/  FMUL.FTZ R9, R13, R15.reuse ;  /* 0x0000000f0d097220 */ /* 0x082fe40000410000 */
[C---:B------:R-:W-:Y:S02]  /*6510*/  FFMA.FTZ R12, R4.reuse, R15, R11 ;  /* 0x0000000f040c7223 */ /* 0x040fe4000001000b */
[----:B------:R-:W-:Y:S01]  /*6520*/  FFMA.FTZ R9, R4, R14, -R9 ;  /* 0x0000000e04097223 */ /* 0x000fe20000010809 */
[----:B------:R-:W-:Y:S01]  /*6530*/  LEA R18, P1, R8, c[0x0][0x230], 0x3 ;  /* 0x00008c0008127a11 */ /* 0x000fe200078218ff */
[----:B------:R-:W-:Y:S02]  /*6540*/  @P0 FADD.FTZ R7, R7, R12 ;  /* 0x0000000c07070221 */ /* 0x000fe40000010000 */
[----:B------:R-:W-:-:S02]  /*6550*/  @P0 FADD.FTZ R6, R6, R9 ;  /* 0x0000000906060221 */ /* 0x000fc40000010000 */
[C---:B--2---:R-:W-:Y:S01]  /*6560*/  FMUL.FTZ R9, R13.reuse, R5 ;  /* 0x000000050d097220 */ /* 0x044fe20000410000 */
[----:B------:R-:W-:Y:S01]  /*6570*/  LEA.HI.X R19, R8, c[0x0][0x234], R19, 0x3, P1 ;  /* 0x00008d0008137a11 */ /* 0x000fe200008f1c13 */
[-C--:B---3--:R-:W-:Y:S01]  /*6580*/  FMUL.FTZ R8, R13, R10.reuse ;  /* 0x0000000a0d087220 */ /* 0x088fe20000410000 */
[----:B------:R-:W0:Y:S01]  /*6590*/  SHFL.UP PT, R15, R7, 0x4, RZ ;  /* 0x04800000070f7989 */ /* 0x000e2200000e00ff */
[----:B------:R-:W-:-:S03]  /*65a0*/  FFMA.FTZ R10, R4, R10, R9 ;  /* 0x0000000a040a7223 */ /* 0x000fc60000010009 */
[----:B------:R-:W1:Y:S01]  /*65b0*/  SHFL.UP PT, R11, R6, 0x4, RZ ;  /* 0x04800000060b7989 */ /* 0x000e6200000e00ff */
[----:B------:R-:W-:Y:S01]  /*65c0*/  @P0 FFMA.FTZ R4, R4, R5, -R8 ;  /* 0x0000000504040223 */ /* 0x000fe20000010808 */
[----:B------:R-:W-:Y:S02]  /*65d0*/  FSEL R10, R13, R10, !P0 ;  /* 0x0000000a0d0a7208 */ /* 0x000fe40004000000 */
[----:B------:R-:W2:Y:S04]  /*65e0*/  LDG.E.64 R18, [R18.64] ;  /* 0x0000000412127981 */ /* 0x000ea8000c1e1b00 */
[----:B------:R-:W3:Y:S04]  /*65f0*/  SHFL.UP PT, R5, R4, 0x4, RZ ;  /* 0x0480000004057989 */ /* 0x000ee800000e00ff */
[----:B------:R-:W4:Y:S01]  /*6600*/  SHFL.UP PT, R9, R10, 0x4, RZ ;  /* 0x048000000a097989 */ /* 0x000f2200000e00ff */
[----:B------:R-:W-:Y:S01]  /*6610*/  ISETP.GE.AND P0, PT, R29, 0x4, PT ;  /* 0x000000041d00780c */ /* 0x000fe20003f06270 */
[----:B0-----:R-:W-:-:S02]  /*6620*/  FMUL.FTZ R8, R10, R15 ;  /* 0x0000000f0a087220 */ /* 0x001fc40000410000 */
[-C--:B-1----:R-:W-:Y:S02]  /*6630*/  FMUL.FTZ R12, R10, R11.reuse ;  /* 0x0000000b0a0c7220 */ /* 0x082fe40000410000 */
[C---:B------:R-:W-:Y:S02]  /*6640*/  FFMA.FTZ R11, R4.reuse, R11, -R8 ;  /* 0x0000000b040b7223 */ /* 0x040fe40000010808 */
[----:B------:R-:W-:-:S06]  /*6650*/  FFMA.FTZ R12, R4, R15, R12 ;  /* 0x0000000f040c7223 */ /* 0x000fcc000001000c */
[----:B------:R-:W-:Y:S02]  /*6660*/  @P0 FADD.FTZ R6, R6, R11 ;  /* 0x0000000b06060221 */ /* 0x000fe40000010000 */
[----:B------:R-:W-:Y:S02]  /*6670*/  @P0 FADD.FTZ R7, R7, R12 ;  /* 0x0000000c07070221 */ /* 0x000fe40000010000 */
[C---:B---3--:R-:W-:Y:S02]  /*6680*/  FMUL.FTZ R11, R10.reuse, R5 ;  /* 0x000000050a0b7220 */ /* 0x048fe40000410000 */
        /* <DEDUP_REMOVED lines=15> */
[-C--:B----4-:R-:W-:Y:S02]  /*6780*/  FFMA.FTZ R10, R4, R8.reuse, R9 ;  /* 0x00000008040a7223 */ /* 0x090fe40000010009 */
[C---:B------:R-:W-:Y:S01]  /*6790*/  FMUL.FTZ R8, R11.reuse, R8 ;  /* 0x000000080b087220 */ /* 0x040fe20000410000 */
[----:B------:R-:W0:Y:S01]  /*67a0*/  SHFL.UP PT, R21, R7, 0x10, RZ ;  /* 0x0600000007157989 */ /* 0x000e2200000e00ff */
[----:B------:R-:W-:Y:S02]  /*67b0*/  @P1 FADD.FTZ R6, R6, R13 ;  /* 0x0000000d06061221 */ /* 0x000fe40000010000 */
[----:B------:R-:W-:Y:S01]  /*67c0*/  @P1 FFMA.FTZ R4, R4, R5, -R8 ;  /* 0x0000000504041223 */ /* 0x000fe20000010808 */
[----:B------:R-:W-:Y:S02]  /*67d0*/  FSEL R10, R11, R10, !P1 ;  /* 0x0000000a0b0a7208 */ /* 0x000fe40004800000 */
[----:B------:R-:W1:Y:S01]  /*67e0*/  SHFL.UP PT, R11, R6, 0x10, RZ ;  /* 0x06000000060b7989 */ /* 0x000e6200000e00ff */
[----:B------:R-:W-:-:S03]  /*67f0*/  ISETP.NE.AND P0, PT, R27, RZ, PT ;  /* 0x000000ff1b00720c */ /* 0x000fc60003f05270 */
[----:B------:R-:W3:Y:S01]  /*6800*/  SHFL.UP PT, R5, R4, 0x10, RZ ;  /* 0x0600000004057989 */ /* 0x000ee200000e00ff */
[----:B------:R-:W-:-:S03]  /*6810*/  ISETP.EQ.OR P0, PT, R32, RZ, P0 ;  /* 0x000000ff2000720c */ /* 0x000fc60000702670 */
[----:B------:R-:W4:Y:S01]  /*6820*/  SHFL.UP PT, R9, R10, 0x10, RZ ;  /* 0x060000000a097989 */ /* 0x000f2200000e00ff */
[----:B------:R-:W-:Y:S02]  /*6830*/  MOV R13, RZ ;  /* 0x000000ff000d7202 */ /* 0x000fe40000000f00 */
[----:B------:R-:W-:Y:S02]  /*6840*/  MOV R12, 0x3f800000 ;  /* 0x3f800000000c7802 */ /* 0x000fe40000000f00 */
[----:B------:R-:W-:Y:S02]  /*6850*/  MOV R14, RZ ;  /* 0x000000ff000e7202 */ /* 0x000fe40000000f00 */
[----:B------:R-:W-:Y:S01]  /*6860*/  MOV R15, RZ ;  /* 0x000000ff000f7202 */ /* 0x000fe20000000f00 */
[----:B0-----:R-:W-:-:S05]  /*6870*/  FMUL.FTZ R8, R10, R21 ;  /* 0x000000150a087220 */ /* 0x001fca0000410000 */
[----:B------:R-:W0:Y:S01]  /*6880*/  @!P0 LDS.128 R12, [R85.X16+0x10c0] ;  /* 0x0010c000550c8984 */ /* 0x000e22000000cc00 */
[C---:B------:R-:W-:Y:S01]  /*6890*/  ISETP.GE.AND P0, PT, R29.reuse, 0x10, PT ;  /* 0x000000101d00780c */ /* 0x040fe20003f06270 */
[-C--:B-1----:R-:W-:Y:S02]  /*68a0*/  FFMA.FTZ R167, R4, R11.reuse, -R8 ;  /* 0x0000000b04a77223 */ /* 0x082fe40000010808 */
[C---:B------:R-:W-:Y:S01]  /*68b0*/  FMUL.FTZ R20, R10.reuse, R11 ;  /* 0x0000000b0a147220 */ /* 0x040fe20000410000 */
[----:B------:R-:W-:Y:S01]  /*68c0*/  ISETP.NE.AND P1, PT, R29, 0x1f, PT ;  /* 0x0000001f1d00780c */ /* 0x000fe20003f25270 */
[----:B---3--:R-:W-:Y:S02]  /*68d0*/  FMUL.FTZ R11, R10, R5 ;  /* 0x000000050a0b7220 */ /* 0x008fe40000410000 */
[----:B------:R-:W-:Y:S02]  /*68e0*/  FFMA.FTZ R20, R4, R21, R20 ;  /* 0x0000001504147223 */ /* 0x000fe40000010014 */
[----:B----4-:R-:W-:-:S02]  /*68f0*/  FMUL.FTZ R8, R10, R9 ;  /* 0x000000090a087220 */ /* 0x010fc40000410000 */
[C---:B------:R-:W-:Y:S02]  /*6900*/  FFMA.FTZ R11, R4.reuse, R9, R11 ;  /* 0x00000009040b7223 */ /* 0x040fe4000001000b */
        /* <DEDUP_REMOVED lines=8> */
[----:B0-----:R-:W-:Y:S04]  /*6990*/  @!P2 STS.128 [0x10a0], R12 ;  /* 0x0010a00cff00a388 */ /* 0x001fe80000000c00 */
        /* <DEDUP_REMOVED lines=9> */
[----:B---3--:R-:W-:Y:S01]  /*6a30*/  @!P2 MOV R168, R15 ;  /* 0x0000000f00a8a202 */ /* 0x008fe20000000f00 */
[CC--:B------:R-:W-:Y:S02]  /*6a40*/  @P3 FMUL.FTZ R172, R20.reuse, R167.reuse ;  /* 0x000000a714ac3220 */ /* 0x0c0fe40000410000 */
[C---:B------:R-:W-:Y:S01]  /*6a50*/  @P3 FMUL.FTZ R167, R21.reuse, R167 ;  /* 0x000000a715a73220 */ /* 0x040fe20000410000 */
[----:B----4-:R-:W-:Y:S01]  /*6a60*/  @!P2 MOV R170, R14 ;  /* 0x0000000e00aaa202 */ /* 0x010fe20000000f00 */
[-C--:B------:R-:W-:Y:S02]  /*6a70*/  @P3 FFMA.FTZ R21, R21, R169.reuse, R172 ;  /* 0x000000a915153223 */ /* 0x080fe400000100ac */
[----:B------:R-:W-:Y:S02]  /*6a80*/  @P3 FFMA.FTZ R167, R20, R169, -R167 ;  /* 0x000000a914a73223 */ /* 0x000fe400000108a7 */
[----:B------:R-:W-:-:S02]  /*6a90*/  @P3 FADD.FTZ R168, R168, R21 ;  /* 0x00000015a8a83221 */ /* 0x000fc40000010000 */
[----:B------:R-:W-:Y:S02]  /*6aa0*/  @P3 FADD.FTZ R170, R170, R167 ;  /* 0x000000a7aaaa3221 */ /* 0x000fe40000010000 */
        /* <DEDUP_REMOVED lines=49> */
[-C--:B------:R-:W-:Y:S01]  /*6dc0*/  FMUL.FTZ R6, R123, R134.reuse ;  /* 0x000000867b067220 */ /* 0x080fe20000410000 */
[----:B------:R-:W-:Y:S01]  /*6dd0*/  ISETP.NE.AND P0, PT, R26, RZ, PT ;  /* 0x000000ff1a00720c */ /* 0x000fe20003f05270 */
[----:B------:R-:W-:Y:S02]  /*6de0*/  FFMA.FTZ R5, R137, R134, -R4 ;  /* 0x0000008689057223 */ /* 0x000fe40000010804 */
[----:B------:R-:W-:Y:S02]  /*6df0*/  FMUL.FTZ R7, R9, R15 ;  /* 0x0000000f09077220 */ /* 0x000fe40000410000 */
[----:B------:R-:W-:-:S02]  /*6e00*/  FFMA.FTZ R6, R137, R132, R6 ;  /* 0x0000008489067223 */ /* 0x000fc40000010006 */
[----:B------:R-:W-:Y:S02]  /*6e10*/  FADD.FTZ R21, R136, R5 ;  /* 0x0000000588157221 */ /* 0x000fe40000010000 */
[-C--:B------:R-:W-:Y:S02]  /*6e20*/  FFMA.FTZ R7, R8, R14.reuse, -R7 ;  /* 0x0000000e08077223 */ /* 0x080fe40000010807 */
[C---:B------:R-:W-:Y:S02]  /*6e30*/  FMUL.FTZ R5, R9.reuse, R13 ;  /* 0x0000000d09057220 */ /* 0x040fe40000410000 */
[----:B------:R-:W-:Y:S02]  /*6e40*/  FMUL.FTZ R14, R9, R14 ;  /* 0x0000000e090e7220 */ /* 0x000fe40000410000 */
[----:B------:R-:W-:Y:S02]  /*6e50*/  FADD.FTZ R133, R133, R6 ;  /* 0x0000000685857221 */ /* 0x000fe40000010000 */
[----:B------:R-:W-:-:S02]  /*6e60*/  FMUL.FTZ R9, R9, R12 ;  /* 0x0000000c09097220 */ /* 0x000fc40000410000 */
[----:B------:R-:W-:Y:S02]  /*6e70*/  FFMA.FTZ R12, R8, R12, -R5 ;  /* 0x0000000c080c7223 */ /* 0x000fe40000010805 */
[----:B------:R-:W-:Y:S02]  /*6e80*/  FMUL.FTZ R4, R138, R133 ;  /* 0x000000858a047220 */ /* 0x000fe40000410000 */
[----:B------:R-:W-:Y:S01]  /*6e90*/  FFMA.FTZ R13, R8, R13, R9 ;  /* 0x0000000d080d7223 */ /* 0x000fe20000010009 */
[----:B------:R-:W-:Y:S01]  /*6ea0*/  BSSY B0, `(.L_x_1593) ;  /* 0x0000018000007945 */ /* 0x000fe20003800000 */
[----:B------:R-:W-:Y:S02]  /*6eb0*/  FMUL.FTZ R138, R138, R21 ;  /* 0x000000158a8a7220 */ /* 0x000fe40000410000 */
[----:B------:R-:W-:Y:S02]  /*6ec0*/  FFMA.FTZ R8, R8, R15, R14 ;  /* 0x0000000f08087223 */ /* 0x000fe4000001000e */
[----:B------:R-:W-:-:S02]  /*6ed0*/  FADD.FTZ R14, R10, R7 ;  /* 0x000000070a0e7221 */ /* 0x000fc40000010000 */
[C---:B------:R-:W-:Y:S02]  /*6ee0*/  FFMA.FTZ R9, R139.reuse, R21, -R4 ;  /* 0x000000158b097223 */ /* 0x040fe40000010804 */
[----:B------:R-:W-:Y:S02]  /*6ef0*/  FFMA.FTZ R138, R139, R133, R138 ;  /* 0x000000858b8a7223 */ /* 0x000fe4000001008a */
[----:B--2---:R-:W-:Y:S02]  /*6f00*/  FMUL.FTZ R7, R19, R168 ;  /* 0x000000a813077220 */ /* 0x004fe40000410000 */
        /* <DEDUP_REMOVED lines=17> */
.L_x_1594:
[----:B------:R-:W-:Y:S05]  /*7020*/  BSYNC B0 ;  /* 0x0000000000007941 */ /* 0x000fea0003800000 */
.L_x_1593:
[----:B------:R-:W-:Y:S01]  /*7030*/  FADD.FTZ R11, R142, R9 ;  /* 0x000000098e0b7221 */ /* 0x000fe20000010000 */
[----:B-1----:R-:W-:Y:S01]  /*7040*/  IADD3 R85, R85, 0x1, RZ ;  /* 0x0000000155557810 */ /* 0x002fe20007ffe0ff */
[----:B------:R-:W-:Y:S02]  /*7050*/  FADD.FTZ R138, R141, R138 ;  /* 0x0000008a8d8a7221 */ /* 0x000fe40000010000 */
[----:B------:R-:W-:Y:S01]  /*7060*/  FFMA.FTZ R7, R18, R91, -R7 ;  /* 0x0000005b12077223 */ /* 0x000fe20000010807 */
[----:B------:R-:W-:Y:S01]  /*7070*/  ISETP.GE.AND P0, PT, R85, c[0x0][0x16c], PT ;  /* 0x00005b0055007a0c */ /* 0x000fe20003f06270 */
[----:B------:R-:W-:Y:S02]  /*7080*/  FMUL.FTZ R5, R19, R20 ;  /* 0x0000001413057220 */ /* 0x000fe40000410000 */
[C---:B------:R-:W-:Y:S02]  /*7090*/  FMUL.FTZ R4, R140.reuse, R11 ;  /* 0x0000000b8c047220 */ /* 0x040fe40000410000 */
[----:B------:R-:W-:-:S02]  /*70a0*/  FMUL.FTZ R140, R140, R138 ;  /* 0x0000008a8c8c7220 */ /* 0x000fc40000410000 */
[----:B------:R-:W-:Y:S02]  /*70b0*/  FFMA.FTZ R86, R7, 2, R86 ;  /* 0x4000000007567823 */ /* 0x000fe40000010056 */
[----:B------:R-:W-:Y:S02]  /*70c0*/  FFMA.FTZ R7, R18, R120, -R5 ;  /* 0x0000007812077223 */ /* 0x000fe40000010805 */
[C---:B------:R-:W-:Y:S02]  /*70d0*/  FFMA.FTZ R5, R143.reuse, R138, R4 ;  /* 0x0000008a8f057223 */ /* 0x040fe40000010004 */
[----:B------:R-:W-:Y:S02]  /*70e0*/  FFMA.FTZ R140, R143, R11, -R140 ;  /* 0x0000000b8f8c7223 */ /* 0x000fe4000001088c */
[----:B------:R-:W-:Y:S02]  /*70f0*/  FADD.FTZ R144, R144, R5 ;  /* 0x0000000590907221 */ /* 0x000fe40000010000 */
[----:B------:R-:W-:-:S02]  /*7100*/  FADD.FTZ R145, R145, R140 ;  /* 0x0000008c91917221 */ /* 0x000fc40000010000 */
[----:B------:R-:W-:Y:S02]  /*7110*/  FMUL.FTZ R5, R19, R174 ;  /* 0x000000ae13057220 */ /* 0x000fe40000410000 */
[C---:B------:R-:W-:Y:S02]  /*7120*/  FMUL.FTZ R4, R146.reuse, R144 ;  /* 0x0000009092047220 */ /* 0x040fe40000410000 */
[-C--:B------:R-:W-:Y:S02]  /*7130*/  FMUL.FTZ R146, R146, R145.reuse ;  /* 0x0000009192927220 */ /* 0x080fe40000410000 */
[----:B------:R-:W-:Y:S02]  /*7140*/  FFMA.FTZ R88, R7, 2, R88 ;  /* 0x4000000007587823 */ /* 0x000fe40000010058 */
[----:B------:R-:W-:Y:S02]  /*7150*/  FFMA.FTZ R7, R18, R172, -R5 ;  /* 0x000000ac12077223 */ /* 0x000fe40000010805 */
[----:B------:R-:W-:-:S02]  /*7160*/  FFMA.FTZ R5, R147, R145, -R4 ;  /* 0x0000009193057223 */ /* 0x000fc40000010804 */
[----:B------:R-:W-:Y:S02]  /*7170*/  FFMA.FTZ R146, R147, R144, R146 ;  /* 0x0000009093927223 */ /* 0x000fe40000010092 */
[----:B------:R-:W-:Y:S02]  /*7180*/  FADD.FTZ R13, R150, R5 ;  /* 0x00000005960d7221 */ /* 0x000fe40000010000 */
[----:B------:R-:W-:Y:S02]  /*7190*/  FADD.FTZ R146, R149, R146 ;  /* 0x0000009295927221 */ /* 0x000fe40000010000 */
[C---:B------:R-:W-:Y:S02]  /*71a0*/  FMUL.FTZ R4, R148.reuse, R13 ;  /* 0x0000000d94047220 */ /* 0x040fe40000410000 */
[-C--:B------:R-:W-:Y:S02]  /*71b0*/  FMUL.FTZ R148, R148, R146.reuse ;  /* 0x0000009294947220 */ /* 0x080fe40000410000 */
[----:B------:R-:W-:-:S02]  /*71c0*/  FFMA.FTZ R4, R151, R146, R4 ;  /* 0x0000009297047223 */ /* 0x000fc40000010004 */
[----:B------:R-:W-:Y:S02]  /*71d0*/  FMUL.FTZ R5, R19, R124 ;  /* 0x0000007c13057220 */ /* 0x000fe40000410000 */
[----:B------:R-:W-:Y:S02]  /*71e0*/  FFMA.FTZ R151, R151, R13, -R148 ;  /* 0x0000000d97977223 */ /* 0x000fe40000010894 */
[----:B------:R-:W-:Y:S02]  /*71f0*/  FFMA.FTZ R92, R7, 2, R92 ;  /* 0x40000000075c7823 */ /* 0x000fe4000001005c */
[----:B------:R-:W-:Y:S02]  /*7200*/  FADD.FTZ R153, R153, R4 ;  /* 0x0000000499997221 */ /* 0x000fe40000010000 */
[----:B------:R-:W-:Y:S02]  /*7210*/  FFMA.FTZ R5, R18, R126, -R5 ;  /* 0x0000007e12057223 */ /* 0x000fe40000010805 */
[----:B------:R-:W-:-:S02]  /*7220*/  FMUL.FTZ R7, R19, R130 ;  /* 0x0000008213077220 */ /* 0x000fc40000410000 */
[----:B------:R-:W-:Y:S02]  /*7230*/  FADD.FTZ R151, R154, R151 ;  /* 0x000000979a977221 */ /* 0x000fe40000010000 */
[----:B------:R-:W-:Y:S02]  /*7240*/  FMUL.FTZ R4, R152, R153 ;  /* 0x0000009998047220 */ /* 0x000fe40000410000 */
[----:B------:R-:W-:Y:S02]  /*7250*/  FFMA.FTZ R96, R5, 2, R96 ;  /* 0x4000000005607823 */ /* 0x000fe40000010060 */
[----:B------:R-:W-:Y:S02]  /*7260*/  FFMA.FTZ R7, R18, R128, -R7 ;  /* 0x0000008012077223 */ /* 0x000fe40000010807 */
[----:B------:R-:W-:Y:S02]  /*7270*/  FMUL.FTZ R152, R152, R151 ;  /* 0x0000009798987220 */ /* 0x000fe40000410000 */
[----:B------:R-:W-:-:S02]  /*7280*/  FMUL.FTZ R5, R19, R132 ;  /* 0x0000008413057220 */ /* 0x000fc40000410000 */
[----:B------:R-:W-:Y:S02]  /*7290*/  FFMA.FTZ R4, R155, R151, -R4 ;  /* 0x000000979b047223 */ /* 0x000fe40000010804 */
[----:B------:R-:W-:Y:S02]  /*72a0*/  FFMA.FTZ R98, R7, 2, R98 ;  /* 0x4000000007627823 */ /* 0x000fe40000010062 */
[----:B------:R-:W-:Y:S02]  /*72b0*/  FFMA.FTZ R155, R155, R153, R152 ;  /* 0x000000999b9b7223 */ /* 0x000fe40000010098 */
[----:B------:R-:W-:Y:S02]  /*72c0*/  FFMA.FTZ R5, R18, R134, -R5 ;  /* 0x0000008612057223 */ /* 0x000fe40000010805 */
[----:B------:R-:W-:Y:S02]  /*72d0*/  FMUL.FTZ R7, R19, R133 ;  /* 0x0000008513077220 */ /* 0x000fe40000410000 */
[----:B------:R-:W-:-:S02]  /*72e0*/  FADD.FTZ R157, R157, R4 ;  /* 0x000000049d9d7221 */ /* 0x000fc40000010000 */
[----:B------:R-:W-:Y:S02]  /*72f0*/  FMUL.FTZ R9, R19, R170 ;  /* 0x000000aa13097220 */ /* 0x000fe40000410000 */
[----:B------:R-:W-:Y:S02]  /*7300*/  FADD.FTZ R155, R156, R155 ;  /* 0x0000009b9c9b7221 */ /* 0x000fe40000010000 */
[----:B------:R-:W-:Y:S02]  /*7310*/  FFMA.FTZ R100, R5, 2, R100 ;  /* 0x4000000005647823 */ /* 0x000fe40000010064 */
[----:B------:R-:W-:Y:S02]  /*7320*/  FFMA.FTZ R7, R18, R21, -R7 ;  /* 0x0000001512077223 */ /* 0x000fe40000010807 */
[----:B------:R-:W-:Y:S02]  /*7330*/  FMUL.FTZ R5, R19, R138 ;  /* 0x0000008a13057220 */ /* 0x000fe40000410000 */
[----:B------:R-:W-:-:S02]  /*7340*/  FMUL.FTZ R4, R158, R157 ;  /* 0x0000009d9e047220 */ /* 0x000fc40000410000 */
[----:B------:R-:W-:Y:S02]  /*7350*/  FFMA.FTZ R9, R18, R118, -R9 ;  /* 0x0000007612097223 */ /* 0x000fe40000010809 */
[----:B------:R-:W-:Y:S02]  /*7360*/  FMUL.FTZ R158, R158, R155 ;  /* 0x0000009b9e9e7220 */ /* 0x000fe40000410000 */
[----:B------:R-:W-:Y:S02]  /*7370*/  FFMA.FTZ R102, R7, 2, R102 ;  /* 0x4000000007667823 */ /* 0x000fe40000010066 */
[----:B------:R-:W-:Y:S02]  /*7380*/  FFMA.FTZ R7, R18, R11, -R5 ;  /* 0x0000000b12077223 */ /* 0x000fe40000010805 */
[----:B------:R-:W-:Y:S02]  /*7390*/  FFMA.FTZ R5, R159, R155, R4 ;  /* 0x0000009b9f057223 */ /* 0x000fe40000010004 */
[----:B------:R-:W-:-:S02]  /*73a0*/  FFMA.FTZ R90, R9, 2, R90 ;  /* 0x40000000095a7823 */ /* 0x000fc4000001005a */
[----:B------:R-:W-:Y:S02]  /*73b0*/  FFMA.FTZ R159, R159, R157, -R158 ;  /* 0x0000009d9f9f7223 */ /* 0x000fe4000001089e */
[----:B------:R-:W-:Y:S02]  /*73c0*/  FMUL.FTZ R9, R19, R122 ;  /* 0x0000007a13097220 */ /* 0x000fe40000410000 */
[----:B------:R-:W-:Y:S02]  /*73d0*/  FADD.FTZ R162, R162, R5 ;  /* 0x00000005a2a27221 */ /* 0x000fe40000010000 */
[----:B------:R-:W-:Y:S02]  /*73e0*/  FADD.FTZ R160, R160, R159 ;  /* 0x0000009fa0a07221 */ /* 0x000fe40000010000 */
[----:B------:R-:W-:Y:S02]  /*73f0*/  FFMA.FTZ R9, R18, R119, -R9 ;  /* 0x0000007712097223 */ /* 0x000fe40000010809 */
[----:B------:R-:W-:-:S02]  /*7400*/  FMUL.FTZ R4, R161, R162 ;  /* 0x000000a2a1047220 */ /* 0x000fc40000410000 */
[----:B------:R-:W-:Y:S02]  /*7410*/  FMUL.FTZ R6, R161, R160 ;  /* 0x000000a0a1067220 */ /* 0x000fe40000410000 */
[----:B------:R-:W-:Y:S02]  /*7420*/  FFMA.FTZ R94, R9, 2, R94 ;  /* 0x40000000095e7823 */ /* 0x000fe4000001005e */
[C---:B------:R-:W-:Y:S02]  /*7430*/  FMUL.FTZ R9, R19.reuse, R144 ;  /* 0x0000009013097220 */ /* 0x040fe40000410000 */
[----:B------:R-:W-:Y:S02]  /*7440*/  FMUL.FTZ R5, R19, R146 ;  /* 0x0000009213057220 */ /* 0x000fe40000410000 */
[C---:B------:R-:W-:Y:S02]  /*7450*/  FFMA.FTZ R4, R163.reuse, R160, -R4 ;  /* 0x000000a0a3047223 */ /* 0x040fe40000010804 */
[----:B------:R-:W-:-:S02]  /*7460*/  FFMA.FTZ R163, R163, R162, R6 ;  /* 0x000000a2a3a37223 */ /* 0x000fc40000010006 */
[C---:B------:R-:W-:Y:S02]  /*7470*/  FFMA.FTZ R9, R18.reuse, R145, -R9 ;  /* 0x0000009112097223 */ /* 0x040fe40000010809 */
[----:B------:R-:W-:Y:S02]  /*7480*/  FFMA.FTZ R5, R18, R13, -R5 ;  /* 0x0000000d12057223 */ /* 0x000fe40000010805 */
[----:B------:R-:W-:Y:S02]  /*7490*/  FADD.FTZ R164, R164, R163 ;  /* 0x000000a3a4a47221 */ /* 0x000fe40000010000 */
[----:B------:R-:W-:Y:S02]  /*74a0*/  FFMA.FTZ R104, R7, 2, R104 ;  /* 0x4000000007687823 */ /* 0x000fe40000010068 */
[----:B------:R-:W-:Y:S02]  /*74b0*/  FFMA.FTZ R106, R9, 2, R106 ;  /* 0x40000000096a7823 */ /* 0x000fe4000001006a */
[----:B------:R-:W-:-:S02]  /*74c0*/  FFMA.FTZ R108, R5, 2, R108 ;  /* 0x40000000056c7823 */ /* 0x000fc4000001006c */
[C---:B------:R-:W-:Y:S02]  /*74d0*/  FMUL.FTZ R7, R19.reuse, R153 ;  /* 0x0000009913077220 */ /* 0x040fe40000410000 */
[C---:B------:R-:W-:Y:S02]  /*74e0*/  FMUL.FTZ R5, R19.reuse, R155 ;  /* 0x0000009b13057220 */ /* 0x040fe40000410000 */
[----:B------:R-:W-:Y:S02]  /*74f0*/  FMUL.FTZ R9, R19, R162 ;  /* 0x000000a213097220 */ /* 0x000fe40000410000 */
[----:B------:R-:W-:Y:S02]  /*7500*/  FADD.FTZ R4, R165, R4 ;  /* 0x00000004a5047221 */ /* 0x000fe40000010000 */
[----:B------:R-:W-:Y:S02]  /*7510*/  FMUL.FTZ R19, R19, R164 ;  /* 0x000000a413137220 */ /* 0x000fe40000410000 */
[----:B------:R-:W-:-:S02]  /*7520*/  FFMA.FTZ R7, R18, R151, -R7 ;  /* 0x0000009712077223 */ /* 0x000fc40000010807 */
[C---:B------:R-:W-:Y:S02]  /*7530*/  FFMA.FTZ R5, R18.reuse, R157, -R5 ;  /* 0x0000009d12057223 */ /* 0x040fe40000010805 */
[C---:B------:R-:W-:Y:S02]  /*7540*/  FFMA.FTZ R9, R18.reuse, R160, -R9 ;  /* 0x000000a012097223 */ /* 0x040fe40000010809 */
[----:B------:R-:W-:Y:S02]  /*7550*/  FFMA.FTZ R19, R18, R4, -R19 ;  /* 0x0000000412137223 */ /* 0x000fe40000010813 */
[----:B------:R-:W-:Y:S02]  /*7560*/  FFMA.FTZ R110, R7, 2, R110 ;  /* 0x40000000076e7823 */ /* 0x000fe4000001006e */
[----:B------:R-:W-:Y:S02]  /*7570*/  FFMA.FTZ R112, R5, 2, R112 ;  /* 0x4000000005707823 */ /* 0x000fe40000010070 */
[----:B------:R-:W-:-:S02]  /*7580*/  FFMA.FTZ R114, R9, 2, R114 ;  /* 0x4000000009727823 */ /* 0x000fc40000010072 */
[----:B------:R-:W-:Y:S01]  /*7590*/  FFMA.FTZ R116, R19, 2, R116 ;  /* 0x4000000013747823 */ /* 0x000fe20000010074 */
[----:B------:R-:W-:Y:S01]  /*75a0*/  @P0 CALL.REL.NOINC `(.L_x_1592) ;  /* 0x0000001000000944 */ /* 0x000fe20003c00000 */
[----:B------:R-:W-:Y:S05]  /*75b0*/  BRA `(.L_x_1595) ;  /* 0xffffc49000007947 */ /* 0x000fea000383ffff */
.L_x_1592:
[----:B------:R-:W-:Y:S01]  /*75c0*/  BAR.SYNC.DEFER_BLOCKING 0x0 ;  /* 0x0000000000007b1d */ /* 0x000fe20000010000 */
[----:B------:R-:W-:Y:S01]  /*75d0*/  ISETP.NE.AND P0, PT, R26, RZ, PT ;  /* 0x000000ff1a00720c */ /* 0x000fe20003f05270 */
[----:B------:R-:W-:Y:S02]  /*75e0*/  IMAD R6, R166, c[0x0][0x200], RZ ;  /* 0x00008000a6067a24 */ /* 0x000fe400078e02ff */
        /* <DEDUP_REMOVED lines=54> */
.L_x_1597:
[----:B------:R-:W-:Y:S05]  /*7950*/  BSYNC B0 ;  /* 0x0000000000007941 */ /* 0x000fea0003800000 */
.L_x_1596:
        /* <DEDUP_REMOVED lines=13> */
[----:B------:R-:W-:Y:S02]  /*7a30*/  LOP3.LUT R57, R28, 0x80, R27, 0xfe, !PT ;  /* 0x000000801c397812 */ /* 0x000fe400078efe1b */
[----:B------:R-:W-:-:S02]  /*7a40*/  IADD3.X R5, R9, R8, R5, P1, !PT ;  /* 0x0000000809057210 */ /* 0x000fc40000ffe405 */
[----:B------:R-:W-:Y:S02]  /*7a50*/  LEA.HI.X R8, R31, c[0x0][0x25c], R30, 0x2, P0 ;  /* 0x000097001f087a11 */ /* 0x000fe400000f141e */
[----:B------:R-:W-:Y:S02]  /*7a60*/  LEA R4, P0, R6, R7, 0x2 ;  /* 0x0000000706047211 */ /* 0x000fe400078010ff */
[-C--:B------:R-:W-:Y:S02]  /*7a70*/  ISETP.GE.AND P5, PT, R35, R10.reuse, PT ;  /* 0x0000000a2300720c */ /* 0x080fe40003fa6270 */
[C-C-:B------:R-:W-:Y:S02]  /*7a80*/  LOP3.LUT R7, R28.reuse, 0xa0, R27.reuse, 0xfe, !PT ;  /* 0x000000a01c077812 */ /* 0x140fe400078efe1b */
[----:B------:R-:W-:Y:S02]  /*7a90*/  ISETP.GE.AND P6, PT, R57, R10, PT ;  /* 0x0000000a3900720c */ /* 0x000fe40003fc6270 */
[----:B------:R-:W-:-:S02]  /*7aa0*/  LOP3.LUT R9, R28, 0xc0, R27, 0xfe, !PT ;  /* 0x000000c01c097812 */ /* 0x000fc400078efe1b */
[----:B------:R-:W-:Y:S02]  /*7ab0*/  LEA.HI.X R5, R6, R8, R5, 0x2, P0 ;  /* 0x0000000806057211 */ /* 0x000fe400000f1405 */
[-C--:B------:R-:W-:Y:S02]  /*7ac0*/  ISETP.GE.AND P0, PT, R7, R10.reuse, PT ;  /* 0x0000000a0700720c */ /* 0x080fe40003f06270 */
[-C--:B------:R-:W-:Y:S01]  /*7ad0*/  ISETP.GE.AND P1, PT, R9, R10.reuse, PT ;  /* 0x0000000a0900720c */ /* 0x080fe20003f26270 */
[----:B------:R0:W-:Y:S01]  /*7ae0*/  @!P3 STG.E [R4.64+0x80], R11 ;  /* 0x0000800b0400b986 */ /* 0x0001e2000c101904 */
[C-C-:B------:R-:W-:Y:S02]  /*7af0*/  LOP3.LUT R7, R28.reuse, 0x100, R27.reuse, 0xfe, !PT ;  /* 0x000001001c077812 */ /* 0x140fe400078efe1b */
[----:B------:R-:W-:Y:S01]  /*7b00*/  LOP3.LUT R9, R28, 0x120, R27, 0xfe, !PT ;  /* 0x000001201c097812 */ /* 0x000fe200078efe1b */
[----:B------:R0:W-:Y:S01]  /*7b10*/  @!P4 STG.E [R4.64+0x100], R37 ;  /* 0x000100250400c986 */ /* 0x0001e2000c101904 */
[----:B------:R-:W-:-:S02]  /*7b20*/  ISETP.GE.AND P3, PT, R7, R10, PT ;  /* 0x0000000a0700720c */ /* 0x000fc40003f66270 */
[C-C-:B------:R-:W-:Y:S01]  /*7b30*/  LOP3.LUT R7, R28.reuse, 0x140, R27.reuse, 0xfe, !PT ;  /* 0x000001401c077812 */ /* 0x140fe200078efe1b */
        /* <DEDUP_REMOVED lines=8> */
[-C--:B------:R-:W-:Y:S01]  /*7bc0*/  ISETP.GE.AND P6, PT, R9, R10.reuse, PT ;  /* 0x0000000a0900720c */ /* 0x080fe20003fc6270 */
[----:B------:R0:W-:Y:S01]  /*7bd0*/  @!P1 STG.E [R4.64+0x300], R41 ;  /* 0x0003002904009986 */ /* 0x0001e2000c101904 */
[-C--:B------:R-:W-:Y:S02]  /*7be0*/  ISETP.GE.AND P2, PT, R35, R10.reuse, PT ;  /* 0x0000000a2300720c */ /* 0x080fe40003f46270 */
[-C--:B------:R-:W-:Y:S01]  /*7bf0*/  ISETP.GE.AND P0, PT, R7, R10.reuse, PT ;  /* 0x0000000a0700720c */ /* 0x080fe20003f06270 */
[----:B------:R0:W-:Y:S01]  /*7c00*/  @!P4 STG.E [R4.64+0x480], R21 ;  /* 0x000480150400c986 */ /* 0x0001e2000c101904 */
[C-C-:B------:R-:W-:Y:S02]  /*7c10*/  LOP3.LUT R9, R28.reuse, 0x1a0, R27.reuse, 0xfe, !PT ;  /* 0x000001a01c097812 */ /* 0x140fe400078efe1b */
[----:B------:R-:W-:Y:S01]  /*7c20*/  LOP3.LUT R7, R28, 0x1c0, R27, 0xfe, !PT ;  /* 0x000001c01c077812 */ /* 0x000fe200078efe1b */
[----:B------:R0:W-:Y:S01]  /*7c30*/  @!P5 STG.E [R4.64+0x500], R45 ;  /* 0x0005002d0400d986 */ /* 0x0001e2000c101904 */
[----:B------:R-:W-:-:S02]  /*7c40*/  ISETP.GE.AND P1, PT, R9, R10, PT ;  /* 0x0000000a0900720c */ /* 0x000fc40003f26270 */
[----:B------:R-:W-:Y:S01]  /*7c50*/  LOP3.LUT R9, R28, 0x1e0, R27, 0xfe, !PT ;  /* 0x000001e01c097812 */ /* 0x000fe200078efe1b */
[----:B------:R0:W-:Y:S01]  /*7c60*/  @!P6 STG.E [R4.64+0x580], R51 ;  /* 0x000580330400e986 */ /* 0x0001e2000c101904 */
[----:B------:R-:W-:-:S03]  /*7c70*/  IADD3 R32, R32, 0x1, RZ ;  /* 0x0000000120207810 */ /* 0x000fc60007ffe0ff */
        /* <DEDUP_REMOVED lines=17> */
.L_x_1598:
[----:B------:R-:W-:Y:S05]  /*7d90*/  EXIT ;  /* 0x000000000000794d */ /* 0x000fea0003800000 */
.L_x_1600:
        /* <DEDUP_REMOVED lines=14> */
.L_x_5356:


//--------------------- .text._Z25selective_scan_fwd_kernelI32Selective_Scan_fwd_kernel_traitsILi32ELi16ELi1ELb0ELb1ELb0ELb1EfN3c107complexIfEEEEv13SSMParamsBase --------------------------
	.section	.text._Z25selective_scan_fwd_kernelI32Selective_Scan_fwd_kernel_traitsILi32ELi16ELi1ELb0ELb1ELb0ELb1EfN3c107complexIfEEEEv13SSMParamsBase,"ax",@progbits
	.sectioninfo	@"SHI_REGISTERS=175"
	.align	128
        .global         _Z25selective_scan_fwd_kernelI32Selective_Scan_fwd_kernel_traitsILi32ELi16ELi1ELb0ELb1ELb0ELb1EfN3c107complexIfEEEEv13SSMParamsBase
        .type           _Z25selective_scan_fwd_kernelI32Selective_Scan_fwd_kernel_traitsILi32ELi16ELi1ELb0ELb1ELb0ELb1EfN3c107complexIfEEEEv13SSMParamsBase,@function
        .size           _Z25selective_scan_fwd_kernelI32Selective_Scan_fwd_kernel_traitsILi32ELi16ELi1ELb0ELb1ELb0ELb1EfN3c107complexIfEEEEv13SSMParamsBase,(.L_x_5357 - _Z25selective_scan_fwd_kernelI32Selective_Scan_fwd_kernel_traitsILi32ELi16ELi1ELb0ELb1ELb0ELb1EfN3c107complexIfEEEEv13SSMParamsBase)
        .other          _Z25selective_scan_fwd_kernelI32Selective_Scan_fwd_kernel_traitsILi32ELi16ELi1ELb0ELb1ELb0ELb1EfN3c107complexIfEEEEv13SSMParamsBase,@"STO_CUDA_ENTRY STV_DEFAULT"
_Z25selective_scan_fwd_kernelI32Selective_Scan_fwd_kernel_traitsILi32ELi16ELi1ELb0ELb1ELb0ELb1EfN3c107complexIfEEEEv13SSMParamsBase:
.text._Z25selective_scan_fwd_kernelI32Selective_Scan_fwd_kernel_traitsILi32ELi16ELi1ELb0ELb1ELb0ELb1EfN3c107complexIfEEEEv13SSMParamsBase:
        /* <DEDUP_REMOVED lines=8> */
[----:B------:R-:W-:-:S03]  /*0080*/  ISETP.NE.AND.EX P1, PT, RZ, c[0x0][0x254], PT, P1 ;  /* 0x00009500ff007a0c */ /* 0x000fc60003f25310 */
[----:B-1----:R-:W1:Y:S01]  /*0090*/  MUFU.RCP R0, R0 ;  /* 0x0000000000007308 */ /* 0x002e620000001000 */
[----:B0-----:R-:W-:Y:S01]  /*00a0*/  MOV R67, UR4 ;  /* 0x0000000400437c02 */ /* 0x001fe20008000f00 */
[----:B------:R-:W0:Y:S01]  /*00b0*/  S2UR UR6, SR_CTAID.X ;  /* 0x00000000000679c3 */ /* 0x000e220000002500 */
[----:B------:R-:W-:Y:S02]  /*00c0*/  ULDC.64 UR4, c[0x0][0x118] ;  /* 0x0000460000047ab9 */ /* 0x000fe40000000a00 */
[----:B------:R-:W-:-:S03]  /*00d0*/  SHF.R.S32.HI R66, RZ, 0x1f, R67 ;  /* 0x0000001fff427819 */ /* 0x000fc60000011443 */
[C---:B------:R-:W-:Y:S02]  /*00e0*/  @P0 LEA R2, P2, R67.reuse, c[0x0][0x238], 0x2 ;  /* 0x00008e0043020a11 */ /* 0x040fe400078410ff */
[C---:B------:R-:W-:Y:S02]  /*00f0*/  @P1 LEA R4, P3, R67.reuse, c[0x0][0x250], 0x2 ;  /* 0x0000940043041a11 */ /* 0x040fe400078610ff */
[C-C-:B------:R-:W-:Y:S02]  /*0100*/  @P0 LEA.HI.X R3, R67.reuse, c[0x0][0x23c], R66.reuse, 0x2, P2 ;  /* 0x00008f0043030a11 */ /* 0x140fe400010f1442 */
        /* <DEDUP_REMOVED lines=20> */
[----:B------:R-:W0:Y:S01]  /*0250*/  S2R R68, SR_TID.X ;  /* 0x0000000000447919 */ /* 0x000e220000002100 */
[-C--:B------:R-:W-:Y:S01]  /*0260*/  @!P2 IADD3 R2, R2, -R9.reuse, RZ ;  /* 0x800000090202a210 */ /* 0x080fe20007ffe0ff */
[----:B------:R-:W-:Y:S01]  /*0270*/  IMAD R4, R166, c[0x0][0x190], RZ ;  /* 0x00006400a6047a24 */ /* 0x000fe200078e02ff */
[----:B------:R-:W-:Y:S01]  /*0280*/  ISETP.GE.AND P3, PT, R3, RZ, PT ;  /* 0x000000ff0300720c */ /* 0x000fe20003f66270 */
[----:B------:R-:W-:Y:S01]  /*0290*/  IMAD R8, R66, c[0x0][0x1d8], RZ ;  /* 0x0000760042087a24 */ /* 0x000fe200078e02ff */
        /* <DEDUP_REMOVED lines=8> */
[----:B------:R-:W-:-:S04]  /*0320*/  IMAD.WIDE.U32 R4, R67, c[0x0][0x1e8], RZ ;  /* 0x00007a0043047a25 */ /* 0x000fc800078e00ff */
[----:B------:R-:W-:Y:S01]  /*0330*/  @P0 IADD3 R0, R0, 0x1, RZ ;  /* 0x0000000100000810 */ /* 0x000fe20007ffe0ff */
[C---:B------:R-:W-:Y:S01]  /*0340*/  IMAD R9, R67.reuse, c[0x0][0x1dc], R8 ;  /* 0x0000770043097a24 */ /* 0x040fe200078e0208 */
[----:B------:R-:W-:Y:S01]  /*0350*/  MOV R8, R4 ;  /* 0x0000000400087202 */ /* 0x000fe20000000f00 */
[----:B------:R-:W-:Y:S01]  /*0360*/  IMAD R11, R67, c[0x0][0x1ec], R10 ;  /* 0x00007b00430b7a24 */ /* 0x000fe200078e020a */
[----:B------:R-:W-:Y:S01]  /*0370*/  @!P3 IADD3 R0, -R0, RZ, RZ ;  /* 0x000000ff0000b210 */ /* 0x000fe20007ffe1ff */
[----:B------:R-:W-:Y:S01]  /*0380*/  IMAD.WIDE.U32 R6, R63, c[0x0][0x190], RZ ;  /* 0x000064003f067a25 */ /* 0x000fe200078e00ff */
[----:B------:R-:W-:Y:S02]  /*0390*/  @!P1 LOP3.LUT R0, RZ, c[0x0][0x178], RZ, 0x33, !PT ;  /* 0x00005e00ff009a12 */ /* 0x000fe400078e33ff */
[----:B0-----:R-:W-:Y:S01]  /*03a0*/  SHF.L.U32 R62, R68, 0x4, RZ ;  /* 0x00000004443e7819 */ /* 0x001fe200000006ff */
[C---:B------:R-:W-:Y:S01]  /*03b0*/  IMAD R4, R166.reuse, c[0x0][0x1d0], RZ ;  /* 0x00007400a6047a24 */ /* 0x040fe200078e02ff */
[----:B------:R-:W-:Y:S01]  /*03c0*/  IADD3 R3, R3, R9, RZ ;  /* 0x0000000903037210 */ /* 0x000fe20007ffe0ff */
[----:B------:R-:W-:Y:S01]  /*03d0*/  IMAD R12, R166, c[0x0][0x1e0], RZ ;  /* 0x00007800a60c7a24 */ /* 0x000fe200078e02ff */
[----:B------:R-:W-:-:S02]  /*03e0*/  IADD3 R9, R5, R11, RZ ;  /* 0x0000000b05097210 */ /* 0x000fc40007ffe0ff */
[----:B------:R-:W-:Y:S01]  /*03f0*/  SHF.R.S32.HI R10, RZ, 0x1f, R0 ;  /* 0x0000001fff0a7819 */ /* 0x000fe20000011400 */
[C---:B------:R-:W-:Y:S01]  /*0400*/  IMAD R15, R63.reuse, c[0x0][0x1e4], R12 ;  /* 0x000079003f0f7a24 */ /* 0x040fe200078e020c */
        /* <DEDUP_REMOVED lines=9> */
[C---:B------:R-:W-:Y:S01]  /*04a0*/  IADD3 R4, P0, R59.reuse, R4, RZ ;  /* 0x000000043b047210 */ /* 0x040fe20007f1e0ff */
[----:B------:R-:W-:Y:S01]  /*04b0*/  IMAD.WIDE.U32 R2, R0, c[0x0][0x1a8], R6 ;  /* 0x00006a0000027a25 */ /* 0x000fe200078e0006 */
[----:B------:R-:W-:Y:S02]  /*04c0*/  IADD3 R83, P1, R59, R8, RZ ;  /* 0x000000083b537210 */ /* 0x000fe40007f3e0ff */
[----:B------:R-:W-:Y:S01]  /*04d0*/  IADD3.X R5, R58, R5, R13, P0, !PT ;  /* 0x000000053a057210 */ /* 0x000fe200007fe40d */
        /* <DEDUP_REMOVED lines=9> */
.L_x_1642:
[----:B------:R-:W-:Y:S01]  /*0570*/  BAR.SYNC.DEFER_BLOCKING 0x0 ;  /* 0x0000000000007b1d */ /* 0x000fe20000010000 */
[----:B------:R-:W-:Y:S01]  /*0580*/  MOV R54, 0xfffffe00 ;  /* 0xfffffe0000367802 */ /* 0x000fe20000000f00 */
[----:B0-----:R-:W-:Y:S01]  /*0590*/  CS2R R4, SRZ ;  /* 0x0000000000047805 */ /* 0x001fe2000001ff00 */
[C-C-:B------:R-:W-:Y:S01]  /*05a0*/  LOP3.LUT R7, R62.reuse, 0x20, R61.reuse, 0xfe, !PT ;  /* 0x000000203e077812 */ /* 0x140fe200078efe3d */
[----:B------:R-:W-:Y:S01]  /*05b0*/  CS2R R16, SRZ ;  /* 0x0000000000107805 */ /* 0x000fe2000001ff00 */
[----:B------:R-:W-:Y:S01]  /*05c0*/  MOV R2, R0 ;  /* 0x0000000000027202 */ /* 0x000fe20000000f00 */
[----:B------:R-:W-:Y:S01]  /*05d0*/  IMAD R54, R57, R54, c[0x0][0x168] ;  /* 0x00005a0039367624 */ /* 0x000fe200078e0236 */
[----:B------:R-:W-:Y:S01]  /*05e0*/  HFMA2.MMA R0, -RZ, RZ, 0, 0 ;  /* 0x00000000ff007435 */ /* 0x000fe200000001ff */
[C-C-:B------:R-:W-:Y:S01]  /*05f0*/  LOP3.LUT R19, R62.reuse, 0xa0, R61.reuse, 0xfe, !PT ;  /* 0x000000a03e137812 */ /* 0x140fe200078efe3d */
[----:B------:R-:W-:Y:S01]  /*0600*/  HFMA2.MMA R8, -RZ, RZ, 0, 0 ;  /* 0x00000000ff087435 */ /* 0x000fe200000001ff */
[----:B------:R-:W-:Y:S01]  /*0610*/  LOP3.LUT R15, R62, 0x80, R61, 0xfe, !PT ;  /* 0x000000803e0f7812 */ /* 0x000fe200078efe3d */
[----:B------:R-:W-:Y:S01]  /*0620*/  CS2R R10, SRZ ;  /* 0x00000000000a7805 */ /* 0x000fe2000001ff00 */
[----:B------:R-:W-:-:S02]  /*0630*/  ISETP.GE.AND P0, PT, R59, R54, PT ;  /* 0x000000363b00720c */ /* 0x000fc40003f06270 */
[-C--:B------:R-:W-:Y:S02]  /*0640*/  ISETP.GE.AND P2, PT, R7, R54.reuse, PT ;  /* 0x000000360700720c */ /* 0x080fe40003f46270 */
[C-C-:B------:R-:W-:Y:S02]  /*0650*/  LOP3.LUT R9, R62.reuse, 0x40, R61.reuse, 0xfe, !PT ;  /* 0x000000403e097812 */ /* 0x140fe400078efe3d */
[C-C-:B------:R-:W-:Y:S02]  /*0660*/  LOP3.LUT R13, R62.reuse, 0x60, R61.reuse, 0xfe, !PT ;  /* 0x000000603e0d7812 */ /* 0x140fe400078efe3d */
[C-C-:B------:R-:W-:Y:S02]  /*0670*/  LOP3.LUT R21, R62.reuse, 0xc0, R61.reuse, 0xfe, !PT ;  /* 0x000000c03e157812 */ /* 0x140fe400078efe3d */
[-C--:B------:R-:W-:Y:S02]  /*0680*/  ISETP.GE.AND P6, PT, R19, R54.reuse, PT ;  /* 0x000000361300720c */ /* 0x080fe40003fc6270 */
[----:B------:R-:W-:Y:S01]  /*0690*/  LOP3.LUT R25, R62, 0xe0, R61, 0xfe, !PT ;  /* 0x000000e03e197812 */ /* 0x000fe200078efe3d */
[----:B------:R-:W2:Y:S01]  /*06a0*/  @!P0 LDG.E R0, [R2.64] ;  /* 0x0000000402008981 */ /* 0x000ea2000c1e1900 */
[----:B------:R-:W-:-:S02]  /*06b0*/  ISETP.GE.AND P5, PT, R15, R54, PT ;  /* 0x000000360f00720c */ /* 0x000fc40003fa6270 */
[----:B------:R-:W-:Y:S01]  /*06c0*/  LOP3.LUT R27, R62, 0x100, R61, 0xfe, !PT ;  /* 0x000001003e1b7812 */ /* 0x000fe200078efe3d */
[----:B------:R-:W3:Y:S01]  /*06d0*/  @!P2 LDG.E R5, [R2.64+0x80] ;  /* 0x000080040205a981 */ /* 0x000ee2000c1e1900 */
[-C--:B------:R-:W-:Y:S02]  /*06e0*/  ISETP.GE.AND P3, PT, R9, R54.reuse, PT ;  /* 0x000000360900720c */ /* 0x080fe40003f66270 */
[-C--:B------:R-:W-:Y:S02]  /*06f0*/  ISETP.GE.AND P4, PT, R13, R54.reuse, PT ;  /* 0x000000360d00720c */ /* 0x080fe40003f86270 */
[-C--:B------:R-:W-:Y:S01]  /*0700*/  ISETP.GE.AND P0, PT, R21, R54.reuse, PT ;  /* 0x000000361500720c */ /* 0x080fe20003f06270 */
[----:B------:R-:W4:Y:S01]  /*0710*/  @!P6 LDG.E R17, [R2.64+0x280] ;  /* 0x000280040211e981 */ /* 0x000f22000c1e1900 */
[-C--:B------:R-:W-:Y:S02]  /*0720*/  ISETP.GE.AND P1, PT, R25, R54.reuse, PT ;  /* 0x000000361900720c */ /* 0x080fe40003f26270 */
[----:B------:R-:W-:-:S02]  /*0730*/  ISETP.GE.AND P2, PT, R27, R54, PT ;  /* 0x000000361b00720c */ /* 0x000fc40003f46270 */
[----:B------:R-:W-:Y:S02]  /*0740*/  MOV R6, RZ ;  /* 0x000000ff00067202 */ /* 0x000fe40000000f00 */
[C-C-:B------:R-:W-:Y:S01]  /*0750*/  LOP3.LUT R31, R62.reuse, 0x120, R61.reuse, 0xfe, !PT ;  /* 0x000001203e1f7812 */ /* 0x140fe200078efe3d */
[----:B------:R-:W4:Y:S01]  /*0760*/  @!P3 LDG.E R4, [R2.64+0x100] ;  /* 0x000100040204b981 */ /* 0x000f22000c1e1900 */
[C-C-:B------:R-:W-:Y:S02]  /*0770*/  LOP3.LUT R33, R62.reuse, 0x140, R61.reuse, 0xfe, !PT ;  /* 0x000001403e217812 */ /* 0x140fe400078efe3d */
[----:B------:R-:W-:Y:S01]  /*0780*/  MOV R23, RZ ;  /* 0x000000ff00177202 */ /* 0x000fe20000000f00 */
[----:B------:R-:W4:Y:S01]  /*0790*/  @!P5 LDG.E R6, [R2.64+0x200] ;  /* 0x000200040206d981 */ /* 0x000f22000c1e1900 */
[C-C-:B------:R-:W-:Y:S02]  /*07a0*/  LOP3.LUT R69, R62.reuse, 0x160, R61.reuse, 0xfe, !PT ;  /* 0x000001603e457812 */ /* 0x140fe400078efe3d */
[----:B------:R-:W-:Y:S01]  /*07b0*/  LOP3.LUT R71, R62, 0x180, R61, 0xfe, !PT ;  /* 0x000001803e477812 */ /* 0x000fe200078efe3d */
[----:B------:R-:W4:Y:S01]  /*07c0*/  @!P4 LDG.E R11, [R2.64+0x180] ;  /* 0x00018004020bc981 */ /* 0x000f22000c1e1900 */
[----:B------:R-:W-:-:S02]  /*07d0*/  ISETP.GE.AND P6, PT, R31, R54, PT ;  /* 0x000000361f00720c */ /* 0x000fc40003fc6270 */
[C-C-:B------:R-:W-:Y:S01]  /*07e0*/  LOP3.LUT R75, R62.reuse, 0x1a0, R61.reuse, 0xfe, !PT ;  /* 0x000001a03e4b7812 */ /* 0x140fe200078efe3d */
[----:B------:R-:W-:Y:S01]  /*07f0*/  HFMA2.MMA R29, -RZ, RZ, 0, 0 ;  /* 0x00000000ff1d7435 */ /* 0x000fe200000001ff */
[-C--:B------:R-:W-:Y:S01]  /*0800*/  ISETP.GE.AND P5, PT, R33, R54.reuse, PT ;  /* 0x000000362100720c */ /* 0x080fe20003fa6270 */
[----:B------:R-:W4:Y:S01]  /*0810*/  @!P0 LDG.E R8, [R2.64+0x300] ;  /* 0x0003000402088981 */ /* 0x000f22000c1e1900 */
[C-C-:B------:R-:W-:Y:S02]  /*0820*/  LOP3.LUT R77, R62.reuse, 0x1c0, R61.reuse, 0xfe, !PT ;  /* 0x000001c03e4d7812 */ /* 0x140fe400078efe3d */
[----:B------:R-:W-:Y:S01]  /*0830*/  LOP3.LUT R81, R62, 0x1e0, R61, 0xfe, !PT ;  /* 0x000001e03e517812 */ /* 0x000fe200078efe3d */
[----:B------:R-:W4:Y:S01]  /*0840*/  @!P1 LDG.E R23, [R2.64+0x380] ;  /* 0x0003800402179981 */ /* 0x000f22000c1e1900 */
[-C--:B------:R-:W-:Y:S02]  /*0850*/  ISETP.GE.AND P3, PT, R69, R54.reuse, PT ;  /* 0x000000364500720c */ /* 0x080fe40003f66270 */
[-C--:B------:R-:W-:Y:S01]  /*0860*/  ISETP.GE.AND P4, PT, R71, R54.reuse, PT ;  /* 0x000000364700720c */ /* 0x080fe20003f86270 */
[----:B------:R-:W4:Y:S01]  /*0870*/  @!P2 LDG.E R10, [R2.64+0x400] ;  /* 0x00040004020aa981 */ /* 0x000f22000c1e1900 */
[-C--:B------:R-:W-:Y:S01]  /*0880*/  ISETP.GE.AND P0, PT, R75, R54.reuse, PT ;  /* 0x000000364b00720c */ /* 0x080fe20003f06270 */
[----:B------:R-:W-:Y:S01]  /*0890*/  HFMA2.MMA R35, -RZ, RZ, 0, 0 ;  /* 0x00000000ff237435 */ /* 0x000fe200000001ff */
[-C--:B------:R-:W-:Y:S01]  /*08a0*/  ISETP.GE.AND P1, PT, R77, R54.reuse, PT ;  /* 0x000000364d00720c */ /* 0x080fe20003f26270 */
[----:B------:R-:W-:Y:S01]  /*08b0*/  HFMA2.MMA R73, -RZ, RZ, 0, 0 ;  /* 0x00000000ff497435 */ /* 0x000fe200000001ff */
[----:B------:R-:W-:Y:S01]  /*08c0*/  ISETP.GE.AND P2, PT, R81, R54, PT ;  /* 0x000000365100720c */ /* 0x000fe20003f46270 */
[----:B------:R-:W4:Y:S01]  /*08d0*/  @!P6 LDG.E R29, [R2.64+0x480] ;  /* 0x00048004021de981 */ /* 0x000f22000c1e1900 */
[----:B------:R-:W-:-:S02]  /*08e0*/  MOV R12, RZ ;  /* 0x000000ff000c7202 */ /* 0x000fc40000000f00 */
        /* <DEDUP_REMOVED lines=42> */
[-C--:B------:R-:W-:Y:S02]  /*0b90*/  ISETP.GE.AND P6, PT, R15, R54.reuse, PT ;  /* 0x000000360f00720c */ /* 0x080fe40003fc6270 */
[-C--:B------:R-:W-:Y:S02]  /*0ba0*/  ISETP.GE.AND P4, PT, R19, R54.reuse, PT ;  /* 0x000000361300720c */ /* 0x080fe40003f86270 */
[----:B------:R-:W-:-:S02]  /*0bb0*/  ISETP.GE.AND P3, PT, R21, R54, PT ;  /* 0x000000361500720c */ /* 0x000fc40003f66270 */
[----:B------:R-:W-:Y:S02]  /*0bc0*/  ISETP.GE.AND P5, PT, R25, R54, PT ;  /* 0x000000361900720c */ /* 0x000fe40003fa6270 */
[----:B------:R-:W-:Y:S01]  /*0bd0*/  CS2R R24, SRZ ;  /* 0x0000000000187805 */ /* 0x000fe2000001ff00 */
[----:B--2---:R-:W-:Y:S04]  /*0be0*/  STS [R53.X4], R0 ;  /* 0x0000000035007388 */ /* 0x004fe80000004800 */
[----:B---3--:R0:W-:Y:S02]  /*0bf0*/  STS [R52.X4+0x80], R5 ;  /* 0x0000800534007388 */ /* 0x0081e40000004800 */
[----:B0-----:R-:W-:Y:S02]  /*0c00*/  IADD3 R5, R60, 0x160, RZ ;  /* 0x000001603c057810 */ /* 0x001fe40007ffe0ff */
[----:B----4-:R-:W-:Y:S02]  /*0c10*/  STS [R51.X4+0x100], R4 ;  /* 0x0001000433007388 */ /* 0x010fe40000004800 */
[----:B------:R-:W-:-:S02]  /*0c20*/  LEA.HI.SX32 R42, R5, R60, 0x1b ;  /* 0x0000003c052a7211 */ /* 0x000fc400078fdaff */
        /* <DEDUP_REMOVED lines=14> */
[----:B0-----:R-:W-:Y:S01]  /*0d10*/  MOV R16, R18 ;  /* 0x0000001200107202 */ /* 0x001fe20000000f00 */
        /* <DEDUP_REMOVED lines=16> */
[----:B------:R-:W-:Y:S01]  /*0e20*/  CS2R R22, SRZ ;  /* 0x0000000000167805 */ /* 0x000fe2000001ff00 */
[----:B------:R-:W-:-:S02]  /*0e30*/  MOV R17, R83 ;  /* 0x0000005300117202 */ /* 0x000fc40000000f00 */
[----:B------:R-:W-:Y:S01]  /*0e40*/  BAR.SYNC.DEFER_BLOCKING 0x0 ;  /* 0x0000000000007b1d */ /* 0x000fe20000010000 */
[----:B------:R-:W-:Y:S01]  /*0e50*/  HFMA2.MMA R0, -RZ, RZ, 0, 0 ;  /* 0x00000000ff007435 */ /* 0x000fe200000001ff */
[----:B------:R-:W-:Y:S01]  /*0e60*/  CS2R R28, SRZ ;  /* 0x00000000001c7805 */ /* 0x000fe2000001ff00 */
[----:B------:R-:W-:-:S03]  /*0e70*/  CS2R R34, SRZ ;  /* 0x0000000000227805 */ /* 0x000fc6000001ff00 */
[----:B------:R-:W2:Y:S01]  /*0e80*/  @!P2 LDG.E R22, [R16.64+0x100] ;  /* 0x000100041016a981 */ /* 0x000ea2000c1e1900 */
[----:B------:R-:W-:-:S03]  /*0e90*/  ISETP.GE.AND P2, PT, R59, R54, PT ;  /* 0x000000363b00720c */ /* 0x000fc60003f46270 */
[----:B------:R-:W3:Y:S01]  /*0ea0*/  @!P1 LDG.E R23, [R16.64+0x80] ;  /* 0x0000800410179981 */ /* 0x000ee2000c1e1900 */
[-C--:B------:R-:W-:Y:S02]  /*0eb0*/  ISETP.GE.AND P1, PT, R27, R54.reuse, PT ;  /* 0x000000361b00720c */ /* 0x080fe40003f26270 */
[----:B------:R-:W-:Y:S01]  /*0ec0*/  CS2R R26, SRZ ;  /* 0x00000000001a7805 */ /* 0x000fe2000001ff00 */
        /* <DEDUP_REMOVED lines=11> */
[-C--:B------:R-:W-:Y:S01]  /*0f80*/  ISETP.GE.AND P2, PT, R77, R54.reuse, PT ;  /* 0x000000364d00720c */ /* 0x080fe20003f46270 */
[----:B------:R-:W-:Y:S02]  /*0f90*/  CS2R R30, SRZ ;  /* 0x00000000001e7805 */ /* 0x000fe4000001ff00 */
[----:B------:R-:W3:Y:S01]  /*0fa0*/  @!P1 LDG.E R28, [R16.64+0x400] ;  /* 0x00040004101c9981 */ /* 0x000ee2000c1e1900 */
[----:B------:R-:W-:Y:S01]  /*0fb0*/  ISETP.GE.AND P1, PT, R81, R54, PT ;  /* 0x000000365100720c */ /* 0x000fe20003f26270 */
[----:B------:R-:W-:Y:S01]  /*0fc0*/  CS2R R32, SRZ ;  /* 0x0000000000207805 */ /* 0x000fe2000001ff00 */
        /* <DEDUP_REMOVED lines=91> */
.L_x_1602:
[----:B------:R-:W-:Y:S05]  /*1580*/  BSYNC B0 ;  /* 0x0000000000007941 */ /* 0x000fea0003800000 */
.L_x_1601:
        /* <DEDUP_REMOVED lines=37> */
.L_x_1604:
[----:B------:R-:W-:Y:S05]  /*17e0*/  BSYNC B0 ;  /* 0x0000000000007941 */ /* 0x000fea0003800000 */
.L_x_1603:
        /* <DEDUP_REMOVED lines=35> */
.L_x_1606:
[----:B------:R-:W-:Y:S05]  /*1a20*/  BSYNC B0 ;  /* 0x0000000000007941 */ /* 0x000fea0003800000 */
.L_x_1605:
        /* <DEDUP_REMOVED lines=37> */
.L_x_1608:
[----:B------:R-:W-:Y:S05]  /*1c80*/  BSYNC B0 ;  /* 0x0000000000007941 */ /* 0x000fea0003800000 */
.L_x_1607:
        /* <DEDUP_REMOVED lines=35> */
.L_x_1610:
[----:B------:R-:W-:Y:S05]  /*1ec0*/  BSYNC B0 ;  /* 0x0000000000007941 */ /* 0x000fea0003800000 */
.L_x_1609:
        /* <DEDUP_REMOVED lines=37> */
.L_x_1612:
[----:B------:R-:W-:Y:S05]  /*2120*/  BSYNC B0 ;  /* 0x0000000000007941 */ /* 0x000fea0003800000 */
.L_x_1611:
        /* <DEDUP_REMOVED lines=35> */
.L_x_1614:
[----:B------:R-:W-:Y:S05]  /*2360*/  BSYNC B0 ;  /* 0x0000000000007941 */ /* 0x000fea0003800000 */
.L_x_1613:
        /* <DEDUP_REMOVED lines=37> */
.L_x_1616:
[----:B------:R-:W-:Y:S05]  /*25c0*/  BSYNC B0 ;  /* 0x0000000000007941 */ /* 0x000fea0003800000 */
.L_x_1615:
        /* <DEDUP_REMOVED lines=35> */
.L_x_1618:
[----:B------:R-:W-:Y:S05]  /*2800*/  BSYNC B0 ;  /* 0x0000000000007941 */ /* 0x000fea0003800000 */
.L_x_1617:
        /* <DEDUP_REMOVED lines=42> */
.L_x_1620:
[----:B------:R-:W-:Y:S05]  /*2ab0*/  BSYNC B0 ;  /* 0x0000000000007941 */ /* 0x000fea0003800000 */
.L_x_1619:
        /* <DEDUP_REMOVED lines=33> */
.L_x_1622:
[----:B------:R-:W-:Y:S05]  /*2cd0*/  BSYNC B0 ;  /* 0x0000000000007941 */ /* 0x000fea0003800000 */
.L_x_1621:
        /* <DEDUP_REMOVED lines=33> */
.L_x_1624:
[----:B------:R-:W-:Y:S05]  /*2ef0*/  BSYNC B0 ;  /* 0x0000000000007941 */ /* 0x000fea0003800000 */
.L_x_1623:
        /* <DEDUP_REMOVED lines=33> */
.L_x_1626:
[----:B------:R-:W-:Y:S05]  /*3110*/  BSYNC B0 ;  /* 0x0000000000007941 */ /* 0x000fea0003800000 */
.L_x_1625:
        /* <DEDUP_REMOVED lines=33> */
.L_x_1628:
[----:B------:R-:W-:Y:S05]  /*3330*/  BSYNC B0 ;  /* 0x0000000000007941 */ /* 0x000fea0003800000 */
.L_x_1627:
        /* <DEDUP_REMOVED lines=33> */
.L_x_1630:
[----:B------:R-:W-:Y:S05]  /*3550*/  BSYNC B0 ;  /* 0x0000000000007941 */ /* 0x000fea0003800000 */
.L_x_1629:
        /* <DEDUP_REMOVED lines=33> */
.L_x_1632:
[----:B------:R-:W-:Y:S05]  /*3770*/  BSYNC B0 ;  /* 0x0000000000007941 */ /* 0x000fea0003800000 */
.L_x_1631:
        /* <DEDUP_REMOVED lines=36> */
.L_x_1636:
[----:B------:R-:W-:Y:S01]  /*39c0*/  IMAD R6, R66, c[0x0][0x180], RZ ;  /* 0x0000600042067a24 */ /* 0x000fe200078e02ff */
[----:B------:R-:W-:Y:S01]  /*39d0*/  SHF.R.S32.HI R10, RZ, 0x1f, R101 ;  /* 0x0000001fff0a7819 */ /* 0x000fe20000011465 */
[----:B------:R-:W-:Y:S01]  /*39e0*/  IMAD.WIDE.U32 R4, R67, c[0x0][0x180], RZ ;  /* 0x0000600043047a25 */ /* 0x000fe200078e00ff */
[----:B------:R-:W-:-:S03]  /*39f0*/  MOV R54, 0xfffffe00 ;  /* 0xfffffe0000367802 */ /* 0x000fc60000000f00 */
[----:B------:R-:W-:Y:S02]  /*3a00*/  IMAD R7, R67, c[0x0][0x184], R6 ;  /* 0x0000610043077a24 */ /* 0x000fe400078e0206 */
[----:B------:R-:W-:-:S03]  /*3a10*/  IMAD R6, R10, c[0x0][0x188], RZ ;  /* 0x000062000a067a24 */ /* 0x000fc600078e02ff */
[----:B------:R-:W-:Y:S01]  /*3a20*/  IADD3 R5, R5, R7, RZ ;  /* 0x0000000705057210 */ /* 0x000fe20007ffe0ff */
[----:B------:R-:W-:Y:S01]  /*3a30*/  IMAD R7, R101, c[0x0][0x18c], R6 ;  /* 0x0000630065077a24 */ /* 0x000fe200078e0206 */
[----:B------:R-:W-:Y:S01]  /*3a40*/  IADD3 R6, R62, R59, RZ ;  /* 0x0000003b3e067210 */ /* 0x000fe20007ffe0ff */
[----:B------:R-:W-:Y:S02]  /*3a50*/  IMAD R54, R57, R54, c[0x0][0x168] ;  /* 0x00005a0039367624 */ /* 0x000fe400078e0236 */
[----:B------:R-:W-:Y:S01]  /*3a60*/  IMAD.WIDE.U32 R4, R101, c[0x0][0x188], R4 ;  /* 0x0000620065047a25 */ /* 0x000fe200078e0004 */
[----:B------:R-:W-:Y:S02]  /*3a70*/  IADD3 R12, R6, 0x40, RZ ;  /* 0x00000040060c7810 */ /* 0x000fe40007ffe0ff */
[----:B------:R-:W-:Y:S02]  /*3a80*/  SHF.L.U32 R110, R54, 0x1, RZ ;  /* 0x00000001366e7819 */ /* 0x000fe400000006ff */
[----:B------:R-:W-:-:S02]  /*3a90*/  IADD3 R5, R5, R7, RZ ;  /* 0x0000000705057210 */ /* 0x000fc40007ffe0ff */
[----:B------:R-:W-:Y:S01]  /*3aa0*/  LEA R8, P0, R4, c[0x0][0x220], 0x3 ;  /* 0x0000880004087a11 */ /* 0x000fe200078018ff */
[----:B------:R-:W-:Y:S01]  /*3ab0*/  IMAD R14, R10, c[0x0][0x1a0], RZ ;  /* 0x000068000a0e7a24 */ /* 0x000fe200078e02ff */
[----:B------:R-:W-:Y:S02]  /*3ac0*/  SHF.R.S32.HI R7, RZ, 0x1f, R6 ;  /* 0x0000001fff077819 */ /* 0x000fe40000011406 */
[----:B------:R-:W-:Y:S01]  /*3ad0*/  LEA.HI.X R9, R4, c[0x0][0x224], R5, 0x3, P0 ;  /* 0x0000890004097a11 */ /* 0x000fe200000f1c05 */
[C---:B------:R-:W-:Y:S01]  /*3ae0*/  IMAD R15, R101.reuse, c[0x0][0x1a4], R14 ;  /* 0x00006900650f7a24 */ /* 0x040fe200078e020e */
[-C--:B------:R-:W-:Y:S01]  /*3af0*/  ISETP.GE.AND P2, PT, R12, R110.reuse, PT ;  /* 0x0000006e0c00720c */ /* 0x080fe20003f46270 */
[----:B------:R-:W-:Y:S01]  /*3b00*/  IMAD.WIDE.U32 R12, R101, c[0x0][0x1a0], R6 ;  /* 0x00006800650c7a25 */ /* 0x000fe200078e0006 */
[C---:B------:R-:W-:Y:S01]  /*3b10*/  ISETP.GE.AND P0, PT, R6.reuse, R110, PT ;  /* 0x0000006e0600720c */ /* 0x040fe20003f06270 */
[----:B------:R0:W2:Y:S01]  /*3b20*/  LDG.E.64 R4, [R8.64] ;  /* 0x0000000408047981 */ /* 0x0000a2000c1e1b00 */
[----:B------:R-:W-:-:S02]  /*3b30*/  IADD3 R11, R6, 0x20, RZ ;  /* 0x00000020060b7810 */ /* 0x000fc40007ffe0ff */
[----:B------:R-:W-:Y:S02]  /*3b40*/  IADD3 R13, R13, R15, RZ ;  /* 0x0000000f0d0d7210 */ /* 0x000fe40007ffe0ff */
[----:B------:R-:W-:Y:S02]  /*3b50*/  ISETP.GE.AND P1, PT, R11, R110, PT ;  /* 0x0000006e0b00720c */ /* 0x000fe40003f26270 */
[C---:B------:R-:W-:Y:S02]  /*3b60*/  IADD3 R7, R6.reuse, 0x80, RZ ;  /* 0x0000008006077810 */ /* 0x040fe40007ffe0ff */
[C---:B------:R-:W-:Y:S02]  /*3b70*/  IADD3 R11, R6.reuse, 0x60, RZ ;  /* 0x00000060060b7810 */ /* 0x040fe40007ffe0ff */
[----:B0-----:R-:W-:Y:S02]  /*3b80*/  IADD3 R9, R6, 0xa0, RZ ;  /* 0x000000a006097810 */ /* 0x001fe40007ffe0ff */
[----:B------:R-:W-:-:S02]  /*3b90*/  LEA R8, P6, R12, R56, 0x2 ;  /* 0x000000380c087211 */ /* 0x000fc400078c10ff */
[-C--:B------:R-:W-:Y:S02]  /*3ba0*/  ISETP.GE.AND P5, PT, R9, R110.reuse, PT ;  /* 0x0000006e0900720c */ /* 0x080fe40003fa6270 */
[----:B------:R-:W-:Y:S02]  /*3bb0*/  LEA.HI.X R9, R12, R55, R13, 0x2, P6 ;  /* 0x000000370c097211 */ /* 0x000fe400030f140d */
[----:B------:R-:W-:Y:S02]  /*3bc0*/  MOV R12, RZ ;  /* 0x000000ff000c7202 */ /* 0x000fe40000000f00 */
[-C--:B------:R-:W-:Y:S02]  /*3bd0*/  ISETP.GE.AND P4, PT, R7, R110.reuse, PT ;  /* 0x0000006e0700720c */ /* 0x080fe40003f86270 */
[----:B------:R-:W-:Y:S02]  /*3be0*/  ISETP.GE.AND P3, PT, R11, R110, PT ;  /* 0x0000006e0b00720c */ /* 0x000fe40003f66270 */
[----:B------:R-:W-:Y:S01]  /*3bf0*/  IADD3 R7, R6, 0xe0, RZ ;  /* 0x000000e006077810 */ /* 0x000fe20007ffe0ff */
[----:B------:R0:W3:Y:S01]  /*3c00*/  @!P0 LDG.E R12, [R8.64] ;  /* 0x00000004080c8981 */ /* 0x0000e2000c1e1900 */
[----:B------:R-:W-:-:S02]  /*3c10*/  MOV R18, RZ ;  /* 0x000000ff00127202 */ /* 0x000fc40000000f00 */
[-C--:B------:R-:W-:Y:S02]  /*3c20*/  ISETP.GE.AND P0, PT, R7, R110.reuse, PT ;  /* 0x0000006e0700720c */ /* 0x080fe40003f06270 */
[C---:B------:R-:W-:Y:S01]  /*3c30*/  IADD3 R7, R6.reuse, 0x120, RZ ;  /* 0x0000012006077810 */ /* 0x040fe20007ffe0ff */
[----:B------:R-:W-:Y:S01]  /*3c40*/  CS2R R102, SRZ ;  /* 0x0000000000667805 */ /* 0x000fe2000001ff00 */
[C---:B------:R-:W-:Y:S01]  /*3c50*/  IADD3 R11, R6.reuse, 0xc0, RZ ;  /* 0x000000c0060b7810 */ /* 0x040fe20007ffe0ff */
[----:B------:R0:W4:Y:S01]  /*3c60*/  @!P2 LDG.E R18, [R8.64+0x100] ;  /* 0x000100040812a981 */ /* 0x000122000c1e1900 */
[----:B------:R-:W-:Y:S02]  /*3c70*/  MOV R15, RZ ;  /* 0x000000ff000f7202 */ /* 0x000fe40000000f00 */
[-C--:B------:R-:W-:Y:S01]  /*3c80*/  ISETP.GE.AND P2, PT, R7, R110.reuse, PT ;  /* 0x0000006e0700720c */ /* 0x080fe20003f46270 */
[----:B------:R-:W-:Y:S01]  /*3c90*/  CS2R R104, SRZ ;  /* 0x0000000000687805 */ /* 0x000fe2000001ff00 */
[----:B------:R-:W-:Y:S01]  /*3ca0*/  ISETP.GE.AND P6, PT, R11, R110, PT ;  /* 0x0000006e0b00720c */ /* 0x000fe20003fc6270 */
[----:B------:R0:W5:Y:S01]  /*3cb0*/  @!P3 LDG.E R103, [R8.64+0x180] ;  /* 0x000180040867b981 */ /* 0x000162000c1e1900 */
[----:B------:R-:W-:-:S02]  /*3cc0*/  IADD3 R7, R6, 0x140, RZ ;  /* 0x0000014006077810 */ /* 0x000fc40007ffe0ff */
[C---:B------:R-:W-:Y:S01]  /*3cd0*/  IADD3 R11, R6.reuse, 0x100, RZ ;  /* 0x00000100060b7810 */ /* 0x040fe20007ffe0ff */
[----:B------:R0:W4:Y:S01]  /*3ce0*/  @!P1 LDG.E R15, [R8.64+0x80] ;  /* 0x00008004080f9981 */ /* 0x000122000c1e1900 */
[-C--:B------:R-:W-:Y:S02]  /*3cf0*/  ISETP.GE.AND P3, PT, R7, R110.reuse, PT ;  /* 0x0000006e0700720c */ /* 0x080fe40003f66270 */
[----:B------:R-:W-:Y:S01]  /*3d00*/  ISETP.GE.AND P1, PT, R11, R110, PT ;  /* 0x0000006e0b00720c */ /* 0x000fe20003f26270 */
[----:B------:R0:W5:Y:S01]  /*3d10*/  @!P5 LDG.E R105, [R8.64+0x280] ;  /* 0x000280040869d981 */ /* 0x000162000c1e1900 */
[----:B------:R-:W-:Y:S02]  /*3d20*/  IADD3 R7, R6, 0x180, RZ ;  /* 0x0000018006077810 */ /* 0x000fe40007ffe0ff */
[----:B------:R-:W-:Y:S02]  /*3d30*/  MOV R68, RZ ;  /* 0x000000ff00447202 */ /* 0x000fe40000000f00 */
[----:B------:R-:W-:-:S02]  /*3d40*/  MOV R20, RZ ;  /* 0x000000ff00147202 */ /* 0x000fc40000000f00 */
[-C--:B------:R-:W-:Y:S02]  /*3d50*/  ISETP.GE.AND P5, PT, R7, R110.reuse, PT ;  /* 0x0000006e0700720c */ /* 0x080fe40003fa6270 */
[C---:B------:R-:W-:Y:S01]  /*3d60*/  IADD3 R7, R6.reuse, 0x1a0, RZ ;  /* 0x000001a006077810 */ /* 0x040fe20007ffe0ff */
[----:B------:R0:W5:Y:S01]  /*3d70*/  @!P6 LDG.E R68, [R8.64+0x300] ;  /* 0x000300040844e981 */ /* 0x000162000c1e1900 */
[C---:B------:R-:W-:Y:S02]  /*3d80*/  IADD3 R11, R6.reuse, 0x160, RZ ;  /* 0x00000160060b7810 */ /* 0x040fe40007ffe0ff */
[-C--:B------:R-:W-:Y:S01]  /*3d90*/  ISETP.GE.AND P6, PT, R7, R110.reuse, PT ;  /* 0x0000006e0700720c */ /* 0x080fe20003fc6270 */
[----:B------:R0:W5:Y:S01]  /*3da0*/  @!P4 LDG.E R20, [R8.64+0x200] ;  /* 0x000200040814c981 */ /* 0x000162000c1e1900 */
[-C--:B------:R-:W-:Y:S02]  /*3db0*/  ISETP.GE.AND P4, PT, R11, R110.reuse, PT ;  /* 0x0000006e0b00720c */ /* 0x080fe40003f86270 */
[----:B------:R-:W-:Y:S01]  /*3dc0*/  IADD3 R7, R6, 0x1e0, RZ ;  /* 0x000001e006077810 */ /* 0x000fe20007ffe0ff */
[----:B------:R-:W-:Y:S01]  /*3dd0*/  CS2R R108, SRZ ;  /* 0x00000000006c7805 */ /* 0x000fe2000001ff00 */
[----:B------:R-:W-:Y:S01]  /*3de0*/  CS2R R106, SRZ ;  /* 0x00000000006a7805 */ /* 0x000fe2000001ff00 */
[----:B------:R0:W5:Y:S01]  /*3df0*/  @!P1 LDG.E R102, [R8.64+0x400] ;  /* 0x0004000408669981 */ /* 0x000162000c1e1900 */
[----:B------:R-:W-:-:S02]  /*3e00*/  ISETP.GE.AND P1, PT, R7, R110, PT ;  /* 0x0000006e0700720c */ /* 0x000fc40003f26270 */
[C---:B------:R-:W-:Y:S01]  /*3e10*/  IADD3 R7, R6.reuse, 0x200, RZ ;  /* 0x0000020006077810 */ /* 0x040fe20007ffe0ff */
[----:B------:R0:W5:Y:S01]  /*3e20*/  @!P2 LDG.E R109, [R8.64+0x480] ;  /* 0x00048004086da981 */ /* 0x000162000c1e1900 */
[C---:B------:R-:W-:Y:S02]  /*3e30*/  IADD3 R11, R6.reuse, 0x1c0, RZ ;  /* 0x000001c0060b7810 */ /* 0x040fe40007ffe0ff */
[----:B------:R-:W-:Y:S01]  /*3e40*/  MOV R113, RZ ;  /* 0x000000ff00717202 */ /* 0x000fe20000000f00 */
[----:B------:R0:W5:Y:S01]  /*3e50*/  @!P0 LDG.E R107, [R8.64+0x380] ;  /* 0x00038004086b8981 */ /* 0x000162000c1e1900 */
[-C--:B------:R-:W-:Y:S02]  /*3e60*/  ISETP.GE.AND P2, PT, R7, R110.reuse, PT ;  /* 0x0000006e0700720c */ /* 0x080fe40003f46270 */
[----:B------:R-:W-:Y:S01]  /*3e70*/  ISETP.GE.AND P0, PT, R11, R110, PT ;  /* 0x0000006e0b00720c */ /* 0x000fe20003f06270 */
[----:B------:R0:W5:Y:S01]  /*3e80*/  @!P5 LDG.E R106, [R8.64+0x600] ;  /* 0x00060004086ad981 */ /* 0x000162000c1e1900 */
[----:B------:R-:W-:-:S03]  /*3e90*/  IADD3 R7, R6, 0x240, RZ ;  /* 0x0000024006077810 */ /* 0x000fc60007ffe0ff */
[----:B------:R0:W5:Y:S01]  /*3ea0*/  @!P4 LDG.E R113, [R8.64+0x580] ;  /* 0x000580040871c981 */ /* 0x000162000c1e1900 */
[-C--:B------:R-:W-:Y:S02]  /*3eb0*/  ISETP.GE.AND P4, PT, R7, R110.reuse, PT ;  /* 0x0000006e0700720c */ /* 0x080fe40003f86270 */
[C---:B------:R-:W-:Y:S01]  /*3ec0*/  IADD3 R7, R6.reuse, 0x260, RZ ;  /* 0x0000026006077810 */ /* 0x040fe20007ffe0ff */
[----:B------:R0:W5:Y:S01]  /*3ed0*/  @!P3 LDG.E R104, [R8.64+0x500] ;  /* 0x000500040868b981 */ /* 0x000162000c1e1900 */
[C---:B------:R-:W-:Y:S02]  /*3ee0*/  IADD3 R11, R6.reuse, 0x220, RZ ;  /* 0x00000220060b7810 */ /* 0x040fe40007ffe0ff */
[----:B------:R-:W-:Y:S01]  /*3ef0*/  ISETP.GE.AND P5, PT, R7, R110, PT ;  /* 0x0000006e0700720c */ /* 0x000fe20003fa6270 */
[----:B------:R-:W-:Y:S01]  /*3f00*/  CS2R R116, SRZ ;  /* 0x0000000000747805 */ /* 0x000fe2000001ff00 */
[----:B------:R-:W-:Y:S01]  /*3f10*/  IADD3 R7, R6, 0x2a0, RZ ;  /* 0x000002a006077810 */ /* 0x000fe20007ffe0ff */
[----:B------:R0:W5:Y:S01]  /*3f20*/  @!P0 LDG.E R108, [R8.64+0x700] ;  /* 0x00070004086c8981 */ /* 0x000162000c1e1900 */
[----:B------:R-:W-:-:S02]  /*3f30*/  MOV R115, RZ ;  /* 0x000000ff00737202 */ /* 0x000fc40000000f00 */
[-C--:B------:R-:W-:Y:S01]  /*3f40*/  ISETP.GE.AND P3, PT, R11, R110.reuse, PT ;  /* 0x0000006e0b00720c */ /* 0x080fe20003f66270 */
[----:B------:R-:W-:Y:S01]  /*3f50*/  CS2R R118, SRZ ;  /* 0x0000000000767805 */ /* 0x000fe2000001ff00 */
[-C--:B------:R-:W-:Y:S01]  /*3f60*/  ISETP.GE.AND P0, PT, R7, R110.reuse, PT ;  /* 0x0000006e0700720c */ /* 0x080fe20003f06270 */
[----:B------:R0:W5:Y:S01]  /*3f70*/  @!P1 LDG.E R117, [R8.64+0x780] ;  /* 0x0007800408759981 */ /* 0x000162000c1e1900 */
[C---:B------:R-:W-:Y:S02]  /*3f80*/  IADD3 R11, R6.reuse, 0x280, RZ ;  /* 0x00000280060b7810 */ /* 0x040fe40007ffe0ff */
[C---:B------:R-:W-:Y:S01]  /*3f90*/  IADD3 R13, R6.reuse, 0x2c0, RZ ;  /* 0x000002c0060d7810 */ /* 0x040fe20007ffe0ff */
[----:B------:R0:W5:Y:S01]  /*3fa0*/  @!P6 LDG.E R115, [R8.64+0x680] ;  /* 0x000680040873e981 */ /* 0x000162000c1e1900 */
[----:B------:R-:W-:Y:S02]  /*3fb0*/  MOV R120, RZ ;  /* 0x000000ff00787202 */ /* 0x000fe40000000f00 */
[----:B------:R-:W-:Y:S01]  /*3fc0*/  ISETP.GE.AND P6, PT, R11, R110, PT ;  /* 0x0000006e0b00720c */ /* 0x000fe20003fc6270 */
[----:B------:R-:W-:Y:S01]  /*3fd0*/  CS2R R122, SRZ ;  /* 0x00000000007a7805 */ /* 0x000fe2000001ff00 */
[C---:B------:R-:W-:Y:S01]  /*3fe0*/  IADD3 R7, R6.reuse, 0x300, RZ ;  /* 0x0000030006077810 */ /* 0x040fe20007ffe0ff */
[----:B------:R0:W5:Y:S01]  /*3ff0*/  @!P2 LDG.E R118, [R8.64+0x800] ;  /* 0x000800040876a981 */ /* 0x000162000c1e1900 */
[----:B------:R-:W-:-:S02]  /*4000*/  IADD3 R11, R6, 0x2e0, RZ ;  /* 0x000002e0060b7810 */ /* 0x000fc40007ffe0ff */
[-C--:B------:R-:W-:Y:S01]  /*4010*/  ISETP.GE.AND P1, PT, R13, R110.reuse, PT ;  /* 0x0000006e0d00720c */ /* 0x080fe20003f26270 */
[----:B------:R0:W5:Y:S01]  /*4020*/  @!P4 LDG.E R120, [R8.64+0x900] ;  /* 0x000900040878c981 */ /* 0x000162000c1e1900 */
[-C--:B------:R-:W-:Y:S02]  /*4030*/  ISETP.GE.AND P4, PT, R7, R110.reuse, PT ;  /* 0x0000006e0700720c */ /* 0x080fe40003f86270 */
[-C--:B------:R-:W-:Y:S01]  /*4040*/  ISETP.GE.AND P2, PT, R11, R110.reuse, PT ;  /* 0x0000006e0b00720c */ /* 0x080fe20003f46270 */
[----:B------:R-:W-:Y:S01]  /*4050*/  CS2R R124, SRZ ;  /* 0x00000000007c7805 */ /* 0x000fe2000001ff00 */
[C---:B------:R-:W-:Y:S01]  /*4060*/  IADD3 R7, R6.reuse, 0x340, RZ ;  /* 0x0000034006077810 */ /* 0x040fe20007ffe0ff */
[----:B------:R0:W5:Y:S01]  /*4070*/  @!P0 LDG.E R122, [R8.64+0xa80] ;  /* 0x000a8004087a8981 */ /* 0x000162000c1e1900 */
[----:B------:R-:W-:Y:S02]  /*4080*/  IADD3 R11, R6, 0x320, RZ ;  /* 0x00000320060b7810 */ /* 0x000fe40007ffe0ff */
[-C--:B------:R-:W-:Y:S01]  /*4090*/  ISETP.GE.AND P0, PT, R7, R110.reuse, PT ;  /* 0x0000006e0700720c */ /* 0x080fe20003f06270 */
[----:B------:R0:W5:Y:S01]  /*40a0*/  @!P3 LDG.E R116, [R8.64+0x880] ;  /* 0x000880040874b981 */ /* 0x000162000c1e1900 */
[----:B------:R-:W-:-:S02]  /*40b0*/  ISETP.GE.AND P3, PT, R11, R110, PT ;  /* 0x0000006e0b00720c */ /* 0x000fc40003f66270 */
[C---:B------:R-:W-:Y:S01]  /*40c0*/  IADD3 R11, R6.reuse, 0x360, RZ ;  /* 0x00000360060b7810 */ /* 0x040fe20007ffe0ff */
[----:B------:R-:W-:Y:S01]  /*40d0*/  CS2R R128, SRZ ;  /* 0x0000000000807805 */ /* 0x000fe2000001ff00 */
[----:B------:R0:W5:Y:S01]  /*40e0*/  @!P1 LDG.E R125, [R8.64+0xb00] ;  /* 0x000b0004087d9981 */ /* 0x000162000c1e1900 */
[C---:B------:R-:W-:Y:S01]  /*40f0*/  IADD3 R7, R6.reuse, 0x380, RZ ;  /* 0x0000038006077810 */ /* 0x040fe20007ffe0ff */
[----:B------:R-:W-:Y:S01]  /*4100*/  CS2R R130, SRZ ;  /* 0x0000000000827805 */ /* 0x000fe2000001ff00 */
[----:B------:R-:W-:Y:S01]  /*4110*/  ISETP.GE.AND P1, PT, R11, R110, PT ;  /* 0x0000006e0b00720c */ /* 0x000fe20003f26270 */
[----:B------:R0:W5:Y:S01]  /*4120*/  @!P5 LDG.E R119, [R8.64+0x980] ;  /* 0x000980040877d981 */ /* 0x000162000c1e1900 */
[C---:B------:R-:W-:Y:S02]  /*4130*/  IADD3 R13, R6.reuse, 0x3a0, RZ ;  /* 0x000003a0060d7810 */ /* 0x040fe40007ffe0ff */
[C---:B------:R-:W-:Y:S01]  /*4140*/  IADD3 R11, R6.reuse, 0x3c0, RZ ;  /* 0x000003c0060b7810 */ /* 0x040fe20007ffe0ff */
[----:B------:R0:W5:Y:S01]  /*4150*/  @!P6 LDG.E R123, [R8.64+0xa00] ;  /* 0x000a0004087be981 */ /* 0x000162000c1e1900 */
[----:B------:R-:W-:-:S02]  /*4160*/  IADD3 R6, R6, 0x3e0, RZ ;  /* 0x000003e006067810 */ /* 0x000fc40007ffe0ff */
[----:B------:R-:W-:Y:S01]  /*4170*/  MOV R126, RZ ;  /* 0x000000ff007e7202 */ /* 0x000fe20000000f00 */
[----:B------:R0:W5:Y:S01]  /*4180*/  @!P2 LDG.E R124, [R8.64+0xb80] ;  /* 0x000b8004087ca981 */ /* 0x000162000c1e1900 */
[----:B------:R-:W-:-:S03]  /*4190*/  ISETP.GE.AND P2, PT, R7, R110, PT ;  /* 0x0000006e0700720c */ /* 0x000fc60003f46270 */
[----:B------:R0:W5:Y:S01]  /*41a0*/  @!P4 LDG.E R128, [R8.64+0xc00] ;  /* 0x000c00040880c981 */ /* 0x000162000c1e1900 */
[-C--:B------:R-:W-:Y:S02]  /*41b0*/  ISETP.GE.AND P4, PT, R13, R110.reuse, PT ;  /* 0x0000006e0d00720c */ /* 0x080fe40003f86270 */
[-C--:B------:R-:W-:Y:S01]  /*41c0*/  ISETP.GE.AND P5, PT, R11, R110.reuse, PT ;  /* 0x0000006e0b00720c */ /* 0x080fe20003fa6270 */
[----:B------:R0:W5:Y:S01]  /*41d0*/  @!P0 LDG.E R130, [R8.64+0xd00] ;  /* 0x000d000408828981 */ /* 0x000162000c1e1900 */
[----:B------:R-:W-:Y:S02]  /*41e0*/  ISETP.GE.AND P0, PT, R6, R110, PT ;  /* 0x0000006e0600720c */ /* 0x000fe40003f06270 */
[----:B------:R-:W-:Y:S01]  /*41f0*/  MOV R132, RZ ;  /* 0x000000ff00847202 */ /* 0x000fe20000000f00 */
[----:B------:R0:W5:Y:S01]  /*4200*/  @!P3 LDG.E R126, [R8.64+0xc80] ;  /* 0x000c8004087eb981 */ /* 0x000162000c1e1900 */
[----:B------:R-:W-:-:S03]  /*4210*/  CS2R R134, SRZ ;  /* 0x0000000000867805 */ /* 0x000fc6000001ff00 */
[----:B------:R0:W5:Y:S04]  /*4220*/  @!P1 LDG.E R129, [R8.64+0xd80] ;  /* 0x000d800408819981 */ /* 0x000168000c1e1900 */
[----:B------:R0:W5:Y:S04]  /*4230*/  @!P2 LDG.E R132, [R8.64+0xe00] ;  /* 0x000e00040884a981 */ /* 0x000168000c1e1900 */
[----:B------:R0:W5:Y:S04]  /*4240*/  @!P4 LDG.E R131, [R8.64+0xe80] ;  /* 0x000e80040883c981 */ /* 0x000168000c1e1900 */
[----:B------:R0:W5:Y:S04]  /*4250*/  @!P5 LDG.E R135, [R8.64+0xf00] ;  /* 0x000f00040887d981 */ /* 0x000168000c1e1900 */
[----:B------:R0:W5:Y:S01]  /*4260*/  @!P0 LDG.E R134, [R8.64+0xf80] ;  /* 0x000f800408868981 */ /* 0x000162000c1e1900 */
[----:B--2---:R-:W-:-:S02]  /*4270*/  FMUL.FTZ R7, R4, 1.4426950216293334961 ;  /* 0x3fb8aa3b04077820 */ /* 0x004fc40000410000 */
[-C--:B------:R-:W-:Y:S02]  /*4280*/  FMUL.FTZ R6, R5, R70.reuse ;  /* 0x0000004605067220 */ /* 0x080fe40000410000 */
[----:B------:R-:W-:Y:S02]  /*4290*/  FMUL.FTZ R4, R7, R70 ;  /* 0x0000004607047220 */ /* 0x000fe40000410000 */
[----:B------:R-:W-:Y:S02]  /*42a0*/  FMUL.RZ R11, R6, 0.15915493667125701904 ;  /* 0x3e22f983060b7820 */ /* 0x000fe4000040c000 */
[----:B------:R1:W-:Y:S01]  /*42b0*/  MUFU.EX2 R137, R4 ;  /* 0x0000000400897308 */ /* 0x0003e20000000800 */
[C---:B0-----:R-:W-:Y:S01]  /*42c0*/  FMUL.FTZ R8, R5.reuse, R74 ;  /* 0x0000004a05087220 */ /* 0x041fe20000410000 */
[----:B---3--:R-:W-:Y:S01]  /*42d0*/  STS [R53.X4], R12 ;  /* 0x0000000c35007388 */ /* 0x008fe20000004800 */
[----:B-1----:R-:W-:-:S03]  /*42e0*/  FMUL.FTZ R4, R5, R76 ;  /* 0x0000004c05047220 */ /* 0x002fc60000410000 */
[----:B----4-:R0:W-:Y:S04]  /*42f0*/  STS [R52.X4+0x80], R15 ;  /* 0x0000800f34007388 */ /* 0x0101e80000004800 */
[----:B------:R-:W-:Y:S04]  /*4300*/  STS [R51.X4+0x100], R18 ;  /* 0x0001001233007388 */ /* 0x000fe80000004800 */
[----:B-----5:R1:W-:Y:S01]  /*4310*/  STS [R50.X4+0x180], R103 ;  /* 0x0001806732007388 */ /* 0x0203e20000004800 */
[----:B0-----:R-:W-:-:S03]  /*4320*/  IADD3 R15, R60, 0x200, RZ ;  /* 0x000002003c0f7810 */ /* 0x001fc60007ffe0ff */
[----:B------:R-:W-:Y:S04]  /*4330*/  STS [R49.X4+0x200], R20 ;  /* 0x0002001431007388 */ /* 0x000fe80000004800 */
[----:B------:R0:W-:Y:S04]  /*4340*/  STS [R48.X4+0x280], R105 ;  /* 0x0002806930007388 */ /* 0x0001e80000004800 */
[----:B------:R-:W-:Y:S01]  /*4350*/  STS [R47.X4+0x300], R68 ;  /* 0x000300442f007388 */ /* 0x000fe20000004800 */
[----:B-1----:R-:W-:-:S03]  /*4360*/  LEA.HI.SX32 R103, R15, R60, 0x1b ;  /* 0x0000003c0f677211 */ /* 0x002fc600078fdaff */
[----:B------:R1:W-:Y:S04]  /*4370*/  STS [R46.X4+0x380], R107 ;  /* 0x0003806b2e007388 */ /* 0x0003e80000004800 */
[----:B------:R-:W-:Y:S04]  /*4380*/  STS [R45.X4+0x400], R102 ;  /* 0x000400662d007388 */ /* 0x000fe80000004800 */
[----:B------:R2:W-:Y:S01]  /*4390*/  STS [R44.X4+0x480], R109 ;  /* 0x0004806d2c007388 */ /* 0x0005e20000004800 */
[----:B0-----:R-:W-:-:S03]  /*43a0*/  IADD3 R105, R60, 0x220, RZ ;  /* 0x000002203c697810 */ /* 0x001fc60007ffe0ff */
[----:B------:R-:W-:Y:S01]  /*43b0*/  STS [R43.X4+0x500], R104 ;  /* 0x000500682b007388 */ /* 0x000fe20000004800 */
[----:B-1----:R-:W-:-:S03]  /*43c0*/  IADD3 R107, R60, 0x240, RZ ;  /* 0x000002403c6b7810 */ /* 0x002fc60007ffe0ff */
[----:B------:R0:W-:Y:S01]  /*43d0*/  STS [R42.X4+0x580], R113 ;  /* 0x000580712a007388 */ /* 0x0001e20000004800 */
[----:B--2---:R-:W-:-:S03]  /*43e0*/  IADD3 R109, R60, 0x260, RZ ;  /* 0x000002603c6d7810 */ /* 0x004fc60007ffe0ff */
[----:B------:R-:W-:Y:S01]  /*43f0*/  STS [R41.X4+0x600], R106 ;  /* 0x0006006a29007388 */ /* 0x000fe20000004800 */
[-C--:B------:R-:W-:Y:S02]  /*4400*/  LEA.HI.SX32 R105, R105, R60.reuse, 0x1b ;  /* 0x0000003c69697211 */ /* 0x080fe400078fdaff */
[-C--:B------:R-:W-:Y:S02]  /*4410*/  LEA.HI.SX32 R12, R109, R60.reuse, 0x1b ;  /* 0x0000003c6d0c7211 */ /* 0x080fe400078fdaff */
[----:B0-----:R-:W-:Y:S01]  /*4420*/  IADD3 R113, R60, 0x280, RZ ;  /* 0x000002803c717810 */ /* 0x001fe20007ffe0ff */
[----:B------:R-:W-:Y:S04]  /*4430*/  STS [R40.X4+0x680], R115 ;  /* 0x0006807328007388 */ /* 0x000fe80000004800 */
[----:B------:R-:W-:Y:S01]  /*4440*/  STS [R39.X4+0x700], R108 ;  /* 0x0007006c27007388 */ /* 0x000fe20000004800 */
[----:B------:R-:W-:-:S03]  /*4450*/  LEA.HI.SX32 R107, R107, R60, 0x1b ;  /* 0x0000003c6b6b7211 */ /* 0x000fc600078fdaff */
[----:B------:R-:W-:Y:S01]  /*4460*/  STS [R38.X4+0x780], R117 ;  /* 0x0007807526007388 */ /* 0x000fe20000004800 */
[----:B------:R-:W-:-:S03]  /*4470*/  LEA.HI.SX32 R68, R113, R60, 0x1b ;  /* 0x0000003c71447211 */ /* 0x000fc600078fdaff */
[----:B------:R0:W-:Y:S01]  /*4480*/  STS [R103.X4+0x800], R118 ;  /* 0x0008007667007388 */ /* 0x0001e20000004800 */
[C---:B------:R-:W-:Y:S01]  /*4490*/  IADD3 R109, R60.reuse, 0x2c0, RZ ;  /* 0x000002c03c6d7810 */ /* 0x040fe20007ffe0ff */
[----:B------:R-:W-:Y:S01]  /*44a0*/  MUFU.SIN R144, R11 ;  /* 0x0000000b00907308 */ /* 0x000fe20000000400 */
[----:B------:R-:W-:Y:S01]  /*44b0*/  FMUL.FTZ R6, R5, R72 ;  /* 0x0000004805067220 */ /* 0x000fe20000410000 */
[----:B------:R-:W-:Y:S01]  /*44c0*/  IADD3 R113, R60, 0x2e0, RZ ;  /* 0x000002e03c717810 */ /* 0x000fe20007ffe0ff */
[----:B------:R-:W-:Y:S01]  /*44d0*/  FMUL.RZ R8, R8, 0.15915493667125701904 ;  /* 0x3e22f98308087820 */ /* 0x000fe2000040c000 */
[----:B0-----:R-:W-:-:S04]  /*44e0*/  IADD3 R103, R60, 0x2a0, RZ ;  /* 0x000002a03c677810 */ /* 0x001fc80007ffe0ff */
[----:B------:R0:W1:Y:S01]  /*44f0*/  MUFU.COS R146, R11 ;  /* 0x0000000b00927308 */ /* 0x0000620000000000 */
[----:B------:R2:W-:Y:S01]  /*4500*/  STS [R105.X4+0x880], R116 ;  /* 0x0008807469007388 */ /* 0x0005e20000004800 */
[-C--:B------:R-:W-:Y:S02]  /*4510*/  LEA.HI.SX32 R102, R109, R60.reuse, 0x1b ;  /* 0x0000003c6d667211 */ /* 0x080fe400078fdaff */
[----:B------:R-:W-:Y:S01]  /*4520*/  LEA.HI.SX32 R103, R103, R60, 0x1b ;  /* 0x0000003c67677211 */ /* 0x000fe200078fdaff */
[----:B------:R-:W-:Y:S01]  /*4530*/  FMUL.RZ R13, R6, 0.15915493667125701904 ;  /* 0x3e22f983060d7820 */ /* 0x000fe2000040c000 */
[----:B------:R3:W-:Y:S01]  /*4540*/  STS [R107.X4+0x900], R120 ;  /* 0x000900786b007388 */ /* 0x0007e20000004800 */
[----:B0-----:R-:W-:Y:S02]  /*4550*/  FMUL.RZ R11, R4, 0.15915493667125701904 ;  /* 0x3e22f983040b7820 */ /* 0x001fe4000040c000 */
[----:B------:R-:W-:Y:S01]  /*4560*/  FMUL.FTZ R4, R5, R78 ;  /* 0x0000004e05047220 */ /* 0x000fe20000410000 */
[C---:B------:R-:W-:Y:S01]  /*4570*/  IADD3 R115, R60.reuse, 0x300, RZ ;  /* 0x000003003c737810 */ /* 0x040fe20007ffe0ff */
[----:B------:R0:W-:Y:S01]  /*4580*/  STS [R12.X4+0x980], R119 ;  /* 0x000980770c007388 */ /* 0x0001e20000004800 */
[----:B------:R-:W-:Y:S01]  /*4590*/  LEA.HI.SX32 R113, R113, R60, 0x1b ;  /* 0x0000003c71717211 */ /* 0x000fe200078fdaff */
[----:B------:R-:W-:Y:S01]  /*45a0*/  MUFU.SIN R110, R8 ;  /* 0x00000008006e7308 */ /* 0x000fe20000000400 */
[----:B--2---:R-:W-:Y:S01]  /*45b0*/  IADD3 R105, R60, 0x320, RZ ;  /* 0x000003203c697810 */ /* 0x004fe20007ffe0ff */
[----:B------:R-:W-:Y:S01]  /*45c0*/  FMUL.RZ R121, R4, 0.15915493667125701904 ;  /* 0x3e22f98304797820 */ /* 0x000fe2000040c000 */
[----:B------:R-:W-:Y:S01]  /*45d0*/  STS [R68.X4+0xa00], R123 ;  /* 0x000a007b44007388 */ /* 0x000fe20000004800 */
[----:B---3--:R-:W-:-:S02]  /*45e0*/  IADD3 R107, R60, 0x340, RZ ;  /* 0x000003403c6b7810 */ /* 0x008fc40007ffe0ff */
[----:B------:R-:W-:Y:S01]  /*45f0*/  IADD3 R109, R60, 0x360, RZ ;  /* 0x000003603c6d7810 */ /* 0x000fe20007ffe0ff */
[----:B------:R2:W-:Y:S01]  /*4600*/  STS [R103.X4+0xa80], R122 ;  /* 0x000a807a67007388 */ /* 0x0005e20000004800 */
[----:B------:R3:W-:Y:S01]  /*4610*/  MUFU.COS R111, R8 ;  /* 0x00000008006f7308 */ /* 0x0007e20000000000 */
[----:B0-----:R-:W-:Y:S01]  /*4620*/  FMUL.FTZ R12, R5, R86 ;  /* 0x00000056050c7220 */ /* 0x001fe20000410000 */
[----:B------:R-:W-:Y:S01]  /*4630*/  LEA.HI.SX32 R115, R115, R60, 0x1b ;  /* 0x0000003c73737211 */ /* 0x000fe200078fdaff */
[----:B------:R-:W-:Y:S01]  /*4640*/  STS [R102.X4+0xb00], R125 ;  /* 0x000b007d66007388 */ /* 0x000fe20000004800 */
[----:B------:R-:W-:Y:S01]  /*4650*/  FMUL.FTZ R20, R5, R84 ;  /* 0x0000005405147220 */ /* 0x000fe20000410000 */
[----:B------:R-:W-:Y:S01]  /*4660*/  LEA.HI.SX32 R105, R105, R60, 0x1b ;  /* 0x0000003c69697211 */ /* 0x000fe200078fdaff */
[----:B------:R-:W-:Y:S01]  /*4670*/  FMUL.RZ R106, R12, 0.15915493667125701904 ;  /* 0x3e22f9830c6a7820 */ /* 0x000fe2000040c000 */
[----:B------:R0:W-:Y:S01]  /*4680*/  STS [R113.X4+0xb80], R124 ;  /* 0x000b807c71007388 */ /* 0x0001e20000004800 */
[----:B---3--:R-:W-:Y:S01]  /*4690*/  FMUL.FTZ R8, R5, R82 ;  /* 0x0000005205087220 */ /* 0x008fe20000410000 */
[----:B------:R-:W-:Y:S01]  /*46a0*/  MUFU.SIN R148, R13 ;  /* 0x0000000d00947308 */ /* 0x000fe20000000400 */
[----:B------:R-:W-:-:S02]  /*46b0*/  LEA.HI.SX32 R107, R107, R60, 0x1b ;  /* 0x0000003c6b6b7211 */ /* 0x000fc400078fdaff */
[-C--:B------:R-:W-:Y:S01]  /*46c0*/  LEA.HI.SX32 R12, R109, R60.reuse, 0x1b ;  /* 0x0000003c6d0c7211 */ /* 0x080fe200078fdaff */
[----:B------:R-:W-:Y:S01]  /*46d0*/  FMUL.RZ R104, R20, 0.15915493667125701904 ;  /* 0x3e22f98314687820 */ /* 0x000fe2000040c000 */
[C---:B--2---:R-:W-:Y:S02]  /*46e0*/  IADD3 R103, R60.reuse, 0x380, RZ ;  /* 0x000003803c677810 */ /* 0x044fe40007ffe0ff */
[C---:B0-----:R-:W-:Y:S01]  /*46f0*/  IADD3 R113, R60.reuse, 0x3a0, RZ ;  /* 0x000003a03c717810 */ /* 0x041fe20007ffe0ff */
[----:B------:R-:W-:Y:S01]  /*4700*/  MUFU.COS R150, R13 ;  /* 0x0000000d00967308 */ /* 0x000fe20000000000 */
[----:B------:R-:W-:Y:S01]  /*4710*/  STS [R115.X4+0xc00], R128 ;  /* 0x000c008073007388 */ /* 0x000fe20000004800 */
[----:B------:R-:W-:Y:S02]  /*4720*/  IADD3 R109, R60, 0x3c0, RZ ;  /* 0x000003c03c6d7810 */ /* 0x000fe40007ffe0ff */
[----:B------:R-:W-:-:S04]  /*4730*/  LEA.HI.SX32 R102, R113, R60, 0x1b ;  /* 0x0000003c71667211 */ /* 0x000fc800078fdaff */
[----:B------:R-:W-:Y:S01]  /*4740*/  MUFU.SIN R9, R121 ;  /* 0x0000007900097308 */ /* 0x000fe20000000400 */
[----:B------:R-:W-:Y:S01]  /*4750*/  STS [R105.X4+0xc80], R126 ;  /* 0x000c807e69007388 */ /* 0x000fe20000004800 */
[----:B------:R-:W-:-:S06]  /*4760*/  IADD3 R113, R60, 0x3e0, RZ ;  /* 0x000003e03c717810 */ /* 0x000fcc0007ffe0ff */
[----:B------:R0:W-:Y:S01]  /*4770*/  MUFU.COS R13, R121 ;  /* 0x00000079000d7308 */ /* 0x0001e20000000000 */
[----:B------:R-:W-:Y:S01]  /*4780*/  STS [R107.X4+0xd00], R130 ;  /* 0x000d00826b007388 */ /* 0x000fe20000004800 */
[-C--:B------:R-:W-:Y:S01]  /*4790*/  LEA.HI.SX32 R103, R103, R60.reuse, 0x1b ;  /* 0x0000003c67677211 */ /* 0x080fe200078fdaff */
[----:B0-----:R-:W-:Y:S02]  /*47a0*/  FMUL.RZ R121, R8, 0.15915493667125701904 ;  /* 0x3e22f98308797820 */ /* 0x001fe4000040c000 */
[----:B------:R0:W-:Y:S03]  /*47b0*/  STS [R12.X4+0xd80], R129 ;  /* 0x000d80810c007388 */ /* 0x0001e60000004800 */
[----:B------:R-:W-:Y:S01]  /*47c0*/  MUFU.SIN R20, R104 ;  /* 0x0000006800147308 */ /* 0x000fe20000000400 */
[----:B------:R-:W-:Y:S01]  /*47d0*/  LEA.HI.SX32 R113, R113, R60, 0x1b ;  /* 0x0000003c71717211 */ /* 0x000fe200078fdaff */
[----:B------:R-:W-:Y:S06]  /*47e0*/  STS [R103.X4+0xe00], R132 ;  /* 0x000e008467007388 */ /* 0x000fec0000004800 */
[----:B------:R-:W-:Y:S01]  /*47f0*/  MUFU.SIN R8, R121 ;  /* 0x0000007900087308 */ /* 0x000fe20000000400 */
[----:B0-----:R-:W-:Y:S01]  /*4800*/  SHF.L.U32 R12, R60, 0x5, RZ ;  /* 0x000000053c0c7819 */ /* 0x001fe200000006ff */
[----:B------:R0:W-:Y:S06]  /*4810*/  STS [R102.X4+0xe80], R131 ;  /* 0x000e808366007388 */ /* 0x0001ec0000004800 */
[----:B------:R-:W-:Y:S01]  /*4820*/  MUFU.COS R15, R121 ;  /* 0x00000079000f7308 */ /* 0x000fe20000000000 */
[----:B------:R-:W-:Y:S01]  /*4830*/  LEA.HI.SX32 R12, R12, R12, 0x1b ;  /* 0x0000000c0c0c7211 */ /* 0x000fe200078fdaff */
[----:B------:R-:W2:Y:S06]  /*4840*/  S2R R68, SR_TID.X ;  /* 0x0000000000447919 */ /* 0x000eac0000002100 */
[----:B------:R3:W-:Y:S02]  /*4850*/  MUFU.COS R121, R104 ;  /* 0x0000006800797308 */ /* 0x0007e40000000000 */
[----:B---3--:R-:W-:-:S06]  /*4860*/  LEA.HI.SX32 R104, R109, R60, 0x1b ;  /* 0x0000003c6d687211 */ /* 0x008fcc00078fdaff */
[----:B------:R-:W-:Y:S01]  /*4870*/  MUFU.SIN R123, R106 ;  /* 0x0000006a007b7308 */ /* 0x000fe20000000400 */
[----:B------:R3:W-:Y:S04]  /*4880*/  STS [R104.X4+0xf00], R135 ;  /* 0x000f008768007388 */ /* 0x0007e80000004800 */
[----:B------:R-:W-:Y:S03]  /*4890*/  STS [R113.X4+0xf80], R134 ;  /* 0x000f808671007388 */ /* 0x000fe60000004800 */
[----:B------:R4:W-:Y:S01]  /*48a0*/  MUFU.COS R133, R106 ;  /* 0x0000006a00857308 */ /* 0x0009e20000000000 */
[----:B------:R-:W-:-:S06]  /*48b0*/  NOP ;  /* 0x0000000000007918 */ /* 0x000fcc0000000000 */
[----:B------:R-:W5:Y:S04]  /*48c0*/  LDS R108, [R12.X4+0x4] ;  /* 0x000004000c6c7984 */ /* 0x000f680000004800 */
[----:B----4-:R-:W4:Y:S04]  /*48d0*/  LDS R106, [R12.X4] ;  /* 0x000000000c6a7984 */ /* 0x010f280000004800 */
[----:B------:R-:W4:Y:S01]  /*48e0*/  LDS R118, [R12.X4+0xc] ;  /* 0x00000c000c767984 */ /* 0x000f220000004800 */
[----:B--2---:R-:W-:Y:S01]  /*48f0*/  SHF.L.U32 R147, R68, 0x4, RZ ;  /* 0x0000000444937819 */ /* 0x004fe200000006ff */
[----:B------:R-:W-:-:S02]  /*4900*/  FMUL.FTZ R105, R5, R88 ;  /* 0x0000005805697220 */ /* 0x000fc40000410000 */
[----:B0-----:R-:W-:Y:S01]  /*4910*/  FMUL.FTZ R102, R5, R90 ;  /* 0x0000005a05667220 */ /* 0x001fe20000410000 */
[----:B------:R-:W-:Y:S01]  /*4920*/  IADD3 R103, R147, 0x1, RZ ;  /* 0x0000000193677810 */ /* 0x000fe20007ffe0ff */
[----:B------:R-:W-:Y:S01]  /*4930*/  FMUL.RZ R107, R105, 0.15915493667125701904 ;  /* 0x3e22f983696b7820 */ /* 0x000fe2000040c000 */
[----:B------:R-:W-:Y:S01]  /*4940*/  IADD3 R105, R147, 0x2, RZ ;  /* 0x0000000293697810 */ /* 0x000fe20007ffe0ff */
[----:B------:R-:W0:Y:S01]  /*4950*/  LDS R116, [R12.X4+0x8] ;  /* 0x000008000c747984 */ /* 0x000e220000004800 */
[-C--:B------:R-:W-:Y:S02]  /*4960*/  ISETP.GE.U32.AND P1, PT, R103, R54.reuse, PT ;  /* 0x000000366700720c */ /* 0x080fe40003f26070 */
[----:B------:R-:W-:Y:S01]  /*4970*/  IADD3 R103, R147, 0x4, RZ ;  /* 0x0000000493677810 */ /* 0x000fe20007ffe0ff */
[----:B---3--:R-:W-:Y:S01]  /*4980*/  FMUL.RZ R104, R102, 0.15915493667125701904 ;  /* 0x3e22f98366687820 */ /* 0x008fe2000040c000 */
[----:B------:R-:W-:Y:S01]  /*4990*/  ISETP.GE.U32.AND P0, PT, R105, R54, PT ;  /* 0x000000366900720c */ /* 0x000fe20003f06070 */
[----:B------:R-:W-:Y:S01]  /*49a0*/  FMUL.FTZ R102, R5, R92 ;  /* 0x0000005c05667220 */ /* 0x000fe20000410000 */
[-C--:B------:R-:W-:Y:S01]  /*49b0*/  ISETP.GE.U32.AND P6, PT, R103, R54.reuse, PT ;  /* 0x000000366700720c */ /* 0x080fe20003fc6070 */
[----:B------:R-:W-:Y:S01]  /*49c0*/  MUFU.SIN R138, R107 ;  /* 0x0000006b008a7308 */ /* 0x000fe20000000400 */
[C---:B------:R-:W-:Y:S01]  /*49d0*/  IADD3 R103, R147.reuse, 0x5, RZ ;  /* 0x0000000593677810 */ /* 0x040fe20007ffe0ff */
[----:B------:R-:W2:Y:S01]  /*49e0*/  LDS R122, [R12.X4+0x14] ;  /* 0x000014000c7a7984 */ /* 0x000ea20000004800 */
[----:B------:R-:W-:Y:S01]  /*49f0*/  IADD3 R105, R147, 0x6, RZ ;  /* 0x0000000693697810 */ /* 0x000fe20007ffe0ff */
[----:B------:R-:W-:Y:S01]  /*4a00*/  FMUL.RZ R154, R102, 0.15915493667125701904 ;  /* 0x3e22f983669a7820 */ /* 0x000fe2000040c000 */
[-C--:B------:R-:W-:Y:S01]  /*4a10*/  ISETP.GE.U32.AND P5, PT, R103, R54.reuse, PT ;  /* 0x000000366700720c */ /* 0x080fe20003fa6070 */
[----:B------:R-:W3:Y:S02]  /*4a20*/  LDS R120, [R12.X4+0x10] ;  /* 0x000010000c787984 */ /* 0x000ee40000004800 */
[----:B------:R5:W-:Y:S01]  /*4a30*/  MUFU.COS R140, R107 ;  /* 0x0000006b008c7308 */ /* 0x000be20000000000 */
[----:B------:R-:W-:Y:S01]  /*4a40*/  ISETP.GE.U32.AND P3, PT, R105, R54, PT ;  /* 0x000000366900720c */ /* 0x000fe20003f66070 */
[----:B-1----:R-:W-:Y:S01]  /*4a50*/  FMUL.FTZ R105, R137, R146 ;  /* 0x0000009289697220 */ /* 0x002fe20000410000 */
[----:B------:R-:W-:Y:S01]  /*4a60*/  ISETP.GE.U32.AND P2, PT, R147, R54, PT ;  /* 0x000000369300720c */ /* 0x000fe20003f46070 */
[----:B------:R-:W-:Y:S01]  /*4a70*/  FMUL.FTZ R102, R137, R144 ;  /* 0x0000009089667220 */ /* 0x000fe20000410000 */
[----:B------:R-:W-:Y:S01]  /*4a80*/  LDS R126, [R12.X4+0x1c] ;  /* 0x00001c000c7e7984 */ /* 0x000fe20000004800 */
[----:B-----5:R-:W-:-:S02]  /*4a90*/  IADD3 R107, R147, 0x3, RZ ;  /* 0x00000003936b7810 */ /* 0x020fc40007ffe0ff */
[----:B------:R-:W-:Y:S01]  /*4aa0*/  MUFU.SIN R139, R104 ;  /* 0x00000068008b7308 */ /* 0x000fe20000000400 */
[----:B------:R-:W-:Y:S01]  /*4ab0*/  FMUL.FTZ R103, R71, R108 ;  /* 0x0000006c47677220 */ /* 0x000fe20000410000 */
[----:B------:R-:W-:Y:S01]  /*4ac0*/  FSEL R105, R105, 1, !P2 ;  /* 0x3f80000069697808 */ /* 0x000fe20005000000 */
[----:B------:R-:W-:Y:S01]  /*4ad0*/  FMUL.FTZ R14, R7, R78 ;  /* 0x0000004e070e7220 */ /* 0x000fe20000410000 */
[----:B------:R-:W-:Y:S01]  /*4ae0*/  ISETP.GE.U32.AND P4, PT, R107, R54, PT ;  /* 0x000000366b00720c */ /* 0x000fe20003f86070 */
[----:B------:R-:W-:Y:S01]  /*4af0*/  FMUL.FTZ R6, R7, R72 ;  /* 0x0000004807067220 */ /* 0x000fe20000410000 */
[----:B------:R-:W-:Y:S02]  /*4b00*/  LDS R132, [R12.X4+0x2c] ;  /* 0x00002c000c847984 */ /* 0x000fe40000004800 */
[----:B------:R4:W-:Y:S01]  /*4b10*/  MUFU.COS R142, R104 ;  /* 0x00000068008e7308 */ /* 0x0009e20000000000 */
[----:B------:R-:W-:Y:S01]  /*4b20*/  IADD3 R107, R147, 0x7, RZ ;  /* 0x00000007936b7810 */ /* 0x000fe20007ffe0ff */
[----:B------:R-:W-:Y:S01]  /*4b30*/  LDS R130, [R12.X4+0x28] ;  /* 0x000028000c827984 */ /* 0x000fe20000004800 */
[----:B------:R-:W-:-:S03]  /*4b40*/  FSEL R102, R102, RZ, !P2 ;  /* 0x000000ff66667208 */ /* 0x000fc60005000000 */
[----:B------:R-:W-:Y:S01]  /*4b50*/  LDS R124, [R12.X4+0x18] ;  /* 0x000018000c7c7984 */ /* 0x000fe20000004800 */
[----:B----4-:R-:W-:Y:S01]  /*4b60*/  FMUL.FTZ R104, R71, R106 ;  /* 0x0000006a47687220 */ /* 0x010fe20000410000 */
[----:B------:R-:W-:Y:S02]  /*4b70*/  FSEL R103, R103, RZ, !P2 ;  /* 0x000000ff67677208 */ /* 0x000fe40005000000 */
[----:B------:R-:W-:Y:S02]  /*4b80*/  LDS R128, [R12.X4+0x24] ;  /* 0x000024000c807984 */ /* 0x000fe40000004800 */
[----:B------:R-:W-:Y:S02]  /*4b90*/  FSEL R104, R104, RZ, !P2 ;  /* 0x000000ff68687208 */ /* 0x000fe40005000000 */
[----:B------:R-:W-:Y:S01]  /*4ba0*/  LDS R144, [R12.X4+0x34] ;  /* 0x000034000c907984 */ /* 0x000fe20000004800 */
[----:B------:R-:W-:Y:S01]  /*4bb0*/  ISETP.GE.U32.AND P2, PT, R107, R54, PT ;  /* 0x000000366b00720c */ /* 0x000fe20003f46070 */
[----:B------:R-:W-:-:S02]  /*4bc0*/  FMUL.FTZ R107, R73, R118 ;  /* 0x00000076496b7220 */ /* 0x000fc40000410000 */
[----:B------:R-:W1:Y:S01]  /*4bd0*/  LDS R118, [R12.X4+0x20] ;  /* 0x000020000c767984 */ /* 0x000e620000004800 */
[----:B------:R-:W4:Y:S03]  /*4be0*/  MUFU.EX2 R143, R6 ;  /* 0x00000006008f7308 */ /* 0x000f260000000800 */
[----:B------:R-:W5:Y:S01]  /*4bf0*/  LDS R134, [R12.X4+0x30] ;  /* 0x000030000c867984 */ /* 0x000f620000004800 */
[C---:B------:R-:W-:Y:S02]  /*4c00*/  FMUL.FTZ R112, R7.reuse, R74 ;  /* 0x0000004a07707220 */ /* 0x040fe40000410000 */
[C---:B------:R-:W-:Y:S02]  /*4c10*/  FMUL.FTZ R109, R7.reuse, R90 ;  /* 0x0000005a076d7220 */ /* 0x040fe40000410000 */
[----:B------:R-:W-:Y:S01]  /*4c20*/  FMUL.FTZ R114, R7, R76 ;  /* 0x0000004c07727220 */ /* 0x000fe20000410000 */
[----:B------:R-:W0:Y:S01]  /*4c30*/  MUFU.EX2 R14, R14 ;  /* 0x0000000e000e7308 */ /* 0x000e220000000800 */
[----:B------:R-:W-:-:S07]  /*4c40*/  FMUL.FTZ R4, R5, R80 ;  /* 0x0000005005047220 */ /* 0x000fce0000410000 */
[----:B------:R-:W-:Y:S01]  /*4c50*/  MUFU.SIN R19, R11 ;  /* 0x0000000b00137308 */ /* 0x000fe20000000400 */
[----:B----4-:R-:W-:-:S07]  /*4c60*/  FMUL.FTZ R106, R143, R148 ;  /* 0x000000948f6a7220 */ /* 0x010fce0000410000 */
[----:B------:R4:W-:Y:S01]  /*4c70*/  MUFU.COS R21, R11 ;  /* 0x0000000b00157308 */ /* 0x0009e20000000000 */
[C---:B0-----:R-:W-:Y:S01]  /*4c80*/  FMUL.FTZ R13, R14.reuse, R13 ;  /* 0x0000000d0e0d7220 */ /* 0x041fe20000410000 */
[----:B------:R-:W-:Y:S01]  /*4c90*/  LDS R148, [R12.X4+0x40] ;  /* 0x000040000c947984 */ /* 0x000fe20000004800 */
[----:B------:R-:W-:-:S03]  /*4ca0*/  FMUL.FTZ R9, R14, R9 ;  /* 0x000000090e097220 */ /* 0x000fc60000410000 */
[----:B------:R-:W-:Y:S02]  /*4cb0*/  LDS R14, [R12.X4+0x38] ;  /* 0x000038000c0e7984 */ /* 0x000fe40000004800 */
[----:B------:R0:W-:Y:S01]  /*4cc0*/  MUFU.EX2 R145, R109 ;  /* 0x0000006d00917308 */ /* 0x0001e20000000800 */
[C---:B----4-:R-:W-:Y:S02]  /*4cd0*/  FMUL.FTZ R11, R7.reuse, R80 ;  /* 0x00000050070b7220 */ /* 0x050fe40000410000 */
[----:B------:R-:W-:Y:S01]  /*4ce0*/  FMUL.FTZ R18, R7, R82 ;  /* 0x0000005207127220 */ /* 0x000fe20000410000 */
[----:B------:R-:W-:Y:S01]  /*4cf0*/  IADD3 R113, R147, 0x8, RZ ;  /* 0x0000000893717810 */ /* 0x000fe20007ffe0ff */
[----:B------:R-:W-:Y:S01]  /*4d00*/  FMUL.FTZ R136, R7, R86 ;  /* 0x0000005607887220 */ /* 0x000fe20000410000 */
[----:B------:R-:W-:Y:S01]  /*4d10*/  IADD3 R115, R147, 0x9, RZ ;  /* 0x0000000993737810 */ /* 0x000fe20007ffe0ff */
[----:B------:R-:W-:Y:S01]  /*4d20*/  FMUL.FTZ R117, R5, R94 ;  /* 0x0000005e05757220 */ /* 0x000fe20000410000 */
[----:B------:R-:W4:Y:S01]  /*4d30*/  MUFU.EX2 R112, R112 ;  /* 0x0000007000707308 */ /* 0x000f220000000800 */
[----:B0-----:R-:W-:Y:S01]  /*4d40*/  FMUL.FTZ R109, R143, R150 ;  /* 0x000000968f6d7220 */ /* 0x001fe20000410000 */
[----:B------:R-:W-:Y:S04]  /*4d50*/  LDS R146, [R12.X4+0x3c] ;  /* 0x00003c000c927984 */ /* 0x000fe80000004800 */
[----:B------:R-:W0:Y:S02]  /*4d60*/  LDS R150, [R12.X4+0x44] ;  /* 0x000044000c967984 */ /* 0x000e240000004800 */
[----:B------:R-:W1:Y:S01]  /*4d70*/  MUFU.EX2 R114, R114 ;  /* 0x0000007200727308 */ /* 0x000e620000000800 */
[----:B------:R-:W-:-:S02]  /*4d80*/  FMUL.RZ R127, R4, 0.15915493667125701904 ;  /* 0x3e22f983047f7820 */ /* 0x000fc4000040c000 */
[----:B------:R-:W-:-:S05]  /*4d90*/  FMUL.FTZ R108, R73, R116 ;  /* 0x00000074496c7220 */ /* 0x000fca0000410000 */
[----:B------:R-:W-:Y:S01]  /*4da0*/  MUFU.SIN R4, R127 ;  /* 0x0000007f00047308 */ /* 0x000fe20000000400 */
[----:B------:R-:W-:Y:S02]  /*4db0*/  FSEL R106, R106, RZ, !P1 ;  /* 0x000000ff6a6a7208 */ /* 0x000fe40004800000 */
[----:B------:R-:W-:-:S05]  /*4dc0*/  FSEL R107, R107, RZ, !P1 ;  /* 0x000000ff6b6b7208 */ /* 0x000fca0004800000 */
[----:B------:R1:W-:Y:S01]  /*4dd0*/  MUFU.COS R6, R127 ;  /* 0x0000007f00067308 */ /* 0x0003e20000000000 */
[----:B------:R-:W-:Y:S02]  /*4de0*/  FSEL R108, R108, RZ, !P1 ;  /* 0x000000ff6c6c7208 */ /* 0x000fe40004800000 */
[----:B------:R-:W-:-:S05]  /*4df0*/  FSEL R109, R109, 1, !P1 ;  /* 0x3f8000006d6d7808 */ /* 0x000fca0004800000 */
[----:B------:R-:W0:Y:S01]  /*4e00*/  MUFU.EX2 R11, R11 ;  /* 0x0000000b000b7308 */ /* 0x000e220000000800 */
[----:B-1----:R-:W-:Y:S01]  /*4e10*/  FMUL.FTZ R127, R7, R84 ;  /* 0x00000054077f7220 */ /* 0x002fe20000410000 */
[----:B------:R-:W-:Y:S01]  /*4e20*/  ISETP.GE.U32.AND P1, PT, R113, R54, PT ;  /* 0x000000367100720c */ /* 0x000fe20003f26070 */
[C---:B----4-:R-:W-:Y:S02]  /*4e30*/  FMUL.FTZ R113, R112.reuse, R111 ;  /* 0x0000006f70717220 */ /* 0x050fe40000410000 */
[----:B------:R-:W-:-:S03]  /*4e40*/  FMUL.FTZ R110, R112, R110 ;  /* 0x0000006e706e7220 */ /* 0x000fc60000410000 */
[----:B------:R-:W1:Y:S01]  /*4e50*/  MUFU.EX2 R18, R18 ;  /* 0x0000001200127308 */ /* 0x000e620000000800 */
[C---:B--2---:R-:W-:Y:S02]  /*4e60*/  FMUL.FTZ R111, R75.reuse, R122 ;  /* 0x0000007a4b6f7220 */ /* 0x044fe40000410000 */
[----:B---3--:R-:W-:Y:S02]  /*4e70*/  FMUL.FTZ R112, R75, R120 ;  /* 0x000000784b707220 */ /* 0x008fe40000410000 */
[----:B------:R-:W-:Y:S02]  /*4e80*/  FMUL.FTZ R21, R114, R21 ;  /* 0x0000001572157220 */ /* 0x000fe40000410000 */
[----:B------:R-:W-:Y:S01]  /*4e90*/  FMUL.FTZ R120, R79, R118 ;  /* 0x000000764f787220 */ /* 0x000fe20000410000 */
[----:B------:R-:W2:Y:S01]  /*4ea0*/  MUFU.EX2 R127, R127 ;  /* 0x0000007f007f7308 */ /* 0x000ea20000000800 */
[----:B------:R-:W-:Y:S01]  /*4eb0*/  FSEL R118, R9, RZ, !P6 ;  /* 0x000000ff09767208 */ /* 0x000fe20007000000 */
[----:B------:R-:W-:Y:S01]  /*4ec0*/  FMUL.FTZ R9, R5, R96 ;  /* 0x0000006005097220 */ /* 0x000fe20000410000 */
[----:B------:R-:W-:Y:S01]  /*4ed0*/  FSEL R110, R110, RZ, !P0 ;  /* 0x000000ff6e6e7208 */ /* 0x000fe20004000000 */
[----:B------:R-:W-:Y:S01]  /*4ee0*/  FMUL.RZ R158, R117, 0.15915493667125701904 ;  /* 0x3e22f983759e7820 */ /* 0x000fe2000040c000 */
[----:B------:R-:W-:-:S02]  /*4ef0*/  FSEL R111, R111, RZ, !P0 ;  /* 0x000000ff6f6f7208 */ /* 0x000fc40004000000 */
[----:B------:R-:W-:Y:S01]  /*4f00*/  FSEL R112, R112, RZ, !P0 ;  /* 0x000000ff70707208 */ /* 0x000fe20004000000 */
[----:B------:R-:W3:Y:S01]  /*4f10*/  MUFU.EX2 R136, R136 ;  /* 0x0000008800887308 */ /* 0x000ee20000000800 */
[----:B------:R-:W-:Y:S01]  /*4f20*/  FSEL R113, R113, 1, !P0 ;  /* 0x3f80000071717808 */ /* 0x000fe20004000000 */
[----:B------:R-:W-:Y:S01]  /*4f30*/  FMUL.FTZ R116, R7, R92 ;  /* 0x0000005c07747220 */ /* 0x000fe20000410000 */
[----:B------:R-:W-:Y:S01]  /*4f40*/  ISETP.GE.U32.AND P0, PT, R115, R54, PT ;  /* 0x000000367300720c */ /* 0x000fe20003f06070 */
[----:B------:R-:W-:Y:S01]  /*4f50*/  FMUL.FTZ R115, R77, R126 ;  /* 0x0000007e4d737220 */ /* 0x000fe20000410000 */
[----:B------:R-:W-:Y:S01]  /*4f60*/  FSEL R117, R21, 1, !P4 ;  /* 0x3f80000015757808 */ /* 0x000fe20006000000 */
[----:B------:R-:W-:Y:S01]  /*4f70*/  FMUL.FTZ R141, R7, R88 ;  /* 0x00000058078d7220 */ /* 0x000fe20000410000 */
[----:B------:R-:W-:Y:S01]  /*4f80*/  FSEL R122, R13, 1, !P6 ;  /* 0x3f8000000d7a7808 */ /* 0x000fe20007000000 */
[----:B------:R-:W-:Y:S02]  /*4f90*/  FMUL.FTZ R21, R7, R94 ;  /* 0x0000005e07157220 */ /* 0x000fe40000410000 */
[----:B0-----:R-:W-:-:S02]  /*4fa0*/  FMUL.FTZ R6, R11, R6 ;  /* 0x000000060b067220 */ /* 0x001fc40000410000 */
[----:B------:R-:W-:Y:S02]  /*4fb0*/  FMUL.FTZ R4, R11, R4 ;  /* 0x000000040b047220 */ /* 0x000fe40000410000 */
[C---:B------:R-:W-:Y:S02]  /*4fc0*/  FMUL.FTZ R125, R81.reuse, R132 ;  /* 0x00000084517d7220 */ /* 0x040fe40000410000 */
[----:B------:R-:W-:Y:S02]  /*4fd0*/  FMUL.FTZ R126, R81, R130 ;  /* 0x00000082517e7220 */ /* 0x000fe40000410000 */
[----:B------:R-:W-:Y:S01]  /*4fe0*/  FMUL.RZ R13, R9, 0.15915493667125701904 ;  /* 0x3e22f983090d7820 */ /* 0x000fe2000040c000 */
[----:B------:R-:W-:Y:S01]  /*4ff0*/  IADD3 R9, R147, 0xc, RZ ;  /* 0x0000000c93097810 */ /* 0x000fe20007ffe0ff */
[----:B------:R0:W-:Y:S01]  /*5000*/  MUFU.EX2 R143, R116 ;  /* 0x00000074008f7308 */ /* 0x0001e20000000800 */
[----:B------:R-:W-:Y:S01]  /*5010*/  FMUL.FTZ R119, R79, R128 ;  /* 0x000000804f777220 */ /* 0x000fe20000410000 */
[----:B------:R-:W-:Y:S01]  /*5020*/  FSEL R125, R125, RZ, !P5 ;  /* 0x000000ff7d7d7208 */ /* 0x000fe20006800000 */
[----:B-1----:R-:W-:Y:S01]  /*5030*/  FMUL.FTZ R15, R18, R15 ;  /* 0x0000000f120f7220 */ /* 0x002fe20000410000 */
[----:B------:R-:W-:Y:S01]  /*5040*/  FSEL R126, R126, RZ, !P5 ;  /* 0x000000ff7e7e7208 */ /* 0x000fe20006800000 */
[----:B------:R-:W-:Y:S01]  /*5050*/  FMUL.FTZ R8, R18, R8 ;  /* 0x0000000812087220 */ /* 0x000fe20000410000 */
[----:B------:R-:W-:Y:S01]  /*5060*/  FSEL R128, R6, 1, !P5 ;  /* 0x3f80000006807808 */ /* 0x000fe20006800000 */
[----:B------:R-:W-:Y:S01]  /*5070*/  FMUL.FTZ R130, R83, R144 ;  /* 0x0000009053827220 */ /* 0x000fe20000410000 */
[----:B------:R-:W-:Y:S01]  /*5080*/  MUFU.SIN R156, R158 ;  /* 0x0000009e009c7308 */ /* 0x000fe20000000400 */
[----:B0-----:R-:W-:Y:S01]  /*5090*/  FMUL.FTZ R116, R77, R124 ;  /* 0x0000007c4d747220 */ /* 0x001fe20000410000 */
[----:B------:R-:W-:Y:S01]  /*50a0*/  FSEL R124, R4, RZ, !P5 ;  /* 0x000000ff047c7208 */ /* 0x000fe20006800000 */
[----:B-----5:R-:W-:Y:S01]  /*50b0*/  FMUL.FTZ R131, R83, R134 ;  /* 0x0000008653837220 */ /* 0x020fe20000410000 */
[----:B------:R-:W-:Y:S01]  /*50c0*/  ISETP.GE.U32.AND P5, PT, R9, R54, PT ;  /* 0x000000360900720c */ /* 0x000fe20003fa6070 */
[----:B------:R-:W-:Y:S01]  /*50d0*/  FMUL.FTZ R114, R114, R19 ;  /* 0x0000001372727220 */ /* 0x000fe20000410000 */
[----:B------:R-:W-:-:S02]  /*50e0*/  IADD3 R9, R147, 0xd, RZ ;  /* 0x0000000d93097810 */ /* 0x000fc40007ffe0ff */
[----:B------:R-:W0:Y:S01]  /*50f0*/  MUFU.EX2 R141, R141 ;  /* 0x0000008d008d7308 */ /* 0x000e220000000800 */
[----:B------:R-:W-:Y:S01]  /*5100*/  IADD3 R19, R147, 0xa, RZ ;  /* 0x0000000a93137810 */ /* 0x000fe20007ffe0ff */
[----:B--2---:R-:W-:Y:S01]  /*5110*/  FMUL.FTZ R20, R127, R20 ;  /* 0x000000147f147220 */ /* 0x004fe20000410000 */
[----:B------:R-:W-:-:S05]  /*5120*/  FSEL R129, R8, RZ, !P3 ;  /* 0x000000ff08817208 */ /* 0x000fca0005800000 */
[----:B------:R-:W-:Y:S01]  /*5130*/  MUFU.COS R158, R158 ;  /* 0x0000009e009e7308 */ /* 0x000fe20000000000 */
[----:B------:R-:W-:Y:S02]  /*5140*/  FSEL R130, R130, RZ, !P3 ;  /* 0x000000ff82827208 */ /* 0x000fe40005800000 */
[----:B------:R-:W-:-:S05]  /*5150*/  FSEL R131, R131, RZ, !P3 ;  /* 0x000000ff83837208 */ /* 0x000fca0005800000 */
[----:B------:R-:W1:Y:S01]  /*5160*/  MUFU.EX2 R21, R21 ;  /* 0x0000001500157308 */ /* 0x000e620000000800 */
[----:B------:R-:W-:Y:S02]  /*5170*/  FSEL R132, R15, 1, !P3 ;  /* 0x3f8000000f847808 */ /* 0x000fe40005800000 */
[----:B------:R-:W-:Y:S01]  /*5180*/  ISETP.GE.U32.AND P3, PT, R9, R54, PT ;  /* 0x000000360900720c */ /* 0x000fe20003f66070 */
[----:B------:R-:W-:Y:S01]  /*5190*/  FMUL.FTZ R9, R5, R98 ;  /* 0x0000006205097220 */ /* 0x000fe20000410000 */
[----:B------:R-:W-:Y:S02]  /*51a0*/  FSEL R114, R114, RZ, !P4 ;  /* 0x000000ff72727208 */ /* 0x000fe40006000000 */
[----:B------:R-:W-:Y:S02]  /*51b0*/  FSEL R115, R115, RZ, !P4 ;  /* 0x000000ff73737208 */ /* 0x000fe40006000000 */
[----:B------:R-:W-:Y:S01]  /*51c0*/  FSEL R116, R116, RZ, !P4 ;  /* 0x000000ff74747208 */ /* 0x000fe20006000000 */
[----:B------:R-:W-:Y:S01]  /*51d0*/  FMUL.FTZ R135, R127, R121 ;  /* 0x000000797f877220 */ /* 0x000fe20000410000 */
[----:B------:R-:W-:Y:S01]  /*51e0*/  ISETP.GE.U32.AND P4, PT, R19, R54, PT ;  /* 0x000000361300720c */ /* 0x000fe20003f86070 */
[----:B------:R-:W-:Y:S01]  /*51f0*/  FMUL.FTZ R6, R7, R98 ;  /* 0x0000006207067220 */ /* 0x000fe20000410000 */
[----:B------:R-:W-:Y:S01]  /*5200*/  IADD3 R19, R147, 0xb, RZ ;  /* 0x0000000b93137810 */ /* 0x000fe20007ffe0ff */
[----:B---3--:R-:W-:Y:S01]  /*5210*/  FMUL.FTZ R137, R136, R133 ;  /* 0x0000008588897220 */ /* 0x008fe20000410000 */
[----:B------:R-:W-:Y:S01]  /*5220*/  FSEL R121, R20, RZ, !P2 ;  /* 0x000000ff14797208 */ /* 0x000fe20005000000 */
[----:B------:R-:W-:-:S02]  /*5230*/  FMUL.FTZ R123, R136, R123 ;  /* 0x0000007b887b7220 */ /* 0x000fc40000410000 */
[----:B------:R-:W-:Y:S02]  /*5240*/  FMUL.FTZ R4, R7, R96 ;  /* 0x0000006007047220 */ /* 0x000fe40000410000 */
[C---:B------:R-:W-:Y:S02]  /*5250*/  FMUL.FTZ R133, R87.reuse, R150 ;  /* 0x0000009657857220 */ /* 0x040fe40000410000 */
[----:B------:R-:W-:Y:S02]  /*5260*/  FMUL.FTZ R136, R87, R148 ;  /* 0x0000009457887220 */ /* 0x000fe40000410000 */
[----:B------:R-:W-:Y:S02]  /*5270*/  FMUL.FTZ R14, R85, R14 ;  /* 0x0000000e550e7220 */ /* 0x000fe40000410000 */
[----:B------:R-:W-:Y:S01]  /*5280*/  FMUL.RZ R144, R9, 0.15915493667125701904 ;  /* 0x3e22f98309907820 */ /* 0x000fe2000040c000 */
[----:B------:R-:W-:Y:S01]  /*5290*/  IADD3 R9, R147, 0xf, RZ ;  /* 0x0000000f93097810 */ /* 0x000fe20007ffe0ff */
[----:B------:R-:W-:Y:S01]  /*52a0*/  FMUL.FTZ R20, R104, R106 ;  /* 0x0000006a68147220 */ /* 0x000fe20000410000 */
[----:B------:R-:W-:Y:S01]  /*52b0*/  FSEL R119, R119, RZ, !P6 ;  /* 0x000000ff77777208 */ /* 0x000fe20007000000 */
[----:B------:R2:W-:Y:S01]  /*52c0*/  MUFU.EX2 R8, R6 ;  /* 0x0000000600087308 */ /* 0x0005e20000000800 */
[----:B------:R-:W-:Y:S01]  /*52d0*/  FSEL R120, R120, RZ, !P6 ;  /* 0x000000ff78787208 */ /* 0x000fe20007000000 */
[----:B------:R-:W-:Y:S01]  /*52e0*/  FFMA.FTZ R20, R103, R109, R20 ;  /* 0x0000006d67147223 */ /* 0x000fe20000010014 */
[----:B------:R-:W-:-:S02]  /*52f0*/  ISETP.GE.U32.AND P6, PT, R19, R54, PT ;  /* 0x000000361300720c */ /* 0x000fc40003fc6070 */
[----:B------:R-:W-:Y:S02]  /*5300*/  FSEL R123, R123, RZ, !P1 ;  /* 0x000000ff7b7b7208 */ /* 0x000fe40004800000 */
[----:B------:R-:W-:Y:S01]  /*5310*/  FSEL R133, R133, RZ, !P1 ;  /* 0x000000ff85857208 */ /* 0x000fe20004800000 */
[----:B------:R-:W-:Y:S01]  /*5320*/  MUFU.SIN R11, R13 ;  /* 0x0000000d000b7308 */ /* 0x000fe20000000400 */
[----:B--2---:R-:W-:Y:S01]  /*5330*/  FMUL.FTZ R6, R103, R106 ;  /* 0x0000006a67067220 */ /* 0x004fe20000410000 */
[----:B------:R-:W-:Y:S02]  /*5340*/  FSEL R136, R136, RZ, !P1 ;  /* 0x000000ff88887208 */ /* 0x000fe40004800000 */
[----:B------:R-:W-:Y:S01]  /*5350*/  FSEL R137, R137, 1, !P1 ;  /* 0x3f80000089897808 */ /* 0x000fe20004800000 */
[----:B0-----:R-:W-:Y:S01]  /*5360*/  FMUL.FTZ R140, R141, R140 ;  /* 0x0000008c8d8c7220 */ /* 0x001fe20000410000 */
[----:B------:R-:W-:Y:S02]  /*5370*/  FSEL R134, R14, RZ, !P2 ;  /* 0x000000ff0e867208 */ /* 0x000fe40005000000 */
[----:B------:R0:W-:Y:S01]  /*5380*/  MUFU.COS R19, R13 ;  /* 0x0000000d00137308 */ /* 0x0001e20000000000 */
[----:B------:R-:W-:Y:S01]  /*5390*/  ISETP.GE.U32.AND P1, PT, R9, R54, PT ;  /* 0x000000360900720c */ /* 0x000fe20003f26070 */
[----:B------:R-:W-:-:S02]  /*53a0*/  FMUL.FTZ R138, R141, R138 ;  /* 0x0000008a8d8a7220 */ /* 0x000fc40000410000 */
[----:B------:R-:W-:Y:S02]  /*53b0*/  FMUL.FTZ R18, R145, R142 ;  /* 0x0000008e91127220 */ /* 0x000fe40000410000 */
[----:B-1----:R-:W-:Y:S02]  /*53c0*/  FMUL.FTZ R9, R21, R158 ;  /* 0x0000009e15097220 */ /* 0x002fe40000410000 */
[----:B------:R-:W1:Y:S01]  /*53d0*/  MUFU.EX2 R4, R4 ;  /* 0x0000000400047308 */ /* 0x000e620000000800 */
[----:B0-----:R-:W-:Y:S01]  /*53e0*/  IADD3 R13, R147, 0xe, RZ ;  /* 0x0000000e930d7810 */ /* 0x001fe20007ffe0ff */
[----:B------:R-:W-:Y:S02]  /*53f0*/  FMUL.FTZ R14, R21, R156 ;  /* 0x0000009c150e7220 */ /* 0x000fe40000410000 */
[----:B------:R-:W-:Y:S02]  /*5400*/  FMUL.FTZ R145, R145, R139 ;  /* 0x0000008b91917220 */ /* 0x000fe40000410000 */
[----:B------:R-:W-:-:S02]  /*5410*/  FFMA.FTZ R21, R104, R109, -R6 ;  /* 0x0000006d68157223 */ /* 0x000fc40000010806 */
[----:B------:R-:W0:Y:S01]  /*5420*/  MUFU.COS R147, R144 ;  /* 0x0000009000937308 */ /* 0x000e220000000000 */
[----:B------:R-:W-:Y:S02]  /*5430*/  FADD.FTZ R139, R107, R20 ;  /* 0x000000146b8b7221 */ /* 0x000fe40000010000 */
[----:B------:R-:W-:-:S05]  /*5440*/  FADD.FTZ R21, R108, R21 ;  /* 0x000000156c157221 */ /* 0x000fca0000010000 */
[----:B------:R2:W3:Y:S01]  /*5450*/  MUFU.SIN R141, R144 ;  /* 0x00000090008d7308 */ /* 0x0004e20000000400 */
[----:B------:R-:W-:Y:S02]  /*5460*/  FMUL.FTZ R142, R110, R139 ;  /* 0x0000008b6e8e7220 */ /* 0x000fe40000410000 */
[----:B------:R-:W-:Y:S02]  /*5470*/  FMUL.FTZ R20, R102, R106 ;  /* 0x0000006a66147220 */ /* 0x000fe40000410000 */
[-C--:B--2---:R-:W-:Y:S02]  /*5480*/  FMUL.FTZ R144, R110, R21.reuse ;  /* 0x000000156e907220 */ /* 0x084fe40000410000 */
[C---:B------:R-:W-:Y:S01]  /*5490*/  FFMA.FTZ R21, R113.reuse, R21, -R142 ;  /* 0x0000001571157223 */ /* 0x040fe2000001088e */
[----:B------:R-:W-:Y:S01]  /*54a0*/  MUFU.SIN R152, R154 ;  /* 0x0000009a00987308 */ /* 0x000fe20000000400 */
[----:B------:R-:W-:Y:S02]  /*54b0*/  FFMA.FTZ R144, R113, R139, R144 ;  /* 0x0000008b71907223 */ /* 0x000fe40000010090 */
[----:B------:R-:W-:-:S02]  /*54c0*/  FADD.FTZ R139, R112, R21 ;  /* 0x00000015708b7221 */ /* 0x000fc40000010000 */
[----:B-1----:R-:W-:-:S03]  /*54d0*/  FMUL.FTZ R6, R4, R19 ;  /* 0x0000001304067220 */ /* 0x002fc60000410000 */
[----:B------:R-:W1:Y:S01]  /*54e0*/  MUFU.COS R154, R154 ;  /* 0x0000009a009a7308 */ /* 0x000e620000000000 */
[----:B------:R-:W-:Y:S02]  /*54f0*/  FMUL.FTZ R11, R4, R11 ;  /* 0x0000000b040b7220 */ /* 0x000fe40000410000 */
[C---:B0-----:R-:W-:Y:S02]  /*5500*/  FMUL.FTZ R4, R8.reuse, R147 ;  /* 0x0000009308047220 */ /* 0x041fe40000410000 */
[C---:B------:R-:W-:Y:S02]  /*5510*/  FMUL.FTZ R19, R105.reuse, R106 ;  /* 0x0000006a69137220 */ /* 0x040fe40000410000 */
[----:B---3--:R-:W-:Y:S02]  /*5520*/  FMUL.FTZ R8, R8, R141 ;  /* 0x0000008d08087220 */ /* 0x008fe40000410000 */
[----:B------:R-:W-:Y:S02]  /*5530*/  FFMA.FTZ R20, R105, R109, -R20 ;  /* 0x0000006d69147223 */ /* 0x000fe40000010814 */
[----:B------:R-:W-:-:S02]  /*5540*/  FADD.FTZ R144, R111, R144 ;  /* 0x000000906f907221 */ /* 0x000fc40000010000 */
[----:B------:R-:W-:Y:S02]  /*5550*/  FMUL.FTZ R141, R114, R139 ;  /* 0x0000008b728d7220 */ /* 0x000fe40000410000 */
[----:B------:R-:W-:Y:S02]  /*5560*/  FMUL.FTZ R127, R85, R146 ;  /* 0x00000092557f7220 */ /* 0x000fe40000410000 */
[----:B------:R-:W-:Y:S02]  /*5570*/  FFMA.FTZ R19, R102, R109, R19 ;  /* 0x0000006d66137223 */ /* 0x000fe40000010013 */
[----:B------:R-:W-:Y:S02]  /*5580*/  FMUL.FTZ R142, R110, R20 ;  /* 0x000000146e8e7220 */ /* 0x000fe40000410000 */
[-C--:B------:R-:W-:Y:S02]  /*5590*/  FMUL.FTZ R146, R114, R144.reuse ;  /* 0x0000009072927220 */ /* 0x080fe40000410000 */
[----:B------:R-:W-:-:S02]  /*55a0*/  FFMA.FTZ R144, R117, R144, R141 ;  /* 0x0000009075907223 */ /* 0x000fc4000001008d */
[-C--:B------:R-:W-:Y:S02]  /*55b0*/  FMUL.FTZ R21, R110, R19.reuse ;  /* 0x000000136e157220 */ /* 0x080fe40000410000 */
[----:B------:R-:W-:Y:S01]  /*55c0*/  FFMA.FTZ R142, R113, R19, R142 ;  /* 0x00000013718e7223 */ /* 0x000fe2000001008e */
[----:B------:R-:W-:Y:S01]  /*55d0*/  FSEL R127, R127, RZ, !P2 ;  /* 0x000000ff7f7f7208 */ /* 0x000fe20005000000 */
[----:B------:R-:W-:Y:S01]  /*55e0*/  FFMA.FTZ R139, R117, R139, -R146 ;  /* 0x0000008b758b7223 */ /* 0x000fe20000010892 */
[----:B------:R-:W-:Y:S01]  /*55f0*/  FSEL R135, R135, 1, !P2 ;  /* 0x3f80000087877808 */ /* 0x000fe20005000000 */
[----:B------:R-:W-:Y:S01]  /*5600*/  FADD.FTZ R141, R115, R144 ;  /* 0x00000090738d7221 */ /* 0x000fe20000010000 */
[----:B------:R-:W-:Y:S01]  /*5610*/  ISETP.GE.U32.AND P2, PT, R13, R54, PT ;  /* 0x000000360d00720c */ /* 0x000fe20003f46070 */
[----:B------:R-:W-:Y:S02]  /*5620*/  FFMA.FTZ R21, R113, R20, -R21 ;  /* 0x0000001471157223 */ /* 0x000fe40000010815 */
[----:B-1----:R-:W-:-:S02]  /*5630*/  FMUL.FTZ R13, R143, R154 ;  /* 0x0000009a8f0d7220 */ /* 0x002fc40000410000 */
[----:B------:R-:W-:Y:S02]  /*5640*/  FMUL.FTZ R15, R143, R152 ;  /* 0x000000988f0f7220 */ /* 0x000fe40000410000 */
[----:B------:R-:W-:Y:S02]  /*5650*/  FMUL.FTZ R20, R114, R142 ;  /* 0x0000008e72147220 */ /* 0x000fe40000410000 */
[----:B------:R-:W-:Y:S02]  /*5660*/  FADD.FTZ R139, R116, R139 ;  /* 0x0000008b748b7221 */ /* 0x000fe40000010000 */
[C---:B------:R-:W-:Y:S02]  /*5670*/  FMUL.FTZ R143, R118.reuse, R141 ;  /* 0x0000008d768f7220 */ /* 0x040fe40000410000 */
[----:B------:R-:W-:Y:S02]  /*5680*/  FFMA.FTZ R19, R117, R21, -R20 ;  /* 0x0000001575137223 */ /* 0x000fe40000010814 */
[----:B------:R-:W-:-:S02]  /*5690*/  FMUL.FTZ R20, R118, R139 ;  /* 0x0000008b76147220 */ /* 0x000fc40000410000 */
[----:B------:R-:W-:Y:S02]  /*56a0*/  FFMA.FTZ R143, R122, R139, -R143 ;  /* 0x0000008b7a8f7223 */ /* 0x000fe4000001088f */
[----:B------:R-:W-:Y:S02]  /*56b0*/  FMUL.FTZ R21, R114, R21 ;  /* 0x0000001572157220 */ /* 0x000fe40000410000 */
[----:B------:R-:W-:Y:S02]  /*56c0*/  FFMA.FTZ R20, R122, R141, R20 ;  /* 0x0000008d7a147223 */ /* 0x000fe40000010014 */
[----:B------:R-:W-:Y:S02]  /*56d0*/  FADD.FTZ R143, R120, R143 ;  /* 0x0000008f788f7221 */ /* 0x000fe40000010000 */
[----:B------:R-:W-:Y:S02]  /*56e0*/  FFMA.FTZ R21, R117, R142, R21 ;  /* 0x0000008e75157223 */ /* 0x000fe40000010015 */
[----:B------:R-:W-:-:S02]  /*56f0*/  FMUL.FTZ R5, R5, R69 ;  /* 0x0000004505057220 */ /* 0x000fc40000410000 */
[----:B------:R-:W-:Y:S02]  /*5700*/  FADD.FTZ R139, R119, R20 ;  /* 0x00000014778b7221 */ /* 0x000fe40000010000 */
[----:B------:R-:W-:Y:S02]  /*5710*/  FMUL.FTZ R142, R124, R143 ;  /* 0x0000008f7c8e7220 */ /* 0x000fe40000410000 */
[----:B------:R-:W-:Y:S02]  /*5720*/  FMUL.FTZ R7, R7, R69 ;  /* 0x0000004507077220 */ /* 0x000fe40000410000 */
[----:B------:R-:W-:Y:S02]  /*5730*/  FMUL.RZ R147, R5, 0.15915493667125701904 ;  /* 0x3e22f98305937820 */ /* 0x000fe4000040c000 */
[----:B------:R-:W-:Y:S02]  /*5740*/  FMUL.FTZ R20, R118, R19 ;  /* 0x0000001376147220 */ /* 0x000fe40000410000 */
[----:B------:R-:W-:-:S02]  /*5750*/  FFMA.FTZ R142, R128, R139, R142 ;  /* 0x0000008b808e7223 */ /* 0x000fc4000001008e */
[----:B------:R-:W-:Y:S02]  /*5760*/  FMUL.FTZ R141, R124, R139 ;  /* 0x0000008b7c8d7220 */ /* 0x000fe40000410000 */
[-C--:B------:R-:W-:Y:S01]  /*5770*/  FMUL.FTZ R5, R118, R21.reuse ;  /* 0x0000001576057220 */ /* 0x080fe20000410000 */
[----:B------:R-:W-:Y:S01]  /*5780*/  MUFU.EX2 R7, R7 ;  /* 0x0000000700077308 */ /* 0x000fe20000000800 */
[----:B------:R-:W-:Y:S02]  /*5790*/  FFMA.FTZ R21, R122, R21, R20 ;  /* 0x000000157a157223 */ /* 0x000fe40000010014 */
[----:B------:R-:W-:Y:S02]  /*57a0*/  FADD.FTZ R139, R125, R142 ;  /* 0x0000008e7d8b7221 */ /* 0x000fe40000010000 */
[----:B------:R-:W-:-:S03]  /*57b0*/  FFMA.FTZ R141, R128, R143, -R141 ;  /* 0x0000008f808d7223 */ /* 0x000fc6000001088d */
[----:B------:R-:W0:Y:S01]  /*57c0*/  MUFU.COS R146, R147 ;  /* 0x0000009300927308 */ /* 0x000e220000000000 */
[----:B------:R-:W-:Y:S02]  /*57d0*/  FFMA.FTZ R5, R122, R19, -R5 ;  /* 0x000000137a057223 */ /* 0x000fe40000010805 */
[----:B------:R-:W-:Y:S02]  /*57e0*/  FMUL.FTZ R19, R124, R21 ;  /* 0x000000157c137220 */ /* 0x000fe40000410000 */
[----:B------:R-:W-:Y:S02]  /*57f0*/  FMUL.FTZ R142, R129, R139 ;  /* 0x0000008b818e7220 */ /* 0x000fe40000410000 */
[----:B------:R-:W-:Y:S01]  /*5800*/  FADD.FTZ R141, R126, R141 ;  /* 0x0000008d7e8d7221 */ /* 0x000fe20000010000 */
[----:B------:R-:W1:Y:S01]  /*5810*/  MUFU.SIN R144, R147 ;  /* 0x0000009300907308 */ /* 0x000e620000000400 */
[-C--:B------:R-:W-:Y:S02]  /*5820*/  FMUL.FTZ R20, R124, R5.reuse ;  /* 0x000000057c147220 */ /* 0x080fe40000410000 */
[----:B------:R-:W-:-:S02]  /*5830*/  FFMA.FTZ R19, R128, R5, -R19 ;  /* 0x0000000580137223 */ /* 0x000fc40000010813 */
[-C--:B------:R-:W-:Y:S02]  /*5840*/  FMUL.FTZ R5, R129, R141.reuse ;  /* 0x0000008d81057220 */ /* 0x080fe40000410000 */
[----:B------:R-:W-:Y:S02]  /*5850*/  FFMA.FTZ R148, R132, R141, -R142 ;  /* 0x0000008d84947223 */ /* 0x000fe4000001088e */
[----:B------:R-:W2:Y:S01]  /*5860*/  LDS R142, [R12.X4+0x4c] ;  /* 0x00004c000c8e7984 */ /* 0x000ea20000004800 */
[----:B------:R-:W-:Y:S02]  /*5870*/  FFMA.FTZ R21, R128, R21, R20 ;  /* 0x0000001580157223 */ /* 0x000fe40000010014 */
[----:B------:R-:W-:Y:S01]  /*5880*/  FFMA.FTZ R141, R132, R139, R5 ;  /* 0x0000008b848d7223 */ /* 0x000fe20000010005 */
[----:B------:R-:W3:Y:S01]  /*5890*/  LDS R20, [R12.X4+0x48] ;  /* 0x000048000c147984 */ /* 0x000ee20000004800 */
[----:B0-----:R-:W-:Y:S02]  /*58a0*/  FMUL.FTZ R5, R7, R146 ;  /* 0x0000009207057220 */ /* 0x001fe40000410000 */
[----:B------:R-:W-:-:S02]  /*58b0*/  FMUL.FTZ R139, R129, R21 ;  /* 0x00000015818b7220 */ /* 0x000fc40000410000 */
[----:B------:R-:W-:Y:S02]  /*58c0*/  FADD.FTZ R150, R131, R148 ;  /* 0x0000009483967221 */ /* 0x000fe40000010000 */
[----:B------:R-:W-:Y:S02]  /*58d0*/  FADD.FTZ R146, R130, R141 ;  /* 0x0000008d82927221 */ /* 0x000fe40000010000 */
[----:B------:R-:W-:Y:S02]  /*58e0*/  FFMA.FTZ R148, R132, R19, -R139 ;  /* 0x0000001384947223 */ /* 0x000fe4000001088b */
[C---:B------:R-:W-:Y:S02]  /*58f0*/  FMUL.FTZ R141, R121.reuse, R150 ;  /* 0x00000096798d7220 */ /* 0x040fe40000410000 */
[----:B------:R-:W-:Y:S02]  /*5900*/  FMUL.FTZ R139, R121, R146 ;  /* 0x00000092798b7220 */ /* 0x000fe40000410000 */
[----:B-1----:R-:W-:-:S02]  /*5910*/  FMUL.FTZ R7, R7, R144 ;  /* 0x0000009007077220 */ /* 0x002fc40000410000 */
[----:B------:R-:W0:Y:S01]  /*5920*/  LDS R144, [R12.X4+0x50] ;  /* 0x000050000c907984 */ /* 0x000e220000004800 */
[C---:B------:R-:W-:Y:S02]  /*5930*/  FFMA.FTZ R152, R135.reuse, R146, R141 ;  /* 0x0000009287987223 */ /* 0x040fe4000001008d */
[----:B------:R-:W-:Y:S01]  /*5940*/  FFMA.FTZ R139, R135, R150, -R139 ;  /* 0x00000096878b7223 */ /* 0x000fe2000001088b */
[----:B------:R-:W1:Y:S01]  /*5950*/  LDS R146, [R12.X4+0x54] ;  /* 0x000054000c927984 */ /* 0x000e620000004800 */
[----:B------:R-:W-:Y:S02]  /*5960*/  FMUL.FTZ R19, R129, R19 ;  /* 0x0000001381137220 */ /* 0x000fe40000410000 */
[----:B------:R-:W-:Y:S02]  /*5970*/  FADD.FTZ R156, R134, R139 ;  /* 0x0000008b869c7221 */ /* 0x000fe40000010000 */
[----:B------:R-:W-:Y:S02]  /*5980*/  FFMA.FTZ R150, R132, R21, R19 ;  /* 0x0000001584967223 */ /* 0x000fe40000010013 */
[----:B------:R-:W-:-:S02]  /*5990*/  FADD.FTZ R158, R127, R152 ;  /* 0x000000987f9e7221 */ /* 0x000fc40000010000 */
[----:B------:R-:W-:Y:S02]  /*59a0*/  FMUL.FTZ R143, R123, R156 ;  /* 0x0000009c7b8f7220 */ /* 0x000fe40000410000 */
[C---:B------:R-:W-:Y:S02]  /*59b0*/  FMUL.FTZ R21, R121.reuse, R148 ;  /* 0x0000009479157220 */ /* 0x040fe40000410000 */
[----:B------:R-:W-:Y:S02]  /*59c0*/  FMUL.FTZ R19, R121, R150 ;  /* 0x0000009679137220 */ /* 0x000fe40000410000 */
[-C--:B------:R-:W-:Y:S02]  /*59d0*/  FMUL.FTZ R139, R123, R158.reuse ;  /* 0x0000009e7b8b7220 */ /* 0x080fe40000410000 */
[----:B------:R-:W-:Y:S01]  /*59e0*/  FFMA.FTZ R158, R137, R158, R143 ;  /* 0x0000009e899e7223 */ /* 0x000fe2000001008f */
[----:B------:R-:W-:Y:S01]  /*59f0*/  FSEL R138, R138, RZ, !P0 ;  /* 0x000000ff8a8a7208 */ /* 0x000fe20004000000 */
[----:B------:R-:W-:-:S02]  /*5a00*/  FFMA.FTZ R154, R135, R150, R21 ;  /* 0x00000096879a7223 */ /* 0x000fc40000010015 */
[----:B------:R-:W-:Y:S01]  /*5a10*/  FFMA.FTZ R152, R135, R148, -R19 ;  /* 0x0000009487987223 */ /* 0x000fe20000010813 */
[----:B------:R-:W4:Y:S01]  /*5a20*/  LDS R150, [R12.X4+0x5c] ;  /* 0x00005c000c967984 */ /* 0x000f220000004800 */
[----:B------:R-:W-:Y:S02]  /*5a30*/  FFMA.FTZ R141, R137, R156, -R139 ;  /* 0x0000009c898d7223 */ /* 0x000fe4000001088b */
[----:B------:R-:W-:Y:S01]  /*5a40*/  FADD.FTZ R158, R133, R158 ;  /* 0x0000009e859e7221 */ /* 0x000fe20000010000 */
[----:B------:R-:W5:Y:S01]  /*5a50*/  LDS R148, [R12.X4+0x58] ;  /* 0x000058000c947984 */ /* 0x000f620000004800 */
[----:B------:R-:W-:Y:S01]  /*5a60*/  FSEL R139, R140, 1, !P0 ;  /* 0x3f8000008c8b7808 */ /* 0x000fe20004000000 */
[----:B------:R-:W-:Y:S02]  /*5a70*/  FADD.FTZ R141, R136, R141 ;  /* 0x0000008d888d7221 */ /* 0x000fe40000010000 */
[C---:B------:R-:W-:Y:S02]  /*5a80*/  FMUL.FTZ R140, R138.reuse, R158 ;  /* 0x0000009e8a8c7220 */ /* 0x040fe40000410000 */
[----:B------:R-:W-:-:S02]  /*5a90*/  FMUL.FTZ R143, R138, R141 ;  /* 0x0000008d8a8f7220 */ /* 0x000fc40000410000 */
[----:B------:R-:W-:Y:S02]  /*5aa0*/  FFMA.FTZ R147, R139, R141, -R140 ;  /* 0x0000008d8b937223 */ /* 0x000fe4000001088c */
[C---:B--2---:R-:W-:Y:S02]  /*5ab0*/  FMUL.FTZ R141, R89.reuse, R142 ;  /* 0x0000008e598d7220 */ /* 0x044fe40000410000 */
[----:B---3--:R-:W-:Y:S02]  /*5ac0*/  FMUL.FTZ R20, R89, R20 ;  /* 0x0000001459147220 */ /* 0x008fe40000410000 */
[----:B------:R-:W-:Y:S01]  /*5ad0*/  FMUL.FTZ R21, R123, R152 ;  /* 0x000000987b157220 */ /* 0x000fe20000410000 */
[----:B------:R-:W-:Y:S01]  /*5ae0*/  FSEL R141, R141, RZ, !P0 ;  /* 0x000000ff8d8d7208 */ /* 0x000fe20004000000 */
[----:B------:R-:W-:Y:S01]  /*5af0*/  FMUL.FTZ R19, R123, R154 ;  /* 0x0000009a7b137220 */ /* 0x000fe20000410000 */
[----:B------:R-:W-:Y:S01]  /*5b00*/  FSEL R142, R20, RZ, !P0 ;  /* 0x000000ff148e7208 */ /* 0x000fe20004000000 */
[----:B------:R-:W-:Y:S01]  /*5b10*/  FFMA.FTZ R158, R139, R158, R143 ;  /* 0x0000009e8b9e7223 */ /* 0x000fe2000001008f */
[----:B------:R-:W-:Y:S01]  /*5b20*/  FSEL R143, R18, 1, !P4 ;  /* 0x3f800000128f7808 */ /* 0x000fe20006000000 */
[----:B------:R-:W-:Y:S01]  /*5b30*/  FFMA.FTZ R21, R137, R154, R21 ;  /* 0x0000009a89157223 */ /* 0x000fe20000010015 */
[----:B------:R-:W-:Y:S01]  /*5b40*/  FSEL R140, R145, RZ, !P4 ;  /* 0x000000ff918c7208 */ /* 0x000fe20006000000 */
[----:B------:R-:W2:Y:S01]  /*5b50*/  LDS R18, [R12.X4+0x60] ;  /* 0x000060000c127984 */ /* 0x000ea20000004800 */
[----:B------:R-:W-:-:S02]  /*5b60*/  FFMA.FTZ R19, R137, R152, -R19 ;  /* 0x0000009889137223 */ /* 0x000fc40000010813 */
[----:B------:R-:W-:Y:S01]  /*5b70*/  FADD.FTZ R158, R141, R158 ;  /* 0x0000009e8d9e7221 */ /* 0x000fe20000010000 */
[----:B------:R-:W3:Y:S01]  /*5b80*/  LDS R20, [R12.X4+0x64] ;  /* 0x000064000c147984 */ /* 0x000ee20000004800 */
[----:B------:R-:W-:Y:S02]  /*5b90*/  FMUL.FTZ R152, R138, R21 ;  /* 0x000000158a987220 */ /* 0x000fe40000410000 */
[----:B------:R-:W-:Y:S02]  /*5ba0*/  FADD.FTZ R147, R142, R147 ;  /* 0x000000938e937221 */ /* 0x000fe40000010000 */
[----:B0-----:R-:W-:Y:S02]  /*5bb0*/  FMUL.FTZ R145, R91, R144 ;  /* 0x000000905b917220 */ /* 0x001fe40000410000 */
[----:B------:R-:W-:Y:S02]  /*5bc0*/  FMUL.FTZ R156, R140, R158 ;  /* 0x0000009e8c9c7220 */ /* 0x000fe40000410000 */
[----:B------:R-:W-:-:S02]  /*5bd0*/  FFMA.FTZ R152, R139, R19, -R152 ;  /* 0x000000138b987223 */ /* 0x000fc40000010898 */
[----:B------:R-:W-:Y:S02]  /*5be0*/  FMUL.FTZ R154, R138, R19 ;  /* 0x000000138a9a7220 */ /* 0x000fe40000410000 */
[----:B-1----:R-:W-:Y:S02]  /*5bf0*/  FMUL.FTZ R146, R91, R146 ;  /* 0x000000925b927220 */ /* 0x002fe40000410000 */
[-C--:B------:R-:W-:Y:S01]  /*5c00*/  FMUL.FTZ R19, R140, R147.reuse ;  /* 0x000000938c137220 */ /* 0x080fe20000410000 */
[----:B------:R-:W-:Y:S01]  /*5c10*/  FSEL R145, R145, RZ, !P4 ;  /* 0x000000ff91917208 */ /* 0x000fe20006000000 */
[C---:B------:R-:W-:Y:S01]  /*5c20*/  FFMA.FTZ R156, R143.reuse, R147, -R156 ;  /* 0x000000938f9c7223 */ /* 0x040fe2000001089c */
[----:B------:R-:W-:Y:S01]  /*5c30*/  FSEL R144, R146, RZ, !P4 ;  /* 0x000000ff92907208 */ /* 0x000fe20006000000 */
[----:B------:R-:W-:Y:S01]  /*5c40*/  FFMA.FTZ R19, R143, R158, R19 ;  /* 0x0000009e8f137223 */ /* 0x000fe20000010013 */
[----:B------:R-:W-:Y:S01]  /*5c50*/  FSEL R146, R15, RZ, !P6 ;  /* 0x000000ff0f927208 */ /* 0x000fe20007000000 */
[----:B------:R-:W0:Y:S01]  /*5c60*/  LDS R158, [R12.X4+0x6c] ;  /* 0x00006c000c9e7984 */ /* 0x000e220000004800 */
[----:B------:R-:W-:-:S03]  /*5c70*/  FADD.FTZ R15, R145, R156 ;  /* 0x0000009c910f7221 */ /* 0x000fc60000010000 */
[----:B------:R-:W1:Y:S01]  /*5c80*/  LDS R156, [R12.X4+0x68] ;  /* 0x000068000c9c7984 */ /* 0x000e620000004800 */
[----:B------:R-:W-:Y:S01]  /*5c90*/  FADD.FTZ R19, R144, R19 ;  /* 0x0000001390137221 */ /* 0x000fe20000010000 */
[----:B------:R-:W-:Y:S01]  /*5ca0*/  FSEL R147, R13, 1, !P6 ;  /* 0x3f8000000d937808 */ /* 0x000fe20007000000 */
[C---:B----4-:R-:W-:Y:S02]  /*5cb0*/  FMUL.FTZ R149, R93.reuse, R150 ;  /* 0x000000965d957220 */ /* 0x050fe40000410000 */
[----:B------:R-:W-:Y:S02]  /*5cc0*/  FMUL.FTZ R160, R146, R19 ;  /* 0x0000001392a07220 */ /* 0x000fe40000410000 */
[----:B-----5:R-:W-:Y:S01]  /*5cd0*/  FMUL.FTZ R150, R93, R148 ;  /* 0x000000945d967220 */ /* 0x020fe20000410000 */
[----:B------:R-:W-:Y:S02]  /*5ce0*/  FSEL R148, R14, RZ, !P5 ;  /* 0x000000ff0e947208 */ /* 0x000fe40006800000 */
[----:B------:R-:W4:Y:S01]  /*5cf0*/  LDS R14, [R12.X4+0x70] ;  /* 0x000070000c0e7984 */ /* 0x000f220000004800 */
[----:B------:R-:W-:-:S02]  /*5d00*/  FMUL.FTZ R162, R146, R15 ;  /* 0x0000000f92a27220 */ /* 0x000fc40000410000 */
[----:B------:R-:W-:Y:S02]  /*5d10*/  FFMA.FTZ R15, R147, R15, -R160 ;  /* 0x0000000f930f7223 */ /* 0x000fe400000108a0 */
[----:B------:R-:W5:Y:S01]  /*5d20*/  LDS R160, [R12.X4+0x74] ;  /* 0x000074000ca07984 */ /* 0x000f620000004800 */
[----:B------:R-:W-:Y:S01]  /*5d30*/  FFMA.FTZ R154, R139, R21, R154 ;  /* 0x000000158b9a7223 */ /* 0x000fe2000001009a */
[----:B------:R-:W-:Y:S01]  /*5d40*/  FSEL R149, R149, RZ, !P6 ;  /* 0x000000ff95957208 */ /* 0x000fe20007000000 */
[----:B------:R-:W-:Y:S01]  /*5d50*/  FFMA.FTZ R162, R147, R19, R162 ;  /* 0x0000001393a27223 */ /* 0x000fe200000100a2 */
[----:B------:R-:W-:Y:S02]  /*5d60*/  FSEL R150, R150, RZ, !P6 ;  /* 0x000000ff96967208 */ /* 0x000fe40007000000 */
[----:B------:R-:W-:Y:S01]  /*5d70*/  FSEL R151, R9, 1, !P5 ;  /* 0x3f80000009977808 */ /* 0x000fe20006800000 */
[----:B------:R-:W-:Y:S02]  /*5d80*/  FMUL.FTZ R9, R140, R154 ;  /* 0x0000009a8c097220 */ /* 0x000fe40000410000 */
[----:B------:R-:W-:-:S02]  /*5d90*/  FADD.FTZ R162, R149, R162 ;  /* 0x000000a295a27221 */ /* 0x000fc40000010000 */
[----:B------:R-:W-:Y:S02]  /*5da0*/  FADD.FTZ R19, R150, R15 ;  /* 0x0000000f96137221 */ /* 0x000fe40000010000 */
[-C--:B------:R-:W-:Y:S02]  /*5db0*/  FMUL.FTZ R15, R140, R152.reuse ;  /* 0x000000988c0f7220 */ /* 0x080fe40000410000 */
[----:B------:R-:W-:Y:S01]  /*5dc0*/  FFMA.FTZ R13, R143, R152, -R9 ;  /* 0x000000988f0d7223 */ /* 0x000fe20000010809 */
[----:B------:R-:W-:Y:S01]  /*5dd0*/  FSEL R152, R11, RZ, !P3 ;  /* 0x000000ff0b987208 */ /* 0x000fe20005800000 */
[----:B--2---:R-:W-:Y:S01]  /*5de0*/  FMUL.FTZ R18, R95, R18 ;  /* 0x000000125f127220 */ /* 0x004fe20000410000 */
[----:B------:R-:W2:Y:S01]  /*5df0*/  LDS R11, [R12.X4+0x7c] ;  /* 0x00007c000c0b7984 */ /* 0x000ea20000004800 */
[----:B------:R-:W-:-:S03]  /*5e00*/  FMUL.FTZ R164, R148, R162 ;  /* 0x000000a294a47220 */ /* 0x000fc60000410000 */
[----:B------:R0:W2:Y:S01]  /*5e10*/  LDS R9, [R12.X4+0x78] ;  /* 0x000078000c097984 */ /* 0x0000a20000004800 */
[----:B---3--:R-:W-:Y:S02]  /*5e20*/  FMUL.FTZ R20, R95, R20 ;  /* 0x000000145f147220 */ /* 0x008fe40000410000 */
[-C--:B------:R-:W-:Y:S02]  /*5e30*/  FMUL.FTZ R21, R148, R19.reuse ;  /* 0x0000001394157220 */ /* 0x080fe40000410000 */
[----:B------:R-:W-:Y:S01]  /*5e40*/  FFMA.FTZ R15, R143, R154, R15 ;  /* 0x0000009a8f0f7223 */ /* 0x000fe2000001000f */
[----:B------:R-:W-:Y:S01]  /*5e50*/  FSEL R154, R18, RZ, !P5 ;  /* 0x000000ff129a7208 */ /* 0x000fe20006800000 */
[C---:B------:R-:W-:Y:S01]  /*5e60*/  FFMA.FTZ R19, R151.reuse, R19, -R164 ;  /* 0x0000001397137223 */ /* 0x040fe200000108a4 */
[----:B------:R-:W-:Y:S01]  /*5e70*/  FSEL R153, R20, RZ, !P5 ;  /* 0x000000ff14997208 */ /* 0x000fe20006800000 */
[----:B------:R-:W-:Y:S01]  /*5e80*/  FFMA.FTZ R164, R151, R162, R21 ;  /* 0x000000a297a47223 */ /* 0x000fe20000010015 */
[----:B------:R-:W-:Y:S01]  /*5e90*/  FSEL R155, R6, 1, !P3 ;  /* 0x3f800000069b7808 */ /* 0x000fe20005800000 */
[----:B------:R-:W-:-:S02]  /*5ea0*/  FMUL.FTZ R162, R146, R15 ;  /* 0x0000000f92a27220 */ /* 0x000fc40000410000 */
[----:B------:R-:W-:Y:S02]  /*5eb0*/  FADD.FTZ R19, R154, R19 ;  /* 0x000000139a137221 */ /* 0x000fe40000010000 */
[-C--:B------:R-:W-:Y:S02]  /*5ec0*/  FMUL.FTZ R6, R146, R13.reuse ;  /* 0x0000000d92067220 */ /* 0x080fe40000410000 */
[----:B0-----:R-:W-:Y:S02]  /*5ed0*/  FMUL.FTZ R158, R97, R158 ;  /* 0x0000009e619e7220 */ /* 0x001fe40000410000 */
[----:B------:R-:W-:Y:S02]  /*5ee0*/  FFMA.FTZ R162, R147, R13, -R162 ;  /* 0x0000000d93a27223 */ /* 0x000fe400000108a2 */
[----:B------:R-:W-:Y:S02]  /*5ef0*/  FADD.FTZ R164, R153, R164 ;  /* 0x000000a499a47221 */ /* 0x000fe40000010000 */
[----:B------:R-:W-:-:S02]  /*5f00*/  FMUL.FTZ R13, R152, R19 ;  /* 0x00000013980d7220 */ /* 0x000fc40000410000 */
[----:B------:R-:W-:Y:S02]  /*5f10*/  FFMA.FTZ R6, R147, R15, R6 ;  /* 0x0000000f93067223 */ /* 0x000fe40000010006 */
[----:B-1----:R-:W-:Y:S01]  /*5f20*/  FMUL.FTZ R157, R97, R156 ;  /* 0x0000009c619d7220 */ /* 0x002fe20000410000 */
[----:B------:R-:W-:Y:S01]  /*5f30*/  FSEL R156, R158, RZ, !P3 ;  /* 0x000000ff9e9c7208 */ /* 0x000fe20005800000 */
[-C--:B------:R-:W-:Y:S02]  /*5f40*/  FMUL.FTZ R18, R152, R164.reuse ;  /* 0x000000a498127220 */ /* 0x080fe40000410000 */
[----:B------:R-:W-:Y:S02]  /*5f50*/  FFMA.FTZ R13, R155, R164, R13 ;  /* 0x000000a49b0d7223 */ /* 0x000fe4000001000d */
        /* <DEDUP_REMOVED lines=19> */
[----:B------:R-:W-:Y:S01]  /*6090*/  FADD.FTZ R8, R160, R15 ;  /* 0x0000000fa0087221 */ /* 0x000fe20000010000 */
[----:B------:R-:W-:Y:S01]  /*60a0*/  FSEL R163, R5, 1, !P1 ;  /* 0x3f80000005a37808 */ /* 0x000fe20004800000 */
[----:B------:R-:W-:-:S02]  /*60b0*/  FMUL.FTZ R4, R152, R6 ;  /* 0x0000000698047220 */ /* 0x000fc40000410000 */
[----:B------:R-:W-:Y:S02]  /*60c0*/  FADD.FTZ R14, R162, R13 ;  /* 0x0000000da20e7221 */ /* 0x000fe40000010000 */
[----:B------:R-:W-:Y:S02]  /*60d0*/  FMUL.FTZ R5, R161, R8 ;  /* 0x00000008a1057220 */ /* 0x000fe40000410000 */
[-C--:B------:R-:W-:Y:S02]  /*60e0*/  FFMA.FTZ R4, R155, R12.reuse, -R4 ;  /* 0x0000000c9b047223 */ /* 0x080fe40000010804 */
[----:B------:R-:W-:Y:S02]  /*60f0*/  FMUL.FTZ R12, R152, R12 ;  /* 0x0000000c980c7220 */ /* 0x000fe40000410000 */
[C---:B--2---:R-:W-:Y:S02]  /*6100*/  FMUL.FTZ R11, R100.reuse, R11 ;  /* 0x0000000b640b7220 */ /* 0x044fe40000410000 */
        /* <DEDUP_REMOVED lines=9> */
[----:B------:R-:W-:Y:S02]  /*61a0*/  FFMA.FTZ R12, R159, R12, R6 ;  /* 0x0000000c9f0c7223 */ /* 0x000fe40000010006 */
[----:B------:R-:W-:Y:S02]  /*61b0*/  FADD.FTZ R7, R164, R7 ;  /* 0x00000007a4077221 */ /* 0x000fe40000010000 */
        /* <DEDUP_REMOVED lines=21> */
[----:B------:R-:W-:Y:S02]  /*6310*/  FFMA.FTZ R13, R4, R9, R8 ;  /* 0x00000009040d7223 */ /* 0x000fe40000010008 */
        /* <DEDUP_REMOVED lines=71> */
[----:B------:R-:W-:Y:S01]  /*6790*/  ISETP.GE.AND P0, PT, R60, 0x10, PT ;  /* 0x000000103c00780c */ /* 0x000fe20003f06270 */
[-C--:B-1----:R-:W-:Y:S02]  /*67a0*/  FFMA.FTZ R167, R4, R11.reuse, -R8 ;  /* 0x0000000b04a77223 */ /* 0x082fe40000010808 */
[----:B------:R-:W-:Y:S01]  /*67b0*/  FMUL.FTZ R20, R10, R11 ;  /* 0x0000000b0a147220 */ /* 0x000fe20000410000 */
        /* <DEDUP_REMOVED lines=118> */
.L_x_1635:
[----:B------:R-:W-:Y:S05]  /*6f20*/  BSYNC B0 ;  /* 0x0000000000007941 */ /* 0x000fea0003800000 */
.L_x_1634:
[----:B------:R-:W-:Y:S01]  /*6f30*/  FADD.FTZ R9, R142, R9 ;  /* 0x000000098e097221 */ /* 0x000fe20000010000 */
[----:B-1----:R-:W-:Y:S01]  /*6f40*/  IADD3 R101, R101, 0x1, RZ ;  /* 0x0000000165657810 */ /* 0x002fe20007ffe0ff */
[----:B------:R-:W-:Y:S02]  /*6f50*/  FADD.FTZ R138, R141, R138 ;  /* 0x0000008a8d8a7221 */ /* 0x000fe40000010000 */
[----:B------:R-:W-:Y:S01]  /*6f60*/  FMUL.FTZ R5, R19, R107 ;  /* 0x0000006b13057220 */ /* 0x000fe20000410000 */
[----:B------:R-:W-:Y:S01]  /*6f70*/  ISETP.GE.AND P0, PT, R101, c[0x0][0x16c], PT ;  /* 0x00005b0065007a0c */ /* 0x000fe20003f06270 */
[C---:B------:R-:W-:Y:S02]  /*6f80*/  FMUL.FTZ R4, R140.reuse, R9 ;  /* 0x000000098c047220 */ /* 0x040fe40000410000 */
[----:B------:R-:W-:Y:S02]  /*6f90*/  FMUL.FTZ R140, R140, R138 ;  /* 0x0000008a8c8c7220 */ /* 0x000fe40000410000 */
[----:B------:R-:W-:-:S02]  /*6fa0*/  FFMA.FTZ R6, R18, R109, -R5 ;  /* 0x0000006d12067223 */ /* 0x000fc40000010805 */
[C---:B------:R-:W-:Y:S02]  /*6fb0*/  FFMA.FTZ R5, R143.reuse, R138, R4 ;  /* 0x0000008a8f057223 */ /* 0x040fe40000010004 */
[----:B------:R-:W-:Y:S02]  /*6fc0*/  FFMA.FTZ R140, R143, R9, -R140 ;  /* 0x000000098f8c7223 */ /* 0x000fe4000001088c */
[----:B------:R-:W-:Y:S02]  /*6fd0*/  FADD.FTZ R144, R144, R5 ;  /* 0x0000000590907221 */ /* 0x000fe40000010000 */
[----:B------:R-:W-:Y:S02]  /*6fe0*/  FADD.FTZ R145, R145, R140 ;  /* 0x0000008c91917221 */ /* 0x000fe40000010000 */
[----:B------:R-:W-:Y:S02]  /*6ff0*/  FMUL.FTZ R5, R19, R115 ;  /* 0x0000007313057220 */ /* 0x000fe40000410000 */
[----:B------:R-:W-:-:S02]  /*7000*/  FMUL.FTZ R4, R146, R144 ;  /* 0x0000009092047220 */ /* 0x000fc40000410000 */
[----:B------:R-:W-:Y:S02]  /*7010*/  FMUL.FTZ R146, R146, R145 ;  /* 0x0000009192927220 */ /* 0x000fe40000410000 */
[----:B------:R-:W-:Y:S02]  /*7020*/  FFMA.FTZ R35, R6, 2, R35 ;  /* 0x4000000006237823 */ /* 0x000fe40000010023 */
[----:B------:R-:W-:Y:S02]  /*7030*/  FFMA.FTZ R6, R18, R117, -R5 ;  /* 0x0000007512067223 */ /* 0x000fe40000010805 */
[C---:B------:R-:W-:Y:S02]  /*7040*/  FFMA.FTZ R5, R147.reuse, R145, -R4 ;  /* 0x0000009193057223 */ /* 0x040fe40000010804 */
[----:B------:R-:W-:Y:S02]  /*7050*/  FFMA.FTZ R146, R147, R144, R146 ;  /* 0x0000009093927223 */ /* 0x000fe40000010092 */
[----:B------:R-:W-:-:S02]  /*7060*/  FADD.FTZ R11, R150, R5 ;  /* 0x00000005960b7221 */ /* 0x000fc40000010000 */
[----:B------:R-:W-:Y:S02]  /*7070*/  FADD.FTZ R146, R149, R146 ;  /* 0x0000009295927221 */ /* 0x000fe40000010000 */
[----:B------:R-:W-:Y:S02]  /*7080*/  FFMA.FTZ R7, R18, R21, -R7 ;  /* 0x0000001512077223 */ /* 0x000fe40000010807 */
[C---:B------:R-:W-:Y:S02]  /*7090*/  FMUL.FTZ R4, R148.reuse, R11 ;  /* 0x0000000b94047220 */ /* 0x040fe40000410000 */
[-C--:B------:R-:W-:Y:S02]  /*70a0*/  FMUL.FTZ R148, R148, R146.reuse ;  /* 0x0000009294947220 */ /* 0x080fe40000410000 */
[----:B------:R-:W-:Y:S02]  /*70b0*/  FFMA.FTZ R36, R7, 2, R36 ;  /* 0x4000000007247823 */ /* 0x000fe40000010024 */
[----:B------:R-:W-:-:S02]  /*70c0*/  FFMA.FTZ R4, R151, R146, R4 ;  /* 0x0000009297047223 */ /* 0x000fc40000010004 */
[C---:B------:R-:W-:Y:S02]  /*70d0*/  FMUL.FTZ R7, R19.reuse, R110 ;  /* 0x0000006e13077220 */ /* 0x040fe40000410000 */
[----:B------:R-:W-:Y:S02]  /*70e0*/  FMUL.FTZ R5, R19, R20 ;  /* 0x0000001413057220 */ /* 0x000fe40000410000 */
[----:B------:R-:W-:Y:S02]  /*70f0*/  FFMA.FTZ R151, R151, R11, -R148 ;  /* 0x0000000b97977223 */ /* 0x000fe40000010894 */
[----:B------:R-:W-:Y:S02]  /*7100*/  FFMA.FTZ R33, R6, 2, R33 ;  /* 0x4000000006217823 */ /* 0x000fe40000010021 */
[----:B------:R-:W-:Y:S02]  /*7110*/  FADD.FTZ R153, R153, R4 ;  /* 0x0000000499997221 */ /* 0x000fe40000010000 */
[----:B------:R-:W-:-:S02]  /*7120*/  FFMA.FTZ R7, R18, R103, -R7 ;  /* 0x0000006712077223 */ /* 0x000fc40000010807 */
[----:B------:R-:W-:Y:S02]  /*7130*/  FFMA.FTZ R6, R18, R126, -R5 ;  /* 0x0000007e12067223 */ /* 0x000fe40000010805 */
[----:B------:R-:W-:Y:S02]  /*7140*/  FADD.FTZ R151, R154, R151 ;  /* 0x000000979a977221 */ /* 0x000fe40000010000 */
[----:B------:R-:W-:Y:S02]  /*7150*/  FMUL.FTZ R5, R19, R130 ;  /* 0x0000008213057220 */ /* 0x000fe40000410000 */
[C---:B------:R-:W-:Y:S02]  /*7160*/  FMUL.FTZ R4, R152.reuse, R153 ;  /* 0x0000009998047220 */ /* 0x040fe40000410000 */
[----:B------:R-:W-:Y:S02]  /*7170*/  FFMA.FTZ R34, R7, 2, R34 ;  /* 0x4000000007227823 */ /* 0x000fe40000010022 */
[----:B------:R-:W-:-:S02]  /*7180*/  FMUL.FTZ R152, R152, R151 ;  /* 0x0000009798987220 */ /* 0x000fc40000410000 */
[----:B------:R-:W-:Y:S02]  /*7190*/  FMUL.FTZ R7, R19, R122 ;  /* 0x0000007a13077220 */ /* 0x000fe40000410000 */
[C---:B------:R-:W-:Y:S02]  /*71a0*/  FFMA.FTZ R5, R18.reuse, R104, -R5 ;  /* 0x0000006812057223 */ /* 0x040fe40000010805 */
[C---:B------:R-:W-:Y:S02]  /*71b0*/  FFMA.FTZ R4, R155.reuse, R151, -R4 ;  /* 0x000000979b047223 */ /* 0x040fe40000010804 */
[----:B------:R-:W-:Y:S02]  /*71c0*/  FFMA.FTZ R155, R155, R153, R152 ;  /* 0x000000999b9b7223 */ /* 0x000fe40000010098 */
[----:B------:R-:W-:Y:S02]  /*71d0*/  FFMA.FTZ R7, R18, R105, -R7 ;  /* 0x0000006912077223 */ /* 0x000fe40000010807 */
[----:B------:R-:W-:-:S02]  /*71e0*/  FFMA.FTZ R30, R5, 2, R30 ;  /* 0x40000000051e7823 */ /* 0x000fc4000001001e */
[----:B------:R-:W-:Y:S02]  /*71f0*/  FMUL.FTZ R5, R19, R133 ;  /* 0x0000008513057220 */ /* 0x000fe40000410000 */
[----:B------:R-:W-:Y:S02]  /*7200*/  FADD.FTZ R157, R157, R4 ;  /* 0x000000049d9d7221 */ /* 0x000fe40000010000 */
[----:B------:R-:W-:Y:S02]  /*7210*/  FADD.FTZ R155, R156, R155 ;  /* 0x0000009b9c9b7221 */ /* 0x000fe40000010000 */
[----:B------:R-:W-:Y:S02]  /*7220*/  FFMA.FTZ R32, R7, 2, R32 ;  /* 0x4000000007207823 */ /* 0x000fe40000010020 */
[----:B------:R-:W-:Y:S02]  /*7230*/  FMUL.FTZ R7, R19, R106 ;  /* 0x0000006a13077220 */ /* 0x000fe40000410000 */
[----:B------:R-:W-:-:S02]  /*7240*/  FFMA.FTZ R5, R18, R111, -R5 ;  /* 0x0000006f12057223 */ /* 0x000fc40000010805 */
[C---:B------:R-:W-:Y:S02]  /*7250*/  FMUL.FTZ R4, R158.reuse, R157 ;  /* 0x0000009d9e047220 */ /* 0x040fe40000410000 */
[----:B------:R-:W-:Y:S02]  /*7260*/  FMUL.FTZ R158, R158, R155 ;  /* 0x0000009b9e9e7220 */ /* 0x000fe40000410000 */
[----:B------:R-:W-:Y:S02]  /*7270*/  FFMA.FTZ R31, R6, 2, R31 ;  /* 0x40000000061f7823 */ /* 0x000fe4000001001f */
[----:B------:R-:W-:Y:S02]  /*7280*/  FFMA.FTZ R6, R18, R134, -R7 ;  /* 0x0000008612067223 */ /* 0x000fe40000010807 */
[----:B------:R-:W-:Y:S02]  /*7290*/  FFMA.FTZ R28, R5, 2, R28 ;  /* 0x40000000051c7823 */ /* 0x000fe4000001001c */
[----:B------:R-:W-:-:S02]  /*72a0*/  FMUL.FTZ R7, R19, R138 ;  /* 0x0000008a13077220 */ /* 0x000fc40000410000 */
[C---:B------:R-:W-:Y:S02]  /*72b0*/  FFMA.FTZ R5, R159.reuse, R155, R4 ;  /* 0x0000009b9f057223 */ /* 0x040fe40000010004 */
[----:B------:R-:W-:Y:S02]  /*72c0*/  FFMA.FTZ R159, R159, R157, -R158 ;  /* 0x0000009d9f9f7223 */ /* 0x000fe4000001089e */
[----:B------:R-:W-:Y:S02]  /*72d0*/  FFMA.FTZ R29, R6, 2, R29 ;  /* 0x40000000061d7823 */ /* 0x000fe4000001001d */
[----:B------:R-:W-:Y:S02]  /*72e0*/  FFMA.FTZ R6, R18, R9, -R7 ;  /* 0x0000000912067223 */ /* 0x000fe40000010807 */
[----:B------:R-:W-:Y:S02]  /*72f0*/  FADD.FTZ R162, R162, R5 ;  /* 0x00000005a2a27221 */ /* 0x000fe40000010000 */
[----:B------:R-:W-:-:S02]  /*7300*/  FADD.FTZ R160, R160, R159 ;  /* 0x0000009fa0a07221 */ /* 0x000fc40000010000 */
[----:B------:R-:W-:Y:S02]  /*7310*/  FFMA.FTZ R27, R6, 2, R27 ;  /* 0x40000000061b7823 */ /* 0x000fe4000001001b */
[C---:B------:R-:W-:Y:S02]  /*7320*/  FMUL.FTZ R4, R161.reuse, R162 ;  /* 0x000000a2a1047220 */ /* 0x040fe40000410000 */
[----:B------:R-:W-:Y:S02]  /*7330*/  FMUL.FTZ R6, R161, R160 ;  /* 0x000000a0a1067220 */ /* 0x000fe40000410000 */
[----:B------:R-:W-:Y:S02]  /*7340*/  FMUL.FTZ R7, R19, R144 ;  /* 0x0000009013077220 */ /* 0x000fe40000410000 */
[C---:B------:R-:W-:Y:S02]  /*7350*/  FFMA.FTZ R4, R163.reuse, R160, -R4 ;  /* 0x000000a0a3047223 */ /* 0x040fe40000010804 */
[----:B------:R-:W-:-:S02]  /*7360*/  FFMA.FTZ R163, R163, R162, R6 ;  /* 0x000000a2a3a37223 */ /* 0x000fc40000010006 */
[----:B------:R-:W-:Y:S02]  /*7370*/  FFMA.FTZ R7, R18, R145, -R7 ;  /* 0x0000009112077223 */ /* 0x000fe40000010807 */
[----:B------:R-:W-:Y:S02]  /*7380*/  FMUL.FTZ R5, R19, R146 ;  /* 0x0000009213057220 */ /* 0x000fe40000410000 */
[----:B------:R-:W-:Y:S02]  /*7390*/  FADD.FTZ R164, R164, R163 ;  /* 0x000000a3a4a47221 */ /* 0x000fe40000010000 */
[----:B------:R-:W-:Y:S02]  /*73a0*/  FFMA.FTZ R26, R7, 2, R26 ;  /* 0x40000000071a7823 */ /* 0x000fe4000001001a */
[----:B------:R-:W-:Y:S02]  /*73b0*/  FFMA.FTZ R8, R18, R11, -R5 ;  /* 0x0000000b12087223 */ /* 0x000fe40000010805 */
[----:B------:R-:W-:-:S02]  /*73c0*/  FMUL.FTZ R5, R19, R153 ;  /* 0x0000009913057220 */ /* 0x000fc40000410000 */
[C---:B------:R-:W-:Y:S02]  /*73d0*/  FMUL.FTZ R7, R19.reuse, R155 ;  /* 0x0000009b13077220 */ /* 0x040fe40000410000 */
[----:B------:R-:W-:Y:S02]  /*73e0*/  FMUL.FTZ R9, R19, R162 ;  /* 0x000000a213097220 */ /* 0x000fe40000410000 */
[----:B------:R-:W-:Y:S02]  /*73f0*/  FADD.FTZ R165, R165, R4 ;  /* 0x00000004a5a57221 */ /* 0x000fe40000010000 */
[----:B------:R-:W-:Y:S02]  /*7400*/  FMUL.FTZ R19, R19, R164 ;  /* 0x000000a413137220 */ /* 0x000fe40000410000 */
        /* <DEDUP_REMOVED lines=8> */
[----:B------:R-:W-:Y:S01]  /*7490*/  FFMA.FTZ R0, R19, 2, R0 ;  /* 0x4000000013007823 */ /* 0x000fe20000010000 */
[----:B------:R-:W-:Y:S01]  /*74a0*/  @P0 CALL.REL.NOINC `(.L_x_1633) ;  /* 0x0000001000000944 */ /* 0x000fe20003c00000 */
[----:B------:R-:W-:Y:S05]  /*74b0*/  BRA `(.L_x_1636) ;  /* 0xffffc50000007947 */ /* 0x000fea000383ffff */
.L_x_1633:
[----:B------:R-:W-:Y:S01]  /*74c0*/  BAR.SYNC.DEFER_BLOCKING 0x0 ;  /* 0x0000000000007b1d */ /* 0x000fe20000010000 */
[----:B------:R-:W-:Y:S01]  /*74d0*/  ISETP.NE.AND P0, PT, R68, RZ, PT ;  /* 0x000000ff4400720c */ /* 0x000fe20003f05270 */
[----:B------:R-:W-:Y:S01]  /*74e0*/  IMAD R6, R166, c[0x0][0x200], RZ ;  /* 0x00008000a6067a24 */ /* 0x000fe200078e02ff */
[----:B------:R-:W-:Y:S01]  /*74f0*/  ISETP.GE.AND P1, PT, R59, R54, PT ;  /* 0x000000363b00720c */ /* 0x000fe20003f26270 */
[----:B------:R-:W-:Y:S01]  /*7500*/  IMAD.WIDE.U32 R4, R63, c[0x0][0x200], RZ ;  /* 0x000080003f047a25 */ /* 0x000fe200078e00ff */
[----:B------:R-:W-:Y:S01]  /*7510*/  LEA R89, P2, R59, c[0x0][0x258], 0x2 ;  /* 0x000096003b597a11 */ /* 0x000fe200078410ff */
[----:B------:R-:W-:Y:S02]  /*7520*/  BSSY B0, `(.L_x_1637) ;  /* 0x0000047000007945 */ /* 0x000fe40003800000 */
        /* <DEDUP_REMOVED lines=8> */
[----:B------:R-:W-:Y:S01]  /*75b0*/  IMAD R79, R63, c[0x0][0x1f4], R8 ;  /* 0x00007d003f4f7a24 */ /* 0x000fe200078e0208 */
[----:B------:R-:W-:Y:S01]  /*75c0*/  LEA.HI.X R12, R59, c[0x0][0x25c], R58, 0x2, P2 ;  /* 0x000097003b0c7a11 */ /* 0x000fe200010f143a */
[----:B------:R-:W-:-:S04]  /*75d0*/  IMAD.WIDE.U32 R6, R67, c[0x0][0x208], R6 ;  /* 0x0000820043067a25 */ /* 0x000fc800078e0006 */
[----:B------:R-:W-:Y:S01]  /*75e0*/  @!P1 IMAD.WIDE.U32 R10, R63, c[0x0][0x1f0], R4 ;  /* 0x00007c003f0a9a25 */ /* 0x000fe200078e0004 */
[----:B------:R-:W-:Y:S01]  /*75f0*/  IADD3 R8, P3, R4, R6, RZ ;  /* 0x0000000604087210 */ /* 0x000fe20007f7e0ff */
[----:B------:R-:W-:Y:S01]  /*7600*/  STS [R37.X4], R36 ;  /* 0x0000002425007388 */ /* 0x000fe20000004800 */
[----:B------:R-:W-:Y:S02]  /*7610*/  IADD3 R6, P4, R59, R4, RZ ;  /* 0x000000043b067210 */ /* 0x000fe40007f9e0ff */
[----:B------:R-:W-:Y:S01]  /*7620*/  IADD3.X R7, R5, R9, R7, P3, !PT ;  /* 0x0000000905077210 */ /* 0x000fe20001ffe407 */
[----:B------:R-:W-:Y:S01]  /*7630*/  STS [R37.X4+0x4], R35 ;  /* 0x0000042325007388 */ /* 0x000fe20000004800 */
[----:B------:R-:W-:Y:S02]  /*7640*/  LEA R88, P5, R8, R89, 0x2 ;  /* 0x0000005908587211 */ /* 0x000fe400078a10ff */
[----:B------:R-:W-:Y:S01]  /*7650*/  LOP3.LUT R9, R62, 0x20, R61, 0xfe, !PT ;  /* 0x000000203e097812 */ /* 0x000fe200078efe3d */
[----:B------:R-:W-:Y:S01]  /*7660*/  STS [R37.X4+0x8], R34 ;  /* 0x0000082225007388 */ /* 0x000fe20000004800 */
[----:B------:R-:W-:-:S02]  /*7670*/  @!P1 IADD3 R73, R79, R11, RZ ;  /* 0x0000000b4f499210 */ /* 0x000fc40007ffe0ff */
[----:B------:R-:W-:Y:S01]  /*7680*/  LEA.HI.X R89, R8, R12, R7, 0x2, P5 ;  /* 0x0000000c08597211 */ /* 0x000fe200028f1407 */
[----:B------:R-:W-:Y:S01]  /*7690*/  STS [R37.X4+0xc], R33 ;  /* 0x00000c2125007388 */ /* 0x000fe20000004800 */
[----:B------:R-:W-:Y:S02]  /*76a0*/  @!P1 MOV R72, R10 ;  /* 0x0000000a00489202 */ /* 0x000fe40000000f00 */
        /* <DEDUP_REMOVED lines=46> */
.L_x_1638:
[----:B------:R-:W-:Y:S05]  /*7990*/  BSYNC B0 ;  /* 0x0000000000007941 */ /* 0x000fea0003800000 */
.L_x_1637:
        /* <DEDUP_REMOVED lines=14> */
[----:B------:R1:W-:Y:S01]  /*7a80*/  @!P5 STG.E [R88.64+0x100], R75 ;  /* 0x0001004b5800d986 */ /* 0x0003e2000c101904 */
[----:B------:R-:W-:-:S02]  /*7a90*/  ISETP.GE.AND P6, PT, R13, R18, PT ;  /* 0x000000120d00720c */ /* 0x000fc40003fc6270 */
[-C--:B------:R-:W-:Y:S01]  /*7aa0*/  ISETP.GE.AND P3, PT, R19, R18.reuse, PT ;  /* 0x000000121300720c */ /* 0x080fe20003f66270 */
[----:B------:R-:W-:Y:S01]  /*7ab0*/  @!P2 STG.E [R88.64+0x200], R83 ;  /* 0x000200535800a986 */ /* 0x000fe2000c101904 */
[----:B------:R-:W-:Y:S02]  /*7ac0*/  ISETP.GE.AND P4, PT, R21, R18, PT ;  /* 0x000000121500720c */ /* 0x000fe40003f86270 */
[----:B------:R-:W-:Y:S02]  /*7ad0*/  @!P1 IADD3 R14, P5, R59, R72, RZ ;  /* 0x000000483b0e9210 */ /* 0x000fe40007fbe0ff */
[----:B------:R-:W-:Y:S02]  /*7ae0*/  IADD3 R109, P2, R4, R78, RZ ;  /* 0x0000004e046d7210 */ /* 0x000fe40007f5e0ff */
[----:B------:R-:W-:Y:S02]  /*7af0*/  @!P1 IADD3.X R111, R58, R73, R113, P5, !PT ;  /* 0x000000493a6f9210 */ /* 0x000fe40002ffe471 */
[----:B------:R-:W-:Y:S01]  /*7b00*/  IADD3.X R78, R5, R113, R79, P2, !PT ;  /* 0x00000071054e7210 */ /* 0x000fe200017fe44f */
[----:B------:R2:W-:Y:S01]  /*7b10*/  @!P6 STG.E [R88.64+0x180], R81 ;  /* 0x000180515800e986 */ /* 0x0005e2000c101904 */
[----:B0-----:R-:W-:-:S02]  /*7b20*/  LOP3.LUT R69, R62, 0xe0, R61, 0xfe, !PT ;  /* 0x000000e03e457812 */ /* 0x001fc400078efe3d */
[C-C-:B------:R-:W-:Y:S01]  /*7b30*/  LOP3.LUT R71, R62.reuse, 0x100, R61.reuse, 0xfe, !PT ;  /* 0x000001003e477812 */ /* 0x140fe200078efe3d */
[----:B------:R0:W-:Y:S01]  /*7b40*/  @!P3 STG.E [R88.64+0x280], R85 ;  /* 0x000280555800b986 */ /* 0x0001e2000c101904 */
[C-C-:B------:R-:W-:Y:S02]  /*7b50*/  LOP3.LUT R73, R62.reuse, 0x120, R61.reuse, 0xfe, !PT ;  /* 0x000001203e497812 */ /* 0x140fe400078efe3d */
[----:B------:R-:W-:Y:S01]  /*7b60*/  LOP3.LUT R77, R62, 0x160, R61, 0xfe, !PT ;  /* 0x000001603e4d7812 */ /* 0x000fe200078efe3d */
[----:B------:R-:W-:Y:S01]  /*7b70*/  @!P4 STG.E [R88.64+0x300], R87 ;  /* 0x000300575800c986 */ /* 0x000fe2000c101904 */
[----:B------:R-:W-:Y:S02]  /*7b80*/  IADD3 R10, P2, R59, 0x20, RZ ;  /* 0x000000203b0a7810 */ /* 0x000fe40007f5e0ff */
[-C--:B------:R-:W-:Y:S02]  /*7b90*/  ISETP.GE.AND P6, PT, R69, R18.reuse, PT ;  /* 0x000000124500720c */ /* 0x080fe40003fc6270 */
[----:B------:R-:W-:-:S02]  /*7ba0*/  ISETP.GE.AND P4, PT, R71, R18, PT ;  /* 0x000000124700720c */ /* 0x000fc40003f86270 */
[-C--:B------:R-:W-:Y:S02]  /*7bb0*/  ISETP.GE.AND P3, PT, R73, R18.reuse, PT ;  /* 0x000000124900720c */ /* 0x080fe40003f66270 */
[----:B------:R-:W-:Y:S02]  /*7bc0*/  ISETP.GE.AND P5, PT, R77, R18, PT ;  /* 0x000000124d00720c */ /* 0x000fe40003fa6270 */
[----:B------:R-:W-:Y:S02]  /*7bd0*/  IADD3.X R79, RZ, R58, RZ, P2, !PT ;  /* 0x0000003aff4f7210 */ /* 0x000fe400017fe4ff */
[----:B-1----:R-:W-:Y:S02]  /*7be0*/  LOP3.LUT R75, R62, 0x140, R61, 0xfe, !PT ;  /* 0x000001403e4b7812 */ /* 0x002fe400078efe3d */
[C---:B------:R-:W-:Y:S01]  /*7bf0*/  SHF.L.U64.HI R8, R10.reuse, 0x2, R79 ;  /* 0x000000020a087819 */ /* 0x040fe2000001024f */
[----:B------:R1:W-:Y:S01]  /*7c00*/  @!P6 STG.E [R88.64+0x380], R91 ;  /* 0x0003805b5800e986 */ /* 0x0003e2000c101904 */
[----:B------:R-:W-:-:S02]  /*7c10*/  SHF.L.U32 R10, R10, 0x2, RZ ;  /* 0x000000020a0a7819 */ /* 0x000fc400000006ff */
[--C-:B------:R-:W-:Y:S01]  /*7c20*/  LOP3.LUT R79, R62, 0x180, R61.reuse, 0xfe, !PT ;  /* 0x000001803e4f7812 */ /* 0x100fe200078efe3d */
[----:B------:R3:W-:Y:S01]  /*7c30*/  @!P4 STG.E [R88.64+0x400], R93 ;  /* 0x0004005d5800c986 */ /* 0x0007e2000c101904 */
[----:B------:R-:W-:Y:S02]  /*7c40*/  IADD3 R90, P2, R10, c[0x0][0x268], RZ ;  /* 0x00009a000a5a7a10 */ /* 0x000fe40007f5e0ff */
[C-C-:B--2---:R-:W-:Y:S01]  /*7c50*/  LOP3.LUT R81, R62.reuse, 0x1a0, R61.reuse, 0xfe, !PT ;  /* 0x000001a03e517812 */ /* 0x144fe200078efe3d */
[----:B------:R2:W-:Y:S01]  /*7c60*/  @!P3 STG.E [R88.64+0x480], R95 ;  /* 0x0004805f5800b986 */ /* 0x0005e2000c101904 */
[C-C-:B------:R-:W-:Y:S02]  /*7c70*/  LOP3.LUT R83, R62.reuse, 0x1c0, R61.reuse, 0xfe, !PT ;  /* 0x000001c03e537812 */ /* 0x140fe400078efe3d */
[----:B0-----:R-:W-:Y:S01]  /*7c80*/  LOP3.LUT R85, R62, 0x1e0, R61, 0xfe, !PT ;  /* 0x000001e03e557812 */ /* 0x001fe200078efe3d */
[----:B------:R-:W-:Y:S01]  /*7c90*/  @!P5 STG.E [R88.64+0x580], R99 ;  /* 0x000580635800d986 */ /* 0x000fe2000c101904 */
[----:B------:R-:W-:-:S02]  /*7ca0*/  IADD3.X R12, R8, c[0x0][0x26c], RZ, P2, !PT ;  /* 0x00009b00080c7a10 */ /* 0x000fc400017fe4ff */
[-C--:B------:R-:W-:Y:S02]  /*7cb0*/  ISETP.GE.AND P6, PT, R75, R18.reuse, PT ;  /* 0x000000124b00720c */ /* 0x080fe40003fc6270 */
[-C--:B------:R-:W-:Y:S02]  /*7cc0*/  ISETP.GE.AND P4, PT, R79, R18.reuse, PT ;  /* 0x000000124f00720c */ /* 0x080fe40003f86270 */
[-C--:B------:R-:W-:Y:S02]  /*7cd0*/  ISETP.GE.AND P3, PT, R81, R18.reuse, PT ;  /* 0x000000125100720c */ /* 0x080fe40003f66270 */
[-C--:B------:R-:W-:Y:S02]  /*7ce0*/  ISETP.GE.AND P2, PT, R83, R18.reuse, PT ;  /* 0x000000125300720c */ /* 0x080fe40003f46270 */
[----:B------:R-:W-:-:S05]  /*7cf0*/  ISETP.GE.AND P5, PT, R85, R18, PT ;  /* 0x000000125500720c */ /* 0x000fca0003fa6270 */
[----:B------:R-:W-:Y:S01]  /*7d00*/  @!P6 STG.E [R88.64+0x500], R97 ;  /* 0x000500615800e986 */ /* 0x000fe2000c101904 */
[----:B------:R-:W-:-:S03]  /*7d10*/  LEA R90, P6, R109, R90, 0x2 ;  /* 0x0000005a6d5a7211 */ /* 0x000fc600078c10ff */
[----:B------:R-:W-:Y:S01]  /*7d20*/  @!P4 STG.E [R88.64+0x600], R101 ;  /* 0x000600655800c986 */ /* 0x000fe2000c101904 */
[----:B-1----:R-:W-:Y:S01]  /*7d30*/  LEA.HI.X R91, R109, R12, R78, 0x2, P6 ;  /* 0x0000000c6d5b7211 */ /* 0x002fe200030f144e */
[----:B------:R-:W-:Y:S01]  /*7d40*/  HFMA2.MMA R12, -RZ, RZ, 0, 0 ;  /* 0x00000000ff0c7435 */ /* 0x000fe200000001ff */
        /* <DEDUP_REMOVED lines=8> */
[-C--:B------:R-:W-:Y:S01]  /*7dd0*/  ISETP.GE.AND P5, PT, R19, R54.reuse, PT ;  /* 0x000000361300720c */ /* 0x080fe20003fa6270 */
[----:B------:R-:W-:Y:S01]  /*7de0*/  HFMA2.MMA R18, -RZ, RZ, 0, 0 ;  /* 0x00000000ff127435 */ /* 0x000fe200000001ff */
[----:B---3--:R-:W-:Y:S02]  /*7df0*/  MOV R93, RZ ;  /* 0x000000ff005d7202 */ /* 0x008fe40000000f00 */
[----:B--2---:R-:W-:Y:S02]  /*7e00*/  MOV R95, RZ ;  /* 0x000000ff005f7202 */ /* 0x004fe40000000f00 */
[----:B0-----:R-:W-:Y:S02]  /*7e10*/  MOV R89, RZ ;  /* 0x000000ff00597202 */ /* 0x001fe40000000f00 */
        /* <DEDUP_REMOVED lines=10> */
[----:B------:R-:W-:Y:S02]  /*7ec0*/  HFMA2.MMA R72, -RZ, RZ, 0, 0 ;  /* 0x00000000ff487435 */ /* 0x000fe400000001ff */
[----:B------:R-:W5:Y:S01]  /*7ed0*/  @!P5 LDG.E R89, [R90.64+0x200] ;  /* 0x000200045a59d981 */ /* 0x000f62000c1e1900 */
[-C--:B------:R-:W-:Y:S01]  /*7ee0*/  ISETP.GE.AND P5, PT, R75, R54.reuse, PT ;  /* 0x000000364b00720c */ /* 0x080fe20003fa6270 */
[----:B------:R-:W-:Y:S02]  /*7ef0*/  HFMA2.MMA R14, -RZ, RZ, 0, 0 ;  /* 0x00000000ff0e7435 */ /* 0x000fe400000001ff */
[----:B------:R-:W4:Y:S01]  /*7f00*/  @!P1 LDG.E R18, [R90.64+0x180] ;  /* 0x000180045a129981 */ /* 0x000f22000c1e1900 */
[----:B------:R-:W-:Y:S02]  /*7f10*/  ISETP.GE.AND P1, PT, R73, R54, PT ;  /* 0x000000364900720c */ /* 0x000fe40003f26270 */
[----:B0-----:R-:W-:Y:S01]  /*7f20*/  MOV R87, RZ ;  /* 0x000000ff00577202 */ /* 0x001fe20000000f00 */
[----:B------:R-:W4:Y:S01]  /*7f30*/  @!P4 LDG.E R20, [R90.64+0x280] ;  /* 0x000280045a14c981 */ /* 0x000f22000c1e1900 */
[----:B------:R-:W-:-:S02]  /*7f40*/  MOV R97, RZ ;  /* 0x000000ff00617202 */ /* 0x000fc40000000f00 */
        /* <DEDUP_REMOVED lines=39> */
[----:B------:R-:W1:Y:S04]  /*81c0*/  LDS R90, [R37.X4+0x20] ;  /* 0x00002000255a7984 */ /* 0x000e680000004800 */
[----:B------:R-:W2:Y:S04]  /*81d0*/  LDS R92, [R37.X4+0x24] ;  /* 0x00002400255c7984 */ /* 0x000ea80000004800 */
[----:B------:R-:W3:Y:S04]  /*81e0*/  LDS R96, [R37.X4+0x2c] ;  /* 0x00002c0025607984 */ /* 0x000ee80000004800 */
[----:B------:R-:W4:Y:S04]  /*81f0*/  LDS R12, [R37.X4] ;  /* 0x00000000250c7984 */ /* 0x000f280000004800 */
[----:B------:R-:W5:Y:S04]  /*8200*/  LDS R18, [R37.X4+0x4] ;  /* 0x0000040025127984 */ /* 0x000f680000004800 */
[----:B------:R-:W2:Y:S04]  /*8210*/  LDS R78, [R37.X4+0xc] ;  /* 0x00000c00254e7984 */ /* 0x000ea80000004800 */
[----:B------:R-:W4:Y:S04]  /*8220*/  LDS R82, [R37.X4+0x14] ;  /* 0x0000140025527984 */ /* 0x000f280000004800 */
[----:B------:R-:W5:Y:S04]  /*8230*/  LDS R94, [R37.X4+0x28] ;  /* 0x00002800255e7984 */ /* 0x000f680000004800 */
[----:B------:R-:W5:Y:S04]  /*8240*/  LDS R98, [R37.X4+0x30] ;  /* 0x0000300025627984 */ /* 0x000f680000004800 */
[----:B------:R-:W5:Y:S04]  /*8250*/  LDS R100, [R37.X4+0x34] ;  /* 0x0000340025647984 */ /* 0x000f680000004800 */
[----:B------:R-:W5:Y:S04]  /*8260*/  LDS R102, [R37.X4+0x38] ;  /* 0x0000380025667984 */ /* 0x000f680000004800 */
[----:B------:R-:W5:Y:S04]  /*8270*/  LDS R104, [R37.X4+0x3c] ;  /* 0x00003c0025687984 */ /* 0x000f680000004800 */
[----:B------:R-:W5:Y:S04]  /*8280*/  LDS R70, [R37.X4+0x8] ;  /* 0x0000080025467984 */ /* 0x000f680000004800 */
[----:B------:R-:W5:Y:S04]  /*8290*/  LDS R80, [R37.X4+0x10] ;  /* 0x0000100025507984 */ /* 0x000f680000004800 */
[----:B------:R-:W5:Y:S01]  /*82a0*/  LDS R86, [R37.X4+0x18] ;  /* 0x0000180025567984 */ /* 0x000f620000004800 */
[----:B0-----:R-:W-:-:S02]  /*82b0*/  FMUL.FTZ R89, R88, -1.4426950216293334961 ;  /* 0xbfb8aa3b58597820 */ /* 0x001fc40000410000 */
[----:B-1----:R-:W-:Y:S02]  /*82c0*/  FMUL.FTZ R91, R90, -1.4426950216293334961 ;  /* 0xbfb8aa3b5a5b7820 */ /* 0x002fe40000410000 */
[----:B--2---:R-:W-:Y:S02]  /*82d0*/  FMUL.FTZ R93, R92, -1.4426950216293334961 ;  /* 0xbfb8aa3b5c5d7820 */ /* 0x004fe40000410000 */
[----:B---3--:R-:W-:Y:S01]  /*82e0*/  FMUL.FTZ R97, R96, -1.4426950216293334961 ;  /* 0xbfb8aa3b60617820 */ /* 0x008fe20000410000 */
[----:B------:R-:W0:Y:S01]  /*82f0*/  MUFU.EX2 R89, R89 ;  /* 0x0000005900597308 */ /* 0x000e220000000800 */
[----:B----4-:R-:W-:Y:S02]  /*8300*/  FMUL.FTZ R14, R12, -1.4426950216293334961 ;  /* 0xbfb8aa3b0c0e7820 */ /* 0x010fe40000410000 */
[----:B-----5:R-:W-:Y:S02]  /*8310*/  FMUL.FTZ R20, R18, -1.4426950216293334961 ;  /* 0xbfb8aa3b12147820 */ /* 0x020fe40000410000 */
[----:B------:R-:W-:-:S02]  /*8320*/  FMUL.FTZ R74, R78, -1.4426950216293334961 ;  /* 0xbfb8aa3b4e4a7820 */ /* 0x000fc40000410000 */
[----:B------:R-:W-:Y:S01]  /*8330*/  FMUL.FTZ R84, R82, -1.4426950216293334961 ;  /* 0xbfb8aa3b52547820 */ /* 0x000fe20000410000 */
[----:B------:R-:W1:Y:S01]  /*8340*/  MUFU.EX2 R91, R91 ;  /* 0x0000005b005b7308 */ /* 0x000e620000000800 */
[----:B------:R-:W-:Y:S02]  /*8350*/  FMUL.FTZ R95, R94, -1.4426950216293334961 ;  /* 0xbfb8aa3b5e5f7820 */ /* 0x000fe40000410000 */
[----:B------:R-:W-:Y:S02]  /*8360*/  FMUL.FTZ R99, R98, -1.4426950216293334961 ;  /* 0xbfb8aa3b62637820 */ /* 0x000fe40000410000 */
[----:B------:R-:W-:Y:S02]  /*8370*/  FMUL.FTZ R101, R100, -1.4426950216293334961 ;  /* 0xbfb8aa3b64657820 */ /* 0x000fe40000410000 */
[----:B------:R-:W-:Y:S01]  /*8380*/  FMUL.FTZ R103, R102, -1.4426950216293334961 ;  /* 0xbfb8aa3b66677820 */ /* 0x000fe20000410000 */
[----:B------:R-:W2:Y:S01]  /*8390*/  MUFU.EX2 R93, R93 ;  /* 0x0000005d005d7308 */ /* 0x000ea20000000800 */
[----:B------:R-:W-:-:S02]  /*83a0*/  FMUL.FTZ R105, R104, -1.4426950216293334961 ;  /* 0xbfb8aa3b68697820 */ /* 0x000fc40000410000 */
[----:B------:R-:W-:-:S05]  /*83b0*/  FMUL.FTZ R72, R70, -1.4426950216293334961 ;  /* 0xbfb8aa3b46487820 */ /* 0x000fca0000410000 */
[----:B------:R-:W3:Y:S01]  /*83c0*/  MUFU.EX2 R97, R97 ;  /* 0x0000006100617308 */ /* 0x000ee20000000800 */
[----:B------:R-:W-:Y:S02]  /*83d0*/  FMUL.FTZ R76, R80, -1.4426950216293334961 ;  /* 0xbfb8aa3b504c7820 */ /* 0x000fe40000410000 */
[----:B------:R-:W-:-:S05]  /*83e0*/  FMUL.FTZ R87, R86, -1.4426950216293334961 ;  /* 0xbfb8aa3b56577820 */ /* 0x000fca0000410000 */
[----:B------:R-:W4:Y:S08]  /*83f0*/  MUFU.EX2 R14, R14 ;  /* 0x0000000e000e7308 */ /* 0x000f300000000800 */
[----:B------:R-:W5:Y:S08]  /*8400*/  MUFU.EX2 R20, R20 ;  /* 0x0000001400147308 */ /* 0x000f700000000800 */
[----:B------:R-:W1:Y:S08]  /*8410*/  MUFU.EX2 R74, R74 ;  /* 0x0000004a004a7308 */ /* 0x000e700000000800 */
[----:B------:R-:W1:Y:S01]  /*8420*/  MUFU.EX2 R84, R84 ;  /* 0x0000005400547308 */ /* 0x000e620000000800 */
[----:B0-----:R-:W-:-:S07]  /*8430*/  FADD.FTZ R89, R89, 1 ;  /* 0x3f80000059597421 */ /* 0x001fce0000010000 */
[----:B------:R-:W0:Y:S08]  /*8440*/  MUFU.EX2 R95, R95 ;  /* 0x0000005f005f7308 */ /* 0x000e300000000800 */
[----:B------:R-:W0:Y:S08]  /*8450*/  MUFU.EX2 R99, R99 ;  /* 0x0000006300637308 */ /* 0x000e300000000800 */
[----:B------:R-:W0:Y:S08]  /*8460*/  MUFU.EX2 R101, R101 ;  /* 0x0000006500657308 */ /* 0x000e300000000800 */
[----:B------:R-:W0:Y:S08]  /*8470*/  MUFU.EX2 R103, R103 ;  /* 0x0000006700677308 */ /* 0x000e300000000800 */
[----:B------:R-:W0:Y:S08]  /*8480*/  MUFU.EX2 R105, R105 ;  /* 0x0000006900697308 */ /* 0x000e300000000800 */
[----:B------:R-:W0:Y:S08]  /*8490*/  MUFU.EX2 R72, R72 ;  /* 0x0000004800487308 */ /* 0x000e300000000800 */
[----:B------:R-:W0:Y:S08]  /*84a0*/  MUFU.EX2 R76, R76 ;  /* 0x0000004c004c7308 */ /* 0x000e300000000800 */
[----:B------:R-:W0:Y:S01]  /*84b0*/  MUFU.EX2 R87, R87 ;  /* 0x0000005700577308 */ /* 0x000e220000000800 */
[----:B-1----:R-:W-:-:S02]  /*84c0*/  FADD.FTZ R91, R91, 1 ;  /* 0x3f8000005b5b7421 */ /* 0x002fc40000010000 */
[----:B--2---:R-:W-:Y:S02]  /*84d0*/  FADD.FTZ R93, R93, 1 ;  /* 0x3f8000005d5d7421 */ /* 0x004fe40000010000 */
[----:B---3--:R-:W-:Y:S02]  /*84e0*/  FADD.FTZ R97, R97, 1 ;  /* 0x3f80000061617421 */ /* 0x008fe40000010000 */
[----:B----4-:R-:W-:Y:S01]  /*84f0*/  FADD.FTZ R14, R14, 1 ;  /* 0x3f8000000e0e7421 */ /* 0x010fe20000010000 */
[----:B------:R-:W1:Y:S01]  /*8500*/  MUFU.RCP R89, R89 ;  /* 0x0000005900597308 */ /* 0x000e620000001000 */
[----:B-----5:R-:W-:Y:S02]  /*8510*/  FADD.FTZ R20, R20, 1 ;  /* 0x3f80000014147421 */ /* 0x020fe40000010000 */
[----:B------:R-:W-:Y:S02]  /*8520*/  FADD.FTZ R74, R74, 1 ;  /* 0x3f8000004a4a7421 */ /* 0x000fe40000010000 */
[----:B------:R-:W-:-:S02]  /*8530*/  FADD.FTZ R84, R84, 1 ;  /* 0x3f80000054547421 */ /* 0x000fc40000010000 */
[----:B0-----:R-:W-:Y:S01]  /*8540*/  FADD.FTZ R95, R95, 1 ;  /* 0x3f8000005f5f7421 */ /* 0x001fe20000010000 */
[----:B------:R-:W0:Y:S01]  /*8550*/  MUFU.RCP R107, R14 ;  /* 0x0000000e006b7308 */ /* 0x000e220000001000 */
[----:B------:R-:W-:Y:S02]  /*8560*/  FADD.FTZ R99, R99, 1 ;  /* 0x3f80000063637421 */ /* 0x000fe40000010000 */
[----:B------:R-:W-:Y:S02]  /*8570*/  FADD.FTZ R101, R101, 1 ;  /* 0x3f80000065657421 */ /* 0x000fe40000010000 */
[----:B------:R-:W-:Y:S02]  /*8580*/  FADD.FTZ R103, R103, 1 ;  /* 0x3f80000067677421 */ /* 0x000fe40000010000 */
[----:B------:R-:W-:Y:S01]  /*8590*/  FADD.FTZ R105, R105, 1 ;  /* 0x3f80000069697421 */ /* 0x000fe20000010000 */
[----:B------:R-:W2:Y:S01]  /*85a0*/  MUFU.RCP R109, R20 ;  /* 0x00000014006d7308 */ /* 0x000ea20000001000 */
[----:B------:R-:W-:-:S02]  /*85b0*/  FADD.FTZ R72, R72, 1 ;  /* 0x3f80000048487421 */ /* 0x000fc40000010000 */
[----:B------:R-:W-:Y:S02]  /*85c0*/  FADD.FTZ R76, R76, 1 ;  /* 0x3f8000004c4c7421 */ /* 0x000fe40000010000 */
[----:B------:R-:W-:-:S03]  /*85d0*/  FADD.FTZ R87, R87, 1 ;  /* 0x3f80000057577421 */ /* 0x000fc60000010000 */
[----:B------:R-:W3:Y:S08]  /*85e0*/  MUFU.RCP R113, R74 ;  /* 0x0000004a00717308 */ /* 0x000ef00000001000 */
[----:B------:R-:W4:Y:S08]  /*85f0*/  MUFU.RCP R117, R84 ;  /* 0x0000005400757308 */ /* 0x000f300000001000 */
[----:B------:R-:W5:Y:S08]  /*8600*/  MUFU.RCP R91, R91 ;  /* 0x0000005b005b7308 */ /* 0x000f700000001000 */
[----:B------:R-:W0:Y:S08]  /*8610*/  MUFU.RCP R93, R93 ;  /* 0x0000005d005d7308 */ /* 0x000e300000001000 */
[----:B------:R-:W0:Y:S01]  /*8620*/  MUFU.RCP R97, R97 ;  /* 0x0000006100617308 */ /* 0x000e220000001000 */
[----:B-1----:R-:W-:Y:S01]  /*8630*/  FMUL.FTZ R88, R88, R89 ;  /* 0x0000005958587220 */ /* 0x002fe20000410000 */
[----:B------:R-:W-:Y:S06]  /*8640*/  BAR.SYNC.DEFER_BLOCKING 0x0 ;  /* 0x0000000000007b1d */ /* 0x000fec0000010000 */
[----:B------:R-:W1:Y:S08]  /*8650*/  MUFU.RCP R111, R72 ;  /* 0x00000048006f7308 */ /* 0x000e700000001000 */
[----:B------:R-:W0:Y:S08]  /*8660*/  MUFU.RCP R115, R76 ;  /* 0x0000004c00737308 */ /* 0x000e300000001000 */
[----:B------:R0:W0:Y:S08]  /*8670*/  MUFU.RCP R119, R87 ;  /* 0x0000005700777308 */ /* 0x0000300000001000 */
[----:B------:R-:W0:Y:S08]  /*8680*/  MUFU.RCP R95, R95 ;  /* 0x0000005f005f7308 */ /* 0x000e300000001000 */
[----:B------:R-:W0:Y:S08]  /*8690*/  MUFU.RCP R99, R99 ;  /* 0x0000006300637308 */ /* 0x000e300000001000 */
[----:B------:R-:W0:Y:S08]  /*86a0*/  MUFU.RCP R101, R101 ;  /* 0x0000006500657308 */ /* 0x000e300000001000 */
[----:B------:R-:W1:Y:S08]  /*86b0*/  MUFU.RCP R103, R103 ;  /* 0x0000006700677308 */ /* 0x000e700000001000 */
[----:B------:R-:W1:Y:S01]  /*86c0*/  MUFU.RCP R105, R105 ;  /* 0x0000006900697308 */ /* 0x000e620000001000 */
[----:B------:R-:W-:-:S02]  /*86d0*/  FMUL.FTZ R88, R88, R29 ;  /* 0x0000001d58587220 */ /* 0x000fc40000410000 */
        /* <DEDUP_REMOVED lines=14> */
[----:B-1----:R-:W-:Y:S02]  /*87c0*/  FMUL.FTZ R87, R70, R111 ;  /* 0x0000006f46577220 */ /* 0x002fe40000410000 */
        /* <DEDUP_REMOVED lines=66> */
.L_x_1640:
[----:B------:R-:W-:Y:S05]  /*8bf0*/  BSYNC B0 ;  /* 0x0000000000007941 */ /* 0x000fea0003800000 */
.L_x_1639:
[----:B------:R-:W-:Y:S01]  /*8c00*/  MOV R6, R22 ;  /* 0x0000001600067202 */ /* 0x000fe20000000f00 */
[----:B------:R-:W-:Y:S01]  /*8c10*/  IMAD R12, R66, c[0x0][0x218], RZ ;  /* 0x00008600420c7a24 */ /* 0x000fe200078e02ff */
[----:B------:R-:W-:Y:S02]  /*8c20*/  MOV R7, R91 ;  /* 0x0000005b00077202 */ /* 0x000fe40000000f00 */
[-C--:B------:R-:W-:Y:S01]  /*8c30*/  ISETP.GE.AND P4, PT, R11, R0.reuse, PT ;  /* 0x000000000b00720c */ /* 0x080fe20003f86270 */
[----:B0-----:R-:W-:Y:S01]  /*8c40*/  IMAD R25, R67, c[0x0][0x21c], R12 ;  /* 0x0000870043197a24 */ /* 0x001fe200078e020c */
        /* <DEDUP_REMOVED lines=46> */
.L_x_1641:
[----:B------:R-:W-:Y:S05]  /*8f30*/  EXIT ;  /* 0x000000000000794d */ /* 0x000fea0003800000 */
.L_x_1643:
        /* <DEDUP_REMOVED lines=12> */
.L_x_5357:


//--------------------- .text._Z25selective_scan_fwd_kernelI32Selective_Scan_fwd_kernel_traitsILi32ELi16ELi1ELb0ELb1ELb1ELb0EfN3c107complexIfEEEEv13SSMParamsBase --------------------------
	.section	.text._Z25selective_scan_fwd_kernelI32Selective_Scan_fwd_kernel_traitsILi32ELi16ELi1ELb0ELb1ELb1ELb0EfN3c107complexIfEEEEv13SSMParamsBase,"ax",@progbits
	.sectioninfo	@"SHI_REGISTERS=206"
	.align	128
        .global         _Z25selective_scan_fwd_kernelI32Selective_Scan_fwd_kernel_traitsILi32ELi16ELi1ELb0ELb1ELb1ELb0EfN3c107complexIfEEEEv13SSMParamsBase
        .type           _Z25selective_scan_fwd_kernelI32Selective_Scan_fwd_kernel_traitsILi32ELi16ELi1ELb0ELb1ELb1ELb0EfN3c107complexIfEEEEv13SSMParamsBase,@function
        .size           _Z25selective_scan_fwd_kernelI32Selective_Scan_fwd_kernel_traitsILi32ELi16ELi1ELb0ELb1ELb1ELb0EfN3c107complexIfEEEEv13SSMParamsBase,(.L_x_5358 - _Z25selective_scan_fwd_kernelI32Selective_Scan_fwd_kernel_traitsILi32ELi16ELi1ELb0ELb1ELb1ELb0EfN3c107complexIfEEEEv13SSMParamsBase)
        .other          _Z25selective_scan_fwd_kernelI32Selective_Scan_fwd_kernel_traitsILi32ELi16ELi1ELb0ELb1ELb1ELb0EfN3c107complexIfEEEEv13SSMParamsBase,@"STO_CUDA_ENTRY STV_DEFAULT"
_Z25selective_scan_fwd_kernelI32Selective_Scan_fwd_kernel_traitsILi32ELi16ELi1ELb0ELb1ELb1ELb0EfN3c107complexIfEEEEv13SSMParamsBase:
.text._Z25selective_scan_fwd_kernelI32Selective_Scan_fwd_kernel_traitsILi32ELi16ELi1ELb0ELb1ELb1ELb0EfN3c107complexIfEEEEv13SSMParamsBase:
        /* <DEDUP_REMOVED lines=15> */
[----:B------:R-:W-:-:S03]  /*00f0*/  @P0 LEA R2, P2, R0, c[0x0][0x238], 0x2 ;  /* 0x00008e0000020a11 */ /* 0x000fc600078410ff */
[C---:B------:R-:W-:Y:S02]  /*0100*/  @P1 LEA R4, P3, R0.reuse, c[0x0][0x250], 0x2 ;  /* 0x0000940000041a11 */ /* 0x040fe400078610ff */
[--C-:B------:R-:W-:Y:S02]  /*0110*/  @P0 LEA.HI.X R3, R0, c[0x0][0x23c], R21.reuse, 0x2, P2 ;  /* 0x00008f0000030a11 */ /* 0x100fe400010f1415 */
[----:B-1----:R-:W-:Y:S02]  /*0120*/  IADD3 R6, R8, 0xffffffe, RZ ;  /* 0x0ffffffe08067810 */ /* 0x002fe40007ffe0ff */
[----:B--2---:R-:W-:Y:S01]  /*0130*/  MOV R23, UR6 ;  /* 0x0000000600177c02 */ /* 0x004fe20008000f00 */
[----:B------:R0:W5:Y:S01]  /*0140*/  @P0 LDG.E R20, [R2.64] ;  /* 0x0000000402140981 */ /* 0x000162000c1e1900 */
[----:B------:R1:W2:Y:S01]  /*0150*/  F2I.FTZ.U32.TRUNC.NTZ R7, R6 ;  /* 0x0000000600077305 */ /* 0x0002a2000021f000 */
[----:B------:R-:W-:Y:S02]  /*0160*/  @P1 LEA.HI.X R5, R0, c[0x0][0x254], R21, 0x2, P3 ;  /* 0x0000950000051a11 */ /* 0x000fe400018f1415 */
[----:B------:R-:W-:-:S03]  /*0170*/  SHF.R.S32.HI R197, RZ, 0x1f, R23 ;  /* 0x0000001fffc57819 */ /* 0x000fc60000011417 */
[----:B------:R3:W5:Y:S01]  /*0180*/  @P1 LDG.E R22, [R4.64] ;  /* 0x0000000404161981 */ /* 0x000762000c1e1900 */
[----:B-1----:R-:W-:Y:S01]  /*0190*/  HFMA2.MMA R6, -RZ, RZ, 0, 0 ;  /* 0x00000000ff067435 */ /* 0x002fe200000001ff */
[----:B--2---:R-:W-:-:S05]  /*01a0*/  IADD3 R10, RZ, -R7, RZ ;  /* 0x80000007ff0a7210 */ /* 0x004fca0007ffe0ff */
[----:B0-----:R-:W-:Y:S01]  /*01b0*/  IMAD R3, R10, R15, RZ ;  /* 0x0000000f0a037224 */ /* 0x001fe200078e02ff */
[----:B------:R-:W-:-:S03]  /*01c0*/  IABS R2, R0 ;  /* 0x0000000000027213 */ /* 0x000fc60000000000 */
[----:B------:R-:W-:Y:S01]  /*01d0*/  IMAD.HI.U32 R7, R7, R3, R6 ;  /* 0x0000000307077227 */ /* 0x000fe200078e0006 */
[----:B------:R-:W-:-:S04]  /*01e0*/  MOV R3, c[0x0][0x174] ;  /* 0x00005d0000037a02 */ /* 0x000fc80000000f00 */
[----:B------:R-:W-:Y:S01]  /*01f0*/  ISETP.GE.AND P0, PT, R3, 0x1, PT ;  /* 0x000000010300780c */ /* 0x000fe20003f06270 */
[----:B------:R-:W-:-:S05]  /*0200*/  IMAD.HI.U32 R10, R7, R2, RZ ;  /* 0x00000002070a7227 */ /* 0x000fca00078e00ff */
[----:B------:R-:W-:-:S05]  /*0210*/  IADD3 R8, -R10, RZ, RZ ;  /* 0x000000ff0a087210 */ /* 0x000fca0007ffe1ff */
[----:B------:R-:W-:Y:S01]  /*0220*/  IMAD R8, R15, R8, R2 ;  /* 0x000000080f087224 */ /* 0x000fe200078e0202 */
[----:B------:R-:W-:Y:S01]  /*0230*/  LOP3.LUT R3, R0, c[0x0][0x178], RZ, 0x3c, !PT ;  /* 0x00005e0000037a12 */ /* 0x000fe200078e3cff */
[----:B------:R-:W-:-:S03]  /*0240*/  IMAD R2, R197, c[0x0][0x190], RZ ;  /* 0x00006400c5027a24 */ /* 0x000fc600078e02ff */
[----:B------:R-:W-:Y:S01]  /*0250*/  ISETP.GT.U32.AND P1, PT, R15, R8, PT ;  /* 0x000000080f00720c */ /* 0x000fe20003f24070 */
[----:B------:R-:W-:-:S12]  /*0260*/  @!P0 EXIT ;  /* 0x000000000000894d */ /* 0x000fd80003800000 */
[----:B---3--:R-:W0:Y:S01]  /*0270*/  S2R R79, SR_TID.X ;  /* 0x00000000004f7919 */ /* 0x008e220000002100 */
[-C--:B------:R-:W-:Y:S01]  /*0280*/  @!P1 IADD3 R8, R8, -R15.reuse, RZ ;  /* 0x8000000f08089210 */ /* 0x080fe20007ffe0ff */
[----:B------:R-:W-:Y:S01]  /*0290*/  IMAD R9, R21, c[0x0][0x1d8], RZ ;  /* 0x0000760015097a24 */ /* 0x000fe200078e02ff */
[----:B------:R-:W-:Y:S01]  /*02a0*/  ISETP.GE.AND P2, PT, R3, RZ, PT ;  /* 0x000000ff0300720c */ /* 0x000fe20003f46270 */
[----:B------:R-:W-:Y:S01]  /*02b0*/  IMAD R13, R23, c[0x0][0x194], R2 ;  /* 0x00006500170d7a24 */ /* 0x000fe200078e0202 */
[----:B------:R-:W-:Y:S01]  /*02c0*/  ISETP.GE.U32.AND P0, PT, R8, R15, PT ;  /* 0x0000000f0800720c */ /* 0x000fe20003f06070 */
[----:B------:R-:W-:Y:S01]  /*02d0*/  IMAD R11, R21, c[0x0][0x1e8], RZ ;  /* 0x00007a00150b7a24 */ /* 0x000fe200078e02ff */
[----:B------:R-:W-:Y:S01]  /*02e0*/  @!P1 IADD3 R10, R10, 0x1, RZ ;  /* 0x000000010a0a9810 */ /* 0x000fe20007ffe0ff */
[C---:B------:R-:W-:Y:S01]  /*02f0*/  IMAD.WIDE.U32 R2, R0.reuse, c[0x0][0x1d8], RZ ;  /* 0x0000760000027a25 */ /* 0x040fe200078e00ff */
[----:B------:R-:W-:Y:S01]  /*0300*/  ISETP.NE.AND P1, PT, RZ, c[0x0][0x178], PT ;  /* 0x00005e00ff007a0c */ /* 0x000fe20003f25270 */
[----:B------:R-:W1:Y:S01]  /*0310*/  S2R R28, SR_LANEID ;  /* 0x00000000001c7919 */ /* 0x000e620000000000 */
[----:B------:R-:W-:Y:S01]  /*0320*/  MOV R29, RZ ;  /* 0x000000ff001d7202 */ /* 0x000fe20000000f00 */
[----:B------:R-:W-:-:S02]  /*0330*/  IMAD R9, R0, c[0x0][0x1dc], R9 ;  /* 0x0000770000097a24 */ /* 0x000fc400078e0209 */
[----:B------:R-:W-:-:S03]  /*0340*/  IMAD.WIDE.U32 R4, R0, c[0x0][0x1e8], RZ ;  /* 0x00007a0000047a25 */ /* 0x000fc600078e00ff */
[----:B------:R-:W-:Y:S01]  /*0350*/  IADD3 R3, R3, R9, RZ ;  /* 0x0000000903037210 */ /* 0x000fe20007ffe0ff */
[----:B------:R-:W-:Y:S01]  /*0360*/  IMAD R11, R0, c[0x0][0x1ec], R11 ;  /* 0x00007b00000b7a24 */ /* 0x000fe200078e020b */
[----:B------:R-:W-:Y:S01]  /*0370*/  @P0 IADD3 R10, R10, 0x1, RZ ;  /* 0x000000010a0a0810 */ /* 0x000fe20007ffe0ff */
[----:B------:R-:W-:Y:S02]  /*0380*/  IMAD R12, R197, c[0x0][0x1b0], RZ ;  /* 0x00006c00c50c7a24 */ /* 0x000fe400078e02ff */
[----:B------:R-:W-:Y:S01]  /*0390*/  IMAD.WIDE.U32 R6, R23, c[0x0][0x190], RZ ;  /* 0x0000640017067a25 */ /* 0x000fe200078e00ff */
[----:B------:R-:W-:Y:S02]  /*03a0*/  IADD3 R5, R5, R11, RZ ;  /* 0x0000000b05057210 */ /* 0x000fe40007ffe0ff */
[----:B0-----:R-:W-:Y:S01]  /*03b0*/  SHF.L.U32 R25, R79, 0x4, RZ ;  /* 0x000000044f197819 */ /* 0x001fe200000006ff */
[----:B------:R-:W-:Y:S01]  /*03c0*/  IMAD R11, R23, c[0x0][0x1b4], R12 ;  /* 0x00006d00170b7a24 */ /* 0x000fe200078e020c */
[----:B------:R-:W-:Y:S01]  /*03d0*/  LOP3.LUT R24, R79, 0x1f, RZ, 0xc0, !PT ;  /* 0x0000001f4f187812 */ /* 0x000fe200078ec0ff */
[----:B------:R-:W-:Y:S01]  /*03e0*/  IMAD R12, R197, c[0x0][0x1d0], RZ ;  /* 0x00007400c50c7a24 */ /* 0x000fe200078e02ff */
[----:B------:R-:W-:Y:S01]  /*03f0*/  LOP3.LUT R25, R25, 0xfffffe00, RZ, 0xc0, !PT ;  /* 0xfffffe0019197812 */ /* 0x000fe200078ec0ff */
[----:B------:R-:W-:Y:S01]  /*0400*/  IMAD.WIDE.U32 R2, R23, c[0x0][0x1d0], R2 ;  /* 0x0000740017027a25 */ /* 0x000fe200078e0002 */
[----:B------:R-:W-:-:S02]  /*0410*/  @!P2 IADD3 R10, -R10, RZ, RZ ;  /* 0x000000ff0a0aa210 */ /* 0x000fc40007ffe1ff */
[----:B------:R-:W-:Y:S01]  /*0420*/  LOP3.LUT R26, R25, R24, RZ, 0xfc, !PT ;  /* 0x00000018191a7212 */ /* 0x000fe200078efcff */
[----:B------:R-:W-:Y:S01]  /*0430*/  IMAD.WIDE.U32 R8, R23, c[0x0][0x1b0], RZ ;  /* 0x00006c0017087a25 */ /* 0x000fe200078e00ff */
[----:B------:R-:W-:Y:S02]  /*0440*/  @!P1 LOP3.LUT R10, RZ, c[0x0][0x178], RZ, 0x33, !PT ;  /* 0x00005e00ff0a9a12 */ /* 0x000fe400078e33ff */
[----:B------:R-:W-:Y:S01]  /*0450*/  IADD3 R7, R7, R13, RZ ;  /* 0x0000000d07077210 */ /* 0x000fe20007ffe0ff */
[----:B------:R-:W-:Y:S01]  /*0460*/  IMAD R13, R23, c[0x0][0x1d4], R12 ;  /* 0x00007500170d7a24 */ /* 0x000fe200078e020c */
[----:B------:R-:W-:Y:S01]  /*0470*/  IADD3 R12, P0, R26, R2, RZ ;  /* 0x000000021a0c7210 */ /* 0x000fe20007f1e0ff */
[----:B------:R-:W-:Y:S01]  /*0480*/  IMAD R14, R197, c[0x0][0x1e0], RZ ;  /* 0x00007800c50e7a24 */ /* 0x000fe200078e02ff */
[----:B------:R-:W-:Y:S01]  /*0490*/  SHF.R.S32.HI R2, RZ, 0x1f, R10 ;  /* 0x0000001fff027819 */ /* 0x000fe2000001140a */
[----:B------:R-:W-:Y:S01]  /*04a0*/  IMAD.WIDE.U32 R4, R23, c[0x0][0x1e0], R4 ;  /* 0x0000780017047a25 */ /* 0x000fe200078e0004 */
[----:B------:R-:W-:-:S02]  /*04b0*/  IADD3 R9, R9, R11, RZ ;  /* 0x0000000b09097210 */ /* 0x000fc40007ffe0ff */
[----:B------:R-:W-:Y:S01]  /*04c0*/  SHF.R.S32.HI R27, RZ, 0x1f, R26 ;  /* 0x0000001fff1b7819 */ /* 0x000fe2000001141a */
[----:B------:R-:W-:Y:S01]  /*04d0*/  IMAD R11, R23, c[0x0][0x1e4], R14 ;  /* 0x00007900170b7a24 */ /* 0x000fe200078e020e */
[----:B------:R-:W-:Y:S01]  /*04e0*/  IADD3 R62, P1, R26, R4, RZ ;  /* 0x000000041a3e7210 */ /* 0x000fe20007f3e0ff */
[C---:B------:R-:W-:Y:S01]  /*04f0*/  IMAD R15, R2.reuse, c[0x0][0x1a8], RZ ;  /* 0x00006a00020f7a24 */ /* 0x040fe200078e02ff */
[C---:B------:R-:W-:Y:S01]  /*0500*/  IADD3.X R13, R27.reuse, R3, R13, P0, !PT ;  /* 0x000000031b0d7210 */ /* 0x040fe200007fe40d */
[----:B------:R-:W-:Y:S01]  /*0510*/  IMAD R17, R2, c[0x0][0x1c8], RZ ;  /* 0x0000720002117a24 */ /* 0x000fe200078e02ff */
[----:B------:R-:W-:Y:S01]  /*0520*/  IADD3.X R11, R27, R5, R11, P1, !PT ;  /* 0x000000051b0b7210 */ /* 0x000fe20000ffe40b */
[----:B------:R-:W-:Y:S01]  /*0530*/  IMAD.WIDE.U32 R2, R10, c[0x0][0x1a8], R6 ;  /* 0x00006a000a027a25 */ /* 0x000fe200078e0006 */
[----:B------:R-:W-:Y:S02]  /*0540*/  LEA R6, P2, R12, c[0x0][0x240], 0x2 ;  /* 0x000090000c067a11 */ /* 0x000fe400078410ff */
[----:B------:R-:W-:Y:S01]  /*0550*/  LEA R49, P3, R62, c[0x0][0x248], 0x2 ;  /* 0x000092003e317a11 */ /* 0x000fe200078610ff */
[----:B------:R-:W-:Y:S01]  /*0560*/  IMAD.WIDE.U32 R4, R10, c[0x0][0x1c8], R8 ;  /* 0x000072000a047a25 */ /* 0x000fe200078e0008 */
[----:B------:R-:W-:-:S02]  /*0570*/  LEA R30, P0, R2, c[0x0][0x228], 0x2 ;  /* 0x00008a00021e7a11 */ /* 0x000fc400078010ff */
[----:B------:R-:W-:Y:S01]  /*0580*/  LEA.HI.X R62, R62, c[0x0][0x24c], R11, 0x2, P3 ;  /* 0x000093003e3e7a11 */ /* 0x000fe200018f140b */
[----:B------:R-:W-:Y:S01]  /*0590*/  IMAD R7, R10, c[0x0][0x1ac], R15 ;  /* 0x00006b000a077a24 */ /* 0x000fe200078e020f */
[----:B------:R-:W-:Y:S01]  /*05a0*/  LEA R31, P1, R4, c[0x0][0x230], 0x2 ;  /* 0x00008c00041f7a11 */ /* 0x000fe200078210ff */
[----:B------:R-:W-:-:S03]  /*05b0*/  IMAD R17, R10, c[0x0][0x1cc], R17 ;  /* 0x000073000a117a24 */ /* 0x000fc600078e0211 */
[----:B------:R-:W-:Y:S02]  /*05c0*/  IADD3 R7, R3, R7, RZ ;  /* 0x0000000703077210 */ /* 0x000fe40007ffe0ff */
[----:B------:R-:W-:Y:S02]  /*05d0*/  IADD3 R33, R5, R17, RZ ;  /* 0x0000001105217210 */ /* 0x000fe40007ffe0ff */
[----:B------:R-:W-:Y:S02]  /*05e0*/  LEA.HI.X R3, R12, c[0x0][0x244], R13, 0x2, P2 ;  /* 0x000091000c037a11 */ /* 0x000fe400010f140d */
[----:B------:R-:W-:Y:S02]  /*05f0*/  LEA.HI.X R32, R2, c[0x0][0x22c], R7, 0x2, P0 ;  /* 0x00008b0002207a11 */ /* 0x000fe400000f1407 */
[----:B-1----:R-:W-:Y:S02]  /*0600*/  LEA.HI.X R33, R4, c[0x0][0x234], R33, 0x2, P1 ;  /* 0x00008d0004217a11 */ /* 0x002fe400008f1421 */
.L_x_1683:
[----:B------:R-:W-:Y:S01]  /*0610*/  BAR.SYNC.DEFER_BLOCKING 0x0 ;  /* 0x0000000000007b1d */ /* 0x000fe20000010000 */
[----:B------:R-:W-:Y:S01]  /*0620*/  MOV R2, 0xfffffe00 ;  /* 0xfffffe0000027802 */ /* 0x000fe20000000f00 */
[----:B------:R-:W-:Y:S01]  /*0630*/  HFMA2.MMA R7, -RZ, RZ, 0, 0 ;  /* 0x00000000ff077435 */ /* 0x000fe200000001ff */
[----:B0-----:R-:W-:-:S02]  /*0640*/  LOP3.LUT R4, R25, 0x20, R24, 0xfe, !PT ;  /* 0x0000002019047812 */ /* 0x001fc400078efe18 */
[--C-:B------:R-:W-:Y:S01]  /*0650*/  LOP3.LUT R10, R25, 0x60, R24.reuse, 0xfe, !PT ;  /* 0x00000060190a7812 */ /* 0x100fe200078efe18 */
[----:B------:R-:W-:Y:S01]  /*0660*/  IMAD R35, R29, R2, c[0x0][0x168] ;  /* 0x00005a001d237624 */ /* 0x000fe200078e0202 */
[----:B------:R-:W-:Y:S02]  /*0670*/  MOV R2, R6 ;  /* 0x0000000600027202 */ /* 0x000fe40000000f00 */
[C-C-:B------:R-:W-:Y:S02]  /*0680*/  LOP3.LUT R6, R25.reuse, 0x40, R24.reuse, 0xfe, !PT ;  /* 0x0000004019067812 */ /* 0x140fe400078efe18 */
[----:B------:R-:W-:Y:S02]  /*0690*/  ISETP.GE.AND P0, PT, R26, R35, PT ;  /* 0x000000231a00720c */ /* 0x000fe40003f06270 */
[C-C-:B------:R-:W-:Y:S02]  /*06a0*/  LOP3.LUT R12, R25.reuse, 0x80, R24.reuse, 0xfe, !PT ;  /* 0x00000080190c7812 */ /* 0x140fe400078efe18 */
[----:B------:R-:W-:-:S02]  /*06b0*/  LOP3.LUT R16, R25, 0xa0, R24, 0xfe, !PT ;  /* 0x000000a019107812 */ /* 0x000fc400078efe18 */
[-C--:B------:R-:W-:Y:S02]  /*06c0*/  ISETP.GE.AND P1, PT, R6, R35.reuse, PT ;  /* 0x000000230600720c */ /* 0x080fe40003f26270 */
[----:B------:R-:W-:-:S05]  /*06d0*/  ISETP.GE.AND P2, PT, R10, R35, PT ;  /* 0x000000230a00720c */ /* 0x000fca0003f46270 */
[----:B------:R-:W2:Y:S01]  /*06e0*/  @!P0 LDG.E R7, [R2.64] ;  /* 0x0000000402078981 */ /* 0x000ea2000c1e1900 */
[-C--:B------:R-:W-:Y:S01]  /*06f0*/  ISETP.GE.AND P0, PT, R4, R35.reuse, PT ;  /* 0x000000230400720c */ /* 0x080fe20003f06270 */
[----:B------:R-:W-:Y:S01]  /*0700*/  HFMA2.MMA R11, -RZ, RZ, 0, 0 ;  /* 0x00000000ff0b7435 */ /* 0x000fe200000001ff */
[-C--:B------:R-:W-:Y:S01]  /*0710*/  ISETP.GE.AND P3, PT, R12, R35.reuse, PT ;  /* 0x000000230c00720c */ /* 0x080fe20003f66270 */
[----:B------:R-:W-:Y:S01]  /*0720*/  CS2R R8, SRZ ;  /* 0x0000000000087805 */ /* 0x000fe2000001ff00 */
[----:B------:R-:W-:Y:S01]  /*0730*/  ISETP.GE.AND P4, PT, R16, R35, PT ;  /* 0x000000231000720c */ /* 0x000fe20003f86270 */
[----:B------:R-:W-:Y:S01]  /*0740*/  CS2R R14, SRZ ;  /* 0x00000000000e7805 */ /* 0x000fe2000001ff00 */
[----:B------:R-:W-:Y:S02]  /*0750*/  MOV R5, RZ ;  /* 0x000000ff00057202 */ /* 0x000fe40000000f00 */
[C-C-:B------:R-:W-:Y:S01]  /*0760*/  LOP3.LUT R18, R25.reuse, 0xc0, R24.reuse, 0xfe, !PT ;  /* 0x000000c019127812 */ /* 0x140fe200078efe18 */
[----:B------:R-:W3:Y:S01]  /*0770*/  @!P1 LDG.E R8, [R2.64+0x100] ;  /* 0x0001000402089981 */ /* 0x000ee2000c1e1900 */
[----:B------:R-:W-:-:S02]  /*0780*/  LOP3.LUT R34, R25, 0xe0, R24, 0xfe, !PT ;  /* 0x000000e019227812 */ /* 0x000fc400078efe18 */
[C-C-:B------:R-:W-:Y:S01]  /*0790*/  LOP3.LUT R38, R25.reuse, 0x100, R24.reuse, 0xfe, !PT ;  /* 0x0000010019267812 */ /* 0x140fe200078efe18 */
[----:B------:R-:W4:Y:S01]  /*07a0*/  @!P0 LDG.E R5, [R2.64+0x80] ;  /* 0x0000800402058981 */ /* 0x000f22000c1e1900 */
[C-C-:B------:R-:W-:Y:S02]  /*07b0*/  LOP3.LUT R40, R25.reuse, 0x120, R24.reuse, 0xfe, !PT ;  /* 0x0000012019287812 */ /* 0x140fe400078efe18 */
[----:B------:R-:W-:Y:S01]  /*07c0*/  LOP3.LUT R42, R25, 0x140, R24, 0xfe, !PT ;  /* 0x00000140192a7812 */ /* 0x000fe200078efe18 */
[----:B------:R-:W3:Y:S01]  /*07d0*/  @!P2 LDG.E R9, [R2.64+0x180] ;  /* 0x000180040209a981 */ /* 0x000ee2000c1e1900 */
[-C--:B------:R-:W-:Y:S02]  /*07e0*/  ISETP.GE.AND P0, PT, R18, R35.reuse, PT ;  /* 0x000000231200720c */ /* 0x080fe40003f06270 */
[-C--:B------:R-:W-:Y:S01]  /*07f0*/  ISETP.GE.AND P1, PT, R34, R35.reuse, PT ;  /* 0x000000232200720c */ /* 0x080fe20003f26270 */
[----:B------:R-:W3:Y:S01]  /*0800*/  @!P3 LDG.E R14, [R2.64+0x200] ;  /* 0x00020004020eb981 */ /* 0x000ee2000c1e1900 */
[----:B------:R-:W-:-:S02]  /*0810*/  ISETP.GE.AND P2, PT, R38, R35, PT ;  /* 0x000000232600720c */ /* 0x000fc40003f46270 */
[-C--:B------:R-:W-:Y:S01]  /*0820*/  ISETP.GE.AND P3, PT, R40, R35.reuse, PT ;  /* 0x000000232800720c */ /* 0x080fe20003f66270 */
[----:B------:R-:W3:Y:S01]  /*0830*/  @!P4 LDG.E R11, [R2.64+0x280] ;  /* 0x00028004020bc981 */ /* 0x000ee2000c1e1900 */
[----:B------:R-:W-:Y:S01]  /*0840*/  ISETP.GE.AND P4, PT, R42, R35, PT ;  /* 0x000000232a00720c */ /* 0x000fe20003f86270 */
[----:B------:R-:W-:Y:S01]  /*0850*/  HFMA2.MMA R17, -RZ, RZ, 0, 0 ;  /* 0x00000000ff117435 */ /* 0x000fe200000001ff */
[----:B------:R-:W-:Y:S01]  /*0860*/  CS2R R36, SRZ ;  /* 0x0000000000247805 */ /* 0x000fe2000001ff00 */
[----:B------:R-:W-:Y:S02]  /*0870*/  MOV R13, RZ ;  /* 0x000000ff000d7202 */ /* 0x000fe40000000f00 */
[C-C-:B------:R-:W-:Y:S02]  /*0880*/  LOP3.LUT R48, R25.reuse, 0x160, R24.reuse, 0xfe, !PT ;  /* 0x0000016019307812 */ /* 0x140fe400078efe18 */
[----:B------:R-:W-:Y:S01]  /*0890*/  MOV R46, RZ ;  /* 0x000000ff002e7202 */ /* 0x000fe20000000f00 */
[----:B------:R-:W3:Y:S01]  /*08a0*/  @!P0 LDG.E R36, [R2.64+0x300] ;  /* 0x0003000402248981 */ /* 0x000ee2000c1e1900 */
[----:B------:R-:W-:-:S02]  /*08b0*/  LOP3.LUT R50, R25, 0x180, R24, 0xfe, !PT ;  /* 0x0000018019327812 */ /* 0x000fc400078efe18 */
[C-C-:B------:R-:W-:Y:S01]  /*08c0*/  LOP3.LUT R54, R25.reuse, 0x1a0, R24.reuse, 0xfe, !PT ;  /* 0x000001a019367812 */ /* 0x140fe200078efe18 */
[----:B------:R-:W3:Y:S01]  /*08d0*/  @!P1 LDG.E R13, [R2.64+0x380] ;  /* 0x00038004020d9981 */ /* 0x000ee2000c1e1900 */
[C-C-:B------:R-:W-:Y:S02]  /*08e0*/  LOP3.LUT R56, R25.reuse, 0x1c0, R24.reuse, 0xfe, !PT ;  /* 0x000001c019387812 */ /* 0x140fe400078efe18 */
[----:B------:R-:W-:Y:S01]  /*08f0*/  LOP3.LUT R60, R25, 0x1e0, R24, 0xfe, !PT ;  /* 0x000001e0193c7812 */ /* 0x000fe200078efe18 */
[----:B------:R-:W3:Y:S01]  /*0900*/  @!P2 LDG.E R17, [R2.64+0x400] ;  /* 0x000400040211a981 */ /* 0x000ee2000c1e1900 */
[-C--:B------:R-:W-:Y:S02]  /*0910*/  ISETP.GE.AND P0, PT, R48, R35.reuse, PT ;  /* 0x000000233000720c */ /* 0x080fe40003f06270 */
[-C--:B------:R-:W-:Y:S01]  /*0920*/  ISETP.GE.AND P1, PT, R50, R35.reuse, PT ;  /* 0x000000233200720c */ /* 0x080fe20003f26270 */
[----:B------:R-:W3:Y:S01]  /*0930*/  @!P3 LDG.E R15, [R2.64+0x480] ;  /* 0x00048004020fb981 */ /* 0x000ee2000c1e1900 */
[-C--:B------:R-:W-:Y:S01]  /*0940*/  ISETP.GE.AND P2, PT, R54, R35.reuse, PT ;  /* 0x000000233600720c */ /* 0x080fe20003f46270 */
[----:B------:R-:W-:Y:S01]  /*0950*/  HFMA2.MMA R44, -RZ, RZ, 0, 0 ;  /* 0x00000000ff2c7435 */ /* 0x000fe200000001ff */
[-C--:B------:R-:W-:Y:S01]  /*0960*/  ISETP.GE.AND P3, PT, R56, R35.reuse, PT ;  /* 0x000000233800720c */ /* 0x080fe20003f66270 */
[----:B------:R-:W3:Y:S01]  /*0970*/  @!P4 LDG.E R46, [R2.64+0x500] ;  /* 0x00050004022ec981 */ /* 0x000ee2000c1e1900 */
[----:B------:R-:W-:Y:S01]  /*0980*/  ISETP.GE.AND P4, PT, R60, R35, PT ;  /* 0x000000233c00720c */ /* 0x000fe20003f86270 */
[----:B------:R-:W-:Y:S01]  /*0990*/  HFMA2.MMA R58, -RZ, RZ, 0, 0 ;  /* 0x00000000ff3a7435 */ /* 0x000fe200000001ff */
[----:B------:R-:W-:Y:S01]  /*09a0*/  MOV R19, RZ ;  /* 0x000000ff00137202 */ /* 0x000fe20000000f00 */
[----:B------:R-:W-:-:S04]  /*09b0*/  CS2R R52, SRZ ;  /* 0x0000000000347805 */ /* 0x000fc8000001ff00 */
[----:B------:R-:W3:Y:S04]  /*09c0*/  @!P0 LDG.E R44, [R2.64+0x580] ;  /* 0x00058004022c8981 */ /* 0x000ee8000c1e1900 */
[----:B------:R-:W3:Y:S04]  /*09d0*/  @!P1 LDG.E R19, [R2.64+0x600] ;  /* 0x0006000402139981 */ /* 0x000ee8000c1e1900 */
[----:B------:R-:W3:Y:S04]  /*09e0*/  @!P2 LDG.E R52, [R2.64+0x680] ;  /* 0x000680040234a981 */ /* 0x000ee8000c1e1900 */
[----:B------:R-:W3:Y:S04]  /*09f0*/  @!P3 LDG.E R58, [R2.64+0x700] ;  /* 0x00070004023ab981 */ /* 0x000ee8000c1e1900 */
[----:B------:R-:W3:Y:S01]  /*0a00*/  @!P4 LDG.E R37, [R2.64+0x780] ;  /* 0x000780040225c981 */ /* 0x000ee2000c1e1900 */
[----:B------:R-:W-:-:S02]  /*0a10*/  LEA.HI.SX32 R70, R28, R28, 0x1b ;  /* 0x0000001c1c467211 */ /* 0x000fc400078fdaff */
[----:B------:R-:W-:Y:S02]  /*0a20*/  IADD3 R39, R28, 0x20, RZ ;  /* 0x000000201c277810 */ /* 0x000fe40007ffe0ff */
[----:B------:R-:W-:Y:S02]  /*0a30*/  SHF.L.U32 R70, R70, 0x2, RZ ;  /* 0x0000000246467819 */ /* 0x000fe400000006ff */
[C---:B------:R-:W-:Y:S02]  /*0a40*/  IADD3 R41, R28.reuse, 0x40, RZ ;  /* 0x000000401c297810 */ /* 0x040fe40007ffe0ff */
[C---:B------:R-:W-:Y:S02]  /*0a50*/  IADD3 R43, R28.reuse, 0x60, RZ ;  /* 0x000000601c2b7810 */ /* 0x040fe40007ffe0ff */
[C---:B------:R-:W-:Y:S02]  /*0a60*/  IADD3 R45, R28.reuse, 0x80, RZ ;  /* 0x000000801c2d7810 */ /* 0x040fe40007ffe0ff */
[----:B------:R-:W-:-:S02]  /*0a70*/  IADD3 R47, R28, 0xa0, RZ ;  /* 0x000000a01c2f7810 */ /* 0x000fc40007ffe0ff */
[-C--:B------:R-:W-:Y:S02]  /*0a80*/  LEA.HI.SX32 R39, R39, R28.reuse, 0x1b ;  /* 0x0000001c27277211 */ /* 0x080fe400078fdaff */
[-C--:B------:R-:W-:Y:S02]  /*0a90*/  LEA.HI.SX32 R41, R41, R28.reuse, 0x1b ;  /* 0x0000001c29297211 */ /* 0x080fe400078fdaff */
[-C--:B------:R-:W-:Y:S02]  /*0aa0*/  LEA.HI.SX32 R43, R43, R28.reuse, 0x1b ;  /* 0x0000001c2b2b7211 */ /* 0x080fe400078fdaff */
[----:B------:R-:W-:Y:S02]  /*0ab0*/  ISETP.GE.AND P5, PT, R34, R35, PT ;  /* 0x000000232200720c */ /* 0x000fe40003fa6270 */
[-C--:B------:R-:W-:Y:S02]  /*0ac0*/  LEA.HI.SX32 R45, R45, R28.reuse, 0x1b ;  /* 0x0000001c2d2d7211 */ /* 0x080fe400078fdaff */
[----:B------:R-:W-:-:S02]  /*0ad0*/  LEA.HI.SX32 R47, R47, R28, 0x1b ;  /* 0x0000001c2f2f7211 */ /* 0x000fc400078fdaff */
[----:B------:R-:W-:Y:S02]  /*0ae0*/  SHF.L.U32 R34, R39, 0x2, RZ ;  /* 0x0000000227227819 */ /* 0x000fe400000006ff */
[----:B------:R-:W-:Y:S02]  /*0af0*/  SHF.L.U32 R69, R41, 0x2, RZ ;  /* 0x0000000229457819 */ /* 0x000fe400000006ff */
[----:B------:R-:W-:Y:S02]  /*0b00*/  SHF.L.U32 R76, R43, 0x2, RZ ;  /* 0x000000022b4c7819 */ /* 0x000fe400000006ff */
[----:B------:R-:W-:Y:S02]  /*0b10*/  IADD3 R39, R28, 0xe0, RZ ;  /* 0x000000e01c277810 */ /* 0x000fe40007ffe0ff */
[----:B------:R-:W-:Y:S02]  /*0b20*/  SHF.L.U32 R75, R45, 0x2, RZ ;  /* 0x000000022d4b7819 */ /* 0x000fe400000006ff */
[----:B------:R-:W-:-:S02]  /*0b30*/  SHF.L.U32 R84, R47, 0x2, RZ ;  /* 0x000000022f547819 */ /* 0x000fc400000006ff */
[C---:B------:R-:W-:Y:S02]  /*0b40*/  IADD3 R41, R28.reuse, 0x100, RZ ;  /* 0x000001001c297810 */ /* 0x040fe40007ffe0ff */
[C---:B------:R-:W-:Y:S02]  /*0b50*/  IADD3 R43, R28.reuse, 0x120, RZ ;  /* 0x000001201c2b7810 */ /* 0x040fe40007ffe0ff */
[----:B------:R-:W-:Y:S02]  /*0b60*/  IADD3 R45, R28, 0x140, RZ ;  /* 0x000001401c2d7810 */ /* 0x000fe40007ffe0ff */
[-C--:B------:R-:W-:Y:S02]  /*0b70*/  LEA.HI.SX32 R39, R39, R28.reuse, 0x1b ;  /* 0x0000001c27277211 */ /* 0x080fe400078fdaff */
[-C--:B------:R-:W-:Y:S02]  /*0b80*/  LEA.HI.SX32 R41, R41, R28.reuse, 0x1b ;  /* 0x0000001c29297211 */ /* 0x080fe400078fdaff */
[----:B------:R-:W-:-:S02]  /*0b90*/  LEA.HI.SX32 R43, R43, R28, 0x1b ;  /* 0x0000001c2b2b7211 */ /* 0x000fc400078fdaff */
[----:B------:R-:W-:Y:S02]  /*0ba0*/  LEA.HI.SX32 R45, R45, R28, 0x1b ;  /* 0x0000001c2d2d7211 */ /* 0x000fe400078fdaff */
[----:B------:R-:W-:Y:S02]  /*0bb0*/  SHF.L.U32 R82, R39, 0x2, RZ ;  /* 0x0000000227527819 */ /* 0x000fe400000006ff */
[----:B------:R-:W-:Y:S02]  /*0bc0*/  IADD3 R39, R28, 0x1e0, RZ ;  /* 0x000001e01c277810 */ /* 0x000fe40007ffe0ff */
[----:B------:R-:W-:Y:S02]  /*0bd0*/  SHF.L.U32 R86, R41, 0x2, RZ ;  /* 0x0000000229567819 */ /* 0x000fe400000006ff */
[----:B------:R-:W-:Y:S02]  /*0be0*/  SHF.L.U32 R96, R43, 0x2, RZ ;  /* 0x000000022b607819 */ /* 0x000fe400000006ff */
[----:B------:R-:W-:-:S02]  /*0bf0*/  SHF.L.U32 R99, R45, 0x2, RZ ;  /* 0x000000022d637819 */ /* 0x000fc400000006ff */
[----:B------:R-:W-:-:S04]  /*0c00*/  LEA.HI.SX32 R39, R39, R28, 0x1b ;  /* 0x0000001c27277211 */ /* 0x000fc800078fdaff */
[----:B------:R-:W-:Y:S02]  /*0c10*/  SHF.L.U32 R100, R39, 0x2, RZ ;  /* 0x0000000227647819 */ /* 0x000fe400000006ff */
[-C--:B------:R-:W-:Y:S02]  /*0c20*/  ISETP.GE.AND P2, PT, R6, R35.reuse, PT ;  /* 0x000000230600720c */ /* 0x080fe40003f46270 */
[-C--:B------:R-:W-:Y:S01]  /*0c30*/  ISETP.GE.AND P1, PT, R4, R35.reuse, PT ;  /* 0x000000230400720c */ /* 0x080fe20003f26270 */
[----:B------:R-:W-:Y:S02]  /*0c40*/  HFMA2.MMA R4, -RZ, RZ, 0, 0 ;  /* 0x00000000ff047435 */ /* 0x000fe400000001ff */
[----:B------:R-:W-:Y:S01]  /*0c50*/  HFMA2.MMA R39, -RZ, RZ, 0, 0 ;  /* 0x00000000ff277435 */ /* 0x000fe200000001ff */
[----:B------:R-:W-:Y:S02]  /*0c60*/  ISETP.GE.AND P4, PT, R16, R35, PT ;  /* 0x000000231000720c */ /* 0x000fe40003f86270 */
[----:B------:R-:W-:-:S02]  /*0c70*/  MOV R16, R49 ;  /* 0x0000003100107202 */ /* 0x000fc40000000f00 */
[-C--:B------:R-:W-:Y:S02]  /*0c80*/  ISETP.GE.AND P0, PT, R10, R35.reuse, PT ;  /* 0x000000230a00720c */ /* 0x080fe40003f06270 */
[-C--:B------:R-:W-:Y:S01]  /*0c90*/  ISETP.GE.AND P6, PT, R12, R35.reuse, PT ;  /* 0x000000230c00720c */ /* 0x080fe20003fc6270 */
[----:B------:R-:W-:Y:S01]  /*0ca0*/  HFMA2.MMA R6, -RZ, RZ, 0, 0 ;  /* 0x00000000ff067435 */ /* 0x000fe200000001ff */
[----:B------:R-:W-:Y:S02]  /*0cb0*/  ISETP.GE.AND P3, PT, R18, R35, PT ;  /* 0x000000231200720c */ /* 0x000fe40003f66270 */
[----:B------:R-:W-:Y:S01]  /*0cc0*/  MOV R41, RZ ;  /* 0x000000ff00297202 */ /* 0x000fe20000000f00 */
[----:B------:R-:W-:Y:S01]  /*0cd0*/  HFMA2.MMA R49, -RZ, RZ, 0, 0 ;  /* 0x00000000ff317435 */ /* 0x000fe200000001ff */
[----:B------:R-:W-:Y:S02]  /*0ce0*/  MOV R43, RZ ;  /* 0x000000ff002b7202 */ /* 0x000fe40000000f00 */
[----:B------:R-:W-:Y:S01]  /*0cf0*/  MOV R45, RZ ;  /* 0x000000ff002d7202 */ /* 0x000fe20000000f00 */
[----:B------:R-:W-:Y:S01]  /*0d00*/  HFMA2.MMA R12, -RZ, RZ, 0, 0 ;  /* 0x00000000ff0c7435 */ /* 0x000fe200000001ff */
[----:B------:R-:W-:Y:S01]  /*0d10*/  MOV R47, RZ ;  /* 0x000000ff002f7202 */ /* 0x000fe20000000f00 */
[----:B------:R-:W-:Y:S01]  /*0d20*/  HFMA2.MMA R51, -RZ, RZ, 0, 0 ;  /* 0x00000000ff337435 */ /* 0x000fe200000001ff */
[----:B------:R-:W-:Y:S01]  /*0d30*/  MOV R10, RZ ;  /* 0x000000ff000a7202 */ /* 0x000fe20000000f00 */
[----:B------:R-:W-:Y:S01]  /*0d40*/  HFMA2.MMA R18, -RZ, RZ, 0, 0 ;  /* 0x00000000ff127435 */ /* 0x000fe200000001ff */
[----:B--2---:R0:W-:Y:S02]  /*0d50*/  STS [R70], R7 ;  /* 0x0000000746007388 */ /* 0x0041e40000000800 */
[----:B0-----:R-:W-:-:S04]  /*0d60*/  IADD3 R7, R28, 0xc0, RZ ;  /* 0x000000c01c077810 */ /* 0x001fc80007ffe0ff */
[----:B------:R-:W-:Y:S01]  /*0d70*/  LEA.HI.SX32 R7, R7, R28, 0x1b ;  /* 0x0000001c07077211 */ /* 0x000fe200078fdaff */
[----:B----4-:R0:W-:Y:S03]  /*0d80*/  STS [R34+0x80], R5 ;  /* 0x0000800522007388 */ /* 0x0101e60000000800 */
[----:B------:R-:W-:Y:S01]  /*0d90*/  SHF.L.U32 R83, R7, 0x2, RZ ;  /* 0x0000000207537819 */ /* 0x000fe200000006ff */
[----:B---3--:R-:W-:Y:S01]  /*0da0*/  STS [R69+0x100], R8 ;  /* 0x0001000845007388 */ /* 0x008fe20000000800 */
[----:B------:R-:W-:-:S03]  /*0db0*/  IADD3 R7, R28, 0x180, RZ ;  /* 0x000001801c077810 */ /* 0x000fc60007ffe0ff */
[----:B------:R1:W-:Y:S01]  /*0dc0*/  STS [R76+0x180], R9 ;  /* 0x000180094c007388 */ /* 0x0003e20000000800 */
[----:B0-----:R-:W-:-:S03]  /*0dd0*/  IADD3 R5, R28, 0x160, RZ ;  /* 0x000001601c057810 */ /* 0x001fc60007ffe0ff */
[----:B------:R-:W-:Y:S01]  /*0de0*/  STS [R75+0x200], R14 ;  /* 0x0002000e4b007388 */ /* 0x000fe20000000800 */
[----:B------:R-:W-:-:S03]  /*0df0*/  LEA.HI.SX32 R7, R7, R28, 0x1b ;  /* 0x0000001c07077211 */ /* 0x000fc600078fdaff */
[----:B------:R0:W-:Y:S01]  /*0e00*/  STS [R84+0x280], R11 ;  /* 0x0002800b54007388 */ /* 0x0001e20000000800 */
[C---:B-1----:R-:W-:Y:S02]  /*0e10*/  IADD3 R9, R28.reuse, 0x1a0, RZ ;  /* 0x000001a01c097810 */ /* 0x042fe40007ffe0ff */
[-C--:B------:R-:W-:Y:S02]  /*0e20*/  LEA.HI.SX32 R5, R5, R28.reuse, 0x1b ;  /* 0x0000001c05057211 */ /* 0x080fe400078fdaff */
[-C--:B------:R-:W-:Y:S02]  /*0e30*/  LEA.HI.SX32 R9, R9, R28.reuse, 0x1b ;  /* 0x0000001c09097211 */ /* 0x080fe400078fdaff */
[----:B0-----:R-:W-:Y:S01]  /*0e40*/  IADD3 R11, R28, 0x1c0, RZ ;  /* 0x000001c01c0b7810 */ /* 0x001fe20007ffe0ff */
[----:B------:R0:W-:Y:S01]  /*0e50*/  STS [R83+0x300], R36 ;  /* 0x0003002453007388 */ /* 0x0001e20000000800 */
[----:B------:R-:W-:Y:S02]  /*0e60*/  SHF.L.U32 R97, R5, 0x2, RZ ;  /* 0x0000000205617819 */ /* 0x000fe400000006ff */
[----:B------:R-:W-:Y:S01]  /*0e70*/  LEA.HI.SX32 R11, R11, R28, 0x1b ;  /* 0x0000001c0b0b7211 */ /* 0x000fe200078fdaff */
[----:B------:R-:W-:Y:S01]  /*0e80*/  STS [R82+0x380], R13 ;  /* 0x0003800d52007388 */ /* 0x000fe20000000800 */
[----:B------:R-:W-:-:S02]  /*0e90*/  SHF.L.U32 R98, R7, 0x2, RZ ;  /* 0x0000000207627819 */ /* 0x000fc400000006ff */
[----:B------:R-:W-:Y:S01]  /*0ea0*/  SHF.L.U32 R95, R9, 0x2, RZ ;  /* 0x00000002095f7819 */ /* 0x000fe200000006ff */
[----:B------:R1:W-:Y:S01]  /*0eb0*/  STS [R86+0x400], R17 ;  /* 0x0004001156007388 */ /* 0x0003e20000000800 */
[----:B------:R-:W-:Y:S02]  /*0ec0*/  SHF.L.U32 R101, R11, 0x2, RZ ;  /* 0x000000020b657819 */ /* 0x000fe400000006ff */
[----:B0-----:R-:W-:Y:S01]  /*0ed0*/  SHF.L.U32 R36, R28, 0x4, RZ ;  /* 0x000000041c247819 */ /* 0x001fe200000006ff */
[----:B------:R-:W-:Y:S04]  /*0ee0*/  STS [R96+0x480], R15 ;  /* 0x0004800f60007388 */ /* 0x000fe80000000800 */
[----:B------:R-:W-:Y:S01]  /*0ef0*/  STS [R99+0x500], R46 ;  /* 0x0005002e63007388 */ /* 0x000fe20000000800 */
[----:B------:R-:W-:-:S03]  /*0f00*/  LEA.HI.SX32 R36, R36, R36, 0x1b ;  /* 0x0000002424247211 */ /* 0x000fc600078fdaff */
[----:B------:R-:W-:Y:S04]  /*0f10*/  STS [R97+0x580], R44 ;  /* 0x0005802c61007388 */ /* 0x000fe80000000800 */
[----:B------:R-:W-:Y:S04]  /*0f20*/  STS [R98+0x600], R19 ;  /* 0x0006001362007388 */ /* 0x000fe80000000800 */
[----:B------:R-:W-:Y:S04]  /*0f30*/  STS [R95+0x680], R52 ;  /* 0x000680345f007388 */ /* 0x000fe80000000800 */
[----:B------:R-:W-:Y:S04]  /*0f40*/  STS [R101+0x700], R58 ;  /* 0x0007003a65007388 */ /* 0x000fe80000000800 */
[----:B------:R0:W-:Y:S01]  /*0f50*/  STS [R100+0x780], R37 ;  /* 0x0007802564007388 */ /* 0x0001e20000000800 */
        /* <DEDUP_REMOVED lines=17> */
[----:B-1----:R-:W-:-:S03]  /*1070*/  MOV R17, R62 ;  /* 0x0000003e00117202 */ /* 0x002fc60000000f00 */
[----:B------:R-:W-:Y:S01]  /*1080*/  BAR.SYNC.DEFER_BLOCKING 0x0 ;  /* 0x0000000000007b1d */ /* 0x000fe20000010000 */
[----:B------:R-:W-:Y:S01]  /*1090*/  HFMA2.MMA R8, -RZ, RZ, 0, 0 ;  /* 0x00000000ff087435 */ /* 0x000fe200000001ff */
[----:B0-----:R-:W-:-:S04]  /*10a0*/  MOV R37, RZ ;  /* 0x000000ff00257202 */ /* 0x001fc80000000f00 */
        /* <DEDUP_REMOVED lines=28> */
[----:B--2---:R-:W-:Y:S04]  /*1270*/  STS [R70], R37 ;  /* 0x0000002546007388 */ /* 0x004fe80000000800 */
[----:B---3--:R-:W-:Y:S04]  /*1280*/  STS [R34+0x80], R39 ;  /* 0x0000802722007388 */ /* 0x008fe80000000800 */
[----:B------:R-:W-:Y:S04]  /*1290*/  STS [R69+0x100], R4 ;  /* 0x0001000445007388 */ /* 0x000fe80000000800 */
[----:B----4-:R-:W-:Y:S04]  /*12a0*/  STS [R76+0x180], R41 ;  /* 0x000180294c007388 */ /* 0x010fe80000000800 */
[----:B------:R-:W-:Y:S04]  /*12b0*/  STS [R75+0x200], R6 ;  /* 0x000200064b007388 */ /* 0x000fe80000000800 */
        /* <DEDUP_REMOVED lines=10> */
[----:B------:R-:W-:Y:S01]  /*1360*/  STS [R100+0x780], R53 ;  /* 0x0007803564007388 */ /* 0x000fe20000000800 */
        /* <DEDUP_REMOVED lines=65> */
.L_x_1645:
[----:B------:R-:W-:Y:S05]  /*1780*/  BSYNC B0 ;  /* 0x0000000000007941 */ /* 0x000fea0003800000 */
.L_x_1644:
        /* <DEDUP_REMOVED lines=37> */
.L_x_1647:
[----:B------:R-:W-:Y:S05]  /*19e0*/  BSYNC B0 ;  /* 0x0000000000007941 */ /* 0x000fea0003800000 */
.L_x_1646:
        /* <DEDUP_REMOVED lines=35> */
.L_x_1649:
[----:B------:R-:W-:Y:S05]  /*1c20*/  BSYNC B0 ;  /* 0x0000000000007941 */ /* 0x000fea0003800000 */
.L_x_1648:
        /* <DEDUP_REMOVED lines=37> */
.L_x_1651:
[----:B------:R-:W-:Y:S05]  /*1e80*/  BSYNC B0 ;  /* 0x0000000000007941 */ /* 0x000fea0003800000 */
.L_x_1650:
        /* <DEDUP_REMOVED lines=35> */
.L_x_1653:
[----:B------:R-:W-:Y:S05]  /*20c0*/  BSYNC B0 ;  /* 0x0000000000007941 */ /* 0x000fea0003800000 */
.L_x_1652:
        /* <DEDUP_REMOVED lines=37> */
.L_x_1655:
[----:B------:R-:W-:Y:S05]  /*2320*/  BSYNC B0 ;  /* 0x0000000000007941 */ /* 0x000fea0003800000 */
.L_x_1654:
        /* <DEDUP_REMOVED lines=35> */
.L_x_1657:
[----:B------:R-:W-:Y:S05]  /*2560*/  BSYNC B0 ;  /* 0x0000000000007941 */ /* 0x000fea0003800000 */
.L_x_1656:
        /* <DEDUP_REMOVED lines=37> */
.L_x_1659:
[----:B------:R-:W-:Y:S05]  /*27c0*/  BSYNC B0 ;  /* 0x0000000000007941 */ /* 0x000fea0003800000 */
.L_x_1658:
        /* <DEDUP_REMOVED lines=35> */
.L_x_1661:
[----:B------:R-:W-:Y:S05]  /*2a00*/  BSYNC B0 ;  /* 0x0000000000007941 */ /* 0x000fea0003800000 */
.L_x_1660:
        /* <DEDUP_REMOVED lines=42> */
.L_x_1663:
[----:B------:R-:W-:Y:S05]  /*2cb0*/  BSYNC B0 ;  /* 0x0000000000007941 */ /* 0x000fea0003800000 */
.L_x_1662:
        /* <DEDUP_REMOVED lines=33> */
.L_x_1665:
[----:B------:R-:W-:Y:S05]  /*2ed0*/  BSYNC B0 ;  /* 0x0000000000007941 */ /* 0x000fea0003800000 */
.L_x_1664:
        /* <DEDUP_REMOVED lines=33> */
.L_x_1667:
[----:B------:R-:W-:Y:S05]  /*30f0*/  BSYNC B0 ;  /* 0x0000000000007941 */ /* 0x000fea0003800000 */
.L_x_1666:
        /* <DEDUP_REMOVED lines=33> */
.L_x_1669:
[----:B------:R-:W-:Y:S05]  /*3310*/  BSYNC B0 ;  /* 0x0000000000007941 */ /* 0x000fea0003800000 */
.L_x_1668:
        /* <DEDUP_REMOVED lines=33> */
.L_x_1671:
[----:B------:R-:W-:Y:S05]  /*3530*/  BSYNC B0 ;  /* 0x0000000000007941 */ /* 0x000fea0003800000 */
.L_x_1670:
        /* <DEDUP_REMOVED lines=33> */
.L_x_1673:
[----:B------:R-:W-:Y:S05]  /*3750*/  BSYNC B0 ;  /* 0x0000000000007941 */ /* 0x000fea0003800000 */
.L_x_1672:
        /* <DEDUP_REMOVED lines=33> */
.L_x_1675:
[----:B------:R-:W-:Y:S05]  /*3970*/  BSYNC B0 ;  /* 0x0000000000007941 */ /* 0x000fea0003800000 */
.L_x_1674:
        /* <DEDUP_REMOVED lines=36> */
.L_x_1679:
[----:B------:R-:W-:Y:S01]  /*3bc0*/  IMAD R7, R21, c[0x0][0x180], RZ ;  /* 0x0000600015077a24 */ /* 0x000fe200078e02ff */
[----:B------:R-:W-:Y:S01]  /*3bd0*/  SHF.R.S32.HI R14, RZ, 0x1f, R94 ;  /* 0x0000001fff0e7819 */ /* 0x000fe2000001145e */
[C---:B------:R-:W-:Y:S01]  /*3be0*/  IMAD.WIDE.U32 R4, R0.reuse, c[0x0][0x180], RZ ;  /* 0x0000600000047a25 */ /* 0x040fe200078e00ff */
[----:B------:R-:W-:Y:S01]  /*3bf0*/  IADD3 R8, R25, R26, RZ ;  /* 0x0000001a19087210 */ /* 0x000fe20007ffe0ff */
[----:B------:R-:W-:Y:S01]  /*3c00*/  CS2R R18, SRZ ;  /* 0x0000000000127805 */ /* 0x000fe2000001ff00 */
[----:B------:R-:W-:Y:S01]  /*3c10*/  MOV R147, RZ ;  /* 0x000000ff00937202 */ /* 0x000fe20000000f00 */
[----:B------:R-:W-:Y:S01]  /*3c20*/  IMAD R7, R0, c[0x0][0x184], R7 ;  /* 0x0000610000077a24 */ /* 0x000fe200078e0207 */
[--C-:B------:R-:W-:Y:S01]  /*3c30*/  SHF.R.S32.HI R9, RZ, 0x1f, R8.reuse ;  /* 0x0000001fff097819 */ /* 0x100fe20000011408 */
[C---:B------:R-:W-:Y:S01]  /*3c40*/  IMAD R11, R14.reuse, c[0x0][0x1a0], RZ ;  /* 0x000068000e0b7a24 */ /* 0x040fe200078e02ff */
[----:B------:R-:W-:Y:S01]  /*3c50*/  MOV R102, RZ ;  /* 0x000000ff00667202 */ /* 0x000fe20000000f00 */
[----:B------:R-:W-:Y:S01]  /*3c60*/  CS2R R106, SRZ ;  /* 0x00000000006a7805 */ /* 0x000fe2000001ff00 */
[----:B------:R-:W-:Y:S01]  /*3c70*/  IADD3 R5, R5, R7, RZ ;  /* 0x0000000705057210 */ /* 0x000fe20007ffe0ff */
[----:B------:R-:W-:Y:S01]  /*3c80*/  IMAD R7, R14, c[0x0][0x188], RZ ;  /* 0x000062000e077a24 */ /* 0x000fe200078e02ff */
[----:B------:R-:W-:Y:S01]  /*3c90*/  MOV R153, RZ ;  /* 0x000000ff00997202 */ /* 0x000fe20000000f00 */
[C---:B------:R-:W-:Y:S01]  /*3ca0*/  IMAD R15, R94.reuse, c[0x0][0x1a4], R11 ;  /* 0x000069005e0f7a24 */ /* 0x040fe200078e020b */
[----:B------:R-:W-:Y:S01]  /*3cb0*/  CS2R R130, SRZ ;  /* 0x0000000000827805 */ /* 0x000fe2000001ff00 */
[----:B------:R-:W-:Y:S01]  /*3cc0*/  IMAD.WIDE.U32 R12, R94, c[0x0][0x1a0], R8 ;  /* 0x000068005e0c7a25 */ /* 0x000fe200078e0008 */
[----:B------:R-:W-:-:S03]  /*3cd0*/  MOV R104, RZ ;  /* 0x000000ff00687202 */ /* 0x000fc60000000f00 */
[C---:B------:R-:W-:Y:S01]  /*3ce0*/  IMAD R11, R94.reuse, c[0x0][0x18c], R7 ;  /* 0x000063005e0b7a24 */ /* 0x040fe200078e0207 */
[----:B------:R-:W-:Y:S01]  /*3cf0*/  IADD3 R7, R13, R15, RZ ;  /* 0x0000000f0d077210 */ /* 0x000fe20007ffe0ff */
[----:B------:R-:W-:Y:S01]  /*3d00*/  IMAD.WIDE.U32 R4, R94, c[0x0][0x188], R4 ;  /* 0x000062005e047a25 */ /* 0x000fe200078e0004 */
[----:B------:R-:W-:Y:S02]  /*3d10*/  LEA R6, P1, R12, R30, 0x2 ;  /* 0x0000001e0c067211 */ /* 0x000fe400078210ff */
[----:B------:R-:W-:Y:S02]  /*3d20*/  IADD3 R105, R8, 0x40, RZ ;  /* 0x0000004008697810 */ /* 0x000fe40007ffe0ff */
[----:B------:R-:W-:Y:S02]  /*3d30*/  LEA.HI.X R7, R12, R32, R7, 0x2, P1 ;  /* 0x000000200c077211 */ /* 0x000fe400008f1407 */
[----:B------:R-:W-:Y:S02]  /*3d40*/  MOV R12, 0xfffffe00 ;  /* 0xfffffe00000c7802 */ /* 0x000fe40000000f00 */
[----:B------:R-:W-:-:S02]  /*3d50*/  IADD3 R5, R5, R11, RZ ;  /* 0x0000000b05057210 */ /* 0x000fc40007ffe0ff */
[----:B------:R-:W-:Y:S01]  /*3d60*/  LEA R10, P0, R4, c[0x0][0x220], 0x3 ;  /* 0x00008800040a7a11 */ /* 0x000fe200078018ff */
[----:B------:R-:W-:Y:S01]  /*3d70*/  IMAD R35, R29, R12, c[0x0][0x168] ;  /* 0x00005a001d237624 */ /* 0x000fe200078e020c */
[C---:B------:R-:W-:Y:S02]  /*3d80*/  IADD3 R103, R8.reuse, 0x20, RZ ;  /* 0x0000002008677810 */ /* 0x040fe40007ffe0ff */
[C---:B------:R-:W-:Y:S02]  /*3d90*/  IADD3 R157, R8.reuse, 0xe0, RZ ;  /* 0x000000e0089d7810 */ /* 0x040fe40007ffe0ff */
[----:B------:R-:W-:Y:S02]  /*3da0*/  SHF.L.U32 R126, R35, 0x1, RZ ;  /* 0x00000001237e7819 */ /* 0x000fe400000006ff */
[C---:B------:R-:W-:Y:S02]  /*3db0*/  IADD3 R161, R8.reuse, 0x120, RZ ;  /* 0x0000012008a17810 */ /* 0x040fe40007ffe0ff */
[----:B------:R-:W-:-:S02]  /*3dc0*/  ISETP.GE.AND P1, PT, R8, R126, PT ;  /* 0x0000007e0800720c */ /* 0x000fc40003f26270 */
[-C--:B------:R-:W-:Y:S02]  /*3dd0*/  ISETP.GE.AND P2, PT, R105, R126.reuse, PT ;  /* 0x0000007e6900720c */ /* 0x080fe40003f46270 */
[----:B------:R-:W-:Y:S02]  /*3de0*/  LEA.HI.X R11, R4, c[0x0][0x224], R5, 0x3, P0 ;  /* 0x00008900040b7a11 */ /* 0x000fe400000f1c05 */
[C---:B------:R-:W-:Y:S02]  /*3df0*/  IADD3 R127, R8.reuse, 0x80, RZ ;  /* 0x00000080087f7810 */ /* 0x040fe40007ffe0ff */
[----:B------:R-:W-:Y:S01]  /*3e00*/  IADD3 R109, R8, 0x60, RZ ;  /* 0x00000060086d7810 */ /* 0x000fe20007ffe0ff */
[----:B------:R-:W2:Y:S01]  /*3e10*/  LDG.E.64 R4, [R10.64] ;  /* 0x000000040a047981 */ /* 0x000ea2000c1e1b00 */
[-C--:B------:R-:W-:Y:S02]  /*3e20*/  ISETP.GE.AND P0, PT, R103, R126.reuse, PT ;  /* 0x0000007e6700720c */ /* 0x080fe40003f06270 */
[----:B------:R-:W-:Y:S01]  /*3e30*/  MOV R13, RZ ;  /* 0x000000ff000d7202 */ /* 0x000fe20000000f00 */
[----:B------:R0:W3:Y:S01]  /*3e40*/  @!P1 LDG.E R19, [R6.64] ;  /* 0x0000000406139981 */ /* 0x0000e2000c1e1900 */
[----:B------:R-:W-:-:S03]  /*3e50*/  ISETP.GE.AND P1, PT, R157, R126, PT ;  /* 0x0000007e9d00720c */ /* 0x000fc60003f26270 */
[----:B------:R0:W4:Y:S01]  /*3e60*/  @!P2 LDG.E R18, [R6.64+0x100] ;  /* 0x000100040612a981 */ /* 0x000122000c1e1900 */
[-C--:B------:R-:W-:Y:S02]  /*3e70*/  ISETP.GE.AND P2, PT, R161, R126.reuse, PT ;  /* 0x0000007ea100720c */ /* 0x080fe40003f46270 */
[-C--:B------:R-:W-:Y:S02]  /*3e80*/  ISETP.GE.AND P3, PT, R127, R126.reuse, PT ;  /* 0x0000007e7f00720c */ /* 0x080fe40003f66270 */
[----:B------:R-:W-:Y:S01]  /*3e90*/  ISETP.GE.AND P4, PT, R109, R126, PT ;  /* 0x0000007e6d00720c */ /* 0x000fe20003f86270 */
[----:B------:R0:W5:Y:S01]  /*3ea0*/  @!P0 LDG.E R13, [R6.64+0x80] ;  /* 0x00008004060d8981 */ /* 0x000162000c1e1900 */
[----:B------:R-:W-:Y:S02]  /*3eb0*/  MOV R149, RZ ;  /* 0x000000ff00957202 */ /* 0x000fe40000000f00 */
[C---:B------:R-:W-:Y:S01]  /*3ec0*/  IADD3 R159, R8.reuse, 0x100, RZ ;  /* 0x00000100089f7810 */ /* 0x040fe20007ffe0ff */
[----:B------:R0:W3:Y:S01]  /*3ed0*/  @!P1 LDG.E R147, [R6.64+0x380] ;  /* 0x0003800406939981 */ /* 0x0000e2000c1e1900 */
[----:B------:R-:W-:-:S02]  /*3ee0*/  IADD3 R175, R8, 0x1c0, RZ ;  /* 0x000001c008af7810 */ /* 0x000fc40007ffe0ff */
[C---:B------:R-:W-:Y:S01]  /*3ef0*/  IADD3 R163, R8.reuse, 0x200, RZ ;  /* 0x0000020008a37810 */ /* 0x040fe20007ffe0ff */
[----:B------:R0:W4:Y:S01]  /*3f00*/  @!P2 LDG.E R149, [R6.64+0x480] ;  /* 0x000480040695a981 */ /* 0x000122000c1e1900 */
[C---:B------:R-:W-:Y:S02]  /*3f10*/  IADD3 R167, R8.reuse, 0x160, RZ ;  /* 0x0000016008a77810 */ /* 0x040fe40007ffe0ff */
[C---:B------:R-:W-:Y:S01]  /*3f20*/  IADD3 R165, R8.reuse, 0x140, RZ ;  /* 0x0000014008a57810 */ /* 0x040fe20007ffe0ff */
[----:B------:R0:W4:Y:S01]  /*3f30*/  @!P3 LDG.E R102, [R6.64+0x200] ;  /* 0x000200040666b981 */ /* 0x000122000c1e1900 */
[-C--:B------:R-:W-:Y:S02]  /*3f40*/  ISETP.GE.AND P0, PT, R159, R126.reuse, PT ;  /* 0x0000007e9f00720c */ /* 0x080fe40003f06270 */
[----:B------:R-:W-:Y:S01]  /*3f50*/  IADD3 R135, R8, 0xa0, RZ ;  /* 0x000000a008877810 */ /* 0x000fe20007ffe0ff */
[----:B------:R0:W4:Y:S01]  /*3f60*/  @!P4 LDG.E R107, [R6.64+0x180] ;  /* 0x00018004066bc981 */ /* 0x000122000c1e1900 */
[----:B------:R-:W-:-:S02]  /*3f70*/  ISETP.GE.AND P1, PT, R175, R126, PT ;  /* 0x0000007eaf00720c */ /* 0x000fc40003f26270 */
[-C--:B------:R-:W-:Y:S02]  /*3f80*/  ISETP.GE.AND P2, PT, R163, R126.reuse, PT ;  /* 0x0000007ea300720c */ /* 0x080fe40003f46270 */
[-C--:B------:R-:W-:Y:S02]  /*3f90*/  ISETP.GE.AND P3, PT, R167, R126.reuse, PT ;  /* 0x0000007ea700720c */ /* 0x080fe40003f66270 */
[-C--:B------:R-:W-:Y:S02]  /*3fa0*/  ISETP.GE.AND P4, PT, R165, R126.reuse, PT ;  /* 0x0000007ea500720c */ /* 0x080fe40003f86270 */
[----:B------:R-:W-:Y:S01]  /*3fb0*/  ISETP.GE.AND P6, PT, R135, R126, PT ;  /* 0x0000007e8700720c */ /* 0x000fe20003fc6270 */
[----:B------:R0:W4:Y:S01]  /*3fc0*/  @!P0 LDG.E R153, [R6.64+0x400] ;  /* 0x0004000406998981 */ /* 0x000122000c1e1900 */
[----:B------:R-:W-:Y:S02]  /*3fd0*/  MOV R112, RZ ;  /* 0x000000ff00707202 */ /* 0x000fe40000000f00 */
[----:B------:R-:W-:-:S02]  /*3fe0*/  MOV R183, RZ ;  /* 0x000000ff00b77202 */ /* 0x000fc40000000f00 */
[C---:B------:R-:W-:Y:S02]  /*3ff0*/  IADD3 R145, R8.reuse, 0xc0, RZ ;  /* 0x000000c008917810 */ /* 0x040fe40007ffe0ff */
[C---:B------:R-:W-:Y:S01]  /*4000*/  IADD3 R179, R8.reuse, 0x1e0, RZ ;  /* 0x000001e008b37810 */ /* 0x040fe20007ffe0ff */
[----:B------:R0:W4:Y:S01]  /*4010*/  @!P1 LDG.E R112, [R6.64+0x700] ;  /* 0x0007000406709981 */ /* 0x000122000c1e1900 */
[----:B------:R-:W-:Y:S02]  /*4020*/  MOV R108, RZ ;  /* 0x000000ff006c7202 */ /* 0x000fe40000000f00 */
[C---:B------:R-:W-:Y:S01]  /*4030*/  IADD3 R143, R8.reuse, 0x280, RZ ;  /* 0x00000280088f7810 */ /* 0x040fe20007ffe0ff */
[----:B------:R0:W4:Y:S01]  /*4040*/  @!P2 LDG.E R183, [R6.64+0x800] ;  /* 0x0008000406b7a981 */ /* 0x000122000c1e1900 */
[C---:B------:R-:W-:Y:S02]  /*4050*/  IADD3 R113, R8.reuse, 0x2a0, RZ ;  /* 0x000002a008717810 */ /* 0x040fe40007ffe0ff */
[----:B------:R-:W-:Y:S01]  /*4060*/  IADD3 R111, R8, 0x260, RZ ;  /* 0x00000260086f7810 */ /* 0x000fe20007ffe0ff */
[----:B------:R0:W4:Y:S01]  /*4070*/  @!P3 LDG.E R106, [R6.64+0x580] ;  /* 0x00058004066ab981 */ /* 0x000122000c1e1900 */
[----:B------:R-:W-:-:S02]  /*4080*/  ISETP.GE.AND P5, PT, R145, R126, PT ;  /* 0x0000007e9100720c */ /* 0x000fc40003fa6270 */
[C---:B------:R-:W-:Y:S01]  /*4090*/  IADD3 R155, R8.reuse, 0x220, RZ ;  /* 0x00000220089b7810 */ /* 0x040fe20007ffe0ff */
[----:B------:R0:W4:Y:S01]  /*40a0*/  @!P4 LDG.E R108, [R6.64+0x500] ;  /* 0x00050004066cc981 */ /* 0x000122000c1e1900 */
[-C--:B------:R-:W-:Y:S02]  /*40b0*/  ISETP.GE.AND P0, PT, R179, R126.reuse, PT ;  /* 0x0000007eb300720c */ /* 0x080fe40003f06270 */
[----:B------:R-:W-:Y:S01]  /*40c0*/  IADD3 R169, R8, 0x180, RZ ;  /* 0x0000018008a97810 */ /* 0x000fe20007ffe0ff */
[----:B------:R0:W4:Y:S01]  /*40d0*/  @!P6 LDG.E R131, [R6.64+0x280] ;  /* 0x000280040683e981 */ /* 0x000122000c1e1900 */
[-C--:B------:R-:W-:Y:S02]  /*40e0*/  ISETP.GE.AND P1, PT, R143, R126.reuse, PT ;  /* 0x0000007e8f00720c */ /* 0x080fe40003f26270 */
[-C--:B------:R-:W-:Y:S02]  /*40f0*/  ISETP.GE.AND P2, PT, R113, R126.reuse, PT ;  /* 0x0000007e7100720c */ /* 0x080fe40003f46270 */
[-C--:B------:R-:W-:Y:S01]  /*4100*/  ISETP.GE.AND P3, PT, R111, R126.reuse, PT ;  /* 0x0000007e6f00720c */ /* 0x080fe20003f66270 */
[----:B------:R0:W4:Y:S01]  /*4110*/  @!P5 LDG.E R104, [R6.64+0x300] ;  /* 0x000300040668d981 */ /* 0x000122000c1e1900 */
[----:B------:R-:W-:-:S02]  /*4120*/  ISETP.GE.AND P4, PT, R155, R126, PT ;  /* 0x0000007e9b00720c */ /* 0x000fc40003f86270 */
[----:B------:R-:W-:Y:S02]  /*4130*/  ISETP.GE.AND P6, PT, R169, R126, PT ;  /* 0x0000007ea900720c */ /* 0x000fe40003fc6270 */
[----:B------:R-:W-:Y:S02]  /*4140*/  MOV R177, RZ ;  /* 0x000000ff00b17202 */ /* 0x000fe40000000f00 */
[----:B------:R-:W-:Y:S02]  /*4150*/  MOV R118, RZ ;  /* 0x000000ff00767202 */ /* 0x000fe40000000f00 */
[----:B------:R-:W-:Y:S02]  /*4160*/  MOV R116, RZ ;  /* 0x000000ff00747202 */ /* 0x000fe40000000f00 */
[----:B------:R-:W-:Y:S01]  /*4170*/  IADD3 R173, R8, 0x1a0, RZ ;  /* 0x000001a008ad7810 */ /* 0x000fe20007ffe0ff */
[----:B------:R0:W4:Y:S01]  /*4180*/  @!P0 LDG.E R177, [R6.64+0x780] ;  /* 0x0007800406b18981 */ /* 0x000122000c1e1900 */
[----:B------:R-:W-:-:S02]  /*4190*/  MOV R185, RZ ;  /* 0x000000ff00b97202 */ /* 0x000fc40000000f00 */
[C---:B------:R-:W-:Y:S01]  /*41a0*/  IADD3 R117, R8.reuse, 0x2e0, RZ ;  /* 0x000002e008757810 */ /* 0x040fe20007ffe0ff */
[----:B------:R0:W4:Y:S01]  /*41b0*/  @!P1 LDG.E R118, [R6.64+0xa00] ;  /* 0x000a000406769981 */ /* 0x000122000c1e1900 */
[----:B------:R-:W-:Y:S02]  /*41c0*/  MOV R181, RZ ;  /* 0x000000ff00b57202 */ /* 0x000fe40000000f00 */
[C---:B------:R-:W-:Y:S01]  /*41d0*/  IADD3 R141, R8.reuse, 0x320, RZ ;  /* 0x00000320088d7810 */ /* 0x040fe20007ffe0ff */
[----:B------:R0:W4:Y:S01]  /*41e0*/  @!P2 LDG.E R116, [R6.64+0xa80] ;  /* 0x000a80040674a981 */ /* 0x000122000c1e1900 */
[----:B------:R-:W-:Y:S02]  /*41f0*/  MOV R171, RZ ;  /* 0x000000ff00ab7202 */ /* 0x000fe40000000f00 */
[C---:B------:R-:W-:Y:S01]  /*4200*/  IADD3 R139, R8.reuse, 0x340, RZ ;  /* 0x00000340088b7810 */ /* 0x040fe20007ffe0ff */
[----:B------:R0:W4:Y:S01]  /*4210*/  @!P3 LDG.E R185, [R6.64+0x980] ;  /* 0x0009800406b9b981 */ /* 0x000122000c1e1900 */
[----:B------:R-:W-:-:S02]  /*4220*/  IADD3 R79, R8, 0x300, RZ ;  /* 0x00000300084f7810 */ /* 0x000fc40007ffe0ff */
[-C--:B------:R-:W-:Y:S01]  /*4230*/  ISETP.GE.AND P5, PT, R173, R126.reuse, PT ;  /* 0x0000007ead00720c */ /* 0x080fe20003fa6270 */
[----:B------:R0:W4:Y:S01]  /*4240*/  @!P4 LDG.E R181, [R6.64+0x880] ;  /* 0x0008800406b5c981 */ /* 0x000122000c1e1900 */
[C---:B------:R-:W-:Y:S02]  /*4250*/  IADD3 R115, R8.reuse, 0x2c0, RZ ;  /* 0x000002c008737810 */ /* 0x040fe40007ffe0ff */
[-C--:B------:R-:W-:Y:S01]  /*4260*/  ISETP.GE.AND P0, PT, R117, R126.reuse, PT ;  /* 0x0000007e7500720c */ /* 0x080fe20003f06270 */
[----:B------:R0:W4:Y:S01]  /*4270*/  @!P6 LDG.E R171, [R6.64+0x600] ;  /* 0x0006000406abe981 */ /* 0x000122000c1e1900 */
[----:B------:R-:W-:Y:S02]  /*4280*/  IADD3 R151, R8, 0x240, RZ ;  /* 0x0000024008977810 */ /* 0x000fe40007ffe0ff */
[-C--:B------:R-:W-:Y:S02]  /*4290*/  ISETP.GE.AND P1, PT, R141, R126.reuse, PT ;  /* 0x0000007e8d00720c */ /* 0x080fe40003f26270 */
[----:B------:R-:W-:-:S02]  /*42a0*/  ISETP.GE.AND P2, PT, R139, R126, PT ;  /* 0x0000007e8b00720c */ /* 0x000fc40003f46270 */
[-C--:B------:R-:W-:Y:S02]  /*42b0*/  ISETP.GE.AND P3, PT, R79, R126.reuse, PT ;  /* 0x0000007e4f00720c */ /* 0x080fe40003f66270 */
[-C--:B------:R-:W-:Y:S02]  /*42c0*/  ISETP.GE.AND P4, PT, R115, R126.reuse, PT ;  /* 0x0000007e7300720c */ /* 0x080fe40003f86270 */
[----:B------:R-:W-:Y:S02]  /*42d0*/  ISETP.GE.AND P6, PT, R151, R126, PT ;  /* 0x0000007e9700720c */ /* 0x000fe40003fc6270 */
[----:B------:R-:W-:Y:S02]  /*42e0*/  MOV R110, RZ ;  /* 0x000000ff006e7202 */ /* 0x000fe40000000f00 */
[----:B------:R-:W-:Y:S02]  /*42f0*/  MOV R120, RZ ;  /* 0x000000ff00787202 */ /* 0x000fe40000000f00 */
[----:B------:R-:W-:-:S02]  /*4300*/  MOV R124, RZ ;  /* 0x000000ff007c7202 */ /* 0x000fc40000000f00 */
[----:B------:R-:W-:Y:S01]  /*4310*/  MOV R191, RZ ;  /* 0x000000ff00bf7202 */ /* 0x000fe20000000f00 */
[----:B------:R0:W4:Y:S01]  /*4320*/  @!P5 LDG.E R110, [R6.64+0x680] ;  /* 0x00068004066ed981 */ /* 0x000122000c1e1900 */
[----:B------:R-:W-:Y:S02]  /*4330*/  MOV R189, RZ ;  /* 0x000000ff00bd7202 */ /* 0x000fe40000000f00 */
[C---:B------:R-:W-:Y:S01]  /*4340*/  IADD3 R125, R8.reuse, 0x360, RZ ;  /* 0x00000360087d7810 */ /* 0x040fe20007ffe0ff */
[----:B------:R0:W4:Y:S01]  /*4350*/  @!P0 LDG.E R120, [R6.64+0xb80] ;  /* 0x000b800406788981 */ /* 0x000122000c1e1900 */
[----:B------:R-:W-:Y:S02]  /*4360*/  MOV R187, RZ ;  /* 0x000000ff00bb7202 */ /* 0x000fe40000000f00 */
[----:B------:R-:W-:Y:S01]  /*4370*/  IADD3 R137, R8, 0x380, RZ ;  /* 0x0000038008897810 */ /* 0x000fe20007ffe0ff */
[----:B------:R0:W4:Y:S01]  /*4380*/  @!P1 LDG.E R124, [R6.64+0xc80] ;  /* 0x000c8004067c9981 */ /* 0x000122000c1e1900 */
[----:B------:R-:W-:-:S02]  /*4390*/  MOV R114, RZ ;  /* 0x000000ff00727202 */ /* 0x000fc40000000f00 */
[C---:B------:R-:W-:Y:S01]  /*43a0*/  IADD3 R129, R8.reuse, 0x3a0, RZ ;  /* 0x000003a008817810 */ /* 0x040fe20007ffe0ff */
[----:B------:R0:W4:Y:S01]  /*43b0*/  @!P2 LDG.E R191, [R6.64+0xd00] ;  /* 0x000d000406bfa981 */ /* 0x000122000c1e1900 */
[C---:B------:R-:W-:Y:S02]  /*43c0*/  IADD3 R133, R8.reuse, 0x3c0, RZ ;  /* 0x000003c008857810 */ /* 0x040fe40007ffe0ff */
[-C--:B------:R-:W-:Y:S01]  /*43d0*/  ISETP.GE.AND P0, PT, R125, R126.reuse, PT ;  /* 0x0000007e7d00720c */ /* 0x080fe20003f06270 */
[----:B------:R0:W4:Y:S01]  /*43e0*/  @!P3 LDG.E R189, [R6.64+0xc00] ;  /* 0x000c000406bdb981 */ /* 0x000122000c1e1900 */
[----:B------:R-:W-:Y:S02]  /*43f0*/  IADD3 R123, R8, 0x3e0, RZ ;  /* 0x000003e0087b7810 */ /* 0x000fe40007ffe0ff */
[-C--:B------:R-:W-:Y:S01]  /*4400*/  ISETP.GE.AND P1, PT, R137, R126.reuse, PT ;  /* 0x0000007e8900720c */ /* 0x080fe20003f26270 */
[----:B------:R0:W4:Y:S01]  /*4410*/  @!P4 LDG.E R187, [R6.64+0xb00] ;  /* 0x000b000406bbc981 */ /* 0x000122000c1e1900 */
[----:B------:R-:W-:-:S02]  /*4420*/  ISETP.GE.AND P2, PT, R129, R126, PT ;  /* 0x0000007e8100720c */ /* 0x000fc40003f46270 */
[-C--:B------:R-:W-:Y:S01]  /*4430*/  ISETP.GE.AND P3, PT, R133, R126.reuse, PT ;  /* 0x0000007e8500720c */ /* 0x080fe20003f66270 */
[----:B------:R0:W4:Y:S01]  /*4440*/  @!P6 LDG.E R114, [R6.64+0x900] ;  /* 0x000900040672e981 */ /* 0x000122000c1e1900 */
[----:B------:R-:W-:Y:S02]  /*4450*/  ISETP.GE.AND P4, PT, R123, R126, PT ;  /* 0x0000007e7b00720c */ /* 0x000fe40003f86270 */
[----:B------:R-:W-:Y:S02]  /*4460*/  MOV R128, RZ ;  /* 0x000000ff00807202 */ /* 0x000fe40000000f00 */
[----:B------:R-:W-:Y:S02]  /*4470*/  MOV R193, RZ ;  /* 0x000000ff00c17202 */ /* 0x000fe40000000f00 */
[----:B------:R-:W-:Y:S02]  /*4480*/  MOV R195, RZ ;  /* 0x000000ff00c37202 */ /* 0x000fe40000000f00 */
[----:B------:R-:W-:Y:S01]  /*4490*/  MOV R132, RZ ;  /* 0x000000ff00847202 */ /* 0x000fe20000000f00 */
[----:B------:R0:W4:Y:S04]  /*44a0*/  @!P0 LDG.E R128, [R6.64+0xd80] ;  /* 0x000d800406808981 */ /* 0x000128000c1e1900 */
[----:B------:R0:W4:Y:S04]  /*44b0*/  @!P1 LDG.E R193, [R6.64+0xe00] ;  /* 0x000e000406c19981 */ /* 0x000128000c1e1900 */
[----:B------:R0:W4:Y:S04]  /*44c0*/  @!P2 LDG.E R130, [R6.64+0xe80] ;  /* 0x000e80040682a981 */ /* 0x000128000c1e1900 */
[----:B------:R0:W4:Y:S04]  /*44d0*/  @!P3 LDG.E R195, [R6.64+0xf00] ;  /* 0x000f000406c3b981 */ /* 0x000128000c1e1900 */
[----:B------:R0:W4:Y:S02]  /*44e0*/  @!P4 LDG.E R132, [R6.64+0xf80] ;  /* 0x000f80040684c981 */ /* 0x000124000c1e1900 */
[----:B0-----:R-:W-:-:S04]  /*44f0*/  IMAD R7, R14, c[0x0][0x1c0], RZ ;  /* 0x000070000e077a24 */ /* 0x001fc800078e02ff */
[----:B------:R-:W-:Y:S01]  /*4500*/  IMAD R7, R94, c[0x0][0x1c4], R7 ;  /* 0x000071005e077a24 */ /* 0x000fe200078e0207 */
[-C--:B------:R-:W-:Y:S02]  /*4510*/  ISETP.GE.AND P0, PT, R127, R126.reuse, PT ;  /* 0x0000007e7f00720c */ /* 0x080fe40003f06270 */
[-C--:B------:R-:W-:Y:S02]  /*4520*/  ISETP.GE.AND P3, PT, R135, R126.reuse, PT ;  /* 0x0000007e8700720c */ /* 0x080fe40003f66270 */
[-C--:B------:R-:W-:Y:S02]  /*4530*/  ISETP.GE.AND P5, PT, R103, R126.reuse, PT ;  /* 0x0000007e6700720c */ /* 0x080fe40003fa6270 */
[C---:B------:R-:W-:Y:S02]  /*4540*/  IADD3 R103, R28.reuse, 0x320, RZ ;  /* 0x000003201c677810 */ /* 0x040fe40007ffe0ff */
[----:B------:R-:W-:Y:S02]  /*4550*/  ISETP.GE.AND P6, PT, R105, R126, PT ;  /* 0x0000007e6900720c */ /* 0x000fe40003fc6270 */
[----:B------:R-:W-:-:S02]  /*4560*/  IADD3 R105, R28, 0x360, RZ ;  /* 0x000003601c697810 */ /* 0x000fc40007ffe0ff */
[----:B------:R-:W-:Y:S02]  /*4570*/  LEA.HI.SX32 R103, R103, R28, 0x1b ;  /* 0x0000001c67677211 */ /* 0x000fe400078fdaff */
[----:B------:R-:W-:Y:S02]  /*4580*/  ISETP.GE.AND P1, PT, R109, R126, PT ;  /* 0x0000007e6d00720c */ /* 0x000fe40003f26270 */
[----:B------:R-:W-:Y:S02]  /*4590*/  LEA.HI.SX32 R105, R105, R28, 0x1b ;  /* 0x0000001c69697211 */ /* 0x000fe400078fdaff */
[----:B------:R-:W-:-:S04]  /*45a0*/  IADD3 R109, R28, 0x3e0, RZ ;  /* 0x000003e01c6d7810 */ /* 0x000fc80007ffe0ff */
[----:B------:R-:W-:Y:S02]  /*45b0*/  LEA.HI.SX32 R109, R109, R28, 0x1b ;  /* 0x0000001c6d6d7211 */ /* 0x000fe400078fdaff */
[----:B------:R-:W-:Y:S02]  /*45c0*/  ISETP.GE.AND P2, PT, R145, R126, PT ;  /* 0x0000007e9100720c */ /* 0x000fe40003f46270 */
[----:B------:R-:W-:Y:S01]  /*45d0*/  MOV R145, RZ ;  /* 0x000000ff00917202 */ /* 0x000fe20000000f00 */
[----:B--2---:R-:W-:-:S04]  /*45e0*/  FMUL.FTZ R10, R5, R38 ;  /* 0x00000026050a7220 */ /* 0x004fc80000410000 */
[----:B------:R-:W-:Y:S02]  /*45f0*/  FMUL.RZ R134, R10, 0.15915493667125701904 ;  /* 0x3e22f9830a867820 */ /* 0x000fe4000040c000 */
[----:B------:R-:W-:-:S04]  /*4600*/  IMAD.WIDE.U32 R10, R94, c[0x0][0x1c0], R8 ;  /* 0x000070005e0a7a25 */ /* 0x000fc800078e0008 */
[----:B------:R-:W-:Y:S01]  /*4610*/  FMUL.FTZ R15, R4, 1.4426950216293334961 ;  /* 0x3fb8aa3b040f7820 */ /* 0x000fe20000410000 */
[----:B------:R-:W-:Y:S01]  /*4620*/  IADD3 R9, R11, R7, RZ ;  /* 0x000000070b097210 */ /* 0x000fe20007ffe0ff */
[C---:B------:R-:W-:Y:S02]  /*4630*/  FMUL.FTZ R4, R5.reuse, R40 ;  /* 0x0000002805047220 */ /* 0x040fe40000410000 */
[----:B------:R-:W-:Y:S02]  /*4640*/  FMUL.FTZ R7, R5, R42 ;  /* 0x0000002a05077220 */ /* 0x000fe40000410000 */
[----:B------:R-:W-:Y:S01]  /*4650*/  FMUL.RZ R136, R4, 0.15915493667125701904 ;  /* 0x3e22f98304887820 */ /* 0x000fe2000040c000 */
[C---:B------:R-:W-:Y:S01]  /*4660*/  LEA R6, P4, R10.reuse, R31, 0x2 ;  /* 0x0000001f0a067211 */ /* 0x040fe200078810ff */
[----:B------:R-:W-:Y:S01]  /*4670*/  FMUL.FTZ R4, R15, R40 ;  /* 0x000000280f047220 */ /* 0x000fe20000410000 */
[----:B---3--:R-:W-:Y:S01]  /*4680*/  STS [R70], R19 ;  /* 0x0000001346007388 */ /* 0x008fe20000000800 */
[----:B------:R-:W-:Y:S01]  /*4690*/  FMUL.RZ R11, R7, 0.15915493667125701904 ;  /* 0x3e22f983070b7820 */ /* 0x000fe2000040c000 */
[----:B------:R-:W-:Y:S02]  /*46a0*/  MUFU.SIN R119, R134 ;  /* 0x0000008600777308 */ /* 0x000fe40000000400 */
[----:B-----5:R0:W-:Y:S01]  /*46b0*/  STS [R34+0x80], R13 ;  /* 0x0000800d22007388 */ /* 0x0201e20000000800 */
[----:B------:R-:W-:-:S03]  /*46c0*/  LEA.HI.X R7, R10, R33, R9, 0x2, P4 ;  /* 0x000000210a077211 */ /* 0x000fc600020f1409 */
[----:B----4-:R-:W-:Y:S02]  /*46d0*/  STS [R69+0x100], R18 ;  /* 0x0001001245007388 */ /* 0x010fe40000000800 */
[----:B------:R-:W-:Y:S02]  /*46e0*/  MUFU.COS R121, R134 ;  /* 0x0000008600797308 */ /* 0x000fe40000000000 */
[----:B------:R-:W-:Y:S01]  /*46f0*/  STS [R76+0x180], R107 ;  /* 0x0001806b4c007388 */ /* 0x000fe20000000800 */
[----:B------:R-:W-:-:S03]  /*4700*/  IADD3 R9, R28, 0x200, RZ ;  /* 0x000002001c097810 */ /* 0x000fc60007ffe0ff */
[----:B------:R1:W-:Y:S02]  /*4710*/  STS [R75+0x200], R102 ;  /* 0x000200664b007388 */ /* 0x0003e40000000800 */
[----:B------:R2:W-:Y:S01]  /*4720*/  MUFU.EX2 R127, R4 ;  /* 0x00000004007f7308 */ /* 0x0005e20000000800 */
[----:B0-----:R-:W-:Y:S01]  /*4730*/  IADD3 R13, R28, 0x240, RZ ;  /* 0x000002401c0d7810 */ /* 0x001fe20007ffe0ff */
[----:B------:R-:W-:Y:S01]  /*4740*/  FMUL.FTZ R10, R15, R42 ;  /* 0x0000002a0f0a7220 */ /* 0x000fe20000410000 */
[----:B------:R-:W-:-:S05]  /*4750*/  ISETP.GE.AND P4, PT, R8, R126, PT ;  /* 0x0000007e0800720c */ /* 0x000fca0003f86270 */
[----:B------:R-:W-:Y:S01]  /*4760*/  MUFU.SIN R134, R11 ;  /* 0x0000000b00867308 */ /* 0x000fe20000000400 */
[----:B--2---:R-:W-:-:S07]  /*4770*/  FMUL.FTZ R4, R5, R44 ;  /* 0x0000002c05047220 */ /* 0x004fce0000410000 */
[----:B------:R0:W-:Y:S01]  /*4780*/  MUFU.COS R135, R11 ;  /* 0x0000000b00877308 */ /* 0x0001e20000000000 */
[C---:B------:R-:W-:Y:S02]  /*4790*/  IADD3 R19, R28.reuse, 0x2a0, RZ ;  /* 0x000002a01c137810 */ /* 0x040fe40007ffe0ff */
[C---:B0-----:R-:W-:Y:S01]  /*47a0*/  IADD3 R11, R28.reuse, 0x220, RZ ;  /* 0x000002201c0b7810 */ /* 0x041fe20007ffe0ff */
[----:B------:R-:W-:Y:S03]  /*47b0*/  STS [R84+0x280], R131 ;  /* 0x0002808354007388 */ /* 0x000fe60000000800 */
[----:B------:R-:W-:Y:S01]  /*47c0*/  LEA.HI.SX32 R8, R11, R28, 0x1b ;  /* 0x0000001c0b087211 */ /* 0x000fe200078fdaff */
[----:B------:R-:W-:Y:S01]  /*47d0*/  STS [R83+0x300], R104 ;  /* 0x0003006853007388 */ /* 0x000fe20000000800 */
[----:B------:R-:W-:-:S03]  /*47e0*/  IADD3 R11, R28, 0x260, RZ ;  /* 0x000002601c0b7810 */ /* 0x000fc60007ffe0ff */
[----:B------:R0:W-:Y:S01]  /*47f0*/  STS [R82+0x380], R147 ;  /* 0x0003809352007388 */ /* 0x0001e20000000800 */
[----:B-1----:R-:W-:Y:S01]  /*4800*/  IADD3 R75, R28, 0x2c0, RZ ;  /* 0x000002c01c4b7810 */ /* 0x002fe20007ffe0ff */
[----:B------:R1:W-:Y:S02]  /*4810*/  MUFU.EX2 R69, R10 ;  /* 0x0000000a00457308 */ /* 0x0003e40000000800 */
[----:B------:R-:W-:Y:S01]  /*4820*/  STS [R86+0x400], R153 ;  /* 0x0004009956007388 */ /* 0x000fe20000000800 */
[----:B0-----:R-:W-:Y:S01]  /*4830*/  FMUL.RZ R82, R4, 0.15915493667125701904 ;  /* 0x3e22f98304527820 */ /* 0x001fe2000040c000 */
[-C--:B------:R-:W-:Y:S02]  /*4840*/  LEA.HI.SX32 R4, R9, R28.reuse, 0x1b ;  /* 0x0000001c09047211 */ /* 0x080fe400078fdaff */
[----:B------:R-:W-:Y:S01]  /*4850*/  LEA.HI.SX32 R9, R13, R28, 0x1b ;  /* 0x0000001c0d097211 */ /* 0x000fe200078fdaff */
[----:B------:R-:W-:Y:S01]  /*4860*/  STS [R96+0x480], R149 ;  /* 0x0004809560007388 */ /* 0x000fe20000000800 */
[----:B------:R-:W-:-:S02]  /*4870*/  IADD3 R13, R28, 0x280, RZ ;  /* 0x000002801c0d7810 */ /* 0x000fc40007ffe0ff */
[-C--:B-1----:R-:W-:Y:S01]  /*4880*/  LEA.HI.SX32 R10, R11, R28.reuse, 0x1b ;  /* 0x0000001c0b0a7211 */ /* 0x082fe200078fdaff */
[----:B------:R-:W-:Y:S01]  /*4890*/  STS [R99+0x500], R108 ;  /* 0x0005006c63007388 */ /* 0x000fe20000000800 */
[----:B------:R-:W-:-:S03]  /*48a0*/  LEA.HI.SX32 R11, R13, R28, 0x1b ;  /* 0x0000001c0d0b7211 */ /* 0x000fc600078fdaff */
[----:B------:R0:W-:Y:S01]  /*48b0*/  STS [R97+0x580], R106 ;  /* 0x0005806a61007388 */ /* 0x0001e20000000800 */
[-C--:B------:R-:W-:Y:S02]  /*48c0*/  LEA.HI.SX32 R13, R19, R28.reuse, 0x1b ;  /* 0x0000001c130d7211 */ /* 0x080fe400078fdaff */
[-C--:B------:R-:W-:Y:S01]  /*48d0*/  LEA.HI.SX32 R18, R75, R28.reuse, 0x1b ;  /* 0x0000001c4b127211 */ /* 0x080fe200078fdaff */
[----:B------:R1:W-:Y:S01]  /*48e0*/  STS [R98+0x600], R171 ;  /* 0x000600ab62007388 */ /* 0x0003e20000000800 */
[C---:B------:R-:W-:Y:S02]  /*48f0*/  IADD3 R19, R28.reuse, 0x2e0, RZ ;  /* 0x000002e01c137810 */ /* 0x040fe40007ffe0ff */
[C---:B------:R-:W-:Y:S02]  /*4900*/  IADD3 R75, R28.reuse, 0x300, RZ ;  /* 0x000003001c4b7810 */ /* 0x040fe40007ffe0ff */
[----:B------:R-:W-:Y:S02]  /*4910*/  IADD3 R83, R28, 0x340, RZ ;  /* 0x000003401c537810 */ /* 0x000fe40007ffe0ff */
[----:B------:R-:W-:-:S02]  /*4920*/  LEA.HI.SX32 R19, R19, R28, 0x1b ;  /* 0x0000001c13137211 */ /* 0x000fc400078fdaff */
[-C--:B------:R-:W-:Y:S02]  /*4930*/  LEA.HI.SX32 R102, R75, R28.reuse, 0x1b ;  /* 0x0000001c4b667211 */ /* 0x080fe400078fdaff */
[C---:B------:R-:W-:Y:S02]  /*4940*/  IADD3 R75, R28.reuse, 0x380, RZ ;  /* 0x000003801c4b7810 */ /* 0x040fe40007ffe0ff */
[----:B------:R-:W-:Y:S01]  /*4950*/  LEA.HI.SX32 R104, R83, R28, 0x1b ;  /* 0x0000001c53687211 */ /* 0x000fe200078fdaff */
[----:B------:R-:W-:Y:S04]  /*4960*/  STS [R95+0x680], R110 ;  /* 0x0006806e5f007388 */ /* 0x000fe80000000800 */
[----:B------:R-:W-:Y:S04]  /*4970*/  STS [R101+0x700], R112 ;  /* 0x0007007065007388 */ /* 0x000fe80000000800 */
[----:B------:R2:W-:Y:S04]  /*4980*/  STS [R100+0x780], R177 ;  /* 0x000780b164007388 */ /* 0x0005e80000000800 */
[----:B------:R-:W-:Y:S01]  /*4990*/  STS [R4.X4+0x800], R183 ;  /* 0x000800b704007388 */ /* 0x000fe20000004800 */
[----:B------:R-:W-:-:S03]  /*49a0*/  IADD3 R107, R28, 0x3a0, RZ ;  /* 0x000003a01c6b7810 */ /* 0x000fc60007ffe0ff */
[----:B------:R-:W-:Y:S01]  /*49b0*/  STS [R8.X4+0x880], R181 ;  /* 0x000880b508007388 */ /* 0x000fe20000004800 */
[----:B------:R-:W-:Y:S01]  /*49c0*/  IADD3 R83, R28, 0x3c0, RZ ;  /* 0x000003c01c537810 */ /* 0x000fe20007ffe0ff */
[----:B------:R-:W-:Y:S01]  /*49d0*/  FMUL.FTZ R76, R5, R46 ;  /* 0x0000002e054c7220 */ /* 0x000fe20000410000 */
[-C--:B0-----:R-:W-:Y:S01]  /*49e0*/  LEA.HI.SX32 R106, R75, R28.reuse, 0x1b ;  /* 0x0000001c4b6a7211 */ /* 0x081fe200078fdaff */
[----:B------:R-:W-:Y:S04]  /*49f0*/  STS [R9.X4+0x900], R114 ;  /* 0x0009007209007388 */ /* 0x000fe80000004800 */
[----:B------:R-:W-:Y:S04]  /*4a00*/  STS [R10.X4+0x980], R185 ;  /* 0x000980b90a007388 */ /* 0x000fe80000004800 */
[----:B------:R0:W-:Y:S01]  /*4a10*/  STS [R11.X4+0xa00], R118 ;  /* 0x000a00760b007388 */ /* 0x0001e20000004800 */
[----:B------:R-:W-:-:S03]  /*4a20*/  LEA.HI.SX32 R107, R107, R28, 0x1b ;  /* 0x0000001c6b6b7211 */ /* 0x000fc600078fdaff */
[----:B------:R3:W-:Y:S01]  /*4a30*/  STS [R13.X4+0xa80], R116 ;  /* 0x000a80740d007388 */ /* 0x0007e20000004800 */
[----:B------:R-:W-:-:S03]  /*4a40*/  LEA.HI.SX32 R108, R83, R28, 0x1b ;  /* 0x0000001c536c7211 */ /* 0x000fc600078fdaff */
[----:B------:R-:W-:Y:S04]  /*4a50*/  STS [R18.X4+0xb00], R187 ;  /* 0x000b00bb12007388 */ /* 0x000fe80000004800 */
[----:B------:R-:W-:Y:S01]  /*4a60*/  STS [R19.X4+0xb80], R120 ;  /* 0x000b807813007388 */ /* 0x000fe20000004800 */
[----:B------:R-:W-:Y:S03]  /*4a70*/  MUFU.SIN R34, R82 ;  /* 0x0000005200227308 */ /* 0x000fe60000000400 */
[----:B------:R-:W-:Y:S01]  /*4a80*/  STS [R102.X4+0xc00], R189 ;  /* 0x000c00bd66007388 */ /* 0x000fe20000004800 */
[----:B------:R-:W-:Y:S01]  /*4a90*/  FMUL.RZ R84, R76, 0.15915493667125701904 ;  /* 0x3e22f9834c547820 */ /* 0x000fe2000040c000 */
[----:B------:R-:W-:-:S02]  /*4aa0*/  MOV R75, RZ ;  /* 0x000000ff004b7202 */ /* 0x000fc40000000f00 */
[----:B------:R4:W-:Y:S01]  /*4ab0*/  STS [R103.X4+0xc80], R124 ;  /* 0x000c807c67007388 */ /* 0x0009e20000004800 */
[----:B------:R5:W-:Y:S03]  /*4ac0*/  MUFU.COS R70, R82 ;  /* 0x0000005200467308 */ /* 0x000be60000000000 */
[----:B------:R-:W-:Y:S04]  /*4ad0*/  STS [R104.X4+0xd00], R191 ;  /* 0x000d00bf68007388 */ /* 0x000fe80000004800 */
[----:B------:R0:W-:Y:S01]  /*4ae0*/  STS [R105.X4+0xd80], R128 ;  /* 0x000d808069007388 */ /* 0x0001e20000004800 */
[----:B-----5:R-:W-:-:S03]  /*4af0*/  FMUL.FTZ R82, R5, R48 ;  /* 0x0000003005527220 */ /* 0x020fc60000410000 */
[----:B------:R-:W-:Y:S01]  /*4b00*/  STS [R106.X4+0xe00], R193 ;  /* 0x000e00c16a007388 */ /* 0x000fe20000004800 */
[----:B------:R-:W-:Y:S03]  /*4b10*/  MUFU.SIN R76, R84 ;  /* 0x00000054004c7308 */ /* 0x000fe60000000400 */
[----:B------:R-:W-:Y:S04]  /*4b20*/  STS [R107.X4+0xe80], R130 ;  /* 0x000e80826b007388 */ /* 0x000fe80000004800 */
[----:B------:R-:W-:Y:S01]  /*4b30*/  STS [R108.X4+0xf00], R195 ;  /* 0x000f00c36c007388 */ /* 0x000fe20000004800 */
[----:B-1----:R1:W-:Y:S03]  /*4b40*/  MUFU.COS R98, R84 ;  /* 0x0000005400627308 */ /* 0x0023e60000000000 */
[----:B------:R2:W-:Y:S01]  /*4b50*/  STS [R109.X4+0xf80], R132 ;  /* 0x000f80846d007388 */ /* 0x0005e20000004800 */
[----:B------:R-:W-:-:S06]  /*4b60*/  NOP ;  /* 0x0000000000007918 */ /* 0x000fcc0000000000 */
[----:B-1----:R-:W-:Y:S01]  /*4b70*/  FMUL.RZ R84, R82, 0.15915493667125701904 ;  /* 0x3e22f98352547820 */ /* 0x002fe2000040c000 */
[----:B------:R1:W5:Y:S01]  /*4b80*/  @!P5 LDG.E R75, [R6.64+0x80] ;  /* 0x00008004064bd981 */ /* 0x000362000c1e1900 */
[----:B------:R-:W-:Y:S01]  /*4b90*/  FMUL.FTZ R82, R5, R50 ;  /* 0x0000003205527220 */ /* 0x000fe20000410000 */
[-C--:B------:R-:W-:Y:S02]  /*4ba0*/  ISETP.GE.AND P5, PT, R157, R126.reuse, PT ;  /* 0x0000007e9d00720c */ /* 0x080fe40003fa6270 */
[----:B------:R-:W-:Y:S01]  /*4bb0*/  MOV R83, RZ ;  /* 0x000000ff00537202 */ /* 0x000fe20000000f00 */
[----:B------:R-:W-:Y:S01]  /*4bc0*/  FMUL.RZ R97, R82, 0.15915493667125701904 ;  /* 0x3e22f98352617820 */ /* 0x000fe2000040c000 */
[----:B------:R-:W-:Y:S01]  /*4bd0*/  MOV R99, RZ ;  /* 0x000000ff00637202 */ /* 0x000fe20000000f00 */
[----:B------:R1:W5:Y:S02]  /*4be0*/  @!P4 LDG.E R145, [R6.64] ;  /* 0x000000040691c981 */ /* 0x000364000c1e1900 */
[----:B------:R-:W-:Y:S02]  /*4bf0*/  MUFU.SIN R157, R97 ;  /* 0x00000061009d7308 */ /* 0x000fe40000000400 */
[----:B------:R1:W5:Y:S01]  /*4c00*/  @!P1 LDG.E R83, [R6.64+0x180] ;  /* 0x0001800406539981 */ /* 0x000362000c1e1900 */
[----:B------:R-:W-:-:S02]  /*4c10*/  ISETP.GE.AND P1, PT, R161, R126, PT ;  /* 0x0000007ea100720c */ /* 0x000fc40003f26270 */
[-C--:B------:R-:W-:Y:S01]  /*4c20*/  ISETP.GE.AND P4, PT, R159, R126.reuse, PT ;  /* 0x0000007e9f00720c */ /* 0x080fe20003f86270 */
[----:B------:R1:W5:Y:S02]  /*4c30*/  @!P5 LDG.E R99, [R6.64+0x380] ;  /* 0x000380040663d981 */ /* 0x000364000c1e1900 */
[----:B------:R0:W-:Y:S01]  /*4c40*/  MUFU.COS R158, R97 ;  /* 0x00000061009e7308 */ /* 0x0001e20000000000 */
[----:B------:R-:W-:Y:S02]  /*4c50*/  MOV R131, RZ ;  /* 0x000000ff00837202 */ /* 0x000fe40000000f00 */
[----:B------:R-:W-:Y:S01]  /*4c60*/  ISETP.GE.AND P5, PT, R173, R126, PT ;  /* 0x0000007ead00720c */ /* 0x000fe20003fa6270 */
[----:B--2---:R-:W-:Y:S01]  /*4c70*/  FMUL.FTZ R100, R5, R52 ;  /* 0x0000003405647220 */ /* 0x004fe20000410000 */
[----:B------:R-:W-:Y:S02]  /*4c80*/  MOV R95, RZ ;  /* 0x000000ff005f7202 */ /* 0x000fe40000000f00 */
[----:B------:R1:W2:Y:S01]  /*4c90*/  @!P3 LDG.E R131, [R6.64+0x280] ;  /* 0x000280040683b981 */ /* 0x0002a2000c1e1900 */
[----:B0-----:R-:W-:Y:S01]  /*4ca0*/  CS2R R96, SRZ ;  /* 0x0000000000607805 */ /* 0x001fe2000001ff00 */
[-C--:B------:R-:W-:Y:S01]  /*4cb0*/  ISETP.GE.AND P3, PT, R167, R126.reuse, PT ;  /* 0x0000007ea700720c */ /* 0x080fe20003f66270 */
[----:B------:R-:W-:Y:S01]  /*4cc0*/  FMUL.RZ R118, R100, 0.15915493667125701904 ;  /* 0x3e22f98364767820 */ /* 0x000fe2000040c000 */
[----:B------:R1:W2:Y:S04]  /*4cd0*/  @!P1 LDG.E R95, [R6.64+0x480] ;  /* 0x00048004065f9981 */ /* 0x0002a8000c1e1900 */
[----:B------:R1:W2:Y:S01]  /*4ce0*/  @!P2 LDG.E R96, [R6.64+0x300] ;  /* 0x000300040660a981 */ /* 0x0002a2000c1e1900 */
[-C--:B------:R-:W-:Y:S01]  /*4cf0*/  ISETP.GE.AND P2, PT, R175, R126.reuse, PT ;  /* 0x0000007eaf00720c */ /* 0x080fe20003f46270 */
[----:B------:R-:W-:Y:S01]  /*4d00*/  CS2R R100, SRZ ;  /* 0x0000000000647805 */ /* 0x000fe2000001ff00 */
[----:B------:R-:W-:Y:S01]  /*4d10*/  ISETP.GE.AND P1, PT, R179, R126, PT ;  /* 0x0000007eb300720c */ /* 0x000fe20003f26270 */
[----:B------:R1:W2:Y:S01]  /*4d20*/  @!P4 LDG.E R97, [R6.64+0x400] ;  /* 0x000400040661c981 */ /* 0x0002a2000c1e1900 */
[----:B------:R-:W-:-:S02]  /*4d30*/  MOV R110, RZ ;  /* 0x000000ff006e7202 */ /* 0x000fc40000000f00 */
[----:B------:R-:W-:Y:S01]  /*4d40*/  MOV R112, RZ ;  /* 0x000000ff00707202 */ /* 0x000fe20000000f00 */
[----:B------:R1:W2:Y:S01]  /*4d50*/  @!P5 LDG.E R100, [R6.64+0x680] ;  /* 0x000680040664d981 */ /* 0x0002a2000c1e1900 */
[-C--:B------:R-:W-:Y:S02]  /*4d60*/  ISETP.GE.AND P4, PT, R163, R126.reuse, PT ;  /* 0x0000007ea300720c */ /* 0x080fe40003f86270 */
[----:B------:R-:W-:Y:S01]  /*4d70*/  ISETP.GE.AND P5, PT, R111, R126, PT ;  /* 0x0000007e6f00720c */ /* 0x000fe20003fa6270 */
[----:B------:R-:W-:Y:S01]  /*4d80*/  MUFU.SIN R86, R84 ;  /* 0x0000005400567308 */ /* 0x000fe20000000400 */
[----:B------:R1:W2:Y:S01]  /*4d90*/  @!P3 LDG.E R112, [R6.64+0x580] ;  /* 0x000580040670b981 */ /* 0x0002a2000c1e1900 */
[----:B------:R-:W-:-:S03]  /*4da0*/  MOV R111, RZ ;  /* 0x000000ff006f7202 */ /* 0x000fc60000000f00 */
[----:B------:R1:W2:Y:S01]  /*4db0*/  @!P2 LDG.E R110, [R6.64+0x700] ;  /* 0x00070004066ea981 */ /* 0x0002a2000c1e1900 */
[-C--:B------:R-:W-:Y:S02]  /*4dc0*/  ISETP.GE.AND P2, PT, R115, R126.reuse, PT ;  /* 0x0000007e7300720c */ /* 0x080fe40003f46270 */
[----:B------:R0:W-:Y:S01]  /*4dd0*/  MUFU.COS R153, R84 ;  /* 0x0000005400997308 */ /* 0x0001e20000000000 */
[----:B------:R-:W-:Y:S01]  /*4de0*/  ISETP.GE.AND P3, PT, R155, R126, PT ;  /* 0x0000007e9b00720c */ /* 0x000fe20003f66270 */
[----:B------:R1:W2:Y:S01]  /*4df0*/  @!P1 LDG.E R111, [R6.64+0x780] ;  /* 0x00078004066f9981 */ /* 0x0002a2000c1e1900 */
[----:B------:R-:W-:Y:S02]  /*4e00*/  MOV R115, RZ ;  /* 0x000000ff00737202 */ /* 0x000fe40000000f00 */
[----:B------:R-:W-:Y:S02]  /*4e10*/  MOV R82, RZ ;  /* 0x000000ff00527202 */ /* 0x000fe40000000f00 */
[----:B0-----:R-:W-:-:S02]  /*4e20*/  MOV R84, RZ ;  /* 0x000000ff00547202 */ /* 0x001fc40000000f00 */
[----:B------:R1:W2:Y:S01]  /*4e30*/  @!P4 LDG.E R115, [R6.64+0x800] ;  /* 0x000800040673c981 */ /* 0x0002a2000c1e1900 */
[-C--:B------:R-:W-:Y:S02]  /*4e40*/  ISETP.GE.AND P1, PT, R113, R126.reuse, PT ;  /* 0x0000007e7100720c */ /* 0x080fe40003f26270 */
[----:B------:R-:W-:Y:S01]  /*4e50*/  MOV R113, RZ ;  /* 0x000000ff00717202 */ /* 0x000fe20000000f00 */
[----:B------:R1:W2:Y:S01]  /*4e60*/  @!P0 LDG.E R82, [R6.64+0x200] ;  /* 0x0002000406528981 */ /* 0x0002a2000c1e1900 */
[-C--:B------:R-:W-:Y:S02]  /*4e70*/  ISETP.GE.AND P4, PT, R79, R126.reuse, PT ;  /* 0x0000007e4f00720c */ /* 0x080fe40003f86270 */
[-C--:B------:R-:W-:Y:S01]  /*4e80*/  ISETP.GE.AND P0, PT, R169, R126.reuse, PT ;  /* 0x0000007ea900720c */ /* 0x080fe20003f06270 */
[----:B------:R1:W2:Y:S01]  /*4e90*/  @!P6 LDG.E R84, [R6.64+0x100] ;  /* 0x000100040654e981 */ /* 0x0002a2000c1e1900 */
[----:B------:R-:W-:-:S03]  /*4ea0*/  ISETP.GE.AND P6, PT, R165, R126, PT ;  /* 0x0000007ea500720c */ /* 0x000fc60003fc6270 */
[----:B------:R-:W0:Y:S01]  /*4eb0*/  S2R R79, SR_TID.X ;  /* 0x00000000004f7919 */ /* 0x000e220000002100 */
[----:B------:R-:W-:Y:S01]  /*4ec0*/  MUFU.SIN R161, R118 ;  /* 0x0000007600a17308 */ /* 0x000fe20000000400 */
[----:B---3--:R-:W-:Y:S02]  /*4ed0*/  FMUL.FTZ R116, R5, R54 ;  /* 0x0000003605747220 */ /* 0x008fe40000410000 */
[----:B------:R1:W3:Y:S01]  /*4ee0*/  @!P3 LDG.E R113, [R6.64+0x880] ;  /* 0x000880040671b981 */ /* 0x0002e2000c1e1900 */
[----:B------:R-:W-:-:S04]  /*4ef0*/  ISETP.GE.AND P3, PT, R117, R126, PT ;  /* 0x0000007e7500720c */ /* 0x000fc80003f66270 */
[----:B------:R1:W-:Y:S01]  /*4f00*/  MUFU.COS R162, R118 ;  /* 0x0000007600a27308 */ /* 0x0003e20000000000 */
[----:B------:R-:W-:Y:S01]  /*4f10*/  MOV R114, RZ ;  /* 0x000000ff00727202 */ /* 0x000fe20000000f00 */
[----:B----4-:R-:W-:Y:S01]  /*4f20*/  FMUL.RZ R124, R116, 0.15915493667125701904 ;  /* 0x3e22f983747c7820 */ /* 0x010fe2000040c000 */
[----:B------:R-:W-:Y:S01]  /*4f30*/  MOV R117, RZ ;  /* 0x000000ff00757202 */ /* 0x000fe20000000f00 */
[----:B------:R4:W2:Y:S01]  /*4f40*/  @!P0 LDG.E R101, [R6.64+0x600] ;  /* 0x0006000406658981 */ /* 0x0008a2000c1e1900 */
[----:B-1----:R-:W-:-:S03]  /*4f50*/  MOV R118, RZ ;  /* 0x000000ff00767202 */ /* 0x002fc60000000f00 */
[----:B------:R-:W-:Y:S01]  /*4f60*/  MUFU.SIN R165, R124 ;  /* 0x0000007c00a57308 */ /* 0x000fe20000000400 */
[----:B------:R4:W2:Y:S01]  /*4f70*/  @!P6 LDG.E R114, [R6.64+0x500] ;  /* 0x000500040672e981 */ /* 0x0008a2000c1e1900 */
[----:B------:R-:W-:-:S03]  /*4f80*/  ISETP.GE.AND P6, PT, R151, R126, PT ;  /* 0x0000007e9700720c */ /* 0x000fc60003fc6270 */
[----:B------:R4:W2:Y:S01]  /*4f90*/  @!P1 LDG.E R118, [R6.64+0xa80] ;  /* 0x000a800406769981 */ /* 0x0008a2000c1e1900 */
[-C--:B------:R-:W-:Y:S02]  /*4fa0*/  ISETP.GE.AND P1, PT, R125, R126.reuse, PT ;  /* 0x0000007e7d00720c */ /* 0x080fe40003f26270 */
[----:B------:R1:W-:Y:S01]  /*4fb0*/  MUFU.COS R166, R124 ;  /* 0x0000007c00a67308 */ /* 0x0003e20000000000 */
[----:B------:R4:W2:Y:S01]  /*4fc0*/  @!P5 LDG.E R117, [R6.64+0x980] ;  /* 0x000980040675d981 */ /* 0x0008a2000c1e1900 */
[-C--:B------:R-:W-:Y:S02]  /*4fd0*/  ISETP.GE.AND P0, PT, R143, R126.reuse, PT ;  /* 0x0000007e8f00720c */ /* 0x080fe40003f06270 */
[----:B------:R-:W-:Y:S01]  /*4fe0*/  ISETP.GE.AND P5, PT, R141, R126, PT ;  /* 0x0000007e8d00720c */ /* 0x000fe20003fa6270 */
[----:B-1----:R-:W-:Y:S01]  /*4ff0*/  CS2R R124, SRZ ;  /* 0x00000000007c7805 */ /* 0x002fe2000001ff00 */
[----:B------:R-:W-:Y:S01]  /*5000*/  FMUL.FTZ R128, R5, R56 ;  /* 0x0000003805807220 */ /* 0x000fe20000410000 */
[----:B------:R-:W-:-:S02]  /*5010*/  MOV R116, RZ ;  /* 0x000000ff00747202 */ /* 0x000fc40000000f00 */
[----:B------:R-:W-:Y:S02]  /*5020*/  MOV R120, RZ ;  /* 0x000000ff00787202 */ /* 0x000fe40000000f00 */
[----:B------:R4:W2:Y:S01]  /*5030*/  @!P2 LDG.E R125, [R6.64+0xb00] ;  /* 0x000b0004067da981 */ /* 0x0008a2000c1e1900 */
[-C--:B------:R-:W-:Y:S02]  /*5040*/  ISETP.GE.AND P2, PT, R133, R126.reuse, PT ;  /* 0x0000007e8500720c */ /* 0x080fe40003f46270 */
[----:B------:R-:W-:Y:S01]  /*5050*/  CS2R R132, SRZ ;  /* 0x0000000000847805 */ /* 0x000fe2000001ff00 */
[----:B------:R-:W1:Y:S01]  /*5060*/  MUFU.SIN R12, R136 ;  /* 0x00000088000c7308 */ /* 0x000e620000000400 */
[----:B------:R4:W2:Y:S01]  /*5070*/  @!P3 LDG.E R124, [R6.64+0xb80] ;  /* 0x000b8004067cb981 */ /* 0x0008a2000c1e1900 */
[-C--:B------:R-:W-:Y:S02]  /*5080*/  ISETP.GE.AND P3, PT, R129, R126.reuse, PT ;  /* 0x0000007e8100720c */ /* 0x080fe40003f66270 */
[----:B0-----:R-:W-:Y:S01]  /*5090*/  SHF.L.U32 R168, R79, 0x4, RZ ;  /* 0x000000044fa87819 */ /* 0x001fe200000006ff */
[----:B------:R-:W-:Y:S01]  /*50a0*/  CS2R R142, SRZ ;  /* 0x00000000008e7805 */ /* 0x000fe2000001ff00 */
[----:B------:R4:W2:Y:S02]  /*50b0*/  @!P6 LDG.E R116, [R6.64+0x900] ;  /* 0x000900040674e981 */ /* 0x0008a4000c1e1900 */
[----:B------:R0:W1:Y:S01]  /*50c0*/  MUFU.COS R14, R136 ;  /* 0x00000088000e7308 */ /* 0x0000620000000000 */
[-C--:B------:R-:W-:Y:S01]  /*50d0*/  ISETP.GE.AND P6, PT, R139, R126.reuse, PT ;  /* 0x0000007e8b00720c */ /* 0x080fe20003fc6270 */
[----:B------:R4:W2:Y:S01]  /*50e0*/  @!P0 LDG.E R120, [R6.64+0xa00] ;  /* 0x000a000406788981 */ /* 0x0008a2000c1e1900 */
[----:B------:R-:W-:-:S02]  /*50f0*/  ISETP.GE.AND P0, PT, R137, R126, PT ;  /* 0x0000007e8900720c */ /* 0x000fc40003f06270 */
[----:B------:R-:W-:Y:S01]  /*5100*/  IADD3 R130, R168, 0x1, RZ ;  /* 0x00000001a8827810 */ /* 0x000fe20007ffe0ff */
[----:B------:R4:W2:Y:S01]  /*5110*/  @!P5 LDG.E R132, [R6.64+0xc80] ;  /* 0x000c80040684d981 */ /* 0x0008a2000c1e1900 */
[----:B0-----:R-:W-:Y:S01]  /*5120*/  FMUL.RZ R136, R128, 0.15915493667125701904 ;  /* 0x3e22f98380887820 */ /* 0x001fe2000040c000 */
[----:B------:R-:W-:Y:S01]  /*5130*/  SHF.L.U32 R128, R28, 0x5, RZ ;  /* 0x000000051c807819 */ /* 0x000fe200000006ff */
[----:B------:R-:W-:Y:S01]  /*5140*/  CS2R R140, SRZ ;  /* 0x00000000008c7805 */ /* 0x000fe2000001ff00 */
[----:B------:R-:W-:Y:S01]  /*5150*/  ISETP.GE.AND P5, PT, R123, R126, PT ;  /* 0x0000007e7b00720c */ /* 0x000fe20003fa6270 */
[----:B------:R-:W-:Y:S01]  /*5160*/  MUFU.SIN R169, R136 ;  /* 0x0000008800a97308 */ /* 0x000fe20000000400 */
[----:B------:R-:W-:Y:S01]  /*5170*/  LEA.HI.SX32 R126, R128, R128, 0x1b ;  /* 0x00000080807e7211 */ /* 0x000fe200078fdaff */
[----:B------:R-:W-:Y:S01]  /*5180*/  FMUL.FTZ R123, R5, R58 ;  /* 0x0000003a057b7220 */ /* 0x000fe20000410000 */
[----:B------:R4:W2:Y:S04]  /*5190*/  @!P4 LDG.E R133, [R6.64+0xc00] ;  /* 0x000c00040685c981 */ /* 0x0008a8000c1e1900 */
[----:B------:R4:W2:Y:S01]  /*51a0*/  @!P1 LDG.E R142, [R6.64+0xd80] ;  /* 0x000d8004068e9981 */ /* 0x0008a2000c1e1900 */
[----:B------:R0:W-:Y:S01]  /*51b0*/  MUFU.COS R170, R136 ;  /* 0x0000008800aa7308 */ /* 0x0001e20000000000 */
[----:B------:R-:W-:Y:S01]  /*51c0*/  ISETP.GE.U32.AND P4, PT, R130, R35, PT ;  /* 0x000000238200720c */ /* 0x000fe20003f86070 */
[----:B------:R-:W-:Y:S01]  /*51d0*/  FMUL.RZ R139, R123, 0.15915493667125701904 ;  /* 0x3e22f9837b8b7820 */ /* 0x000fe2000040c000 */
[----:B------:R-:W1:Y:S04]  /*51e0*/  LDS R130, [R126.X4+0x4] ;  /* 0x000004007e827984 */ /* 0x000e680000004800 */
[----:B------:R4:W2:Y:S01]  /*51f0*/  @!P3 LDG.E R140, [R6.64+0xe80] ;  /* 0x000e8004068cb981 */ /* 0x0008a2000c1e1900 */
[----:B0-----:R-:W-:Y:S01]  /*5200*/  IADD3 R136, R168, 0x2, RZ ;  /* 0x00000002a8887810 */ /* 0x001fe20007ffe0ff */
[----:B------:R-:W-:-:S02]  /*5210*/  FMUL.FTZ R123, R5, R60 ;  /* 0x0000003c057b7220 */ /* 0x000fc40000410000 */
[----:B------:R-:W0:Y:S01]  /*5220*/  LDS R144, [R126.X4+0x14] ;  /* 0x000014007e907984 */ /* 0x000e220000004800 */
[-C--:B------:R-:W-:Y:S02]  /*5230*/  ISETP.GE.U32.AND P1, PT, R136, R35.reuse, PT ;  /* 0x000000238800720c */ /* 0x080fe40003f26070 */
[----:B------:R-:W-:Y:S01]  /*5240*/  IADD3 R136, R168, 0x4, RZ ;  /* 0x00000004a8887810 */ /* 0x000fe20007ffe0ff */
[----:B------:R-:W-:Y:S01]  /*5250*/  FMUL.RZ R150, R123, 0.15915493667125701904 ;  /* 0x3e22f9837b967820 */ /* 0x000fe2000040c000 */
[----:B------:R-:W0:Y:S02]  /*5260*/  LDS R129, [R126.X4+0x8] ;  /* 0x000008007e817984 */ /* 0x000e240000004800 */
[-C--:B------:R-:W-:Y:S02]  /*5270*/  ISETP.GE.U32.AND P3, PT, R136, R35.reuse, PT ;  /* 0x000000238800720c */ /* 0x080fe40003f66070 */
[----:B------:R-:W-:Y:S01]  /*5280*/  IADD3 R136, R168, 0x5, RZ ;  /* 0x00000005a8887810 */ /* 0x000fe20007ffe0ff */
[----:B------:R-:W0:Y:S01]  /*5290*/  LDS R137, [R126.X4+0xc] ;  /* 0x00000c007e897984 */ /* 0x000e220000004800 */
[----:B------:R-:W-:Y:S03]  /*52a0*/  MUFU.SIN R173, R150 ;  /* 0x0000009600ad7308 */ /* 0x000fe60000000400 */
[----:B------:R4:W2:Y:S01]  /*52b0*/  @!P0 LDG.E R141, [R6.64+0xe00] ;  /* 0x000e0004068d8981 */ /* 0x0008a2000c1e1900 */
[----:B------:R-:W-:-:S03]  /*52c0*/  ISETP.GE.U32.AND P0, PT, R136, R35, PT ;  /* 0x000000238800720c */ /* 0x000fc60003f06070 */
[----:B------:R-:W0:Y:S01]  /*52d0*/  LDS R136, [R126.X4+0x10] ;  /* 0x000010007e887984 */ /* 0x000e220000004800 */
[----:B------:R4:W-:Y:S03]  /*52e0*/  MUFU.COS R176, R150 ;  /* 0x0000009600b07308 */ /* 0x0009e60000000000 */
[----:B------:R-:W0:Y:S04]  /*52f0*/  LDS R151, [R126.X4+0x18] ;  /* 0x000018007e977984 */ /* 0x000e280000004800 */
[----:B------:R-:W-:Y:S04]  /*5300*/  LDS R152, [R126.X4+0x24] ;  /* 0x000024007e987984 */ /* 0x000fe80000004800 */
[----:B----4-:R-:W4:Y:S01]  /*5310*/  LDS R150, [R126.X4+0x20] ;  /* 0x000020007e967984 */ /* 0x010f220000004800 */
[----:B------:R-:W-:-:S03]  /*5320*/  FMUL.FTZ R122, R15, R38 ;  /* 0x000000260f7a7220 */ /* 0x000fc60000410000 */
[----:B------:R-:W4:Y:S03]  /*5330*/  LDS R128, [R126.X4] ;  /* 0x000000007e807984 */ /* 0x000f260000004800 */
[----:B------:R-:W1:Y:S01]  /*5340*/  MUFU.EX2 R122, R122 ;  /* 0x0000007a007a7308 */ /* 0x000e620000000800 */
[C---:B------:R-:W-:Y:S01]  /*5350*/  FMUL.FTZ R147, R15.reuse, R44 ;  /* 0x0000002c0f937220 */ /* 0x040fe20000410000 */
[----:B------:R-:W-:Y:S01]  /*5360*/  IADD3 R138, R168, 0x3, RZ ;  /* 0x00000003a88a7810 */ /* 0x000fe20007ffe0ff */
[C---:B------:R-:W-:Y:S01]  /*5370*/  FMUL.FTZ R149, R15.reuse, R46 ;  /* 0x0000002e0f957220 */ /* 0x040fe20000410000 */
[----:B------:R0:W2:Y:S02]  /*5380*/  @!P6 LDG.E R143, [R6.64+0xd00] ;  /* 0x000d0004068fe981 */ /* 0x0000a4000c1e1900 */
[----:B------:R-:W-:Y:S02]  /*5390*/  ISETP.GE.U32.AND P6, PT, R138, R35, PT ;  /* 0x000000238a00720c */ /* 0x000fe40003fc6070 */
[----:B------:R-:W-:Y:S01]  /*53a0*/  MUFU.SIN R171, R139 ;  /* 0x0000008b00ab7308 */ /* 0x000fe20000000400 */
[----:B------:R-:W-:Y:S01]  /*53b0*/  FMUL.FTZ R154, R15, R48 ;  /* 0x000000300f9a7220 */ /* 0x000fe20000410000 */
[----:B------:R-:W4:Y:S01]  /*53c0*/  LDS R155, [R126.X4+0x1c] ;  /* 0x00001c007e9b7984 */ /* 0x000f220000004800 */
[----:B-1----:R-:W-:-:S02]  /*53d0*/  FMUL.FTZ R12, R127, R12 ;  /* 0x0000000c7f0c7220 */ /* 0x002fc40000410000 */
[----:B------:R-:W-:Y:S01]  /*53e0*/  FMUL.FTZ R134, R69, R134 ;  /* 0x0000008645867220 */ /* 0x000fe20000410000 */
[----:B------:R-:W-:Y:S01]  /*53f0*/  IADD3 R146, R168, 0x6, RZ ;  /* 0x00000006a8927810 */ /* 0x000fe20007ffe0ff */
[----:B------:R-:W-:Y:S01]  /*5400*/  FMUL.FTZ R14, R127, R14 ;  /* 0x0000000e7f0e7220 */ /* 0x000fe20000410000 */
[----:B------:R1:W-:Y:S01]  /*5410*/  MUFU.COS R174, R139 ;  /* 0x0000008b00ae7308 */ /* 0x0003e20000000000 */
[----:B------:R-:W-:Y:S01]  /*5420*/  FMUL.FTZ R119, R122, R119 ;  /* 0x000000777a777220 */ /* 0x000fe20000410000 */
[----:B------:R-:W-:Y:S04]  /*5430*/  LDS R177, [R126.X4+0x2c] ;  /* 0x00002c007eb17984 */ /* 0x000fe80000004800 */
[----:B------:R-:W-:Y:S02]  /*5440*/  LDS R179, [R126.X4+0x30] ;  /* 0x000030007eb37984 */ /* 0x000fe40000004800 */
[----:B------:R-:W4:Y:S01]  /*5450*/  MUFU.EX2 R147, R147 ;  /* 0x0000009300937308 */ /* 0x000f220000000800 */
[----:B-1----:R-:W-:Y:S01]  /*5460*/  CS2R R138, SRZ ;  /* 0x00000000008a7805 */ /* 0x002fe2000001ff00 */
[----:B------:R-:W-:Y:S01]  /*5470*/  FMUL.FTZ R130, R71, R130 ;  /* 0x0000008247827220 */ /* 0x000fe20000410000 */
[C---:B------:R-:W-:Y:S01]  /*5480*/  IADD3 R148, R168.reuse, 0x7, RZ ;  /* 0x00000007a8947810 */ /* 0x040fe20007ffe0ff */
[----:B------:R-:W-:Y:S04]  /*5490*/  LDS R181, [R126.X4+0x34] ;  /* 0x000034007eb57984 */ /* 0x000fe80000004800 */
[----:B------:R-:W1:Y:S01]  /*54a0*/  MUFU.EX2 R149, R149 ;  /* 0x0000009500957308 */ /* 0x000e620000000800 */
[----:B------:R1:W2:Y:S01]  /*54b0*/  @!P5 LDG.E R138, [R6.64+0xf80] ;  /* 0x000f8004068ad981 */ /* 0x0002a2000c1e1900 */
[----:B------:R-:W-:Y:S01]  /*54c0*/  ISETP.GE.U32.AND P5, PT, R168, R35, PT ;  /* 0x00000023a800720c */ /* 0x000fe20003fa6070 */
[----:B0-----:R-:W-:-:S02]  /*54d0*/  FMUL.FTZ R144, R73, R144 ;  /* 0x0000009049907220 */ /* 0x001fc40000410000 */
[----:B------:R1:W2:Y:S01]  /*54e0*/  @!P2 LDG.E R139, [R6.64+0xf00] ;  /* 0x000f0004068ba981 */ /* 0x0002a2000c1e1900 */
[----:B------:R-:W-:Y:S02]  /*54f0*/  FSEL R123, R119, RZ, !P5 ;  /* 0x000000ff777b7208 */ /* 0x000fe40006800000 */
[----:B------:R-:W0:Y:S01]  /*5500*/  MUFU.EX2 R154, R154 ;  /* 0x0000009a009a7308 */ /* 0x000e220000000800 */
[----:B------:R-:W-:Y:S01]  /*5510*/  FSEL R119, R130, RZ, !P5 ;  /* 0x000000ff82777208 */ /* 0x000fe20006800000 */
[----:B------:R-:W-:Y:S01]  /*5520*/  FMUL.FTZ R127, R72, R129 ;  /* 0x00000081487f7220 */ /* 0x000fe20000410000 */
[----:B------:R-:W-:Y:S01]  /*5530*/  FSEL R130, R12, RZ, !P4 ;  /* 0x000000ff0c827208 */ /* 0x000fe20006000000 */
[----:B------:R-:W-:Y:S02]  /*5540*/  FMUL.FTZ R12, R69, R135 ;  /* 0x00000087450c7220 */ /* 0x000fe40000410000 */
[----:B------:R-:W-:Y:S01]  /*5550*/  FMUL.FTZ R159, R15, R50 ;  /* 0x000000320f9f7220 */ /* 0x000fe20000410000 */
[----:B------:R-:W0:Y:S01]  /*5560*/  LDS R69, [R126.X4+0x28] ;  /* 0x000028007e457984 */ /* 0x000e220000004800 */
[----:B-1----:R-:W-:-:S02]  /*5570*/  FMUL.FTZ R7, R5, R62 ;  /* 0x0000003e05077220 */ /* 0x002fc40000410000 */
[----:B------:R-:W-:Y:S01]  /*5580*/  FMUL.FTZ R129, R72, R137 ;  /* 0x0000008948817220 */ /* 0x000fe20000410000 */
[----:B------:R-:W-:Y:S01]  /*5590*/  FSEL R137, R134, RZ, !P1 ;  /* 0x000000ff86897208 */ /* 0x000fe20004800000 */
[----:B------:R-:W-:Y:S01]  /*55a0*/  FMUL.RZ R156, R7, 0.15915493667125701904 ;  /* 0x3e22f983079c7820 */ /* 0x000fe2000040c000 */
[----:B------:R-:W-:Y:S01]  /*55b0*/  FSEL R134, R144, RZ, !P1 ;  /* 0x000000ff90867208 */ /* 0x000fe20004800000 */
[----:B----4-:R-:W-:Y:S02]  /*55c0*/  FMUL.FTZ R70, R147, R70 ;  /* 0x0000004693467220 */ /* 0x010fe40000410000 */
[C---:B------:R-:W-:Y:S02]  /*55d0*/  FMUL.FTZ R167, R15.reuse, R54 ;  /* 0x000000360fa77220 */ /* 0x040fe40000410000 */
[C---:B------:R-:W-:Y:S02]  /*55e0*/  FMUL.FTZ R163, R15.reuse, R52 ;  /* 0x000000340fa37220 */ /* 0x040fe40000410000 */
[----:B------:R-:W-:-:S02]  /*55f0*/  FMUL.FTZ R164, R15, R64 ;  /* 0x000000400fa47220 */ /* 0x000fc40000410000 */
[C---:B------:R-:W-:Y:S02]  /*5600*/  FMUL.FTZ R172, R15.reuse, R56 ;  /* 0x000000380fac7220 */ /* 0x040fe40000410000 */
[----:B------:R-:W-:Y:S01]  /*5610*/  FMUL.FTZ R175, R15, R58 ;  /* 0x0000003a0faf7220 */ /* 0x000fe20000410000 */
[----:B------:R-:W-:Y:S01]  /*5620*/  IADD3 R180, R168, 0xe, RZ ;  /* 0x0000000ea8b47810 */ /* 0x000fe20007ffe0ff */
[----:B------:R-:W-:Y:S01]  /*5630*/  FMUL.FTZ R76, R149, R76 ;  /* 0x0000004c954c7220 */ /* 0x000fe20000410000 */
[----:B------:R-:W-:Y:S01]  /*5640*/  LDS R187, [R126.X4+0x64] ;  /* 0x000064007ebb7984 */ /* 0x000fe20000004800 */
[----:B------:R-:W-:Y:S01]  /*5650*/  FMUL.FTZ R135, R73, R136 ;  /* 0x0000008849877220 */ /* 0x000fe20000410000 */
[----:B------:R-:W-:Y:S01]  /*5660*/  FSEL R136, R12, 1, !P1 ;  /* 0x3f8000000c887808 */ /* 0x000fe20004800000 */
[----:B------:R-:W-:Y:S02]  /*5670*/  FMUL.FTZ R144, R74, R151 ;  /* 0x000000974a907220 */ /* 0x000fe40000410000 */
[----:B------:R-:W-:Y:S01]  /*5680*/  FMUL.FTZ R98, R149, R98 ;  /* 0x0000006295627220 */ /* 0x000fe20000410000 */
[----:B------:R-:W-:Y:S01]  /*5690*/  MUFU.SIN R7, R156 ;  /* 0x0000009c00077308 */ /* 0x000fe20000000400 */
[----:B------:R-:W-:-:S02]  /*56a0*/  FMUL.FTZ R151, R5, R64 ;  /* 0x0000004005977220 */ /* 0x000fc40000410000 */
[C---:B------:R-:W-:Y:S02]  /*56b0*/  FMUL.FTZ R150, R77.reuse, R150 ;  /* 0x000000964d967220 */ /* 0x040fe40000410000 */
[----:B------:R-:W-:Y:S01]  /*56c0*/  FMUL.FTZ R149, R77, R152 ;  /* 0x000000984d957220 */ /* 0x000fe20000410000 */
[----:B------:R-:W-:Y:S01]  /*56d0*/  FSEL R152, R76, RZ, !P3 ;  /* 0x000000ff4c987208 */ /* 0x000fe20005800000 */
[----:B------:R-:W-:Y:S01]  /*56e0*/  FMUL.FTZ R34, R147, R34 ;  /* 0x0000002293227220 */ /* 0x000fe20000410000 */
[----:B------:R1:W-:Y:S01]  /*56f0*/  MUFU.COS R12, R156 ;  /* 0x0000009c000c7308 */ /* 0x0003e20000000000 */
[----:B------:R-:W-:Y:S01]  /*5700*/  FSEL R147, R70, 1, !P6 ;  /* 0x3f80000046937808 */ /* 0x000fe20007000000 */
[----:B------:R-:W-:Y:S01]  /*5710*/  FMUL.RZ R178, R151, 0.15915493667125701904 ;  /* 0x3e22f98397b27820 */ /* 0x000fe2000040c000 */
[----:B------:R-:W-:Y:S01]  /*5720*/  ISETP.GE.U32.AND P2, PT, R146, R35, PT ;  /* 0x000000239200720c */ /* 0x000fe20003f46070 */
[----:B------:R-:W4:Y:S01]  /*5730*/  LDS R70, [R126.X4+0x3c] ;  /* 0x00003c007e467984 */ /* 0x000f220000004800 */
[----:B------:R-:W-:Y:S01]  /*5740*/  FMUL.FTZ R146, R122, R121 ;  /* 0x000000797a927220 */ /* 0x000fe20000410000 */
[----:B------:R-:W-:-:S02]  /*5750*/  FSEL R150, R150, RZ, !P3 ;  /* 0x000000ff96967208 */ /* 0x000fc40005800000 */
[----:B------:R-:W4:Y:S01]  /*5760*/  LDS R76, [R126.X4+0x40] ;  /* 0x000040007e4c7984 */ /* 0x000f220000004800 */
[----:B-1----:R-:W-:Y:S01]  /*5770*/  IADD3 R156, R168, 0xb, RZ ;  /* 0x0000000ba89c7810 */ /* 0x002fe20007ffe0ff */
[----:B------:R-:W-:Y:S01]  /*5780*/  FMUL.FTZ R121, R71, R128 ;  /* 0x0000008047797220 */ /* 0x000fe20000410000 */
[----:B------:R-:W-:Y:S02]  /*5790*/  FSEL R149, R149, RZ, !P3 ;  /* 0x000000ff95957208 */ /* 0x000fe40005800000 */
[----:B------:R-:W-:Y:S02]  /*57a0*/  FSEL R151, R98, 1, !P3 ;  /* 0x3f80000062977808 */ /* 0x000fe40005800000 */
[----:B------:R-:W-:Y:S01]  /*57b0*/  ISETP.GE.U32.AND P3, PT, R156, R35, PT ;  /* 0x000000239c00720c */ /* 0x000fe20003f66070 */
[----:B0-----:R-:W-:Y:S02]  /*57c0*/  FMUL.FTZ R156, R154, R86 ;  /* 0x000000569a9c7220 */ /* 0x001fe40000410000 */
[----:B------:R-:W0:Y:S01]  /*57d0*/  LDS R86, [R126.X4+0x44] ;  /* 0x000044007e567984 */ /* 0x000e220000004800 */
[----:B------:R-:W-:-:S02]  /*57e0*/  FSEL R121, R121, RZ, !P5 ;  /* 0x000000ff79797208 */ /* 0x000fc40006800000 */
[----:B------:R-:W-:Y:S02]  /*57f0*/  FSEL R122, R146, 1, !P5 ;  /* 0x3f800000927a7808 */ /* 0x000fe40006800000 */
[----:B------:R-:W-:Y:S02]  /*5800*/  ISETP.GE.U32.AND P5, PT, R148, R35, PT ;  /* 0x000000239400720c */ /* 0x000fe40003fa6070 */
[----:B------:R-:W-:Y:S02]  /*5810*/  FSEL R148, R34, RZ, !P6 ;  /* 0x000000ff22947208 */ /* 0x000fe40007000000 */
[----:B------:R-:W1:Y:S01]  /*5820*/  LDS R34, [R126.X4+0x38] ;  /* 0x000038007e227984 */ /* 0x000e620000004800 */
[----:B------:R-:W4:Y:S01]  /*5830*/  MUFU.EX2 R159, R159 ;  /* 0x0000009f009f7308 */ /* 0x000f220000000800 */
[----:B------:R-:W-:Y:S02]  /*5840*/  IADD3 R146, R168, 0x8, RZ ;  /* 0x00000008a8927810 */ /* 0x000fe40007ffe0ff */
[----:B------:R-:W-:-:S05]  /*5850*/  FSEL R128, R14, 1, !P4 ;  /* 0x3f8000000e807808 */ /* 0x000fca0006000000 */
[----:B------:R-:W0:Y:S01]  /*5860*/  MUFU.EX2 R167, R167 ;  /* 0x000000a700a77308 */ /* 0x000e220000000800 */
[----:B------:R-:W-:Y:S02]  /*5870*/  IADD3 R14, R168, 0x9, RZ ;  /* 0x00000009a80e7810 */ /* 0x000fe40007ffe0ff */
[----:B------:R-:W-:-:S05]  /*5880*/  FSEL R127, R127, RZ, !P4 ;  /* 0x000000ff7f7f7208 */ /* 0x000fca0006000000 */
[----:B------:R-:W0:Y:S01]  /*5890*/  MUFU.EX2 R163, R163 ;  /* 0x000000a300a37308 */ /* 0x000e220000000800 */
[----:B------:R-:W-:Y:S02]  /*58a0*/  FSEL R129, R129, RZ, !P4 ;  /* 0x000000ff81817208 */ /* 0x000fe40006000000 */
[----:B------:R-:W-:Y:S01]  /*58b0*/  ISETP.GE.U32.AND P4, PT, R146, R35, PT ;  /* 0x000000239200720c */ /* 0x000fe20003f86070 */
[----:B------:R-:W-:Y:S01]  /*58c0*/  FMUL.FTZ R146, R74, R155 ;  /* 0x0000009b4a927220 */ /* 0x000fe20000410000 */
[----:B------:R-:W-:Y:S01]  /*58d0*/  FSEL R135, R135, RZ, !P1 ;  /* 0x000000ff87877208 */ /* 0x000fe20004800000 */
[----:B------:R-:W-:Y:S01]  /*58e0*/  FMUL.FTZ R155, R154, R153 ;  /* 0x000000999a9b7220 */ /* 0x000fe20000410000 */
[----:B------:R-:W-:Y:S01]  /*58f0*/  ISETP.GE.U32.AND P1, PT, R14, R35, PT ;  /* 0x000000230e00720c */ /* 0x000fe20003f26070 */
[----:B------:R-:W-:Y:S01]  /*5900*/  FMUL.FTZ R69, R78, R69 ;  /* 0x000000454e457220 */ /* 0x000fe20000410000 */
[----:B------:R-:W-:Y:S01]  /*5910*/  IADD3 R14, R168, 0xa, RZ ;  /* 0x0000000aa80e7810 */ /* 0x000fe20007ffe0ff */
[----:B------:R-:W-:Y:S01]  /*5920*/  FMUL.FTZ R154, R78, R177 ;  /* 0x000000b14e9a7220 */ /* 0x000fe20000410000 */
[----:B------:R-:W-:Y:S01]  /*5930*/  IADD3 R98, R168, 0xc, RZ ;  /* 0x0000000ca8627810 */ /* 0x000fe20007ffe0ff */
[----:B----4-:R-:W-:Y:S01]  /*5940*/  FMUL.FTZ R160, R159, R158 ;  /* 0x0000009e9fa07220 */ /* 0x010fe20000410000 */
[----:B------:R-:W-:Y:S01]  /*5950*/  FSEL R144, R144, RZ, !P6 ;  /* 0x000000ff90907208 */ /* 0x000fe20007000000 */
[----:B------:R-:W-:Y:S01]  /*5960*/  FMUL.FTZ R158, R80, R179 ;  /* 0x000000b3509e7220 */ /* 0x000fe20000410000 */
[----:B------:R-:W-:Y:S01]  /*5970*/  FSEL R146, R146, RZ, !P6 ;  /* 0x000000ff92927208 */ /* 0x000fe20007000000 */
[----:B------:R-:W-:Y:S01]  /*5980*/  FMUL.FTZ R70, R81, R70 ;  /* 0x0000004651467220 */ /* 0x000fe20000410000 */
[-C--:B------:R-:W-:Y:S01]  /*5990*/  ISETP.GE.U32.AND P6, PT, R14, R35.reuse, PT ;  /* 0x000000230e00720c */ /* 0x080fe20003fc6070 */
[----:B------:R-:W-:Y:S01]  /*59a0*/  FMUL.FTZ R76, R85, R76 ;  /* 0x0000004c554c7220 */ /* 0x000fe20000410000 */
[----:B------:R-:W-:Y:S01]  /*59b0*/  FSEL R153, R69, RZ, !P0 ;  /* 0x000000ff45997208 */ /* 0x000fe20004000000 */
[C---:B------:R-:W-:Y:S01]  /*59c0*/  FMUL.FTZ R6, R15.reuse, R60 ;  /* 0x0000003c0f067220 */ /* 0x040fe20000410000 */
[----:B------:R-:W-:Y:S01]  /*59d0*/  FSEL R156, R156, RZ, !P0 ;  /* 0x000000ff9c9c7208 */ /* 0x000fe20004000000 */
[C---:B------:R-:W-:Y:S01]  /*59e0*/  FMUL.FTZ R14, R15.reuse, R62 ;  /* 0x0000003e0f0e7220 */ /* 0x040fe20000410000 */
[----:B------:R-:W-:Y:S01]  /*59f0*/  FSEL R154, R154, RZ, !P0 ;  /* 0x000000ff9a9a7208 */ /* 0x000fe20004000000 */
[----:B------:R-:W-:Y:S01]  /*5a00*/  FMUL.FTZ R69, R15, R66 ;  /* 0x000000420f457220 */ /* 0x000fe20000410000 */
[----:B------:R-:W-:Y:S01]  /*5a10*/  FSEL R155, R155, 1, !P0 ;  /* 0x3f8000009b9b7808 */ /* 0x000fe20004000000 */
[----:B------:R-:W-:Y:S01]  /*5a20*/  FMUL.FTZ R179, R15, R68 ;  /* 0x000000440fb37220 */ /* 0x000fe20000410000 */
[----:B------:R-:W-:Y:S01]  /*5a30*/  ISETP.GE.U32.AND P0, PT, R98, R35, PT ;  /* 0x000000236200720c */ /* 0x000fe20003f06070 */
[----:B0-----:R-:W-:Y:S01]  /*5a40*/  FMUL.FTZ R15, R167, R166 ;  /* 0x000000a6a70f7220 */ /* 0x001fe20000410000 */
[----:B------:R0:W-:Y:S01]  /*5a50*/  MUFU.EX2 R98, R164 ;  /* 0x000000a400627308 */ /* 0x0001e20000000800 */
[----:B------:R-:W-:-:S02]  /*5a60*/  FMUL.FTZ R157, R159, R157 ;  /* 0x0000009d9f9d7220 */ /* 0x000fc40000410000 */
[----:B------:R-:W-:Y:S02]  /*5a70*/  FMUL.FTZ R161, R163, R161 ;  /* 0x000000a1a3a17220 */ /* 0x000fe40000410000 */
[----:B------:R-:W-:Y:S01]  /*5a80*/  FMUL.FTZ R167, R167, R165 ;  /* 0x000000a5a7a77220 */ /* 0x000fe20000410000 */
[----:B------:R-:W-:Y:S01]  /*5a90*/  FSEL R165, R76, RZ, !P4 ;  /* 0x000000ff4ca57208 */ /* 0x000fe20006000000 */
[----:B------:R-:W-:Y:S01]  /*5aa0*/  FMUL.FTZ R86, R85, R86 ;  /* 0x0000005655567220 */ /* 0x000fe20000410000 */
[----:B------:R-:W-:Y:S01]  /*5ab0*/  MUFU.SIN R185, R178 ;  /* 0x000000b200b97308 */ /* 0x000fe20000000400 */
[----:B0-----:R-:W-:Y:S01]  /*5ac0*/  FMUL.FTZ R164, R163, R162 ;  /* 0x000000a2a3a47220 */ /* 0x001fe20000410000 */
[----:B------:R-:W-:Y:S01]  /*5ad0*/  FSEL R163, R70, RZ, !P5 ;  /* 0x000000ff46a37208 */ /* 0x000fe20006800000 */
[----:B------:R-:W-:Y:S01]  /*5ae0*/  FMUL.FTZ R159, R80, R181 ;  /* 0x000000b5509f7220 */ /* 0x000fe20000410000 */
[----:B------:R-:W-:Y:S01]  /*5af0*/  IADD3 R70, R168, 0xf, RZ ;  /* 0x0000000fa8467810 */ /* 0x000fe20007ffe0ff */
[----:B------:R-:W-:-:S03]  /*5b00*/  FMUL.FTZ R76, R121, R130 ;  /* 0x00000082794c7220 */ /* 0x000fc60000410000 */
[----:B------:R0:W-:Y:S01]  /*5b10*/  MUFU.COS R177, R178 ;  /* 0x000000b200b17308 */ /* 0x0001e20000000000 */
[----:B------:R-:W-:Y:S01]  /*5b20*/  FSEL R166, R86, RZ, !P4 ;  /* 0x000000ff56a67208 */ /* 0x000fe20006000000 */
[----:B-1----:R-:W-:Y:S01]  /*5b30*/  FMUL.FTZ R34, R81, R34 ;  /* 0x0000002251227220 */ /* 0x002fe20000410000 */
[----:B------:R-:W-:Y:S01]  /*5b40*/  FSEL R157, R157, RZ, !P2 ;  /* 0x000000ff9d9d7208 */ /* 0x000fe20005000000 */
[----:B------:R-:W-:Y:S01]  /*5b50*/  FFMA.FTZ R86, R119, R128, R76 ;  /* 0x0000008077567223 */ /* 0x000fe2000001004c */
[----:B------:R-:W-:Y:S02]  /*5b60*/  FSEL R158, R158, RZ, !P2 ;  /* 0x000000ff9e9e7208 */ /* 0x000fe40005000000 */
[----:B0-----:R-:W-:Y:S02]  /*5b70*/  IADD3 R178, R168, 0xd, RZ ;  /* 0x0000000da8b27810 */ /* 0x001fe40007ffe0ff */
[----:B------:R-:W-:Y:S01]  /*5b80*/  FSEL R168, R15, 1, !P4 ;  /* 0x3f8000000fa87808 */ /* 0x000fe20006000000 */
[----:B------:R-:W-:Y:S01]  /*5b90*/  FMUL.FTZ R15, R119, R130 ;  /* 0x00000082770f7220 */ /* 0x000fe20000410000 */
[----:B------:R-:W-:-:S02]  /*5ba0*/  FSEL R159, R159, RZ, !P2 ;  /* 0x000000ff9f9f7208 */ /* 0x000fc40005000000 */
[----:B------:R-:W-:Y:S01]  /*5bb0*/  FSEL R160, R160, 1, !P2 ;  /* 0x3f800000a0a07808 */ /* 0x000fe20005000000 */
[----:B------:R-:W-:Y:S01]  /*5bc0*/  FFMA.FTZ R76, R121, R128, -R15 ;  /* 0x00000080794c7223 */ /* 0x000fe2000001080f */
[----:B------:R-:W-:Y:S01]  /*5bd0*/  ISETP.GE.U32.AND P2, PT, R178, R35, PT ;  /* 0x00000023b200720c */ /* 0x000fe20003f46070 */
[C---:B------:R-:W-:Y:S01]  /*5be0*/  FMUL.FTZ R178, R5.reuse, R66 ;  /* 0x0000004205b27220 */ /* 0x040fe20000410000 */
[----:B------:R-:W-:Y:S01]  /*5bf0*/  MUFU.EX2 R6, R6 ;  /* 0x0000000600067308 */ /* 0x000fe20000000800 */
[----:B------:R-:W-:Y:S01]  /*5c00*/  FMUL.FTZ R5, R5, R68 ;  /* 0x0000004405057220 */ /* 0x000fe20000410000 */
[----:B------:R-:W-:Y:S01]  /*5c10*/  FSEL R161, R161, RZ, !P5 ;  /* 0x000000ffa1a17208 */ /* 0x000fe20006800000 */
[----:B------:R-:W-:Y:S01]  /*5c20*/  FADD.FTZ R86, R129, R86 ;  /* 0x0000005681567221 */ /* 0x000fe20000010000 */
[----:B------:R-:W-:Y:S01]  /*5c30*/  FSEL R162, R34, RZ, !P5 ;  /* 0x000000ff22a27208 */ /* 0x000fe20006800000 */
[----:B------:R-:W-:Y:S01]  /*5c40*/  FADD.FTZ R76, R127, R76 ;  /* 0x0000004c7f4c7221 */ /* 0x000fe20000010000 */
[----:B------:R-:W-:-:S02]  /*5c50*/  FSEL R164, R164, 1, !P5 ;  /* 0x3f800000a4a47808 */ /* 0x000fc40006800000 */
[----:B------:R-:W0:Y:S01]  /*5c60*/  MUFU.EX2 R175, R175 ;  /* 0x000000af00af7308 */ /* 0x000e220000000800 */
[----:B------:R-:W-:Y:S01]  /*5c70*/  ISETP.GE.U32.AND P5, PT, R180, R35, PT ;  /* 0x00000023b400720c */ /* 0x000fe20003fa6070 */
[----:B------:R-:W-:Y:S02]  /*5c80*/  FMUL.RZ R180, R5, 0.15915493667125701904 ;  /* 0x3e22f98305b47820 */ /* 0x000fe4000040c000 */
[C---:B------:R-:W-:Y:S02]  /*5c90*/  FMUL.FTZ R5, R137.reuse, R86 ;  /* 0x0000005689057220 */ /* 0x040fe40000410000 */
[-C--:B------:R-:W-:Y:S02]  /*5ca0*/  FMUL.FTZ R15, R137, R76.reuse ;  /* 0x0000004c890f7220 */ /* 0x080fe40000410000 */
[C---:B------:R-:W-:Y:S02]  /*5cb0*/  FFMA.FTZ R76, R136.reuse, R76, -R5 ;  /* 0x0000004c884c7223 */ /* 0x040fe40000010805 */
[----:B------:R-:W-:Y:S01]  /*5cc0*/  FFMA.FTZ R15, R136, R86, R15 ;  /* 0x00000056880f7223 */ /* 0x000fe2000001000f */
[----:B------:R-:W1:Y:S01]  /*5cd0*/  MUFU.EX2 R14, R14 ;  /* 0x0000000e000e7308 */ /* 0x000e620000000800 */
[----:B------:R-:W-:-:S02]  /*5ce0*/  FADD.FTZ R76, R135, R76 ;  /* 0x0000004c874c7221 */ /* 0x000fc40000010000 */
[----:B------:R-:W-:Y:S02]  /*5cf0*/  FADD.FTZ R15, R134, R15 ;  /* 0x0000000f860f7221 */ /* 0x000fe40000010000 */
[----:B------:R-:W-:Y:S02]  /*5d00*/  FMUL.RZ R178, R178, 0.15915493667125701904 ;  /* 0x3e22f983b2b27820 */ /* 0x000fe4000040c000 */
[----:B------:R-:W-:Y:S01]  /*5d10*/  FMUL.FTZ R86, R148, R76 ;  /* 0x0000004c94567220 */ /* 0x000fe20000410000 */
[----:B------:R4:W-:Y:S01]  /*5d20*/  MUFU.EX2 R192, R179 ;  /* 0x000000b300c07308 */ /* 0x0009e20000000800 */
[----:B0-----:R-:W-:Y:S01]  /*5d30*/  FMUL.FTZ R174, R175, R174 ;  /* 0x000000aeafae7220 */ /* 0x001fe20000410000 */
[----:B------:R-:W-:Y:S01]  /*5d40*/  FSEL R167, R167, RZ, !P4 ;  /* 0x000000ffa7a77208 */ /* 0x000fe20006000000 */
[----:B------:R-:W-:-:S05]  /*5d50*/  FMUL.FTZ R175, R175, R171 ;  /* 0x000000abafaf7220 */ /* 0x000fca0000410000 */
[----:B------:R-:W0:Y:S01]  /*5d60*/  MUFU.COS R193, R180 ;  /* 0x000000b400c17308 */ /* 0x000e220000000000 */
[C---:B----4-:R-:W-:Y:S02]  /*5d70*/  FMUL.FTZ R179, R6.reuse, R176 ;  /* 0x000000b006b37220 */ /* 0x050fe40000410000 */
[----:B------:R-:W-:Y:S02]  /*5d80*/  FMUL.FTZ R176, R6, R173 ;  /* 0x000000ad06b07220 */ /* 0x000fe40000410000 */
[----:B------:R-:W-:-:S03]  /*5d90*/  FMUL.FTZ R6, R148, R15 ;  /* 0x0000000f94067220 */ /* 0x000fc60000410000 */
[----:B------:R-:W4:Y:S01]  /*5da0*/  MUFU.SIN R5, R180 ;  /* 0x000000b400057308 */ /* 0x000f220000000400 */
[----:B------:R-:W-:Y:S01]  /*5db0*/  ISETP.GE.U32.AND P4, PT, R70, R35, PT ;  /* 0x000000234600720c */ /* 0x000fe20003f86070 */
[C---:B------:R-:W-:Y:S02]  /*5dc0*/  FFMA.FTZ R171, R147.reuse, R15, R86 ;  /* 0x0000000f93ab7223 */ /* 0x040fe40000010056 */
[----:B------:R-:W-:-:S04]  /*5dd0*/  FFMA.FTZ R15, R147, R76, -R6 ;  /* 0x0000004c930f7223 */ /* 0x000fc80000010806 */
[----:B------:R-:W-:Y:S01]  /*5de0*/  MUFU.EX2 R69, R69 ;  /* 0x0000004500457308 */ /* 0x000fe20000000800 */
[----:B------:R-:W-:-:S07]  /*5df0*/  FADD.FTZ R171, R146, R171 ;  /* 0x000000ab92ab7221 */ /* 0x000fce0000010000 */
[----:B------:R-:W0:Y:S01]  /*5e00*/  MUFU.SIN R34, R178 ;  /* 0x000000b200227308 */ /* 0x000e220000000400 */
[----:B------:R-:W-:-:S07]  /*5e10*/  FADD.FTZ R15, R144, R15 ;  /* 0x0000000f900f7221 */ /* 0x000fce0000010000 */
[----:B------:R-:W3:Y:S01]  /*5e20*/  MUFU.COS R70, R178 ;  /* 0x000000b200467308 */ /* 0x000ee20000000000 */
[----:B------:R-:W-:Y:S02]  /*5e30*/  FMUL.FTZ R6, R152, R171 ;  /* 0x000000ab98067220 */ /* 0x000fe40000410000 */
[C---:B-1----:R-:W-:Y:S02]  /*5e40*/  FMUL.FTZ R12, R14.reuse, R12 ;  /* 0x0000000c0e0c7220 */ /* 0x042fe40000410000 */
[----:B------:R-:W-:Y:S02]  /*5e50*/  FMUL.FTZ R7, R14, R7 ;  /* 0x000000070e077220 */ /* 0x000fe40000410000 */
[----:B------:R-:W-:Y:S02]  /*5e60*/  FMUL.FTZ R14, R152, R15 ;  /* 0x0000000f980e7220 */ /* 0x000fe40000410000 */
[C---:B0-----:R-:W-:Y:S02]  /*5e70*/  FMUL.FTZ R193, R192.reuse, R193 ;  /* 0x000000c1c0c17220 */ /* 0x041fe40000410000 */
[----:B----4-:R-:W-:-:S02]  /*5e80*/  FMUL.FTZ R192, R192, R5 ;  /* 0x00000005c0c07220 */ /* 0x010fc40000410000 */
[----:B------:R-:W-:Y:S02]  /*5e90*/  FFMA.FTZ R15, R151, R15, -R6 ;  /* 0x0000000f970f7223 */ /* 0x000fe40000010806 */
[----:B------:R-:W-:Y:S02]  /*5ea0*/  FMUL.FTZ R5, R123, R130 ;  /* 0x000000827b057220 */ /* 0x000fe40000410000 */
[----:B------:R-:W-:Y:S02]  /*5eb0*/  FFMA.FTZ R14, R151, R171, R14 ;  /* 0x000000ab970e7223 */ /* 0x000fe4000001000e */
[----:B------:R-:W-:Y:S02]  /*5ec0*/  FMUL.FTZ R189, R69, R34 ;  /* 0x0000002245bd7220 */ /* 0x000fe40000410000 */
[----:B------:R-:W-:Y:S02]  /*5ed0*/  FMUL.FTZ R6, R122, R130 ;  /* 0x000000827a067220 */ /* 0x000fe40000410000 */
[----:B------:R-:W-:-:S02]  /*5ee0*/  FADD.FTZ R34, R150, R15 ;  /* 0x0000000f96227221 */ /* 0x000fc40000010000 */
[----:B---3--:R-:W-:Y:S02]  /*5ef0*/  FMUL.FTZ R191, R69, R70 ;  /* 0x0000004645bf7220 */ /* 0x008fe40000410000 */
[-C--:B------:R-:W-:Y:S02]  /*5f00*/  FFMA.FTZ R5, R122, R128.reuse, -R5 ;  /* 0x000000807a057223 */ /* 0x080fe40000010805 */
[----:B------:R-:W-:Y:S02]  /*5f10*/  FADD.FTZ R69, R149, R14 ;  /* 0x0000000e95457221 */ /* 0x000fe40000010000 */
[----:B------:R-:W-:Y:S02]  /*5f20*/  FFMA.FTZ R6, R123, R128, R6 ;  /* 0x000000807b067223 */ /* 0x000fe40000010006 */
[----:B------:R-:W-:Y:S02]  /*5f30*/  FMUL.FTZ R76, R156, R34 ;  /* 0x000000229c4c7220 */ /* 0x000fe40000410000 */
[----:B------:R-:W-:-:S02]  /*5f40*/  FMUL.FTZ R15, R137, R5 ;  /* 0x00000005890f7220 */ /* 0x000fc40000410000 */
[-C--:B------:R-:W-:Y:S02]  /*5f50*/  FMUL.FTZ R70, R156, R69.reuse ;  /* 0x000000459c467220 */ /* 0x080fe40000410000 */
[-C--:B------:R-:W-:Y:S02]  /*5f60*/  FMUL.FTZ R14, R137, R6.reuse ;  /* 0x00000006890e7220 */ /* 0x080fe40000410000 */
[C---:B------:R-:W-:Y:S02]  /*5f70*/  FFMA.FTZ R69, R155.reuse, R69, R76 ;  /* 0x000000459b457223 */ /* 0x040fe4000001004c */
[C---:B------:R-:W-:Y:S02]  /*5f80*/  FFMA.FTZ R15, R136.reuse, R6, R15 ;  /* 0x00000006880f7223 */ /* 0x040fe4000001000f */
[----:B------:R-:W-:Y:S02]  /*5f90*/  FFMA.FTZ R70, R155, R34, -R70 ;  /* 0x000000229b467223 */ /* 0x000fe40000010846 */
[----:B------:R-:W-:-:S02]  /*5fa0*/  FFMA.FTZ R14, R136, R5, -R14 ;  /* 0x00000005880e7223 */ /* 0x000fc4000001080e */
[----:B------:R-:W-:Y:S02]  /*5fb0*/  FADD.FTZ R69, R154, R69 ;  /* 0x000000459a457221 */ /* 0x000fe40000010000 */
[C---:B------:R-:W-:Y:S02]  /*5fc0*/  FMUL.FTZ R5, R148.reuse, R15 ;  /* 0x0000000f94057220 */ /* 0x040fe40000410000 */
[----:B------:R-:W-:Y:S02]  /*5fd0*/  FADD.FTZ R70, R153, R70 ;  /* 0x0000004699467221 */ /* 0x000fe40000010000 */
[-C--:B------:R-:W-:Y:S02]  /*5fe0*/  FMUL.FTZ R6, R148, R14.reuse ;  /* 0x0000000e94067220 */ /* 0x080fe40000410000 */
[----:B------:R-:W-:Y:S02]  /*5ff0*/  FMUL.FTZ R171, R157, R69 ;  /* 0x000000459dab7220 */ /* 0x000fe40000410000 */
[----:B------:R-:W-:-:S02]  /*6000*/  FFMA.FTZ R5, R147, R14, -R5 ;  /* 0x0000000e93057223 */ /* 0x000fc40000010805 */
[-C--:B------:R-:W-:Y:S01]  /*6010*/  FMUL.FTZ R76, R157, R70.reuse ;  /* 0x000000469d4c7220 */ /* 0x080fe20000410000 */
[----:B------:R-:W-:Y:S01]  /*6020*/  LDS R14, [R126.X4+0x4c] ;  /* 0x00004c007e0e7984 */ /* 0x000fe20000004800 */
[----:B------:R-:W-:Y:S02]  /*6030*/  FFMA.FTZ R15, R147, R15, R6 ;  /* 0x0000000f930f7223 */ /* 0x000fe40000010006 */
[----:B------:R-:W-:Y:S01]  /*6040*/  FFMA.FTZ R171, R160, R70, -R171 ;  /* 0x00000046a0ab7223 */ /* 0x000fe200000108ab */
[----:B------:R-:W0:Y:S01]  /*6050*/  LDS R6, [R126.X4+0x48] ;  /* 0x000048007e067984 */ /* 0x000e220000004800 */
[----:B------:R-:W-:Y:S02]  /*6060*/  FMUL.FTZ R70, R152, R5 ;  /* 0x0000000598467220 */ /* 0x000fe40000410000 */
[----:B------:R-:W-:Y:S02]  /*6070*/  FFMA.FTZ R76, R160, R69, R76 ;  /* 0x00000045a04c7223 */ /* 0x000fe4000001004c */
[----:B------:R-:W-:-:S02]  /*6080*/  FMUL.FTZ R34, R152, R15 ;  /* 0x0000000f98227220 */ /* 0x000fc40000410000 */
[----:B------:R-:W-:Y:S02]  /*6090*/  FFMA.FTZ R70, R151, R15, R70 ;  /* 0x0000000f97467223 */ /* 0x000fe40000010046 */
[----:B------:R-:W-:Y:S02]  /*60a0*/  FADD.FTZ R76, R159, R76 ;  /* 0x0000004c9f4c7221 */ /* 0x000fe40000010000 */
[----:B------:R-:W-:Y:S02]  /*60b0*/  FFMA.FTZ R34, R151, R5, -R34 ;  /* 0x0000000597227223 */ /* 0x000fe40000010822 */
[----:B------:R-:W-:Y:S02]  /*60c0*/  FMUL.FTZ R5, R156, R70 ;  /* 0x000000469c057220 */ /* 0x000fe40000410000 */
[----:B------:R-:W-:Y:S02]  /*60d0*/  FADD.FTZ R171, R158, R171 ;  /* 0x000000ab9eab7221 */ /* 0x000fe40000010000 */
[----:B------:R-:W-:Y:S01]  /*60e0*/  FMUL.FTZ R69, R161, R76 ;  /* 0x0000004ca1457220 */ /* 0x000fe20000410000 */
[----:B------:R-:W1:Y:S01]  /*60f0*/  MUFU.EX2 R172, R172 ;  /* 0x000000ac00ac7308 */ /* 0x000e620000000800 */
[----:B------:R-:W-:-:S02]  /*6100*/  FMUL.FTZ R15, R156, R34 ;  /* 0x000000229c0f7220 */ /* 0x000fc40000410000 */
[----:B------:R-:W-:Y:S02]  /*6110*/  FFMA.FTZ R34, R155, R34, -R5 ;  /* 0x000000229b227223 */ /* 0x000fe40000010805 */
[-C--:B------:R-:W-:Y:S02]  /*6120*/  FMUL.FTZ R173, R161, R171.reuse ;  /* 0x000000aba1ad7220 */ /* 0x080fe40000410000 */
[C---:B------:R-:W-:Y:S02]  /*6130*/  FFMA.FTZ R5, R164.reuse, R171, -R69 ;  /* 0x000000aba4057223 */ /* 0x040fe40000010845 */
[----:B------:R-:W-:Y:S02]  /*6140*/  FFMA.FTZ R76, R164, R76, R173 ;  /* 0x0000004ca44c7223 */ /* 0x000fe400000100ad */
[----:B------:R-:W-:Y:S02]  /*6150*/  FADD.FTZ R86, R162, R5 ;  /* 0x00000005a2567221 */ /* 0x000fe40000010000 */
[----:B------:R-:W3:Y:S01]  /*6160*/  LDS R5, [R126.X4+0x50] ;  /* 0x000050007e057984 */ /* 0x000ee20000004800 */
[----:B------:R-:W-:-:S02]  /*6170*/  FMUL.FTZ R188, R98, R177 ;  /* 0x000000b162bc7220 */ /* 0x000fc40000410000 */
[----:B------:R-:W-:Y:S02]  /*6180*/  FMUL.FTZ R185, R98, R185 ;  /* 0x000000b962b97220 */ /* 0x000fe40000410000 */
[----:B------:R-:W-:Y:S02]  /*6190*/  FFMA.FTZ R70, R155, R70, R15 ;  /* 0x000000469b467223 */ /* 0x000fe4000001000f */
[----:B------:R-:W-:Y:S01]  /*61a0*/  FMUL.FTZ R171, R157, R34 ;  /* 0x000000229dab7220 */ /* 0x000fe20000410000 */
[----:B------:R-:W4:Y:S01]  /*61b0*/  LDS R15, [R126.X4+0x54] ;  /* 0x000054007e0f7984 */ /* 0x000f220000004800 */
[----:B------:R-:W-:Y:S02]  /*61c0*/  FADD.FTZ R98, R163, R76 ;  /* 0x0000004ca3627221 */ /* 0x000fe40000010000 */
[----:B------:R-:W-:Y:S02]  /*61d0*/  FFMA.FTZ R76, R160, R70, R171 ;  /* 0x00000046a04c7223 */ /* 0x000fe400000100ab */
[----:B------:R-:W-:-:S02]  /*61e0*/  FMUL.FTZ R173, R167, R98 ;  /* 0x00000062a7ad7220 */ /* 0x000fc40000410000 */
[----:B------:R-:W-:Y:S02]  /*61f0*/  FMUL.FTZ R171, R167, R86 ;  /* 0x00000056a7ab7220 */ /* 0x000fe40000410000 */
[----:B------:R-:W-:Y:S02]  /*6200*/  FMUL.FTZ R69, R157, R70 ;  /* 0x000000469d457220 */ /* 0x000fe40000410000 */
[C---:B-1----:R-:W-:Y:S01]  /*6210*/  FMUL.FTZ R170, R172.reuse, R170 ;  /* 0x000000aaacaa7220 */ /* 0x042fe20000410000 */
[----:B------:R-:W1:Y:S01]  /*6220*/  LDS R70, [R126.X4+0x5c] ;  /* 0x00005c007e467984 */ /* 0x000e620000004800 */
[----:B------:R-:W-:Y:S02]  /*6230*/  FMUL.FTZ R169, R172, R169 ;  /* 0x000000a9aca97220 */ /* 0x000fe40000410000 */
[C---:B------:R-:W-:Y:S02]  /*6240*/  FFMA.FTZ R172, R168.reuse, R86, -R173 ;  /* 0x00000056a8ac7223 */ /* 0x040fe400000108ad */
[----:B------:R-:W-:-:S02]  /*6250*/  FFMA.FTZ R173, R168, R98, R171 ;  /* 0x00000062a8ad7223 */ /* 0x000fc400000100ab */
[----:B------:R-:W-:Y:S01]  /*6260*/  FFMA.FTZ R69, R160, R34, -R69 ;  /* 0x00000022a0457223 */ /* 0x000fe20000010845 */
[----:B------:R-:W-:Y:S01]  /*6270*/  FSEL R169, R169, RZ, !P1 ;  /* 0x000000ffa9a97208 */ /* 0x000fe20004800000 */
[C---:B------:R-:W-:Y:S02]  /*6280*/  FMUL.FTZ R34, R161.reuse, R76 ;  /* 0x0000004ca1227220 */ /* 0x040fe40000410000 */
[----:B------:R-:W-:Y:S01]  /*6290*/  FADD.FTZ R98, R166, R173 ;  /* 0x000000ada6627221 */ /* 0x000fe20000010000 */
[----:B------:R-:W-:Y:S01]  /*62a0*/  FSEL R171, R170, 1, !P1 ;  /* 0x3f800000aaab7808 */ /* 0x000fe20004800000 */
[-C--:B------:R-:W-:Y:S02]  /*62b0*/  FFMA.FTZ R86, R164, R69.reuse, -R34 ;  /* 0x00000045a4567223 */ /* 0x080fe40000010822 */
[----:B------:R-:W-:Y:S01]  /*62c0*/  FMUL.FTZ R69, R161, R69 ;  /* 0x00000045a1457220 */ /* 0x000fe20000410000 */
[----:B------:R-:W1:Y:S01]  /*62d0*/  LDS R34, [R126.X4+0x58] ;  /* 0x000058007e227984 */ /* 0x000e620000004800 */
[----:B------:R-:W-:-:S02]  /*62e0*/  FADD.FTZ R172, R165, R172 ;  /* 0x000000aca5ac7221 */ /* 0x000fc40000010000 */
[----:B------:R-:W-:Y:S02]  /*62f0*/  FMUL.FTZ R170, R169, R98 ;  /* 0x00000062a9aa7220 */ /* 0x000fe40000410000 */
[----:B------:R-:W-:Y:S02]  /*6300*/  FFMA.FTZ R69, R164, R76, R69 ;  /* 0x0000004ca4457223 */ /* 0x000fe40000010045 */
[-C--:B------:R-:W-:Y:S02]  /*6310*/  FFMA.FTZ R181, R171, R172.reuse, -R170 ;  /* 0x000000acabb57223 */ /* 0x080fe400000108aa */
[----:B------:R-:W-:Y:S02]  /*6320*/  FMUL.FTZ R172, R169, R172 ;  /* 0x000000aca9ac7220 */ /* 0x000fe40000410000 */
[----:B0-----:R-:W-:Y:S02]  /*6330*/  FMUL.FTZ R6, R87, R6 ;  /* 0x0000000657067220 */ /* 0x001fe40000410000 */
[----:B------:R-:W-:-:S02]  /*6340*/  FMUL.FTZ R177, R167, R69 ;  /* 0x00000045a7b17220 */ /* 0x000fc40000410000 */
[----:B------:R-:W-:Y:S02]  /*6350*/  FMUL.FTZ R14, R87, R14 ;  /* 0x0000000e570e7220 */ /* 0x000fe40000410000 */
[----:B------:R-:W-:Y:S01]  /*6360*/  FFMA.FTZ R183, R171, R98, R172 ;  /* 0x00000062abb77223 */ /* 0x000fe200000100ac */
[----:B------:R-:W-:Y:S01]  /*6370*/  FSEL R172, R6, RZ, !P1 ;  /* 0x000000ff06ac7208 */ /* 0x000fe20004800000 */
[-C--:B------:R-:W-:Y:S02]  /*6380*/  FFMA.FTZ R6, R168, R86.reuse, -R177 ;  /* 0x00000056a8067223 */ /* 0x080fe400000108b1 */
[----:B------:R-:W-:Y:S01]  /*6390*/  FMUL.FTZ R86, R167, R86 ;  /* 0x00000056a7567220 */ /* 0x000fe20000410000 */
[----:B------:R-:W-:-:S03]  /*63a0*/  FSEL R170, R14, RZ, !P1 ;  /* 0x000000ff0eaa7208 */ /* 0x000fc60004800000 */
[----:B------:R-:W-:Y:S01]  /*63b0*/  FFMA.FTZ R86, R168, R69, R86 ;  /* 0x00000045a8567223 */ /* 0x000fe20000010056 */
[----:B------:R-:W-:Y:S01]  /*63c0*/  FSEL R173, R175, RZ, !P6 ;  /* 0x000000ffafad7208 */ /* 0x000fe20007000000 */
[----:B------:R-:W0:Y:S01]  /*63d0*/  LDS R69, [R126.X4+0x60] ;  /* 0x000060007e457984 */ /* 0x000e220000004800 */
[----:B------:R-:W-:Y:S01]  /*63e0*/  FADD.FTZ R183, R170, R183 ;  /* 0x000000b7aab77221 */ /* 0x000fe20000010000 */
[----:B------:R-:W-:Y:S01]  /*63f0*/  FSEL R174, R174, 1, !P6 ;  /* 0x3f800000aeae7808 */ /* 0x000fe20007000000 */
[----:B---3--:R-:W-:Y:S02]  /*6400*/  FMUL.FTZ R5, R88, R5 ;  /* 0x0000000558057220 */ /* 0x008fe40000410000 */
[----:B------:R-:W-:Y:S02]  /*6410*/  FADD.FTZ R181, R172, R181 ;  /* 0x000000b5acb57221 */ /* 0x000fe40000010000 */
[----:B------:R-:W-:Y:S02]  /*6420*/  FMUL.FTZ R14, R173, R183 ;  /* 0x000000b7ad0e7220 */ /* 0x000fe40000410000 */
[----:B----4-:R-:W-:Y:S01]  /*6430*/  FMUL.FTZ R15, R88, R15 ;  /* 0x0000000f580f7220 */ /* 0x010fe20000410000 */
[----:B------:R-:W-:Y:S01]  /*6440*/  FSEL R178, R5, RZ, !P6 ;  /* 0x000000ff05b27208 */ /* 0x000fe20007000000 */
[----:B------:R-:W-:-:S02]  /*6450*/  FMUL.FTZ R76, R173, R181 ;  /* 0x000000b5ad4c7220 */ /* 0x000fc40000410000 */
[----:B------:R-:W-:Y:S01]  /*6460*/  FFMA.FTZ R181, R174, R181, -R14 ;  /* 0x000000b5aeb57223 */ /* 0x000fe2000001080e */
[----:B------:R-:W-:Y:S01]  /*6470*/  FSEL R175, R15, RZ, !P6 ;  /* 0x000000ff0faf7208 */ /* 0x000fe20007000000 */
[C---:B------:R-:W-:Y:S01]  /*6480*/  FMUL.FTZ R14, R169.reuse, R86 ;  /* 0x00000056a90e7220 */ /* 0x040fe20000410000 */
[----:B------:R-:W-:Y:S01]  /*6490*/  FSEL R176, R176, RZ, !P3 ;  /* 0x000000ffb0b07208 */ /* 0x000fe20005800000 */
[----:B------:R-:W-:Y:S02]  /*64a0*/  FFMA.FTZ R76, R174, R183, R76 ;  /* 0x000000b7ae4c7223 */ /* 0x000fe4000001004c */
[-C--:B------:R-:W-:Y:S02]  /*64b0*/  FMUL.FTZ R5, R169, R6.reuse ;  /* 0x00000006a9057220 */ /* 0x080fe40000410000 */
[----:B------:R-:W-:Y:S01]  /*64c0*/  FADD.FTZ R181, R178, R181 ;  /* 0x000000b5b2b57221 */ /* 0x000fe20000010000 */
[----:B------:R-:W-:Y:S01]  /*64d0*/  FSEL R179, R179, 1, !P3 ;  /* 0x3f800000b3b37808 */ /* 0x000fe20005800000 */
[----:B------:R-:W-:-:S02]  /*64e0*/  FFMA.FTZ R15, R171, R6, -R14 ;  /* 0x00000006ab0f7223 */ /* 0x000fc4000001080e */
[----:B------:R-:W-:Y:S01]  /*64f0*/  FADD.FTZ R76, R175, R76 ;  /* 0x0000004caf4c7221 */ /* 0x000fe20000010000 */
[----:B------:R-:W3:Y:S01]  /*6500*/  LDS R14, [R126.X4+0x6c] ;  /* 0x00006c007e0e7984 */ /* 0x000ee20000004800 */
[----:B------:R-:W-:Y:S02]  /*6510*/  FFMA.FTZ R86, R171, R86, R5 ;  /* 0x00000056ab567223 */ /* 0x000fe40000010005 */
[C---:B------:R-:W-:Y:S01]  /*6520*/  FMUL.FTZ R5, R176.reuse, R181 ;  /* 0x000000b5b0057220 */ /* 0x040fe20000410000 */
[----:B------:R-:W4:Y:S01]  /*6530*/  LDS R6, [R126.X4+0x68] ;  /* 0x000068007e067984 */ /* 0x000f220000004800 */
[----:B------:R-:W-:Y:S02]  /*6540*/  FMUL.FTZ R98, R176, R76 ;  /* 0x0000004cb0627220 */ /* 0x000fe40000410000 */
[----:B-1----:R-:W-:Y:S02]  /*6550*/  FMUL.FTZ R70, R89, R70 ;  /* 0x0000004659467220 */ /* 0x002fe40000410000 */
[----:B------:R-:W-:-:S02]  /*6560*/  FFMA.FTZ R76, R179, R76, R5 ;  /* 0x0000004cb34c7223 */ /* 0x000fc40000010005 */
[----:B------:R-:W-:Y:S01]  /*6570*/  FMUL.FTZ R5, R173, R86 ;  /* 0x00000056ad057220 */ /* 0x000fe20000410000 */
[----:B------:R-:W-:Y:S01]  /*6580*/  FSEL R177, R70, RZ, !P3 ;  /* 0x000000ff46b17208 */ /* 0x000fe20005800000 */
[----:B------:R-:W-:Y:S02]  /*6590*/  FMUL.FTZ R34, R89, R34 ;  /* 0x0000002259227220 */ /* 0x000fe40000410000 */
[----:B------:R-:W-:Y:S01]  /*65a0*/  FFMA.FTZ R195, R179, R181, -R98 ;  /* 0x000000b5b3c37223 */ /* 0x000fe20000010862 */
[----:B------:R-:W-:Y:S01]  /*65b0*/  FSEL R181, R7, RZ, !P0 ;  /* 0x000000ff07b57208 */ /* 0x000fe20004000000 */
[----:B------:R-:W-:Y:S01]  /*65c0*/  FFMA.FTZ R70, R174, R15, -R5 ;  /* 0x0000000fae467223 */ /* 0x000fe20000010805 */
[----:B------:R-:W-:Y:S01]  /*65d0*/  LDS R7, [R126.X4+0x74] ;  /* 0x000074007e077984 */ /* 0x000fe20000004800 */
[----:B------:R-:W-:Y:S01]  /*65e0*/  FSEL R180, R34, RZ, !P3 ;  /* 0x000000ff22b47208 */ /* 0x000fe20005800000 */
[----:B------:R-:W-:Y:S02]  /*65f0*/  FADD.FTZ R76, R177, R76 ;  /* 0x0000004cb14c7221 */ /* 0x000fe40000010000 */
[----:B------:R-:W1:Y:S01]  /*6600*/  LDS R5, [R126.X4+0x70] ;  /* 0x000070007e057984 */ /* 0x000e620000004800 */
[----:B------:R-:W-:Y:S01]  /*6610*/  FSEL R183, R12, 1, !P0 ;  /* 0x3f8000000cb77808 */ /* 0x000fe20004000000 */
[----:B------:R-:W-:-:S02]  /*6620*/  FADD.FTZ R12, R180, R195 ;  /* 0x000000c3b40c7221 */ /* 0x000fc40000010000 */
[C---:B------:R-:W-:Y:S02]  /*6630*/  FMUL.FTZ R34, R181.reuse, R76 ;  /* 0x0000004cb5227220 */ /* 0x040fe40000410000 */
[-C--:B------:R-:W-:Y:S02]  /*6640*/  FMUL.FTZ R98, R181, R12.reuse ;  /* 0x0000000cb5627220 */ /* 0x080fe40000410000 */
[----:B------:R-:W-:Y:S02]  /*6650*/  FFMA.FTZ R195, R183, R12, -R34 ;  /* 0x0000000cb7c37223 */ /* 0x000fe40000010822 */
[C---:B0-----:R-:W-:Y:S01]  /*6660*/  FMUL.FTZ R69, R90.reuse, R69 ;  /* 0x000000455a457220 */ /* 0x041fe20000410000 */
[----:B------:R-:W0:Y:S01]  /*6670*/  LDS R34, [R126.X4+0x7c] ;  /* 0x00007c007e227984 */ /* 0x000e220000004800 */
[----:B------:R-:W-:-:S03]  /*6680*/  FMUL.FTZ R184, R90, R187 ;  /* 0x000000bb5ab87220 */ /* 0x000fc60000410000 */
[----:B------:R-:W0:Y:S01]  /*6690*/  LDS R12, [R126.X4+0x78] ;  /* 0x000078007e0c7984 */ /* 0x000e220000004800 */
[----:B------:R-:W-:Y:S01]  /*66a0*/  FMUL.FTZ R15, R173, R15 ;  /* 0x0000000fad0f7220 */ /* 0x000fe20000410000 */
[----:B------:R-:W-:Y:S01]  /*66b0*/  FSEL R182, R69, RZ, !P0 ;  /* 0x000000ff45b67208 */ /* 0x000fe20004000000 */
[----:B------:R-:W-:Y:S01]  /*66c0*/  FFMA.FTZ R199, R183, R76, R98 ;  /* 0x0000004cb7c77223 */ /* 0x000fe20000010062 */
[----:B------:R-:W-:Y:S01]  /*66d0*/  FSEL R185, R185, RZ, !P2 ;  /* 0x000000ffb9b97208 */ /* 0x000fe20005000000 */
[----:B------:R-:W-:Y:S01]  /*66e0*/  FFMA.FTZ R15, R174, R86, R15 ;  /* 0x00000056ae0f7223 */ /* 0x000fe2000001000f */
[----:B------:R-:W-:Y:S01]  /*66f0*/  FSEL R184, R184, RZ, !P0 ;  /* 0x000000ffb8b87208 */ /* 0x000fe20004000000 */
[----:B------:R-:W-:Y:S01]  /*6700*/  FADD.FTZ R195, R182, R195 ;  /* 0x000000c3b6c37221 */ /* 0x000fe20000010000 */
[----:B------:R-:W-:Y:S01]  /*6710*/  FSEL R188, R188, 1, !P2 ;  /* 0x3f800000bcbc7808 */ /* 0x000fe20005000000 */
[----:B------:R-:W-:Y:S02]  /*6720*/  FMUL.FTZ R76, R176, R15 ;  /* 0x0000000fb04c7220 */ /* 0x000fe40000410000 */
[----:B------:R-:W-:-:S02]  /*6730*/  FADD.FTZ R199, R184, R199 ;  /* 0x000000c7b8c77221 */ /* 0x000fc40000010000 */
[----:B------:R-:W-:Y:S02]  /*6740*/  FMUL.FTZ R69, R185, R195 ;  /* 0x000000c3b9457220 */ /* 0x000fe40000410000 */
[----:B------:R-:W-:Y:S02]  /*6750*/  FFMA.FTZ R76, R179, R70, -R76 ;  /* 0x00000046b34c7223 */ /* 0x000fe4000001084c */
[C---:B---3--:R-:W-:Y:S02]  /*6760*/  FMUL.FTZ R14, R91.reuse, R14 ;  /* 0x0000000e5b0e7220 */ /* 0x048fe40000410000 */
[----:B----4-:R-:W-:Y:S02]  /*6770*/  FMUL.FTZ R6, R91, R6 ;  /* 0x000000065b067220 */ /* 0x010fe40000410000 */
[----:B------:R-:W-:Y:S02]  /*6780*/  FMUL.FTZ R70, R176, R70 ;  /* 0x00000046b0467220 */ /* 0x000fe40000410000 */
[----:B------:R-:W-:-:S02]  /*6790*/  FFMA.FTZ R86, R188, R199, R69 ;  /* 0x000000c7bc567223 */ /* 0x000fc40000010045 */
[----:B------:R-:W-:Y:S01]  /*67a0*/  FMUL.FTZ R199, R185, R199 ;  /* 0x000000c7b9c77220 */ /* 0x000fe20000410000 */
[----:B------:R-:W-:Y:S01]  /*67b0*/  FSEL R187, R14, RZ, !P2 ;  /* 0x000000ff0ebb7208 */ /* 0x000fe20005000000 */
[----:B------:R-:W-:Y:S01]  /*67c0*/  FFMA.FTZ R70, R179, R15, R70 ;  /* 0x0000000fb3467223 */ /* 0x000fe20000010046 */
[----:B------:R-:W-:Y:S01]  /*67d0*/  FSEL R186, R6, RZ, !P2 ;  /* 0x000000ff06ba7208 */ /* 0x000fe20005000000 */
[----:B------:R-:W-:Y:S01]  /*67e0*/  FFMA.FTZ R199, R188, R195, -R199 ;  /* 0x000000c3bcc77223 */ /* 0x000fe200000108c7 */
[----:B------:R-:W-:Y:S01]  /*67f0*/  FSEL R189, R189, RZ, !P5 ;  /* 0x000000ffbdbd7208 */ /* 0x000fe20006800000 */
[----:B------:R-:W-:Y:S02]  /*6800*/  FMUL.FTZ R15, R181, R70 ;  /* 0x00000046b50f7220 */ /* 0x000fe40000410000 */
[----:B------:R-:W-:Y:S02]  /*6810*/  FADD.FTZ R86, R187, R86 ;  /* 0x00000056bb567221 */ /* 0x000fe40000010000 */
[----:B------:R-:W-:Y:S01]  /*6820*/  FADD.FTZ R6, R186, R199 ;  /* 0x000000c7ba067221 */ /* 0x000fe20000010000 */
[----:B------:R-:W-:Y:S01]  /*6830*/  FSEL R191, R191, 1, !P5 ;  /* 0x3f800000bfbf7808 */ /* 0x000fe20006800000 */
[----:B-1----:R-:W-:-:S02]  /*6840*/  FMUL.FTZ R5, R92, R5 ;  /* 0x000000055c057220 */ /* 0x002fc40000410000 */
[----:B------:R-:W-:Y:S02]  /*6850*/  FMUL.FTZ R7, R92, R7 ;  /* 0x000000075c077220 */ /* 0x000fe40000410000 */
[-C--:B------:R-:W-:Y:S02]  /*6860*/  FFMA.FTZ R15, R183, R76.reuse, -R15 ;  /* 0x0000004cb70f7223 */ /* 0x080fe4000001080f */
[----:B------:R-:W-:Y:S02]  /*6870*/  FMUL.FTZ R76, R181, R76 ;  /* 0x0000004cb54c7220 */ /* 0x000fe40000410000 */
[C---:B------:R-:W-:Y:S02]  /*6880*/  FMUL.FTZ R14, R189.reuse, R86 ;  /* 0x00000056bd0e7220 */ /* 0x040fe40000410000 */
[----:B------:R-:W-:Y:S01]  /*6890*/  FMUL.FTZ R98, R189, R6 ;  /* 0x00000006bd627220 */ /* 0x000fe20000410000 */
[----:B------:R-:W-:Y:S01]  /*68a0*/  FSEL R190, R5, RZ, !P5 ;  /* 0x000000ff05be7208 */ /* 0x000fe20006800000 */
[----:B------:R-:W-:Y:S01]  /*68b0*/  FFMA.FTZ R76, R183, R70, R76 ;  /* 0x00000046b74c7223 */ /* 0x000fe2000001004c */
[----:B------:R-:W-:Y:S01]  /*68c0*/  FSEL R194, R7, RZ, !P5 ;  /* 0x000000ff07c27208 */ /* 0x000fe20006800000 */
[----:B------:R-:W-:-:S02]  /*68d0*/  FFMA.FTZ R69, R191, R6, -R14 ;  /* 0x00000006bf457223 */ /* 0x000fc4000001080e */
[----:B------:R-:W-:Y:S01]  /*68e0*/  FFMA.FTZ R195, R191, R86, R98 ;  /* 0x00000056bfc37223 */ /* 0x000fe20000010062 */
[----:B------:R-:W-:Y:S01]  /*68f0*/  FSEL R192, R192, RZ, !P4 ;  /* 0x000000ffc0c07208 */ /* 0x000fe20006000000 */
[----:B------:R-:W-:Y:S02]  /*6900*/  FMUL.FTZ R6, R185, R76 ;  /* 0x0000004cb9067220 */ /* 0x000fe40000410000 */
[----:B------:R-:W-:Y:S02]  /*6910*/  FADD.FTZ R69, R190, R69 ;  /* 0x00000045be457221 */ /* 0x000fe40000010000 */
[----:B------:R-:W-:Y:S01]  /*6920*/  FADD.FTZ R5, R194, R195 ;  /* 0x000000c3c2057221 */ /* 0x000fe20000010000 */
[----:B------:R-:W-:Y:S01]  /*6930*/  FSEL R193, R193, 1, !P4 ;  /* 0x3f800000c1c17808 */ /* 0x000fe20006000000 */
[C---:B0-----:R-:W-:Y:S02]  /*6940*/  FMUL.FTZ R34, R93.reuse, R34 ;  /* 0x000000225d227220 */ /* 0x041fe40000410000 */
[----:B------:R-:W-:-:S02]  /*6950*/  FMUL.FTZ R12, R93, R12 ;  /* 0x0000000c5d0c7220 */ /* 0x000fc40000410000 */
[----:B------:R-:W-:Y:S02]  /*6960*/  FFMA.FTZ R6, R188, R15, -R6 ;  /* 0x0000000fbc067223 */ /* 0x000fe40000010806 */
[C---:B------:R-:W-:Y:S02]  /*6970*/  FMUL.FTZ R70, R192.reuse, R69 ;  /* 0x00000045c0467220 */ /* 0x040fe40000410000 */
[----:B------:R-:W-:Y:S02]  /*6980*/  FMUL.FTZ R14, R192, R5 ;  /* 0x00000005c00e7220 */ /* 0x000fe40000410000 */
[----:B------:R-:W-:Y:S01]  /*6990*/  FMUL.FTZ R15, R185, R15 ;  /* 0x0000000fb90f7220 */ /* 0x000fe20000410000 */
[----:B------:R-:W-:Y:S01]  /*69a0*/  FSEL R195, R34, RZ, !P4 ;  /* 0x000000ff22c37208 */ /* 0x000fe20006000000 */
[C---:B------:R-:W-:Y:S01]  /*69b0*/  FFMA.FTZ R70, R193.reuse, R5, R70 ;  /* 0x00000005c1467223 */ /* 0x040fe20000010046 */
[----:B------:R-:W-:Y:S01]  /*69c0*/  FSEL R196, R12, RZ, !P4 ;  /* 0x000000ff0cc47208 */ /* 0x000fe20006000000 */
[----:B------:R-:W-:-:S02]  /*69d0*/  FFMA.FTZ R69, R193, R69, -R14 ;  /* 0x00000045c1457223 */ /* 0x000fc4000001080e */
[----:B------:R-:W-:Y:S02]  /*69e0*/  FFMA.FTZ R76, R188, R76, R15 ;  /* 0x0000004cbc4c7223 */ /* 0x000fe4000001000f */
[----:B------:R-:W-:Y:S02]  /*69f0*/  FADD.FTZ R15, R195, R70 ;  /* 0x00000046c30f7221 */ /* 0x000fe40000010000 */
[C---:B------:R-:W-:Y:S02]  /*6a00*/  FMUL.FTZ R7, R189.reuse, R6 ;  /* 0x00000006bd077220 */ /* 0x040fe40000410000 */
[----:B------:R-:W-:Y:S02]  /*6a10*/  FADD.FTZ R14, R196, R69 ;  /* 0x00000045c40e7221 */ /* 0x000fe40000010000 */
[-C--:B------:R-:W-:Y:S01]  /*6a20*/  FMUL.FTZ R5, R189, R76.reuse ;  /* 0x0000004cbd057220 */ /* 0x080fe20000410000 */
[----:B------:R-:W0:Y:S01]  /*6a30*/  SHFL.UP PT, R199, R15, 0x1, RZ ;  /* 0x042000000fc77989 */ /* 0x000e2200000e00ff */
[----:B------:R-:W-:-:S02]  /*6a40*/  FFMA.FTZ R7, R191, R76, R7 ;  /* 0x0000004cbf077223 */ /* 0x000fc40000010007 */
[----:B------:R-:W-:Y:S01]  /*6a50*/  FFMA.FTZ R5, R191, R6, -R5 ;  /* 0x00000006bf057223 */ /* 0x000fe20000010805 */
[----:B------:R-:W1:Y:S01]  /*6a60*/  SHFL.UP PT, R69, R14, 0x1, RZ ;  /* 0x042000000e457989 */ /* 0x000e6200000e00ff */
[C---:B------:R-:W-:Y:S02]  /*6a70*/  FMUL.FTZ R12, R192.reuse, R7 ;  /* 0x00000007c00c7220 */ /* 0x040fe40000410000 */
[-C--:B------:R-:W-:Y:S02]  /*6a80*/  FMUL.FTZ R6, R192, R5.reuse ;  /* 0x00000005c0067220 */ /* 0x080fe40000410000 */
        /* <DEDUP_REMOVED lines=13> */
[----:B----4-:R-:W-:-:S03]  /*6b60*/  FMUL.FTZ R34, R6, R7 ;  /* 0x0000000706227220 */ /* 0x010fc60000410000 */
[----:B------:R-:W1:Y:S01]  /*6b70*/  SHFL.UP PT, R201, R15, 0x2, RZ ;  /* 0x044000000fc97989 */ /* 0x000e6200000e00ff */
[C---:B------:R-:W-:Y:S02]  /*6b80*/  FFMA.FTZ R69, R12.reuse, R7, R69 ;  /* 0x000000070c457223 */ /* 0x040fe40000010045 */
[----:B------:R-:W-:-:S03]  /*6b90*/  @P0 FFMA.FTZ R12, R12, R5, -R34 ;  /* 0x000000050c0c0223 */ /* 0x000fc60000010822 */
[----:B------:R-:W-:Y:S02]  /*6ba0*/  FSEL R6, R6, R69, !P0 ;  /* 0x0000004506067208 */ /* 0x000fe40004000000 */
[----:B------:R-:W3:Y:S04]  /*6bb0*/  SHFL.UP PT, R5, R12, 0x2, RZ ;  /* 0x044000000c057989 */ /* 0x000ee800000e00ff */
[----:B------:R-:W4:Y:S01]  /*6bc0*/  SHFL.UP PT, R7, R6, 0x2, RZ ;  /* 0x0440000006077989 */ /* 0x000f2200000e00ff */
[C---:B------:R-:W-:Y:S02]  /*6bd0*/  ISETP.GE.AND P0, PT, R28.reuse, 0x2, PT ;  /* 0x000000021c00780c */ /* 0x040fe40003f06270 */
[----:B------:R-:W-:Y:S01]  /*6be0*/  LEA.HI.SX32 R70, R28, R28, 0x1b ;  /* 0x0000001c1c467211 */ /* 0x000fe200078fdaff */
[----:B0-----:R-:W-:-:S02]  /*6bf0*/  FMUL.FTZ R86, R6, R199 ;  /* 0x000000c706567220 */ /* 0x001fc40000410000 */
[-C--:B-1----:R-:W-:Y:S02]  /*6c00*/  FMUL.FTZ R76, R6, R201.reuse ;  /* 0x000000c9064c7220 */ /* 0x082fe40000410000 */
[C---:B------:R-:W-:Y:S02]  /*6c10*/  FFMA.FTZ R86, R12.reuse, R201, R86 ;  /* 0x000000c90c567223 */ /* 0x040fe40000010056 */
[----:B------:R-:W-:Y:S01]  /*6c20*/  FFMA.FTZ R199, R12, R199, -R76 ;  /* 0x000000c70cc77223 */ /* 0x000fe2000001084c */
[----:B------:R-:W-:-:S03]  /*6c30*/  SHF.L.U32 R70, R70, 0x2, RZ ;  /* 0x0000000246467819 */ /* 0x000fc600000006ff */
[----:B------:R-:W-:Y:S02]  /*6c40*/  @P0 FADD.FTZ R15, R15, R86 ;  /* 0x000000560f0f0221 */ /* 0x000fe40000010000 */
[----:B------:R-:W-:Y:S02]  /*6c50*/  @P0 FADD.FTZ R14, R14, R199 ;  /* 0x000000c70e0e0221 */ /* 0x000fe40000010000 */
[----:B---3--:R-:W-:Y:S01]  /*6c60*/  FMUL.FTZ R86, R6, R5 ;  /* 0x0000000506567220 */ /* 0x008fe20000410000 */
[----:B-----5:R4:W-:Y:S01]  /*6c70*/  STS [R70+0x1080], R145 ;  /* 0x0010809146007388 */ /* 0x0209e20000000800 */
[----:B------:R-:W-:-:S03]  /*6c80*/  IADD3 R203, R28, 0x20, RZ ;  /* 0x000000201ccb7810 */ /* 0x000fc60007ffe0ff */
[----:B------:R-:W0:Y:S01]  /*6c90*/  SHFL.UP PT, R98, R14, 0x4, RZ ;  /* 0x048000000e627989 */ /* 0x000e2200000e00ff */
[----:B------:R-:W-:Y:S01]  /*6ca0*/  LEA.HI.SX32 R203, R203, R28, 0x1b ;  /* 0x0000001ccbcb7211 */ /* 0x000fe200078fdaff */
[-C--:B----4-:R-:W-:Y:S02]  /*6cb0*/  FFMA.FTZ R145, R12, R7.reuse, R86 ;  /* 0x000000070c917223 */ /* 0x090fe40000010056 */
[----:B------:R-:W-:Y:S01]  /*6cc0*/  FMUL.FTZ R7, R6, R7 ;  /* 0x0000000706077220 */ /* 0x000fe20000410000 */
[----:B------:R-:W1:Y:S01]  /*6cd0*/  SHFL.UP PT, R198, R15, 0x4, RZ ;  /* 0x048000000fc67989 */ /* 0x000e6200000e00ff */
[----:B------:R-:W-:Y:S02]  /*6ce0*/  IADD3 R201, R28, 0x80, RZ ;  /* 0x000000801cc97810 */ /* 0x000fe40007ffe0ff */
[----:B------:R-:W-:Y:S01]  /*6cf0*/  @P0 FFMA.FTZ R12, R12, R5, -R7 ;  /* 0x000000050c0c0223 */ /* 0x000fe20000010807 */
[----:B------:R-:W-:Y:S02]  /*6d00*/  SHF.L.U32 R34, R203, 0x2, RZ ;  /* 0x00000002cb227819 */ /* 0x000fe400000006ff */
[----:B------:R-:W-:-:S02]  /*6d10*/  IADD3 R69, R28, 0x40, RZ ;  /* 0x000000401c457810 */ /* 0x000fc40007ffe0ff */
[-C--:B------:R-:W-:Y:S01]  /*6d20*/  LEA.HI.SX32 R201, R201, R28.reuse, 0x1b ;  /* 0x0000001cc9c97211 */ /* 0x080fe200078fdaff */
[----:B------:R-:W3:Y:S01]  /*6d30*/  SHFL.UP PT, R5, R12, 0x4, RZ ;  /* 0x048000000c057989 */ /* 0x000ee200000e00ff */
[----:B------:R-:W-:Y:S02]  /*6d40*/  FSEL R145, R6, R145, !P0 ;  /* 0x0000009106917208 */ /* 0x000fe40004000000 */
[C---:B------:R-:W-:Y:S01]  /*6d50*/  IADD3 R203, R28.reuse, 0x60, RZ ;  /* 0x000000601ccb7810 */ /* 0x040fe20007ffe0ff */
[----:B------:R4:W-:Y:S01]  /*6d60*/  STS [R34+0x1100], R75 ;  /* 0x0011004b22007388 */ /* 0x0009e20000000800 */
[-C--:B------:R-:W-:Y:S02]  /*6d70*/  LEA.HI.SX32 R69, R69, R28.reuse, 0x1b ;  /* 0x0000001c45457211 */ /* 0x080fe400078fdaff */
[----:B------:R-:W-:Y:S01]  /*6d80*/  IADD3 R7, R28, 0xc0, RZ ;  /* 0x000000c01c077810 */ /* 0x000fe20007ffe0ff */
[----:B------:R-:W5:Y:S01]  /*6d90*/  SHFL.UP PT, R6, R145, 0x4, RZ ;  /* 0x0480000091067989 */ /* 0x000f6200000e00ff */
[----:B------:R-:W-:-:S02]  /*6da0*/  LEA.HI.SX32 R203, R203, R28, 0x1b ;  /* 0x0000001ccbcb7211 */ /* 0x000fc400078fdaff */
[----:B------:R-:W-:Y:S02]  /*6db0*/  SHF.L.U32 R69, R69, 0x2, RZ ;  /* 0x0000000245457819 */ /* 0x000fe400000006ff */
[----:B----4-:R-:W-:Y:S02]  /*6dc0*/  SHF.L.U32 R75, R201, 0x2, RZ ;  /* 0x00000002c94b7819 */ /* 0x010fe400000006ff */
[C---:B------:R-:W-:Y:S02]  /*6dd0*/  IADD3 R201, R28.reuse, 0xa0, RZ ;  /* 0x000000a01cc97810 */ /* 0x040fe40007ffe0ff */
[----:B------:R-:W-:Y:S02]  /*6de0*/  LEA.HI.SX32 R86, R7, R28, 0x1b ;  /* 0x0000001c07567211 */ /* 0x000fe400078fdaff */
[----:B------:R-:W-:Y:S02]  /*6df0*/  IADD3 R7, R28, 0x100, RZ ;  /* 0x000001001c077810 */ /* 0x000fe40007ffe0ff */
[----:B------:R-:W-:-:S02]  /*6e00*/  SHF.L.U32 R76, R203, 0x2, RZ ;  /* 0x00000002cb4c7819 */ /* 0x000fc400000006ff */
[-C--:B------:R-:W-:Y:S02]  /*6e10*/  LEA.HI.SX32 R201, R201, R28.reuse, 0x1b ;  /* 0x0000001cc9c97211 */ /* 0x080fe400078fdaff */
[C---:B------:R-:W-:Y:S01]  /*6e20*/  ISETP.GE.AND P0, PT, R28.reuse, 0x4, PT ;  /* 0x000000041c00780c */ /* 0x040fe20003f06270 */
[----:B--2---:R2:W-:Y:S01]  /*6e30*/  STS [R69+0x1180], R84 ;  /* 0x0011805445007388 */ /* 0x0045e20000000800 */
[----:B------:R-:W-:Y:S02]  /*6e40*/  IADD3 R199, R28, 0xe0, RZ ;  /* 0x000000e01cc77810 */ /* 0x000fe40007ffe0ff */
[-C--:B------:R-:W-:Y:S01]  /*6e50*/  LEA.HI.SX32 R7, R7, R28.reuse, 0x1b ;  /* 0x0000001c07077211 */ /* 0x080fe200078fdaff */
[----:B------:R4:W-:Y:S01]  /*6e60*/  STS [R76+0x1200], R83 ;  /* 0x001200534c007388 */ /* 0x0009e20000000800 */
[----:B------:R-:W-:Y:S02]  /*6e70*/  LEA.HI.SX32 R199, R199, R28, 0x1b ;  /* 0x0000001cc7c77211 */ /* 0x000fe400078fdaff */
[----:B--2---:R-:W-:Y:S01]  /*6e80*/  SHF.L.U32 R84, R201, 0x2, RZ ;  /* 0x00000002c9547819 */ /* 0x004fe200000006ff */
[----:B0-----:R-:W-:Y:S01]  /*6e90*/  FMUL.FTZ R201, R145, R98 ;  /* 0x0000006291c97220 */ /* 0x001fe20000410000 */
[----:B----4-:R-:W-:-:S02]  /*6ea0*/  SHF.L.U32 R83, R86, 0x2, RZ ;  /* 0x0000000256537819 */ /* 0x010fc400000006ff */
[----:B------:R-:W-:Y:S01]  /*6eb0*/  SHF.L.U32 R86, R7, 0x2, RZ ;  /* 0x0000000207567819 */ /* 0x000fe200000006ff */
[-C--:B-1----:R-:W-:Y:S01]  /*6ec0*/  FMUL.FTZ R7, R145, R198.reuse ;  /* 0x000000c691077220 */ /* 0x082fe20000410000 */
[----:B------:R0:W-:Y:S01]  /*6ed0*/  STS [R75+0x1280], R82 ;  /* 0x001280524b007388 */ /* 0x0001e20000000800 */
[----:B------:R-:W-:-:S04]  /*6ee0*/  FFMA.FTZ R198, R12, R198, R201 ;  /* 0x000000c60cc67223 */ /* 0x000fc800000100c9 */
[----:B------:R-:W-:Y:S01]  /*6ef0*/  @P0 FADD.FTZ R15, R15, R198 ;  /* 0x000000c60f0f0221 */ /* 0x000fe20000010000 */
[----:B0-----:R-:W-:Y:S01]  /*6f00*/  SHF.L.U32 R82, R199, 0x2, RZ ;  /* 0x00000002c7527819 */ /* 0x001fe200000006ff */
[----:B------:R-:W-:Y:S02]  /*6f10*/  FFMA.FTZ R199, R12, R98, -R7 ;  /* 0x000000620cc77223 */ /* 0x000fe40000010807 */
[----:B---3--:R-:W-:Y:S01]  /*6f20*/  FMUL.FTZ R7, R145, R5 ;  /* 0x0000000591077220 */ /* 0x008fe20000410000 */
[----:B------:R-:W-:Y:S01]  /*6f30*/  STS [R84+0x1300], R131 ;  /* 0x0013008354007388 */ /* 0x000fe20000000800 */
[----:B------:R-:W-:-:S03]  /*6f40*/  @P0 FADD.FTZ R14, R14, R199 ;  /* 0x000000c70e0e0221 */ /* 0x000fc60000010000 */
[----:B------:R-:W0:Y:S01]  /*6f50*/  SHFL.UP PT, R131, R15, 0x8, RZ ;  /* 0x050000000f837989 */ /* 0x000e2200000e00ff */
[-C--:B-----5:R-:W-:Y:S02]  /*6f60*/  FFMA.FTZ R98, R12, R6.reuse, R7 ;  /* 0x000000060c627223 */ /* 0x0a0fe40000010007 */
[C---:B------:R-:W-:Y:S01]  /*6f70*/  FMUL.FTZ R6, R145.reuse, R6 ;  /* 0x0000000691067220 */ /* 0x040fe20000410000 */
[----:B------:R-:W1:Y:S01]  /*6f80*/  SHFL.UP PT, R7, R14, 0x8, RZ ;  /* 0x050000000e077989 */ /* 0x000e6200000e00ff */
[----:B------:R-:W-:Y:S02]  /*6f90*/  IADD3 R203, R28, 0x120, RZ ;  /* 0x000001201ccb7810 */ /* 0x000fe40007ffe0ff */
[----:B------:R-:W-:Y:S01]  /*6fa0*/  @P0 FFMA.FTZ R12, R12, R5, -R6 ;  /* 0x000000050c0c0223 */ /* 0x000fe20000010806 */
[----:B------:R-:W-:Y:S02]  /*6fb0*/  IADD3 R5, R28, 0x1a0, RZ ;  /* 0x000001a01c057810 */ /* 0x000fe40007ffe0ff */
[----:B------:R-:W-:-:S02]  /*6fc0*/  FSEL R145, R145, R98, !P0 ;  /* 0x0000006291917208 */ /* 0x000fc40004000000 */
[-C--:B------:R-:W-:Y:S02]  /*6fd0*/  LEA.HI.SX32 R203, R203, R28.reuse, 0x1b ;  /* 0x0000001ccbcb7211 */ /* 0x080fe400078fdaff */
[----:B------:R-:W-:Y:S01]  /*6fe0*/  LEA.HI.SX32 R198, R5, R28, 0x1b ;  /* 0x0000001c05c67211 */ /* 0x000fe200078fdaff */
[----:B------:R2:W-:Y:S04]  /*6ff0*/  STS [R83+0x1380], R96 ;  /* 0x0013806053007388 */ /* 0x0005e80000000800 */
[----:B------:R-:W3:Y:S01]  /*7000*/  SHFL.UP PT, R5, R12, 0x8, RZ ;  /* 0x050000000c057989 */ /* 0x000ee200000e00ff */
[----:B------:R-:W-:-:S03]  /*7010*/  ISETP.GE.AND P0, PT, R28, 0x8, PT ;  /* 0x000000081c00780c */ /* 0x000fc60003f06270 */
[----:B------:R-:W4:Y:S01]  /*7020*/  SHFL.UP PT, R6, R145, 0x8, RZ ;  /* 0x0500000091067989 */ /* 0x000f2200000e00ff */
[----:B--2---:R-:W-:-:S03]  /*7030*/  SHF.L.U32 R96, R203, 0x2, RZ ;  /* 0x00000002cb607819 */ /* 0x004fc600000006ff */
[----:B------:R2:W-:Y:S01]  /*7040*/  STS [R82+0x1400], R99 ;  /* 0x0014006352007388 */ /* 0x0005e20000000800 */
[----:B------:R-:W-:-:S03]  /*7050*/  IADD3 R201, R28, 0x140, RZ ;  /* 0x000001401cc97810 */ /* 0x000fc60007ffe0ff */
[----:B------:R5:W-:Y:S01]  /*7060*/  STS [R86+0x1480], R97 ;  /* 0x0014806156007388 */ /* 0x000be20000000800 */
[----:B--2---:R-:W-:-:S03]  /*7070*/  IADD3 R99, R28, 0x160, RZ ;  /* 0x000001601c637810 */ /* 0x004fc60007ffe0ff */
[----:B------:R2:W-:Y:S01]  /*7080*/  STS [R96+0x1500], R95 ;  /* 0x0015005f60007388 */ /* 0x0005e20000000800 */
[----:B-----5:R-:W-:Y:S02]  /*7090*/  IADD3 R97, R28, 0x180, RZ ;  /* 0x000001801c617810 */ /* 0x020fe40007ffe0ff */
[-C--:B------:R-:W-:Y:S02]  /*70a0*/  LEA.HI.SX32 R199, R99, R28.reuse, 0x1b ;  /* 0x0000001c63c77211 */ /* 0x080fe400078fdaff */
[-C--:B------:R-:W-:Y:S02]  /*70b0*/  LEA.HI.SX32 R98, R97, R28.reuse, 0x1b ;  /* 0x0000001c61627211 */ /* 0x080fe400078fdaff */
[----:B--2---:R-:W-:Y:S01]  /*70c0*/  SHF.L.U32 R95, R198, 0x2, RZ ;  /* 0x00000002c65f7819 */ /* 0x004fe200000006ff */
[----:B0-----:R-:W-:Y:S01]  /*70d0*/  FMUL.FTZ R198, R145, R131 ;  /* 0x0000008391c67220 */ /* 0x001fe20000410000 */
[----:B------:R-:W-:Y:S02]  /*70e0*/  LEA.HI.SX32 R201, R201, R28, 0x1b ;  /* 0x0000001cc9c97211 */ /* 0x000fe400078fdaff */
[----:B------:R-:W-:Y:S01]  /*70f0*/  SHF.L.U32 R97, R199, 0x2, RZ ;  /* 0x00000002c7617819 */ /* 0x000fe200000006ff */
[----:B-1----:R-:W-:-:S02]  /*7100*/  FMUL.FTZ R199, R145, R7 ;  /* 0x0000000791c77220 */ /* 0x002fc40000410000 */
[C---:B------:R-:W-:Y:S01]  /*7110*/  FFMA.FTZ R7, R12.reuse, R7, -R198 ;  /* 0x000000070c077223 */ /* 0x040fe200000108c6 */
[----:B------:R-:W-:Y:S01]  /*7120*/  SHF.L.U32 R99, R201, 0x2, RZ ;  /* 0x00000002c9637819 */ /* 0x000fe200000006ff */
[----:B------:R-:W-:Y:S01]  /*7130*/  FFMA.FTZ R200, R12, R131, R199 ;  /* 0x000000830cc87223 */ /* 0x000fe200000100c7 */
[----:B------:R-:W-:Y:S01]  /*7140*/  IADD3 R201, R28, 0x1e0, RZ ;  /* 0x000001e01cc97810 */ /* 0x000fe20007ffe0ff */
[----:B------:R-:W-:Y:S01]  /*7150*/  @P0 FADD.FTZ R14, R14, R7 ;  /* 0x000000070e0e0221 */ /* 0x000fe20000010000 */
[----:B------:R-:W-:Y:S01]  /*7160*/  SHF.L.U32 R98, R98, 0x2, RZ ;  /* 0x0000000262627819 */ /* 0x000fe200000006ff */
[----:B------:R-:W-:Y:S01]  /*7170*/  STS [R99+0x1580], R114 ;  /* 0x0015807263007388 */ /* 0x000fe20000000800 */
[----:B------:R-:W-:Y:S01]  /*7180*/  LEA.HI.SX32 R201, R201, R28, 0x1b ;  /* 0x0000001cc9c97211 */ /* 0x000fe200078fdaff */
[----:B------:R-:W-:Y:S02]  /*7190*/  @P0 FADD.FTZ R15, R15, R200 ;  /* 0x000000c80f0f0221 */ /* 0x000fe40000010000 */
[----:B------:R-:W-:Y:S01]  /*71a0*/  STS [R97+0x1600], R112 ;  /* 0x0016007061007388 */ /* 0x000fe20000000800 */
[----:B---3--:R-:W-:-:S03]  /*71b0*/  FMUL.FTZ R131, R145, R5 ;  /* 0x0000000591837220 */ /* 0x008fc60000410000 */
[----:B------:R-:W0:Y:S01]  /*71c0*/  SHFL.UP PT, R199, R14, 0x10, RZ ;  /* 0x060000000ec77989 */ /* 0x000e2200000e00ff */
[----:B------:R-:W-:Y:S01]  /*71d0*/  IADD3 R203, R28, 0x1c0, RZ ;  /* 0x000001c01ccb7810 */ /* 0x000fe20007ffe0ff */
[-C--:B----4-:R-:W-:Y:S02]  /*71e0*/  FMUL.FTZ R7, R145, R6.reuse ;  /* 0x0000000691077220 */ /* 0x090fe40000410000 */
[----:B------:R-:W-:Y:S04]  /*71f0*/  STS [R98+0x1680], R101 ;  /* 0x0016806562007388 */ /* 0x000fe80000000800 */
[----:B------:R1:W-:Y:S01]  /*7200*/  STS [R95+0x1700], R100 ;  /* 0x001700645f007388 */ /* 0x0003e20000000800 */
[C---:B------:R-:W-:Y:S01]  /*7210*/  FFMA.FTZ R6, R12.reuse, R6, R131 ;  /* 0x000000060c067223 */ /* 0x040fe20000010083 */
[----:B------:R-:W-:Y:S01]  /*7220*/  LEA.HI.SX32 R203, R203, R28, 0x1b ;  /* 0x0000001ccbcb7211 */ /* 0x000fe200078fdaff */
[----:B------:R-:W-:Y:S01]  /*7230*/  @P0 FFMA.FTZ R12, R12, R5, -R7 ;  /* 0x000000050c0c0223 */ /* 0x000fe20000010807 */
[----:B-1----:R-:W-:-:S02]  /*7240*/  SHF.L.U32 R100, R201, 0x2, RZ ;  /* 0x00000002c9647819 */ /* 0x002fc400000006ff */
[----:B------:R-:W1:Y:S01]  /*7250*/  SHFL.UP PT, R201, R15, 0x10, RZ ;  /* 0x060000000fc97989 */ /* 0x000e6200000e00ff */
[----:B------:R-:W-:Y:S02]  /*7260*/  SHF.L.U32 R101, R203, 0x2, RZ ;  /* 0x00000002cb657819 */ /* 0x000fe400000006ff */
[----:B------:R-:W-:Y:S01]  /*7270*/  FSEL R6, R145, R6, !P0 ;  /* 0x0000000691067208 */ /* 0x000fe20004000000 */
[----:B------:R-:W2:Y:S01]  /*7280*/  SHFL.UP PT, R5, R12, 0x10, RZ ;  /* 0x060000000c057989 */ /* 0x000ea200000e00ff */
[----:B------:R-:W-:-:S03]  /*7290*/  ISETP.NE.AND P0, PT, R24, RZ, PT ;  /* 0x000000ff1800720c */ /* 0x000fc60003f05270 */
[----:B------:R-:W-:Y:S04]  /*72a0*/  STS [R101+0x1780], R110 ;  /* 0x0017806e65007388 */ /* 0x000fe80000000800 */
[----:B------:R-:W3:Y:S04]  /*72b0*/  SHFL.UP PT, R7, R6, 0x10, RZ ;  /* 0x0600000006077989 */ /* 0x000ee800000e00ff */
[----:B------:R-:W-:Y:S04]  /*72c0*/  STS [R100+0x1800], R111 ;  /* 0x0018006f64007388 */ /* 0x000fe80000000800 */
[----:B------:R-:W-:Y:S01]  /*72d0*/  STS [R4.X4+0x1880], R115 ;  /* 0x0018807304007388 */ /* 0x000fe20000004800 */
[----:B------:R-:W-:-:S03]  /*72e0*/  ISETP.EQ.OR P0, PT, R29, RZ, P0 ;  /* 0x000000ff1d00720c */ /* 0x000fc60000702670 */
[----:B------:R0:W-:Y:S04]  /*72f0*/  STS [R8.X4+0x1900], R113 ;  /* 0x0019007108007388 */ /* 0x0001e80000004800 */
[----:B------:R4:W-:Y:S04]  /*7300*/  STS [R9.X4+0x1980], R116 ;  /* 0x0019807409007388 */ /* 0x0009e80000004800 */
[----:B------:R-:W-:Y:S01]  /*7310*/  STS [R10.X4+0x1a00], R117 ;  /* 0x001a00750a007388 */ /* 0x000fe20000004800 */
[----:B0-----:R-:W-:-:S03]  /*7320*/  FMUL.FTZ R8, R6, R199 ;  /* 0x000000c706087220 */ /* 0x001fc60000410000 */
[----:B------:R0:W-:Y:S04]  /*7330*/  STS [R11.X4+0x1a80], R120 ;  /* 0x001a80780b007388 */ /* 0x0001e80000004800 */
[----:B------:R-:W-:Y:S04]  /*7340*/  STS [R13.X4+0x1b00], R118 ;  /* 0x001b00760d007388 */ /* 0x000fe80000004800 */
[----:B------:R1:W-:Y:S04]  /*7350*/  STS [R18.X4+0x1b80], R125 ;  /* 0x001b807d12007388 */ /* 0x0003e80000004800 */
[----:B------:R-:W-:Y:S01]  /*7360*/  STS [R19.X4+0x1c00], R124 ;  /* 0x001c007c13007388 */ /* 0x000fe20000004800 */
[----:B----4-:R-:W-:-:S03]  /*7370*/  MOV R9, RZ ;  /* 0x000000ff00097202 */ /* 0x010fc60000000f00 */
[----:B------:R-:W-:Y:S01]  /*7380*/  STS [R102.X4+0x1c80], R133 ;  /* 0x001c808566007388 */ /* 0x000fe20000004800 */
[----:B0-----:R-:W-:Y:S01]  /*7390*/  CS2R R10, SRZ ;  /* 0x00000000000a7805 */ /* 0x001fe2000001ff00 */
[----:B-1----:R-:W-:Y:S02]  /*73a0*/  FFMA.FTZ R18, R12, R201, R8 ;  /* 0x000000c90c127223 */ /* 0x002fe40000010008 */
[----:B------:R-:W-:Y:S01]  /*73b0*/  STS [R103.X4+0x1d00], R132 ;  /* 0x001d008467007388 */ /* 0x000fe20000004800 */
[----:B------:R-:W-:-:S03]  /*73c0*/  MOV R8, 0x3f800000 ;  /* 0x3f80000000087802 */ /* 0x000fc60000000f00 */
[----:B------:R-:W-:Y:S01]  /*73d0*/  STS [R104.X4+0x1d80], R143 ;  /* 0x001d808f68007388 */ /* 0x000fe20000004800 */
[----:B------:R-:W-:-:S03]  /*73e0*/  FMUL.FTZ R4, R6, R201 ;  /* 0x000000c906047220 */ /* 0x000fc60000410000 */
[----:B------:R-:W-:Y:S01]  /*73f0*/  STS [R105.X4+0x1e00], R142 ;  /* 0x001e008e69007388 */ /* 0x000fe20000004800 */
[----:B------:R-:W-:-:S03]  /*7400*/  ISETP.GE.AND P1, PT, R28, 0x10, PT ;  /* 0x000000101c00780c */ /* 0x000fc60003f26270 */
[----:B------:R-:W-:Y:S04]  /*7410*/  STS [R106.X4+0x1e80], R141 ;  /* 0x001e808d6a007388 */ /* 0x000fe80000004800 */
[----:B------:R-:W-:Y:S01]  /*7420*/  STS [R107.X4+0x1f00], R140 ;  /* 0x001f008c6b007388 */ /* 0x000fe20000004800 */
[----:B------:R-:W-:-:S03]  /*7430*/  FFMA.FTZ R199, R12, R199, -R4 ;  /* 0x000000c70cc77223 */ /* 0x000fc60000010804 */
[----:B------:R-:W-:Y:S01]  /*7440*/  STS [R108.X4+0x1f80], R139 ;  /* 0x001f808b6c007388 */ /* 0x000fe20000004800 */
[----:B--2---:R-:W-:-:S03]  /*7450*/  FMUL.FTZ R4, R6, R5 ;  /* 0x0000000506047220 */ /* 0x004fc60000410000 */
[----:B------:R-:W-:Y:S01]  /*7460*/  STS [R109.X4+0x2000], R138 ;  /* 0x0020008a6d007388 */ /* 0x000fe20000004800 */
[----:B------:R-:W-:-:S06]  /*7470*/  NOP ;  /* 0x0000000000007918 */ /* 0x000fcc0000000000 */
[----:B------:R-:W0:Y:S01]  /*7480*/  @!P0 LDS.128 R8, [R94.X16+0x2140] ;  /* 0x002140005e088984 */ /* 0x000e22000000cc00 */
[----:B------:R-:W-:Y:S01]  /*7490*/  ISETP.NE.AND P0, PT, R28, 0x1f, PT ;  /* 0x0000001f1c00780c */ /* 0x000fe20003f05270 */
[-C--:B---3--:R-:W-:Y:S02]  /*74a0*/  FFMA.FTZ R13, R12, R7.reuse, R4 ;  /* 0x000000070c0d7223 */ /* 0x088fe40000010004 */
[----:B------:R-:W-:Y:S01]  /*74b0*/  FMUL.FTZ R7, R6, R7 ;  /* 0x0000000706077220 */ /* 0x000fe20000410000 */
[----:B------:R-:W-:Y:S01]  /*74c0*/  LDS R102, [R126.X4+0x1080] ;  /* 0x001080007e667984 */ /* 0x000fe20000004800 */
[----:B------:R-:W-:Y:S01]  /*74d0*/  @P1 FADD.FTZ R14, R14, R199 ;  /* 0x000000c70e0e1221 */ /* 0x000fe20000010000 */
[----:B------:R-:W-:Y:S01]  /*74e0*/  FSEL R13, R6, R13, !P1 ;  /* 0x0000000d060d7208 */ /* 0x000fe20004800000 */
[----:B------:R-:W-:Y:S01]  /*74f0*/  @P1 FFMA.FTZ R12, R12, R5, -R7 ;  /* 0x000000050c0c1223 */ /* 0x000fe20000010807 */
[----:B------:R-:W-:Y:S01]  /*7500*/  LDS R199, [R126.X4+0x1084] ;  /* 0x001084007ec77984 */ /* 0x000fe20000004800 */
[----:B------:R-:W-:-:S03]  /*7510*/  @P1 FADD.FTZ R15, R15, R18 ;  /* 0x000000120f0f1221 */ /* 0x000fc60000010000 */
        /* <DEDUP_REMOVED lines=46> */
[C---:B------:R-:W-:Y:S02]  /*7800*/  @P2 FMUL.FTZ R202, R19.reuse, R202 ;  /* 0x000000ca13ca2220 */ /* 0x040fe40000410000 */
[-C--:B------:R-:W-:Y:S01]  /*7810*/  @P2 FFMA.FTZ R19, R19, R203.reuse, R126 ;  /* 0x000000cb13132223 */ /* 0x080fe2000001007e */
[----:B---3--:R-:W-:Y:S01]  /*7820*/  @!P1 MOV R201, R10 ;  /* 0x0000000a00c99202 */ /* 0x008fe20000000f00 */
        /* <DEDUP_REMOVED lines=47> */
[C---:B------:R-:W-:Y:S01]  /*7b20*/  FFMA.FTZ R18, R164.reuse, R160, R13 ;  /* 0x000000a0a4127223 */ /* 0x040fe2000001000d */
[----:B------:R-:W-:Y:S01]  /*7b30*/  ISETP.NE.AND P0, PT, R79, RZ, PT ;  /* 0x000000ff4f00720c */ /* 0x000fe20003f05270 */
[----:B------:R-:W-:Y:S02]  /*7b40*/  FFMA.FTZ R161, R164, R158, -R161 ;  /* 0x0000009ea4a17223 */ /* 0x000fe400000108a1 */
[----:B------:R-:W-:-:S02]  /*7b50*/  FADD.FTZ R163, R163, R18 ;  /* 0x00000012a3a37221 */ /* 0x000fc40000010000 */
[----:B------:R-:W-:Y:S02]  /*7b60*/  FMUL.FTZ R13, R5, R11 ;  /* 0x0000000b050d7220 */ /* 0x000fe40000410000 */
[----:B------:R-:W-:Y:S02]  /*7b70*/  FADD.FTZ R162, R162, R161 ;  /* 0x000000a1a2a27221 */ /* 0x000fe40000010000 */
[----:B------:R-:W-:Y:S02]  /*7b80*/  FMUL.FTZ R19, R167, R163 ;  /* 0x000000a3a7137220 */ /* 0x000fe40000410000 */
[-C--:B------:R-:W-:Y:S02]  /*7b90*/  FFMA.FTZ R15, R4, R10.reuse, -R13 ;  /* 0x0000000a040f7223 */ /* 0x080fe4000001080d */
[C---:B------:R-:W-:Y:S02]  /*7ba0*/  FMUL.FTZ R10, R5.reuse, R10 ;  /* 0x0000000a050a7220 */ /* 0x040fe40000410000 */
[----:B------:R-:W-:-:S02]  /*7bb0*/  FMUL.FTZ R13, R5, R9 ;  /* 0x00000009050d7220 */ /* 0x000fc40000410000 */
[----:B------:R-:W-:Y:S02]  /*7bc0*/  FMUL.FTZ R5, R5, R8 ;  /* 0x0000000805057220 */ /* 0x000fe40000410000 */
[-C--:B------:R-:W-:Y:S02]  /*7bd0*/  FMUL.FTZ R167, R167, R162.reuse ;  /* 0x000000a2a7a77220 */ /* 0x080fe40000410000 */
[----:B------:R-:W-:Y:S02]  /*7be0*/  FFMA.FTZ R18, R168, R162, -R19 ;  /* 0x000000a2a8127223 */ /* 0x000fe40000010813 */
[C---:B------:R-:W-:Y:S02]  /*7bf0*/  FFMA.FTZ R8, R4.reuse, R8, -R13 ;  /* 0x0000000804087223 */ /* 0x040fe4000001080d */
[----:B------:R-:W-:Y:S01]  /*7c00*/  FFMA.FTZ R9, R4, R9, R5 ;  /* 0x0000000904097223 */ /* 0x000fe20000010005 */
[----:B------:R-:W-:Y:S01]  /*7c10*/  BSSY B0, `(.L_x_1677) ;  /* 0x0000019000007945 */ /* 0x000fe20003800000 */
[----:B------:R-:W-:-:S02]  /*7c20*/  FFMA.FTZ R167, R168, R163, R167 ;  /* 0x000000a3a8a77223 */ /* 0x000fc400000100a7 */
[----:B------:R-:W-:Y:S02]  /*7c30*/  FFMA.FTZ R4, R4, R11, R10 ;  /* 0x0000000b04047223 */ /* 0x000fe4000001000a */
[----:B------:R-:W-:Y:S02]  /*7c40*/  FADD.FTZ R126, R165, R18 ;  /* 0x00000012a57e7221 */ /* 0x000fe40000010000 */
[----:B------:R-:W-:Y:S02]  /*7c50*/  FADD.FTZ R10, R6, R15 ;  /* 0x0000000f060a7221 */ /* 0x000fe40000010000 */
[----:B------:R-:W-:Y:S02]  /*7c60*/  FMUL.FTZ R199, R199, R122 ;  /* 0x0000007ac7c77220 */ /* 0x000fe40000410000 */
[----:B------:R-:W-:Y:S02]  /*7c70*/  FADD.FTZ R167, R166, R167 ;  /* 0x000000a7a6a77221 */ /* 0x000fe40000010000 */
        /* <DEDUP_REMOVED lines=18> */
.L_x_1678:
[----:B------:R-:W-:Y:S05]  /*7da0*/  BSYNC B0 ;  /* 0x0000000000007941 */ /* 0x000fea0003800000 */
.L_x_1677:
[-C--:B-1----:R-:W-:Y:S01]  /*7db0*/  FMUL.FTZ R4, R169, R167.reuse ;  /* 0x000000a7a9047220 */ /* 0x082fe20000410000 */
[----:B------:R-:W-:Y:S01]  /*7dc0*/  IADD3 R94, R94, 0x1, RZ ;  /* 0x000000015e5e7810 */ /* 0x000fe20007ffe0ff */
[C---:B------:R-:W-:Y:S02]  /*7dd0*/  FFMA.FTZ R5, R171.reuse, R167, R6 ;  /* 0x000000a7ab057223 */ /* 0x040fe40000010006 */
[----:B------:R-:W-:Y:S01]  /*7de0*/  FFMA.FTZ R171, R171, R126, -R4 ;  /* 0x0000007eabab7223 */ /* 0x000fe20000010804 */
[----:B------:R-:W-:Y:S01]  /*7df0*/  ISETP.GE.AND P0, PT, R94, c[0x0][0x16c], PT ;  /* 0x00005b005e007a0c */ /* 0x000fe20003f06270 */
        /* <DEDUP_REMOVED lines=21> */
[----:B------:R-:W-:Y:S02]  /*7f50*/  FMUL.FTZ R104, R104, R129 ;  /* 0x0000008168687220 */ /* 0x000fe40000410000 */
[-C--:B------:R-:W-:Y:S02]  /*7f60*/  FMUL.FTZ R185, R185, R184.reuse ;  /* 0x000000b8b9b97220 */ /* 0x080fe40000410000 */
[C---:B------:R-:W-:Y:S02]  /*7f70*/  FFMA.FTZ R4, R188.reuse, R184, R5 ;  /* 0x000000b8bc047223 */ /* 0x040fe40000010005 */
[----:B------:R-:W-:Y:S02]  /*7f80*/  FFMA.FTZ R104, R103, R12, -R104 ;  /* 0x0000000c67687223 */ /* 0x000fe40000010868 */
[----:B------:R-:W-:Y:S02]  /*7f90*/  FFMA.FTZ R185, R188, R182, -R185 ;  /* 0x000000b6bcb97223 */ /* 0x000fe400000108b9 */
[----:B------:R-:W-:-:S02]  /*7fa0*/  FADD.FTZ R12, R187, R4 ;  /* 0x00000004bb0c7221 */ /* 0x000fc40000010000 */
[----:B------:R-:W-:Y:S02]  /*7fb0*/  FMUL.FTZ R5, R124, R170 ;  /* 0x000000aa7c057220 */ /* 0x000fe40000410000 */
[----:B------:R-:W-:Y:S02]  /*7fc0*/  FADD.FTZ R186, R186, R185 ;  /* 0x000000b9baba7221 */ /* 0x000fe40000010000 */
[C---:B------:R-:W-:Y:S02]  /*7fd0*/  FMUL.FTZ R4, R189.reuse, R12 ;  /* 0x0000000cbd047220 */ /* 0x040fe40000410000 */
[----:B------:R-:W-:Y:S02]  /*7fe0*/  FFMA.FTZ R120, R120, R172, -R5 ;  /* 0x000000ac78787223 */ /* 0x000fe40000010805 */
[-C--:B------:R-:W-:Y:S02]  /*7ff0*/  FMUL.FTZ R6, R189, R186.reuse ;  /* 0x000000babd067220 */ /* 0x080fe40000410000 */
[----:B------:R-:W-:-:S02]  /*8000*/  FFMA.FTZ R5, R191, R186, -R4 ;  /* 0x000000babf057223 */ /* 0x000fc40000010804 */
[----:B------:R-:W-:Y:S02]  /*8010*/  FFMA.FTZ R191, R191, R12, R6 ;  /* 0x0000000cbfbf7223 */ /* 0x000fe40000010006 */
[----:B------:R-:W-:Y:S02]  /*8020*/  FADD.FTZ R5, R190, R5 ;  /* 0x00000005be057221 */ /* 0x000fe40000010000 */
[----:B------:R-:W-:Y:S02]  /*8030*/  FADD.FTZ R191, R194, R191 ;  /* 0x000000bfc2bf7221 */ /* 0x000fe40000010000 */
[C---:B------:R-:W-:Y:S02]  /*8040*/  FMUL.FTZ R4, R192.reuse, R5 ;  /* 0x00000005c0047220 */ /* 0x040fe40000410000 */
[-C--:B------:R-:W-:Y:S02]  /*8050*/  FMUL.FTZ R192, R192, R191.reuse ;  /* 0x000000bfc0c07220 */ /* 0x080fe40000410000 */
[----:B------:R-:W-:-:S02]  /*8060*/  FFMA.FTZ R4, R193, R191, R4 ;  /* 0x000000bfc1047223 */ /* 0x000fc40000010004 */
[----:B------:R-:W-:Y:S02]  /*8070*/  FFMA.FTZ R193, R193, R5, -R192 ;  /* 0x00000005c1c17223 */ /* 0x000fe400000108c0 */
[----:B------:R-:W-:Y:S02]  /*8080*/  FADD.FTZ R195, R195, R4 ;  /* 0x00000004c3c37221 */ /* 0x000fe40000010000 */
        /* <DEDUP_REMOVED lines=12> */
[----:B------:R-:W-:Y:S02]  /*8150*/  FADD.FTZ R193, R196, R193 ;  /* 0x000000c1c4c17221 */ /* 0x000fe40000010000 */
        /* <DEDUP_REMOVED lines=33> */
.L_x_1676:
        /* <DEDUP_REMOVED lines=24> */
[----:B------:R-:W-:Y:S04]  /*84f0*/  LDS R11, [R70] ;  /* 0x00000000460b7984 */ /* 0x000fe80000000800 */
[----:B------:R-:W-:Y:S04]  /*8500*/  LDS R13, [R34+0x80] ;  /* 0x00008000220d7984 */ /* 0x000fe80000000800 */
        /* <DEDUP_REMOVED lines=31> */
.L_x_1681:
[----:B------:R-:W-:Y:S05]  /*8700*/  BSYNC B0 ;  /* 0x0000000000007941 */ /* 0x000fea0003800000 */
.L_x_1680:
        /* <DEDUP_REMOVED lines=51> */
[-C--:B------:R-:W-:Y:S02]  /*8a40*/  ISETP.GE.AND P3, PT, R8, R47.reuse, PT ;  /* 0x0000002f0800720c */ /* 0x080fe40003f66270 */
[----:B------:R-:W-:Y:S01]  /*8a50*/  IADD3 R31, P4, R31, 0x1000, RZ ;  /* 0x000010001f1f7810 */ /* 0x000fe20007f9e0ff */
[----:B------:R0:W-:Y:S01]  /*8a60*/  @!P2 STG.E [R4.64+0x380], R37 ;  /* 0x000380250400a986 */ /* 0x0001e2000c101904 */
[----:B------:R-:W-:Y:S02]  /*8a70*/  ISETP.GE.AND P2, PT, R6, R47, PT ;  /* 0x0000002f0600720c */ /* 0x000fe40003f46270 */
[----:B------:R-:W-:Y:S01]  /*8a80*/  IADD3.X R33, RZ, R33, RZ, P4, !PT ;  /* 0x00000021ff217210 */ /* 0x000fe200027fe4ff */
        /* <DEDUP_REMOVED lines=13> */
.L_x_1682:
[----:B------:R-:W-:Y:S05]  /*8b60*/  EXIT ;  /* 0x000000000000794d */ /* 0x000fea0003800000 */
.L_x_1684:
        /* <DEDUP_REMOVED lines=9> */
.L_x_5358:


//--------------------- .text._Z25selective_scan_fwd_kernelI32Selective_Scan_fwd_kernel_traitsILi32ELi16ELi1ELb0ELb1ELb1ELb1EfN3c107complexIfEEEEv13SSMParamsBase --------------------------
	.section	.text._Z25selective_scan_fwd_kernelI32Selective_Scan_fwd_kernel_traitsILi32ELi16ELi1ELb0ELb1ELb1ELb1EfN3c107complexIfEEEEv13SSMParamsBase,"ax",@progbits
	.sectioninfo	@"SHI_REGISTERS=206"
	.align	128
        .global         _Z25selective_scan_fwd_kernelI32Selective_Scan_fwd_kernel_traitsILi32ELi16ELi1ELb0ELb1ELb1ELb1EfN3c107complexIfEEEEv13SSMParamsBase
        .type           _Z25selective_scan_fwd_kernelI32Selective_Scan_fwd_kernel_traitsILi32ELi16ELi1ELb0ELb1ELb1ELb1EfN3c107complexIfEEEEv13SSMParamsBase,@function
        .size           _Z25selective_scan_fwd_kernelI32Selective_Scan_fwd_kernel_traitsILi32ELi16ELi1ELb0ELb1ELb1ELb1EfN3c107complexIfEEEEv13SSMParamsBase,(.L_x_5359 - _Z25selective_scan_fwd_kernelI32Selective_Scan_fwd_kernel_traitsILi32ELi16ELi1ELb0ELb1ELb1ELb1EfN3c107complexIfEEEEv13SSMParamsBase)
        .other          _Z25selective_scan_fwd_kernelI32Selective_Scan_fwd_kernel_traitsILi32ELi16ELi1ELb0ELb1ELb1ELb1EfN3c107complexIfEEEEv13SSMParamsBase,@"STO_CUDA_ENTRY STV_DEFAULT"
_Z25selective_scan_fwd_kernelI32Selective_Scan_fwd_kernel_traitsILi32ELi16ELi1ELb0ELb1ELb1ELb1EfN3c107complexIfEEEEv13SSMParamsBase:
.text._Z25selective_scan_fwd_kernelI32Selective_Scan_fwd_kernel_traitsILi32ELi16ELi1ELb0ELb1ELb1ELb1EfN3c107complexIfEEEEv13SSMParamsBase:
        /* <DEDUP_REMOVED lines=97> */
.L_x_1726:
        /* <DEDUP_REMOVED lines=279> */
.L_x_1686:
[----:B------:R-:W-:Y:S05]  /*1780*/  BSYNC B0 ;  /* 0x0000000000007941 */ /* 0x000fea0003800000 */
.L_x_1685:
        /* <DEDUP_REMOVED lines=37> */
.L_x_1688:
[----:B------:R-:W-:Y:S05]  /*19e0*/  BSYNC B0 ;  /* 0x0000000000007941 */ /* 0x000fea0003800000 */
.L_x_1687:
        /* <DEDUP_REMOVED lines=35> */
.L_x_1690:
[----:B------:R-:W-:Y:S05]  /*1c20*/  BSYNC B0 ;  /* 0x0000000000007941 */ /* 0x000fea0003800000 */
.L_x_1689:
        /* <DEDUP_REMOVED lines=37> */
.L_x_1692:
[----:B------:R-:W-:Y:S05]  /*1e80*/  BSYNC B0 ;  /* 0x0000000000007941 */ /* 0x000fea0003800000 */
.L_x_1691:
        /* <DEDUP_REMOVED lines=35> */
.L_x_1694:
[----:B------:R-:W-:Y:S05]  /*20c0*/  BSYNC B0 ;  /* 0x0000000000007941 */ /* 0x000fea0003800000 */
.L_x_1693:
        /* <DEDUP_REMOVED lines=37> */
.L_x_1696:
[----:B------:R-:W-:Y:S05]  /*2320*/  BSYNC B0 ;  /* 0x0000000000007941 */ /* 0x000fea0003800000 */
.L_x_1695:
        /* <DEDUP_REMOVED lines=35> */
.L_x_1698:
[----:B------:R-:W-:Y:S05]  /*2560*/  BSYNC B0 ;  /* 0x0000000000007941 */ /* 0x000fea0003800000 */
.L_x_1697:
        /* <DEDUP_REMOVED lines=37> */
.L_x_1700:
[----:B------:R-:W-:Y:S05]  /*27c0*/  BSYNC B0 ;  /* 0x0000000000007941 */ /* 0x000fea0003800000 */
.L_x_1699:
        /* <DEDUP_REMOVED lines=35> */
.L_x_1702:
[----:B------:R-:W-:Y:S05]  /*2a00*/  BSYNC B0 ;  /* 0x0000000000007941 */ /* 0x000fea0003800000 */
.L_x_1701:
        /* <DEDUP_REMOVED lines=42> */
.L_x_1704:
[----:B------:R-:W-:Y:S05]  /*2cb0*/  BSYNC B0 ;  /* 0x0000000000007941 */ /* 0x000fea0003800000 */
.L_x_1703:
        /* <DEDUP_REMOVED lines=33> */
.L_x_1706:
[----:B------:R-:W-:Y:S05]  /*2ed0*/  BSYNC B0 ;  /* 0x0000000000007941 */ /* 0x000fea0003800000 */
.L_x_1705:
        /* <DEDUP_REMOVED lines=33> */
.L_x_1708:
[----:B------:R-:W-:Y:S05]  /*30f0*/  BSYNC B0 ;  /* 0x0000000000007941 */ /* 0x000fea0003800000 */
.L_x_1707:
        /* <DEDUP_REMOVED lines=33> */
.L_x_1710:
[----:B------:R-:W-:Y:S05]  /*3310*/  BSYNC B0 ;  /* 0x0000000000007941 */ /* 0x000fea0003800000 */
.L_x_1709:
        /* <DEDUP_REMOVED lines=33> */
.L_x_1712:
[----:B------:R-:W-:Y:S05]  /*3530*/  BSYNC B0 ;  /* 0x0000000000007941 */ /* 0x000fea0003800000 */
.L_x_1711:
        /* <DEDUP_REMOVED lines=33> */
.L_x_1714:
[----:B------:R-:W-:Y:S05]  /*3750*/  BSYNC B0 ;  /* 0x0000000000007941 */ /* 0x000fea0003800000 */
.L_x_1713:
        /* <DEDUP_REMOVED lines=33> */
.L_x_1716:
[----:B------:R-:W-:Y:S05]  /*3970*/  BSYNC B0 ;  /* 0x0000000000007941 */ /* 0x000fea0003800000 */
.L_x_1715:
        /* <DEDUP_REMOVED lines=36> */
.L_x_1720:
        /* <DEDUP_REMOVED lines=1054> */
.L_x_1719:
[----:B------:R-:W-:Y:S05]  /*7da0*/  BSYNC B0 ;  /* 0x0000000000007941 */ /* 0x000fea0003800000 */
.L_x_1718:
        /* <DEDUP_REMOVED lines=92> */
.L_x_1717:
[----:B------:R-:W-:Y:S01]  /*8370*/  BAR.SYNC.DEFER_BLOCKING 0x0 ;  /* 0x0000000000007b1d */ /* 0x000fe20000010000 */
[----:B------:R-:W-:Y:S01]  /*8380*/  ISETP.NE.AND P0, PT, R79, RZ, PT ;  /* 0x000000ff4f00720c */ /* 0x000fe20003f05270 */
[----:B------:R-:W-:Y:S01]  /*8390*/  IMAD R6, R197, c[0x0][0x200], RZ ;  /* 0x00008000c5067a24 */ /* 0x000fe200078e02ff */
[C---:B------:R-:W-:Y:S01]  /*83a0*/  ISETP.GE.AND P1, PT, R26.reuse, R35, PT ;  /* 0x000000231a00720c */ /* 0x040fe20003f26270 */
[C---:B------:R-:W-:Y:S01]  /*83b0*/  IMAD.WIDE.U32 R4, R23.reuse, c[0x0][0x200], RZ ;  /* 0x0000800017047a25 */ /* 0x040fe200078e00ff */
        /* <DEDUP_REMOVED lines=8> */
[C---:B------:R-:W-:Y:S01]  /*8440*/  IMAD R13, R0.reuse, c[0x0][0x20c], R11 ;  /* 0x00008300000d7a24 */ /* 0x040fe200078e020b */
[----:B------:R-:W-:Y:S01]  /*8450*/  SHF.R.S32.HI R5, RZ, 0x1f, R4 ;  /* 0x0000001fff057819 */ /* 0x000fe20000011404 */
[----:B------:R-:W-:Y:S01]  /*8460*/  IMAD R121, R23, c[0x0][0x1f4], R8 ;  /* 0x00007d0017797a24 */ /* 0x000fe200078e0208 */
[----:B------:R-:W-:Y:S01]  /*8470*/  LOP3.LUT R8, R25, 0x20, R24, 0xfe, !PT ;  /* 0x0000002019087812 */ /* 0x000fe200078efe18 */
        /* <DEDUP_REMOVED lines=60> */
.L_x_1722:
[----:B------:R-:W-:Y:S05]  /*8840*/  BSYNC B0 ;  /* 0x0000000000007941 */ /* 0x000fea0003800000 */
.L_x_1721:
[----:B------:R-:W-:Y:S01]  /*8850*/  LOP3.LUT R18, R25, 0x80, R24, 0xfe, !PT ;  /* 0x0000008019127812 */ /* 0x000fe200078efe18 */
[----:B------:R1:W-:Y:S01]  /*8860*/  @!P2 STG.E [R88.64+0x80], R19 ;  /* 0x000080135800a986 */ /* 0x0003e2000c101904 */
[----:B------:R-:W-:Y:S01]  /*8870*/  IMAD.WIDE.U32 R72, R23, c[0x0][0x1f0], RZ ;  /* 0x00007c0017487a25 */ /* 0x000fe200078e00ff */
[-C--:B------:R-:W-:Y:S02]  /*8880*/  ISETP.GE.AND P5, PT, R10, R119.reuse, PT ;  /* 0x000000770a00720c */ /* 0x080fe40003fa6270 */
[----:B------:R-:W-:Y:S01]  /*8890*/  ISETP.GE.AND P2, PT, R18, R119, PT ;  /* 0x000000771200720c */ /* 0x000fe20003f46270 */
[----:B0-----:R-:W-:Y:S01]  /*88a0*/  IMAD R9, R21, c[0x0][0x1f8], RZ ;  /* 0x00007e0015097a24 */ /* 0x001fe200078e02ff */
[----:B------:R-:W-:Y:S01]  /*88b0*/  IADD3 R73, R73, R121, RZ ;  /* 0x0000007949497210 */ /* 0x000fe20007ffe0ff */
[C---:B------:R-:W-:Y:S01]  /*88c0*/  @!P1 IMAD.WIDE.U32 R80, R0.reuse, c[0x0][0x1f8], R80 ;  /* 0x00007e0000509a25 */ /* 0x040fe200078e0050 */
[C-C-:B------:R-:W-:Y:S02]  /*88d0*/  LOP3.LUT R38, R25.reuse, 0x60, R24.reuse, 0xfe, !PT ;  /* 0x0000006019267812 */ /* 0x140fe400078efe18 */
[C---:B------:R-:W-:Y:S01]  /*88e0*/  LOP3.LUT R14, R25.reuse, 0xa0, R24, 0xfe, !PT ;  /* 0x000000a0190e7812 */ /* 0x040fe200078efe18 */
[----:B------:R-:W-:Y:S01]  /*88f0*/  IMAD.WIDE.U32 R72, R0, c[0x0][0x1f8], R72 ;  /* 0x00007e0000487a25 */ /* 0x000fe200078e0048 */
[----:B------:R-:W-:-:S02]  /*8900*/  LOP3.LUT R12, R25, 0xc0, R24, 0xfe, !PT ;  /* 0x000000c0190c7812 */ /* 0x000fc400078efe18 */
[-C--:B------:R-:W-:Y:S01]  /*8910*/  ISETP.GE.AND P6, PT, R38, R119.reuse, PT ;  /* 0x000000772600720c */ /* 0x080fe20003fc6270 */
[----:B------:R-:W-:Y:S01]  /*8920*/  IMAD R9, R0, c[0x0][0x1fc], R9 ;  /* 0x00007f0000097a24 */ /* 0x000fe200078e0209 */
[-C--:B------:R-:W-:Y:S01]  /*8930*/  ISETP.GE.AND P3, PT, R14, R119.reuse, PT ;  /* 0x000000770e00720c */ /* 0x080fe20003f66270 */
[----:B------:R-:W-:Y:S01]  /*8940*/  @!P2 STG.E [R88.64+0x200], R85 ;  /* 0x000200555800a986 */ /* 0x000fe2000c101904 */
[----:B------:R-:W-:Y:S02]  /*8950*/  ISETP.GE.AND P4, PT, R12, R119, PT ;  /* 0x000000770c00720c */ /* 0x000fe40003f86270 */
[----:B------:R-:W-:Y:S01]  /*8960*/  IADD3 R15, P2, R4, R72, RZ ;  /* 0x00000048040f7210 */ /* 0x000fe20007f5e0ff */
[----:B------:R0:W-:Y:S01]  /*8970*/  @!P5 STG.E [R88.64+0x100], R71 ;  /* 0x000100475800d986 */ /* 0x0001e2000c101904 */
[----:B-1----:R-:W-:Y:S02]  /*8980*/  @!P1 IADD3 R19, P5, R26, R80, RZ ;  /* 0x000000501a139210 */ /* 0x002fe40007fbe0ff */
[----:B------:R-:W-:-:S02]  /*8990*/  IADD3.X R72, R5, R9, R73, P2, !PT ;  /* 0x0000000905487210 */ /* 0x000fc400017fe449 */
[C-C-:B------:R-:W-:Y:S01]  /*89a0*/  LOP3.LUT R40, R25.reuse, 0xe0, R24.reuse, 0xfe, !PT ;  /* 0x000000e019287812 */ /* 0x140fe200078efe18 */
[----:B------:R1:W-:Y:S01]  /*89b0*/  @!P6 STG.E [R88.64+0x180], R77 ;  /* 0x0001804d5800e986 */ /* 0x0003e2000c101904 */
[C-C-:B------:R-:W-:Y:S02]  /*89c0*/  LOP3.LUT R42, R25.reuse, 0x100, R24.reuse, 0xfe, !PT ;  /* 0x00000100192a7812 */ /* 0x140fe400078efe18 */
[C-C-:B------:R-:W-:Y:S01]  /*89d0*/  LOP3.LUT R44, R25.reuse, 0x120, R24.reuse, 0xfe, !PT ;  /* 0x00000120192c7812 */ /* 0x140fe200078efe18 */
[----:B------:R2:W-:Y:S01]  /*89e0*/  @!P3 STG.E [R88.64+0x280], R87 ;  /* 0x000280575800b986 */ /* 0x0005e2000c101904 */
[----:B------:R-:W-:Y:S02]  /*89f0*/  LOP3.LUT R48, R25, 0x160, R24, 0xfe, !PT ;  /* 0x0000016019307812 */ /* 0x000fe400078efe18 */
[----:B------:R-:W-:Y:S01]  /*8a00*/  IADD3 R11, P2, R26, 0x20, RZ ;  /* 0x000000201a0b7810 */ /* 0x000fe20007f5e0ff */
[----:B------:R-:W-:Y:S01]  /*8a10*/  @!P4 STG.E [R88.64+0x300], R91 ;  /* 0x0003005b5800c986 */ /* 0x000fe2000c101904 */
[----:B------:R-:W-:-:S02]  /*8a20*/  @!P1 IADD3.X R58, R27, R81, R9, P5, !PT ;  /* 0x000000511b3a9210 */ /* 0x000fc40002ffe409 */
[-C--:B------:R-:W-:Y:S02]  /*8a30*/  ISETP.GE.AND P6, PT, R40, R119.reuse, PT ;  /* 0x000000772800720c */ /* 0x080fe40003fc6270 */
[-C--:B------:R-:W-:Y:S02]  /*8a40*/  ISETP.GE.AND P4, PT, R42, R119.reuse, PT ;  /* 0x000000772a00720c */ /* 0x080fe40003f86270 */
[-C--:B------:R-:W-:Y:S02]  /*8a50*/  ISETP.GE.AND P3, PT, R44, R119.reuse, PT ;  /* 0x000000772c00720c */ /* 0x080fe40003f66270 */
[----:B------:R-:W-:Y:S02]  /*8a60*/  ISETP.GE.AND P5, PT, R48, R119, PT ;  /* 0x000000773000720c */ /* 0x000fe40003fa6270 */
[----:B------:R-:W-:Y:S02]  /*8a70*/  IADD3.X R50, RZ, R27, RZ, P2, !PT ;  /* 0x0000001bff327210 */ /* 0x000fe400017fe4ff */
[----:B------:R-:W-:-:S02]  /*8a80*/  LOP3.LUT R46, R25, 0x140, R24, 0xfe, !PT ;  /* 0x00000140192e7812 */ /* 0x000fc400078efe18 */
[C---:B------:R-:W-:Y:S01]  /*8a90*/  SHF.L.U64.HI R9, R11.reuse, 0x2, R50 ;  /* 0x000000020b097819 */ /* 0x040fe20000010232 */
[----:B------:R-:W-:Y:S01]  /*8aa0*/  @!P6 STG.E [R88.64+0x380], R93 ;  /* 0x0003805d5800e986 */ /* 0x000fe2000c101904 */
[----:B------:R-:W-:Y:S02]  /*8ab0*/  SHF.L.U32 R11, R11, 0x2, RZ ;  /* 0x000000020b0b7819 */ /* 0x000fe400000006ff */
[--C-:B------:R-:W-:Y:S01]  /*8ac0*/  LOP3.LUT R56, R25, 0x180, R24.reuse, 0xfe, !PT ;  /* 0x0000018019387812 */ /* 0x100fe200078efe18 */
[----:B------:R-:W-:Y:S01]  /*8ad0*/  @!P4 STG.E [R88.64+0x400], R103 ;  /* 0x000400675800c986 */ /* 0x000fe2000c101904 */
[----:B------:R-:W-:Y:S02]  /*8ae0*/  IADD3 R80, P2, R11, c[0x0][0x268], RZ ;  /* 0x00009a000b507a10 */ /* 0x000fe40007f5e0ff */
[C-C-:B------:R-:W-:Y:S01]  /*8af0*/  LOP3.LUT R54, R25.reuse, 0x1a0, R24.reuse, 0xfe, !PT ;  /* 0x000001a019367812 */ /* 0x140fe200078efe18 */
[----:B------:R-:W-:Y:S01]  /*8b00*/  @!P3 STG.E [R88.64+0x480], R105 ;  /* 0x000480695800b986 */ /* 0x000fe2000c101904 */
[----:B------:R-:W-:-:S02]  /*8b10*/  LOP3.LUT R52, R25, 0x1c0, R24, 0xfe, !PT ;  /* 0x000001c019347812 */ /* 0x000fc400078efe18 */
[----:B------:R-:W-:Y:S01]  /*8b20*/  LOP3.LUT R50, R25, 0x1e0, R24, 0xfe, !PT ;  /* 0x000001e019327812 */ /* 0x000fe200078efe18 */
[----:B------:R-:W-:Y:S01]  /*8b30*/  @!P5 STG.E [R88.64+0x580], R109 ;  /* 0x0005806d5800d986 */ /* 0x000fe2000c101904 */
[----:B------:R-:W-:Y:S02]  /*8b40*/  IADD3.X R13, R9, c[0x0][0x26c], RZ, P2, !PT ;  /* 0x00009b00090d7a10 */ /* 0x000fe400017fe4ff */
[-C--:B------:R-:W-:Y:S02]  /*8b50*/  ISETP.GE.AND P6, PT, R46, R119.reuse, PT ;  /* 0x000000772e00720c */ /* 0x080fe40003fc6270 */
[-C--:B------:R-:W-:Y:S02]  /*8b60*/  ISETP.GE.AND P4, PT, R56, R119.reuse, PT ;  /* 0x000000773800720c */ /* 0x080fe40003f86270 */
[-C--:B------:R-:W-:Y:S02]  /*8b70*/  ISETP.GE.AND P3, PT, R54, R119.reuse, PT ;  /* 0x000000773600720c */ /* 0x080fe40003f66270 */
[----:B------:R-:W-:-:S02]  /*8b80*/  ISETP.GE.AND P2, PT, R52, R119, PT ;  /* 0x000000773400720c */ /* 0x000fc40003f46270 */
[----:B------:R-:W-:-:S05]  /*8b90*/  ISETP.GE.AND P5, PT, R50, R119, PT ;  /* 0x000000773200720c */ /* 0x000fca0003fa6270 */
[----:B------:R-:W-:Y:S01]  /*8ba0*/  @!P6 STG.E [R88.64+0x500], R107 ;  /* 0x0005006b5800e986 */ /* 0x000fe2000c101904 */
[----:B------:R-:W-:-:S03]  /*8bb0*/  LEA R80, P6, R15, R80, 0x2 ;  /* 0x000000500f507211 */ /* 0x000fc600078c10ff */
[----:B------:R-:W-:Y:S01]  /*8bc0*/  @!P4 STG.E [R88.64+0x600], R111 ;  /* 0x0006006f5800c986 */ /* 0x000fe2000c101904 */
[----:B------:R-:W-:Y:S01]  /*8bd0*/  LEA.HI.X R81, R15, R13, R72, 0x2, P6 ;  /* 0x0000000d0f517211 */ /* 0x000fe200030f1448 */
        /* <DEDUP_REMOVED lines=11> */
[----:B------:R-:W-:Y:S02]  /*8c90*/  MOV R13, RZ ;  /* 0x000000ff000d7202 */ /* 0x000fe40000000f00 */
[----:B------:R-:W-:Y:S02]  /*8ca0*/  MOV R19, RZ ;  /* 0x000000ff00137202 */ /* 0x000fe40000000f00 */
[----:B0-----:R-:W-:Y:S02]  /*8cb0*/  MOV R71, RZ ;  /* 0x000000ff00477202 */ /* 0x001fe40000000f00 */
[-C--:B------:R-:W-:Y:S01]  /*8cc0*/  ISETP.GE.AND P4, PT, R12, R35.reuse, PT ;  /* 0x000000230c00720c */ /* 0x080fe20003f86270 */
[----:B------:R0:W4:Y:S01]  /*8cd0*/  @!P1 LDG.E R15, [R72.64] ;  /* 0x00000004480f9981 */ /* 0x000122000c1e1900 */
[-C--:B------:R-:W-:Y:S01]  /*8ce0*/  ISETP.GE.AND P1, PT, R18, R35.reuse, PT ;  /* 0x000000231200720c */ /* 0x080fe20003f26270 */
[----:B------:R-:W-:Y:S01]  /*8cf0*/  HFMA2.MMA R62, -RZ, RZ, 0, 0 ;  /* 0x00000000ff3e7435 */ /* 0x000fe200000001ff */
[-C--:B------:R-:W-:Y:S01]  /*8d00*/  ISETP.GE.AND P6, PT, R10, R35.reuse, PT ;  /* 0x000000230a00720c */ /* 0x080fe20003fc6270 */
[----:B------:R-:W5:Y:S01]  /*8d10*/  @!P3 LDG.E R13, [R80.64] ;  /* 0x00000004500db981 */ /* 0x000f62000c1e1900 */
[----:B------:R-:W-:Y:S01]  /*8d20*/  ISETP.GE.AND P3, PT, R40, R35, PT ;  /* 0x000000232800720c */ /* 0x000fe20003f66270 */
[----:B-1----:R-:W-:-:S02]  /*8d30*/  HFMA2.MMA R77, -RZ, RZ, 0, 0 ;  /* 0x00000000ff4d7435 */ /* 0x002fc400000001ff */
[----:B------:R-:W5:Y:S01]  /*8d40*/  @!P2 LDG.E R19, [R80.64+0x100] ;  /* 0x000100045013a981 */ /* 0x000f62000c1e1900 */
[-C--:B------:R-:W-:Y:S01]  /*8d50*/  ISETP.GE.AND P2, PT, R42, R35.reuse, PT ;  /* 0x000000232a00720c */ /* 0x080fe20003f46270 */
[----:B------:R-:W-:Y:S02]  /*8d60*/  HFMA2.MMA R58, -RZ, RZ, 0, 0 ;  /* 0x00000000ff3a7435 */ /* 0x000fe400000001ff */
[----:B------:R-:W5:Y:S01]  /*8d70*/  @!P5 LDG.E R71, [R80.64+0x200] ;  /* 0x000200045047d981 */ /* 0x000f62000c1e1900 */
[----:B------:R-:W-:-:S03]  /*8d80*/  ISETP.GE.AND P5, PT, R46, R35, PT ;  /* 0x000000232e00720c */ /* 0x000fc60003fa6270 */
[----:B------:R-:W5:Y:S01]  /*8d90*/  @!P1 LDG.E R60, [R80.64+0x180] ;  /* 0x00018004503c9981 */ /* 0x000f62000c1e1900 */
[-C--:B------:R-:W-:Y:S01]  /*8da0*/  ISETP.GE.AND P1, PT, R44, R35.reuse, PT ;  /* 0x000000232c00720c */ /* 0x080fe20003f26270 */
[----:B0-----:R-:W-:Y:S01]  /*8db0*/  CS2R R72, SRZ ;  /* 0x0000000000487805 */ /* 0x001fe2000001ff00 */
[----:B------:R-:W-:Y:S01]  /*8dc0*/  MOV R85, RZ ;  /* 0x000000ff00557202 */ /* 0x000fe20000000f00 */
[----:B------:R-:W5:Y:S01]  /*8dd0*/  @!P4 LDG.E R62, [R80.64+0x280] ;  /* 0x00028004503ec981 */ /* 0x000f62000c1e1900 */
[----:B------:R-:W-:Y:S02]  /*8de0*/  MOV R66, RZ ;  /* 0x000000ff00427202 */ /* 0x000fe40000000f00 */
[-C--:B------:R-:W-:Y:S01]  /*8df0*/  ISETP.GE.AND P4, PT, R48, R35.reuse, PT ;  /* 0x000000233000720c */ /* 0x080fe20003f86270 */
[----:B------:R-:W5:Y:S01]  /*8e00*/  @!P3 LDG.E R73, [R80.64+0x300] ;  /* 0x000300045049b981 */ /* 0x000f62000c1e1900 */
[----:B------:R-:W-:Y:S01]  /*8e10*/  ISETP.GE.AND P3, PT, R56, R35, PT ;  /* 0x000000233800720c */ /* 0x000fe20003f66270 */
[----:B------:R-:W-:-:S02]  /*8e20*/  HFMA2.MMA R64, -RZ, RZ, 0, 0 ;  /* 0x00000000ff407435 */ /* 0x000fc400000001ff */
[----:B------:R-:W5:Y:S01]  /*8e30*/  @!P2 LDG.E R85, [R80.64+0x380] ;  /* 0x000380045055a981 */ /* 0x000f62000c1e1900 */
[----:B------:R-:W-:-:S03]  /*8e40*/  ISETP.GE.AND P2, PT, R54, R35, PT ;  /* 0x000000233600720c */ /* 0x000fc60003f46270 */
[----:B------:R-:W5:Y:S01]  /*8e50*/  @!P1 LDG.E R77, [R80.64+0x400] ;  /* 0x00040004504d9981 */ /* 0x000f62000c1e1900 */
[-C--:B------:R-:W-:Y:S01]  /*8e60*/  ISETP.GE.AND P1, PT, R52, R35.reuse, PT ;  /* 0x000000233400720c */ /* 0x080fe20003f26270 */
[----:B------:R-:W-:Y:S02]  /*8e70*/  HFMA2.MMA R68, -RZ, RZ, 0, 0 ;  /* 0x00000000ff447435 */ /* 0x000fe400000001ff */
[----:B------:R-:W5:Y:S01]  /*8e80*/  @!P5 LDG.E R66, [R80.64+0x480] ;  /* 0x000480045042d981 */ /* 0x000f62000c1e1900 */
[----:B------:R-:W-:-:S03]  /*8e90*/  ISETP.GE.AND P5, PT, R50, R35, PT ;  /* 0x000000233200720c */ /* 0x000fc60003fa6270 */
[----:B------:R-:W5:Y:S01]  /*8ea0*/  @!P6 LDG.E R58, [R80.64+0x80] ;  /* 0x00008004503ae981 */ /* 0x000f62000c1e1900 */
[----:B--2---:R-:W-:Y:S02]  /*8eb0*/  MOV R87, RZ ;  /* 0x000000ff00577202 */ /* 0x004fe40000000f00 */
[----:B---3--:R-:W-:Y:S01]  /*8ec0*/  MOV R89, RZ ;  /* 0x000000ff00597202 */ /* 0x008fe20000000f00 */
[----:B------:R-:W2:Y:S04]  /*8ed0*/  @!P4 LDG.E R64, [R80.64+0x500] ;  /* 0x000500045040c981 */ /* 0x000ea8000c1e1900 */
[----:B------:R-:W3:Y:S04]  /*8ee0*/  @!P3 LDG.E R87, [R80.64+0x580] ;  /* 0x000580045057b981 */ /* 0x000ee8000c1e1900 */
[----:B------:R-:W2:Y:S04]  /*8ef0*/  @!P2 LDG.E R68, [R80.64+0x600] ;  /* 0x000600045044a981 */ /* 0x000ea8000c1e1900 */
[----:B------:R-:W2:Y:S04]  /*8f00*/  @!P1 LDG.E R72, [R80.64+0x680] ;  /* 0x0006800450489981 */ /* 0x000ea8000c1e1900 */
[----:B------:R-:W2:Y:S01]  /*8f10*/  @!P5 LDG.E R89, [R80.64+0x700] ;  /* 0x000700045059d981 */ /* 0x000ea2000c1e1900 */
[----:B------:R-:W-:Y:S03]  /*8f20*/  BSSY B0, `(.L_x_1723) ;  /* 0x00000b6000007945 */ /* 0x000fe60003800000 */
[----:B----4-:R-:W-:Y:S04]  /*8f30*/  STS [R70], R15 ;  /* 0x0000000f46007388 */ /* 0x010fe80000000800 */
[----:B-----5:R-:W-:Y:S04]  /*8f40*/  STS [R34+0x80], R13 ;  /* 0x0000800d22007388 */ /* 0x020fe80000000800 */
        /* <DEDUP_REMOVED lines=9> */
[----:B--2---:R-:W-:Y:S04]  /*8fe0*/  STS [R97+0x580], R64 ;  /* 0x0005804061007388 */ /* 0x004fe80000000800 */
[----:B---3--:R-:W-:Y:S04]  /*8ff0*/  STS [R98+0x600], R87 ;  /* 0x0006005762007388 */ /* 0x008fe80000000800 */
        /* <DEDUP_REMOVED lines=9> */
[----:B------:R-:W5:Y:S04]  /*9090*/  LDS R81, [R36.X4+0x20] ;  /* 0x0000200024517984 */ /* 0x000f680000004800 */
[----:B------:R-:W2:Y:S04]  /*90a0*/  LDS R74, [R36.X4+0x18] ;  /* 0x00001800244a7984 */ /* 0x000ea80000004800 */
[----:B------:R-:W3:Y:S04]  /*90b0*/  LDS R87, [R36.X4+0x24] ;  /* 0x0000240024577984 */ /* 0x000ee80000004800 */
        /* <DEDUP_REMOVED lines=11> */
[----:B------:R-:W0:Y:S01]  /*9170*/  MUFU.EX2 R15, R15 ;  /* 0x0000000f000f7308 */ /* 0x000e220000000800 */
[----:B---3--:R-:W-:Y:S02]  /*9180*/  FMUL.FTZ R64, R71, -1.4426950216293334961 ;  /* 0xbfb8aa3b47407820 */ /* 0x008fe40000410000 */
[----:B----4-:R-:W-:-:S05]  /*9190*/  FMUL.FTZ R62, R60, -1.4426950216293334961 ;  /* 0xbfb8aa3b3c3e7820 */ /* 0x010fca0000410000 */
[----:B------:R-:W1:Y:S01]  /*91a0*/  MUFU.EX2 R58, R58 ;  /* 0x0000003a003a7308 */ /* 0x000e620000000800 */
[----:B-----5:R-:W-:Y:S02]  /*91b0*/  FMUL.FTZ R85, R81, -1.4426950216293334961 ;  /* 0xbfb8aa3b51557820 */ /* 0x020fe40000410000 */
[----:B------:R-:W-:-:S05]  /*91c0*/  FMUL.FTZ R77, R74, -1.4426950216293334961 ;  /* 0xbfb8aa3b4a4d7820 */ /* 0x000fca0000410000 */
[----:B------:R-:W2:Y:S01]  /*91d0*/  MUFU.EX2 R72, R72 ;  /* 0x0000004800487308 */ /* 0x000ea20000000800 */
[----:B------:R-:W-:Y:S02]  /*91e0*/  FMUL.FTZ R88, R87, -1.4426950216293334961 ;  /* 0xbfb8aa3b57587820 */ /* 0x000fe40000410000 */
[----:B------:R-:W-:Y:S02]  /*91f0*/  FMUL.FTZ R90, R89, -1.4426950216293334961 ;  /* 0xbfb8aa3b595a7820 */ /* 0x000fe40000410000 */
[----:B------:R-:W-:Y:S02]  /*9200*/  FMUL.FTZ R92, R91, -1.4426950216293334961 ;  /* 0xbfb8aa3b5b5c7820 */ /* 0x000fe40000410000 */
[----:B------:R-:W-:Y:S01]  /*9210*/  FMUL.FTZ R94, R93, -1.4426950216293334961 ;  /* 0xbfb8aa3b5d5e7820 */ /* 0x000fe20000410000 */
[----:B------:R-:W3:Y:S01]  /*9220*/  MUFU.EX2 R64, R64 ;  /* 0x0000004000407308 */ /* 0x000ee20000000800 */
[----:B------:R-:W-:Y:S02]  /*9230*/  FMUL.FTZ R103, R102, -1.4426950216293334961 ;  /* 0xbfb8aa3b66677820 */ /* 0x000fe40000410000 */
[----:B------:R-:W-:-:S02]  /*9240*/  FMUL.FTZ R105, R104, -1.4426950216293334961 ;  /* 0xbfb8aa3b68697820 */ /* 0x000fc40000410000 */
[----:B------:R-:W-:Y:S02]  /*9250*/  FMUL.FTZ R107, R106, -1.4426950216293334961 ;  /* 0xbfb8aa3b6a6b7820 */ /* 0x000fe40000410000 */
[----:B------:R-:W-:Y:S01]  /*9260*/  FMUL.FTZ R68, R66, -1.4426950216293334961 ;  /* 0xbfb8aa3b42447820 */ /* 0x000fe20000410000 */
[----:B------:R-:W4:Y:S01]  /*9270*/  MUFU.EX2 R62, R62 ;  /* 0x0000003e003e7308 */ /* 0x000f220000000800 */
[----:B------:R-:W-:Y:S02]  /*9280*/  FMUL.FTZ R80, R78, -1.4426950216293334961 ;  /* 0xbfb8aa3b4e507820 */ /* 0x000fe40000410000 */
[----:B0-----:R-:W-:-:S05]  /*9290*/  FADD.FTZ R15, R15, 1 ;  /* 0x3f8000000f0f7421 */ /* 0x001fca0000010000 */
[----:B------:R-:W0:Y:S01]  /*92a0*/  MUFU.EX2 R85, R85 ;  /* 0x0000005500557308 */ /* 0x000e220000000800 */
[----:B-1----:R-:W-:-:S07]  /*92b0*/  FADD.FTZ R58, R58, 1 ;  /* 0x3f8000003a3a7421 */ /* 0x002fce0000010000 */
[----:B------:R-:W1:Y:S01]  /*92c0*/  MUFU.EX2 R77, R77 ;  /* 0x0000004d004d7308 */ /* 0x000e620000000800 */
[----:B--2---:R-:W-:-:S07]  /*92d0*/  FADD.FTZ R72, R72, 1 ;  /* 0x3f80000048487421 */ /* 0x004fce0000010000 */
[----:B------:R-:W2:Y:S08]  /*92e0*/  MUFU.EX2 R88, R88 ;  /* 0x0000005800587308 */ /* 0x000eb00000000800 */
        /* <DEDUP_REMOVED lines=8> */
[----:B------:R-:W1:Y:S01]  /*9370*/  MUFU.RCP R108, R15 ;  /* 0x0000000f006c7308 */ /* 0x000e620000001000 */
[----:B---3--:R-:W-:-:S07]  /*9380*/  FADD.FTZ R64, R64, 1 ;  /* 0x3f80000040407421 */ /* 0x008fce0000010000 */
[----:B------:R3:W3:Y:S01]  /*9390*/  MUFU.RCP R110, R58 ;  /* 0x0000003a006e7308 */ /* 0x0006e20000001000 */
[----:B----4-:R-:W-:Y:S02]  /*93a0*/  FADD.FTZ R62, R62, 1 ;  /* 0x3f8000003e3e7421 */ /* 0x010fe40000010000 */
[----:B0-----:R-:W-:-:S05]  /*93b0*/  FADD.FTZ R85, R85, 1 ;  /* 0x3f80000055557421 */ /* 0x001fca0000010000 */
[----:B------:R-:W0:Y:S01]  /*93c0*/  MUFU.RCP R72, R72 ;  /* 0x0000004800487308 */ /* 0x000e220000001000 */
[----:B-1----:R-:W-:Y:S02]  /*93d0*/  FADD.FTZ R77, R77, 1 ;  /* 0x3f8000004d4d7421 */ /* 0x002fe40000010000 */
[----:B--2---:R-:W-:Y:S02]  /*93e0*/  FADD.FTZ R88, R88, 1 ;  /* 0x3f80000058587421 */ /* 0x004fe40000010000 */
[----:B-----5:R-:W-:Y:S02]  /*93f0*/  FADD.FTZ R90, R90, 1 ;  /* 0x3f8000005a5a7421 */ /* 0x020fe40000010000 */
[----:B------:R-:W-:Y:S01]  /*9400*/  FADD.FTZ R92, R92, 1 ;  /* 0x3f8000005c5c7421 */ /* 0x000fe20000010000 */
[----:B------:R-:W1:Y:S01]  /*9410*/  MUFU.RCP R109, R62 ;  /* 0x0000003e006d7308 */ /* 0x000e620000001000 */
[----:B------:R-:W-:Y:S02]  /*9420*/  FADD.FTZ R94, R94, 1 ;  /* 0x3f8000005e5e7421 */ /* 0x000fe40000010000 */
[----:B------:R-:W-:-:S02]  /*9430*/  FADD.FTZ R103, R103, 1 ;  /* 0x3f80000067677421 */ /* 0x000fc40000010000 */
[----:B------:R-:W-:Y:S02]  /*9440*/  FADD.FTZ R105, R105, 1 ;  /* 0x3f80000069697421 */ /* 0x000fe40000010000 */
[----:B------:R-:W-:Y:S01]  /*9450*/  FADD.FTZ R107, R107, 1 ;  /* 0x3f8000006b6b7421 */ /* 0x000fe20000010000 */
[----:B------:R-:W2:Y:S01]  /*9460*/  MUFU.RCP R64, R64 ;  /* 0x0000004000407308 */ /* 0x000ea20000001000 */
[----:B------:R-:W-:Y:S02]  /*9470*/  FADD.FTZ R68, R68, 1 ;  /* 0x3f80000044447421 */ /* 0x000fe40000010000 */
[----:B------:R-:W-:Y:S02]  /*9480*/  FADD.FTZ R80, R80, 1 ;  /* 0x3f80000050507421 */ /* 0x000fe40000010000 */
[----:B---3--:R-:W-:Y:S01]  /*9490*/  FMUL.FTZ R58, R13, R108 ;  /* 0x0000006c0d3a7220 */ /* 0x008fe20000410000 */
[----:B------:R-:W-:Y:S06]  /*94a0*/  BAR.SYNC.DEFER_BLOCKING 0x0 ;  /* 0x0000000000007b1d */ /* 0x000fec0000010000 */
[----:B------:R-:W3:Y:S01]  /*94b0*/  MUFU.RCP R112, R85 ;  /* 0x0000005500707308 */ /* 0x000ee20000001000 */
[----:B------:R-:W-:-:S02]  /*94c0*/  FMUL.FTZ R37, R58, R37 ;  /* 0x000000253a257220 */ /* 0x000fc40000410000 */
[----:B------:R-:W-:-:S05]  /*94d0*/  FMUL.FTZ R58, R19, R110 ;  /* 0x0000006e133a7220 */ /* 0x000fca0000410000 */
[----:B------:R-:W4:Y:S01]  /*94e0*/  MUFU.RCP R111, R68 ;  /* 0x00000044006f7308 */ /* 0x000f220000001000 */
[----:B------:R-:W-:-:S07]  /*94f0*/  FMUL.FTZ R39, R58, R39 ;  /* 0x000000273a277220 */ /* 0x000fce0000410000 */
[----:B------:R-:W5:Y:S01]  /*9500*/  MUFU.RCP R77, R77 ;  /* 0x0000004d004d7308 */ /* 0x000f620000001000 */
[----:B0-----:R-:W-:-:S07]  /*9510*/  FMUL.FTZ R58, R73, R72 ;  /* 0x00000048493a7220 */ /* 0x001fce0000410000 */
[----:B------:R-:W0:Y:S08]  /*9520*/  MUFU.RCP R15, R80 ;  /* 0x00000050000f7308 */ /* 0x000e300000001000 */
[----:B------:R-:W0:Y:S08]  /*9530*/  MUFU.RCP R88, R88 ;  /* 0x0000005800587308 */ /* 0x000e300000001000 */
[----:B------:R-:W0:Y:S08]  /*9540*/  MUFU.RCP R90, R90 ;  /* 0x0000005a005a7308 */ /* 0x000e300000001000 */
[----:B------:R-:W0:Y:S08]  /*9550*/  MUFU.RCP R92, R92 ;  /* 0x0000005c005c7308 */ /* 0x000e300000001000 */
[----:B------:R-:W0:Y:S08]  /*9560*/  MUFU.RCP R94, R94 ;  /* 0x0000005e005e7308 */ /* 0x000e300000001000 */
[----:B------:R-:W0:Y:S08]  /*9570*/  MUFU.RCP R103, R103 ;  /* 0x0000006700677308 */ /* 0x000e300000001000 */
[----:B------:R-:W0:Y:S08]  /*9580*/  MUFU.RCP R105, R105 ;  /* 0x0000006900697308 */ /* 0x000e300000001000 */
[----:B------:R-:W0:Y:S01]  /*9590*/  MUFU.RCP R107, R107 ;  /* 0x0000006b006b7308 */ /* 0x000e220000001000 */
[----:B------:R-:W-:-:S02]  /*95a0*/  FMUL.FTZ R47, R58, R47 ;  /* 0x0000002f3a2f7220 */ /* 0x000fc40000410000 */
[----:B-1----:R-:W-:Y:S02]  /*95b0*/  FMUL.FTZ R60, R60, R109 ;  /* 0x0000006d3c3c7220 */ /* 0x002fe40000410000 */
[----:B--2---:R-:W-:Y:S02]  /*95c0*/  FMUL.FTZ R62, R71, R64 ;  /* 0x00000040473e7220 */ /* 0x004fe40000410000 */
[----:B---3--:R-:W-:Y:S02]  /*95d0*/  FMUL.FTZ R58, R81, R112 ;  /* 0x00000070513a7220 */ /* 0x008fe40000410000 */
[----:B------:R-:W-:Y:S02]  /*95e0*/  FMUL.FTZ R41, R60, R41 ;  /* 0x000000293c297220 */ /* 0x000fe40000410000 */
[----:B------:R-:W-:Y:S02]  /*95f0*/  FMUL.FTZ R43, R62, R43 ;  /* 0x0000002b3e2b7220 */ /* 0x000fe40000410000 */
[----:B------:R-:W-:-:S02]  /*9600*/  FMUL.FTZ R53, R58, R53 ;  /* 0x000000353a357220 */ /* 0x000fc40000410000 */
[----:B----4-:R-:W-:Y:S02]  /*9610*/  FMUL.FTZ R66, R66, R111 ;  /* 0x0000006f42427220 */ /* 0x010fe40000410000 */
[----:B-----5:R-:W-:Y:S02]  /*9620*/  FMUL.FTZ R74, R74, R77 ;  /* 0x0000004d4a4a7220 */ /* 0x020fe40000410000 */
[----:B0-----:R-:W-:Y:S02]  /*9630*/  FMUL.FTZ R78, R78, R15 ;  /* 0x0000000f4e4e7220 */ /* 0x001fe40000410000 */
        /* <DEDUP_REMOVED lines=35> */
[----:B------:R0:W-:Y:S04]  /*9870*/  LDS R15, [R34+0x80] ;  /* 0x00008000220f7984 */ /* 0x0001e80000000800 */
        /* <DEDUP_REMOVED lines=16> */
[----:B------:R-:W1:Y:S01]  /*9980*/  LDS R51, [0x840] ;  /* 0x00084000ff337984 */ /* 0x000e620000000800 */
[----:B0-----:R-:W-:-:S02]  /*9990*/  IMAD R34, R197, c[0x0][0x210], RZ ;  /* 0x00008400c5227a24 */ /* 0x001fc400078e02ff */
[----:B------:R-:W-:-:S04]  /*99a0*/  IMAD.WIDE.U32 R36, R23, c[0x0][0x210], RZ ;  /* 0x0000840017247a25 */ /* 0x000fc800078e00ff */
        /* <DEDUP_REMOVED lines=13> */
.L_x_1724:
[----:B------:R-:W-:Y:S05]  /*9a80*/  BSYNC B0 ;  /* 0x0000000000007941 */ /* 0x000fea0003800000 */
.L_x_1723:
        /* <DEDUP_REMOVED lines=46> */
[----:B------:R-:W-:Y:S01]  /*9d70*/  IADD3.X R62, RZ, R17, RZ, P1, !PT ;  /* 0x00000011ff3e7210 */ /* 0x000fe20000ffe4ff */
[----:B------:R0:W-:Y:S01]  /*9d80*/  @!P3 STG.E [R4.64+0x700], R49 ;  /* 0x000700310400b986 */ /* 0x0001e2000c101904 */
[----:B------:R-:W-:Y:S02]  /*9d90*/  IADD3 R30, P3, R30, 0x1000, RZ ;  /* 0x000010001e1e7810 */ /* 0x000fe40007f7e0ff */
[----:B------:R-:W-:-:S02]  /*9da0*/  IADD3.X R3, RZ, R3, RZ, P2, !PT ;  /* 0x00000003ff037210 */ /* 0x000fc400017fe4ff */
[----:B------:R-:W-:Y:S01]  /*9db0*/  IADD3.X R32, RZ, R32, RZ, P3, !PT ;  /* 0x00000020ff207210 */ /* 0x000fe20001ffe4ff */
[----:B------:R-:W-:Y:S01]  /*9dc0*/  @P0 CALL.REL.NOINC `(.L_x_1725) ;  /* 0x0000001000000944 */ /* 0x000fe20003c00000 */
[----:B------:R-:W-:Y:S05]  /*9dd0*/  BRA `(.L_x_1726) ;  /* 0xffff683000007947 */ /* 0x000fea000383ffff */
.L_x_1725:
[----:B------:R-:W-:Y:S05]  /*9de0*/  EXIT ;  /* 0x000000000000794d */ /* 0x000fea0003800000 */
.L_x_1727:
        /* <DEDUP_REMOVED lines=9> */
.L_x_5359:


//--------------------- .text._Z25selective_scan_fwd_kernelI32Selective_Scan_fwd_kernel_traitsILi32ELi16ELi1ELb1ELb0ELb0ELb0EfN3c107complexIfEEEEv13SSMParamsBase --------------------------
	.section	.text._Z25selective_scan_fwd_kernelI32Selective_Scan_fwd_kernel_traitsILi32ELi16ELi1ELb1ELb0ELb0ELb0EfN3c107complexIfEEEEv13SSMParamsBase,"ax",@progbits
	.sectioninfo	@"SHI_REGISTERS=128"
	.align	128
        .global         _Z25selective_scan_fwd_kernelI32Selective_Scan_fwd_kernel_traitsILi32ELi16ELi1ELb1ELb0ELb0ELb0EfN3c107complexIfEEEEv13SSMParamsBase
        .type           _Z25selective_scan_fwd_kernelI32Selective_Scan_fwd_kernel_traitsILi32ELi16ELi1ELb1ELb0ELb0ELb0EfN3c107complexIfEEEEv13SSMParamsBase,@function
        .size           _Z25selective_scan_fwd_kernelI32Selective_Scan_fwd_kernel_traitsILi32ELi16ELi1ELb1ELb0ELb0ELb0EfN3c107complexIfEEEEv13SSMParamsBase,(.L_x_5360 - _Z25selective_scan_fwd_kernelI32Selective_Scan_fwd_kernel_traitsILi32ELi16ELi1ELb1ELb0ELb0ELb0EfN3c107complexIfEEEEv13SSMParamsBase)
        .other          _Z25selective_scan_fwd_kernelI32Selective_Scan_fwd_kernel_traitsILi32ELi16ELi1ELb1ELb0ELb0ELb0EfN3c107complexIfEEEEv13SSMParamsBase,@"STO_CUDA_ENTRY STV_DEFAULT"
_Z25selective_scan_fwd_kernelI32Selective_Scan_fwd_kernel_traitsILi32ELi16ELi1ELb1ELb0ELb0ELb0EfN3c107complexIfEEEEv13SSMParamsBase:
.text._Z25selective_scan_fwd_kernelI32Selective_Scan_fwd_kernel_traitsILi32ELi16ELi1ELb1ELb0ELb0ELb0EfN3c107complexIfEEEEv13SSMParamsBase:
[----:B------:R-:W-:Y:S02]  /*0000*/  MOV R1, c[0x0][0x28] ;  /* 0x00000a0000017a02 */ /* 0x000fe40000000f00 */
[----:B------:R-:W0:Y:S01]  /*0010*/  S2R R0, SR_CTAID.Y ;  /* 0x0000000000007919 */ /* 0x000e220000002600 */
[----:B------:R-:W-:Y:S01]  /*0020*/  ISETP.NE.U32.AND P1, PT, RZ, c[0x0][0x250], PT ;  /* 0x00009400ff007a0c */ /* 0x000fe20003f25070 */
[----:B------:R-:W-:Y:S01]  /*0030*/  ULDC.64 UR6, c[0x0][0x118] ;  /* 0x0000460000067ab9 */ /* 0x000fe20000000a00 */
[----:B------:R-:W-:Y:S01]  /*0040*/  MOV R4, RZ ;  /* 0x000000ff00047202 */ /* 0x000fe20000000f00 */
[----:B------:R-:W-:Y:S01]  /*0050*/  HFMA2.MMA R2, -RZ, RZ, 0, 0 ;  /* 0x00000000ff027435 */ /* 0x000fe200000001ff */
[----:B------:R-:W-:Y:S02]  /*0060*/  ISETP.NE.AND.EX P1, PT, RZ, c[0x0][0x254], PT, P1 ;  /* 0x00009500ff007a0c */ /* 0x000fe40003f25310 */
[----:B------:R-:W-:-:S04]  /*0070*/  ISETP.NE.U32.AND P0, PT, RZ, c[0x0][0x238], PT ;  /* 0x00008e00ff007a0c */ /* 0x000fc80003f05070 */
[----:B------:R-:W-:Y:S02]  /*0080*/  ISETP.NE.AND.EX P0, PT, RZ, c[0x0][0x23c], PT, P0 ;  /* 0x00008f00ff007a0c */ /* 0x000fe40003f05300 */
[----:B0-----:R-:W-:-:S05]  /*0090*/  SHF.R.S32.HI R3, RZ, 0x1f, R0 ;  /* 0x0000001fff037819 */ /* 0x001fca0000011400 */
[C---:B------:R-:W-:Y:S01]  /*00a0*/  @P1 LEA R10, P3, R0.reuse, c[0x0][0x250], 0x2 ;  /* 0x00009400000a1a11 */ /* 0x040fe200078610ff */
[----:B------:R-:W0:Y:S05]  /*00b0*/  S2UR UR4, SR_CTAID.X ;  /* 0x00000000000479c3 */ /* 0x000e2a0000002500 */
        /* <DEDUP_REMOVED lines=10> */
[C---:B-1----:R-:W-:Y:S01]  /*0160*/  IMAD R12, R6.reuse, c[0x0][0x1d0], RZ ;  /* 0x00007400060c7a24 */ /* 0x042fe200078e02ff */
[----:B------:R-:W0:Y:S01]  /*0170*/  S2R R7, SR_TID.X ;  /* 0x0000000000077919 */ /* 0x000e220000002100 */
[----:B------:R-:W-:Y:S02]  /*0180*/  IMAD R14, R6, c[0x0][0x1e0], RZ ;  /* 0x00007800060e7a24 */ /* 0x000fe400078e02ff */
[----:B------:R-:W-:-:S04]  /*0190*/  IMAD.WIDE.U32 R8, R5, c[0x0][0x1d0], RZ ;  /* 0x0000740005087a25 */ /* 0x000fc800078e00ff */
[C---:B------:R-:W-:Y:S02]  /*01a0*/  IMAD R13, R5.reuse, c[0x0][0x1d4], R12 ;  /* 0x00007500050d7a24 */ /* 0x040fe400078e020c */
[----:B------:R-:W-:-:S03]  /*01b0*/  IMAD.WIDE.U32 R10, R5, c[0x0][0x1e0], RZ ;  /* 0x00007800050a7a25 */ /* 0x000fc600078e00ff */
[----:B------:R-:W-:Y:S01]  /*01c0*/  IADD3 R9, R9, R13, RZ ;  /* 0x0000000d09097210 */ /* 0x000fe20007ffe0ff */
[----:B------:R-:W-:Y:S01]  /*01d0*/  IMAD R15, R5, c[0x0][0x1e4], R14 ;  /* 0x00007900050f7a24 */ /* 0x000fe200078e020e */
[----:B------:R-:W-:-:S04]  /*01e0*/  MOV R12, R10 ;  /* 0x0000000a000c7202 */ /* 0x000fc80000000f00 */
[----:B------:R-:W-:Y:S01]  /*01f0*/  IADD3 R13, R11, R15, RZ ;  /* 0x0000000f0b0d7210 */ /* 0x000fe20007ffe0ff */
[C---:B------:R-:W-:Y:S02]  /*0200*/  IMAD R11, R3.reuse, c[0x0][0x1d8], RZ ;  /* 0x00007600030b7a24 */ /* 0x040fe400078e02ff */
[----:B------:R-:W-:Y:S02]  /*0210*/  IMAD R15, R3, c[0x0][0x1e8], RZ ;  /* 0x00007a00030f7a24 */ /* 0x000fe400078e02ff */
[C---:B------:R-:W-:Y:S02]  /*0220*/  IMAD R17, R0.reuse, c[0x0][0x1dc], R11 ;  /* 0x0000770000117a24 */ /* 0x040fe400078e020b */
[C---:B------:R-:W-:Y:S01]  /*0230*/  IMAD.WIDE.U32 R10, R0.reuse, c[0x0][0x1d8], R8 ;  /* 0x00007600000a7a25 */ /* 0x040fe200078e0008 */
[----:B0-----:R-:W-:Y:S01]  /*0240*/  SHF.L.U32 R9, R7, 0x2, RZ ;  /* 0x0000000207097819 */ /* 0x001fe200000006ff */
[----:B------:R-:W0:Y:S02]  /*0250*/  S2R R8, SR_LANEID ;  /* 0x0000000000087919 */ /* 0x000e240000000000 */
[C---:B------:R-:W-:Y:S01]  /*0260*/  IMAD R15, R0.reuse, c[0x0][0x1ec], R15 ;  /* 0x00007b00000f7a24 */ /* 0x040fe200078e020f */
[----:B------:R-:W-:Y:S01]  /*0270*/  IADD3 R17, R11, R17, RZ ;  /* 0x000000110b117210 */ /* 0x000fe20007ffe0ff */
[----:B------:R-:W-:Y:S01]  /*0280*/  IMAD.WIDE.U32 R12, R0, c[0x0][0x1e8], R12 ;  /* 0x00007a00000c7a25 */ /* 0x000fe200078e000c */
[----:B------:R-:W-:-:S02]  /*0290*/  LEA R16, P0, R10, c[0x0][0x240], 0x2 ;  /* 0x000090000a107a11 */ /* 0x000fc400078010ff */
[----:B------:R-:W-:Y:S02]  /*02a0*/  LOP3.LUT R14, R9, 0xffffff80, RZ, 0xc0, !PT ;  /* 0xffffff80090e7812 */ /* 0x000fe400078ec0ff */
[----:B------:R-:W-:Y:S02]  /*02b0*/  IADD3 R15, R13, R15, RZ ;  /* 0x0000000f0d0f7210 */ /* 0x000fe40007ffe0ff */
[----:B------:R-:W-:Y:S02]  /*02c0*/  LEA R13, P1, R12, c[0x0][0x248], 0x2 ;  /* 0x000092000c0d7a11 */ /* 0x000fe400078210ff */
[----:B------:R-:W-:Y:S02]  /*02d0*/  LEA.HI.X R17, R10, c[0x0][0x244], R17, 0x2, P0 ;  /* 0x000091000a117a11 */ /* 0x000fe400000f1411 */
[----:B------:R-:W-:Y:S02]  /*02e0*/  LOP3.LUT R11, R14, 0x1f, R7, 0xf8, !PT ;  /* 0x0000001f0e0b7812 */ /* 0x000fe400078ef807 */
[----:B------:R-:W-:-:S02]  /*02f0*/  LEA.HI.X R15, R12, c[0x0][0x24c], R15, 0x2, P1 ;  /* 0x000093000c0f7a11 */ /* 0x000fc400008f140f */
[----:B------:R-:W-:Y:S02]  /*0300*/  MOV R14, R13 ;  /* 0x0000000d000e7202 */ /* 0x000fe40000000f00 */
[----:B------:R-:W-:Y:S02]  /*0310*/  MOV R9, RZ ;  /* 0x000000ff00097202 */ /* 0x000fe40000000f00 */
[----:B------:R-:W-:Y:S02]  /*0320*/  LOP3.LUT R10, R7, 0x1f, RZ, 0xc0, !PT ;  /* 0x0000001f070a7812 */ /* 0x000fe400078ec0ff */
[----:B------:R-:W-:Y:S02]  /*0330*/  MOV R12, R16 ;  /* 0x00000010000c7202 */ /* 0x000fe40000000f00 */
[----:B0-----:R-:W-:-:S04]  /*0340*/  MOV R13, R17 ;  /* 0x00000011000d7202 */ /* 0x001fc80000000f00 */
.L_x_1763:
[----:B------:R-:W-:Y:S01]  /*0350*/  BAR.SYNC.DEFER_BLOCKING 0x0 ;  /* 0x0000000000007b1d */ /* 0x000fe20000010000 */
[----:B------:R-:W-:-:S05]  /*0360*/  IMAD.WIDE R18, R11, 0x10, R12 ;  /* 0x000000100b127825 */ /* 0x000fca00078e020c */
[----:B--2---:R-:W2:Y:S04]  /*0370*/  LDG.E.128 R24, [R18.64] ;  /* 0x0000000612187981 */ /* 0x004ea8000c1e1d00 */
[----:B------:R-:W3:Y:S04]  /*0380*/  LDG.E.128 R44, [R18.64+0x200] ;  /* 0x00020006122c7981 */ /* 0x000ee8000c1e1d00 */
[----:B------:R-:W4:Y:S04]  /*0390*/  LDG.E.128 R48, [R18.64+0x400] ;  /* 0x0004000612307981 */ /* 0x000f28000c1e1d00 */
[----:B------:R-:W4:Y:S01]  /*03a0*/  LDG.E.128 R52, [R18.64+0x600] ;  /* 0x0006000612347981 */ /* 0x000f22000c1e1d00 */
[----:B------:R-:W-:Y:S01]  /*03b0*/  SHF.L.U32 R16, R8, 0x6, RZ ;  /* 0x0000000608107819 */ /* 0x000fe200000006ff */
[----:B------:R-:W-:-:S02]  /*03c0*/  IMAD.WIDE R20, R11, 0x10, R14 ;  /* 0x000000100b147825 */ /* 0x000fc400078e020e */
[----:B--2---:R-:W-:Y:S04]  /*03d0*/  STS.128 [R8.X16], R24 ;  /* 0x0000001808007388 */ /* 0x004fe8000000cc00 */
[----:B---3--:R-:W-:Y:S04]  /*03e0*/  STS.128 [R8.X16+0x200], R44 ;  /* 0x0002002c08007388 */ /* 0x008fe8000000cc00 */
[----:B----4-:R-:W-:Y:S04]  /*03f0*/  STS.128 [R8.X16+0x400], R48 ;  /* 0x0004003008007388 */ /* 0x010fe8000000cc00 */
[----:B------:R0:W-:Y:S01]  /*0400*/  STS.128 [R8.X16+0x600], R52 ;  /* 0x0006003408007388 */ /* 0x0001e2000000cc00 */
[----:B------:R-:W-:-:S06]  /*0410*/  NOP ;  /* 0x0000000000007918 */ /* 0x000fcc0000000000 */
[----:B------:R-:W-:Y:S04]  /*0420*/  LDS.128 R28, [R16+0x10] ;  /* 0x00001000101c7984 */ /* 0x000fe80000000c00 */
[----:B------:R-:W-:Y:S04]  /*0430*/  LDS.128 R32, [R16+0x20] ;  /* 0x0000200010207984 */ /* 0x000fe80000000c00 */
[----:B------:R-:W-:Y:S04]  /*0440*/  LDS.128 R40, [R16+0x30] ;  /* 0x0000300010287984 */ /* 0x000fe80000000c00 */
[----:B------:R-:W-:Y:S04]  /*0450*/  LDS.128 R36, [R16] ;  /* 0x0000000010247984 */ /* 0x000fe80000000c00 */
[----:B------:R-:W-:Y:S06]  /*0460*/  BAR.SYNC.DEFER_BLOCKING 0x0 ;  /* 0x0000000000007b1d */ /* 0x000fec0000010000 */
[----:B------:R-:W2:Y:S04]  /*0470*/  LDG.E.128 R56, [R20.64] ;  /* 0x0000000614387981 */ /* 0x000ea8000c1e1d00 */
[----:B0-----:R-:W3:Y:S04]  /*0480*/  LDG.E.128 R52, [R20.64+0x200] ;  /* 0x0002000614347981 */ /* 0x001ee8000c1e1d00 */
[----:B------:R-:W4:Y:S04]  /*0490*/  LDG.E.128 R60, [R20.64+0x400] ;  /* 0x00040006143c7981 */ /* 0x000f28000c1e1d00 */
[----:B------:R-:W4:Y:S01]  /*04a0*/  LDG.E.128 R64, [R20.64+0x600] ;  /* 0x0006000614407981 */ /* 0x000f22000c1e1d00 */
[----:B------:R-:W-:Y:S01]  /*04b0*/  MOV R17, c[0x0][0x16c] ;  /* 0x00005b0000117a02 */ /* 0x000fe20000000f00 */
[----:B------:R-:W-:Y:S01]  /*04c0*/  ULDC.U8 UR4, c[0x0][0x17e] ;  /* 0x00005f8000047ab9 */ /* 0x000fe20000000000 */
[----:B------:R-:W-:Y:S02]  /*04d0*/  BSSY B0, `(.L_x_1728) ;  /* 0x000003a000007945 */ /* 0x000fe40003800000 */
[----:B------:R-:W-:Y:S01]  /*04e0*/  ISETP.GE.AND P6, PT, R17, 0x1, PT ;  /* 0x000000011100780c */ /* 0x000fe20003fc6270 */
[----:B--2---:R-:W-:Y:S04]  /*04f0*/  STS.128 [R8.X16], R56 ;  /* 0x0000003808007388 */ /* 0x004fe8000000cc00 */
[----:B---3--:R-:W-:Y:S04]  /*0500*/  STS.128 [R8.X16+0x200], R52 ;  /* 0x0002003408007388 */ /* 0x008fe8000000cc00 */
[----:B----4-:R-:W-:Y:S04]  /*0510*/  STS.128 [R8.X16+0x400], R60 ;  /* 0x0004003c08007388 */ /* 0x010fe8000000cc00 */
[----:B------:R-:W-:Y:S01]  /*0520*/  STS.128 [R8.X16+0x600], R64 ;  /* 0x0006004008007388 */ /* 0x000fe2000000cc00 */
[----:B------:R-:W-:-:S06]  /*0530*/  NOP ;  /* 0x0000000000007918 */ /* 0x000fcc0000000000 */
[----:B------:R-:W0:Y:S04]  /*0540*/  LDS.128 R68, [R16] ;  /* 0x0000000010447984 */ /* 0x000e280000000c00 */
[----:B------:R-:W1:Y:S04]  /*0550*/  LDS.128 R48, [R16+0x10] ;  /* 0x0000100010307984 */ /* 0x000e680000000c00 */
[----:B------:R2:W3:Y:S04]  /*0560*/  LDS.128 R44, [R16+0x20] ;  /* 0x00002000102c7984 */ /* 0x0004e80000000c00 */
[----:B------:R2:W4:Y:S01]  /*0570*/  LDS.128 R24, [R16+0x30] ;  /* 0x0000300010187984 */ /* 0x0005220000000c00 */
        /* <DEDUP_REMOVED lines=47> */
.L_x_1729:
[----:B--234-:R-:W-:Y:S05]  /*0870*/  BSYNC B0 ;  /* 0x0000000000007941 */ /* 0x01cfea0003800000 */
.L_x_1728:
        /* <DEDUP_REMOVED lines=35> */
.L_x_1731:
[----:B------:R-:W-:Y:S05]  /*0ab0*/  BSYNC B0 ;  /* 0x0000000000007941 */ /* 0x000fea0003800000 */
.L_x_1730:
        /* <DEDUP_REMOVED lines=37> */
.L_x_1733:
[----:B------:R-:W-:Y:S05]  /*0d10*/  BSYNC B0 ;  /* 0x0000000000007941 */ /* 0x000fea0003800000 */
.L_x_1732:
        /* <DEDUP_REMOVED lines=35> */
.L_x_1735:
[----:B------:R-:W-:Y:S05]  /*0f50*/  BSYNC B0 ;  /* 0x0000000000007941 */ /* 0x000fea0003800000 */
.L_x_1734:
        /* <DEDUP_REMOVED lines=37> */
.L_x_1737:
[----:B------:R-:W-:Y:S05]  /*11b0*/  BSYNC B0 ;  /* 0x0000000000007941 */ /* 0x000fea0003800000 */
.L_x_1736:
        /* <DEDUP_REMOVED lines=35> */
.L_x_1739:
[----:B------:R-:W-:Y:S05]  /*13f0*/  BSYNC B0 ;  /* 0x0000000000007941 */ /* 0x000fea0003800000 */
.L_x_1738:
        /* <DEDUP_REMOVED lines=37> */
.L_x_1741:
[----:B------:R-:W-:Y:S05]  /*1650*/  BSYNC B0 ;  /* 0x0000000000007941 */ /* 0x000fea0003800000 */
.L_x_1740:
        /* <DEDUP_REMOVED lines=35> */
.L_x_1743:
[----:B------:R-:W-:Y:S05]  /*1890*/  BSYNC B0 ;  /* 0x0000000000007941 */ /* 0x000fea0003800000 */
.L_x_1742:
        /* <DEDUP_REMOVED lines=37> */
.L_x_1745:
[----:B------:R-:W-:Y:S05]  /*1af0*/  BSYNC B0 ;  /* 0x0000000000007941 */ /* 0x000fea0003800000 */
.L_x_1744:
        /* <DEDUP_REMOVED lines=38> */
.L_x_1747:
[----:B------:R-:W-:Y:S05]  /*1d60*/  BSYNC B0 ;  /* 0x0000000000007941 */ /* 0x000fea0003800000 */
.L_x_1746:
        /* <DEDUP_REMOVED lines=50> */
.L_x_1749:
[----:B------:R-:W-:Y:S05]  /*2090*/  BSYNC B0 ;  /* 0x0000000000007941 */ /* 0x000fea0003800000 */
.L_x_1748:
        /* <DEDUP_REMOVED lines=34> */
.L_x_1751:
[----:B------:R-:W-:Y:S05]  /*22c0*/  BSYNC B0 ;  /* 0x0000000000007941 */ /* 0x000fea0003800000 */
.L_x_1750:
        /* <DEDUP_REMOVED lines=33> */
.L_x_1753:
[----:B------:R-:W-:Y:S05]  /*24e0*/  BSYNC B0 ;  /* 0x0000000000007941 */ /* 0x000fea0003800000 */
.L_x_1752:
        /* <DEDUP_REMOVED lines=33> */
.L_x_1755:
[----:B------:R-:W-:Y:S05]  /*2700*/  BSYNC B0 ;  /* 0x0000000000007941 */ /* 0x000fea0003800000 */
.L_x_1754:
        /* <DEDUP_REMOVED lines=33> */
.L_x_1757:
[----:B------:R-:W-:Y:S05]  /*2920*/  BSYNC B0 ;  /* 0x0000000000007941 */ /* 0x000fea0003800000 */
.L_x_1756:
        /* <DEDUP_REMOVED lines=33> */
.L_x_1759:
[----:B------:R-:W-:Y:S05]  /*2b40*/  BSYNC B0 ;  /* 0x0000000000007941 */ /* 0x000fea0003800000 */
.L_x_1758:
        /* <DEDUP_REMOVED lines=19> */
[----:B------:R-:W0:Y:S01]  /*2c80*/  S2R R0, SR_CTAID.Y ;  /* 0x0000000000007919 */ /* 0x000e220000002600 */
[----:B------:R-:W-:Y:S01]  /*2c90*/  HFMA2.MMA R89, -RZ, RZ, 0, 9.5367431640625e-07 ;  /* 0x00000010ff597435 */ /* 0x000fe200000001ff */
[C---:B------:R-:W-:Y:S01]  /*2ca0*/  IMAD R41, R3.reuse, c[0x0][0x180], RZ ;  /* 0x0000600003297a24 */ /* 0x040fe200078e02ff */
[----:B------:R-:W-:Y:S01]  /*2cb0*/  MOV R83, RZ ;  /* 0x000000ff00537202 */ /* 0x000fe20000000f00 */
[----:B------:R-:W1:Y:S01]  /*2cc0*/  S2R R5, SR_CTAID.X ;  /* 0x0000000000057919 */ /* 0x000e620000002500 */
[C---:B------:R-:W-:Y:S01]  /*2cd0*/  IMAD R45, R3.reuse, c[0x0][0x1b8], RZ ;  /* 0x00006e00032d7a24 */ /* 0x040fe200078e02ff */
[----:B------:R-:W-:Y:S01]  /*2ce0*/  UMOV UR4, URZ ;  /* 0x0000003f00047c82 */ /* 0x000fe20008000000 */
[----:B------:R-:W-:-:S02]  /*2cf0*/  IMAD R47, R3, c[0x0][0x198], RZ ;  /* 0x00006600032f7a24 */ /* 0x000fc400078e02ff */
[----:B------:R-:W-:Y:S02]  /*2d00*/  IMAD R49, R9, c[0x0][0x16c], RZ ;  /* 0x00005b0009317a24 */ /* 0x000fe400078e02ff */
[----:B------:R-:W-:Y:S02]  /*2d10*/  FMUL.FTZ R90, R43, R60 ;  /* 0x0000003c2b5a7220 */ /* 0x000fe40000410000 */
[C---:B0-----:R-:W-:Y:S02]  /*2d20*/  IMAD R91, R0.reuse, c[0x0][0x184], R41 ;  /* 0x00006100005b7a24 */ /* 0x041fe400078e0229 */
[C---:B------:R-:W-:Y:S02]  /*2d30*/  IMAD R85, R0.reuse, c[0x0][0x1bc], R45 ;  /* 0x00006f0000557a24 */ /* 0x040fe400078e022d */
[----:B-1----:R-:W-:Y:S02]  /*2d40*/  IMAD R40, R5, c[0x0][0x164], R0 ;  /* 0x0000590005287a24 */ /* 0x002fe400078e0200 */
[----:B------:R-:W-:-:S02]  /*2d50*/  IMAD R87, R0, c[0x0][0x19c], R47 ;  /* 0x0000670000577a24 */ /* 0x000fc400078e022f */
[----:B------:R-:W-:Y:S02]  /*2d60*/  IMAD R40, R40, c[0x0][0x174], RZ ;  /* 0x00005d0028287a24 */ /* 0x000fe400078e02ff */
[----:B------:R-:W-:-:S04]  /*2d70*/  IMAD.WIDE.U32 R46, R0, c[0x0][0x180], RZ ;  /* 0x00006000002e7a25 */ /* 0x000fc800078e00ff */
[----:B------:R-:W-:Y:S01]  /*2d80*/  IMAD R40, R40, c[0x0][0x16c], RZ ;  /* 0x00005b0028287a24 */ /* 0x000fe200078e02ff */
[----:B------:R-:W-:Y:S01]  /*2d90*/  IADD3 R91, R47, R91, RZ ;  /* 0x0000005b2f5b7210 */ /* 0x000fe20007ffe0ff */
[----:B------:R-:W-:Y:S01]  /*2da0*/  IMAD.WIDE.U32 R44, R0, c[0x0][0x1b8], RZ ;  /* 0x00006e00002c7a25 */ /* 0x000fe200078e00ff */
[----:B------:R-:W-:-:S03]  /*2db0*/  LEA R82, P0, R46, c[0x0][0x220], 0x3 ;  /* 0x000088002e527a11 */ /* 0x000fc600078018ff */
[----:B------:R-:W-:Y:S01]  /*2dc0*/  IMAD.WIDE R88, R40, R89, c[0x0][0x260] ;  /* 0x0000980028587625 */ /* 0x000fe200078e0259 */
[----:B------:R-:W-:Y:S02]  /*2dd0*/  IADD3 R85, R45, R85, RZ ;  /* 0x000000552d557210 */ /* 0x000fe40007ffe0ff */
[----:B------:R-:W-:Y:S01]  /*2de0*/  LEA R84, P1, R44, c[0x0][0x230], 0x3 ;  /* 0x00008c002c547a11 */ /* 0x000fe200078218ff */
[----:B------:R-:W-:Y:S01]  /*2df0*/  IMAD.WIDE.U32 R40, R0, c[0x0][0x198], RZ ;  /* 0x0000660000287a25 */ /* 0x000fe200078e00ff */
[----:B------:R-:W-:Y:S02]  /*2e00*/  LEA.HI.X R91, R46, c[0x0][0x224], R91, 0x3, P0 ;  /* 0x000089002e5b7a11 */ /* 0x000fe400000f1c5b */
[----:B------:R-:W-:Y:S01]  /*2e10*/  LEA.HI.X R85, R44, c[0x0][0x234], R85, 0x3, P1 ;  /* 0x00008d002c557a11 */ /* 0x000fe200008f1c55 */
[----:B------:R-:W-:Y:S01]  /*2e20*/  IMAD.WIDE R88, R49, 0x10, R88 ;  /* 0x0000001031587825 */ /* 0x000fe200078e0258 */
[----:B------:R-:W-:Y:S02]  /*2e30*/  IADD3 R87, R41, R87, RZ ;  /* 0x0000005729577210 */ /* 0x000fe40007ffe0ff */
[----:B------:R-:W-:-:S04]  /*2e40*/  LEA R86, P2, R40, c[0x0][0x228], 0x3 ;  /* 0x00008a0028567a11 */ /* 0x000fc800078418ff */
[----:B------:R-:W-:Y:S02]  /*2e50*/  LEA.HI.X R87, R40, c[0x0][0x22c], R87, 0x3, P2 ;  /* 0x00008b0028577a11 */ /* 0x000fe400010f1c57 */
.L_x_1761:
[----:B------:R-:W-:Y:S02]  /*2e60*/  MOV R40, R82 ;  /* 0x0000005200287202 */ /* 0x000fe40000000f00 */
[----:B------:R-:W-:-:S06]  /*2e70*/  MOV R41, R91 ;  /* 0x0000005b00297202 */ /* 0x000fcc0000000f00 */
[----:B------:R-:W2:Y:S01]  /*2e80*/  LDG.E.64 R40, [R40.64] ;  /* 0x0000000628287981 */ /* 0x000ea2000c1e1b00 */
[----:B------:R-:W-:Y:S01]  /*2e90*/  ISETP.GE.AND P0, PT, R8, 0x1, PT ;  /* 0x000000010800780c */ /* 0x000fe20003f06270 */
[----:B--2---:R-:W-:Y:S02]  /*2ea0*/  FMUL.FTZ R92, R40, 1.4426950216293334961 ;  /* 0x3fb8aa3b285c7820 */ /* 0x004fe40000410000 */
[C---:B------:R-:W-:Y:S02]  /*2eb0*/  FMUL.FTZ R42, R41.reuse, R17 ;  /* 0x00000011292a7220 */ /* 0x040fe40000410000 */
[----:B------:R-:W-:Y:S02]  /*2ec0*/  FMUL.FTZ R40, R41, R19 ;  /* 0x0000001329287220 */ /* 0x000fe40000410000 */
[----:B------:R-:W-:Y:S02]  /*2ed0*/  FMUL.RZ R43, R42, 0.15915493667125701904 ;  /* 0x3e22f9832a2b7820 */ /* 0x000fe4000040c000 */
[----:B------:R-:W-:-:S02]  /*2ee0*/  FMUL.RZ R45, R40, 0.15915493667125701904 ;  /* 0x3e22f983282d7820 */ /* 0x000fc4000040c000 */
[C---:B------:R-:W-:Y:S01]  /*2ef0*/  FMUL.FTZ R40, R41.reuse, R20 ;  /* 0x0000001429287220 */ /* 0x040fe20000410000 */
[----:B------:R-:W-:Y:S01]  /*2f00*/  MUFU.SIN R113, R43 ;  /* 0x0000002b00717308 */ /* 0x000fe20000000400 */
[-C--:B------:R-:W-:Y:S02]  /*2f10*/  FMUL.FTZ R42, R41, R18.reuse ;  /* 0x00000012292a7220 */ /* 0x080fe40000410000 */
[----:B------:R-:W-:Y:S02]  /*2f20*/  FMUL.FTZ R107, R92, R18 ;  /* 0x000000125c6b7220 */ /* 0x000fe40000410000 */
        /* <DEDUP_REMOVED lines=9> */
[----:B------:R-:W-:Y:S02]  /*2fc0*/  FMUL.FTZ R40, R41, R21 ;  /* 0x0000001529287220 */ /* 0x000fe40000410000 */
[----:B------:R-:W-:-:S02]  /*2fd0*/  FMUL.FTZ R79, R92, R22 ;  /* 0x000000165c4f7220 */ /* 0x000fc40000410000 */
[C---:B------:R-:W-:Y:S01]  /*2fe0*/  FMUL.FTZ R75, R92.reuse, R53 ;  /* 0x000000355c4b7220 */ /* 0x040fe20000410000 */
[----:B------:R-:W-:Y:S01]  /*2ff0*/  MUFU.SIN R112, R43 ;  /* 0x0000002b00707308 */ /* 0x000fe20000000400 */
[C---:B------:R-:W-:Y:S02]  /*3000*/  FMUL.FTZ R76, R92.reuse, R52 ;  /* 0x000000345c4c7220 */ /* 0x040fe40000410000 */
[C---:B------:R-:W-:Y:S02]  /*3010*/  FMUL.FTZ R50, R92.reuse, R54 ;  /* 0x000000365c327220 */ /* 0x040fe40000410000 */
[----:B------:R-:W-:-:S03]  /*3020*/  FMUL.FTZ R48, R92, R55 ;  /* 0x000000375c307220 */ /* 0x000fc60000410000 */
[----:B------:R0:W-:Y:S08]  /*3030*/  MUFU.COS R108, R43 ;  /* 0x0000002b006c7308 */ /* 0x0001f00000000000 */
[----:B------:R1:W-:Y:S01]  /*3040*/  MUFU.COS R104, R44 ;  /* 0x0000002c00687308 */ /* 0x0003e20000000000 */
[----:B0-----:R-:W-:-:S04]  /*3050*/  FMUL.FTZ R43, R41, R23 ;  /* 0x00000017292b7220 */ /* 0x001fc80000410000 */
[----:B------:R-:W-:Y:S02]  /*3060*/  FMUL.RZ R46, R43, 0.15915493667125701904 ;  /* 0x3e22f9832b2e7820 */ /* 0x000fe4000040c000 */
[C---:B------:R-:W-:Y:S01]  /*3070*/  FMUL.FTZ R43, R41.reuse, R52 ;  /* 0x00000034292b7220 */ /* 0x040fe20000410000 */
[----:B------:R-:W-:Y:S01]  /*3080*/  MUFU.SIN R117, R45 ;  /* 0x0000002d00757308 */ /* 0x000fe20000000400 */
[----:B-1----:R-:W-:Y:S02]  /*3090*/  FMUL.RZ R44, R40, 0.15915493667125701904 ;  /* 0x3e22f983282c7820 */ /* 0x002fe4000040c000 */
[----:B------:R-:W-:-:S05]  /*30a0*/  FMUL.FTZ R40, R41, R22 ;  /* 0x0000001629287220 */ /* 0x000fca0000410000 */
[----:B------:R0:W-:Y:S08]  /*30b0*/  MUFU.COS R121, R45 ;  /* 0x0000002d00797308 */ /* 0x0001f00000000000 */
[----:B------:R-:W-:Y:S01]  /*30c0*/  MUFU.SIN R105, R44 ;  /* 0x0000002c00697308 */ /* 0x000fe20000000400 */
[----:B0-----:R-:W-:-:S07]  /*30d0*/  FMUL.RZ R45, R40, 0.15915493667125701904 ;  /* 0x3e22f983282d7820 */ /* 0x001fce000040c000 */
[----:B------:R0:W-:Y:S08]  /*30e0*/  MUFU.COS R101, R44 ;  /* 0x0000002c00657308 */ /* 0x0001f00000000000 */
[----:B------:R-:W-:Y:S01]  /*30f0*/  MUFU.SIN R106, R45 ;  /* 0x0000002d006a7308 */ /* 0x000fe20000000400 */
[----:B0-----:R-:W-:Y:S02]  /*3100*/  FMUL.RZ R44, R43, 0.15915493667125701904 ;  /* 0x3e22f9832b2c7820 */ /* 0x001fe4000040c000 */
[----:B------:R-:W-:-:S05]  /*3110*/  FMUL.FTZ R43, R41, R53 ;  /* 0x00000035292b7220 */ /* 0x000fca0000410000 */
[----:B------:R0:W-:Y:S08]  /*3120*/  MUFU.COS R40, R45 ;  /* 0x0000002d00287308 */ /* 0x0001f00000000000 */
[----:B------:R-:W1:Y:S01]  /*3130*/  MUFU.EX2 R107, R107 ;  /* 0x0000006b006b7308 */ /* 0x000e620000000800 */
[----:B0-----:R-:W-:Y:S02]  /*3140*/  FMUL.RZ R45, R43, 0.15915493667125701904 ;  /* 0x3e22f9832b2d7820 */ /* 0x001fe4000040c000 */
[----:B------:R-:W-:-:S05]  /*3150*/  FMUL.FTZ R43, R41, R54 ;  /* 0x00000036292b7220 */ /* 0x000fca0000410000 */
[----:B------:R-:W-:Y:S08]  /*3160*/  MUFU.SIN R109, R46 ;  /* 0x0000002e006d7308 */ /* 0x000ff00000000400 */
[----:B------:R0:W-:Y:S01]  /*3170*/  MUFU.COS R77, R46 ;  /* 0x0000002e004d7308 */ /* 0x0001e20000000000 */
[C---:B-1----:R-:W-:Y:S02]  /*3180*/  FMUL.FTZ R110, R107.reuse, R110 ;  /* 0x0000006e6b6e7220 */ /* 0x042fe40000410000 */
[----:B------:R-:W-:-:S02]  /*3190*/  FMUL.FTZ R104, R107, R104 ;  /* 0x000000686b687220 */ /* 0x000fc40000410000 */
[----:B------:R-:W-:-:S03]  /*31a0*/  FMUL.FTZ R107, R69, R110 ;  /* 0x0000006e456b7220 */ /* 0x000fc60000410000 */
[----:B------:R-:W-:Y:S01]  /*31b0*/  MUFU.SIN R103, R44 ;  /* 0x0000002c00677308 */ /* 0x000fe20000000400 */
[----:B0-----:R-:W-:Y:S02]  /*31c0*/  FMUL.RZ R46, R43, 0.15915493667125701904 ;  /* 0x3e22f9832b2e7820 */ /* 0x001fe4000040c000 */
[----:B------:R-:W-:Y:S02]  /*31d0*/  FMUL.FTZ R43, R41, R55 ;  /* 0x00000037292b7220 */ /* 0x000fe40000410000 */
[----:B------:R-:W-:-:S03]  /*31e0*/  FFMA.FTZ R100, RZ, R104, R107 ;  /* 0x00000068ff647223 */ /* 0x000fc6000001006b */
[----:B------:R0:W-:Y:S01]  /*31f0*/  MUFU.COS R111, R44 ;  /* 0x0000002c006f7308 */ /* 0x0001e20000000000 */
[----:B------:R-:W-:-:S07]  /*3200*/  FADD.FTZ R100, RZ, R100 ;  /* 0x00000064ff647221 */ /* 0x000fce0000010000 */
[----:B------:R-:W1:Y:S01]  /*3210*/  MUFU.EX2 R42, R42 ;  /* 0x0000002a002a7308 */ /* 0x000e620000000800 */
[----:B0-----:R-:W-:Y:S02]  /*3220*/  FMUL.RZ R44, R43, 0.15915493667125701904 ;  /* 0x3e22f9832b2c7820 */ /* 0x001fe4000040c000 */
[----:B------:R-:W-:-:S04]  /*3230*/  FMUL.FTZ R43, R41, R56 ;  /* 0x00000038292b7220 */ /* 0x000fc80000410000 */
[----:B------:R-:W-:Y:S01]  /*3240*/  FMUL.RZ R97, R43, 0.15915493667125701904 ;  /* 0x3e22f9832b617820 */ /* 0x000fe2000040c000 */
[----:B------:R-:W0:Y:S01]  /*3250*/  MUFU.EX2 R96, R96 ;  /* 0x0000006000607308 */ /* 0x000e220000000800 */
[----:B------:R-:W-:-:S04]  /*3260*/  FMUL.FTZ R43, R41, R57 ;  /* 0x00000039292b7220 */ /* 0x000fc80000410000 */
[----:B------:R-:W-:Y:S02]  /*3270*/  FMUL.RZ R98, R43, 0.15915493667125701904 ;  /* 0x3e22f9832b627820 */ /* 0x000fe4000040c000 */
[----:B------:R-:W-:Y:S01]  /*3280*/  FMUL.FTZ R43, R41, R58 ;  /* 0x0000003a292b7220 */ /* 0x000fe20000410000 */
[----:B------:R-:W-:Y:S01]  /*3290*/  MUFU.SIN R120, R45 ;  /* 0x0000002d00787308 */ /* 0x000fe20000000400 */
[C---:B-1----:R-:W-:Y:S02]  /*32a0*/  FMUL.FTZ R117, R42.reuse, R117 ;  /* 0x000000752a757220 */ /* 0x042fe40000410000 */
[----:B------:R-:W-:Y:S02]  /*32b0*/  FMUL.RZ R102, R43, 0.15915493667125701904 ;  /* 0x3e22f9832b667820 */ /* 0x000fe4000040c000 */
[----:B------:R-:W-:-:S03]  /*32c0*/  FMUL.FTZ R118, R42, R121 ;  /* 0x000000792a767220 */ /* 0x000fc60000410000 */
[----:B------:R-:W-:Y:S01]  /*32d0*/  MUFU.COS R74, R45 ;  /* 0x0000002d004a7308 */ /* 0x000fe20000000000 */
[C---:B0-----:R-:W-:Y:S02]  /*32e0*/  FMUL.FTZ R115, R96.reuse, R115 ;  /* 0x0000007360737220 */ /* 0x041fe40000410000 */
[----:B------:R-:W-:Y:S02]  /*32f0*/  FMUL.FTZ R113, R96, R113 ;  /* 0x0000007160717220 */ /* 0x000fe40000410000 */
[----:B------:R-:W-:-:S03]  /*3300*/  FMUL.FTZ R96, R92, R58 ;  /* 0x0000003a5c607220 */ /* 0x000fc60000410000 */
[----:B------:R-:W-:Y:S08]  /*3310*/  MUFU.SIN R95, R98 ;  /* 0x00000062005f7308 */ /* 0x000ff00000000400 */
[----:B------:R0:W-:Y:S08]  /*3320*/  MUFU.COS R45, R98 ;  /* 0x00000062002d7308 */ /* 0x0001f00000000000 */
[----:B------:R-:W1:Y:S01]  /*3330*/  MUFU.EX2 R99, R99 ;  /* 0x0000006300637308 */ /* 0x000e620000000800 */
[----:B0-----:R-:W-:-:S04]  /*3340*/  FMUL.FTZ R98, RZ, R110 ;  /* 0x0000006eff627220 */ /* 0x001fc80000410000 */
[----:B------:R-:W-:Y:S02]  /*3350*/  FFMA.FTZ R107, R69, R104, -R98 ;  /* 0x00000068456b7223 */ /* 0x000fe40000010862 */
[----:B------:R-:W-:Y:S01]  /*3360*/  FMUL.FTZ R98, R92, R59 ;  /* 0x0000003b5c627220 */ /* 0x000fe20000410000 */
[----:B------:R-:W-:Y:S01]  /*3370*/  MUFU.SIN R93, R97 ;  /* 0x00000061005d7308 */ /* 0x000fe20000000400 */
[----:B------:R-:W-:-:S04]  /*3380*/  FADD.FTZ R107, R70, R107 ;  /* 0x0000006b466b7221 */ /* 0x000fc80000010000 */
[----:B------:R-:W-:-:S03]  /*3390*/  FMUL.FTZ R121, R117, R107 ;  /* 0x0000006b75797220 */ /* 0x000fc60000410000 */
[----:B------:R-:W-:Y:S01]  /*33a0*/  MUFU.COS R47, R97 ;  /* 0x00000061002f7308 */ /* 0x000fe20000000000 */
[C---:B-1----:R-:W-:Y:S02]  /*33b0*/  FMUL.FTZ R112, R99.reuse, R112 ;  /* 0x0000007063707220 */ /* 0x042fe40000410000 */
[----:B------:R-:W-:Y:S02]  /*33c0*/  FFMA.FTZ R121, R118, R100, R121 ;  /* 0x0000006476797223 */ /* 0x000fe40000010079 */
[----:B------:R-:W-:Y:S02]  /*33d0*/  FMUL.FTZ R108, R99, R108 ;  /* 0x0000006c636c7220 */ /* 0x000fe40000410000 */
[----:B------:R-:W-:Y:S01]  /*33e0*/  FADD.FTZ R121, RZ, R121 ;  /* 0x00000079ff797221 */ /* 0x000fe20000010000 */
[----:B------:R-:W0:Y:S08]  /*33f0*/  MUFU.EX2 R94, R94 ;  /* 0x0000005e005e7308 */ /* 0x000e300000000800 */
[----:B------:R-:W-:Y:S08]  /*3400*/  MUFU.SIN R97, R102 ;  /* 0x0000006600617308 */ /* 0x000ff00000000400 */
[----:B------:R1:W-:Y:S01]  /*3410*/  MUFU.COS R43, R102 ;  /* 0x00000066002b7308 */ /* 0x0003e20000000000 */
[----:B0-----:R-:W-:-:S02]  /*3420*/  FMUL.FTZ R116, R94, R101 ;  /* 0x000000655e747220 */ /* 0x001fc40000410000 */
[----:B------:R-:W-:Y:S02]  /*3430*/  FMUL.FTZ R105, R94, R105 ;  /* 0x000000695e697220 */ /* 0x000fe40000410000 */
[----:B------:R-:W-:Y:S02]  /*3440*/  FMUL.FTZ R94, R112, R121 ;  /* 0x00000079705e7220 */ /* 0x000fe40000410000 */
[----:B------:R-:W-:Y:S01]  /*3450*/  FMUL.FTZ R101, R92, R60 ;  /* 0x0000003c5c657220 */ /* 0x000fe20000410000 */
[----:B------:R-:W0:Y:S01]  /*3460*/  MUFU.EX2 R78, R78 ;  /* 0x0000004e004e7308 */ /* 0x000e220000000800 */
[----:B-1----:R-:W-:-:S04]  /*3470*/  FMUL.FTZ R102, R117, R100 ;  /* 0x0000006475667220 */ /* 0x002fc80000410000 */
[----:B------:R-:W-:-:S03]  /*3480*/  FFMA.FTZ R102, R118, R107, -R102 ;  /* 0x0000006b76667223 */ /* 0x000fc60000010866 */
[----:B------:R1:W-:Y:S01]  /*3490*/  MUFU.EX2 R42, R96 ;  /* 0x00000060002a7308 */ /* 0x0003e20000000800 */
[----:B------:R-:W-:-:S07]  /*34a0*/  FADD.FTZ R125, R71, R102 ;  /* 0x00000066477d7221 */ /* 0x000fce0000010000 */
[----:B------:R-:W2:Y:S01]  /*34b0*/  MUFU.EX2 R79, R79 ;  /* 0x0000004f004f7308 */ /* 0x000ea20000000800 */
[----:B-1----:R-:W-:Y:S02]  /*34c0*/  FMUL.FTZ R96, R112, R125 ;  /* 0x0000007d70607220 */ /* 0x002fe40000410000 */
[----:B0-----:R-:W-:Y:S02]  /*34d0*/  FMUL.FTZ R114, R78, R77 ;  /* 0x0000004d4e727220 */ /* 0x001fe40000410000 */
[C---:B------:R-:W-:Y:S02]  /*34e0*/  FFMA.FTZ R96, R108.reuse, R121, R96 ;  /* 0x000000796c607223 */ /* 0x040fe40000010060 */
[----:B------:R-:W-:Y:S01]  /*34f0*/  FFMA.FTZ R125, R108, R125, -R94 ;  /* 0x0000007d6c7d7223 */ /* 0x000fe2000001085e */
[----:B------:R-:W0:Y:S01]  /*3500*/  MUFU.EX2 R75, R75 ;  /* 0x0000004b004b7308 */ /* 0x000e220000000800 */
[----:B------:R-:W-:Y:S02]  /*3510*/  FADD.FTZ R77, RZ, R96 ;  /* 0x00000060ff4d7221 */ /* 0x000fe40000010000 */
[----:B------:R-:W-:-:S02]  /*3520*/  FMUL.FTZ R109, R78, R109 ;  /* 0x0000006d4e6d7220 */ /* 0x000fc40000410000 */
[----:B------:R-:W-:Y:S02]  /*3530*/  FADD.FTZ R125, R72, R125 ;  /* 0x0000007d487d7221 */ /* 0x000fe40000010000 */
[----:B------:R-:W-:Y:S01]  /*3540*/  FMUL.FTZ R78, R105, R77 ;  /* 0x0000004d694e7220 */ /* 0x000fe20000410000 */
[----:B------:R-:W-:Y:S01]  /*3550*/  MUFU.SIN R119, R44 ;  /* 0x0000002c00777308 */ /* 0x000fe20000000400 */
[----:B--2---:R-:W-:Y:S02]  /*3560*/  FMUL.FTZ R106, R79, R106 ;  /* 0x0000006a4f6a7220 */ /* 0x004fe40000410000 */
[CC--:B------:R-:W-:Y:S02]  /*3570*/  FFMA.FTZ R78, R116.reuse, R125.reuse, -R78 ;  /* 0x0000007d744e7223 */ /* 0x0c0fe4000001084e */
[----:B------:R-:W-:Y:S02]  /*3580*/  FMUL.FTZ R125, R105, R125 ;  /* 0x0000007d697d7220 */ /* 0x000fe40000410000 */
[----:B------:R-:W-:Y:S01]  /*3590*/  FADD.FTZ R78, R61, R78 ;  /* 0x0000004e3d4e7221 */ /* 0x000fe20000010000 */
[----:B------:R1:W-:Y:S01]  /*35a0*/  MUFU.COS R49, R44 ;  /* 0x0000002c00317308 */ /* 0x0003e20000000000 */
[----:B------:R-:W-:-:S02]  /*35b0*/  FFMA.FTZ R125, R116, R77, R125 ;  /* 0x0000004d747d7223 */ /* 0x000fc4000001007d */
[----:B0-----:R-:W-:Y:S02]  /*35c0*/  FMUL.FTZ R121, R75, R74 ;  /* 0x0000004a4b797220 */ /* 0x001fe40000410000 */
[----:B------:R-:W-:Y:S02]  /*35d0*/  FMUL.FTZ R107, R79, R40 ;  /* 0x000000284f6b7220 */ /* 0x000fe40000410000 */
[----:B------:R-:W-:Y:S01]  /*35e0*/  FADD.FTZ R125, RZ, R125 ;  /* 0x0000007dff7d7221 */ /* 0x000fe20000010000 */
[----:B------:R-:W-:Y:S01]  /*35f0*/  MUFU.SIN R123, R46 ;  /* 0x0000002e007b7308 */ /* 0x000fe20000000400 */
[----:B-1----:R-:W-:Y:S02]  /*3600*/  FMUL.FTZ R44, R92, R57 ;  /* 0x000000395c2c7220 */ /* 0x002fe40000410000 */
[----:B------:R-:W-:Y:S02]  /*3610*/  FMUL.FTZ R74, R106, R78 ;  /* 0x0000004e6a4a7220 */ /* 0x000fe40000410000 */
[----:B------:R-:W-:-:S02]  /*3620*/  FMUL.FTZ R96, R42, R43 ;  /* 0x0000002b2a607220 */ /* 0x000fc40000410000 */
[CC--:B------:R-:W-:Y:S01]  /*3630*/  FFMA.FTZ R74, R107.reuse, R125.reuse, R74 ;  /* 0x0000007d6b4a7223 */ /* 0x0c0fe2000001004a */
[----:B------:R-:W0:Y:S01]  /*3640*/  MUFU.EX2 R44, R44 ;  /* 0x0000002c002c7308 */ /* 0x000e220000000800 */
[----:B------:R-:W-:Y:S02]  /*3650*/  FMUL.FTZ R125, R106, R125 ;  /* 0x0000007d6a7d7220 */ /* 0x000fe40000410000 */
[----:B------:R-:W-:Y:S02]  /*3660*/  FADD.FTZ R74, RZ, R74 ;  /* 0x0000004aff4a7221 */ /* 0x000fe40000010000 */
[----:B------:R-:W-:Y:S02]  /*3670*/  FFMA.FTZ R125, R107, R78, -R125 ;  /* 0x0000004e6b7d7223 */ /* 0x000fe4000001087d */
[----:B------:R-:W-:Y:S01]  /*3680*/  FMUL.FTZ R97, R42, R97 ;  /* 0x000000612a617220 */ /* 0x000fe20000410000 */
[----:B------:R1:W-:Y:S01]  /*3690*/  MUFU.COS R51, R46 ;  /* 0x0000002e00337308 */ /* 0x0003e20000000000 */
[----:B------:R-:W-:-:S02]  /*36a0*/  FADD.FTZ R125, R62, R125 ;  /* 0x0000007d3e7d7221 */ /* 0x000fc40000010000 */
[----:B------:R-:W-:Y:S02]  /*36b0*/  FMUL.FTZ R120, R75, R120 ;  /* 0x000000784b787220 */ /* 0x000fe40000410000 */
[----:B------:R-:W-:-:S03]  /*36c0*/  FMUL.FTZ R43, R109, R125 ;  /* 0x0000007d6d2b7220 */ /* 0x000fc60000410000 */
[----:B------:R-:W2:Y:S01]  /*36d0*/  MUFU.EX2 R76, R76 ;  /* 0x0000004c004c7308 */ /* 0x000ea20000000800 */
[----:B-1----:R-:W-:Y:S02]  /*36e0*/  FMUL.FTZ R46, R92, R56 ;  /* 0x000000385c2e7220 */ /* 0x002fe40000410000 */
[----:B------:R-:W-:Y:S02]  /*36f0*/  FMUL.FTZ R92, R41, R59 ;  /* 0x0000003b295c7220 */ /* 0x000fe40000410000 */
[----:B0-----:R-:W-:Y:S02]  /*3700*/  FMUL.FTZ R94, R44, R45 ;  /* 0x0000002d2c5e7220 */ /* 0x001fe40000410000 */
[----:B------:R-:W-:Y:S01]  /*3710*/  FMUL.RZ R92, R92, 0.15915493667125701904 ;  /* 0x3e22f9835c5c7820 */ /* 0x000fe2000040c000 */
[----:B------:R-:W0:Y:S01]  /*3720*/  MUFU.EX2 R46, R46 ;  /* 0x0000002e002e7308 */ /* 0x000e220000000800 */
[----:B------:R-:W-:Y:S02]  /*3730*/  FMUL.FTZ R95, R44, R95 ;  /* 0x0000005f2c5f7220 */ /* 0x000fe40000410000 */
[----:B------:R-:W-:-:S02]  /*3740*/  FMUL.FTZ R44, R109, R74 ;  /* 0x0000004a6d2c7220 */ /* 0x000fc40000410000 */
[----:B------:R-:W-:Y:S02]  /*3750*/  FMUL.FTZ R41, R41, R60 ;  /* 0x0000003c29297220 */ /* 0x000fe40000410000 */
[C---:B------:R-:W-:Y:S01]  /*3760*/  FFMA.FTZ R44, R114.reuse, R125, -R44 ;  /* 0x0000007d722c7223 */ /* 0x040fe2000001082c */
[----:B------:R-:W-:Y:S01]  /*3770*/  MUFU.EX2 R99, R98 ;  /* 0x0000006200637308 */ /* 0x000fe20000000800 */
[----:B------:R-:W-:Y:S02]  /*3780*/  FMUL.RZ R41, R41, 0.15915493667125701904 ;  /* 0x3e22f98329297820 */ /* 0x000fe4000040c000 */
[----:B------:R-:W-:Y:S02]  /*3790*/  FFMA.FTZ R43, R114, R74, R43 ;  /* 0x0000004a722b7223 */ /* 0x000fe4000001002b */
[----:B--2---:R-:W-:Y:S02]  /*37a0*/  FMUL.FTZ R103, R76, R103 ;  /* 0x000000674c677220 */ /* 0x004fe40000410000 */
[----:B------:R-:W-:Y:S01]  /*37b0*/  FADD.FTZ R44, R63, R44 ;  /* 0x0000002c3f2c7221 */ /* 0x000fe20000010000 */
[----:B------:R-:W1:Y:S01]  /*37c0*/  MUFU.COS R98, R92 ;  /* 0x0000005c00627308 */ /* 0x000e620000000000 */
[----:B0-----:R-:W-:-:S02]  /*37d0*/  FMUL.FTZ R93, R46, R93 ;  /* 0x0000005d2e5d7220 */ /* 0x001fc40000410000 */
[----:B------:R-:W-:Y:S02]  /*37e0*/  FADD.FTZ R42, RZ, R43 ;  /* 0x0000002bff2a7221 */ /* 0x000fe40000010000 */
[----:B------:R-:W-:Y:S02]  /*37f0*/  FMUL.FTZ R111, R76, R111 ;  /* 0x0000006f4c6f7220 */ /* 0x000fe40000410000 */
[C---:B------:R-:W-:Y:S01]  /*3800*/  FMUL.FTZ R45, R103.reuse, R44 ;  /* 0x0000002c672d7220 */ /* 0x040fe20000410000 */
[----:B------:R0:W2:Y:S01]  /*3810*/  MUFU.SIN R40, R92 ;  /* 0x0000005c00287308 */ /* 0x0000a20000000400 */
[-C--:B------:R-:W-:Y:S01]  /*3820*/  FMUL.FTZ R43, R103, R42.reuse ;  /* 0x0000002a672b7220 */ /* 0x080fe20000410000 */
[----:B------:R3:W4:Y:S01]  /*3830*/  LDG.E.64 R76, [R84.64] ;  /* 0x00000006544c7981 */ /* 0x000722000c1e1b00 */
[C---:B------:R-:W-:Y:S02]  /*3840*/  FFMA.FTZ R42, R111.reuse, R42, R45 ;  /* 0x0000002a6f2a7223 */ /* 0x040fe4000001002d */
[----:B------:R-:W-:-:S02]  /*3850*/  FFMA.FTZ R45, R111, R44, -R43 ;  /* 0x0000002c6f2d7223 */ /* 0x000fc4000001082b */
[----:B------:R-:W-:Y:S01]  /*3860*/  FADD.FTZ R44, RZ, R42 ;  /* 0x0000002aff2c7221 */ /* 0x000fe20000010000 */
[----:B------:R-:W-:Y:S01]  /*3870*/  MUFU.EX2 R101, R101 ;  /* 0x0000006500657308 */ /* 0x000fe20000000800 */
[----:B0-----:R-:W-:Y:S02]  /*3880*/  FMUL.FTZ R92, R46, R47 ;  /* 0x0000002f2e5c7220 */ /* 0x001fe40000410000 */
[----:B-1----:R-:W-:Y:S02]  /*3890*/  FMUL.FTZ R98, R99, R98 ;  /* 0x0000006263627220 */ /* 0x002fe40000410000 */
[----:B------:R-:W-:-:S03]  /*38a0*/  FADD.FTZ R45, R64, R45 ;  /* 0x0000002d402d7221 */ /* 0x000fc60000010000 */
[----:B------:R-:W0:Y:S01]  /*38b0*/  MUFU.COS R100, R41 ;  /* 0x0000002900647308 */ /* 0x000e220000000000 */
[----:B--2---:R-:W-:Y:S02]  /*38c0*/  FMUL.FTZ R99, R99, R40 ;  /* 0x0000002863637220 */ /* 0x004fe40000410000 */
[----:B------:R-:W-:Y:S02]  /*38d0*/  FMUL.FTZ R40, R113, R110 ;  /* 0x0000006e71287220 */ /* 0x000fe40000410000 */
[----:B------:R-:W-:Y:S02]  /*38e0*/  FMUL.FTZ R47, R120, R45 ;  /* 0x0000002d782f7220 */ /* 0x000fe40000410000 */
[----:B------:R-:W-:Y:S01]  /*38f0*/  FFMA.FTZ R40, R115, R104, -R40 ;  /* 0x0000006873287223 */ /* 0x000fe20000010828 */
[----:B------:R1:W2:Y:S01]  /*3900*/  MUFU.SIN R46, R41 ;  /* 0x00000029002e7308 */ /* 0x0002a20000000400 */
[----:B------:R-:W-:Y:S02]  /*3910*/  FFMA.FTZ R47, R121, R44, R47 ;  /* 0x0000002c792f7223 */ /* 0x000fe4000001002f */
[----:B------:R-:W-:-:S02]  /*3920*/  FMUL.FTZ R42, R117, R40 ;  /* 0x00000028752a7220 */ /* 0x000fc40000410000 */
[----:B------:R-:W-:-:S03]  /*3930*/  FADD.FTZ R47, RZ, R47 ;  /* 0x0000002fff2f7221 */ /* 0x000fc60000010000 */
[----:B------:R-:W5:Y:S01]  /*3940*/  MUFU.EX2 R50, R50 ;  /* 0x0000003200327308 */ /* 0x000f620000000800 */
[----:B-1----:R-:W-:Y:S02]  /*3950*/  FMUL.FTZ R41, R115, R110 ;  /* 0x0000006e73297220 */ /* 0x002fe40000410000 */
[----:B0-----:R-:W-:Y:S02]  /*3960*/  FMUL.FTZ R100, R101, R100 ;  /* 0x0000006465647220 */ /* 0x001fe40000410000 */
[----:B------:R-:W-:Y:S02]  /*3970*/  FFMA.FTZ R41, R113, R104, R41 ;  /* 0x0000006871297223 */ /* 0x000fe40000010029 */
[----:B--2---:R-:W-:Y:S01]  /*3980*/  FMUL.FTZ R101, R101, R46 ;  /* 0x0000002e65657220 */ /* 0x004fe20000410000 */
[----:B------:R-:W0:Y:S01]  /*3990*/  MUFU.EX2 R48, R48 ;  /* 0x0000003000307308 */ /* 0x000e220000000800 */
[-C--:B------:R-:W-:Y:S02]  /*39a0*/  FMUL.FTZ R43, R117, R41.reuse ;  /* 0x00000029752b7220 */ /* 0x080fe40000410000 */
[----:B------:R-:W-:-:S02]  /*39b0*/  FFMA.FTZ R41, R118, R41, R42 ;  /* 0x0000002976297223 */ /* 0x000fc4000001002a */
[----:B------:R-:W-:Y:S02]  /*39c0*/  FMUL.FTZ R46, R120, R44 ;  /* 0x0000002c782e7220 */ /* 0x000fe40000410000 */
[----:B------:R-:W-:Y:S02]  /*39d0*/  FFMA.FTZ R43, R118, R40, -R43 ;  /* 0x00000028762b7223 */ /* 0x000fe4000001082b */
[C---:B------:R-:W-:Y:S02]  /*39e0*/  FMUL.FTZ R40, R112.reuse, R41 ;  /* 0x0000002970287220 */ /* 0x040fe40000410000 */
[----:B------:R-:W-:Y:S02]  /*39f0*/  FFMA.FTZ R46, R121, R45, -R46 ;  /* 0x0000002d792e7223 */ /* 0x000fe4000001082e */
[----:B------:R-:W-:Y:S02]  /*3a00*/  FMUL.FTZ R42, R112, R43 ;  /* 0x0000002b702a7220 */ /* 0x000fe40000410000 */
[----:B-----5:R-:W-:-:S02]  /*3a10*/  FMUL.FTZ R123, R50, R123 ;  /* 0x0000007b327b7220 */ /* 0x020fc40000410000 */
[C---:B------:R-:W-:Y:S02]  /*3a20*/  FFMA.FTZ R40, R108.reuse, R43, -R40 ;  /* 0x0000002b6c287223 */ /* 0x040fe40000010828 */
[----:B------:R-:W-:Y:S02]  /*3a30*/  FADD.FTZ R46, R65, R46 ;  /* 0x0000002e412e7221 */ /* 0x000fe40000010000 */
[----:B------:R-:W-:Y:S02]  /*3a40*/  FFMA.FTZ R42, R108, R41, R42 ;  /* 0x000000296c2a7223 */ /* 0x000fe4000001002a */
[----:B------:R-:W-:Y:S02]  /*3a50*/  FMUL.FTZ R122, R50, R51 ;  /* 0x00000033327a7220 */ /* 0x000fe40000410000 */
[----:B------:R-:W-:Y:S02]  /*3a60*/  FMUL.FTZ R43, R105, R40 ;  /* 0x00000028692b7220 */ /* 0x000fe40000410000 */
[----:B------:R-:W-:-:S02]  /*3a70*/  FMUL.FTZ R45, R123, R47 ;  /* 0x0000002f7b2d7220 */ /* 0x000fc40000410000 */
[----:B------:R-:W-:Y:S02]  /*3a80*/  FMUL.FTZ R44, R123, R46 ;  /* 0x0000002e7b2c7220 */ /* 0x000fe40000410000 */
[-C--:B------:R-:W-:Y:S02]  /*3a90*/  FMUL.FTZ R41, R105, R42.reuse ;  /* 0x0000002a69297220 */ /* 0x080fe40000410000 */
[----:B------:R-:W-:Y:S02]  /*3aa0*/  FFMA.FTZ R43, R116, R42, R43 ;  /* 0x0000002a742b7223 */ /* 0x000fe4000001002b */
[C---:B------:R-:W-:Y:S02]  /*3ab0*/  FFMA.FTZ R45, R122.reuse, R46, -R45 ;  /* 0x0000002e7a2d7223 */ /* 0x040fe4000001082d */
[----:B------:R-:W-:Y:S02]  /*3ac0*/  FFMA.FTZ R44, R122, R47, R44 ;  /* 0x0000002f7a2c7223 */ /* 0x000fe4000001002c */
[----:B------:R-:W-:-:S02]  /*3ad0*/  FFMA.FTZ R41, R116, R40, -R41 ;  /* 0x0000002874297223 */ /* 0x000fc40000010829 */
[----:B0-----:R-:W-:Y:S02]  /*3ae0*/  FMUL.FTZ R119, R48, R119 ;  /* 0x0000007730777220 */ /* 0x001fe40000410000 */
[----:B------:R-:W-:Y:S02]  /*3af0*/  FMUL.FTZ R40, R106, R43 ;  /* 0x0000002b6a287220 */ /* 0x000fe40000410000 */
[----:B------:R-:W-:Y:S02]  /*3b00*/  FADD.FTZ R45, R66, R45 ;  /* 0x0000002d422d7221 */ /* 0x000fe40000010000 */
[----:B------:R-:W-:Y:S02]  /*3b10*/  FADD.FTZ R44, RZ, R44 ;  /* 0x0000002cff2c7221 */ /* 0x000fe40000010000 */
[----:B------:R-:W-:Y:S02]  /*3b20*/  FMUL.FTZ R42, R106, R41 ;  /* 0x000000296a2a7220 */ /* 0x000fe40000410000 */
[----:B------:R-:W-:-:S02]  /*3b30*/  FMUL.FTZ R102, R48, R49 ;  /* 0x0000003130667220 */ /* 0x000fc40000410000 */
[----:B------:R-:W-:Y:S02]  /*3b40*/  FFMA.FTZ R40, R107, R41, -R40 ;  /* 0x000000296b287223 */ /* 0x000fe40000010828 */
[C---:B------:R-:W-:Y:S02]  /*3b50*/  FMUL.FTZ R47, R119.reuse, R45 ;  /* 0x0000002d772f7220 */ /* 0x040fe40000410000 */
[----:B------:R-:W-:Y:S02]  /*3b60*/  FMUL.FTZ R46, R119, R44 ;  /* 0x0000002c772e7220 */ /* 0x000fe40000410000 */
[----:B------:R-:W-:Y:S02]  /*3b70*/  FFMA.FTZ R42, R107, R43, R42 ;  /* 0x0000002b6b2a7223 */ /* 0x000fe4000001002a */
[----:B------:R-:W-:Y:S02]  /*3b80*/  FMUL.FTZ R43, R109, R40 ;  /* 0x000000286d2b7220 */ /* 0x000fe40000410000 */
[----:B------:R-:W-:-:S02]  /*3b90*/  FFMA.FTZ R47, R102, R44, R47 ;  /* 0x0000002c662f7223 */ /* 0x000fc4000001002f */
[----:B------:R-:W-:Y:S02]  /*3ba0*/  FFMA.FTZ R46, R102, R45, -R46 ;  /* 0x0000002d662e7223 */ /* 0x000fe4000001082e */
[-C--:B------:R-:W-:Y:S02]  /*3bb0*/  FMUL.FTZ R41, R109, R42.reuse ;  /* 0x0000002a6d297220 */ /* 0x080fe40000410000 */
[C---:B------:R-:W-:Y:S02]  /*3bc0*/  FFMA.FTZ R42, R114.reuse, R42, R43 ;  /* 0x0000002a722a7223 */ /* 0x040fe4000001002b */
[----:B------:R-:W-:Y:S02]  /*3bd0*/  FADD.FTZ R47, RZ, R47 ;  /* 0x0000002fff2f7221 */ /* 0x000fe40000010000 */
[----:B------:R-:W-:Y:S02]  /*3be0*/  FADD.FTZ R46, R67, R46 ;  /* 0x0000002e432e7221 */ /* 0x000fe40000010000 */
[----:B------:R-:W-:-:S02]  /*3bf0*/  FFMA.FTZ R40, R114, R40, -R41 ;  /* 0x0000002872287223 */ /* 0x000fc40000010829 */
[----:B------:R-:W-:Y:S02]  /*3c00*/  FMUL.FTZ R41, R103, R42 ;  /* 0x0000002a67297220 */ /* 0x000fe40000410000 */
[C---:B------:R-:W-:Y:S02]  /*3c10*/  FMUL.FTZ R45, R93.reuse, R47 ;  /* 0x0000002f5d2d7220 */ /* 0x040fe40000410000 */
[----:B------:R-:W-:Y:S02]  /*3c20*/  FMUL.FTZ R44, R93, R46 ;  /* 0x0000002e5d2c7220 */ /* 0x000fe40000410000 */
[-C--:B------:R-:W-:Y:S02]  /*3c30*/  FMUL.FTZ R43, R103, R40.reuse ;  /* 0x00000028672b7220 */ /* 0x080fe40000410000 */
[----:B------:R-:W-:Y:S02]  /*3c40*/  FFMA.FTZ R41, R111, R40, -R41 ;  /* 0x000000286f297223 */ /* 0x000fe40000010829 */
[----:B------:R-:W-:-:S02]  /*3c50*/  FFMA.FTZ R45, R92, R46, -R45 ;  /* 0x0000002e5c2d7223 */ /* 0x000fc4000001082d */
[----:B------:R-:W-:Y:S02]  /*3c60*/  FFMA.FTZ R44, R92, R47, R44 ;  /* 0x0000002f5c2c7223 */ /* 0x000fe4000001002c */
[----:B------:R-:W-:Y:S02]  /*3c70*/  FFMA.FTZ R43, R111, R42, R43 ;  /* 0x0000002a6f2b7223 */ /* 0x000fe4000001002b */
[----:B------:R-:W-:Y:S02]  /*3c80*/  FMUL.FTZ R42, R120, R41 ;  /* 0x00000029782a7220 */ /* 0x000fe40000410000 */
[----:B------:R-:W-:Y:S02]  /*3c90*/  FADD.FTZ R45, R68, R45 ;  /* 0x0000002d442d7221 */ /* 0x000fe40000010000 */
[----:B------:R-:W-:Y:S02]  /*3ca0*/  FADD.FTZ R44, RZ, R44 ;  /* 0x0000002cff2c7221 */ /* 0x000fe40000010000 */
[----:B------:R-:W-:-:S02]  /*3cb0*/  FMUL.FTZ R40, R120, R43 ;  /* 0x0000002b78287220 */ /* 0x000fc40000410000 */
[----:B------:R-:W-:Y:S02]  /*3cc0*/  FFMA.FTZ R42, R121, R43, R42 ;  /* 0x0000002b792a7223 */ /* 0x000fe4000001002a */
[C---:B------:R-:W-:Y:S02]  /*3cd0*/  FMUL.FTZ R47, R95.reuse, R45 ;  /* 0x0000002d5f2f7220 */ /* 0x040fe40000410000 */
[----:B------:R-:W-:Y:S02]  /*3ce0*/  FMUL.FTZ R46, R95, R44 ;  /* 0x0000002c5f2e7220 */ /* 0x000fe40000410000 */
[----:B------:R-:W-:Y:S02]  /*3cf0*/  FFMA.FTZ R40, R121, R41, -R40 ;  /* 0x0000002979287223 */ /* 0x000fe40000010828 */
[----:B------:R-:W-:Y:S02]  /*3d00*/  FMUL.FTZ R41, R123, R42 ;  /* 0x0000002a7b297220 */ /* 0x000fe40000410000 */
[----:B------:R-:W-:-:S02]  /*3d10*/  FFMA.FTZ R47, R94, R44, R47 ;  /* 0x0000002c5e2f7223 */ /* 0x000fc4000001002f */
[----:B------:R-:W-:Y:S02]  /*3d20*/  FFMA.FTZ R46, R94, R45, -R46 ;  /* 0x0000002d5e2e7223 */ /* 0x000fe4000001082e */
[-C--:B------:R-:W-:Y:S02]  /*3d30*/  FMUL.FTZ R43, R123, R40.reuse ;  /* 0x000000287b2b7220 */ /* 0x080fe40000410000 */
[C---:B------:R-:W-:Y:S02]  /*3d40*/  FFMA.FTZ R41, R122.reuse, R40, -R41 ;  /* 0x000000287a297223 */ /* 0x040fe40000010829 */
[----:B------:R-:W-:Y:S02]  /*3d50*/  FADD.FTZ R47, RZ, R47 ;  /* 0x0000002fff2f7221 */ /* 0x000fe40000010000 */
[----:B------:R-:W-:Y:S02]  /*3d60*/  FADD.FTZ R46, R73, R46 ;  /* 0x0000002e492e7221 */ /* 0x000fe40000010000 */
[----:B------:R-:W-:-:S02]  /*3d70*/  FFMA.FTZ R43, R122, R42, R43 ;  /* 0x0000002a7a2b7223 */ /* 0x000fc4000001002b */
[----:B------:R-:W-:Y:S02]  /*3d80*/  FMUL.FTZ R42, R119, R41 ;  /* 0x00000029772a7220 */ /* 0x000fe40000410000 */
[C---:B------:R-:W-:Y:S02]  /*3d90*/  FMUL.FTZ R45, R97.reuse, R47 ;  /* 0x0000002f612d7220 */ /* 0x040fe40000410000 */
[-C--:B------:R-:W-:Y:S02]  /*3da0*/  FMUL.FTZ R44, R97, R46.reuse ;  /* 0x0000002e612c7220 */ /* 0x080fe40000410000 */
[-C--:B------:R-:W-:Y:S02]  /*3db0*/  FMUL.FTZ R40, R119, R43.reuse ;  /* 0x0000002b77287220 */ /* 0x080fe40000410000 */
[----:B------:R-:W-:Y:S02]  /*3dc0*/  FFMA.FTZ R42, R102, R43, R42 ;  /* 0x0000002b662a7223 */ /* 0x000fe4000001002a */
[----:B------:R-:W-:-:S02]  /*3dd0*/  FFMA.FTZ R45, R96, R46, -R45 ;  /* 0x0000002e602d7223 */ /* 0x000fc4000001082d */
[----:B------:R-:W-:Y:S02]  /*3de0*/  FFMA.FTZ R44, R96, R47, R44 ;  /* 0x0000002f602c7223 */ /* 0x000fe4000001002c */
[----:B------:R-:W-:Y:S02]  /*3df0*/  FFMA.FTZ R40, R102, R41, -R40 ;  /* 0x0000002966287223 */ /* 0x000fe40000010828 */
[C---:B------:R-:W-:Y:S02]  /*3e00*/  FMUL.FTZ R41, R93.reuse, R42 ;  /* 0x0000002a5d297220 */ /* 0x040fe40000410000 */
[----:B------:R-:W-:Y:S02]  /*3e10*/  FADD.FTZ R45, R80, R45 ;  /* 0x0000002d502d7221 */ /* 0x000fe40000010000 */
[----:B------:R-:W-:Y:S02]  /*3e20*/  FADD.FTZ R44, RZ, R44 ;  /* 0x0000002cff2c7221 */ /* 0x000fe40000010000 */
[----:B------:R-:W-:-:S02]  /*3e30*/  FMUL.FTZ R43, R93, R40 ;  /* 0x000000285d2b7220 */ /* 0x000fc40000410000 */
[C---:B------:R-:W-:Y:S02]  /*3e40*/  FFMA.FTZ R41, R92.reuse, R40, -R41 ;  /* 0x000000285c297223 */ /* 0x040fe40000010829 */
        /* <DEDUP_REMOVED lines=19> */
[C---:B------:R-:W-:Y:S02]  /*3f80*/  FMUL.FTZ R42, R99.reuse, R41 ;  /* 0x00000029632a7220 */ /* 0x040fe40000410000 */
[----:B------:R-:W-:Y:S02]  /*3f90*/  FADD.FTZ R46, R90, R45 ;  /* 0x0000002d5a2e7221 */ /* 0x000fe40000010000 */
[----:B------:R-:W-:Y:S02]  /*3fa0*/  FADD.FTZ R47, RZ, R44 ;  /* 0x0000002cff2f7221 */ /* 0x000fe40000010000 */
        /* <DEDUP_REMOVED lines=9> */
[----:B------:R-:W2:Y:S04]  /*4040*/  SHFL.UP PT, R45, R44, 0x1, RZ ;  /* 0x042000002c2d7989 */ /* 0x000ea800000e00ff */
[----:B------:R-:W5:Y:S01]  /*4050*/  SHFL.UP PT, R49, R40, 0x1, RZ ;  /* 0x0420000028317989 */ /* 0x000f6200000e00ff */
[C---:B0-----:R-:W-:Y:S02]  /*4060*/  FMUL.FTZ R42, R40.reuse, R51 ;  /* 0x00000033282a7220 */ /* 0x041fe40000410000 */
[-C--:B-1----:R-:W-:Y:S02]  /*4070*/  FMUL.FTZ R41, R40, R75.reuse ;  /* 0x0000004b28297220 */ /* 0x082fe40000410000 */
[C---:B------:R-:W-:Y:S02]  /*4080*/  FFMA.FTZ R42, R44.reuse, R75, R42 ;  /* 0x0000004b2c2a7223 */ /* 0x040fe4000001002a */
[----:B------:R-:W-:Y:S01]  /*4090*/  FFMA.FTZ R41, R44, R51, -R41 ;  /* 0x000000332c297223 */ /* 0x000fe20000010829 */
[----:B------:R0:W4:Y:S01]  /*40a0*/  LDG.E.64 R74, [R86.64] ;  /* 0x00000006564a7981 */ /* 0x000122000c1e1b00 */
[----:B------:R-:W-:-:S02]  /*40b0*/  @P0 FADD.FTZ R47, R47, R42 ;  /* 0x0000002a2f2f0221 */ /* 0x000fc40000010000 */
[----:B------:R-:W-:Y:S02]  /*40c0*/  @P0 FADD.FTZ R46, R46, R41 ;  /* 0x000000292e2e0221 */ /* 0x000fe40000010000 */
[C---:B--2---:R-:W-:Y:S01]  /*40d0*/  FMUL.FTZ R48, R40.reuse, R45 ;  /* 0x0000002d28307220 */ /* 0x044fe20000410000 */
[----:B------:R-:W1:Y:S01]  /*40e0*/  SHFL.UP PT, R43, R47, 0x2, RZ ;  /* 0x044000002f2b7989 */ /* 0x000e6200000e00ff */
[----:B-----5:R-:W-:-:S03]  /*40f0*/  FMUL.FTZ R42, R40, R49 ;  /* 0x00000031282a7220 */ /* 0x020fc60000410000 */
[----:B------:R-:W2:Y:S01]  /*4100*/  SHFL.UP PT, R41, R46, 0x2, RZ ;  /* 0x044000002e297989 */ /* 0x000ea200000e00ff */
[C---:B------:R-:W-:Y:S02]  /*4110*/  FFMA.FTZ R49, R44.reuse, R49, R48 ;  /* 0x000000312c317223 */ /* 0x040fe40000010030 */
[----:B------:R-:W-:-:S03]  /*4120*/  @P0 FFMA.FTZ R44, R44, R45, -R42 ;  /* 0x0000002d2c2c0223 */ /* 0x000fc6000001082a */
[----:B------:R-:W-:Y:S02]  /*4130*/  FSEL R40, R40, R49, !P0 ;  /* 0x0000003128287208 */ /* 0x000fe40004000000 */
[----:B------:R-:W5:Y:S01]  /*4140*/  SHFL.UP PT, R49, R44, 0x2, RZ ;  /* 0x044000002c317989 */ /* 0x000f6200000e00ff */
[----:B------:R-:W-:-:S03]  /*4150*/  ISETP.GE.AND P0, PT, R8, 0x2, PT ;  /* 0x000000020800780c */ /* 0x000fc60003f06270 */
[----:B------:R-:W0:Y:S01]  /*4160*/  SHFL.UP PT, R45, R40, 0x2, RZ ;  /* 0x04400000282d7989 */ /* 0x000e2200000e00ff */
[C---:B-1----:R-:W-:Y:S02]  /*4170*/  FMUL.FTZ R42, R40.reuse, R43 ;  /* 0x0000002b282a7220 */ /* 0x042fe40000410000 */
[-C--:B--2---:R-:W-:Y:S02]  /*4180*/  FMUL.FTZ R48, R40, R41.reuse ;  /* 0x0000002928307220 */ /* 0x084fe40000410000 */
[C---:B------:R-:W-:Y:S02]  /*4190*/  FFMA.FTZ R41, R44.reuse, R41, -R42 ;  /* 0x000000292c297223 */ /* 0x040fe4000001082a */
[----:B------:R-:W-:-:S03]  /*41a0*/  FFMA.FTZ R48, R44, R43, R48 ;  /* 0x0000002b2c307223 */ /* 0x000fc60000010030 */
[----:B------:R-:W-:Y:S02]  /*41b0*/  @P0 FADD.FTZ R46, R46, R41 ;  /* 0x000000292e2e0221 */ /* 0x000fe40000010000 */
[----:B------:R-:W-:Y:S02]  /*41c0*/  @P0 FADD.FTZ R47, R47, R48 ;  /* 0x000000302f2f0221 */ /* 0x000fe40000010000 */
[C---:B-----5:R-:W-:Y:S01]  /*41d0*/  FMUL.FTZ R43, R40.reuse, R49 ;  /* 0x00000031282b7220 */ /* 0x060fe20000410000 */
[----:B------:R-:W1:Y:S01]  /*41e0*/  SHFL.UP PT, R51, R46, 0x4, RZ ;  /* 0x048000002e337989 */ /* 0x000e6200000e00ff */
[-C--:B0-----:R-:W-:Y:S02]  /*41f0*/  FMUL.FTZ R42, R40, R45.reuse ;  /* 0x0000002d282a7220 */ /* 0x081fe40000410000 */
[C---:B------:R-:W-:Y:S01]  /*4200*/  FFMA.FTZ R43, R44.reuse, R45, R43 ;  /* 0x0000002d2c2b7223 */ /* 0x040fe2000001002b */
[----:B------:R-:W0:Y:S01]  /*4210*/  SHFL.UP PT, R41, R47, 0x4, RZ ;  /* 0x048000002f297989 */ /* 0x000e2200000e00ff */
[----:B------:R-:W-:-:S03]  /*4220*/  @P0 FFMA.FTZ R44, R44, R49, -R42 ;  /* 0x000000312c2c0223 */ /* 0x000fc6000001082a */
[----:B------:R-:W-:Y:S02]  /*4230*/  FSEL R40, R40, R43, !P0 ;  /* 0x0000002b28287208 */ /* 0x000fe40004000000 */
[----:B------:R-:W2:Y:S04]  /*4240*/  SHFL.UP PT, R43, R44, 0x4, RZ ;  /* 0x048000002c2b7989 */ /* 0x000ea800000e00ff */
[----:B------:R-:W5:Y:S01]  /*4250*/  SHFL.UP PT, R45, R40, 0x4, RZ ;  /* 0x04800000282d7989 */ /* 0x000f6200000e00ff */
[----:B------:R-:W-:Y:S01]  /*4260*/  ISETP.GE.AND P0, PT, R8, 0x4, PT ;  /* 0x000000040800780c */ /* 0x000fe20003f06270 */
[C---:B-1----:R-:W-:Y:S02]  /*4270*/  FMUL.FTZ R48, R40.reuse, R51 ;  /* 0x0000003328307220 */ /* 0x042fe40000410000 */
[----:B0-----:R-:W-:-:S02]  /*4280*/  FMUL.FTZ R42, R40, R41 ;  /* 0x00000029282a7220 */ /* 0x001fc40000410000 */
[C---:B------:R-:W-:Y:S02]  /*4290*/  FFMA.FTZ R48, R44.reuse, R41, R48 ;  /* 0x000000292c307223 */ /* 0x040fe40000010030 */
[----:B------:R-:W-:-:S06]  /*42a0*/  FFMA.FTZ R51, R44, R51, -R42 ;  /* 0x000000332c337223 */ /* 0x000fcc000001082a */
[----:B------:R-:W-:Y:S02]  /*42b0*/  @P0 FADD.FTZ R47, R47, R48 ;  /* 0x000000302f2f0221 */ /* 0x000fe40000010000 */
[----:B--2---:R-:W-:Y:S02]  /*42c0*/  FMUL.FTZ R48, R40, R43 ;  /* 0x0000002b28307220 */ /* 0x004fe40000410000 */
[----:B------:R-:W-:Y:S02]  /*42d0*/  @P0 FADD.FTZ R46, R46, R51 ;  /* 0x000000332e2e0221 */ /* 0x000fe40000010000 */
[-C--:B-----5:R-:W-:Y:S02]  /*42e0*/  FMUL.FTZ R42, R40, R45.reuse ;  /* 0x0000002d282a7220 */ /* 0x0a0fe40000410000 */
[C---:B------:R-:W-:Y:S01]  /*42f0*/  FFMA.FTZ R45, R44.reuse, R45, R48 ;  /* 0x0000002d2c2d7223 */ /* 0x040fe20000010030 */
[----:B------:R-:W0:Y:S01]  /*4300*/  SHFL.UP PT, R41, R46, 0x8, RZ ;  /* 0x050000002e297989 */ /* 0x000e2200000e00ff */
[----:B------:R-:W-:-:S03]  /*4310*/  @P0 FFMA.FTZ R44, R44, R43, -R42 ;  /* 0x0000002b2c2c0223 */ /* 0x000fc6000001082a */
[----:B------:R-:W-:Y:S01]  /*4320*/  FSEL R45, R40, R45, !P0 ;  /* 0x0000002d282d7208 */ /* 0x000fe20004000000 */
[----:B------:R-:W1:Y:S04]  /*4330*/  SHFL.UP PT, R49, R47, 0x8, RZ ;  /* 0x050000002f317989 */ /* 0x000e6800000e00ff */
[----:B------:R-:W2:Y:S04]  /*4340*/  SHFL.UP PT, R48, R44, 0x8, RZ ;  /* 0x050000002c307989 */ /* 0x000ea800000e00ff */
[----:B------:R-:W5:Y:S01]  /*4350*/  SHFL.UP PT, R42, R45, 0x8, RZ ;  /* 0x050000002d2a7989 */ /* 0x000f6200000e00ff */
[----:B------:R-:W-:Y:S01]  /*4360*/  ISETP.GE.AND P1, PT, R8, 0x8, PT ;  /* 0x000000080800780c */ /* 0x000fe20003f26270 */
[----:B0-----:R-:W-:-:S02]  /*4370*/  FMUL.FTZ R43, R45, R41 ;  /* 0x000000292d2b7220 */ /* 0x001fc40000410000 */
[CC--:B-1----:R-:W-:Y:S02]  /*4380*/  FMUL.FTZ R40, R45.reuse, R49.reuse ;  /* 0x000000312d287220 */ /* 0x0c2fe40000410000 */
[C---:B------:R-:W-:Y:S02]  /*4390*/  FFMA.FTZ R50, R44.reuse, R49, R43 ;  /* 0x000000312c327223 */ /* 0x040fe4000001002b */
[----:B--2---:R-:W-:Y:S02]  /*43a0*/  FMUL.FTZ R43, R45, R48 ;  /* 0x000000302d2b7220 */ /* 0x004fe40000410000 */
[----:B------:R-:W-:-:S04]  /*43b0*/  FFMA.FTZ R41, R44, R41, -R40 ;  /* 0x000000292c297223 */ /* 0x000fc80000010828 */
[----:B------:R-:W-:Y:S02]  /*43c0*/  @P1 FADD.FTZ R47, R47, R50 ;  /* 0x000000322f2f1221 */ /* 0x000fe40000010000 */
[CC--:B-----5:R-:W-:Y:S02]  /*43d0*/  FMUL.FTZ R51, R45.reuse, R42.reuse ;  /* 0x0000002a2d337220 */ /* 0x0e0fe40000410000 */
[----:B------:R-:W-:Y:S01]  /*43e0*/  FFMA.FTZ R50, R44, R42, R43 ;  /* 0x0000002a2c327223 */ /* 0x000fe2000001002b */
        /* <DEDUP_REMOVED lines=8> */
[----:B------:R-:W5:Y:S01]  /*4470*/  SHFL.UP PT, R51, R48, 0x10, RZ ;  /* 0x0600000030337989 */ /* 0x000f6200000e00ff */
[----:B------:R-:W-:Y:S01]  /*4480*/  MOV R41, RZ ;  /* 0x000000ff00297202 */ /* 0x000fe20000000f00 */
[----:B------:R-:W-:Y:S01]  /*4490*/  CS2R R42, SRZ ;  /* 0x00000000002a7805 */ /* 0x000fe2000001ff00 */
[----:B------:R-:W-:-:S07]  /*44a0*/  MOV R40, 0x3f800000 ;  /* 0x3f80000000287802 */ /* 0x000fce0000000f00 */
[----:B------:R-:W3:Y:S01]  /*44b0*/  @!P0 LDS.128 R40, [UR4+0x890] ;  /* 0x00089004ff288984 */ /* 0x000ee20008000c00 */
[----:B------:R-:W-:Y:S01]  /*44c0*/  ISETP.GE.AND P0, PT, R8, 0x10, PT ;  /* 0x000000100800780c */ /* 0x000fe20003f06270 */
[----:B0-----:R-:W-:Y:S01]  /*44d0*/  FMUL.FTZ R79, R48, R49 ;  /* 0x00000031304f7220 */ /* 0x001fe20000410000 */
[----:B------:R-:W-:-:S03]  /*44e0*/  ISETP.NE.AND P1, PT, R8, 0x1f, PT ;  /* 0x0000001f0800780c */ /* 0x000fc60003f25270 */
[-C--:B-1----:R-:W-:Y:S02]  /*44f0*/  FFMA.FTZ R79, R44, R125.reuse, -R79 ;  /* 0x0000007d2c4f7223 */ /* 0x082fe4000001084f */
[C---:B------:R-:W-:Y:S02]  /*4500*/  FMUL.FTZ R125, R48.reuse, R125 ;  /* 0x0000007d307d7220 */ /* 0x040fe40000410000 */
[----:B--2---:R-:W-:Y:S02]  /*4510*/  FMUL.FTZ R78, R48, R45 ;  /* 0x0000002d304e7220 */ /* 0x004fe40000410000 */
[----:B------:R-:W-:Y:S02]  /*4520*/  FFMA.FTZ R124, R44, R49, R125 ;  /* 0x000000312c7c7223 */ /* 0x000fe4000001007d */
[-C--:B-----5:R-:W-:Y:S02]  /*4530*/  FMUL.FTZ R50, R48, R51.reuse ;  /* 0x0000003330327220 */ /* 0x0a0fe40000410000 */
        /* <DEDUP_REMOVED lines=9> */
[----:B---3--:R-:W-:Y:S04]  /*45d0*/  @!P2 STS.128 [0x870], R40 ;  /* 0x00087028ff00a388 */ /* 0x008fe80000000c00 */
        /* <DEDUP_REMOVED lines=56> */
[----:B------:R-:W-:Y:S01]  /*4960*/  FFMA.FTZ R109, R114, R106, R109 ;  /* 0x0000006a726d7223 */ /* 0x000fe2000001006d */
[----:B------:R-:W-:Y:S01]  /*4970*/  MOV R114, c[0x0][0x1a0] ;  /* 0x0000680000727a02 */ /* 0x000fe20000000f00 */
[----:B------:R-:W-:Y:S01]  /*4980*/  FADD.FTZ R112, R63, R110 ;  /* 0x0000006e3f707221 */ /* 0x000fe20000010000 */
[----:B------:R-:W-:Y:S01]  /*4990*/  MOV R115, c[0x0][0x1a4] ;  /* 0x0000690000737a02 */ /* 0x000fe20000000f00 */
[----:B------:R-:W-:Y:S01]  /*49a0*/  FADD.FTZ R110, RZ, R109 ;  /* 0x0000006dff6e7221 */ /* 0x000fe20000010000 */
[----:B------:R-:W-:Y:S01]  /*49b0*/  LEA R86, P0, R114, R86, 0x3 ;  /* 0x0000005672567211 */ /* 0x000fe200078018ff */
[----:B------:R-:W-:-:S02]  /*49c0*/  FMUL.FTZ R109, R103, R112 ;  /* 0x00000070676d7220 */ /* 0x000fc40000410000 */
[-C--:B------:R-:W-:Y:S01]  /*49d0*/  FMUL.FTZ R103, R103, R110.reuse ;  /* 0x0000006e67677220 */ /* 0x080fe20000410000 */
[----:B------:R-:W-:Y:S01]  /*49e0*/  LEA.HI.X R87, R114, R87, R115, 0x3, P0 ;  /* 0x0000005772577211 */ /* 0x000fe200000f1c73 */
[C---:B------:R-:W-:Y:S02]  /*49f0*/  FFMA.FTZ R115, R111.reuse, R110, R109 ;  /* 0x0000006e6f737223 */ /* 0x040fe4000001006d */
[----:B------:R-:W-:Y:S02]  /*4a00*/  FFMA.FTZ R109, R111, R112, -R103 ;  /* 0x000000706f6d7223 */ /* 0x000fe40000010867 */
[----:B------:R-:W-:Y:S01]  /*4a10*/  FADD.FTZ R103, RZ, R115 ;  /* 0x00000073ff677221 */ /* 0x000fe20000010000 */
[----:B------:R-:W-:Y:S01]  /*4a20*/  MOV R111, c[0x0][0x1c0] ;  /* 0x00007000006f7a02 */ /* 0x000fe20000000f00 */
[----:B------:R-:W-:Y:S02]  /*4a30*/  FADD.FTZ R109, R64, R109 ;  /* 0x0000006d406d7221 */ /* 0x000fe40000010000 */
[C---:B------:R-:W-:Y:S01]  /*4a40*/  FMUL.FTZ R116, R120.reuse, R103 ;  /* 0x0000006778747220 */ /* 0x040fe20000410000 */
[----:B------:R-:W-:Y:S01]  /*4a50*/  MOV R115, c[0x0][0x188] ;  /* 0x0000620000737a02 */ /* 0x000fe20000000f00 */
[-C--:B------:R-:W-:Y:S01]  /*4a60*/  FMUL.FTZ R120, R120, R109.reuse ;  /* 0x0000006d78787220 */ /* 0x080fe20000410000 */
[----:B------:R-:W-:Y:S01]  /*4a70*/  MOV R114, c[0x0][0x1c4] ;  /* 0x0000710000727a02 */ /* 0x000fe20000000f00 */
[----:B------:R-:W-:Y:S01]  /*4a80*/  FFMA.FTZ R116, R121, R109, -R116 ;  /* 0x0000006d79747223 */ /* 0x000fe20000010874 */
[----:B------:R-:W-:-:S02]  /*4a90*/  LEA R84, P0, R111, R84, 0x3 ;  /* 0x000000546f547211 */ /* 0x000fc400078018ff */
[----:B------:R-:W-:Y:S02]  /*4aa0*/  MOV R118, c[0x0][0x18c] ;  /* 0x0000630000767a02 */ /* 0x000fe40000000f00 */
[----:B------:R-:W-:Y:S01]  /*4ab0*/  LEA R82, P1, R115, R82, 0x3 ;  /* 0x0000005273527211 */ /* 0x000fe200078218ff */
[----:B------:R-:W-:Y:S01]  /*4ac0*/  FFMA.FTZ R120, R121, R103, R120 ;  /* 0x0000006779787223 */ /* 0x000fe20000010078 */
[----:B------:R-:W-:Y:S01]  /*4ad0*/  LEA.HI.X R85, R111, R85, R114, 0x3, P0 ;  /* 0x000000556f557211 */ /* 0x000fe200000f1c72 */
[----:B------:R-:W-:Y:S01]  /*4ae0*/  FADD.FTZ R114, R65, R116 ;  /* 0x0000007441727221 */ /* 0x000fe20000010000 */
[----:B------:R-:W-:Y:S01]  /*4af0*/  LEA.HI.X R91, R115, R91, R118, 0x3, P1 ;  /* 0x0000005b735b7211 */ /* 0x000fe200008f1c76 */
[----:B----4-:R-:W-:Y:S02]  /*4b00*/  FMUL.FTZ R115, R75, R77 ;  /* 0x0000004d4b737220 */ /* 0x010fe40000410000 */
[----:B------:R-:W-:Y:S02]  /*4b10*/  FADD.FTZ R111, RZ, R120 ;  /* 0x00000078ff6f7221 */ /* 0x000fe40000010000 */
[----:B------:R-:W-:-:S02]  /*4b20*/  FMUL.FTZ R116, R123, R114 ;  /* 0x000000727b747220 */ /* 0x000fc40000410000 */
[C---:B------:R-:W-:Y:S02]  /*4b30*/  FMUL.FTZ R77, R74.reuse, R77 ;  /* 0x0000004d4a4d7220 */ /* 0x040fe40000410000 */
[----:B------:R-:W-:Y:S02]  /*4b40*/  FFMA.FTZ R74, R74, R76, -R115 ;  /* 0x0000004c4a4a7223 */ /* 0x000fe40000010873 */
[-C--:B------:R-:W-:Y:S02]  /*4b50*/  FMUL.FTZ R123, R123, R111.reuse ;  /* 0x0000006f7b7b7220 */ /* 0x080fe40000410000 */
[C---:B------:R-:W-:Y:S02]  /*4b60*/  FFMA.FTZ R115, R122.reuse, R111, R116 ;  /* 0x0000006f7a737223 */ /* 0x040fe40000010074 */
[----:B------:R-:W-:Y:S02]  /*4b70*/  FMUL.FTZ R121, R49, R43 ;  /* 0x0000002b31797220 */ /* 0x000fe40000410000 */
[----:B------:R-:W-:-:S02]  /*4b80*/  FFMA.FTZ R117, R122, R114, -R123 ;  /* 0x000000727a757223 */ /* 0x000fc4000001087b */
[----:B------:R-:W-:Y:S02]  /*4b90*/  FADD.FTZ R115, RZ, R115 ;  /* 0x00000073ff737221 */ /* 0x000fe40000010000 */
[-C--:B------:R-:W-:Y:S02]  /*4ba0*/  FFMA.FTZ R121, R48, R42.reuse, -R121 ;  /* 0x0000002a30797223 */ /* 0x080fe40000010879 */
[----:B------:R-:W-:Y:S02]  /*4bb0*/  FADD.FTZ R117, R66, R117 ;  /* 0x0000007542757221 */ /* 0x000fe40000010000 */
[----:B------:R-:W-:Y:S02]  /*4bc0*/  FMUL.FTZ R116, R119, R115 ;  /* 0x0000007377747220 */ /* 0x000fe40000410000 */
[C---:B------:R-:W-:Y:S02]  /*4bd0*/  FMUL.FTZ R42, R49.reuse, R42 ;  /* 0x0000002a312a7220 */ /* 0x040fe40000410000 */
[----:B------:R-:W-:-:S02]  /*4be0*/  FMUL.FTZ R123, R49, R41 ;  /* 0x00000029317b7220 */ /* 0x000fc40000410000 */
[-C--:B------:R-:W-:Y:S02]  /*4bf0*/  FMUL.FTZ R49, R49, R40.reuse ;  /* 0x0000002831317220 */ /* 0x080fe40000410000 */
[-C--:B------:R-:W-:Y:S02]  /*4c00*/  FMUL.FTZ R119, R119, R117.reuse ;  /* 0x0000007577777220 */ /* 0x080fe40000410000 */
[----:B------:R-:W-:Y:S02]  /*4c10*/  FFMA.FTZ R116, R102, R117, -R116 ;  /* 0x0000007566747223 */ /* 0x000fe40000010874 */
[C---:B------:R-:W-:Y:S02]  /*4c20*/  FFMA.FTZ R40, R48.reuse, R40, -R123 ;  /* 0x0000002830287223 */ /* 0x040fe4000001087b */
[C---:B------:R-:W-:Y:S02]  /*4c30*/  FFMA.FTZ R41, R48.reuse, R41, R49 ;  /* 0x0000002930297223 */ /* 0x040fe40000010031 */
[----:B------:R-:W-:-:S02]  /*4c40*/  FFMA.FTZ R48, R48, R43, R42 ;  /* 0x0000002b30307223 */ /* 0x000fc4000001002a */
[----:B------:R-:W-:Y:S02]  /*4c50*/  FFMA.FTZ R119, R102, R115, R119 ;  /* 0x0000007366777223 */ /* 0x000fe40000010077 */
[----:B------:R-:W-:Y:S02]  /*4c60*/  FADD.FTZ R49, R67, R116 ;  /* 0x0000007443317221 */ /* 0x000fe40000010000 */
[----:B------:R-:W-:Y:S02]  /*4c70*/  FADD.FTZ R43, R51, R48 ;  /* 0x00000030332b7221 */ /* 0x000fe40000010000 */
[----:B------:R-:W-:Y:S02]  /*4c80*/  FADD.FTZ R48, RZ, R119 ;  /* 0x00000077ff307221 */ /* 0x000fe40000010000 */
[----:B------:R-:W-:Y:S02]  /*4c90*/  FMUL.FTZ R51, R93, R49 ;  /* 0x000000315d337220 */ /* 0x000fe40000410000 */
[----:B------:R-:W-:Y:S01]  /*4ca0*/  FADD.FTZ R42, R50, R121 ;  /* 0x00000079322a7221 */ /* 0x000fe20000010000 */
[----:B------:R-:W-:Y:S01]  /*4cb0*/  ISETP.NE.AND P0, PT, R7, RZ, PT ;  /* 0x000000ff0700720c */ /* 0x000fe20003f05270 */
[----:B------:R-:W-:-:S02]  /*4cc0*/  FMUL.FTZ R93, R93, R48 ;  /* 0x000000305d5d7220 */ /* 0x000fc40000410000 */
[C---:B------:R-:W-:Y:S02]  /*4cd0*/  FFMA.FTZ R50, R92.reuse, R48, R51 ;  /* 0x000000305c327223 */ /* 0x040fe40000010033 */
[----:B------:R-:W-:Y:S02]  /*4ce0*/  FFMA.FTZ R77, R75, R76, R77 ;  /* 0x0000004c4b4d7223 */ /* 0x000fe4000001004d */
[----:B------:R-:W-:Y:S02]  /*4cf0*/  FFMA.FTZ R93, R92, R49, -R93 ;  /* 0x000000315c5d7223 */ /* 0x000fe4000001085d */
[----:B------:R-:W-:Y:S02]  /*4d00*/  FADD.FTZ R50, RZ, R50 ;  /* 0x00000032ff327221 */ /* 0x000fe40000010000 */
[C---:B------:R-:W-:Y:S02]  /*4d10*/  FMUL.FTZ R51, R77.reuse, R45 ;  /* 0x0000002d4d337220 */ /* 0x040fe40000410000 */
[----:B------:R-:W-:-:S02]  /*4d20*/  FMUL.FTZ R75, R77, R44 ;  /* 0x0000002c4d4b7220 */ /* 0x000fc40000410000 */
[----:B------:R-:W-:Y:S02]  /*4d30*/  FADD.FTZ R45, R68, R93 ;  /* 0x0000005d442d7221 */ /* 0x000fe40000010000 */
[C---:B------:R-:W-:Y:S02]  /*4d40*/  FMUL.FTZ R44, R95.reuse, R50 ;  /* 0x000000325f2c7220 */ /* 0x040fe40000410000 */
[-C--:B------:R-:W-:Y:S02]  /*4d50*/  FMUL.FTZ R95, R95, R45.reuse ;  /* 0x0000002d5f5f7220 */ /* 0x080fe40000410000 */
[----:B------:R-:W-:Y:S01]  /*4d60*/  FFMA.FTZ R44, R94, R45, -R44 ;  /* 0x0000002d5e2c7223 */ /* 0x000fe2000001082c */
[----:B------:R-:W-:Y:S04]  /*4d70*/  @!P0 STG.E.128 [R88.64], R40 ;  /* 0x0000002858008986 */ /* 0x000fe8000c101d06 */
[----:B------:R0:W-:Y:S01]  /*4d80*/  @!P0 STS.128 [UR4+0x890], R40 ;  /* 0x00089028ff008988 */ /* 0x0001e20008000c04 */
[----:B------:R-:W-:-:S02]  /*4d90*/  FFMA.FTZ R47, R74, R47, -R51 ;  /* 0x0000002f4a2f7223 */ /* 0x000fc40000010833 */
[----:B0-----:R-:W-:Y:S02]  /*4da0*/  FMUL.FTZ R43, R77, R78 ;  /* 0x0000004e4d2b7220 */ /* 0x001fe40000410000 */
[----:B------:R-:W-:Y:S02]  /*4db0*/  FFMA.FTZ R40, R94, R50, R95 ;  /* 0x000000325e287223 */ /* 0x000fe4000001005f */
[----:B------:R-:W-:Y:S02]  /*4dc0*/  FADD.FTZ R41, R73, R44 ;  /* 0x0000002c49297221 */ /* 0x000fe40000010000 */
[----:B------:R-:W-:Y:S02]  /*4dd0*/  FFMA.FTZ R104, R74, R104, -R43 ;  /* 0x000000684a687223 */ /* 0x000fe4000001082b */
[----:B------:R-:W-:Y:S02]  /*4de0*/  FADD.FTZ R40, RZ, R40 ;  /* 0x00000028ff287221 */ /* 0x000fe40000010000 */
[----:B------:R-:W-:-:S02]  /*4df0*/  FMUL.FTZ R43, R97, R41 ;  /* 0x00000029612b7220 */ /* 0x000fc40000410000 */
[-C--:B------:R-:W-:Y:S02]  /*4e00*/  FMUL.FTZ R97, R97, R40.reuse ;  /* 0x0000002861617220 */ /* 0x080fe40000410000 */
[C---:B------:R-:W-:Y:S02]  /*4e10*/  FFMA.FTZ R43, R96.reuse, R40, R43 ;  /* 0x00000028602b7223 */ /* 0x040fe4000001002b */
[----:B------:R-:W-:Y:S02]  /*4e20*/  FFMA.FTZ R51, R96, R41, -R97 ;  /* 0x0000002960337223 */ /* 0x000fe40000010861 */
[----:B------:R-:W-:Y:S02]  /*4e30*/  FADD.FTZ R76, RZ, R43 ;  /* 0x0000002bff4c7221 */ /* 0x000fe40000010000 */
[----:B------:R-:W-:Y:S02]  /*4e40*/  FFMA.FTZ R46, R74, R46, -R75 ;  /* 0x0000002e4a2e7223 */ /* 0x000fe4000001084b */
[----:B------:R-:W-:-:S02]  /*4e50*/  FADD.FTZ R51, R80, R51 ;  /* 0x0000003350337221 */ /* 0x000fc40000010000 */
[CC--:B------:R-:W-:Y:S02]  /*4e60*/  FMUL.FTZ R75, R99.reuse, R76.reuse ;  /* 0x0000004c634b7220 */ /* 0x0c0fe40000410000 */
[-C--:B------:R-:W-:Y:S02]  /*4e70*/  FMUL.FTZ R99, R99, R51.reuse ;  /* 0x0000003363637220 */ /* 0x080fe40000410000 */
[C---:B------:R-:W-:Y:S02]  /*4e80*/  FFMA.FTZ R78, R98.reuse, R51, -R75 ;  /* 0x00000033624e7223 */ /* 0x040fe4000001084b */
[----:B------:R-:W-:Y:S02]  /*4e90*/  FFMA.FTZ R99, R98, R76, R99 ;  /* 0x0000004c62637223 */ /* 0x000fe40000010063 */
[----:B------:R-:W-:Y:S01]  /*4ea0*/  FADD.FTZ R92, R81, R78 ;  /* 0x0000004e515c7221 */ /* 0x000fe20000010000 */
[----:B------:R-:W-:Y:S01]  /*4eb0*/  IADD3 R83, R83, 0x1, RZ ;  /* 0x0000000153537810 */ /* 0x000fe20007ffe0ff */
[----:B------:R-:W-:-:S02]  /*4ec0*/  FADD.FTZ R94, RZ, R99 ;  /* 0x00000063ff5e7221 */ /* 0x000fc40000010000 */
[----:B------:R-:W-:Y:S02]  /*4ed0*/  FMUL.FTZ R75, R101, R92 ;  /* 0x0000005c654b7220 */ /* 0x000fe40000410000 */
[----:B------:R-:W-:Y:S01]  /*4ee0*/  FMUL.FTZ R48, R77, R48 ;  /* 0x000000304d307220 */ /* 0x000fe20000410000 */
[----:B------:R-:W-:Y:S01]  /*4ef0*/  ISETP.GE.AND P0, PT, R83, c[0x0][0x16c], PT ;  /* 0x00005b0053007a0c */ /* 0x000fe20003f06270 */
[-C--:B------:R-:W-:Y:S02]  /*4f00*/  FMUL.FTZ R101, R101, R94.reuse ;  /* 0x0000005e65657220 */ /* 0x080fe40000410000 */
[----:B------:R-:W-:Y:S02]  /*4f10*/  FFMA.FTZ R75, R100, R94, R75 ;  /* 0x0000005e644b7223 */ /* 0x000fe4000001004b */
[----:B------:R-:W-:Y:S02]  /*4f20*/  FMUL.FTZ R50, R77, R50 ;  /* 0x000000324d327220 */ /* 0x000fe40000410000 */
[----:B------:R-:W-:-:S02]  /*4f30*/  FFMA.FTZ R49, R74, R49, -R48 ;  /* 0x000000314a317223 */ /* 0x000fc40000010830 */
[----:B------:R-:W-:Y:S02]  /*4f40*/  FFMA.FTZ R101, R100, R92, -R101 ;  /* 0x0000005c64657223 */ /* 0x000fe40000010865 */
[----:B------:R-:W-:Y:S02]  /*4f50*/  FADD.FTZ R48, RZ, R75 ;  /* 0x0000004bff307221 */ /* 0x000fe40000010000 */
        /* <DEDUP_REMOVED lines=11> */
[----:B------:R-:W-:Y:S02]  /*5010*/  FMUL.FTZ R77, R77, R48 ;  /* 0x000000304d4d7220 */ /* 0x000fe40000410000 */
[----:B------:R-:W-:Y:S01]  /*5020*/  FADD.FTZ R101, R90, R101 ;  /* 0x000000655a657221 */ /* 0x000fe20000010000 */
[----:B------:R-:W-:Y:S01]  /*5030*/  IADD3 R88, P1, R88, 0x10, RZ ;  /* 0x0000001058587810 */ /* 0x000fe20007f3e0ff */
        /* <DEDUP_REMOVED lines=9> */
[C---:B------:R-:W-:Y:S01]  /*50d0*/  FFMA.FTZ R45, R74.reuse, R92, -R45 ;  /* 0x0000005c4a2d7223 */ /* 0x040fe2000001082d */
[----:B------:R-:W-:Y:S01]  /*50e0*/  UIADD3 UR4, UR4, 0x10, URZ ;  /* 0x0000001004047890 */ /* 0x000fe2000fffe03f */
[----:B------:R-:W-:Y:S01]  /*50f0*/  FFMA.FTZ R74, R74, R101, -R77 ;  /* 0x000000654a4a7223 */ /* 0x000fe2000001084d */
[----:B------:R-:W-:Y:S01]  /*5100*/  IADD3.X R89, RZ, R89, RZ, P1, !PT ;  /* 0x00000059ff597210 */ /* 0x000fe20000ffe4ff */
        /* <DEDUP_REMOVED lines=18> */
.L_x_1760:
[----:B------:R-:W-:Y:S01]  /*5230*/  BAR.SYNC.DEFER_BLOCKING 0x0 ;  /* 0x0000000000007b1d */ /* 0x000fe20000010000 */
[C---:B------:R-:W-:Y:S01]  /*5240*/  SHF.L.U32 R18, R9.reuse, 0x9, RZ ;  /* 0x0000000909127819 */ /* 0x040fe200000006ff */
[----:B------:R-:W-:Y:S01]  /*5250*/  IMAD R52, R6, c[0x0][0x200], RZ ;  /* 0x0000800006347a24 */ /* 0x000fe200078e02ff */
[----:B------:R-:W-:-:S02]  /*5260*/  IADD3 R9, R9, 0x1, RZ ;  /* 0x0000000109097810 */ /* 0x000fc40007ffe0ff */
[----:B------:R-:W-:Y:S01]  /*5270*/  SHF.R.S32.HI R19, RZ, 0x1f, R18 ;  /* 0x0000001fff137819 */ /* 0x000fe20000011412 */
[C---:B------:R-:W-:Y:S01]  /*5280*/  IMAD R17, R5.reuse, c[0x0][0x204], R52 ;  /* 0x0000810005117a24 */ /* 0x040fe200078e0234 */
[----:B------:R-:W-:Y:S02]  /*5290*/  IADD3 R12, P1, R12, 0x800, RZ ;  /* 0x000008000c0c7810 */ /* 0x000fe40007f3e0ff */
[----:B------:R-:W-:Y:S01]  /*52a0*/  IADD3 R14, P2, R14, 0x800, RZ ;  /* 0x000008000e0e7810 */ /* 0x000fe20007f5e0ff */
[----:B------:R-:W-:Y:S01]  /*52b0*/  IMAD.WIDE.U32 R18, R5, c[0x0][0x200], R18 ;  /* 0x0000800005127a25 */ /* 0x000fe200078e0012 */
[----:B------:R-:W-:Y:S02]  /*52c0*/  IADD3.X R13, RZ, R13, RZ, P1, !PT ;  /* 0x0000000dff0d7210 */ /* 0x000fe40000ffe4ff */
[----:B------:R-:W-:Y:S02]  /*52d0*/  IADD3.X R15, RZ, R15, RZ, P2, !PT ;  /* 0x0000000fff0f7210 */ /* 0x000fe400017fe4ff */
[----:B------:R-:W-:Y:S01]  /*52e0*/  IADD3 R19, R19, R17, RZ ;  /* 0x0000001113137210 */ /* 0x000fe20007ffe0ff */
[----:B------:R-:W-:Y:S01]  /*52f0*/  IMAD R17, R3, c[0x0][0x208], RZ ;  /* 0x0000820003117a24 */ /* 0x000fe200078e02ff */
[----:B------:R-:W-:Y:S04]  /*5300*/  STS.128 [R16], R32 ;  /* 0x0000002010007388 */ /* 0x000fe80000000c00 */
[----:B------:R0:W-:Y:S04]  /*5310*/  STS.128 [R16+0x10], R24 ;  /* 0x0000101810007388 */ /* 0x0001e80000000c00 */
[----:B------:R-:W-:Y:S04]  /*5320*/  STS.128 [R16+0x20], R28 ;  /* 0x0000201c10007388 */ /* 0x000fe80000000c00 */
[----:B------:R1:W-:Y:S01]  /*5330*/  STS.128 [R16+0x30], R36 ;  /* 0x0000302410007388 */ /* 0x0003e20000000c00 */
[----:B------:R-:W-:-:S06]  /*5340*/  NOP ;  /* 0x0000000000007918 */ /* 0x000fcc0000000000 */
[----:B------:R-:W2:Y:S01]  /*5350*/  LDS.128 R20, [R8.X16] ;  /* 0x0000000008147984 */ /* 0x000ea2000000cc00 */
[----:B0-----:R-:W-:-:S03]  /*5360*/  IMAD R25, R0, c[0x0][0x20c], R17 ;  /* 0x0000830000197a24 */ /* 0x001fc600078e0211 */
[----:B------:R-:W0:Y:S04]  /*5370*/  LDS.128 R40, [R8.X16+0x200] ;  /* 0x0002000008287984 */ /* 0x000e28000000cc00 */
[----:B------:R-:W3:Y:S01]  /*5380*/  LDS.128 R44, [R8.X16+0x400] ;  /* 0x00040000082c7984 */ /* 0x000ee2000000cc00 */
[----:B-1----:R-:W-:-:S03]  /*5390*/  IMAD.WIDE.U32 R16, R0, c[0x0][0x208], R18 ;  /* 0x0000820000107a25 */ /* 0x002fc600078e0012 */
[----:B------:R-:W1:Y:S02]  /*53a0*/  LDS.128 R48, [R8.X16+0x600] ;  /* 0x0006000008307984 */ /* 0x000e64000000cc00 */
[----:B------:R-:W-:Y:S02]  /*53b0*/  IADD3 R17, R17, R25, RZ ;  /* 0x0000001911117210 */ /* 0x000fe40007ffe0ff */
[----:B------:R-:W-:-:S04]  /*53c0*/  LEA R18, P0, R16, c[0x0][0x258], 0x2 ;  /* 0x0000960010127a11 */ /* 0x000fc800078010ff */
        /* <DEDUP_REMOVED lines=9> */
.L_x_1762:
[----:B------:R-:W-:Y:S05]  /*5460*/  EXIT ;  /* 0x000000000000794d */ /* 0x000fea0003800000 */
.L_x_1764:
        /* <DEDUP_REMOVED lines=9> */
.L_x_5360:


//--------------------- .text._Z25selective_scan_fwd_kernelI32Selective_Scan_fwd_kernel_traitsILi32ELi16ELi1ELb1ELb0ELb0ELb1EfN3c107complexIfEEEEv13SSMParamsBase --------------------------
	.section	.text._Z25selective_scan_fwd_kernelI32Selective_Scan_fwd_kernel_traitsILi32ELi16ELi1ELb1ELb0ELb0ELb1EfN3c107complexIfEEEEv13SSMParamsBase,"ax",@progbits
	.sectioninfo	@"SHI_REGISTERS=128"
	.align	128
        .global         _Z25selective_scan_fwd_kernelI32Selective_Scan_fwd_kernel_traitsILi32ELi16ELi1ELb1ELb0ELb0ELb1EfN3c107complexIfEEEEv13SSMParamsBase
        .type           _Z25selective_scan_fwd_kernelI32Selective_Scan_fwd_kernel_traitsILi32ELi16ELi1ELb1ELb0ELb0ELb1EfN3c107complexIfEEEEv13SSMParamsBase,@function
        .size           _Z25selective_scan_fwd_kernelI32Selective_Scan_fwd_kernel_traitsILi32ELi16ELi1ELb1ELb0ELb0ELb1EfN3c107complexIfEEEEv13SSMParamsBase,(.L_x_5361 - _Z25selective_scan_fwd_kernelI32Selective_Scan_fwd_kernel_traitsILi32ELi16ELi1ELb1ELb0ELb0ELb1EfN3c107complexIfEEEEv13SSMParamsBase)
        .other          _Z25selective_scan_fwd_kernelI32Selective_Scan_fwd_kernel_traitsILi32ELi16ELi1ELb1ELb0ELb0ELb1EfN3c107complexIfEEEEv13SSMParamsBase,@"STO_CUDA_ENTRY STV_DEFAULT"
_Z25selective_scan_fwd_kernelI32Selective_Scan_fwd_kernel_traitsILi32ELi16ELi1ELb1ELb0ELb0ELb1EfN3c107complexIfEEEEv13SSMParamsBase:
.text._Z25selective_scan_fwd_kernelI32Selective_Scan_fwd_kernel_traitsILi32ELi16ELi1ELb1ELb0ELb0ELb1EfN3c107complexIfEEEEv13SSMParamsBase:
        /* <DEDUP_REMOVED lines=53> */
.L_x_1800:
        /* <DEDUP_REMOVED lines=82> */
.L_x_1766:
[----:B--234-:R-:W-:Y:S05]  /*0870*/  BSYNC B0 ;  /* 0x0000000000007941 */ /* 0x01cfea0003800000 */
.L_x_1765:
        /* <DEDUP_REMOVED lines=35> */
.L_x_1768:
[----:B------:R-:W-:Y:S05]  /*0ab0*/  BSYNC B0 ;  /* 0x0000000000007941 */ /* 0x000fea0003800000 */
.L_x_1767:
        /* <DEDUP_REMOVED lines=37> */
.L_x_1770:
[----:B------:R-:W-:Y:S05]  /*0d10*/  BSYNC B0 ;  /* 0x0000000000007941 */ /* 0x000fea0003800000 */
.L_x_1769:
        /* <DEDUP_REMOVED lines=35> */
.L_x_1772:
[----:B------:R-:W-:Y:S05]  /*0f50*/  BSYNC B0 ;  /* 0x0000000000007941 */ /* 0x000fea0003800000 */
.L_x_1771:
        /* <DEDUP_REMOVED lines=37> */
.L_x_1774:
[----:B------:R-:W-:Y:S05]  /*11b0*/  BSYNC B0 ;  /* 0x0000000000007941 */ /* 0x000fea0003800000 */
.L_x_1773:
        /* <DEDUP_REMOVED lines=35> */
.L_x_1776:
[----:B------:R-:W-:Y:S05]  /*13f0*/  BSYNC B0 ;  /* 0x0000000000007941 */ /* 0x000fea0003800000 */
.L_x_1775:
        /* <DEDUP_REMOVED lines=37> */
.L_x_1778:
[----:B------:R-:W-:Y:S05]  /*1650*/  BSYNC B0 ;  /* 0x0000000000007941 */ /* 0x000fea0003800000 */
.L_x_1777:
        /* <DEDUP_REMOVED lines=35> */
.L_x_1780:
[----:B------:R-:W-:Y:S05]  /*1890*/  BSYNC B0 ;  /* 0x0000000000007941 */ /* 0x000fea0003800000 */
.L_x_1779:
        /* <DEDUP_REMOVED lines=37> */
.L_x_1782:
[----:B------:R-:W-:Y:S05]  /*1af0*/  BSYNC B0 ;  /* 0x0000000000007941 */ /* 0x000fea0003800000 */
.L_x_1781:
        /* <DEDUP_REMOVED lines=38> */
.L_x_1784:
[----:B------:R-:W-:Y:S05]  /*1d60*/  BSYNC B0 ;  /* 0x0000000000007941 */ /* 0x000fea0003800000 */
.L_x_1783:
        /* <DEDUP_REMOVED lines=50> */
.L_x_1786:
[----:B------:R-:W-:Y:S05]  /*2090*/  BSYNC B0 ;  /* 0x0000000000007941 */ /* 0x000fea0003800000 */
.L_x_1785:
        /* <DEDUP_REMOVED lines=34> */
.L_x_1788:
[----:B------:R-:W-:Y:S05]  /*22c0*/  BSYNC B0 ;  /* 0x0000000000007941 */ /* 0x000fea0003800000 */
.L_x_1787:
        /* <DEDUP_REMOVED lines=33> */
.L_x_1790:
[----:B------:R-:W-:Y:S05]  /*24e0*/  BSYNC B0 ;  /* 0x0000000000007941 */ /* 0x000fea0003800000 */
.L_x_1789:
        /* <DEDUP_REMOVED lines=33> */
.L_x_1792:
[----:B------:R-:W-:Y:S05]  /*2700*/  BSYNC B0 ;  /* 0x0000000000007941 */ /* 0x000fea0003800000 */
.L_x_1791:
        /* <DEDUP_REMOVED lines=33> */
.L_x_1794:
[----:B------:R-:W-:Y:S05]  /*2920*/  BSYNC B0 ;  /* 0x0000000000007941 */ /* 0x000fea0003800000 */
.L_x_1793:
        /* <DEDUP_REMOVED lines=33> */
.L_x_1796:
[----:B------:R-:W-:Y:S05]  /*2b40*/  BSYNC B0 ;  /* 0x0000000000007941 */ /* 0x000fea0003800000 */
.L_x_1795:
        /* <DEDUP_REMOVED lines=49> */
.L_x_1798:
        /* <DEDUP_REMOVED lines=573> */
.L_x_1797:
[----:B------:R-:W-:Y:S01]  /*5230*/  BAR.SYNC.DEFER_BLOCKING 0x0 ;  /* 0x0000000000007b1d */ /* 0x000fe20000010000 */
[C---:B------:R-:W-:Y:S01]  /*5240*/  IMAD R20, R6.reuse, c[0x0][0x200], RZ ;  /* 0x0000800006147a24 */ /* 0x040fe200078e02ff */
[----:B------:R-:W-:Y:S01]  /*5250*/  SHF.L.U32 R18, R9, 0x9, RZ ;  /* 0x0000000909127819 */ /* 0x000fe200000006ff */
[----:B------:R-:W-:-:S02]  /*5260*/  IMAD R54, R6, c[0x0][0x1f0], RZ ;  /* 0x00007c0006367a24 */ /* 0x000fc400078e02ff */
[C---:B------:R-:W-:Y:S01]  /*5270*/  IMAD R17, R5.reuse, c[0x0][0x204], R20 ;  /* 0x0000810005117a24 */ /* 0x040fe200078e0214 */
[----:B------:R-:W-:Y:S01]  /*5280*/  SHF.R.S32.HI R19, RZ, 0x1f, R18 ;  /* 0x0000001fff137819 */ /* 0x000fe20000011412 */
[----:B------:R-:W-:Y:S02]  /*5290*/  IMAD R57, R5, c[0x0][0x1f4], R54 ;  /* 0x00007d0005397a24 */ /* 0x000fe400078e0236 */
[----:B------:R-:W-:Y:S02]  /*52a0*/  IMAD R59, R3, c[0x0][0x1f8], RZ ;  /* 0x00007e00033b7a24 */ /* 0x000fe400078e02ff */
[----:B------:R-:W-:-:S04]  /*52b0*/  IMAD.WIDE.U32 R52, R5, c[0x0][0x200], R18 ;  /* 0x0000800005347a25 */ /* 0x000fc800078e0012 */
[----:B------:R-:W-:Y:S01]  /*52c0*/  IMAD.WIDE.U32 R54, R5, c[0x0][0x1f0], R18 ;  /* 0x00007c0005367a25 */ /* 0x000fe200078e0012 */
[----:B------:R-:W-:-:S03]  /*52d0*/  IADD3 R53, R53, R17, RZ ;  /* 0x0000001135357210 */ /* 0x000fc60007ffe0ff */
[----:B------:R-:W-:Y:S01]  /*52e0*/  IMAD R17, R3, c[0x0][0x208], RZ ;  /* 0x0000820003117a24 */ /* 0x000fe200078e02ff */
[----:B------:R-:W-:Y:S01]  /*52f0*/  MOV R56, R54 ;  /* 0x0000003600387202 */ /* 0x000fe20000000f00 */
[C---:B------:R-:W-:Y:S01]  /*5300*/  IMAD.WIDE.U32 R52, R0.reuse, c[0x0][0x208], R52 ;  /* 0x0000820000347a25 */ /* 0x040fe200078e0034 */
[----:B------:R-:W-:Y:S01]  /*5310*/  IADD3 R57, R55, R57, RZ ;  /* 0x0000003937397210 */ /* 0x000fe20007ffe0ff */
[----:B------:R-:W-:Y:S02]  /*5320*/  STS.128 [R16], R32 ;  /* 0x0000002010007388 */ /* 0x000fe40000000c00 */
[----:B------:R-:W-:Y:S01]  /*5330*/  IMAD R17, R0, c[0x0][0x20c], R17 ;  /* 0x0000830000117a24 */ /* 0x000fe200078e0211 */
[----:B------:R-:W-:Y:S01]  /*5340*/  LEA R54, P0, R52, c[0x0][0x258], 0x2 ;  /* 0x0000960034367a11 */ /* 0x000fe200078010ff */
[C---:B------:R-:W-:Y:S01]  /*5350*/  IMAD R59, R0.reuse, c[0x0][0x1fc], R59 ;  /* 0x00007f00003b7a24 */ /* 0x040fe200078e023b */
[----:B------:R-:W-:Y:S01]  /*5360*/  STS.128 [R16+0x10], R24 ;  /* 0x0000101810007388 */ /* 0x000fe20000000c00 */
[----:B------:R-:W-:Y:S01]  /*5370*/  IMAD.WIDE.U32 R56, R0, c[0x0][0x1f8], R56 ;  /* 0x00007e0000387a25 */ /* 0x000fe200078e0038 */
[----:B------:R-:W-:-:S02]  /*5380*/  IADD3 R17, R53, R17, RZ ;  /* 0x0000001135117210 */ /* 0x000fc40007ffe0ff */
[----:B------:R-:W-:Y:S02]  /*5390*/  STS.128 [R16+0x20], R28 ;  /* 0x0000201c10007388 */ /* 0x000fe40000000c00 */
[----:B------:R-:W-:Y:S02]  /*53a0*/  LEA.HI.X R55, R52, c[0x0][0x25c], R17, 0x2, P0 ;  /* 0x0000970034377a11 */ /* 0x000fe400000f1411 */
[----:B------:R-:W-:Y:S01]  /*53b0*/  STS.128 [R16+0x30], R36 ;  /* 0x0000302410007388 */ /* 0x000fe20000000c00 */
        /* <DEDUP_REMOVED lines=30> */
[----:B------:R-:W0:Y:S04]  /*55a0*/  LDS.128 R48, [R16] ;  /* 0x0000000010307984 */ /* 0x000e280000000c00 */
[----:B------:R-:W1:Y:S04]  /*55b0*/  LDS.128 R44, [R16+0x10] ;  /* 0x00001000102c7984 */ /* 0x000e680000000c00 */
[----:B------:R-:W2:Y:S04]  /*55c0*/  LDS.128 R40, [R16+0x20] ;  /* 0x0000200010287984 */ /* 0x000ea80000000c00 */
[----:B------:R-:W3:Y:S01]  /*55d0*/  LDS.128 R20, [R16+0x30] ;  /* 0x0000300010147984 */ /* 0x000ee20000000c00 */
[----:B0-----:R-:W-:-:S02]  /*55e0*/  FMUL.FTZ R17, R48, -1.4426950216293334961 ;  /* 0xbfb8aa3b30117820 */ /* 0x001fc40000410000 */
[----:B------:R-:W-:Y:S02]  /*55f0*/  FMUL.FTZ R52, R49, -1.4426950216293334961 ;  /* 0xbfb8aa3b31347820 */ /* 0x000fe40000410000 */
[----:B-1----:R-:W-:Y:S02]  /*5600*/  FMUL.FTZ R55, R44, -1.4426950216293334961 ;  /* 0xbfb8aa3b2c377820 */ /* 0x002fe40000410000 */
[----:B------:R-:W0:Y:S01]  /*5610*/  MUFU.EX2 R17, R17 ;  /* 0x0000001100117308 */ /* 0x000e220000000800 */
[----:B------:R-:W-:Y:S02]  /*5620*/  FMUL.FTZ R56, R45, -1.4426950216293334961 ;  /* 0xbfb8aa3b2d387820 */ /* 0x000fe40000410000 */
[----:B--2---:R-:W-:Y:S02]  /*5630*/  FMUL.FTZ R59, R40, -1.4426950216293334961 ;  /* 0xbfb8aa3b283b7820 */ /* 0x004fe40000410000 */
[----:B------:R-:W-:Y:S02]  /*5640*/  FMUL.FTZ R62, R43, -1.4426950216293334961 ;  /* 0xbfb8aa3b2b3e7820 */ /* 0x000fe40000410000 */
[----:B---3--:R-:W-:Y:S01]  /*5650*/  FMUL.FTZ R66, R23, -1.4426950216293334961 ;  /* 0xbfb8aa3b17427820 */ /* 0x008fe20000410000 */
[----:B------:R-:W1:Y:S01]  /*5660*/  MUFU.EX2 R55, R55 ;  /* 0x0000003700377308 */ /* 0x000e620000000800 */
[----:B------:R-:W-:-:S02]  /*5670*/  FMUL.FTZ R53, R50, -1.4426950216293334961 ;  /* 0xbfb8aa3b32357820 */ /* 0x000fc40000410000 */
[----:B------:R-:W-:Y:S02]  /*5680*/  FMUL.FTZ R57, R46, -1.4426950216293334961 ;  /* 0xbfb8aa3b2e397820 */ /* 0x000fe40000410000 */
[----:B------:R-:W-:Y:S02]  /*5690*/  FMUL.FTZ R61, R42, -1.4426950216293334961 ;  /* 0xbfb8aa3b2a3d7820 */ /* 0x000fe40000410000 */
[----:B------:R-:W-:Y:S01]  /*56a0*/  FMUL.FTZ R65, R22, -1.4426950216293334961 ;  /* 0xbfb8aa3b16417820 */ /* 0x000fe20000410000 */
[----:B------:R-:W2:Y:S01]  /*56b0*/  MUFU.EX2 R56, R56 ;  /* 0x0000003800387308 */ /* 0x000ea20000000800 */
[----:B------:R-:W-:Y:S02]  /*56c0*/  FMUL.FTZ R54, R51, -1.4426950216293334961 ;  /* 0xbfb8aa3b33367820 */ /* 0x000fe40000410000 */
[----:B------:R-:W-:Y:S02]  /*56d0*/  FMUL.FTZ R58, R47, -1.4426950216293334961 ;  /* 0xbfb8aa3b2f3a7820 */ /* 0x000fe40000410000 */
        /* <DEDUP_REMOVED lines=46> */
[----:B------:R-:W0:Y:S01]  /*59c0*/  MUFU.RCP R66, R66 ;  /* 0x0000004200427308 */ /* 0x000e220000001000 */
[----:B-1----:R-:W-:Y:S02]  /*59d0*/  FMUL.FTZ R48, R49, R52 ;  /* 0x0000003431307220 */ /* 0x002fe40000410000 */
[----:B------:R-:W-:Y:S02]  /*59e0*/  IMAD R52, R6, c[0x0][0x210], RZ ;  /* 0x0000840006347a24 */ /* 0x000fe400078e02ff */
        /* <DEDUP_REMOVED lines=21> */
[----:B------:R-:W-:Y:S01]  /*5b40*/  FMUL.FTZ R35, R50, R35 ;  /* 0x0000002332237220 */ /* 0x000fe20000410000 */
[----:B------:R-:W-:Y:S01]  /*5b50*/  BAR.SYNC.DEFER_BLOCKING 0x0 ;  /* 0x0000000000007b1d */ /* 0x000fe20000010000 */
[----:B0-----:R-:W-:-:S05]  /*5b60*/  FMUL.FTZ R46, R47, R58 ;  /* 0x0000003a2f2e7220 */ /* 0x001fca0000410000 */
[----:B------:R-:W0:Y:S01]  /*5b70*/  MUFU.RCP R64, R64 ;  /* 0x0000004000407308 */ /* 0x000e220000001000 */
[----:B------:R-:W-:Y:S02]  /*5b80*/  FMUL.FTZ R27, R46, R27 ;  /* 0x0000001b2e1b7220 */ /* 0x000fe40000410000 */
[----:B-1----:R-:W-:-:S05]  /*5b90*/  FMUL.FTZ R42, R41, R60 ;  /* 0x0000003c292a7220 */ /* 0x002fca0000410000 */
[----:B------:R-:W1:Y:S01]  /*5ba0*/  MUFU.RCP R63, R63 ;  /* 0x0000003f003f7308 */ /* 0x000e620000001000 */
[----:B------:R-:W-:Y:S02]  /*5bb0*/  FMUL.FTZ R29, R42, R29 ;  /* 0x0000001d2a1d7220 */ /* 0x000fe40000410000 */
[----:B0-----:R-:W-:Y:S01]  /*5bc0*/  FMUL.FTZ R22, R21, R64 ;  /* 0x0000004015167220 */ /* 0x001fe20000410000 */
[----:B------:R-:W-:Y:S03]  /*5bd0*/  STS.128 [R16], R32 ;  /* 0x0000002010007388 */ /* 0x000fe60000000c00 */
[----:B------:R-:W-:Y:S01]  /*5be0*/  FMUL.FTZ R37, R22, R37 ;  /* 0x0000002516257220 */ /* 0x000fe20000410000 */
[----:B------:R0:W-:Y:S01]  /*5bf0*/  STS.128 [R16+0x10], R24 ;  /* 0x0000101810007388 */ /* 0x0001e20000000c00 */
[----:B-1----:R-:W-:-:S03]  /*5c00*/  FMUL.FTZ R17, R20, R63 ;  /* 0x0000003f14117220 */ /* 0x002fc60000410000 */
[----:B------:R-:W-:Y:S01]  /*5c10*/  STS.128 [R16+0x20], R28 ;  /* 0x0000201c10007388 */ /* 0x000fe20000000c00 */
[----:B------:R-:W-:Y:S02]  /*5c20*/  FMUL.FTZ R36, R17, R36 ;  /* 0x0000002411247220 */ /* 0x000fe40000410000 */
[----:B------:R-:W-:-:S03]  /*5c30*/  IMAD R17, R5, c[0x0][0x214], R52 ;  /* 0x0000850005117a24 */ /* 0x000fc600078e0234 */
[----:B------:R1:W-:Y:S01]  /*5c40*/  STS.128 [R16+0x30], R36 ;  /* 0x0000302410007388 */ /* 0x0003e20000000c00 */
[----:B------:R-:W-:-:S06]  /*5c50*/  NOP ;  /* 0x0000000000007918 */ /* 0x000fcc0000000000 */
[----:B------:R-:W2:Y:S01]  /*5c60*/  LDS.128 R20, [R8.X16] ;  /* 0x0000000008147984 */ /* 0x000ea2000000cc00 */
[----:B------:R-:W-:Y:S01]  /*5c70*/  IADD3 R19, R19, R17, RZ ;  /* 0x0000001113137210 */ /* 0x000fe20007ffe0ff */
[----:B------:R-:W-:Y:S02]  /*5c80*/  IMAD R17, R3, c[0x0][0x218], RZ ;  /* 0x0000860003117a24 */ /* 0x000fe400078e02ff */
[----:B------:R-:W3:Y:S02]  /*5c90*/  LDS.128 R40, [R8.X16+0x200] ;  /* 0x0002000008287984 */ /* 0x000ee4000000cc00 */
[C---:B0-----:R-:W-:Y:S02]  /*5ca0*/  IMAD R25, R0.reuse, c[0x0][0x21c], R17 ;  /* 0x0000870000197a24 */ /* 0x041fe400078e0211 */
[----:B------:R-:W0:Y:S01]  /*5cb0*/  LDS.128 R44, [R8.X16+0x400] ;  /* 0x00040000082c7984 */ /* 0x000e22000000cc00 */
        /* <DEDUP_REMOVED lines=8> */
[----:B---3--:R2:W-:Y:S04]  /*5d40*/  STG.E.128 [R16.64+0x200], R40 ;  /* 0x0002002810007986 */ /* 0x0085e8000c101d06 */
[----:B0-----:R2:W-:Y:S04]  /*5d50*/  STG.E.128 [R16.64+0x400], R44 ;  /* 0x0004002c10007986 */ /* 0x0015e8000c101d06 */
[----:B-1----:R2:W-:Y:S01]  /*5d60*/  STG.E.128 [R16.64+0x600], R48 ;  /* 0x0006003010007986 */ /* 0x0025e2000c101d06 */
[----:B------:R-:W-:Y:S01]  /*5d70*/  @P0 CALL.REL.NOINC `(.L_x_1799) ;  /* 0x0000001000000944 */ /* 0x000fe20003c00000 */
[----:B------:R-:W-:Y:S05]  /*5d80*/  BRA `(.L_x_1800) ;  /* 0xffffa5c000007947 */ /* 0x000fea000383ffff */
.L_x_1799:
[----:B------:R-:W-:Y:S05]  /*5d90*/  EXIT ;  /* 0x000000000000794d */ /* 0x000fea0003800000 */
.L_x_1801:
        /* <DEDUP_REMOVED lines=14> */
.L_x_5361:


//--------------------- .text._Z25selective_scan_fwd_kernelI32Selective_Scan_fwd_kernel_traitsILi32ELi16ELi1ELb1ELb0ELb1ELb0EfN3c107complexIfEEEEv13SSMParamsBase --------------------------
	.section	.text._Z25selective_scan_fwd_kernelI32Selective_Scan_fwd_kernel_traitsILi32ELi16ELi1ELb1ELb0ELb1ELb0EfN3c107complexIfEEEEv13SSMParamsBase,"ax",@progbits
	.sectioninfo	@"SHI_REGISTERS=156"
	.align	128
        .global         _Z25selective_scan_fwd_kernelI32Selective_Scan_fwd_kernel_traitsILi32ELi16ELi1ELb1ELb0ELb1ELb0EfN3c107complexIfEEEEv13SSMParamsBase
        .type           _Z25selective_scan_fwd_kernelI32Selective_Scan_fwd_kernel_traitsILi32ELi16ELi1ELb1ELb0ELb1ELb0EfN3c107complexIfEEEEv13SSMParamsBase,@function
        .size           _Z25selective_scan_fwd_kernelI32Selective_Scan_fwd_kernel_traitsILi32ELi16ELi1ELb1ELb0ELb1ELb0EfN3c107complexIfEEEEv13SSMParamsBase,(.L_x_5362 - _Z25selective_scan_fwd_kernelI32Selective_Scan_fwd_kernel_traitsILi32ELi16ELi1ELb1ELb0ELb1ELb0EfN3c107complexIfEEEEv13SSMParamsBase)
        .other          _Z25selective_scan_fwd_kernelI32Selective_Scan_fwd_kernel_traitsILi32ELi16ELi1ELb1ELb0ELb1ELb0EfN3c107complexIfEEEEv13SSMParamsBase,@"STO_CUDA_ENTRY STV_DEFAULT"
_Z25selective_scan_fwd_kernelI32Selective_Scan_fwd_kernel_traitsILi32ELi16ELi1ELb1ELb0ELb1ELb0EfN3c107complexIfEEEEv13SSMParamsBase:
.text._Z25selective_scan_fwd_kernelI32Selective_Scan_fwd_kernel_traitsILi32ELi16ELi1ELb1ELb0ELb1ELb0EfN3c107complexIfEEEEv13SSMParamsBase:
        /* <DEDUP_REMOVED lines=81> */
[----:B------:R-:W-:-:S02]  /*0510*/  LOP3.LUT R110, R88, 0x1f, RZ, 0xc0, !PT ;  /* 0x0000001f586e7812 */ /* 0x000fc400078ec0ff */
[----:B-1----:R-:W-:-:S04]  /*0520*/  LOP3.LUT R84, R87, 0x1f, R88, 0xf8, !PT ;  /* 0x0000001f57547812 */ /* 0x002fc800078ef858 */
.L_x_1839:
[----:B------:R-:W-:Y:S01]  /*0530*/  BAR.SYNC.DEFER_BLOCKING 0x0 ;  /* 0x0000000000007b1d */ /* 0x000fe20000010000 */
[----:B--2---:R-:W-:-:S05]  /*0540*/  IMAD.WIDE R2, R84, 0x10, R82 ;  /* 0x0000001054027825 */ /* 0x004fca00078e0252 */
[----:B------:R-:W2:Y:S04]  /*0550*/  LDG.E.128 R4, [R2.64] ;  /* 0x0000000402047981 */ /* 0x000ea8000c1e1d00 */
        /* <DEDUP_REMOVED lines=79> */
.L_x_1803:
[----:B--234-:R-:W-:Y:S05]  /*0a50*/  BSYNC B0 ;  /* 0x0000000000007941 */ /* 0x01cfea0003800000 */
.L_x_1802:
        /* <DEDUP_REMOVED lines=35> */
.L_x_1805:
[----:B------:R-:W-:Y:S05]  /*0c90*/  BSYNC B0 ;  /* 0x0000000000007941 */ /* 0x000fea0003800000 */
.L_x_1804:
        /* <DEDUP_REMOVED lines=37> */
.L_x_1807:
[----:B------:R-:W-:Y:S05]  /*0ef0*/  BSYNC B0 ;  /* 0x0000000000007941 */ /* 0x000fea0003800000 */
.L_x_1806:
        /* <DEDUP_REMOVED lines=35> */
.L_x_1809:
[----:B------:R-:W-:Y:S05]  /*1130*/  BSYNC B0 ;  /* 0x0000000000007941 */ /* 0x000fea0003800000 */
.L_x_1808:
        /* <DEDUP_REMOVED lines=37> */
.L_x_1811:
[----:B------:R-:W-:Y:S05]  /*1390*/  BSYNC B0 ;  /* 0x0000000000007941 */ /* 0x000fea0003800000 */
.L_x_1810:
        /* <DEDUP_REMOVED lines=35> */
.L_x_1813:
[----:B------:R-:W-:Y:S05]  /*15d0*/  BSYNC B0 ;  /* 0x0000000000007941 */ /* 0x000fea0003800000 */
.L_x_1812:
        /* <DEDUP_REMOVED lines=37> */
.L_x_1815:
[----:B------:R-:W-:Y:S05]  /*1830*/  BSYNC B0 ;  /* 0x0000000000007941 */ /* 0x000fea0003800000 */
.L_x_1814:
        /* <DEDUP_REMOVED lines=35> */
.L_x_1817:
[----:B------:R-:W-:Y:S05]  /*1a70*/  BSYNC B0 ;  /* 0x0000000000007941 */ /* 0x000fea0003800000 */
.L_x_1816:
        /* <DEDUP_REMOVED lines=37> */
.L_x_1819:
[----:B------:R-:W-:Y:S05]  /*1cd0*/  BSYNC B0 ;  /* 0x0000000000007941 */ /* 0x000fea0003800000 */
.L_x_1818:
        /* <DEDUP_REMOVED lines=38> */
.L_x_1821:
[----:B------:R-:W-:Y:S05]  /*1f40*/  BSYNC B0 ;  /* 0x0000000000007941 */ /* 0x000fea0003800000 */
.L_x_1820:
        /* <DEDUP_REMOVED lines=50> */
.L_x_1823:
[----:B------:R-:W-:Y:S05]  /*2270*/  BSYNC B0 ;  /* 0x0000000000007941 */ /* 0x000fea0003800000 */
.L_x_1822:
        /* <DEDUP_REMOVED lines=34> */
.L_x_1825:
[----:B------:R-:W-:Y:S05]  /*24a0*/  BSYNC B0 ;  /* 0x0000000000007941 */ /* 0x000fea0003800000 */
.L_x_1824:
        /* <DEDUP_REMOVED lines=33> */
.L_x_1827:
[----:B------:R-:W-:Y:S05]  /*26c0*/  BSYNC B0 ;  /* 0x0000000000007941 */ /* 0x000fea0003800000 */
.L_x_1826:
        /* <DEDUP_REMOVED lines=33> */
.L_x_1829:
[----:B------:R-:W-:Y:S05]  /*28e0*/  BSYNC B0 ;  /* 0x0000000000007941 */ /* 0x000fea0003800000 */
.L_x_1828:
        /* <DEDUP_REMOVED lines=33> */
.L_x_1831:
[----:B------:R-:W-:Y:S05]  /*2b00*/  BSYNC B0 ;  /* 0x0000000000007941 */ /* 0x000fea0003800000 */
.L_x_1830:
        /* <DEDUP_REMOVED lines=33> */
.L_x_1833:
[----:B------:R-:W-:Y:S05]  /*2d20*/  BSYNC B0 ;  /* 0x0000000000007941 */ /* 0x000fea0003800000 */
.L_x_1832:
        /* <DEDUP_REMOVED lines=21> */
.L_x_1837:
        /* <DEDUP_REMOVED lines=22> */
[----:B------:R0:W5:Y:S04]  /*2fe0*/  LDG.E.128 R28, [R54.64+0x400] ;  /* 0x00040004361c7981 */ /* 0x000168000c1e1d00 */
[----:B------:R0:W4:Y:S04]  /*2ff0*/  LDG.E.128 R32, [R54.64+0x600] ;  /* 0x0006000436207981 */ /* 0x000128000c1e1d00 */
[----:B------:R0:W4:Y:S04]  /*3000*/  LDG.E.128 R36, [R54.64+0x800] ;  /* 0x0008000436247981 */ /* 0x000128000c1e1d00 */
[----:B------:R0:W4:Y:S04]  /*3010*/  LDG.E.128 R40, [R54.64+0xa00] ;  /* 0x000a000436287981 */ /* 0x000128000c1e1d00 */
[----:B------:R0:W4:Y:S04]  /*3020*/  LDG.E.128 R44, [R54.64+0xc00] ;  /* 0x000c0004362c7981 */ /* 0x000128000c1e1d00 */
[----:B------:R0:W4:Y:S01]  /*3030*/  LDG.E.128 R48, [R54.64+0xe00] ;  /* 0x000e000436307981 */ /* 0x000122000c1e1d00 */
[----:B------:R-:W-:-:S02]  /*3040*/  LEA.HI.SX32 R137, R86, R86, 0x1b ;  /* 0x0000005656897211 */ /* 0x000fc400078fdaff */
[C---:B------:R-:W-:Y:S02]  /*3050*/  IADD3 R139, R86.reuse, 0x40, RZ ;  /* 0x00000040568b7810 */ /* 0x040fe40007ffe0ff */
[C---:B------:R-:W-:Y:S02]  /*3060*/  IADD3 R141, R86.reuse, 0x60, RZ ;  /* 0x00000060568d7810 */ /* 0x040fe40007ffe0ff */
[C---:B------:R-:W-:Y:S02]  /*3070*/  IADD3 R149, R86.reuse, 0xa0, RZ ;  /* 0x000000a056957810 */ /* 0x040fe40007ffe0ff */
[-C--:B------:R-:W-:Y:S02]  /*3080*/  LEA.HI.SX32 R139, R139, R86.reuse, 0x1b ;  /* 0x000000568b8b7211 */ /* 0x080fe400078fdaff */
[----:B------:R-:W-:Y:S02]  /*3090*/  IADD3 R151, R86, 0xc0, RZ ;  /* 0x000000c056977810 */ /* 0x000fe40007ffe0ff */
[----:B------:R-:W-:-:S02]  /*30a0*/  LEA.HI.SX32 R141, R141, R86, 0x1b ;  /* 0x000000568d8d7211 */ /* 0x000fc400078fdaff */
[-C--:B------:R-:W-:Y:S02]  /*30b0*/  LEA.HI.SX32 R149, R149, R86.reuse, 0x1b ;  /* 0x0000005695957211 */ /* 0x080fe400078fdaff */
[----:B------:R-:W-:Y:S01]  /*30c0*/  LEA.HI.SX32 R151, R151, R86, 0x1b ;  /* 0x0000005697977211 */ /* 0x000fe200078fdaff */
        /* <DEDUP_REMOVED lines=21> */
[----:B------:R-:W-:Y:S01]  /*3220*/  MUFU.SIN R144, R54 ;  /* 0x0000003600907308 */ /* 0x000fe20000000400 */
[----:B0-----:R-:W-:Y:S02]  /*3230*/  FMUL.RZ R56, R52, 0.15915493667125701904 ;  /* 0x3e22f98334387820 */ /* 0x001fe4000040c000 */
[C---:B------:R-:W-:Y:S02]  /*3240*/  FMUL.FTZ R52, R53.reuse, R70 ;  /* 0x0000004635347220 */ /* 0x040fe40000410000 */
[----:B------:R-:W-:Y:S02]  /*3250*/  FMUL.FTZ R150, R53, R2 ;  /* 0x0000000235967220 */ /* 0x000fe40000410000 */
[----:B------:R-:W-:Y:S01]  /*3260*/  FMUL.FTZ R136, R62, R68 ;  /* 0x000000443e887220 */ /* 0x000fe20000410000 */
[----:B------:R0:W-:Y:S01]  /*3270*/  MUFU.COS R120, R54 ;  /* 0x0000003600787308 */ /* 0x0001e20000000000 */
[----:B-1----:R-:W-:Y:S01]  /*3280*/  IADD3 R23, R86, 0xe0, RZ ;  /* 0x000000e056177810 */ /* 0x002fe20007ffe0ff */
[----:B------:R-:W-:-:S02]  /*3290*/  FMUL.RZ R150, R150, 0.15915493667125701904 ;  /* 0x3e22f98396967820 */ /* 0x000fc4000040c000 */
[C---:B------:R-:W-:Y:S01]  /*32a0*/  FMUL.FTZ R61, R62.reuse, R69 ;  /* 0x000000453e3d7220 */ /* 0x040fe20000410000 */
[----:B------:R-:W-:Y:S01]  /*32b0*/  LEA.HI.SX32 R23, R23, R86, 0x1b ;  /* 0x0000005617177211 */ /* 0x000fe200078fdaff */
[----:B------:R-:W-:Y:S02]  /*32c0*/  FMUL.FTZ R59, R62, R66 ;  /* 0x000000423e3b7220 */ /* 0x000fe40000410000 */
        /* <DEDUP_REMOVED lines=23> */
[----:B------:R-:W-:Y:S01]  /*3440*/  IMAD R52, R92, c[0x0][0x198], RZ ;  /* 0x000066005c347a24 */ /* 0x000fe200078e02ff */
[----:B------:R-:W-:Y:S03]  /*3450*/  MUFU.SIN R140, R55 ;  /* 0x00000037008c7308 */ /* 0x000fe60000000400 */
[----:B------:R-:W-:Y:S02]  /*3460*/  IMAD R125, R93, c[0x0][0x19c], R52 ;  /* 0x000067005d7d7a24 */ /* 0x000fe400078e0234 */
[----:B------:R-:W-:-:S03]  /*3470*/  FMUL.FTZ R52, R62, R64 ;  /* 0x000000403e347220 */ /* 0x000fc60000410000 */
[----:B------:R0:W-:Y:S08]  /*3480*/  MUFU.COS R58, R55 ;  /* 0x00000037003a7308 */ /* 0x0001f00000000000 */
[----:B------:R-:W1:Y:S01]  /*3490*/  MUFU.EX2 R122, R122 ;  /* 0x0000007a007a7308 */ /* 0x000e620000000800 */
[----:B0-----:R-:W-:-:S05]  /*34a0*/  IMAD.WIDE.U32 R54, R93, c[0x0][0x198], RZ ;  /* 0x000066005d367a25 */ /* 0x001fca00078e00ff */
[----:B------:R-:W-:Y:S02]  /*34b0*/  IADD3 R55, R55, R125, RZ ;  /* 0x0000007d37377210 */ /* 0x000fe40007ffe0ff */
[----:B------:R-:W-:Y:S03]  /*34c0*/  MUFU.SIN R63, R56 ;  /* 0x00000038003f7308 */ /* 0x000fe60000000400 */
[----:B------:R-:W-:-:S05]  /*34d0*/  IMAD.WIDE.U32 R54, R116, c[0x0][0x1a0], R54 ;  /* 0x0000680074367a25 */ /* 0x000fca00078e0036 */
[----:B------:R-:W-:Y:S01]  /*34e0*/  MUFU.COS R135, R56 ;  /* 0x0000003800877308 */ /* 0x000fe20000000000 */
[----:B-1----:R-:W-:-:S04]  /*34f0*/  FMUL.FTZ R147, R122, R147 ;  /* 0x000000937a937220 */ /* 0x002fc80000410000 */
[----:B------:R-:W-:-:S03]  /*3500*/  FMUL.FTZ R22, RZ, R147 ;  /* 0x00000093ff167220 */ /* 0x000fc60000410000 */
[----:B------:R-:W-:Y:S08]  /*3510*/  MUFU.SIN R142, R99 ;  /* 0x00000063008e7308 */ /* 0x000ff00000000400 */
[----:B------:R0:W-:Y:S08]  /*3520*/  MUFU.COS R56, R99 ;  /* 0x0000006300387308 */ /* 0x0001f00000000000 */
[----:B------:R1:W2:Y:S01]  /*3530*/  MUFU.COS R145, R57 ;  /* 0x0000003900917308 */ /* 0x0002a20000000000 */
[----:B0-----:R-:W-:-:S02]  /*3540*/  IMAD R99, R98, c[0x0][0x1a0], RZ ;  /* 0x0000680062637a24 */ /* 0x001fc400078e02ff */
[----:B------:R-:W-:Y:S02]  /*3550*/  FMUL.FTZ R98, R53, R65 ;  /* 0x0000004135627220 */ /* 0x000fe40000410000 */
[----:B------:R-:W-:Y:S01]  /*3560*/  IMAD R143, R116, c[0x0][0x1a4], R99 ;  /* 0x00006900748f7a24 */ /* 0x000fe200078e0263 */
[----:B------:R-:W-:Y:S01]  /*3570*/  IADD3 R99, R86, 0x20, RZ ;  /* 0x0000002056637810 */ /* 0x000fe20007ffe0ff */
[----:B------:R-:W-:Y:S01]  /*3580*/  FMUL.RZ R152, R98, 0.15915493667125701904 ;  /* 0x3e22f98362987820 */ /* 0x000fe2000040c000 */
[----:B------:R-:W0:Y:S01]  /*3590*/  MUFU.EX2 R127, R127 ;  /* 0x0000007f007f7308 */ /* 0x000e220000000800 */
[----:B------:R-:W-:Y:S01]  /*35a0*/  LEA R98, P0, R54, c[0x0][0x228], 0x3 ;  /* 0x00008a0036627a11 */ /* 0x000fe200078018ff */
[----:B-1----:R-:W-:Y:S01]  /*35b0*/  FMUL.FTZ R57, R62, R67 ;  /* 0x000000433e397220 */ /* 0x002fe20000410000 */
[----:B------:R-:W-:Y:S02]  /*35c0*/  IADD3 R143, R55, R143, RZ ;  /* 0x0000008f378f7210 */ /* 0x000fe40007ffe0ff */
[----:B------:R-:W-:-:S02]  /*35d0*/  LEA.HI.SX32 R55, R99, R86, 0x1b ;  /* 0x0000005663377211 */ /* 0x000fc400078fdaff */
[----:B------:R-:W-:Y:S01]  /*35e0*/  LEA.HI.X R99, R54, c[0x0][0x22c], R143, 0x3, P0 ;  /* 0x00008b0036637a11 */ /* 0x000fe200000f1c8f */
[----:B--2---:R-:W-:Y:S01]  /*35f0*/  FMUL.FTZ R145, R122, R145 ;  /* 0x000000917a917220 */ /* 0x004fe20000410000 */
[----:B------:R-:W-:Y:S01]  /*3600*/  IADD3 R143, R86, 0x80, RZ ;  /* 0x00000080568f7810 */ /* 0x000fe20007ffe0ff */
[----:B----4-:R1:W-:Y:S01]  /*3610*/  STS.128 [R55.X16+0x200], R24 ;  /* 0x0002001837007388 */ /* 0x0103e2000000cc00 */
[----:B------:R-:W2:Y:S01]  /*3620*/  MUFU.EX2 R121, R121 ;  /* 0x0000007900797308 */ /* 0x000ea20000000800 */
[----:B------:R-:W-:Y:S01]  /*3630*/  FFMA.FTZ R22, R106, R145, -R22 ;  /* 0x000000916a167223 */ /* 0x000fe20000010816 */
[----:B------:R-:W-:Y:S01]  /*3640*/  LEA.HI.SX32 R21, R143, R86, 0x1b ;  /* 0x000000568f157211 */ /* 0x000fe200078fdaff */
[----:B-----5:R-:W-:Y:S01]  /*3650*/  STS.128 [R139.X16+0x400], R28 ;  /* 0x0004001c8b007388 */ /* 0x020fe2000000cc00 */
[----:B------:R-:W-:Y:S02]  /*3660*/  FMUL.FTZ R54, R62, R65 ;  /* 0x000000413e367220 */ /* 0x000fe40000410000 */
[----:B0-----:R-:W-:Y:S01]  /*3670*/  FMUL.FTZ R144, R127, R144 ;  /* 0x000000907f907220 */ /* 0x001fe20000410000 */
[----:B------:R-:W-:Y:S01]  /*3680*/  STS.128 [R141.X16+0x600], R32 ;  /* 0x000600208d007388 */ /* 0x000fe2000000cc00 */
[----:B------:R-:W-:Y:S01]  /*3690*/  FADD.FTZ R22, R107, R22 ;  /* 0x000000166b167221 */ /* 0x000fe20000010000 */
[----:B------:R-:W0:Y:S01]  /*36a0*/  MUFU.EX2 R130, R130 ;  /* 0x0000008200827308 */ /* 0x000e220000000800 */
[----:B------:R-:W-:Y:S01]  /*36b0*/  FMUL.FTZ R143, R127, R120 ;  /* 0x000000787f8f7220 */ /* 0x000fe20000410000 */
[----:B------:R-:W-:Y:S01]  /*36c0*/  STS.128 [R21.X16+0x800], R36 ;  /* 0x0008002415007388 */ /* 0x000fe2000000cc00 */
[----:B-1----:R-:W-:-:S03]  /*36d0*/  FMUL.FTZ R24, R106, R147 ;  /* 0x000000936a187220 */ /* 0x002fc60000410000 */
[----:B------:R-:W-:Y:S01]  /*36e0*/  STS.128 [R149.X16+0xa00], R40 ;  /* 0x000a002895007388 */ /* 0x000fe2000000cc00 */
[----:B------:R-:W-:Y:S01]  /*36f0*/  FMUL.FTZ R25, R144, R22 ;  /* 0x0000001690197220 */ /* 0x000fe20000410000 */
[----:B------:R-:W1:Y:S01]  /*3700*/  MUFU.EX2 R132, R132 ;  /* 0x0000008400847308 */ /* 0x000e620000000800 */
[----:B------:R-:W-:Y:S01]  /*3710*/  FFMA.FTZ R24, RZ, R145, R24 ;  /* 0x00000091ff187223 */ /* 0x000fe20000010018 */
[----:B------:R-:W-:Y:S01]  /*3720*/  STS.128 [R151.X16+0xc00], R44 ;  /* 0x000c002c97007388 */ /* 0x000fe2000000cc00 */
[C---:B--2---:R-:W-:Y:S02]  /*3730*/  FMUL.FTZ R128, R121.reuse, R128 ;  /* 0x0000008079807220 */ /* 0x044fe40000410000 */
[----:B------:R-:W-:Y:S01]  /*3740*/  FADD.FTZ R24, RZ, R24 ;  /* 0x00000018ff187221 */ /* 0x000fe20000010000 */
[----:B------:R2:W-:Y:S01]  /*3750*/  STS.128 [R23.X16+0xe00], R48 ;  /* 0x000e003017007388 */ /* 0x0005e2000000cc00 */
[----:B------:R-:W-:Y:S01]  /*3760*/  FMUL.FTZ R127, R121, R118 ;  /* 0x00000076797f7220 */ /* 0x000fe20000410000 */
[----:B------:R-:W3:Y:S01]  /*3770*/  MUFU.EX2 R101, R101 ;  /* 0x0000006500657308 */ /* 0x000ee20000000800 */
[----:B------:R-:W-:Y:S01]  /*3780*/  FFMA.FTZ R25, R143, R24, R25 ;  /* 0x000000188f197223 */ /* 0x000fe20000010019 */
[----:B------:R-:W-:-:S06]  /*3790*/  NOP ;  /* 0x0000000000007918 */ /* 0x000fcc0000000000 */
[----:B------:R-:W-:Y:S01]  /*37a0*/  FADD.FTZ R25, RZ, R25 ;  /* 0x00000019ff197221 */ /* 0x000fe20000010000 */
[----:B------:R-:W4:Y:S01]  /*37b0*/  MUFU.EX2 R133, R133 ;  /* 0x0000008500857308 */ /* 0x000f220000000800 */
[C---:B0-----:R-:W-:Y:S01]  /*37c0*/  FMUL.FTZ R129, R130.reuse, R129 ;  /* 0x0000008182817220 */ /* 0x041fe20000410000 */
[----:B------:R-:W5:Y:S01]  /*37d0*/  LDG.E.64 R98, [R98.64] ;  /* 0x0000000462627981 */ /* 0x000f62000c1e1b00 */
[----:B------:R-:W-:Y:S02]  /*37e0*/  FMUL.FTZ R130, R130, R119 ;  /* 0x0000007782827220 */ /* 0x000fe40000410000 */
[----:B--2---:R-:W-:Y:S02]  /*37f0*/  FMUL.FTZ R23, R144, R24 ;  /* 0x0000001890177220 */ /* 0x004fe40000410000 */
[----:B------:R-:W-:Y:S01]  /*3800*/  FMUL.FTZ R21, R62, R3 ;  /* 0x000000033e157220 */ /* 0x000fe20000410000 */
[----:B------:R-:W-:Y:S01]  /*3810*/  MUFU.COS R122, R150 ;  /* 0x00000096007a7308 */ /* 0x000fe20000000000 */
[----:B------:R-:W-:-:S02]  /*3820*/  FFMA.FTZ R26, R143, R22, -R23 ;  /* 0x000000168f1a7223 */ /* 0x000fc40000010817 */
[C---:B------:R-:W-:Y:S02]  /*3830*/  FMUL.FTZ R23, R128.reuse, R25 ;  /* 0x0000001980177220 */ /* 0x040fe40000410000 */
[----:B------:R-:W-:Y:S02]  /*3840*/  FADD.FTZ R26, R109, R26 ;  /* 0x0000001a6d1a7221 */ /* 0x000fe40000010000 */
[----:B------:R-:W-:Y:S01]  /*3850*/  FMUL.FTZ R22, R53, R3 ;  /* 0x0000000335167220 */ /* 0x000fe20000410000 */
[----:B------:R-:W-:Y:S01]  /*3860*/  MUFU.EX2 R21, R21 ;  /* 0x0000001500157308 */ /* 0x000fe20000000800 */
[-C--:B------:R-:W-:Y:S02]  /*3870*/  FMUL.FTZ R24, R128, R26.reuse ;  /* 0x0000001a80187220 */ /* 0x080fe40000410000 */
[C---:B------:R-:W-:Y:S02]  /*3880*/  FFMA.FTZ R23, R127.reuse, R26, -R23 ;  /* 0x0000001a7f177223 */ /* 0x040fe40000010817 */
[----:B------:R-:W-:-:S02]  /*3890*/  FFMA.FTZ R24, R127, R25, R24 ;  /* 0x000000197f187223 */ /* 0x000fc40000010018 */
[----:B------:R-:W-:Y:S01]  /*38a0*/  FADD.FTZ R23, R108, R23 ;  /* 0x000000176c177221 */ /* 0x000fe20000010000 */
[----:B------:R-:W-:Y:S01]  /*38b0*/  MUFU.SIN R20, R150 ;  /* 0x0000009600147308 */ /* 0x000fe20000000400 */
[----:B------:R-:W-:Y:S02]  /*38c0*/  FADD.FTZ R24, RZ, R24 ;  /* 0x00000018ff187221 */ /* 0x000fe40000010000 */
[----:B------:R-:W-:Y:S02]  /*38d0*/  FMUL.FTZ R121, R62, R2 ;  /* 0x000000023e797220 */ /* 0x000fe40000410000 */
[----:B------:R-:W-:Y:S02]  /*38e0*/  FMUL.FTZ R26, R130, R24 ;  /* 0x00000018821a7220 */ /* 0x000fe40000410000 */
[----:B------:R-:W-:Y:S01]  /*38f0*/  FMUL.RZ R28, R22, 0.15915493667125701904 ;  /* 0x3e22f983161c7820 */ /* 0x000fe2000040c000 */
[----:B------:R-:W-:Y:S01]  /*3900*/  MUFU.EX2 R136, R136 ;  /* 0x0000008800887308 */ /* 0x000fe20000000800 */
[----:B------:R-:W-:-:S02]  /*3910*/  FMUL.FTZ R27, R130, R23 ;  /* 0x00000017821b7220 */ /* 0x000fc40000410000 */
[----:B------:R-:W-:Y:S02]  /*3920*/  FFMA.FTZ R25, R129, R23, -R26 ;  /* 0x0000001781197223 */ /* 0x000fe4000001081a */
[C---:B-1----:R-:W-:Y:S02]  /*3930*/  FMUL.FTZ R131, R132.reuse, R131 ;  /* 0x0000008384837220 */ /* 0x042fe40000410000 */
[----:B------:R-:W-:Y:S01]  /*3940*/  FMUL.FTZ R53, R53, R0 ;  /* 0x0000000035357220 */ /* 0x000fe20000410000 */
[----:B------:R-:W-:Y:S01]  /*3950*/  MUFU.SIN R22, R28 ;  /* 0x0000001c00167308 */ /* 0x000fe20000000400 */
[----:B------:R-:W-:Y:S02]  /*3960*/  FFMA.FTZ R27, R129, R24, R27 ;  /* 0x00000018811b7223 */ /* 0x000fe4000001001b */
[----:B------:R-:W-:Y:S02]  /*3970*/  FMUL.FTZ R132, R132, R117 ;  /* 0x0000007584847220 */ /* 0x000fe40000410000 */
[----:B------:R-:W-:-:S02]  /*3980*/  FADD.FTZ R25, R94, R25 ;  /* 0x000000195e197221 */ /* 0x000fc40000010000 */
[----:B------:R-:W-:Y:S01]  /*3990*/  FMUL.FTZ R62, R62, R0 ;  /* 0x000000003e3e7220 */ /* 0x000fe20000410000 */
[----:B------:R-:W0:Y:S01]  /*39a0*/  MUFU.COS R120, R28 ;  /* 0x0000001c00787308 */ /* 0x000e220000000000 */
[----:B------:R-:W-:Y:S02]  /*39b0*/  FMUL.RZ R53, R53, 0.15915493667125701904 ;  /* 0x3e22f98335357820 */ /* 0x000fe4000040c000 */
[----:B------:R-:W-:Y:S02]  /*39c0*/  FADD.FTZ R27, RZ, R27 ;  /* 0x0000001bff1b7221 */ /* 0x000fe40000010000 */
[C---:B------:R-:W-:Y:S02]  /*39d0*/  FMUL.FTZ R26, R132.reuse, R25 ;  /* 0x00000019841a7220 */ /* 0x040fe40000410000 */
[-C--:B------:R-:W-:Y:S01]  /*39e0*/  FMUL.FTZ R24, R132, R27.reuse ;  /* 0x0000001b84187220 */ /* 0x080fe20000410000 */
[----:B------:R-:W1:Y:S01]  /*39f0*/  MUFU.EX2 R121, R121 ;  /* 0x0000007900797308 */ /* 0x000e620000000800 */
[----:B------:R-:W-:-:S02]  /*3a00*/  FFMA.FTZ R26, R131, R27, R26 ;  /* 0x0000001b831a7223 */ /* 0x000fc4000001001a */
[----:B------:R-:W-:Y:S02]  /*3a10*/  FFMA.FTZ R24, R131, R25, -R24 ;  /* 0x0000001983187223 */ /* 0x000fe40000010818 */
[----:B---3--:R-:W-:Y:S02]  /*3a20*/  FMUL.FTZ R134, R101, R134 ;  /* 0x0000008665867220 */ /* 0x008fe40000410000 */
[----:B------:R-:W-:Y:S01]  /*3a30*/  FADD.FTZ R26, RZ, R26 ;  /* 0x0000001aff1a7221 */ /* 0x000fe20000010000 */
[----:B------:R-:W-:Y:S01]  /*3a40*/  MUFU.EX2 R62, R62 ;  /* 0x0000003e003e7308 */ /* 0x000fe20000000800 */
[C---:B----4-:R-:W-:Y:S02]  /*3a50*/  FMUL.FTZ R148, R133.reuse, R148 ;  /* 0x0000009485947220 */ /* 0x050fe40000410000 */
[----:B------:R-:W-:Y:S02]  /*3a60*/  FMUL.FTZ R146, R133, R146 ;  /* 0x0000009285927220 */ /* 0x000fe40000410000 */
[----:B0-----:R-:W-:-:S02]  /*3a70*/  FMUL.FTZ R120, R21, R120 ;  /* 0x0000007815787220 */ /* 0x001fc40000410000 */
[----:B------:R-:W-:Y:S01]  /*3a80*/  FADD.FTZ R24, R95, R24 ;  /* 0x000000185f187221 */ /* 0x000fe20000010000 */
[----:B------:R-:W0:Y:S01]  /*3a90*/  MUFU.COS R23, R53 ;  /* 0x0000003500177308 */ /* 0x000e220000000000 */
[----:B------:R-:W-:Y:S02]  /*3aa0*/  FMUL.FTZ R119, R21, R22 ;  /* 0x0000001615777220 */ /* 0x000fe40000410000 */
[----:B------:R-:W-:Y:S02]  /*3ab0*/  FMUL.FTZ R133, R101, R100 ;  /* 0x0000006465857220 */ /* 0x000fe40000410000 */
[C---:B-1----:R-:W-:Y:S02]  /*3ac0*/  FMUL.FTZ R122, R121.reuse, R122 ;  /* 0x0000007a797a7220 */ /* 0x042fe40000410000 */
[----:B------:R-:W-:Y:S01]  /*3ad0*/  FMUL.FTZ R21, R134, R26 ;  /* 0x0000001a86157220 */ /* 0x000fe20000410000 */
[----:B------:R-:W1:Y:S01]  /*3ae0*/  MUFU.EX2 R61, R61 ;  /* 0x0000003d003d7308 */ /* 0x000e620000000800 */
[----:B------:R-:W-:-:S02]  /*3af0*/  FMUL.FTZ R121, R121, R20 ;  /* 0x0000001479797220 */ /* 0x000fc40000410000 */
[-C--:B------:R-:W-:Y:S02]  /*3b00*/  FMUL.FTZ R20, R148, R147.reuse ;  /* 0x0000009394147220 */ /* 0x080fe40000410000 */
[-C--:B------:R-:W-:Y:S02]  /*3b10*/  FMUL.FTZ R22, R134, R24.reuse ;  /* 0x0000001886167220 */ /* 0x080fe40000410000 */
[----:B------:R-:W-:Y:S01]  /*3b20*/  FFMA.FTZ R24, R133, R24, -R21 ;  /* 0x0000001885187223 */ /* 0x000fe20000010815 */
[----:B------:R-:W2:Y:S01]  /*3b30*/  MUFU.EX2 R59, R59 ;  /* 0x0000003b003b7308 */ /* 0x000ea20000000800 */
[C---:B------:R-:W-:Y:S02]  /*3b40*/  FMUL.FTZ R21, R146.reuse, R147 ;  /* 0x0000009392157220 */ /* 0x040fe40000410000 */
[----:B------:R-:W-:Y:S02]  /*3b50*/  FFMA.FTZ R20, R146, R145, -R20 ;  /* 0x0000009192147223 */ /* 0x000fe40000010814 */
[----:B------:R-:W-:-:S02]  /*3b60*/  FMUL.FTZ R135, R136, R135 ;  /* 0x0000008788877220 */ /* 0x000fc40000410000 */
[----:B0-----:R-:W-:Y:S01]  /*3b70*/  FMUL.FTZ R118, R62, R23 ;  /* 0x000000173e767220 */ /* 0x001fe20000410000 */
[----:B------:R-:W0:Y:S01]  /*3b80*/  MUFU.EX2 R57, R57 ;  /* 0x0000003900397308 */ /* 0x000e220000000800 */
[----:B------:R-:W-:Y:S02]  /*3b90*/  FFMA.FTZ R22, R133, R26, R22 ;  /* 0x0000001a85167223 */ /* 0x000fe40000010016 */
[----:B------:R-:W-:Y:S02]  /*3ba0*/  FMUL.FTZ R136, R136, R63 ;  /* 0x0000003f88887220 */ /* 0x000fe40000410000 */
[----:B------:R-:W-:Y:S02]  /*3bb0*/  FADD.FTZ R23, R97, R24 ;  /* 0x0000001861177221 */ /* 0x000fe40000010000 */
[----:B------:R-:W-:Y:S01]  /*3bc0*/  FFMA.FTZ R21, R148, R145, R21 ;  /* 0x0000009194157223 */ /* 0x000fe20000010015 */
[----:B------:R-:W-:Y:S01]  /*3bd0*/  MUFU.SIN R126, R123 ;  /* 0x0000007b007e7308 */ /* 0x000fe20000000400 */
[----:B------:R-:W-:-:S02]  /*3be0*/  FMUL.FTZ R24, R144, R20 ;  /* 0x0000001490187220 */ /* 0x000fc40000410000 */
[----:B------:R-:W-:Y:S02]  /*3bf0*/  FADD.FTZ R25, RZ, R22 ;  /* 0x00000016ff197221 */ /* 0x000fe40000010000 */
[----:B------:R-:W-:Y:S02]  /*3c00*/  FMUL.FTZ R28, R136, R23 ;  /* 0x00000017881c7220 */ /* 0x000fe40000410000 */
[-C--:B------:R-:W-:Y:S01]  /*3c10*/  FMUL.FTZ R22, R144, R21.reuse ;  /* 0x0000001590167220 */ /* 0x080fe20000410000 */
[----:B------:R-:W3:Y:S01]  /*3c20*/  MUFU.EX2 R52, R52 ;  /* 0x0000003400347308 */ /* 0x000ee20000000800 */
[----:B------:R-:W-:Y:S02]  /*3c30*/  FFMA.FTZ R24, R143, R21, R24 ;  /* 0x000000158f187223 */ /* 0x000fe40000010018 */
[-C--:B------:R-:W-:Y:S02]  /*3c40*/  FMUL.FTZ R26, R136, R25.reuse ;  /* 0x00000019881a7220 */ /* 0x080fe40000410000 */
[----:B------:R-:W-:-:S02]  /*3c50*/  FFMA.FTZ R28, R135, R25, R28 ;  /* 0x00000019871c7223 */ /* 0x000fc4000001001c */
[----:B------:R-:W-:Y:S01]  /*3c60*/  FFMA.FTZ R22, R143, R20, -R22 ;  /* 0x000000148f167223 */ /* 0x000fe20000010816 */
[----:B------:R-:W4:Y:S01]  /*3c70*/  MUFU.COS R125, R123 ;  /* 0x0000007b007d7308 */ /* 0x000f220000000000 */
[C---:B------:R-:W-:Y:S02]  /*3c80*/  FMUL.FTZ R20, R128.reuse, R24 ;  /* 0x0000001880147220 */ /* 0x040fe40000410000 */
[----:B------:R-:W-:Y:S02]  /*3c90*/  FFMA.FTZ R23, R135, R23, -R26 ;  /* 0x0000001787177223 */ /* 0x000fe4000001081a */
[----:B-1----:R-:W-:Y:S02]  /*3ca0*/  FMUL.FTZ R138, R61, R138 ;  /* 0x0000008a3d8a7220 */ /* 0x002fe40000410000 */
[----:B------:R-:W-:Y:S01]  /*3cb0*/  FADD.FTZ R28, RZ, R28 ;  /* 0x0000001cff1c7221 */ /* 0x000fe20000010000 */
[----:B------:R-:W-:Y:S01]  /*3cc0*/  MUFU.SIN R123, R152 ;  /* 0x00000098007b7308 */ /* 0x000fe20000000400 */
[----:B------:R-:W-:-:S02]  /*3cd0*/  FMUL.FTZ R21, R128, R22 ;  /* 0x0000001680157220 */ /* 0x000fc40000410000 */
[----:B------:R-:W-:Y:S02]  /*3ce0*/  FFMA.FTZ R20, R127, R22, -R20 ;  /* 0x000000167f147223 */ /* 0x000fe40000010814 */
[----:B------:R-:W-:Y:S02]  /*3cf0*/  FADD.FTZ R23, R96, R23 ;  /* 0x0000001760177221 */ /* 0x000fe40000010000 */
[----:B------:R-:W-:Y:S01]  /*3d00*/  FMUL.FTZ R137, R61, R60 ;  /* 0x0000003c3d897220 */ /* 0x000fe20000410000 */
[----:B------:R-:W1:Y:S01]  /*3d10*/  MUFU.EX2 R54, R54 ;  /* 0x0000003600367308 */ /* 0x000e620000000800 */
[----:B------:R-:W-:Y:S02]  /*3d20*/  FMUL.FTZ R22, R138, R28 ;  /* 0x0000001c8a167220 */ /* 0x000fe40000410000 */
[----:B------:R-:W-:Y:S02]  /*3d30*/  FFMA.FTZ R21, R127, R24, R21 ;  /* 0x000000187f157223 */ /* 0x000fe40000010015 */
[----:B------:R-:W-:-:S02]  /*3d40*/  FMUL.FTZ R24, R130, R20 ;  /* 0x0000001482187220 */ /* 0x000fc40000410000 */
[-C--:B------:R-:W-:Y:S01]  /*3d50*/  FMUL.FTZ R25, R138, R23.reuse ;  /* 0x000000178a197220 */ /* 0x080fe20000410000 */
[----:B------:R-:W0:Y:S01]  /*3d60*/  MUFU.COS R124, R152 ;  /* 0x00000098007c7308 */ /* 0x000e220000000000 */
[----:B------:R-:W-:Y:S02]  /*3d70*/  FFMA.FTZ R23, R137, R23, -R22 ;  /* 0x0000001789177223 */ /* 0x000fe40000010816 */
[-C--:B------:R-:W-:Y:S02]  /*3d80*/  FMUL.FTZ R22, R130, R21.reuse ;  /* 0x0000001582167220 */ /* 0x080fe40000410000 */
[----:B------:R-:W-:Y:S02]  /*3d90*/  FFMA.FTZ R24, R129, R21, R24 ;  /* 0x0000001581187223 */ /* 0x000fe40000010018 */
[----:B------:R-:W-:Y:S01]  /*3da0*/  FFMA.FTZ R25, R137, R28, R25 ;  /* 0x0000001c89197223 */ /* 0x000fe20000010019 */
[----:B------:R-:W0:Y:S01]  /*3db0*/  MUFU.SIN R117, R53 ;  /* 0x0000003500757308 */ /* 0x000e220000000400 */
[----:B--2---:R-:W-:-:S02]  /*3dc0*/  FMUL.FTZ R140, R59, R140 ;  /* 0x0000008c3b8c7220 */ /* 0x004fc40000410000 */
[----:B------:R-:W-:Y:S02]  /*3dd0*/  FADD.FTZ R23, R102, R23 ;  /* 0x0000001766177221 */ /* 0x000fe40000010000 */
[----:B------:R-:W-:Y:S02]  /*3de0*/  FFMA.FTZ R22, R129, R20, -R22 ;  /* 0x0000001481167223 */ /* 0x000fe40000010816 */
[----:B------:R-:W-:Y:S02]  /*3df0*/  FMUL.FTZ R20, R132, R24 ;  /* 0x0000001884147220 */ /* 0x000fe40000410000 */
[----:B------:R-:W-:Y:S02]  /*3e00*/  FADD.FTZ R25, RZ, R25 ;  /* 0x00000019ff197221 */ /* 0x000fe40000010000 */
[----:B------:R-:W-:Y:S02]  /*3e10*/  FMUL.FTZ R139, R59, R58 ;  /* 0x0000003a3b8b7220 */ /* 0x000fe40000410000 */
[----:B------:R-:W-:-:S02]  /*3e20*/  FMUL.FTZ R28, R140, R23 ;  /* 0x000000178c1c7220 */ /* 0x000fc40000410000 */
[-C--:B------:R-:W-:Y:S02]  /*3e30*/  FMUL.FTZ R21, R132, R22.reuse ;  /* 0x0000001684157220 */ /* 0x080fe40000410000 */
[----:B------:R-:W-:Y:S02]  /*3e40*/  FFMA.FTZ R20, R131, R22, -R20 ;  /* 0x0000001683147223 */ /* 0x000fe40000010814 */
[-C--:B------:R-:W-:Y:S02]  /*3e50*/  FMUL.FTZ R26, R140, R25.reuse ;  /* 0x000000198c1a7220 */ /* 0x080fe40000410000 */
[----:B------:R-:W-:Y:S02]  /*3e60*/  FFMA.FTZ R28, R139, R25, R28 ;  /* 0x000000198b1c7223 */ /* 0x000fe4000001001c */
[----:B------:R-:W-:Y:S02]  /*3e70*/  FFMA.FTZ R21, R131, R24, R21 ;  /* 0x0000001883157223 */ /* 0x000fe40000010015 */
[----:B------:R-:W-:-:S02]  /*3e80*/  FMUL.FTZ R24, R134, R20 ;  /* 0x0000001486187220 */ /* 0x000fc40000410000 */
[----:B------:R-:W-:Y:S02]  /*3e90*/  FFMA.FTZ R26, R139, R23, -R26 ;  /* 0x000000178b1a7223 */ /* 0x000fe4000001081a */
[----:B0-----:R-:W-:Y:S02]  /*3ea0*/  FMUL.FTZ R142, R57, R142 ;  /* 0x0000008e398e7220 */ /* 0x001fe40000410000 */
[----:B------:R-:W-:Y:S02]  /*3eb0*/  FADD.FTZ R28, RZ, R28 ;  /* 0x0000001cff1c7221 */ /* 0x000fe40000010000 */
[-C--:B------:R-:W-:Y:S02]  /*3ec0*/  FMUL.FTZ R22, R134, R21.reuse ;  /* 0x0000001586167220 */ /* 0x080fe40000410000 */
[----:B------:R-:W-:Y:S02]  /*3ed0*/  FFMA.FTZ R24, R133, R21, R24 ;  /* 0x0000001585187223 */ /* 0x000fe40000010018 */
[----:B------:R-:W-:-:S02]  /*3ee0*/  FADD.FTZ R26, R103, R26 ;  /* 0x0000001a671a7221 */ /* 0x000fc40000010000 */
[----:B------:R-:W-:Y:S02]  /*3ef0*/  FMUL.FTZ R141, R57, R56 ;  /* 0x00000038398d7220 */ /* 0x000fe40000410000 */
[----:B------:R-:W-:Y:S02]  /*3f00*/  FMUL.FTZ R21, R142, R28 ;  /* 0x0000001c8e157220 */ /* 0x000fe40000410000 */
[----:B------:R-:W-:Y:S02]  /*3f10*/  FFMA.FTZ R22, R133, R20, -R22 ;  /* 0x0000001485167223 */ /* 0x000fe40000010816 */
[----:B------:R-:W-:Y:S02]  /*3f20*/  FMUL.FTZ R20, R136, R24 ;  /* 0x0000001888147220 */ /* 0x000fe40000410000 */
[-C--:B------:R-:W-:Y:S02]  /*3f30*/  FMUL.FTZ R23, R142, R26.reuse ;  /* 0x0000001a8e177220 */ /* 0x080fe40000410000 */
[----:B------:R-:W-:-:S02]  /*3f40*/  FFMA.FTZ R26, R141, R26, -R21 ;  /* 0x0000001a8d1a7223 */ /* 0x000fc40000010815 */
[-C--:B------:R-:W-:Y:S02]  /*3f50*/  FMUL.FTZ R21, R136, R22.reuse ;  /* 0x0000001688157220 */ /* 0x080fe40000410000 */
[----:B------:R-:W-:Y:S02]  /*3f60*/  FFMA.FTZ R20, R135, R22, -R20 ;  /* 0x0000001687147223 */ /* 0x000fe40000010814 */
[----:B------:R-:W-:Y:S02]  /*3f70*/  FFMA.FTZ R23, R141, R28, R23 ;  /* 0x0000001c8d177223 */ /* 0x000fe40000010017 */
[----:B------:R-:W-:Y:S02]  /*3f80*/  FFMA.FTZ R21, R135, R24, R21 ;  /* 0x0000001887157223 */ /* 0x000fe40000010015 */
[----:B------:R-:W-:Y:S02]  /*3f90*/  FMUL.FTZ R24, R138, R20 ;  /* 0x000000148a187220 */ /* 0x000fe40000410000 */
[----:B---3--:R-:W-:-:S02]  /*3fa0*/  FMUL.FTZ R126, R52, R126 ;  /* 0x0000007e347e7220 */ /* 0x008fc40000410000 */
[----:B------:R-:W-:Y:S02]  /*3fb0*/  FADD.FTZ R23, RZ, R23 ;  /* 0x00000017ff177221 */ /* 0x000fe40000010000 */
[----:B------:R-:W-:Y:S02]  /*3fc0*/  FADD.FTZ R26, R105, R26 ;  /* 0x0000001a691a7221 */ /* 0x000fe40000010000 */
[-C--:B------:R-:W-:Y:S02]  /*3fd0*/  FMUL.FTZ R22, R138, R21.reuse ;  /* 0x000000158a167220 */ /* 0x080fe40000410000 */
[----:B------:R-:W-:Y:S02]  /*3fe0*/  FFMA.FTZ R24, R137, R21, R24 ;  /* 0x0000001589187223 */ /* 0x000fe40000010018 */
[----:B----4-:R-:W-:Y:S02]  /*3ff0*/  FMUL.FTZ R125, R52, R125 ;  /* 0x0000007d347d7220 */ /* 0x010fe40000410000 */
        /* <DEDUP_REMOVED lines=8> */
[----:B-1----:R-:W-:Y:S02]  /*4080*/  FMUL.FTZ R123, R54, R123 ;  /* 0x0000007b367b7220 */ /* 0x002fe40000410000 */
[----:B------:R-:W-:Y:S02]  /*4090*/  FADD.FTZ R25, R104, R25 ;  /* 0x0000001968197221 */ /* 0x000fe40000010000 */
[----:B------:R-:W-:Y:S02]  /*40a0*/  FADD.FTZ R28, RZ, R28 ;  /* 0x0000001cff1c7221 */ /* 0x000fe40000010000 */
[----:B------:R-:W-:Y:S02]  /*40b0*/  FFMA.FTZ R21, R139, R24, R21 ;  /* 0x000000188b157223 */ /* 0x000fe40000010015 */
[----:B------:R-:W-:-:S02]  /*40c0*/  FMUL.FTZ R22, R142, R20 ;  /* 0x000000148e167220 */ /* 0x000fc40000410000 */
[----:B------:R-:W-:Y:S02]  /*40d0*/  FMUL.FTZ R124, R54, R124 ;  /* 0x0000007c367c7220 */ /* 0x000fe40000410000 */
[C---:B------:R-:W-:Y:S02]  /*40e0*/  FMUL.FTZ R27, R123.reuse, R25 ;  /* 0x000000197b1b7220 */ /* 0x040fe40000410000 */
[-C--:B------:R-:W-:Y:S02]  /*40f0*/  FMUL.FTZ R23, R123, R28.reuse ;  /* 0x0000001c7b177220 */ /* 0x080fe40000410000 */
[-C--:B------:R-:W-:Y:S02]  /*4100*/  FFMA.FTZ R22, R141, R21.reuse, R22 ;  /* 0x000000158d167223 */ /* 0x080fe40000010016 */
[----:B------:R-:W-:Y:S02]  /*4110*/  FFMA.FTZ R27, R124, R28, R27 ;  /* 0x0000001c7c1b7223 */ /* 0x000fe4000001001b */
[----:B------:R-:W-:-:S02]  /*4120*/  FMUL.FTZ R21, R142, R21 ;  /* 0x000000158e157220 */ /* 0x000fc40000410000 */
[----:B------:R-:W-:Y:S02]  /*4130*/  FFMA.FTZ R23, R124, R25, -R23 ;  /* 0x000000197c177223 */ /* 0x000fe40000010817 */
[----:B------:R-:W-:Y:S02]  /*4140*/  FFMA.FTZ R21, R141, R20, -R21 ;  /* 0x000000148d157223 */ /* 0x000fe40000010815 */
[----:B------:R-:W-:Y:S02]  /*4150*/  FADD.FTZ R27, RZ, R27 ;  /* 0x0000001bff1b7221 */ /* 0x000fe40000010000 */
[----:B------:R-:W-:Y:S02]  /*4160*/  FADD.FTZ R24, R112, R23 ;  /* 0x0000001770187221 */ /* 0x000fe40000010000 */
[----:B------:R-:W-:Y:S02]  /*4170*/  FMUL.FTZ R23, R126, R21 ;  /* 0x000000157e177220 */ /* 0x000fe40000410000 */
[----:B------:R-:W-:-:S02]  /*4180*/  FMUL.FTZ R25, R121, R27 ;  /* 0x0000001b79197220 */ /* 0x000fc40000410000 */
[----:B------:R-:W-:Y:S02]  /*4190*/  FMUL.FTZ R26, R121, R24 ;  /* 0x00000018791a7220 */ /* 0x000fe40000410000 */
[-C--:B------:R-:W-:Y:S02]  /*41a0*/  FMUL.FTZ R20, R126, R22.reuse ;  /* 0x000000167e147220 */ /* 0x080fe40000410000 */
[C---:B------:R-:W-:Y:S02]  /*41b0*/  FFMA.FTZ R23, R125.reuse, R22, R23 ;  /* 0x000000167d177223 */ /* 0x040fe40000010017 */
[C---:B------:R-:W-:Y:S02]  /*41c0*/  FFMA.FTZ R24, R122.reuse, R24, -R25 ;  /* 0x000000187a187223 */ /* 0x040fe40000010819 */
[----:B------:R-:W-:Y:S02]  /*41d0*/  FFMA.FTZ R26, R122, R27, R26 ;  /* 0x0000001b7a1a7223 */ /* 0x000fe4000001001a */
[----:B------:R-:W-:-:S02]  /*41e0*/  FFMA.FTZ R20, R125, R21, -R20 ;  /* 0x000000157d147223 */ /* 0x000fc40000010814 */
[----:B------:R-:W-:Y:S02]  /*41f0*/  FMUL.FTZ R21, R123, R23 ;  /* 0x000000177b157220 */ /* 0x000fe40000410000 */
[----:B------:R-:W-:Y:S02]  /*4200*/  FADD.FTZ R24, R113, R24 ;  /* 0x0000001871187221 */ /* 0x000fe40000010000 */
[----:B------:R-:W-:Y:S02]  /*4210*/  FADD.FTZ R26, RZ, R26 ;  /* 0x0000001aff1a7221 */ /* 0x000fe40000010000 */
[-C--:B------:R-:W-:Y:S02]  /*4220*/  FMUL.FTZ R22, R123, R20.reuse ;  /* 0x000000147b167220 */ /* 0x080fe40000410000 */
[----:B------:R-:W-:Y:S02]  /*4230*/  FFMA.FTZ R21, R124, R20, -R21 ;  /* 0x000000147c157223 */ /* 0x000fe40000010815 */
[----:B------:R-:W-:-:S02]  /*4240*/  FMUL.FTZ R27, R119, R24 ;  /* 0x00000018771b7220 */ /* 0x000fc40000410000 */
[-C--:B------:R-:W-:Y:S02]  /*4250*/  FMUL.FTZ R25, R119, R26.reuse ;  /* 0x0000001a77197220 */ /* 0x080fe40000410000 */
[----:B------:R-:W-:Y:S02]  /*4260*/  FFMA.FTZ R22, R124, R23, R22 ;  /* 0x000000177c167223 */ /* 0x000fe40000010016 */
[C---:B------:R-:W-:Y:S02]  /*4270*/  FMUL.FTZ R23, R121.reuse, R21 ;  /* 0x0000001579177220 */ /* 0x040fe40000410000 */
[C---:B------:R-:W-:Y:S02]  /*4280*/  FFMA.FTZ R27, R120.reuse, R26, R27 ;  /* 0x0000001a781b7223 */ /* 0x040fe4000001001b */
[----:B------:R-:W-:Y:S02]  /*4290*/  FFMA.FTZ R25, R120, R24, -R25 ;  /* 0x0000001878197223 */ /* 0x000fe40000010819 */
[----:B------:R-:W-:-:S02]  /*42a0*/  FMUL.FTZ R20, R121, R22 ;  /* 0x0000001679147220 */ /* 0x000fc40000410000 */
[----:B------:R-:W-:Y:S02]  /*42b0*/  FMUL.FTZ R117, R62, R117 ;  /* 0x000000753e757220 */ /* 0x000fe40000410000 */
[----:B------:R-:W-:Y:S02]  /*42c0*/  FFMA.FTZ R23, R122, R22, R23 ;  /* 0x000000167a177223 */ /* 0x000fe40000010017 */
[----:B------:R-:W-:Y:S02]  /*42d0*/  FADD.FTZ R27, RZ, R27 ;  /* 0x0000001bff1b7221 */ /* 0x000fe40000010000 */
[----:B------:R-:W-:Y:S02]  /*42e0*/  FADD.FTZ R25, R114, R25 ;  /* 0x0000001972197221 */ /* 0x000fe40000010000 */
[----:B------:R-:W-:Y:S02]  /*42f0*/  FFMA.FTZ R20, R122, R21, -R20 ;  /* 0x000000157a147223 */ /* 0x000fe40000010814 */
[----:B------:R-:W-:-:S02]  /*4300*/  FMUL.FTZ R21, R119, R23 ;  /* 0x0000001777157220 */ /* 0x000fc40000410000 */
[C---:B------:R-:W-:Y:S02]  /*4310*/  FMUL.FTZ R24, R117.reuse, R27 ;  /* 0x0000001b75187220 */ /* 0x040fe40000410000 */
[-C--:B------:R-:W-:Y:S02]  /*4320*/  FMUL.FTZ R26, R117, R25.reuse ;  /* 0x00000019751a7220 */ /* 0x080fe40000410000 */
[-C--:B------:R-:W-:Y:S02]  /*4330*/  FMUL.FTZ R22, R119, R20.reuse ;  /* 0x0000001477167220 */ /* 0x080fe40000410000 */
[----:B------:R-:W-:Y:S02]  /*4340*/  FFMA.FTZ R21, R120, R20, -R21 ;  /* 0x0000001478157223 */ /* 0x000fe40000010815 */
[C---:B------:R-:W-:Y:S02]  /*4350*/  FFMA.FTZ R24, R118.reuse, R25, -R24 ;  /* 0x0000001976187223 */ /* 0x040fe40000010818 */
[----:B------:R-:W-:-:S02]  /*4360*/  FFMA.FTZ R26, R118, R27, R26 ;  /* 0x0000001b761a7223 */ /* 0x000fc4000001001a */
[----:B------:R-:W-:Y:S02]  /*4370*/  FFMA.FTZ R22, R120, R23, R22 ;  /* 0x0000001778167223 */ /* 0x000fe40000010016 */
[-C--:B------:R-:W-:Y:S02]  /*4380*/  FMUL.FTZ R23, R117, R21.reuse ;  /* 0x0000001575177220 */ /* 0x080fe40000410000 */
[----:B------:R-:W-:Y:S02]  /*4390*/  FADD.FTZ R30, R115, R24 ;  /* 0x00000018731e7221 */ /* 0x000fe40000010000 */
[----:B------:R-:W-:Y:S02]  /*43a0*/  FADD.FTZ R31, RZ, R26 ;  /* 0x0000001aff1f7221 */ /* 0x000fe40000010000 */
[-C--:B------:R-:W-:Y:S02]  /*43b0*/  FMUL.FTZ R28, R117, R22.reuse ;  /* 0x00000016751c7220 */ /* 0x080fe40000410000 */
[C---:B------:R-:W-:Y:S01]  /*43c0*/  FFMA.FTZ R23, R118.reuse, R22, R23 ;  /* 0x0000001676177223 */ /* 0x040fe20000010017 */
[----:B------:R-:W0:Y:S01]  /*43d0*/  SHFL.UP PT, R24, R31, 0x1, RZ ;  /* 0x042000001f187989 */ /* 0x000e2200000e00ff */
[----:B------:R-:W-:-:S03]  /*43e0*/  FFMA.FTZ R28, R118, R21, -R28 ;  /* 0x00000015761c7223 */ /* 0x000fc6000001081c */
[----:B------:R-:W1:Y:S04]  /*43f0*/  SHFL.UP PT, R22, R30, 0x1, RZ ;  /* 0x042000001e167989 */ /* 0x000e6800000e00ff */
[----:B------:R-:W2:Y:S04]  /*4400*/  SHFL.UP PT, R20, R28, 0x1, RZ ;  /* 0x042000001c147989 */ /* 0x000ea800000e00ff */
[----:B------:R-:W3:Y:S01]  /*4410*/  SHFL.UP PT, R21, R23, 0x1, RZ ;  /* 0x0420000017157989 */ /* 0x000ee200000e00ff */
[----:B------:R-:W-:Y:S01]  /*4420*/  ISETP.GE.AND P0, PT, R86, 0x1, PT ;  /* 0x000000015600780c */ /* 0x000fe20003f06270 */
[----:B0-----:R-:W-:-:S02]  /*4430*/  FMUL.FTZ R25, R23, R24 ;  /* 0x0000001817197220 */ /* 0x001fc40000410000 */
[----:B-1----:R-:W-:-:S04]  /*4440*/  FMUL.FTZ R27, R23, R22 ;  /* 0x00000016171b7220 */ /* 0x002fc80000410000 */
[C---:B------:R-:W-:Y:S02]  /*4450*/  FFMA.FTZ R24, R28.reuse, R24, R27 ;  /* 0x000000181c187223 */ /* 0x040fe4000001001b */
[----:B------:R-:W-:Y:S02]  /*4460*/  FFMA.FTZ R27, R28, R22, -R25 ;  /* 0x000000161c1b7223 */ /* 0x000fe40000010819 */
[C---:B--2---:R-:W-:Y:S02]  /*4470*/  FMUL.FTZ R26, R23.reuse, R20 ;  /* 0x00000014171a7220 */ /* 0x044fe40000410000 */
[-C--:B---3--:R-:W-:Y:S02]  /*4480*/  FMUL.FTZ R25, R23, R21.reuse ;  /* 0x0000001517197220 */ /* 0x088fe40000410000 */
[----:B------:R-:W-:Y:S02]  /*4490*/  @P0 FADD.FTZ R30, R30, R27 ;  /* 0x0000001b1e1e0221 */ /* 0x000fe40000010000 */
[----:B------:R-:W-:-:S02]  /*44a0*/  FFMA.FTZ R26, R28, R21, R26 ;  /* 0x000000151c1a7223 */ /* 0x000fc4000001001a */
[----:B------:R-:W-:Y:S02]  /*44b0*/  @P0 FFMA.FTZ R28, R28, R20, -R25 ;  /* 0x000000141c1c0223 */ /* 0x000fe40000010819 */
[----:B------:R-:W-:Y:S01]  /*44c0*/  @P0 FADD.FTZ R31, R31, R24 ;  /* 0x000000181f1f0221 */ /* 0x000fe20000010000 */
[----:B------:R-:W0:Y:S01]  /*44d0*/  SHFL.UP PT, R25, R30, 0x2, RZ ;  /* 0x044000001e197989 */ /* 0x000e2200000e00ff */
[----:B------:R-:W-:-:S03]  /*44e0*/  FSEL R26, R23, R26, !P0 ;  /* 0x0000001a171a7208 */ /* 0x000fc60004000000 */
[----:B------:R-:W1:Y:S04]  /*44f0*/  SHFL.UP PT, R21, R28, 0x2, RZ ;  /* 0x044000001c157989 */ /* 0x000e6800000e00ff */
[----:B------:R-:W2:Y:S04]  /*4500*/  SHFL.UP PT, R27, R31, 0x2, RZ ;  /* 0x044000001f1b7989 */ /* 0x000ea800000e00ff */
[----:B------:R-:W3:Y:S01]  /*4510*/  SHFL.UP PT, R23, R26, 0x2, RZ ;  /* 0x044000001a177989 */ /* 0x000ee200000e00ff */
[----:B------:R-:W-:Y:S01]  /*4520*/  ISETP.GE.AND P0, PT, R86, 0x2, PT ;  /* 0x000000025600780c */ /* 0x000fe20003f06270 */
[----:B0-----:R-:W-:-:S02]  /*4530*/  FMUL.FTZ R24, R26, R25 ;  /* 0x000000191a187220 */ /* 0x001fc40000410000 */
[C---:B-1----:R-:W-:Y:S02]  /*4540*/  FMUL.FTZ R20, R26.reuse, R21 ;  /* 0x000000151a147220 */ /* 0x042fe40000410000 */
[-C--:B--2---:R-:W-:Y:S02]  /*4550*/  FMUL.FTZ R22, R26, R27.reuse ;  /* 0x0000001b1a167220 */ /* 0x084fe40000410000 */
[C---:B------:R-:W-:Y:S02]  /*4560*/  FFMA.FTZ R24, R28.reuse, R27, R24 ;  /* 0x0000001b1c187223 */ /* 0x040fe40000010018 */
[C---:B---3--:R-:W-:Y:S02]  /*4570*/  FFMA.FTZ R27, R28.reuse, R23, R20 ;  /* 0x000000171c1b7223 */ /* 0x048fe40000010014 */
[----:B------:R-:W-:Y:S02]  /*4580*/  FFMA.FTZ R25, R28, R25, -R22 ;  /* 0x000000191c197223 */ /* 0x000fe40000010816 */
[----:B------:R-:W-:-:S02]  /*4590*/  FMUL.FTZ R23, R26, R23 ;  /* 0x000000171a177220 */ /* 0x000fc40000410000 */
[----:B------:R-:W-:Y:S01]  /*45a0*/  @P0 FADD.FTZ R31, R31, R24 ;  /* 0x000000181f1f0221 */ /* 0x000fe20000010000 */
[----:B------:R-:W-:Y:S01]  /*45b0*/  FSEL R27, R26, R27, !P0 ;  /* 0x0000001b1a1b7208 */ /* 0x000fe20004000000 */
[----:B------:R-:W-:Y:S02]  /*45c0*/  @P0 FADD.FTZ R30, R30, R25 ;  /* 0x000000191e1e0221 */ /* 0x000fe40000010000 */
[----:B------:R-:W-:Y:S02]  /*45d0*/  @P0 FFMA.FTZ R28, R28, R21, -R23 ;  /* 0x000000151c1c0223 */ /* 0x000fe40000010817 */
[----:B------:R-:W0:Y:S04]  /*45e0*/  SHFL.UP PT, R23, R31, 0x4, RZ ;  /* 0x048000001f177989 */ /* 0x000e2800000e00ff */
[----:B------:R-:W1:Y:S04]  /*45f0*/  SHFL.UP PT, R22, R30, 0x4, RZ ;  /* 0x048000001e167989 */ /* 0x000e6800000e00ff */
[----:B------:R-:W2:Y:S04]  /*4600*/  SHFL.UP PT, R20, R28, 0x4, RZ ;  /* 0x048000001c147989 */ /* 0x000ea800000e00ff */
[----:B------:R-:W3:Y:S01]  /*4610*/  SHFL.UP PT, R21, R27, 0x4, RZ ;  /* 0x048000001b157989 */ /* 0x000ee200000e00ff */
[----:B------:R-:W-:Y:S01]  /*4620*/  ISETP.GE.AND P0, PT, R86, 0x4, PT ;  /* 0x000000045600780c */ /* 0x000fe20003f06270 */
[----:B0-----:R-:W-:-:S02]  /*4630*/  FMUL.FTZ R29, R27, R23 ;  /* 0x000000171b1d7220 */ /* 0x001fc40000410000 */
[CC--:B-1----:R-:W-:Y:S02]  /*4640*/  FMUL.FTZ R26, R27.reuse, R22.reuse ;  /* 0x000000161b1a7220 */ /* 0x0c2fe40000410000 */
[C---:B------:R-:W-:Y:S02]  /*4650*/  FFMA.FTZ R29, R28.reuse, R22, -R29 ;  /* 0x000000161c1d7223 */ /* 0x040fe4000001081d */
[C---:B--2---:R-:W-:Y:S02]  /*4660*/  FMUL.FTZ R24, R27.reuse, R20 ;  /* 0x000000141b187220 */ /* 0x044fe40000410000 */
[----:B---3--:R-:W-:Y:S02]  /*4670*/  FMUL.FTZ R25, R27, R21 ;  /* 0x000000151b197220 */ /* 0x008fe40000410000 */
[C---:B------:R-:W-:Y:S02]  /*4680*/  FFMA.FTZ R26, R28.reuse, R23, R26 ;  /* 0x000000171c1a7223 */ /* 0x040fe4000001001a */
[----:B------:R-:W-:-:S02]  /*4690*/  FFMA.FTZ R24, R28, R21, R24 ;  /* 0x000000151c187223 */ /* 0x000fc40000010018 */
[----:B------:R-:W-:Y:S02]  /*46a0*/  @P0 FFMA.FTZ R28, R28, R20, -R25 ;  /* 0x000000141c1c0223 */ /* 0x000fe40000010819 */
[----:B------:R-:W-:Y:S01]  /*46b0*/  @P0 FADD.FTZ R30, R30, R29 ;  /* 0x0000001d1e1e0221 */ /* 0x000fe20000010000 */
[----:B------:R-:W-:Y:S01]  /*46c0*/  FSEL R24, R27, R24, !P0 ;  /* 0x000000181b187208 */ /* 0x000fe20004000000 */
[----:B------:R-:W-:Y:S01]  /*46d0*/  @P0 FADD.FTZ R31, R31, R26 ;  /* 0x0000001a1f1f0221 */ /* 0x000fe20000010000 */
[----:B------:R-:W0:Y:S04]  /*46e0*/  SHFL.UP PT, R21, R28, 0x8, RZ ;  /* 0x050000001c157989 */ /* 0x000e2800000e00ff */
        /* <DEDUP_REMOVED lines=8> */
[-C--:B---3--:R-:W-:Y:S02]  /*4770*/  FFMA.FTZ R29, R28, R23.reuse, R20 ;  /* 0x000000171c1d7223 */ /* 0x088fe40000010014 */
[----:B------:R-:W-:Y:S02]  /*4780*/  FMUL.FTZ R23, R24, R23 ;  /* 0x0000001718177220 */ /* 0x000fe40000410000 */
[----:B------:R-:W-:-:S02]  /*4790*/  FFMA.FTZ R25, R28, R25, -R22 ;  /* 0x000000191c197223 */ /* 0x000fc40000010816 */
[----:B------:R-:W-:Y:S02]  /*47a0*/  @P1 FADD.FTZ R31, R31, R26 ;  /* 0x0000001a1f1f1221 */ /* 0x000fe40000010000 */
[----:B------:R-:W-:Y:S02]  /*47b0*/  @P1 FFMA.FTZ R28, R28, R21, -R23 ;  /* 0x000000151c1c1223 */ /* 0x000fe40000010817 */
[----:B------:R-:W-:Y:S01]  /*47c0*/  @P1 FADD.FTZ R30, R30, R25 ;  /* 0x000000191e1e1221 */ /* 0x000fe20000010000 */
[----:B------:R-:W-:Y:S01]  /*47d0*/  FSEL R29, R24, R29, !P1 ;  /* 0x0000001d181d7208 */ /* 0x000fe20004800000 */
[----:B------:R-:W0:Y:S01]  /*47e0*/  SHFL.UP PT, R23, R31, 0x10, RZ ;  /* 0x060000001f177989 */ /* 0x000e2200000e00ff */
[----:B------:R-:W-:-:S03]  /*47f0*/  ISETP.NE.AND P0, PT, R110, RZ, PT ;  /* 0x000000ff6e00720c */ /* 0x000fc60003f05270 */
[----:B------:R-:W1:Y:S04]  /*4800*/  SHFL.UP PT, R21, R28, 0x10, RZ ;  /* 0x060000001c157989 */ /* 0x000e6800000e00ff */
[----:B------:R-:W2:Y:S01]  /*4810*/  SHFL.UP PT, R22, R30, 0x10, RZ ;  /* 0x060000001e167989 */ /* 0x000ea200000e00ff */
[----:B------:R-:W-:-:S03]  /*4820*/  ISETP.EQ.OR P0, PT, R85, RZ, P0 ;  /* 0x000000ff5500720c */ /* 0x000fc60000702670 */
[----:B------:R-:W3:Y:S01]  /*4830*/  SHFL.UP PT, R20, R29, 0x10, RZ ;  /* 0x060000001d147989 */ /* 0x000ee200000e00ff */
[----:B------:R-:W-:Y:S01]  /*4840*/  MOV R25, RZ ;  /* 0x000000ff00197202 */ /* 0x000fe20000000f00 */
[----:B------:R-:W-:Y:S01]  /*4850*/  CS2R R26, SRZ ;  /* 0x00000000001a7805 */ /* 0x000fe2000001ff00 */
[----:B------:R-:W-:-:S07]  /*4860*/  MOV R24, 0x3f800000 ;  /* 0x3f80000000187802 */ /* 0x000fce0000000f00 */
[----:B------:R-:W4:Y:S01]  /*4870*/  @!P0 LDS.128 R24, [R116.X16+0x10c0] ;  /* 0x0010c00074188984 */ /* 0x000f22000000cc00 */
[C---:B------:R-:W-:Y:S01]  /*4880*/  ISETP.GE.AND P0, PT, R86.reuse, 0x10, PT ;  /* 0x000000105600780c */ /* 0x040fe20003f06270 */
[C---:B0-----:R-:W-:Y:S01]  /*4890*/  FMUL.FTZ R35, R29.reuse, R23 ;  /* 0x000000171d237220 */ /* 0x041fe20000410000 */
[----:B------:R-:W-:Y:S01]  /*48a0*/  ISETP.NE.AND P1, PT, R86, 0x1f, PT ;  /* 0x0000001f5600780c */ /* 0x000fe20003f25270 */
[C---:B-1----:R-:W-:Y:S02]  /*48b0*/  FMUL.FTZ R33, R29.reuse, R21 ;  /* 0x000000151d217220 */ /* 0x042fe40000410000 */
[CC--:B--2---:R-:W-:Y:S02]  /*48c0*/  FMUL.FTZ R32, R29.reuse, R22.reuse ;  /* 0x000000161d207220 */ /* 0x0c4fe40000410000 */
[----:B------:R-:W-:Y:S02]  /*48d0*/  FFMA.FTZ R35, R28, R22, -R35 ;  /* 0x000000161c237223 */ /* 0x000fe40000010823 */
[----:B---3--:R-:W-:-:S02]  /*48e0*/  FMUL.FTZ R22, R29, R20 ;  /* 0x000000141d167220 */ /* 0x008fc40000410000 */
[----:B------:R-:W-:Y:S01]  /*48f0*/  FFMA.FTZ R34, R28, R20, R33 ;  /* 0x000000141c227223 */ /* 0x000fe20000010021 */
[----:B------:R-:W-:Y:S01]  /*4900*/  SHF.L.U32 R20, R86, 0x3, RZ ;  /* 0x0000000356147819 */ /* 0x000fe200000006ff */
[C---:B------:R-:W-:Y:S02]  /*4910*/  FFMA.FTZ R32, R28.reuse, R23, R32 ;  /* 0x000000171c207223 */ /* 0x040fe40000010020 */
[----:B------:R-:W-:Y:S01]  /*4920*/  @P0 FFMA.FTZ R28, R28, R21, -R22 ;  /* 0x000000151c1c0223 */ /* 0x000fe20000010816 */
[----:B------:R-:W-:Y:S01]  /*4930*/  LEA.HI.SX32 R149, R20, R20, 0x1b ;  /* 0x0000001414957211 */ /* 0x000fe200078fdaff */
[----:B------:R-:W-:Y:S01]  /*4940*/  @P0 FADD.FTZ R30, R30, R35 ;  /* 0x000000231e1e0221 */ /* 0x000fe20000010000 */
[----:B------:R-:W-:Y:S01]  /*4950*/  FSEL R29, R29, R34, !P0 ;  /* 0x000000221d1d7208 */ /* 0x000fe20004000000 */
[----:B------:R-:W-:Y:S02]  /*4960*/  @P0 FADD.FTZ R31, R31, R32 ;  /* 0x000000201f1f0221 */ /* 0x000fe40000010000 */
        /* <DEDUP_REMOVED lines=8> */
[----:B------:R-:W-:Y:S04]  /*49f0*/  @!P1 STS.128 [0x1080], R28 ;  /* 0x0010801cff009388 */ /* 0x000fe80000000c00 */
[----:B------:R-:W-:Y:S01]  /*4a00*/  BAR.SYNC.DEFER_BLOCKING 0x0 ;  /* 0x0000000000007b1d */ /* 0x000fe20000010000 */
[----:B------:R-:W-:-:S02]  /*4a10*/  ISETP.NE.AND P2, PT, R86, RZ, PT ;  /* 0x000000ff5600720c */ /* 0x000fc40003f45270 */
[----:B------:R-:W-:-:S11]  /*4a20*/  ISETP.NE.AND P0, PT, R88, RZ, PT ;  /* 0x000000ff5800720c */ /* 0x000fd60003f05270 */
[----:B----4-:R-:W-:Y:S04]  /*4a30*/  @!P2 STS.128 [0x10a0], R24 ;  /* 0x0010a018ff00a388 */ /* 0x010fe80000000c00 */
        /* <DEDUP_REMOVED lines=9> */
[----:B--2---:R-:W-:Y:S02]  /*4ad0*/  @!P2 MOV R153, R26 ;  /* 0x0000001a0099a202 */ /* 0x004fe40000000f00 */
[----:B---3--:R-:W-:Y:S01]  /*4ae0*/  @!P2 MOV R151, R27 ;  /* 0x0000001b0097a202 */ /* 0x008fe20000000f00 */
[CC--:B------:R-:W-:Y:S02]  /*4af0*/  @P0 FMUL.FTZ R149, R101.reuse, R150.reuse ;  /* 0x0000009665950220 */ /* 0x0c0fe40000410000 */
[C---:B------:R-:W-:Y:S02]  /*4b00*/  @P0 FMUL.FTZ R150, R100.reuse, R150 ;  /* 0x0000009664960220 */ /* 0x040fe40000410000 */
[-C--:B------:R-:W-:Y:S02]  /*4b10*/  @P0 FFMA.FTZ R100, R100, R152.reuse, -R149 ;  /* 0x0000009864640223 */ /* 0x080fe40000010895 */
[----:B------:R-:W-:-:S02]  /*4b20*/  @P0 FFMA.FTZ R150, R101, R152, R150 ;  /* 0x0000009865960223 */ /* 0x000fc40000010096 */
[----:B------:R-:W-:Y:S02]  /*4b30*/  @P0 FADD.FTZ R153, R153, R100 ;  /* 0x0000006499990221 */ /* 0x000fe40000010000 */
[----:B------:R-:W-:Y:S02]  /*4b40*/  @P0 FADD.FTZ R151, R151, R150 ;  /* 0x0000009697970221 */ /* 0x000fe40000010000 */
[C---:B------:R-:W-:Y:S02]  /*4b50*/  FMUL.FTZ R29, R148.reuse, R153 ;  /* 0x00000099941d7220 */ /* 0x040fe40000410000 */
[----:B------:R-:W-:Y:S02]  /*4b60*/  FMUL.FTZ R148, R148, R151 ;  /* 0x0000009794947220 */ /* 0x000fe40000410000 */
[----:B-----5:R-:W-:Y:S02]  /*4b70*/  FMUL.FTZ R31, R33, R99 ;  /* 0x00000063211f7220 */ /* 0x020fe40000410000 */
[----:B------:R-:W-:-:S02]  /*4b80*/  FFMA.FTZ R29, R146, R151, R29 ;  /* 0x00000097921d7223 */ /* 0x000fc4000001001d */
[----:B------:R-:W-:Y:S02]  /*4b90*/  FFMA.FTZ R153, R146, R153, -R148 ;  /* 0x0000009992997223 */ /* 0x000fe40000010894 */
[-C--:B------:R-:W-:Y:S02]  /*4ba0*/  FFMA.FTZ R28, R32, R98.reuse, -R31 ;  /* 0x00000062201c7223 */ /* 0x080fe4000001081f */
[C---:B------:R-:W-:Y:S02]  /*4bb0*/  FMUL.FTZ R31, R35.reuse, R99 ;  /* 0x00000063231f7220 */ /* 0x040fe40000410000 */
[----:B------:R-:W-:Y:S02]  /*4bc0*/  FADD.FTZ R100, RZ, R29 ;  /* 0x0000001dff647221 */ /* 0x000fe40000010000 */
[----:B------:R-:W-:Y:S02]  /*4bd0*/  FMUL.FTZ R35, R35, R98 ;  /* 0x0000006223237220 */ /* 0x000fe40000410000 */
[----:B------:R-:W-:-:S02]  /*4be0*/  FADD.FTZ R30, R106, R153 ;  /* 0x000000996a1e7221 */ /* 0x000fc40000010000 */
[CC--:B------:R-:W-:Y:S02]  /*4bf0*/  FFMA.FTZ R29, R34.reuse, R98.reuse, -R31 ;  /* 0x00000062221d7223 */ /* 0x0c0fe4000001081f */
[----:B------:R-:W-:Y:S02]  /*4c00*/  FMUL.FTZ R33, R33, R98 ;  /* 0x0000006221217220 */ /* 0x000fe40000410000 */
[C---:B------:R-:W-:Y:S02]  /*4c10*/  FMUL.FTZ R31, R147.reuse, R100 ;  /* 0x00000064931f7220 */ /* 0x040fe40000410000 */
[-C--:B------:R-:W-:Y:S02]  /*4c20*/  FFMA.FTZ R34, R34, R99.reuse, R35 ;  /* 0x0000006322227223 */ /* 0x080fe40000010023 */
[----:B------:R-:W-:Y:S02]  /*4c30*/  FMUL.FTZ R147, R147, R30 ;  /* 0x0000001e93937220 */ /* 0x000fe40000410000 */
[----:B------:R-:W-:-:S02]  /*4c40*/  FMUL.FTZ R35, R37, R99 ;  /* 0x0000006325237220 */ /* 0x000fc40000410000 */
[----:B------:R-:W-:Y:S02]  /*4c50*/  FMUL.FTZ R37, R37, R98 ;  /* 0x0000006225257220 */ /* 0x000fe40000410000 */
[-C--:B------:R-:W-:Y:S02]  /*4c60*/  FFMA.FTZ R32, R32, R99.reuse, R33 ;  /* 0x0000006320207223 */ /* 0x080fe40000010021 */
[C---:B------:R-:W-:Y:S02]  /*4c70*/  FFMA.FTZ R146, R145.reuse, R30, -R31 ;  /* 0x0000001e91927223 */ /* 0x040fe4000001081f */
[----:B------:R-:W-:Y:S02]  /*4c80*/  FFMA.FTZ R33, R145, R100, R147 ;  /* 0x0000006491217223 */ /* 0x000fe40000010093 */
[C---:B------:R-:W-:Y:S02]  /*4c90*/  FFMA.FTZ R31, R36.reuse, R98, -R35 ;  /* 0x00000062241f7223 */ /* 0x040fe40000010823 */
[----:B------:R-:W-:-:S02]  /*4ca0*/  FFMA.FTZ R35, R36, R99, R37 ;  /* 0x0000006324237223 */ /* 0x000fc40000010025 */
[----:B------:R-:W-:Y:S02]  /*4cb0*/  FADD.FTZ R36, R107, R146 ;  /* 0x000000926b247221 */ /* 0x000fe40000010000 */
[----:B------:R-:W-:Y:S02]  /*4cc0*/  FADD.FTZ R33, RZ, R33 ;  /* 0x00000021ff217221 */ /* 0x000fe40000010000 */
[C---:B------:R-:W-:Y:S02]  /*4cd0*/  FMUL.FTZ R37, R39.reuse, R99 ;  /* 0x0000006327257220 */ /* 0x040fe40000410000 */
[C---:B------:R-:W-:Y:S02]  /*4ce0*/  FMUL.FTZ R146, R144.reuse, R36 ;  /* 0x0000002490927220 */ /* 0x040fe40000410000 */
[----:B------:R-:W-:Y:S02]  /*4cf0*/  FMUL.FTZ R39, R39, R98 ;  /* 0x0000006227277220 */ /* 0x000fe40000410000 */
[----:B------:R-:W-:-:S02]  /*4d00*/  FMUL.FTZ R144, R144, R33 ;  /* 0x0000002190907220 */ /* 0x000fc40000410000 */
[C---:B------:R-:W-:Y:S02]  /*4d10*/  FFMA.FTZ R37, R38.reuse, R98, -R37 ;  /* 0x0000006226257223 */ /* 0x040fe40000010825 */
[C---:B------:R-:W-:Y:S02]  /*4d20*/  FFMA.FTZ R146, R143.reuse, R33, R146 ;  /* 0x000000218f927223 */ /* 0x040fe40000010092 */
[-C--:B------:R-:W-:Y:S02]  /*4d30*/  FFMA.FTZ R38, R38, R99.reuse, R39 ;  /* 0x0000006326267223 */ /* 0x080fe40000010027 */
[----:B------:R-:W-:Y:S02]  /*4d40*/  FFMA.FTZ R144, R143, R36, -R144 ;  /* 0x000000248f907223 */ /* 0x000fe40000010890 */
[C---:B------:R-:W-:Y:S02]  /*4d50*/  FMUL.FTZ R39, R41.reuse, R99 ;  /* 0x0000006329277220 */ /* 0x040fe40000410000 */
[----:B------:R-:W-:-:S02]  /*4d60*/  FMUL.FTZ R41, R41, R98 ;  /* 0x0000006229297220 */ /* 0x000fc40000410000 */
[----:B------:R-:W-:Y:S02]  /*4d70*/  FADD.FTZ R146, RZ, R146 ;  /* 0x00000092ff927221 */ /* 0x000fe40000010000 */
[----:B------:R-:W-:Y:S02]  /*4d80*/  FADD.FTZ R144, R109, R144 ;  /* 0x000000906d907221 */ /* 0x000fe40000010000 */
[C---:B------:R-:W-:Y:S02]  /*4d90*/  FFMA.FTZ R39, R40.reuse, R98, -R39 ;  /* 0x0000006228277223 */ /* 0x040fe40000010827 */
[----:B------:R-:W-:Y:S02]  /*4da0*/  FFMA.FTZ R40, R40, R99, R41 ;  /* 0x0000006328287223 */ /* 0x000fe40000010029 */
[C---:B------:R-:W-:Y:S02]  /*4db0*/  FMUL.FTZ R41, R128.reuse, R146 ;  /* 0x0000009280297220 */ /* 0x040fe40000410000 */
[----:B------:R-:W-:-:S02]  /*4dc0*/  FMUL.FTZ R128, R128, R144 ;  /* 0x0000009080807220 */ /* 0x000fc40000410000 */
[CC--:B------:R-:W-:Y:S02]  /*4dd0*/  FMUL.FTZ R101, R43.reuse, R99.reuse ;  /* 0x000000632b657220 */ /* 0x0c0fe40000410000 */
[----:B------:R-:W-:Y:S02]  /*4de0*/  FMUL.FTZ R143, R43, R98 ;  /* 0x000000622b8f7220 */ /* 0x000fe40000410000 */
        /* <DEDUP_REMOVED lines=12> */
[----:B------:R-:W-:Y:S02]  /*4eb0*/  FFMA.FTZ R129, R129, R42, -R130 ;  /* 0x0000002a81817223 */ /* 0x000fe40000010882 */
[----:B------:R-:W-:Y:S02]  /*4ec0*/  FADD.FTZ R127, RZ, R127 ;  /* 0x0000007fff7f7221 */ /* 0x000fe40000010000 */
[----:B------:R-:W-:Y:S02]  /*4ed0*/  FFMA.FTZ R44, R44, R99, R143 ;  /* 0x000000632c2c7223 */ /* 0x000fe4000001008f */
[----:B------:R-:W-:-:S02]  /*4ee0*/  FADD.FTZ R128, R94, R129 ;  /* 0x000000815e807221 */ /* 0x000fc40000010000 */
[C---:B------:R-:W-:Y:S02]  /*4ef0*/  FMUL.FTZ R143, R47.reuse, R99 ;  /* 0x000000632f8f7220 */ /* 0x040fe40000410000 */
[----:B------:R-:W-:Y:S02]  /*4f00*/  FMUL.FTZ R130, R47, R98 ;  /* 0x000000622f827220 */ /* 0x000fe40000410000 */
[C---:B------:R-:W-:Y:S02]  /*4f10*/  FMUL.FTZ R129, R132.reuse, R127 ;  /* 0x0000007f84817220 */ /* 0x040fe40000410000 */
[----:B------:R-:W-:Y:S02]  /*4f20*/  FMUL.FTZ R132, R132, R128 ;  /* 0x0000008084847220 */ /* 0x000fe40000410000 */
[C---:B------:R-:W-:Y:S02]  /*4f30*/  FFMA.FTZ R47, R46.reuse, R98, -R143 ;  /* 0x000000622e2f7223 */ /* 0x040fe4000001088f */
[----:B------:R-:W-:-:S02]  /*4f40*/  FFMA.FTZ R46, R46, R99, R130 ;  /* 0x000000632e2e7223 */ /* 0x000fc40000010082 */
[C---:B------:R-:W-:Y:S02]  /*4f50*/  FMUL.FTZ R143, R49.reuse, R99 ;  /* 0x00000063318f7220 */ /* 0x040fe40000410000 */
        /* <DEDUP_REMOVED lines=8> */
[----:B------:R-:W-:Y:S02]  /*4fe0*/  FMUL.FTZ R132, R51, R98 ;  /* 0x0000006233847220 */ /* 0x000fe40000410000 */
[C---:B------:R-:W-:Y:S02]  /*4ff0*/  FMUL.FTZ R131, R134.reuse, R130 ;  /* 0x0000008286837220 */ /* 0x040fe40000410000 */
[----:B------:R-:W-:-:S02]  /*5000*/  FMUL.FTZ R134, R134, R48 ;  /* 0x0000003086867220 */ /* 0x000fc40000410000 */
[C---:B------:R-:W-:Y:S02]  /*5010*/  FFMA.FTZ R51, R50.reuse, R98, -R143 ;  /* 0x0000006232337223 */ /* 0x040fe4000001088f */
[-C--:B------:R-:W-:Y:S02]  /*5020*/  FFMA.FTZ R50, R50, R99.reuse, R132 ;  /* 0x0000006332327223 */ /* 0x080fe40000010084 */
[C---:B------:R-:W-:Y:S02]  /*5030*/  FFMA.FTZ R131, R133.reuse, R48, R131 ;  /* 0x0000003085837223 */ /* 0x040fe40000010083 */
[----:B------:R-:W-:Y:S02]  /*5040*/  FFMA.FTZ R132, R133, R130, -R134 ;  /* 0x0000008285847223 */ /* 0x000fe40000010886 */
[----:B------:R-:W-:Y:S02]  /*5050*/  FMUL.FTZ R133, R53, R99 ;  /* 0x0000006335857220 */ /* 0x000fe40000410000 */
[----:B------:R-:W-:-:S02]  /*5060*/  FADD.FTZ R131, RZ, R131 ;  /* 0x00000083ff837221 */ /* 0x000fc40000010000 */
[----:B------:R-:W-:Y:S02]  /*5070*/  FADD.FTZ R132, R97, R132 ;  /* 0x0000008461847221 */ /* 0x000fe40000010000 */
[-C--:B------:R-:W-:Y:S02]  /*5080*/  FMUL.FTZ R134, R53, R98.reuse ;  /* 0x0000006235867220 */ /* 0x080fe40000410000 */
[----:B------:R-:W-:Y:S02]  /*5090*/  FFMA.FTZ R53, R52, R98, -R133 ;  /* 0x0000006234357223 */ /* 0x000fe40000010885 */
[C---:B------:R-:W-:Y:S02]  /*50a0*/  FMUL.FTZ R133, R136.reuse, R131 ;  /* 0x0000008388857220 */ /* 0x040fe40000410000 */
[----:B------:R-:W-:Y:S02]  /*50b0*/  FMUL.FTZ R136, R136, R132 ;  /* 0x0000008488887220 */ /* 0x000fe40000410000 */
        /* <DEDUP_REMOVED lines=11> */
[----:B------:R-:W-:Y:S02]  /*5170*/  FMUL.FTZ R135, R57, R99 ;  /* 0x0000006339877220 */ /* 0x000fe40000410000 */
[----:B------:R-:W-:-:S02]  /*5180*/  FFMA.FTZ R136, R137, R133, R136 ;  /* 0x0000008589887223 */ /* 0x000fc40000010088 */
[----:B------:R-:W-:Y:S02]  /*5190*/  FMUL.FTZ R143, R57, R98 ;  /* 0x00000062398f7220 */ /* 0x000fe40000410000 */
[----:B------:R-:W-:Y:S02]  /*51a0*/  FFMA.FTZ R137, R137, R134, -R138 ;  /* 0x0000008689897223 */ /* 0x000fe4000001088a */
[C---:B------:R-:W-:Y:S02]  /*51b0*/  FFMA.FTZ R57, R56.reuse, R98, -R135 ;  /* 0x0000006238397223 */ /* 0x040fe40000010887 */
[-C--:B------:R-:W-:Y:S02]  /*51c0*/  FMUL.FTZ R135, R59, R99.reuse ;  /* 0x000000633b877220 */ /* 0x080fe40000410000 */
[----:B------:R-:W-:Y:S02]  /*51d0*/  FADD.FTZ R136, RZ, R136 ;  /* 0x00000088ff887221 */ /* 0x000fe40000010000 */
[----:B------:R-:W-:-:S02]  /*51e0*/  FFMA.FTZ R56, R56, R99, R143 ;  /* 0x0000006338387223 */ /* 0x000fc4000001008f */
[----:B------:R-:W-:Y:S02]  /*51f0*/  FADD.FTZ R138, R102, R137 ;  /* 0x00000089668a7221 */ /* 0x000fe40000010000 */
[-C--:B------:R-:W-:Y:S02]  /*5200*/  FMUL.FTZ R143, R59, R98.reuse ;  /* 0x000000623b8f7220 */ /* 0x080fe40000410000 */
[----:B------:R-:W-:Y:S02]  /*5210*/  FFMA.FTZ R59, R58, R98, -R135 ;  /* 0x000000623a3b7223 */ /* 0x000fe40000010887 */
[C---:B------:R-:W-:Y:S02]  /*5220*/  FMUL.FTZ R135, R140.reuse, R136 ;  /* 0x000000888c877220 */ /* 0x040fe40000410000 */
[-C--:B------:R-:W-:Y:S02]  /*5230*/  FMUL.FTZ R137, R140, R138.reuse ;  /* 0x0000008a8c897220 */ /* 0x080fe40000410000 */
[----:B------:R-:W-:-:S02]  /*5240*/  FFMA.FTZ R140, R139, R138, -R135 ;  /* 0x0000008a8b8c7223 */ /* 0x000fc40000010887 */
[----:B------:R-:W-:Y:S02]  /*5250*/  FFMA.FTZ R135, R139, R136, R137 ;  /* 0x000000888b877223 */ /* 0x000fe40000010089 */
[-C--:B------:R-:W-:Y:S02]  /*5260*/  FFMA.FTZ R58, R58, R99.reuse, R143 ;  /* 0x000000633a3a7223 */ /* 0x080fe4000001008f */
[-C--:B------:R-:W-:Y:S02]  /*5270*/  FMUL.FTZ R143, R61, R99.reuse ;  /* 0x000000633d8f7220 */ /* 0x080fe40000410000 */
[----:B------:R-:W-:Y:S02]  /*5280*/  FADD.FTZ R135, RZ, R135 ;  /* 0x00000087ff877221 */ /* 0x000fe40000010000 */
[----:B------:R-:W-:Y:S02]  /*5290*/  FMUL.FTZ R137, R63, R99 ;  /* 0x000000633f897220 */ /* 0x000fe40000410000 */
[----:B------:R-:W-:-:S02]  /*52a0*/  FMUL.FTZ R145, R61, R98 ;  /* 0x000000623d917220 */ /* 0x000fc40000410000 */
[-C--:B------:R-:W-:Y:S02]  /*52b0*/  FMUL.FTZ R139, R63, R98.reuse ;  /* 0x000000623f8b7220 */ /* 0x080fe40000410000 */
[----:B------:R-:W-:Y:S02]  /*52c0*/  FADD.FTZ R140, R103, R140 ;  /* 0x0000008c678c7221 */ /* 0x000fe40000010000 */
[-C--:B------:R-:W-:Y:S02]  /*52d0*/  FFMA.FTZ R61, R60, R98.reuse, -R143 ;  /* 0x000000623c3d7223 */ /* 0x080fe4000001088f */
[----:B------:R-:W-:Y:S02]  /*52e0*/  FMUL.FTZ R63, R142, R135 ;  /* 0x000000878e3f7220 */ /* 0x000fe40000410000 */
[----:B------:R-:W-:Y:S02]  /*52f0*/  FFMA.FTZ R98, R62, R98, -R137 ;  /* 0x000000623e627223 */ /* 0x000fe40000010889 */
[----:B------:R-:W-:-:S02]  /*5300*/  FFMA.FTZ R60, R60, R99, R145 ;  /* 0x000000633c3c7223 */ /* 0x000fc40000010091 */
[----:B------:R-:W-:Y:S02]  /*5310*/  FFMA.FTZ R62, R62, R99, R139 ;  /* 0x000000633e3e7223 */ /* 0x000fe4000001008b */
[-C--:B------:R-:W-:Y:S02]  /*5320*/  FMUL.FTZ R148, R142, R140.reuse ;  /* 0x0000008c8e947220 */ /* 0x080fe40000410000 */
[----:B------:R-:W-:Y:S01]  /*5330*/  FMUL.FTZ R99, R21, R27 ;  /* 0x0000001b15637220 */ /* 0x000fe20000410000 */
[----:B------:R-:W-:Y:S01]  /*5340*/  ISETP.NE.AND P0, PT, R88, RZ, PT ;  /* 0x000000ff5800720c */ /* 0x000fe20003f05270 */
[----:B------:R-:W-:Y:S02]  /*5350*/  FFMA.FTZ R142, R141, R140, -R63 ;  /* 0x0000008c8d8e7223 */ /* 0x000fe4000001083f */
[----:B------:R-:W-:Y:S02]  /*5360*/  FMUL.FTZ R63, R21, R25 ;  /* 0x00000019153f7220 */ /* 0x000fe40000410000 */
[----:B------:R-:W-:-:S02]  /*5370*/  FFMA.FTZ R148, R141, R135, R148 ;  /* 0x000000878d947223 */ /* 0x000fc40000010094 */
[CC--:B------:R-:W-:Y:S02]  /*5380*/  FFMA.FTZ R99, R20.reuse, R26.reuse, -R99 ;  /* 0x0000001a14637223 */ /* 0x0c0fe40000010863 */
[----:B------:R-:W-:Y:S02]  /*5390*/  FMUL.FTZ R26, R21, R26 ;  /* 0x0000001a151a7220 */ /* 0x000fe40000410000 */
[----:B------:R-:W-:Y:S02]  /*53a0*/  FADD.FTZ R142, R105, R142 ;  /* 0x0000008e698e7221 */ /* 0x000fe40000010000 */
[-C--:B------:R-:W-:Y:S02]  /*53b0*/  FMUL.FTZ R21, R21, R24.reuse ;  /* 0x0000001815157220 */ /* 0x080fe40000410000 */
[----:B------:R-:W-:Y:S02]  /*53c0*/  FFMA.FTZ R24, R20, R24, -R63 ;  /* 0x0000001814187223 */ /* 0x000fe4000001083f */
[----:B------:R-:W-:-:S02]  /*53d0*/  FADD.FTZ R63, RZ, R148 ;  /* 0x00000094ff3f7221 */ /* 0x000fc40000010000 */
[----:B------:R-:W-:Y:S02]  /*53e0*/  FMUL.FTZ R148, R126, R142 ;  /* 0x0000008e7e947220 */ /* 0x000fe40000410000 */
[----:B------:R-:W-:Y:S01]  /*53f0*/  FFMA.FTZ R25, R20, R25, R21 ;  /* 0x0000001914197223 */ /* 0x000fe20000010015 */
[----:B------:R-:W-:Y:S01]  /*5400*/  BSSY B0, `(.L_x_1835) ;  /* 0x0000019000007945 */ /* 0x000fe20003800000 */
[----:B------:R-:W-:Y:S02]  /*5410*/  FMUL.FTZ R126, R126, R63 ;  /* 0x0000003f7e7e7220 */ /* 0x000fe40000410000 */
[----:B------:R-:W-:Y:S02]  /*5420*/  FFMA.FTZ R20, R20, R27, R26 ;  /* 0x0000001b14147223 */ /* 0x000fe4000001001a */
[----:B------:R-:W-:Y:S02]  /*5430*/  FFMA.FTZ R148, R125, R63, R148 ;  /* 0x0000003f7d947223 */ /* 0x000fe40000010094 */
[----:B------:R-:W-:-:S02]  /*5440*/  FADD.FTZ R26, R22, R99 ;  /* 0x00000063161a7221 */ /* 0x000fc40000010000 */
[----:B------:R-:W-:Y:S02]  /*5450*/  FMUL.FTZ R137, R100, R32 ;  /* 0x0000002064897220 */ /* 0x000fe40000410000 */
[----:B------:R-:W-:Y:S02]  /*5460*/  FFMA.FTZ R125, R125, R142, -R126 ;  /* 0x0000008e7d7d7223 */ /* 0x000fe4000001087e */
[----:B------:R-:W-:Y:S02]  /*5470*/  FADD.FTZ R99, RZ, R148 ;  /* 0x00000094ff637221 */ /* 0x000fe40000010000 */
        /* <DEDUP_REMOVED lines=17> */
.L_x_1836:
[----:B------:R-:W-:Y:S05]  /*5590*/  BSYNC B0 ;  /* 0x0000000000007941 */ /* 0x000fea0003800000 */
.L_x_1835:
[----:B-1----:R-:W-:Y:S01]  /*55a0*/  FADD.FTZ R20, R104, R125 ;  /* 0x0000007d68147221 */ /* 0x002fe20000010000 */
[----:B------:R-:W-:Y:S01]  /*55b0*/  IADD3 R116, R116, 0x1, RZ ;  /* 0x0000000174747810 */ /* 0x000fe20007ffe0ff */
[CC--:B------:R-:W-:Y:S02]  /*55c0*/  FMUL.FTZ R23, R123.reuse, R99.reuse ;  /* 0x000000637b177220 */ /* 0x0c0fe40000410000 */
[-C--:B------:R-:W-:Y:S01]  /*55d0*/  FMUL.FTZ R123, R123, R20.reuse ;  /* 0x000000147b7b7220 */ /* 0x080fe20000410000 */
[----:B------:R-:W-:Y:S01]  /*55e0*/  ISETP.GE.AND P0, PT, R116, c[0x0][0x16c], PT ;  /* 0x00005b0074007a0c */ /* 0x000fe20003f06270 */
        /* <DEDUP_REMOVED lines=36> */
[----:B------:R-:W-:Y:S02]  /*5830*/  FADD.FTZ R118, R115, R118 ;  /* 0x0000007673767221 */ /* 0x000fe40000010000 */
        /* <DEDUP_REMOVED lines=34> */
.L_x_1834:
[----:B------:R-:W-:Y:S01]  /*5a60*/  BAR.SYNC.DEFER_BLOCKING 0x0 ;  /* 0x0000000000007b1d */ /* 0x000fe20000010000 */
[----:B------:R-:W-:Y:S01]  /*5a70*/  SHF.L.U32 R2, R85, 0x9, RZ ;  /* 0x0000000955027819 */ /* 0x000fe200000006ff */
[----:B------:R-:W-:Y:S01]  /*5a80*/  IMAD R0, R111, c[0x0][0x200], RZ ;  /* 0x000080006f007a24 */ /* 0x000fe200078e02ff */
[----:B------:R-:W-:-:S02]  /*5a90*/  IADD3 R85, R85, 0x1, RZ ;  /* 0x0000000155557810 */ /* 0x000fc40007ffe0ff */
[--C-:B------:R-:W-:Y:S02]  /*5aa0*/  SHF.R.S32.HI R3, RZ, 0x1f, R2.reuse ;  /* 0x0000001fff037819 */ /* 0x100fe40000011402 */
[----:B------:R-:W-:Y:S02]  /*5ab0*/  IADD3 R79, P1, R79, 0x1000, RZ ;  /* 0x000010004f4f7810 */ /* 0x000fe40007f3e0ff */
[----:B------:R-:W-:Y:S01]  /*5ac0*/  IADD3 R82, P2, R82, 0x800, RZ ;  /* 0x0000080052527810 */ /* 0x000fe20007f5e0ff */
[----:B------:R-:W-:Y:S01]  /*5ad0*/  IMAD.WIDE.U32 R2, R89, c[0x0][0x200], R2 ;  /* 0x0000800059027a25 */ /* 0x000fe200078e0002 */
[----:B------:R-:W-:Y:S02]  /*5ae0*/  IADD3 R80, P3, R80, 0x800, RZ ;  /* 0x0000080050507810 */ /* 0x000fe40007f7e0ff */
[----:B------:R-:W-:Y:S02]  /*5af0*/  IADD3.X R78, RZ, R78, RZ, P1, !PT ;  /* 0x0000004eff4e7210 */ /* 0x000fe40000ffe4ff */
[----:B------:R-:W-:-:S02]  /*5b00*/  IADD3.X R83, RZ, R83, RZ, P2, !PT ;  /* 0x00000053ff537210 */ /* 0x000fc400017fe4ff */
[----:B------:R-:W-:Y:S01]  /*5b10*/  IADD3.X R81, RZ, R81, RZ, P3, !PT ;  /* 0x00000051ff517210 */ /* 0x000fe20001ffe4ff */
[----:B------:R0:W-:Y:S04]  /*5b20*/  STS.128 [R76], R12 ;  /* 0x0000000c4c007388 */ /* 0x0001e80000000c00 */
[----:B------:R1:W-:Y:S04]  /*5b30*/  STS.128 [R76+0x10], R4 ;  /* 0x000010044c007388 */ /* 0x0003e80000000c00 */
[----:B------:R-:W-:Y:S04]  /*5b40*/  STS.128 [R76+0x20], R8 ;  /* 0x000020084c007388 */ /* 0x000fe80000000c00 */
[----:B------:R-:W-:Y:S01]  /*5b50*/  STS.128 [R76+0x30], R16 ;  /* 0x000030104c007388 */ /* 0x000fe20000000c00 */
[----:B------:R-:W-:-:S06]  /*5b60*/  NOP ;  /* 0x0000000000007918 */ /* 0x000fcc0000000000 */
[----:B------:R-:W2:Y:S01]  /*5b70*/  LDS.128 R20, [R86.X16] ;  /* 0x0000000056147984 */ /* 0x000ea2000000cc00 */
[----:B0-----:R-:W-:Y:S02]  /*5b80*/  IMAD R13, R89, c[0x0][0x204], R0 ;  /* 0x00008100590d7a24 */ /* 0x001fe400078e0200 */
[----:B------:R-:W-:Y:S01]  /*5b90*/  IMAD R0, R92, c[0x0][0x208], RZ ;  /* 0x000082005c007a24 */ /* 0x000fe200078e02ff */
[----:B------:R-:W0:Y:S02]  /*5ba0*/  LDS.128 R24, [R86.X16+0x200] ;  /* 0x0002000056187984 */ /* 0x000e24000000cc00 */
[----:B------:R-:W-:Y:S01]  /*5bb0*/  IADD3 R3, R3, R13, RZ ;  /* 0x0000000d03037210 */ /* 0x000fe20007ffe0ff */
[C---:B-1----:R-:W-:Y:S01]  /*5bc0*/  IMAD R5, R93.reuse, c[0x0][0x20c], R0 ;  /* 0x000083005d057a24 */ /* 0x042fe200078e0200 */
[----:B------:R-:W1:Y:S03]  /*5bd0*/  LDS.128 R28, [R86.X16+0x400] ;  /* 0x00040000561c7984 */ /* 0x000e66000000cc00 */
[----:B------:R-:W-:Y:S01]  /*5be0*/  IMAD.WIDE.U32 R2, R93, c[0x0][0x208], R2 ;  /* 0x000082005d027a25 */ /* 0x000fe200078e0002 */
[----:B------:R-:W3:Y:S04]  /*5bf0*/  LDS.128 R32, [R86.X16+0x600] ;  /* 0x0006000056207984 */ /* 0x000ee8000000cc00 */
[----:B------:R-:W-:-:S02]  /*5c00*/  IADD3 R3, R3, R5, RZ ;  /* 0x0000000503037210 */ /* 0x000fc40007ffe0ff */
[----:B------:R-:W-:-:S04]  /*5c10*/  LEA R4, P0, R2, c[0x0][0x258], 0x2 ;  /* 0x0000960002047a11 */ /* 0x000fc800078010ff */
[----:B------:R-:W-:Y:S02]  /*5c20*/  LEA.HI.X R5, R2, c[0x0][0x25c], R3, 0x2, P0 ;  /* 0x0000970002057a11 */ /* 0x000fe400000f1403 */
[----:B------:R-:W-:-:S03]  /*5c30*/  ISETP.GE.AND P0, PT, R85, c[0x0][0x174], PT ;  /* 0x00005d0055007a0c */ /* 0x000fc60003f06270 */
[----:B------:R-:W-:-:S05]  /*5c40*/  IMAD.WIDE R2, R84, 0x10, R4 ;  /* 0x0000001054027825 */ /* 0x000fca00078e0204 */
[----:B--2---:R2:W-:Y:S04]  /*5c50*/  STG.E.128 [R2.64], R20 ;  /* 0x0000001402007986 */ /* 0x0045e8000c101d04 */
[----:B0-----:R2:W-:Y:S04]  /*5c60*/  STG.E.128 [R2.64+0x200], R24 ;  /* 0x0002001802007986 */ /* 0x0015e8000c101d04 */
[----:B-1----:R2:W-:Y:S04]  /*5c70*/  STG.E.128 [R2.64+0x400], R28 ;  /* 0x0004001c02007986 */ /* 0x0025e8000c101d04 */
[----:B---3--:R2:W-:Y:S01]  /*5c80*/  STG.E.128 [R2.64+0x600], R32 ;  /* 0x0006002002007986 */ /* 0x0085e2000c101d04 */
[----:B------:R-:W-:Y:S01]  /*5c90*/  @P0 CALL.REL.NOINC `(.L_x_1838) ;  /* 0x0000001000000944 */ /* 0x000fe20003c00000 */
[----:B------:R-:W-:Y:S05]  /*5ca0*/  BRA `(.L_x_1839) ;  /* 0xffffa88000007947 */ /* 0x000fea000383ffff */
.L_x_1838:
[----:B------:R-:W-:Y:S05]  /*5cb0*/  EXIT ;  /* 0x000000000000794d */ /* 0x000fea0003800000 */
.L_x_1840:
        /* <DEDUP_REMOVED lines=12> */
.L_x_5362:


//--------------------- .text._Z25selective_scan_fwd_kernelI32Selective_Scan_fwd_kernel_traitsILi32ELi16ELi1ELb1ELb0ELb1ELb1EfN3c107complexIfEEEEv13SSMParamsBase --------------------------
	.section	.text._Z25selective_scan_fwd_kernelI32Selective_Scan_fwd_kernel_traitsILi32ELi16ELi1ELb1ELb0ELb1ELb1EfN3c107complexIfEEEEv13SSMParamsBase,"ax",@progbits
	.sectioninfo	@"SHI_REGISTERS=156"
	.align	128
        .global         _Z25selective_scan_fwd_kernelI32Selective_Scan_fwd_kernel_traitsILi32ELi16ELi1ELb1ELb0ELb1ELb1EfN3c107complexIfEEEEv13SSMParamsBase
        .type           _Z25selective_scan_fwd_kernelI32Selective_Scan_fwd_kernel_traitsILi32ELi16ELi1ELb1ELb0ELb1ELb1EfN3c107complexIfEEEEv13SSMParamsBase,@function
        .size           _Z25selective_scan_fwd_kernelI32Selective_Scan_fwd_kernel_traitsILi32ELi16ELi1ELb1ELb0ELb1ELb1EfN3c107complexIfEEEEv13SSMParamsBase,(.L_x_5363 - _Z25selective_scan_fwd_kernelI32Selective_Scan_fwd_kernel_traitsILi32ELi16ELi1ELb1ELb0ELb1ELb1EfN3c107complexIfEEEEv13SSMParamsBase)
        .other          _Z25selective_scan_fwd_kernelI32Selective_Scan_fwd_kernel_traitsILi32ELi16ELi1ELb1ELb0ELb1ELb1EfN3c107complexIfEEEEv13SSMParamsBase,@"STO_CUDA_ENTRY STV_DEFAULT"
_Z25selective_scan_fwd_kernelI32Selective_Scan_fwd_kernel_traitsILi32ELi16ELi1ELb1ELb0ELb1ELb1EfN3c107complexIfEEEEv13SSMParamsBase:
.text._Z25selective_scan_fwd_kernelI32Selective_Scan_fwd_kernel_traitsILi32ELi16ELi1ELb1ELb0ELb1ELb1EfN3c107complexIfEEEEv13SSMParamsBase:
        /* <DEDUP_REMOVED lines=83> */
.L_x_1878:
[----:B------:R-:W-:Y:S01]  /*0530*/  BAR.SYNC.DEFER_BLOCKING 0x0 ;  /* 0x0000000000007b1d */ /* 0x000fe20000010000 */
[----:B-1----:R-:W-:-:S05]  /*0540*/  IMAD.WIDE R2, R84, 0x10, R82 ;  /* 0x0000001054027825 */ /* 0x002fca00078e0252 */
        /* <DEDUP_REMOVED lines=80> */
.L_x_1842:
[----:B--234-:R-:W-:Y:S05]  /*0a50*/  BSYNC B0 ;  /* 0x0000000000007941 */ /* 0x01cfea0003800000 */
.L_x_1841:
        /* <DEDUP_REMOVED lines=35> */
.L_x_1844:
[----:B------:R-:W-:Y:S05]  /*0c90*/  BSYNC B0 ;  /* 0x0000000000007941 */ /* 0x000fea0003800000 */
.L_x_1843:
        /* <DEDUP_REMOVED lines=37> */
.L_x_1846:
[----:B------:R-:W-:Y:S05]  /*0ef0*/  BSYNC B0 ;  /* 0x0000000000007941 */ /* 0x000fea0003800000 */
.L_x_1845:
        /* <DEDUP_REMOVED lines=35> */
.L_x_1848:
[----:B------:R-:W-:Y:S05]  /*1130*/  BSYNC B0 ;  /* 0x0000000000007941 */ /* 0x000fea0003800000 */
.L_x_1847:
        /* <DEDUP_REMOVED lines=37> */
.L_x_1850:
[----:B------:R-:W-:Y:S05]  /*1390*/  BSYNC B0 ;  /* 0x0000000000007941 */ /* 0x000fea0003800000 */
.L_x_1849:
        /* <DEDUP_REMOVED lines=35> */
.L_x_1852:
[----:B------:R-:W-:Y:S05]  /*15d0*/  BSYNC B0 ;  /* 0x0000000000007941 */ /* 0x000fea0003800000 */
.L_x_1851:
        /* <DEDUP_REMOVED lines=37> */
.L_x_1854:
[----:B------:R-:W-:Y:S05]  /*1830*/  BSYNC B0 ;  /* 0x0000000000007941 */ /* 0x000fea0003800000 */
.L_x_1853:
        /* <DEDUP_REMOVED lines=35> */
.L_x_1856:
[----:B------:R-:W-:Y:S05]  /*1a70*/  BSYNC B0 ;  /* 0x0000000000007941 */ /* 0x000fea0003800000 */
.L_x_1855:
        /* <DEDUP_REMOVED lines=37> */
.L_x_1858:
[----:B------:R-:W-:Y:S05]  /*1cd0*/  BSYNC B0 ;  /* 0x0000000000007941 */ /* 0x000fea0003800000 */
.L_x_1857:
        /* <DEDUP_REMOVED lines=38> */
.L_x_1860:
[----:B------:R-:W-:Y:S05]  /*1f40*/  BSYNC B0 ;  /* 0x0000000000007941 */ /* 0x000fea0003800000 */
.L_x_1859:
        /* <DEDUP_REMOVED lines=50> */
.L_x_1862:
[----:B------:R-:W-:Y:S05]  /*2270*/  BSYNC B0 ;  /* 0x0000000000007941 */ /* 0x000fea0003800000 */
.L_x_1861:
        /* <DEDUP_REMOVED lines=34> */
.L_x_1864:
[----:B------:R-:W-:Y:S05]  /*24a0*/  BSYNC B0 ;  /* 0x0000000000007941 */ /* 0x000fea0003800000 */
.L_x_1863:
        /* <DEDUP_REMOVED lines=33> */
.L_x_1866:
[----:B------:R-:W-:Y:S05]  /*26c0*/  BSYNC B0 ;  /* 0x0000000000007941 */ /* 0x000fea0003800000 */
.L_x_1865:
        /* <DEDUP_REMOVED lines=33> */
.L_x_1868:
[----:B------:R-:W-:Y:S05]  /*28e0*/  BSYNC B0 ;  /* 0x0000000000007941 */ /* 0x000fea0003800000 */
.L_x_1867:
        /* <DEDUP_REMOVED lines=33> */
.L_x_1870:
[----:B------:R-:W-:Y:S05]  /*2b00*/  BSYNC B0 ;  /* 0x0000000000007941 */ /* 0x000fea0003800000 */
.L_x_1869:
        /* <DEDUP_REMOVED lines=33> */
.L_x_1872:
[----:B------:R-:W-:Y:S05]  /*2d20*/  BSYNC B0 ;  /* 0x0000000000007941 */ /* 0x000fea0003800000 */
.L_x_1871:
        /* <DEDUP_REMOVED lines=21> */
.L_x_1876:
        /* <DEDUP_REMOVED lines=625> */
.L_x_1875:
[----:B------:R-:W-:Y:S05]  /*5590*/  BSYNC B0 ;  /* 0x0000000000007941 */ /* 0x000fea0003800000 */
.L_x_1874:
        /* <DEDUP_REMOVED lines=76> */
.L_x_1873:
[----:B------:R-:W-:Y:S01]  /*5a60*/  BAR.SYNC.DEFER_BLOCKING 0x0 ;  /* 0x0000000000007b1d */ /* 0x000fe20000010000 */
[----:B------:R-:W-:Y:S01]  /*5a70*/  SHF.L.U32 R2, R85, 0x9, RZ ;  /* 0x0000000955027819 */ /* 0x000fe200000006ff */
[----:B------:R-:W-:-:S02]  /*5a80*/  IMAD R0, R111, c[0x0][0x200], RZ ;  /* 0x000080006f007a24 */ /* 0x000fc400078e02ff */
[----:B------:R-:W-:Y:S01]  /*5a90*/  IMAD R42, R92, c[0x0][0x1f8], RZ ;  /* 0x00007e005c2a7a24 */ /* 0x000fe200078e02ff */
[----:B------:R-:W-:Y:S01]  /*5aa0*/  SHF.R.S32.HI R3, RZ, 0x1f, R2 ;  /* 0x0000001fff037819 */ /* 0x000fe20000011402 */
[----:B------:R-:W-:Y:S02]  /*5ab0*/  IMAD R39, R89, c[0x0][0x204], R0 ;  /* 0x0000810059277a24 */ /* 0x000fe400078e0200 */
[----:B------:R-:W-:Y:S02]  /*5ac0*/  IMAD R0, R111, c[0x0][0x1f0], RZ ;  /* 0x00007c006f007a24 */ /* 0x000fe400078e02ff */
[----:B------:R-:W-:-:S04]  /*5ad0*/  IMAD.WIDE.U32 R36, R89, c[0x0][0x200], R2 ;  /* 0x0000800059247a25 */ /* 0x000fc800078e0002 */
[----:B------:R-:W-:Y:S01]  /*5ae0*/  IMAD R41, R89, c[0x0][0x1f4], R0 ;  /* 0x00007d0059297a24 */ /* 0x000fe200078e0200 */
[----:B------:R-:W-:Y:S01]  /*5af0*/  IADD3 R37, R37, R39, RZ ;  /* 0x0000002725257210 */ /* 0x000fe20007ffe0ff */
[----:B------:R-:W-:-:S04]  /*5b00*/  IMAD.WIDE.U32 R38, R89, c[0x0][0x1f0], R2 ;  /* 0x00007c0059267a25 */ /* 0x000fc800078e0002 */
[----:B------:R-:W-:Y:S01]  /*5b10*/  IMAD R0, R92, c[0x0][0x208], RZ ;  /* 0x000082005c007a24 */ /* 0x000fe200078e02ff */
[----:B------:R-:W-:Y:S01]  /*5b20*/  IADD3 R41, R39, R41, RZ ;  /* 0x0000002927297210 */ /* 0x000fe20007ffe0ff */
[C---:B------:R-:W-:Y:S01]  /*5b30*/  IMAD.WIDE.U32 R36, R93.reuse, c[0x0][0x208], R36 ;  /* 0x000082005d247a25 */ /* 0x040fe200078e0024 */
[----:B------:R-:W-:Y:S01]  /*5b40*/  MOV R40, R38 ;  /* 0x0000002600287202 */ /* 0x000fe20000000f00 */
[----:B------:R-:W-:Y:S02]  /*5b50*/  STS.128 [R76], R12 ;  /* 0x0000000c4c007388 */ /* 0x000fe40000000c00 */
[C---:B------:R-:W-:Y:S01]  /*5b60*/  IMAD R39, R93.reuse, c[0x0][0x20c], R0 ;  /* 0x000083005d277a24 */ /* 0x040fe200078e0200 */
[----:B------:R-:W-:Y:S01]  /*5b70*/  LEA R38, P0, R36, c[0x0][0x258], 0x2 ;  /* 0x0000960024267a11 */ /* 0x000fe200078010ff */
[----:B------:R-:W-:Y:S01]  /*5b80*/  STS.128 [R76+0x10], R4 ;  /* 0x000010044c007388 */ /* 0x000fe20000000c00 */
[----:B------:R-:W-:Y:S02]  /*5b90*/  IMAD R43, R93, c[0x0][0x1fc], R42 ;  /* 0x00007f005d2b7a24 */ /* 0x000fe400078e022a */
[----:B------:R-:W-:Y:S01]  /*5ba0*/  IADD3 R37, R37, R39, RZ ;  /* 0x0000002725257210 */ /* 0x000fe20007ffe0ff */
[----:B------:R-:W-:Y:S01]  /*5bb0*/  STS.128 [R76+0x20], R8 ;  /* 0x000020084c007388 */ /* 0x000fe20000000c00 */
[----:B------:R-:W-:-:S02]  /*5bc0*/  IMAD.WIDE.U32 R40, R93, c[0x0][0x1f8], R40 ;  /* 0x00007e005d287a25 */ /* 0x000fc400078e0028 */
[----:B------:R-:W-:Y:S01]  /*5bd0*/  LEA.HI.X R39, R36, c[0x0][0x25c], R37, 0x2, P0 ;  /* 0x0000970024277a11 */ /* 0x000fe200000f1425 */
        /* <DEDUP_REMOVED lines=42> */
[----:B------:R-:W-:Y:S02]  /*5e80*/  FMUL.FTZ R42, R27, -1.4426950216293334961 ;  /* 0xbfb8aa3b1b2a7820 */ /* 0x000fe40000410000 */
        /* <DEDUP_REMOVED lines=44> */
[----:B------:R-:W2:Y:S08]  /*6150*/  MUFU.RCP R39, R39 ;  /* 0x0000002700277308 */ /* 0x000eb00000001000 */
[----:B------:R-:W3:Y:S08]  /*6160*/  MUFU.RCP R40, R40 ;  /* 0x0000002800287308 */ /* 0x000ef00000001000 */
[----:B------:R-:W4:Y:S08]  /*6170*/  MUFU.RCP R42, R42 ;  /* 0x0000002a002a7308 */ /* 0x000f300000001000 */
[----:B------:R-:W5:Y:S08]  /*6180*/  MUFU.RCP R41, R41 ;  /* 0x0000002900297308 */ /* 0x000f700000001000 */
[----:B------:R-:W0:Y:S08]  /*6190*/  MUFU.RCP R46, R46 ;  /* 0x0000002e002e7308 */ /* 0x000e300000001000 */
[----:B------:R-:W0:Y:S08]  /*61a0*/  MUFU.RCP R44, R44 ;  /* 0x0000002c002c7308 */ /* 0x000e300000001000 */
[----:B------:R-:W0:Y:S08]  /*61b0*/  MUFU.RCP R43, R43 ;  /* 0x0000002b002b7308 */ /* 0x000e300000001000 */
[----:B------:R0:W2:Y:S08]  /*61c0*/  MUFU.RCP R51, R0 ;  /* 0x0000000000337308 */ /* 0x0000b00000001000 */
[----:B------:R-:W5:Y:S01]  /*61d0*/  MUFU.RCP R38, R38 ;  /* 0x0000002600267308 */ /* 0x000f620000001000 */
[----:B0-----:R-:W-:-:S02]  /*61e0*/  FMUL.FTZ R0, R29, R36 ;  /* 0x000000241d007220 */ /* 0x001fc40000410000 */
[----:B-1----:R-:W-:Y:S02]  /*61f0*/  FMUL.FTZ R29, R30, R53 ;  /* 0x000000351e1d7220 */ /* 0x002fe40000410000 */
[----:B------:R-:W-:Y:S02]  /*6200*/  FMUL.FTZ R13, R0, R13 ;  /* 0x0000000d000d7220 */ /* 0x000fe40000410000 */
[----:B------:R-:W-:Y:S01]  /*6210*/  FMUL.FTZ R14, R29, R14 ;  /* 0x0000000e1d0e7220 */ /* 0x000fe20000410000 */
[----:B------:R-:W0:Y:S01]  /*6220*/  MUFU.RCP R45, R45 ;  /* 0x0000002d002d7308 */ /* 0x000e220000001000 */
[----:B--2---:R-:W-:Y:S02]  /*6230*/  FMUL.FTZ R29, R24, R39 ;  /* 0x00000027181d7220 */ /* 0x004fe40000410000 */
[----:B---3--:R-:W-:Y:S02]  /*6240*/  FMUL.FTZ R0, R25, R40 ;  /* 0x0000002819007220 */ /* 0x008fe40000410000 */
[----:B----4-:R-:W-:-:S02]  /*6250*/  FMUL.FTZ R24, R27, R42 ;  /* 0x0000002a1b187220 */ /* 0x010fc40000410000 */
[----:B------:R-:W-:Y:S01]  /*6260*/  FMUL.FTZ R5, R0, R5 ;  /* 0x0000000500057220 */ /* 0x000fe20000410000 */
[----:B------:R-:W1:Y:S01]  /*6270*/  MUFU.RCP R50, R50 ;  /* 0x0000003200327308 */ /* 0x000e620000001000 */
[----:B------:R-:W-:Y:S02]  /*6280*/  FMUL.FTZ R7, R24, R7 ;  /* 0x0000000718077220 */ /* 0x000fe40000410000 */
[----:B-----5:R-:W-:Y:S02]  /*6290*/  FMUL.FTZ R25, R26, R41 ;  /* 0x000000291a197220 */ /* 0x020fe40000410000 */
[----:B------:R-:W-:Y:S02]  /*62a0*/  FMUL.FTZ R24, R23, R46 ;  /* 0x0000002e17187220 */ /* 0x000fe40000410000 */
[----:B------:R-:W-:Y:S01]  /*62b0*/  FMUL.FTZ R0, R21, R44 ;  /* 0x0000002c15007220 */ /* 0x000fe20000410000 */
[----:B------:R-:W2:Y:S01]  /*62c0*/  MUFU.RCP R49, R49 ;  /* 0x0000003100317308 */ /* 0x000ea20000001000 */
[----:B------:R-:W-:-:S02]  /*62d0*/  FMUL.FTZ R21, R20, R43 ;  /* 0x0000002b14157220 */ /* 0x000fc40000410000 */
[----:B------:R-:W-:Y:S02]  /*62e0*/  FMUL.FTZ R6, R25, R6 ;  /* 0x0000000619067220 */ /* 0x000fe40000410000 */
[----:B------:R-:W-:Y:S02]  /*62f0*/  FMUL.FTZ R27, R24, R11 ;  /* 0x0000000b181b7220 */ /* 0x000fe40000410000 */
[----:B------:R-:W-:Y:S01]  /*6300*/  FMUL.FTZ R37, R28, R51 ;  /* 0x000000331c257220 */ /* 0x000fe20000410000 */
[----:B------:R-:W3:Y:S01]  /*6310*/  MUFU.RCP R48, R48 ;  /* 0x0000003000307308 */ /* 0x000ee20000001000 */
[----:B------:R-:W-:Y:S02]  /*6320*/  FMUL.FTZ R25, R0, R9 ;  /* 0x0000000900197220 */ /* 0x000fe40000410000 */
[----:B------:R-:W-:Y:S02]  /*6330*/  FMUL.FTZ R24, R21, R8 ;  /* 0x0000000815187220 */ /* 0x000fe40000410000 */
[----:B------:R-:W-:-:S02]  /*6340*/  FMUL.FTZ R28, R31, R38 ;  /* 0x000000261f1c7220 */ /* 0x000fc40000410000 */
[----:B0-----:R-:W-:Y:S01]  /*6350*/  FMUL.FTZ R23, R22, R45 ;  /* 0x0000002d16177220 */ /* 0x001fe20000410000 */
[----:B------:R-:W0:Y:S01]  /*6360*/  MUFU.RCP R47, R47 ;  /* 0x0000002f002f7308 */ /* 0x000e220000001000 */
[----:B-1----:R-:W-:Y:S02]  /*6370*/  FMUL.FTZ R8, R35, R50 ;  /* 0x0000003223087220 */ /* 0x002fe40000410000 */
[----:B--2---:R-:W-:Y:S02]  /*6380*/  FMUL.FTZ R11, R34, R49 ;  /* 0x00000031220b7220 */ /* 0x004fe40000410000 */
[----:B------:R-:W-:Y:S02]  /*6390*/  FMUL.FTZ R12, R37, R12 ;  /* 0x0000000c250c7220 */ /* 0x000fe40000410000 */
[----:B------:R-:W-:Y:S01]  /*63a0*/  FMUL.FTZ R15, R28, R15 ;  /* 0x0000000f1c0f7220 */ /* 0x000fe20000410000 */
[----:B------:R-:W-:Y:S01]  /*63b0*/  BAR.SYNC.DEFER_BLOCKING 0x0 ;  /* 0x0000000000007b1d */ /* 0x000fe20000010000 */
[----:B---3--:R-:W-:-:S02]  /*63c0*/  FMUL.FTZ R0, R33, R48 ;  /* 0x0000003021007220 */ /* 0x008fc40000410000 */
[----:B------:R-:W-:Y:S02]  /*63d0*/  FMUL.FTZ R4, R29, R4 ;  /* 0x000000041d047220 */ /* 0x000fe40000410000 */
[----:B------:R-:W-:Y:S02]  /*63e0*/  FMUL.FTZ R26, R23, R10 ;  /* 0x0000000a171a7220 */ /* 0x000fe40000410000 */
[----:B------:R-:W-:Y:S02]  /*63f0*/  FMUL.FTZ R19, R8, R19 ;  /* 0x0000001308137220 */ /* 0x000fe40000410000 */
[----:B0-----:R-:W-:Y:S02]  /*6400*/  FMUL.FTZ R9, R32, R47 ;  /* 0x0000002f20097220 */ /* 0x001fe40000410000 */
[----:B------:R-:W-:Y:S02]  /*6410*/  FMUL.FTZ R18, R11, R18 ;  /* 0x000000120b127220 */ /* 0x000fe40000410000 */
[----:B------:R-:W-:-:S02]  /*6420*/  FMUL.FTZ R17, R0, R17 ;  /* 0x0000001100117220 */ /* 0x000fc40000410000 */
[----:B------:R-:W-:Y:S02]  /*6430*/  FMUL.FTZ R16, R9, R16 ;  /* 0x0000001009107220 */ /* 0x000fe40000410000 */
[----:B------:R-:W-:-:S04]  /*6440*/  IMAD R0, R111, c[0x0][0x210], RZ ;  /* 0x000084006f007a24 */ /* 0x000fc800078e02ff */
[----:B------:R-:W-:Y:S02]  /*6450*/  IMAD R37, R89, c[0x0][0x214], R0 ;  /* 0x0000850059257a24 */ /* 0x000fe400078e0200 */
[----:B------:R-:W-:Y:S01]  /*6460*/  IMAD R0, R92, c[0x0][0x218], RZ ;  /* 0x000086005c007a24 */ /* 0x000fe200078e02ff */
[----:B------:R-:W-:Y:S02]  /*6470*/  STS.128 [R76], R12 ;  /* 0x0000000c4c007388 */ /* 0x000fe40000000c00 */
[----:B------:R-:W-:Y:S02]  /*6480*/  IADD3 R3, R3, R37, RZ ;  /* 0x0000002503037210 */ /* 0x000fe40007ffe0ff */
[----:B------:R0:W-:Y:S03]  /*6490*/  STS.128 [R76+0x10], R4 ;  /* 0x000010044c007388 */ /* 0x0001e60000000c00 */
[----:B------:R-:W-:Y:S01]  /*64a0*/  IMAD.WIDE.U32 R2, R93, c[0x0][0x218], R2 ;  /* 0x000086005d027a25 */ /* 0x000fe200078e0002 */
[----:B------:R-:W-:Y:S04]  /*64b0*/  STS.128 [R76+0x20], R24 ;  /* 0x000020184c007388 */ /* 0x000fe80000000c00 */
[----:B------:R-:W-:Y:S01]  /*64c0*/  STS.128 [R76+0x30], R16 ;  /* 0x000030104c007388 */ /* 0x000fe20000000c00 */
[----:B------:R-:W-:-:S06]  /*64d0*/  NOP ;  /* 0x0000000000007918 */ /* 0x000fcc0000000000 */
[----:B------:R-:W1:Y:S01]  /*64e0*/  LDS.128 R8, [R86.X16] ;  /* 0x0000000056087984 */ /* 0x000e62000000cc00 */
[----:B0-----:R-:W-:Y:S01]  /*64f0*/  IMAD R5, R93, c[0x0][0x21c], R0 ;  /* 0x000087005d057a24 */ /* 0x001fe200078e0200 */
[C---:B------:R-:W-:Y:S02]  /*6500*/  LEA R4, P0, R2.reuse, c[0x0][0x270], 0x2 ;  /* 0x00009c0002047a11 */ /* 0x040fe400078010ff */
[----:B------:R-:W0:Y:S02]  /*6510*/  LDS.128 R20, [R86.X16+0x200] ;  /* 0x0002000056147984 */ /* 0x000e24000000cc00 */
[----:B------:R-:W-:Y:S02]  /*6520*/  IADD3 R3, R3, R5, RZ ;  /* 0x0000000503037210 */ /* 0x000fe40007ffe0ff */
[----:B------:R-:W2:Y:S02]  /*6530*/  LDS.128 R28, [R86.X16+0x400] ;  /* 0x00040000561c7984 */ /* 0x000ea4000000cc00 */
[----:B------:R-:W-:-:S02]  /*6540*/  LEA.HI.X R5, R2, c[0x0][0x274], R3, 0x2, P0 ;  /* 0x00009d0002057a11 */ /* 0x000fc400000f1403 */
[----:B------:R-:W3:Y:S01]  /*6550*/  LDS.128 R32, [R86.X16+0x600] ;  /* 0x0006000056207984 */ /* 0x000ee2000000cc00 */
[----:B------:R-:W-:Y:S02]  /*6560*/  ISETP.GE.AND P0, PT, R85, c[0x0][0x174], PT ;  /* 0x00005d0055007a0c */ /* 0x000fe40003f06270 */
[----:B------:R-:W-:-:S05]  /*6570*/  IMAD.WIDE R2, R84, 0x10, R4 ;  /* 0x0000001054027825 */ /* 0x000fca00078e0204 */
[----:B-1----:R1:W-:Y:S04]  /*6580*/  STG.E.128 [R2.64], R8 ;  /* 0x0000000802007986 */ /* 0x0023e8000c101d04 */
[----:B0-----:R1:W-:Y:S04]  /*6590*/  STG.E.128 [R2.64+0x200], R20 ;  /* 0x0002001402007986 */ /* 0x0013e8000c101d04 */
[----:B--2---:R1:W-:Y:S04]  /*65a0*/  STG.E.128 [R2.64+0x400], R28 ;  /* 0x0004001c02007986 */ /* 0x0043e8000c101d04 */
[----:B---3--:R1:W-:Y:S01]  /*65b0*/  STG.E.128 [R2.64+0x600], R32 ;  /* 0x0006002002007986 */ /* 0x0083e2000c101d04 */
[----:B------:R-:W-:Y:S01]  /*65c0*/  @P0 CALL.REL.NOINC `(.L_x_1877) ;  /* 0x0000001000000944 */ /* 0x000fe20003c00000 */
[----:B------:R-:W-:Y:S05]  /*65d0*/  BRA `(.L_x_1878) ;  /* 0xffff9f5000007947 */ /* 0x000fea000383ffff */
.L_x_1877:
[----:B------:R-:W-:Y:S05]  /*65e0*/  EXIT ;  /* 0x000000000000794d */ /* 0x000fea0003800000 */
.L_x_1879:
        /* <DEDUP_REMOVED lines=9> */
.L_x_5363:


//--------------------- .text._Z25selective_scan_fwd_kernelI32Selective_Scan_fwd_kernel_traitsILi32ELi16ELi1ELb1ELb1ELb0ELb0EfN3c107complexIfEEEEv13SSMParamsBase --------------------------
	.section	.text._Z25selective_scan_fwd_kernelI32Selective_Scan_fwd_kernel_traitsILi32ELi16ELi1ELb1ELb1ELb0ELb0EfN3c107complexIfEEEEv13SSMParamsBase,"ax",@progbits
	.sectioninfo	@"SHI_REGISTERS=157"
	.align	128
        .global         _Z25selective_scan_fwd_kernelI32Selective_Scan_fwd_kernel_traitsILi32ELi16ELi1ELb1ELb1ELb0ELb0EfN3c107complexIfEEEEv13SSMParamsBase
        .type           _Z25selective_scan_fwd_kernelI32Selective_Scan_fwd_kernel_traitsILi32ELi16ELi1ELb1ELb1ELb0ELb0EfN3c107complexIfEEEEv13SSMParamsBase,@function
        .size           _Z25selective_scan_fwd_kernelI32Selective_Scan_fwd_kernel_traitsILi32ELi16ELi1ELb1ELb1ELb0ELb0EfN3c107complexIfEEEEv13SSMParamsBase,(.L_x_5364 - _Z25selective_scan_fwd_kernelI32Selective_Scan_fwd_kernel_traitsILi32ELi16ELi1ELb1ELb1ELb0ELb0EfN3c107complexIfEEEEv13SSMParamsBase)
        .other          _Z25selective_scan_fwd_kernelI32Selective_Scan_fwd_kernel_traitsILi32ELi16ELi1ELb1ELb1ELb0ELb0EfN3c107complexIfEEEEv13SSMParamsBase,@"STO_CUDA_ENTRY STV_DEFAULT"
_Z25selective_scan_fwd_kernelI32Selective_Scan_fwd_kernel_traitsILi32ELi16ELi1ELb1ELb1ELb0ELb0EfN3c107complexIfEEEEv13SSMParamsBase:
.text._Z25selective_scan_fwd_kernelI32Selective_Scan_fwd_kernel_traitsILi32ELi16ELi1ELb1ELb1ELb0ELb0EfN3c107complexIfEEEEv13SSMParamsBase:
        /* <DEDUP_REMOVED lines=83> */
.L_x_1917:
        /* <DEDUP_REMOVED lines=10> */
[----:B----4-:R0:W-:Y:S04]  /*05d0*/  STS.128 [R76.X16+0x400], R16 ;  /* 0x000400104c007388 */ /* 0x0101e8000000cc00 */
[----:B------:R1:W-:Y:S01]  /*05e0*/  STS.128 [R76.X16+0x600], R36 ;  /* 0x000600244c007388 */ /* 0x0003e2000000cc00 */
[----:B------:R-:W-:-:S06]  /*05f0*/  NOP ;  /* 0x0000000000007918 */ /* 0x000fcc0000000000 */
[----:B------:R-:W-:Y:S04]  /*0600*/  LDS.128 R20, [R67+0x10] ;  /* 0x0000100043147984 */ /* 0x000fe80000000c00 */
[----:B------:R-:W-:Y:S04]  /*0610*/  LDS.128 R24, [R67+0x20] ;  /* 0x0000200043187984 */ /* 0x000fe80000000c00 */
[----:B------:R-:W-:Y:S04]  /*0620*/  LDS.128 R28, [R67+0x30] ;  /* 0x00003000431c7984 */ /* 0x000fe80000000c00 */
[----:B------:R-:W-:Y:S04]  /*0630*/  LDS.128 R32, [R67] ;  /* 0x0000000043207984 */ /* 0x000fe80000000c00 */
        /* <DEDUP_REMOVED lines=64> */
.L_x_1881:
[----:B--234-:R-:W-:Y:S05]  /*0a40*/  BSYNC B0 ;  /* 0x0000000000007941 */ /* 0x01cfea0003800000 */
.L_x_1880:
        /* <DEDUP_REMOVED lines=37> */
.L_x_1883:
[----:B------:R-:W-:Y:S05]  /*0ca0*/  BSYNC B0 ;  /* 0x0000000000007941 */ /* 0x000fea0003800000 */
.L_x_1882:
        /* <DEDUP_REMOVED lines=35> */
.L_x_1885:
[----:B------:R-:W-:Y:S05]  /*0ee0*/  BSYNC B0 ;  /* 0x0000000000007941 */ /* 0x000fea0003800000 */
.L_x_1884:
        /* <DEDUP_REMOVED lines=37> */
.L_x_1887:
[----:B------:R-:W-:Y:S05]  /*1140*/  BSYNC B0 ;  /* 0x0000000000007941 */ /* 0x000fea0003800000 */
.L_x_1886:
        /* <DEDUP_REMOVED lines=35> */
.L_x_1889:
[----:B------:R-:W-:Y:S05]  /*1380*/  BSYNC B0 ;  /* 0x0000000000007941 */ /* 0x000fea0003800000 */
.L_x_1888:
        /* <DEDUP_REMOVED lines=37> */
.L_x_1891:
[----:B------:R-:W-:Y:S05]  /*15e0*/  BSYNC B0 ;  /* 0x0000000000007941 */ /* 0x000fea0003800000 */
.L_x_1890:
        /* <DEDUP_REMOVED lines=35> */
.L_x_1893:
[----:B------:R-:W-:Y:S05]  /*1820*/  BSYNC B0 ;  /* 0x0000000000007941 */ /* 0x000fea0003800000 */
.L_x_1892:
        /* <DEDUP_REMOVED lines=37> */
.L_x_1895:
[----:B------:R-:W-:Y:S05]  /*1a80*/  BSYNC B0 ;  /* 0x0000000000007941 */ /* 0x000fea0003800000 */
.L_x_1894:
        /* <DEDUP_REMOVED lines=35> */
.L_x_1897:
[----:B------:R-:W-:Y:S05]  /*1cc0*/  BSYNC B0 ;  /* 0x0000000000007941 */ /* 0x000fea0003800000 */
.L_x_1896:
        /* <DEDUP_REMOVED lines=42> */
.L_x_1899:
[----:B------:R-:W-:Y:S05]  /*1f70*/  BSYNC B0 ;  /* 0x0000000000007941 */ /* 0x000fea0003800000 */
.L_x_1898:
        /* <DEDUP_REMOVED lines=33> */
.L_x_1901:
[----:B------:R-:W-:Y:S05]  /*2190*/  BSYNC B0 ;  /* 0x0000000000007941 */ /* 0x000fea0003800000 */
.L_x_1900:
        /* <DEDUP_REMOVED lines=33> */
.L_x_1903:
[----:B------:R-:W-:Y:S05]  /*23b0*/  BSYNC B0 ;  /* 0x0000000000007941 */ /* 0x000fea0003800000 */
.L_x_1902:
        /* <DEDUP_REMOVED lines=33> */
.L_x_1905:
[----:B------:R-:W-:Y:S05]  /*25d0*/  BSYNC B0 ;  /* 0x0000000000007941 */ /* 0x000fea0003800000 */
.L_x_1904:
        /* <DEDUP_REMOVED lines=33> */
.L_x_1907:
[----:B------:R-:W-:Y:S05]  /*27f0*/  BSYNC B0 ;  /* 0x0000000000007941 */ /* 0x000fea0003800000 */
.L_x_1906:
        /* <DEDUP_REMOVED lines=33> */
.L_x_1909:
[----:B------:R-:W-:Y:S05]  /*2a10*/  BSYNC B0 ;  /* 0x0000000000007941 */ /* 0x000fea0003800000 */
.L_x_1908:
        /* <DEDUP_REMOVED lines=33> */
.L_x_1911:
[----:B------:R-:W-:Y:S05]  /*2c30*/  BSYNC B0 ;  /* 0x0000000000007941 */ /* 0x000fea0003800000 */
.L_x_1910:
        /* <DEDUP_REMOVED lines=36> */
.L_x_1915:
        /* <DEDUP_REMOVED lines=22> */
[----:B0-----:R1:W3:Y:S04]  /*2fe0*/  LDG.E.128 R28, [R104.64+0x400] ;  /* 0x00040004681c7981 */ /* 0x0012e8000c1e1d00 */
[----:B------:R1:W3:Y:S04]  /*2ff0*/  LDG.E.128 R32, [R104.64+0x600] ;  /* 0x0006000468207981 */ /* 0x0002e8000c1e1d00 */
[----:B------:R1:W3:Y:S04]  /*3000*/  LDG.E.128 R36, [R104.64+0x800] ;  /* 0x0008000468247981 */ /* 0x0002e8000c1e1d00 */
[----:B------:R1:W3:Y:S04]  /*3010*/  LDG.E.128 R40, [R104.64+0xa00] ;  /* 0x000a000468287981 */ /* 0x0002e8000c1e1d00 */
[----:B------:R1:W3:Y:S04]  /*3020*/  LDG.E.128 R44, [R104.64+0xc00] ;  /* 0x000c0004682c7981 */ /* 0x0002e8000c1e1d00 */
[----:B------:R1:W3:Y:S01]  /*3030*/  LDG.E.128 R48, [R104.64+0xe00] ;  /* 0x000e000468307981 */ /* 0x0002e2000c1e1d00 */
[C---:B------:R-:W-:Y:S01]  /*3040*/  IADD3 R143, R76.reuse, 0x20, RZ ;  /* 0x000000204c8f7810 */ /* 0x040fe20007ffe0ff */
[----:B------:R-:W-:Y:S01]  /*3050*/  IMAD R103, R103, c[0x0][0x1c0], RZ ;  /* 0x0000700067677a24 */ /* 0x000fe200078e02ff */
[----:B------:R-:W-:-:S02]  /*3060*/  IADD3 R145, R76, 0x40, RZ ;  /* 0x000000404c917810 */ /* 0x000fc40007ffe0ff */
[-C--:B------:R-:W-:Y:S02]  /*3070*/  LEA.HI.SX32 R143, R143, R76.reuse, 0x1b ;  /* 0x0000004c8f8f7211 */ /* 0x080fe400078fdaff */
[C---:B------:R-:W-:Y:S02]  /*3080*/  IADD3 R147, R76.reuse, 0x60, RZ ;  /* 0x000000604c937810 */ /* 0x040fe40007ffe0ff */
[C---:B------:R-:W-:Y:S02]  /*3090*/  IADD3 R149, R76.reuse, 0x80, RZ ;  /* 0x000000804c957810 */ /* 0x040fe40007ffe0ff */
[-C--:B------:R-:W-:Y:S02]  /*30a0*/  LEA.HI.SX32 R145, R145, R76.reuse, 0x1b ;  /* 0x0000004c91917211 */ /* 0x080fe400078fdaff */
[----:B------:R-:W-:Y:S02]  /*30b0*/  LEA.HI.SX32 R147, R147, R76, 0x1b ;  /* 0x0000004c93937211 */ /* 0x000fe400078fdaff */
[----:B------:R-:W-:-:S02]  /*30c0*/  IADD3 R151, R76, 0xe0, RZ ;  /* 0x000000e04c977810 */ /* 0x000fc40007ffe0ff */
[-C--:B------:R-:W-:Y:S02]  /*30d0*/  LEA.HI.SX32 R149, R149, R76.reuse, 0x1b ;  /* 0x0000004c95957211 */ /* 0x080fe400078fdaff */
[----:B------:R-:W-:Y:S02]  /*30e0*/  LEA.HI.SX32 R151, R151, R76, 0x1b ;  /* 0x0000004c97977211 */ /* 0x000fe400078fdaff */
[----:B------:R-:W-:Y:S01]  /*30f0*/  ISETP.GE.AND P0, PT, R76, 0x1, PT ;  /* 0x000000014c00780c */ /* 0x000fe20003f06270 */
[----:B--2---:R-:W-:Y:S02]  /*3100*/  FMUL.FTZ R117, R2, 1.4426950216293334961 ;  /* 0x3fb8aa3b02757820 */ /* 0x004fe40000410000 */
[C---:B------:R-:W-:Y:S02]  /*3110*/  FMUL.FTZ R2, R3.reuse, R66 ;  /* 0x0000004203027220 */ /* 0x040fe40000410000 */
[----:B------:R-:W-:Y:S02]  /*3120*/  FMUL.FTZ R106, R3, R65 ;  /* 0x00000041036a7220 */ /* 0x000fe40000410000 */
[----:B------:R-:W-:-:S02]  /*3130*/  FMUL.RZ R107, R2, 0.15915493667125701904 ;  /* 0x3e22f983026b7820 */ /* 0x000fc4000040c000 */
[C---:B------:R-:W-:Y:S02]  /*3140*/  FMUL.FTZ R2, R3.reuse, R63 ;  /* 0x0000003f03027220 */ /* 0x040fe40000410000 */
[----:B------:R-:W-:Y:S01]  /*3150*/  FMUL.RZ R106, R106, 0.15915493667125701904 ;  /* 0x3e22f9836a6a7820 */ /* 0x000fe2000040c000 */
[----:B------:R-:W-:Y:S01]  /*3160*/  MUFU.SIN R130, R107 ;  /* 0x0000006b00827308 */ /* 0x000fe20000000400 */
[----:B-1----:R-:W-:Y:S02]  /*3170*/  FMUL.RZ R104, R2, 0.15915493667125701904 ;  /* 0x3e22f98302687820 */ /* 0x002fe4000040c000 */
[----:B------:R-:W-:Y:S02]  /*3180*/  FMUL.FTZ R2, R3, R64 ;  /* 0x0000004003027220 */ /* 0x000fe40000410000 */
[----:B------:R-:W-:Y:S02]  /*3190*/  FMUL.FTZ R116, R117, R59 ;  /* 0x0000003b75747220 */ /* 0x000fe40000410000 */
[----:B------:R-:W-:Y:S01]  /*31a0*/  FMUL.RZ R105, R2, 0.15915493667125701904 ;  /* 0x3e22f98302697820 */ /* 0x000fe2000040c000 */
[----:B------:R-:W-:Y:S01]  /*31b0*/  MUFU.SIN R126, R106 ;  /* 0x0000006a007e7308 */ /* 0x000fe20000000400 */
[----:B------:R-:W-:-:S02]  /*31c0*/  FMUL.FTZ R2, R3, R61 ;  /* 0x0000003d03027220 */ /* 0x000fc40000410000 */
[C---:B------:R-:W-:Y:S02]  /*31d0*/  FMUL.FTZ R141, R117.reuse, R66 ;  /* 0x00000042758d7220 */ /* 0x040fe40000410000 */
[----:B------:R-:W-:Y:S02]  /*31e0*/  FMUL.FTZ R108, R117, R58 ;  /* 0x0000003a756c7220 */ /* 0x000fe40000410000 */
[----:B------:R-:W-:Y:S01]  /*31f0*/  FMUL.FTZ R122, R3, R56 ;  /* 0x00000038037a7220 */ /* 0x000fe20000410000 */
        /* <DEDUP_REMOVED lines=21> */
[----:B------:R-:W-:Y:S01]  /*3350*/  MUFU.SIN R115, R107 ;  /* 0x0000006b00737308 */ /* 0x000fe20000000400 */
[----:B------:R-:W-:-:S04]  /*3360*/  FMUL.FTZ R2, R3, R58 ;  /* 0x0000003a03027220 */ /* 0x000fc80000410000 */
[----:B------:R-:W-:Y:S02]  /*3370*/  FMUL.RZ R114, R2, 0.15915493667125701904 ;  /* 0x3e22f98302727820 */ /* 0x000fe4000040c000 */
[----:B------:R-:W-:Y:S01]  /*3380*/  FMUL.FTZ R2, R3, R55 ;  /* 0x0000003703027220 */ /* 0x000fe20000410000 */
[----:B------:R-:W-:Y:S03]  /*3390*/  MUFU.COS R119, R107 ;  /* 0x0000006b00777308 */ /* 0x000fe60000000000 */
[----:B------:R-:W-:Y:S01]  /*33a0*/  FMUL.RZ R136, R2, 0.15915493667125701904 ;  /* 0x3e22f98302887820 */ /* 0x000fe2000040c000 */
[----:B------:R-:W-:-:S04]  /*33b0*/  LEA.HI.SX32 R2, R76, R76, 0x1b ;  /* 0x0000004c4c027211 */ /* 0x000fc800078fdaff */
[----:B------:R-:W-:Y:S01]  /*33c0*/  MUFU.SIN R111, R114 ;  /* 0x00000072006f7308 */ /* 0x000fe20000000400 */
[----:B---3--:R0:W-:Y:S04]  /*33d0*/  STS.128 [R2.X16], R20 ;  /* 0x0000001402007388 */ /* 0x0081e8000000cc00 */
[----:B----4-:R1:W-:Y:S03]  /*33e0*/  STS.128 [R143.X16+0x200], R24 ;  /* 0x000200188f007388 */ /* 0x0103e6000000cc00 */
[----:B------:R2:W-:Y:S01]  /*33f0*/  MUFU.COS R107, R114 ;  /* 0x00000072006b7308 */ /* 0x0005e20000000000 */
[----:B------:R3:W-:Y:S04]  /*3400*/  STS.128 [R145.X16+0x400], R28 ;  /* 0x0004001c91007388 */ /* 0x0007e8000000cc00 */
[----:B------:R4:W-:Y:S03]  /*3410*/  STS.128 [R147.X16+0x600], R32 ;  /* 0x0006002093007388 */ /* 0x0009e6000000cc00 */
[----:B------:R-:W-:Y:S01]  /*3420*/  MUFU.COS R123, R105 ;  /* 0x00000069007b7308 */ /* 0x000fe20000000000 */
[C---:B0-----:R-:W-:Y:S01]  /*3430*/  IADD3 R21, R76.reuse, 0xa0, RZ ;  /* 0x000000a04c157810 */ /* 0x041fe20007ffe0ff */
[----:B------:R-:W-:Y:S01]  /*3440*/  STS.128 [R149.X16+0x800], R36 ;  /* 0x0008002495007388 */ /* 0x000fe2000000cc00 */
[C---:B------:R-:W-:Y:S01]  /*3450*/  IADD3 R23, R76.reuse, 0xc0, RZ ;  /* 0x000000c04c177810 */ /* 0x040fe20007ffe0ff */
[----:B--2---:R-:W-:Y:S01]  /*3460*/  FMUL.FTZ R114, R117, R55 ;  /* 0x0000003775727220 */ /* 0x004fe20000410000 */
[----:B-1----:R-:W-:Y:S01]  /*3470*/  LEA.HI.SX32 R24, R21, R76, 0x1b ;  /* 0x0000004c15187211 */ /* 0x002fe200078fdaff */
[-C--:B------:R-:W-:Y:S01]  /*3480*/  FMUL.FTZ R27, R3, R53.reuse ;  /* 0x00000035031b7220 */ /* 0x080fe20000410000 */
[----:B------:R-:W-:Y:S01]  /*3490*/  SHF.L.U32 R2, R76, 0x3, RZ ;  /* 0x000000034c027819 */ /* 0x000fe200000006ff */
[----:B------:R-:W-:Y:S01]  /*34a0*/  FMUL.FTZ R26, R117, R56 ;  /* 0x00000038751a7220 */ /* 0x000fe20000410000 */
[----:B------:R-:W-:Y:S01]  /*34b0*/  LEA.HI.SX32 R25, R23, R76, 0x1b ;  /* 0x0000004c17197211 */ /* 0x000fe200078fdaff */
[----:B------:R0:W-:Y:S01]  /*34c0*/  STS.128 [R24.X16+0xa00], R40 ;  /* 0x000a002818007388 */ /* 0x0001e2000000cc00 */
[----:B------:R-:W-:Y:S01]  /*34d0*/  LEA.HI.SX32 R2, R2, R2, 0x1b ;  /* 0x0000000202027211 */ /* 0x000fe200078fdaff */
[----:B------:R-:W-:Y:S01]  /*34e0*/  FMUL.RZ R27, R27, 0.15915493667125701904 ;  /* 0x3e22f9831b1b7820 */ /* 0x000fe2000040c000 */
[----:B---3--:R-:W-:Y:S01]  /*34f0*/  MUFU.EX2 R29, R26 ;  /* 0x0000001a001d7308 */ /* 0x008fe20000000800 */
[----:B------:R-:W-:Y:S01]  /*3500*/  STS.128 [R25.X16+0xc00], R44 ;  /* 0x000c002c19007388 */ /* 0x000fe2000000cc00 */
[----:B------:R-:W-:-:S02]  /*3510*/  FMUL.FTZ R30, R117, R53 ;  /* 0x00000035751e7220 */ /* 0x000fc40000410000 */
[----:B----4-:R-:W-:Y:S01]  /*3520*/  FMUL.FTZ R32, R117, R54 ;  /* 0x0000003675207220 */ /* 0x010fe20000410000 */
[----:B------:R1:W-:Y:S01]  /*3530*/  STS.128 [R151.X16+0xe00], R48 ;  /* 0x000e003097007388 */ /* 0x0003e2000000cc00 */
[----:B------:R-:W-:-:S06]  /*3540*/  NOP ;  /* 0x0000000000007918 */ /* 0x000fcc0000000000 */
[----:B------:R-:W2:Y:S01]  /*3550*/  LDS.128 R20, [R2.X16] ;  /* 0x0000000002147984 */ /* 0x000ea2000000cc00 */
[----:B0-----:R-:W-:Y:S01]  /*3560*/  FMUL.FTZ R24, R3, R54 ;  /* 0x0000003603187220 */ /* 0x001fe20000410000 */
[----:B------:R-:W-:Y:S03]  /*3570*/  MUFU.SIN R35, R27 ;  /* 0x0000001b00237308 */ /* 0x000fe60000000400 */
[----:B------:R-:W-:-:S05]  /*3580*/  FMUL.RZ R34, R24, 0.15915493667125701904 ;  /* 0x3e22f98318227820 */ /* 0x000fca000040c000 */
[----:B------:R0:W-:Y:S08]  /*3590*/  MUFU.COS R31, R27 ;  /* 0x0000001b001f7308 */ /* 0x0001f00000000000 */
[----:B------:R-:W-:Y:S01]  /*35a0*/  MUFU.SIN R113, R109 ;  /* 0x0000006d00717308 */ /* 0x000fe20000000400 */
[----:B0-----:R-:W0:Y:S07]  /*35b0*/  LDS.128 R24, [R2.X16+0x10] ;  /* 0x0000100002187984 */ /* 0x001e2e000000cc00 */
[----:B------:R-:W-:Y:S08]  /*35c0*/  MUFU.COS R105, R109 ;  /* 0x0000006d00697308 */ /* 0x000ff00000000000 */
[----:B------:R-:W-:Y:S08]  /*35d0*/  MUFU.SIN R129, R106 ;  /* 0x0000006a00817308 */ /* 0x000ff00000000400 */
[----:B------:R3:W-:Y:S08]  /*35e0*/  MUFU.COS R131, R106 ;  /* 0x0000006a00837308 */ /* 0x0007f00000000000 */
[----:B------:R-:W1:Y:S01]  /*35f0*/  MUFU.EX2 R116, R116 ;  /* 0x0000007400747308 */ /* 0x000e620000000800 */
[----:B---3--:R-:W-:-:S07]  /*3600*/  FMUL.FTZ R106, R117, R57 ;  /* 0x00000039756a7220 */ /* 0x008fce0000410000 */
[----:B------:R-:W-:Y:S08]  /*3610*/  MUFU.SIN R110, R136 ;  /* 0x00000088006e7308 */ /* 0x000ff00000000400 */
[----:B------:R3:W-:Y:S01]  /*3620*/  MUFU.COS R109, R136 ;  /* 0x00000088006d7308 */ /* 0x0007e20000000000 */
[C---:B-1----:R-:W-:Y:S02]  /*3630*/  FMUL.FTZ R49, R116.reuse, R123 ;  /* 0x0000007b74317220 */ /* 0x042fe40000410000 */
[----:B------:R-:W-:-:S02]  /*3640*/  FMUL.FTZ R50, R116, R121 ;  /* 0x0000007974327220 */ /* 0x000fc40000410000 */
[----:B--2---:R-:W-:Y:S02]  /*3650*/  FMUL.FTZ R116, R84, R21 ;  /* 0x0000001554747220 */ /* 0x004fe40000410000 */
[----:B0-----:R-:W-:Y:S01]  /*3660*/  FMUL.FTZ R123, R87, R26 ;  /* 0x0000001a577b7220 */ /* 0x001fe20000410000 */
[----:B------:R-:W0:Y:S01]  /*3670*/  MUFU.EX2 R114, R114 ;  /* 0x0000007200727308 */ /* 0x000e220000000800 */
[----:B---3--:R-:W-:-:S07]  /*3680*/  FMUL.RZ R136, R122, 0.15915493667125701904 ;  /* 0x3e22f9837a887820 */ /* 0x008fce000040c000 */
[----:B------:R-:W1:Y:S08]  /*3690*/  MUFU.EX2 R141, R141 ;  /* 0x0000008d008d7308 */ /* 0x000e700000000800 */
[----:B------:R-:W-:Y:S01]  /*36a0*/  MUFU.SIN R125, R104 ;  /* 0x00000068007d7308 */ /* 0x000fe20000000400 */
[C---:B0-----:R-:W-:Y:S02]  /*36b0*/  FMUL.FTZ R109, R114.reuse, R109 ;  /* 0x0000006d726d7220 */ /* 0x041fe40000410000 */
[----:B------:R-:W-:-:S02]  /*36c0*/  FMUL.FTZ R110, R114, R110 ;  /* 0x0000006e726e7220 */ /* 0x000fc40000410000 */
[----:B------:R-:W-:-:S03]  /*36d0*/  FMUL.FTZ R114, R84, R20 ;  /* 0x0000001454727220 */ /* 0x000fc60000410000 */
[----:B------:R0:W-:Y:S01]  /*36e0*/  MUFU.COS R127, R104 ;  /* 0x00000068007f7308 */ /* 0x0001e20000000000 */
[C---:B-1----:R-:W-:Y:S02]  /*36f0*/  FMUL.FTZ R41, R141.reuse, R130 ;  /* 0x000000828d297220 */ /* 0x042fe40000410000 */
[----:B------:R-:W-:Y:S02]  /*3700*/  FMUL.FTZ R39, R141, R132 ;  /* 0x000000848d277220 */ /* 0x000fe40000410000 */
[-C--:B------:R-:W-:Y:S02]  /*3710*/  FMUL.FTZ R21, R114, R41.reuse ;  /* 0x0000002972157220 */ /* 0x080fe40000410000 */
[----:B------:R-:W-:Y:S01]  /*3720*/  FMUL.FTZ R20, R116, R41 ;  /* 0x0000002974147220 */ /* 0x000fe20000410000 */
[----:B------:R-:W1:Y:S01]  /*3730*/  MUFU.EX2 R106, R106 ;  /* 0x0000006a006a7308 */ /* 0x000e620000000800 */
[----:B0-----:R-:W-:-:S07]  /*3740*/  FMUL.FTZ R104, R117, R60 ;  /* 0x0000003c75687220 */ /* 0x001fce0000410000 */
[----:B------:R-:W0:Y:S08]  /*3750*/  MUFU.EX2 R108, R108 ;  /* 0x0000006c006c7308 */ /* 0x000e300000000800 */
[----:B------:R-:W2:Y:S01]  /*3760*/  MUFU.EX2 R104, R104 ;  /* 0x0000006800687308 */ /* 0x000ea20000000800 */
[C---:B-1----:R-:W-:Y:S02]  /*3770*/  FMUL.FTZ R105, R106.reuse, R105 ;  /* 0x000000696a697220 */ /* 0x042fe40000410000 */
[----:B------:R-:W-:-:S05]  /*3780*/  FMUL.FTZ R106, R106, R113 ;  /* 0x000000716a6a7220 */ /* 0x000fca0000410000 */
[----:B------:R-:W1:Y:S01]  /*3790*/  MUFU.EX2 R118, R118 ;  /* 0x0000007600767308 */ /* 0x000e620000000800 */
[C---:B0-----:R-:W-:Y:S02]  /*37a0*/  FMUL.FTZ R107, R108.reuse, R107 ;  /* 0x0000006b6c6b7220 */ /* 0x041fe40000410000 */
[----:B------:R-:W-:-:S05]  /*37b0*/  FMUL.FTZ R108, R108, R111 ;  /* 0x0000006f6c6c7220 */ /* 0x000fca0000410000 */
[----:B------:R-:W0:Y:S01]  /*37c0*/  MUFU.SIN R122, R136 ;  /* 0x00000088007a7308 */ /* 0x000e220000000400 */
[C---:B--2---:R-:W-:Y:S02]  /*37d0*/  FMUL.FTZ R51, R104.reuse, R119 ;  /* 0x0000007768337220 */ /* 0x044fe40000410000 */
[----:B------:R-:W-:Y:S02]  /*37e0*/  FMUL.FTZ R104, R104, R115 ;  /* 0x0000007368687220 */ /* 0x000fe40000410000 */
[----:B------:R-:W-:-:S03]  /*37f0*/  FMUL.FTZ R115, R85, R23 ;  /* 0x0000001755737220 */ /* 0x000fc60000410000 */
[----:B------:R-:W2:Y:S01]  /*3800*/  MUFU.COS R28, R136 ;  /* 0x00000088001c7308 */ /* 0x000ea20000000000 */
[C---:B-1----:R-:W-:Y:S02]  /*3810*/  FMUL.FTZ R47, R118.reuse, R127 ;  /* 0x0000007f762f7220 */ /* 0x042fe40000410000 */
[----:B------:R-:W-:Y:S02]  /*3820*/  FMUL.FTZ R48, R118, R125 ;  /* 0x0000007d76307220 */ /* 0x000fe40000410000 */
[----:B------:R-:W-:-:S03]  /*3830*/  FMUL.FTZ R118, R85, R22 ;  /* 0x0000001655767220 */ /* 0x000fc60000410000 */
[----:B------:R-:W1:Y:S01]  /*3840*/  MUFU.EX2 R137, R137 ;  /* 0x0000008900897308 */ /* 0x000e620000000800 */
[----:B0-----:R-:W-:Y:S02]  /*3850*/  FMUL.FTZ R113, R29, R122 ;  /* 0x0000007a1d717220 */ /* 0x001fe40000410000 */
[----:B------:R-:W-:-:S05]  /*3860*/  FMUL.FTZ R122, R86, R25 ;  /* 0x00000019567a7220 */ /* 0x000fca0000410000 */
[----:B------:R-:W0:Y:S01]  /*3870*/  MUFU.EX2 R30, R30 ;  /* 0x0000001e001e7308 */ /* 0x000e220000000800 */
[----:B--2---:R-:W-:Y:S02]  /*3880*/  FMUL.FTZ R111, R29, R28 ;  /* 0x0000001c1d6f7220 */ /* 0x004fe40000410000 */
[-C--:B------:R-:W-:Y:S02]  /*3890*/  FFMA.FTZ R28, R116, R39.reuse, R21 ;  /* 0x00000027741c7223 */ /* 0x080fe40000010015 */
[----:B------:R-:W-:Y:S02]  /*38a0*/  FFMA.FTZ R29, R114, R39, -R20 ;  /* 0x00000027721d7223 */ /* 0x000fe40000010814 */
[----:B------:R-:W2:Y:S01]  /*38b0*/  LDS.128 R20, [R2.X16+0x20] ;  /* 0x0000200002147984 */ /* 0x000ea2000000cc00 */
[----:B------:R-:W-:Y:S01]  /*38c0*/  MUFU.SIN R37, R34 ;  /* 0x0000002200257308 */ /* 0x000fe20000000400 */
[----:B-1----:R-:W-:Y:S02]  /*38d0*/  FMUL.FTZ R42, R137, R128 ;  /* 0x00000080892a7220 */ /* 0x002fe40000410000 */
[----:B------:R-:W-:-:S02]  /*38e0*/  FADD.FTZ R29, R118, R29 ;  /* 0x0000001d761d7221 */ /* 0x000fc40000010000 */
[----:B------:R-:W-:Y:S02]  /*38f0*/  FADD.FTZ R119, R115, R28 ;  /* 0x0000001c73777221 */ /* 0x000fe40000010000 */
[----:B------:R-:W-:Y:S01]  /*3900*/  FMUL.FTZ R40, R137, R134 ;  /* 0x0000008689287220 */ /* 0x000fe20000410000 */
[----:B------:R1:W-:Y:S01]  /*3910*/  MUFU.COS R33, R34 ;  /* 0x0000002200217308 */ /* 0x0003e20000000000 */
[----:B------:R-:W-:Y:S02]  /*3920*/  FMUL.FTZ R28, R42, R119 ;  /* 0x000000772a1c7220 */ /* 0x000fe40000410000 */
[----:B0-----:R-:W-:-:S05]  /*3930*/  FMUL.FTZ R35, R30, R35 ;  /* 0x000000231e237220 */ /* 0x001fca0000410000 */
[----:B------:R-:W0:Y:S01]  /*3940*/  MUFU.EX2 R32, R32 ;  /* 0x0000002000207308 */ /* 0x000e220000000800 */
[----:B-1----:R-:W-:Y:S02]  /*3950*/  FMUL.FTZ R34, R30, R31 ;  /* 0x0000001f1e227220 */ /* 0x002fe40000410000 */
[-C--:B------:R-:W-:Y:S02]  /*3960*/  FMUL.FTZ R31, R42, R29.reuse ;  /* 0x0000001d2a1f7220 */ /* 0x080fe40000410000 */
[C---:B------:R-:W-:Y:S02]  /*3970*/  FFMA.FTZ R30, R40.reuse, R29, -R28 ;  /* 0x0000001d281e7223 */ /* 0x040fe4000001081c */
[----:B------:R-:W-:Y:S01]  /*3980*/  FFMA.FTZ R31, R40, R119, R31 ;  /* 0x00000077281f7223 */ /* 0x000fe2000001001f */
[----:B------:R-:W1:Y:S01]  /*3990*/  MUFU.EX2 R124, R124 ;  /* 0x0000007c007c7308 */ /* 0x000e620000000800 */
[----:B------:R-:W-:Y:S02]  /*39a0*/  FMUL.FTZ R119, R86, R24 ;  /* 0x0000001856777220 */ /* 0x000fe40000410000 */
[----:B------:R-:W-:-:S02]  /*39b0*/  FMUL.FTZ R24, R3, R52 ;  /* 0x0000003403187220 */ /* 0x000fc40000410000 */
[----:B------:R-:W-:Y:S02]  /*39c0*/  FMUL.FTZ R28, R117, R52 ;  /* 0x00000034751c7220 */ /* 0x000fe40000410000 */
[----:B------:R-:W-:Y:S01]  /*39d0*/  FMUL.RZ R127, R24, 0.15915493667125701904 ;  /* 0x3e22f983187f7820 */ /* 0x000fe2000040c000 */
[----:B------:R-:W3:Y:S01]  /*39e0*/  MUFU.EX2 R139, R139 ;  /* 0x0000008b008b7308 */ /* 0x000ee20000000800 */
[C---:B0-----:R-:W-:Y:S02]  /*39f0*/  FMUL.FTZ R36, R32.reuse, R33 ;  /* 0x0000002120247220 */ /* 0x041fe40000410000 */
[----:B------:R-:W-:Y:S02]  /*3a00*/  FMUL.FTZ R37, R32, R37 ;  /* 0x0000002520257220 */ /* 0x000fe40000410000 */
[----:B------:R-:W-:Y:S02]  /*3a10*/  FADD.FTZ R32, R119, R30 ;  /* 0x0000001e77207221 */ /* 0x000fe40000010000 */
[----:B------:R-:W-:Y:S01]  /*3a20*/  FADD.FTZ R31, R122, R31 ;  /* 0x0000001f7a1f7221 */ /* 0x000fe20000010000 */
[----:B------:R-:W0:Y:S01]  /*3a30*/  MUFU.EX2 R120, R120 ;  /* 0x0000007800787308 */ /* 0x000e220000000800 */
[----:B-1----:R-:W-:-:S02]  /*3a40*/  FMUL.FTZ R44, R124, R133 ;  /* 0x000000857c2c7220 */ /* 0x002fc40000410000 */
[----:B------:R-:W-:Y:S02]  /*3a50*/  FMUL.FTZ R43, R124, R135 ;  /* 0x000000877c2b7220 */ /* 0x000fe40000410000 */
[C---:B------:R-:W-:Y:S02]  /*3a60*/  FMUL.FTZ R24, R44.reuse, R32 ;  /* 0x000000202c187220 */ /* 0x040fe40000410000 */
[-C--:B------:R-:W-:Y:S01]  /*3a70*/  FMUL.FTZ R26, R44, R31.reuse ;  /* 0x0000001f2c1a7220 */ /* 0x080fe20000410000 */
[----:B------:R1:W-:Y:S01]  /*3a80*/  MUFU.EX2 R121, R28 ;  /* 0x0000001c00797308 */ /* 0x0003e20000000800 */
[----:B---3--:R-:W-:Y:S02]  /*3a90*/  FMUL.FTZ R112, R139, R112 ;  /* 0x000000708b707220 */ /* 0x008fe40000410000 */
[----:B------:R-:W-:Y:S02]  /*3aa0*/  FFMA.FTZ R33, R43, R31, R24 ;  /* 0x0000001f2b217223 */ /* 0x000fe40000010018 */
[----:B------:R-:W-:-:S02]  /*3ab0*/  FMUL.FTZ R38, R139, R126 ;  /* 0x0000007e8b267220 */ /* 0x000fc40000410000 */
[----:B------:R-:W-:Y:S01]  /*3ac0*/  FMUL.FTZ R25, R112, R41 ;  /* 0x0000002970197220 */ /* 0x000fe20000410000 */
[----:B-1----:R-:W1:Y:S01]  /*3ad0*/  LDS.128 R28, [R2.X16+0x30] ;  /* 0x00003000021c7984 */ /* 0x002e62000000cc00 */
[----:B------:R-:W-:Y:S02]  /*3ae0*/  FMUL.FTZ R124, R87, R27 ;  /* 0x0000001b577c7220 */ /* 0x000fe40000410000 */
[C---:B------:R-:W-:Y:S02]  /*3af0*/  FMUL.FTZ R24, R38.reuse, R41 ;  /* 0x0000002926187220 */ /* 0x040fe40000410000 */
[----:B------:R-:W-:Y:S02]  /*3b00*/  FFMA.FTZ R27, R38, R39, R25 ;  /* 0x00000027261b7223 */ /* 0x000fe40000010019 */
[----:B------:R-:W-:Y:S02]  /*3b10*/  FFMA.FTZ R32, R43, R32, -R26 ;  /* 0x000000202b207223 */ /* 0x000fe4000001081a */
[----:B0-----:R-:W-:-:S02]  /*3b20*/  FMUL.FTZ R46, R120, R129 ;  /* 0x00000081782e7220 */ /* 0x001fc40000410000 */
[----:B------:R-:W-:Y:S02]  /*3b30*/  FADD.FTZ R126, R124, R33 ;  /* 0x000000217c7e7221 */ /* 0x000fe40000010000 */
[----:B------:R-:W-:Y:S02]  /*3b40*/  FFMA.FTZ R25, R112, R39, -R24 ;  /* 0x0000002770197223 */ /* 0x000fe40000010818 */
[----:B------:R-:W-:Y:S01]  /*3b50*/  FMUL.FTZ R26, R42, R27 ;  /* 0x0000001b2a1a7220 */ /* 0x000fe20000410000 */
[----:B------:R-:W-:Y:S01]  /*3b60*/  MUFU.SIN R24, R127 ;  /* 0x0000007f00187308 */ /* 0x000fe20000000400 */
[----:B------:R-:W-:Y:S02]  /*3b70*/  FMUL.FTZ R45, R120, R131 ;  /* 0x00000083782d7220 */ /* 0x000fe40000410000 */
[----:B------:R-:W-:Y:S02]  /*3b80*/  FADD.FTZ R33, R123, R32 ;  /* 0x000000207b217221 */ /* 0x000fe40000010000 */
[----:B------:R-:W-:-:S02]  /*3b90*/  FMUL.FTZ R128, R46, R126 ;  /* 0x0000007e2e807220 */ /* 0x000fc40000410000 */
[-C--:B------:R-:W-:Y:S01]  /*3ba0*/  FFMA.FTZ R32, R40, R25.reuse, -R26 ;  /* 0x0000001928207223 */ /* 0x080fe2000001081a */
[----:B------:R0:W3:Y:S01]  /*3bb0*/  MUFU.COS R120, R127 ;  /* 0x0000007f00787308 */ /* 0x0000e20000000000 */
[----:B------:R-:W-:Y:S02]  /*3bc0*/  FMUL.FTZ R25, R42, R25 ;  /* 0x000000192a197220 */ /* 0x000fe40000410000 */
[-C--:B------:R-:W-:Y:S02]  /*3bd0*/  FMUL.FTZ R26, R46, R33.reuse ;  /* 0x000000212e1a7220 */ /* 0x080fe40000410000 */
[----:B------:R-:W-:Y:S02]  /*3be0*/  FFMA.FTZ R128, R45, R33, -R128 ;  /* 0x000000212d807223 */ /* 0x000fe40000010880 */
[----:B--2---:R-:W-:Y:S02]  /*3bf0*/  FMUL.FTZ R125, R88, R20 ;  /* 0x00000014587d7220 */ /* 0x004fe40000410000 */
[----:B------:R-:W-:-:S02]  /*3c00*/  FFMA.FTZ R20, R40, R27, R25 ;  /* 0x0000001b28147223 */ /* 0x000fc40000010019 */
[----:B------:R-:W-:Y:S02]  /*3c10*/  FFMA.FTZ R25, R45, R126, R26 ;  /* 0x0000007e2d197223 */ /* 0x000fe4000001001a */
[----:B------:R-:W-:Y:S02]  /*3c20*/  FMUL.FTZ R126, R88, R21 ;  /* 0x00000015587e7220 */ /* 0x000fe40000410000 */
[----:B------:R-:W-:Y:S02]  /*3c30*/  FADD.FTZ R33, R125, R128 ;  /* 0x000000807d217221 */ /* 0x000fe40000010000 */
[----:B0-----:R-:W-:Y:S02]  /*3c40*/  FADD.FTZ R127, R126, R25 ;  /* 0x000000197e7f7221 */ /* 0x001fe40000010000 */
[----:B------:R-:W-:Y:S02]  /*3c50*/  FMUL.FTZ R128, R48, R33 ;  /* 0x0000002130807220 */ /* 0x000fe40000410000 */
[----:B------:R-:W-:-:S02]  /*3c60*/  FMUL.FTZ R21, R44, R32 ;  /* 0x000000202c157220 */ /* 0x000fc40000410000 */
[----:B---3--:R-:W-:Y:S02]  /*3c70*/  FMUL.FTZ R120, R121, R120 ;  /* 0x0000007879787220 */ /* 0x008fe40000410000 */
[-C--:B------:R-:W-:Y:S02]  /*3c80*/  FFMA.FTZ R132, R47, R127.reuse, R128 ;  /* 0x0000007f2f847223 */ /* 0x080fe40000010080 */
[----:B------:R-:W-:Y:S02]  /*3c90*/  FMUL.FTZ R130, R48, R127 ;  /* 0x0000007f30827220 */ /* 0x000fe40000410000 */
[----:B------:R-:W-:Y:S02]  /*3ca0*/  FMUL.FTZ R121, R121, R24 ;  /* 0x0000001879797220 */ /* 0x000fe40000410000 */
[----:B------:R-:W-:Y:S01]  /*3cb0*/  FMUL.FTZ R127, R89, R23 ;  /* 0x00000017597f7220 */ /* 0x000fe20000410000 */
[----:B------:R-:W0:Y:S01]  /*3cc0*/  LDS.128 R24, [R2.X16+0x40] ;  /* 0x0000400002187984 */ /* 0x000e22000000cc00 */
[----:B------:R-:W-:-:S02]  /*3cd0*/  FFMA.FTZ R21, R43, R20, R21 ;  /* 0x000000142b157223 */ /* 0x000fc40000010015 */
[----:B------:R-:W-:Y:S02]  /*3ce0*/  FMUL.FTZ R20, R44, R20 ;  /* 0x000000142c147220 */ /* 0x000fe40000410000 */
[----:B------:R-:W-:Y:S02]  /*3cf0*/  FMUL.FTZ R128, R89, R22 ;  /* 0x0000001659807220 */ /* 0x000fe40000410000 */
[----:B------:R-:W-:Y:S02]  /*3d00*/  FFMA.FTZ R33, R47, R33, -R130 ;  /* 0x000000212f217223 */ /* 0x000fe40000010882 */
[----:B------:R-:W-:Y:S02]  /*3d10*/  FADD.FTZ R132, R127, R132 ;  /* 0x000000847f847221 */ /* 0x000fe40000010000 */
[----:B------:R-:W-:Y:S02]  /*3d20*/  FFMA.FTZ R20, R43, R32, -R20 ;  /* 0x000000202b147223 */ /* 0x000fe40000010814 */
[----:B------:R-:W-:-:S02]  /*3d30*/  FMUL.FTZ R22, R46, R21 ;  /* 0x000000152e167220 */ /* 0x000fc40000410000 */
[----:B------:R-:W-:Y:S02]  /*3d40*/  FADD.FTZ R23, R128, R33 ;  /* 0x0000002180177221 */ /* 0x000fe40000010000 */
[----:B------:R-:W-:Y:S02]  /*3d50*/  FMUL.FTZ R134, R50, R132 ;  /* 0x0000008432867220 */ /* 0x000fe40000410000 */
[-C--:B------:R-:W-:Y:S02]  /*3d60*/  FMUL.FTZ R130, R46, R20.reuse ;  /* 0x000000142e827220 */ /* 0x080fe40000410000 */
[----:B------:R-:W-:Y:S02]  /*3d70*/  FFMA.FTZ R32, R45, R20, -R22 ;  /* 0x000000142d207223 */ /* 0x000fe40000010816 */
[-C--:B------:R-:W-:Y:S02]  /*3d80*/  FMUL.FTZ R20, R50, R23.reuse ;  /* 0x0000001732147220 */ /* 0x080fe40000410000 */
[----:B------:R-:W-:-:S02]  /*3d90*/  FFMA.FTZ R134, R49, R23, -R134 ;  /* 0x0000001731867223 */ /* 0x000fc40000010886 */
[C---:B-1----:R-:W-:Y:S02]  /*3da0*/  FMUL.FTZ R129, R90.reuse, R28 ;  /* 0x0000001c5a817220 */ /* 0x042fe40000410000 */
[----:B------:R-:W-:Y:S02]  /*3db0*/  FFMA.FTZ R33, R45, R21, R130 ;  /* 0x000000152d217223 */ /* 0x000fe40000010082 */
[----:B------:R-:W-:Y:S02]  /*3dc0*/  FFMA.FTZ R21, R49, R132, R20 ;  /* 0x0000008431157223 */ /* 0x000fe40000010014 */
[----:B------:R-:W-:Y:S02]  /*3dd0*/  FMUL.FTZ R130, R90, R29 ;  /* 0x0000001d5a827220 */ /* 0x000fe40000410000 */
[----:B------:R-:W-:Y:S02]  /*3de0*/  FADD.FTZ R134, R129, R134 ;  /* 0x0000008681867221 */ /* 0x000fe40000010000 */
[----:B------:R-:W-:-:S02]  /*3df0*/  FADD.FTZ R21, R130, R21 ;  /* 0x0000001582157221 */ /* 0x000fc40000010000 */
[C---:B------:R-:W-:Y:S02]  /*3e00*/  FMUL.FTZ R20, R104.reuse, R134 ;  /* 0x0000008668147220 */ /* 0x040fe40000410000 */
[-C--:B------:R-:W-:Y:S02]  /*3e10*/  FMUL.FTZ R28, R104, R21.reuse ;  /* 0x00000015681c7220 */ /* 0x080fe40000410000 */
[----:B------:R-:W-:Y:S02]  /*3e20*/  FFMA.FTZ R29, R51, R21, R20 ;  /* 0x00000015331d7223 */ /* 0x000fe40000010014 */
[----:B------:R-:W1:Y:S01]  /*3e30*/  LDS.128 R20, [R2.X16+0x50] ;  /* 0x0000500002147984 */ /* 0x000e62000000cc00 */
[C---:B------:R-:W-:Y:S02]  /*3e40*/  FMUL.FTZ R132, R91.reuse, R31 ;  /* 0x0000001f5b847220 */ /* 0x040fe40000410000 */
[----:B------:R-:W-:Y:S02]  /*3e50*/  FMUL.FTZ R131, R91, R30 ;  /* 0x0000001e5b837220 */ /* 0x000fe40000410000 */
[----:B------:R-:W-:-:S02]  /*3e60*/  FFMA.FTZ R28, R51, R134, -R28 ;  /* 0x00000086331c7223 */ /* 0x000fc4000001081c */
[----:B------:R-:W-:Y:S02]  /*3e70*/  FMUL.FTZ R3, R3, R0 ;  /* 0x0000000003037220 */ /* 0x000fe40000410000 */
[----:B------:R-:W-:Y:S02]  /*3e80*/  FADD.FTZ R29, R132, R29 ;  /* 0x0000001d841d7221 */ /* 0x000fe40000010000 */
[----:B------:R-:W-:Y:S02]  /*3e90*/  FADD.FTZ R28, R131, R28 ;  /* 0x0000001c831c7221 */ /* 0x000fe40000010000 */
[----:B------:R-:W-:Y:S02]  /*3ea0*/  FMUL.RZ R133, R3, 0.15915493667125701904 ;  /* 0x3e22f98303857820 */ /* 0x000fe4000040c000 */
[----:B------:R-:W-:Y:S02]  /*3eb0*/  FMUL.FTZ R3, R48, R33 ;  /* 0x0000002130037220 */ /* 0x000fe40000410000 */
[C---:B------:R-:W-:Y:S01]  /*3ec0*/  FMUL.FTZ R31, R106.reuse, R29 ;  /* 0x0000001d6a1f7220 */ /* 0x040fe20000410000 */
[----:B------:R-:W-:Y:S01]  /*3ed0*/  MUFU.COS R30, R133 ;  /* 0x00000085001e7308 */ /* 0x000fe20000000000 */
[----:B------:R-:W-:-:S02]  /*3ee0*/  FMUL.FTZ R136, R106, R28 ;  /* 0x0000001c6a887220 */ /* 0x000fc40000410000 */
[----:B------:R-:W-:Y:S02]  /*3ef0*/  FFMA.FTZ R3, R47, R32, -R3 ;  /* 0x000000202f037223 */ /* 0x000fe40000010803 */
[C---:B------:R-:W-:Y:S02]  /*3f00*/  FFMA.FTZ R31, R105.reuse, R28, -R31 ;  /* 0x0000001c691f7223 */ /* 0x040fe4000001081f */
[----:B0-----:R-:W-:Y:S01]  /*3f10*/  FMUL.FTZ R134, R92, R24 ;  /* 0x000000185c867220 */ /* 0x001fe20000410000 */
[----:B------:R-:W-:Y:S01]  /*3f20*/  MUFU.SIN R28, R133 ;  /* 0x00000085001c7308 */ /* 0x000fe20000000400 */
[----:B------:R-:W-:Y:S02]  /*3f30*/  FMUL.FTZ R32, R48, R32 ;  /* 0x0000002030207220 */ /* 0x000fe40000410000 */
[----:B------:R-:W-:Y:S02]  /*3f40*/  FFMA.FTZ R136, R105, R29, R136 ;  /* 0x0000001d69887223 */ /* 0x000fe40000010088 */
[----:B------:R-:W-:-:S02]  /*3f50*/  FMUL.FTZ R135, R92, R25 ;  /* 0x000000195c877220 */ /* 0x000fc40000410000 */
[----:B------:R-:W-:Y:S02]  /*3f60*/  FADD.FTZ R31, R134, R31 ;  /* 0x0000001f861f7221 */ /* 0x000fe40000010000 */
[----:B------:R-:W-:Y:S02]  /*3f70*/  FFMA.FTZ R32, R47, R33, R32 ;  /* 0x000000212f207223 */ /* 0x000fe40000010020 */
[----:B------:R-:W-:Y:S02]  /*3f80*/  FADD.FTZ R136, R135, R136 ;  /* 0x0000008887887221 */ /* 0x000fe40000010000 */
[----:B------:R-:W-:Y:S02]  /*3f90*/  FMUL.FTZ R117, R117, R0 ;  /* 0x0000000075757220 */ /* 0x000fe40000410000 */
[----:B------:R-:W-:Y:S02]  /*3fa0*/  FMUL.FTZ R137, R93, R26 ;  /* 0x0000001a5d897220 */ /* 0x000fe40000410000 */
[----:B------:R-:W-:-:S02]  /*3fb0*/  FMUL.FTZ R25, R108, R31 ;  /* 0x0000001f6c197220 */ /* 0x000fc40000410000 */
[----:B------:R-:W-:Y:S01]  /*3fc0*/  FMUL.FTZ R24, R50, R32 ;  /* 0x0000002032187220 */ /* 0x000fe20000410000 */
[----:B------:R-:W0:Y:S01]  /*3fd0*/  MUFU.EX2 R117, R117 ;  /* 0x0000007500757308 */ /* 0x000e220000000800 */
[-C--:B------:R-:W-:Y:S02]  /*3fe0*/  FMUL.FTZ R26, R108, R136.reuse ;  /* 0x000000886c1a7220 */ /* 0x080fe40000410000 */
[----:B------:R-:W-:Y:S02]  /*3ff0*/  FFMA.FTZ R138, R107, R136, R25 ;  /* 0x000000886b8a7223 */ /* 0x000fe40000010019 */
[----:B------:R-:W-:Y:S02]  /*4000*/  FMUL.FTZ R139, R93, R27 ;  /* 0x0000001b5d8b7220 */ /* 0x000fe40000410000 */
[----:B------:R-:W-:Y:S02]  /*4010*/  FFMA.FTZ R136, R107, R31, -R26 ;  /* 0x0000001f6b887223 */ /* 0x000fe4000001081a */
[----:B------:R-:W-:-:S02]  /*4020*/  FFMA.FTZ R29, R49, R3, -R24 ;  /* 0x00000003311d7223 */ /* 0x000fc40000010818 */
[----:B------:R-:W2:Y:S01]  /*4030*/  LDS.128 R24, [R2.X16+0x60] ;  /* 0x0000600002187984 */ /* 0x000ea2000000cc00 */
[----:B------:R-:W-:Y:S02]  /*4040*/  FADD.FTZ R138, R139, R138 ;  /* 0x0000008a8b8a7221 */ /* 0x000fe40000010000 */
[----:B------:R-:W-:Y:S02]  /*4050*/  FADD.FTZ R136, R137, R136 ;  /* 0x0000008889887221 */ /* 0x000fe40000010000 */
[----:B------:R-:W-:Y:S02]  /*4060*/  FMUL.FTZ R3, R50, R3 ;  /* 0x0000000332037220 */ /* 0x000fe40000410000 */
[C---:B------:R-:W-:Y:S02]  /*4070*/  FMUL.FTZ R31, R110.reuse, R138 ;  /* 0x0000008a6e1f7220 */ /* 0x040fe40000410000 */
[----:B------:R-:W-:Y:S02]  /*4080*/  FMUL.FTZ R33, R110, R136 ;  /* 0x000000886e217220 */ /* 0x000fe40000410000 */
[----:B------:R-:W-:-:S02]  /*4090*/  FFMA.FTZ R3, R49, R32, R3 ;  /* 0x0000002031037223 */ /* 0x000fc40000010003 */
[C---:B------:R-:W-:Y:S02]  /*40a0*/  FFMA.FTZ R32, R109.reuse, R136, -R31 ;  /* 0x000000886d207223 */ /* 0x040fe4000001081f */
[----:B------:R-:W-:Y:S02]  /*40b0*/  FFMA.FTZ R138, R109, R138, R33 ;  /* 0x0000008a6d8a7223 */ /* 0x000fe40000010021 */
[C---:B-1----:R-:W-:Y:S02]  /*40c0*/  FMUL.FTZ R141, R94.reuse, R20 ;  /* 0x000000145e8d7220 */ /* 0x042fe40000410000 */
[----:B------:R-:W-:Y:S02]  /*40d0*/  FMUL.FTZ R145, R94, R21 ;  /* 0x000000155e917220 */ /* 0x000fe40000410000 */
[----:B0-----:R-:W-:Y:S02]  /*40e0*/  FMUL.FTZ R133, R117, R30 ;  /* 0x0000001e75857220 */ /* 0x001fe40000410000 */
[----:B------:R-:W-:-:S02]  /*40f0*/  FADD.FTZ R32, R141, R32 ;  /* 0x000000208d207221 */ /* 0x000fc40000010000 */
[----:B------:R-:W-:Y:S02]  /*4100*/  FADD.FTZ R20, R145, R138 ;  /* 0x0000008a91147221 */ /* 0x000fe40000010000 */
[----:B------:R-:W-:Y:S02]  /*4110*/  FMUL.FTZ R117, R117, R28 ;  /* 0x0000001c75757220 */ /* 0x000fe40000410000 */
[C---:B------:R-:W-:Y:S02]  /*4120*/  FMUL.FTZ R28, R104.reuse, R29 ;  /* 0x0000001d681c7220 */ /* 0x040fe40000410000 */
[----:B------:R-:W-:Y:S02]  /*4130*/  FMUL.FTZ R136, R95, R22 ;  /* 0x000000165f887220 */ /* 0x000fe40000410000 */
[----:B------:R-:W-:Y:S02]  /*4140*/  FMUL.FTZ R30, R104, R3 ;  /* 0x00000003681e7220 */ /* 0x000fe40000410000 */
[----:B------:R-:W-:-:S02]  /*4150*/  FMUL.FTZ R22, R113, R32 ;  /* 0x0000002071167220 */ /* 0x000fc40000410000 */
[-C--:B------:R-:W-:Y:S02]  /*4160*/  FMUL.FTZ R21, R113, R20.reuse ;  /* 0x0000001471157220 */ /* 0x080fe40000410000 */
[C---:B------:R-:W-:Y:S02]  /*4170*/  FFMA.FTZ R28, R51.reuse, R3, R28 ;  /* 0x00000003331c7223 */ /* 0x040fe4000001001c */
[----:B------:R-:W-:Y:S02]  /*4180*/  FFMA.FTZ R30, R51, R29, -R30 ;  /* 0x0000001d331e7223 */ /* 0x000fe4000001081e */
[----:B------:R-:W-:Y:S02]  /*4190*/  FMUL.FTZ R138, R95, R23 ;  /* 0x000000175f8a7220 */ /* 0x000fe40000410000 */
[C---:B------:R-:W-:Y:S02]  /*41a0*/  FFMA.FTZ R31, R111.reuse, R20, R22 ;  /* 0x000000146f1f7223 */ /* 0x040fe40000010016 */
[----:B------:R-:W-:-:S02]  /*41b0*/  FFMA.FTZ R29, R111, R32, -R21 ;  /* 0x000000206f1d7223 */ /* 0x000fc40000010815 */
[----:B------:R-:W-:Y:S01]  /*41c0*/  FMUL.FTZ R3, R106, R28 ;  /* 0x0000001c6a037220 */ /* 0x000fe20000410000 */
[----:B------:R0:W1:Y:S01]  /*41d0*/  LDS.128 R20, [R2.X16+0x70] ;  /* 0x0000700002147984 */ /* 0x000062000000cc00 */
[----:B------:R-:W-:Y:S02]  /*41e0*/  FADD.FTZ R32, R138, R31 ;  /* 0x0000001f8a207221 */ /* 0x000fe40000010000 */
[CC--:B------:R-:W-:Y:S02]  /*41f0*/  FFMA.FTZ R3, R105.reuse, R30.reuse, -R3 ;  /* 0x0000001e69037223 */ /* 0x0c0fe40000010803 */
[----:B------:R-:W-:Y:S02]  /*4200*/  FMUL.FTZ R30, R106, R30 ;  /* 0x0000001e6a1e7220 */ /* 0x000fe40000410000 */
[----:B------:R-:W-:Y:S02]  /*4210*/  FADD.FTZ R31, R136, R29 ;  /* 0x0000001d881f7221 */ /* 0x000fe40000010000 */
[----:B------:R-:W-:-:S02]  /*4220*/  FFMA.FTZ R30, R105, R28, R30 ;  /* 0x0000001c691e7223 */ /* 0x000fc4000001001e */
[C---:B------:R-:W-:Y:S02]  /*4230*/  FMUL.FTZ R33, R35.reuse, R32 ;  /* 0x0000002023217220 */ /* 0x040fe40000410000 */
[C---:B------:R-:W-:Y:S02]  /*4240*/  FMUL.FTZ R28, R108.reuse, R30 ;  /* 0x0000001e6c1c7220 */ /* 0x040fe40000410000 */
[----:B------:R-:W-:Y:S02]  /*4250*/  FMUL.FTZ R143, R35, R31 ;  /* 0x0000001f238f7220 */ /* 0x000fe40000410000 */
[----:B------:R-:W-:Y:S02]  /*4260*/  FMUL.FTZ R29, R108, R3 ;  /* 0x000000036c1d7220 */ /* 0x000fe40000410000 */
[----:B------:R-:W-:Y:S02]  /*4270*/  FFMA.FTZ R33, R34, R31, -R33 ;  /* 0x0000001f22217223 */ /* 0x000fe40000010821 */
[----:B--2---:R-:W-:-:S02]  /*4280*/  FMUL.FTZ R140, R96, R24 ;  /* 0x00000018608c7220 */ /* 0x004fc40000410000 */
[C---:B------:R-:W-:Y:S02]  /*4290*/  FFMA.FTZ R28, R107.reuse, R3, -R28 ;  /* 0x000000036b1c7223 */ /* 0x040fe4000001081c */
[----:B------:R-:W-:Y:S02]  /*42a0*/  FFMA.FTZ R143, R34, R32, R143 ;  /* 0x00000020228f7223 */ /* 0x000fe4000001008f */
[----:B------:R-:W-:Y:S02]  /*42b0*/  FMUL.FTZ R142, R96, R25 ;  /* 0x00000019608e7220 */ /* 0x000fe40000410000 */
[----:B------:R-:W-:Y:S02]  /*42c0*/  FFMA.FTZ R29, R107, R30, R29 ;  /* 0x0000001e6b1d7223 */ /* 0x000fe4000001001d */
[----:B------:R-:W-:Y:S02]  /*42d0*/  FADD.FTZ R33, R140, R33 ;  /* 0x000000218c217221 */ /* 0x000fe40000010000 */
[----:B------:R-:W-:-:S02]  /*42e0*/  FMUL.FTZ R30, R110, R28 ;  /* 0x0000001c6e1e7220 */ /* 0x000fc40000410000 */
[----:B------:R-:W-:Y:S02]  /*42f0*/  FADD.FTZ R25, R142, R143 ;  /* 0x0000008f8e197221 */ /* 0x000fe40000010000 */
[----:B------:R-:W-:Y:S02]  /*4300*/  FMUL.FTZ R144, R97, R27 ;  /* 0x0000001b61907220 */ /* 0x000fe40000410000 */
[----:B0-----:R-:W-:Y:S02]  /*4310*/  FMUL.FTZ R2, R110, R29 ;  /* 0x0000001d6e027220 */ /* 0x001fe40000410000 */
[----:B------:R-:W-:Y:S02]  /*4320*/  FMUL.FTZ R27, R37, R33 ;  /* 0x00000021251b7220 */ /* 0x000fe40000410000 */
[----:B------:R-:W-:Y:S02]  /*4330*/  FFMA.FTZ R30, R109, R29, R30 ;  /* 0x0000001d6d1e7223 */ /* 0x000fe4000001001e */
[----:B------:R-:W-:-:S02]  /*4340*/  FMUL.FTZ R143, R97, R26 ;  /* 0x0000001a618f7220 */ /* 0x000fc40000410000 */
[-C--:B------:R-:W-:Y:S02]  /*4350*/  FMUL.FTZ R26, R37, R25.reuse ;  /* 0x00000019251a7220 */ /* 0x080fe40000410000 */
[----:B------:R-:W-:Y:S02]  /*4360*/  FFMA.FTZ R2, R109, R28, -R2 ;  /* 0x0000001c6d027223 */ /* 0x000fe40000010802 */
[C---:B------:R-:W-:Y:S02]  /*4370*/  FFMA.FTZ R27, R36.reuse, R25, R27 ;  /* 0x00000019241b7223 */ /* 0x040fe4000001001b */
[C---:B------:R-:W-:Y:S02]  /*4380*/  FMUL.FTZ R3, R113.reuse, R30 ;  /* 0x0000001e71037220 */ /* 0x040fe40000410000 */
[----:B------:R-:W-:Y:S02]  /*4390*/  FFMA.FTZ R26, R36, R33, -R26 ;  /* 0x00000021241a7223 */ /* 0x000fe4000001081a */
[----:B------:R-:W-:-:S02]  /*43a0*/  FMUL.FTZ R24, R113, R2 ;  /* 0x0000000271187220 */ /* 0x000fc40000410000 */
[----:B------:R-:W-:Y:S02]  /*43b0*/  FADD.FTZ R27, R144, R27 ;  /* 0x0000001b901b7221 */ /* 0x000fe40000010000 */
[----:B------:R-:W-:Y:S02]  /*43c0*/  FFMA.FTZ R3, R111, R2, -R3 ;  /* 0x000000026f037223 */ /* 0x000fe40000010803 */
[----:B------:R-:W-:Y:S02]  /*43d0*/  FADD.FTZ R26, R143, R26 ;  /* 0x0000001a8f1a7221 */ /* 0x000fe40000010000 */
[----:B------:R-:W-:Y:S02]  /*43e0*/  FFMA.FTZ R24, R111, R30, R24 ;  /* 0x0000001e6f187223 */ /* 0x000fe40000010018 */
[----:B------:R-:W-:Y:S02]  /*43f0*/  FMUL.FTZ R29, R121, R27 ;  /* 0x0000001b791d7220 */ /* 0x000fe40000410000 */
[----:B------:R-:W-:-:S02]  /*4400*/  FMUL.FTZ R25, R35, R3 ;  /* 0x0000000323197220 */ /* 0x000fc40000410000 */
[----:B------:R-:W-:Y:S02]  /*4410*/  FMUL.FTZ R28, R121, R26 ;  /* 0x0000001a791c7220 */ /* 0x000fe40000410000 */
[----:B------:R-:W-:Y:S02]  /*4420*/  FMUL.FTZ R2, R35, R24 ;  /* 0x0000001823027220 */ /* 0x000fe40000410000 */
[----:B------:R-:W-:Y:S02]  /*4430*/  FFMA.FTZ R29, R120, R26, -R29 ;  /* 0x0000001a781d7223 */ /* 0x000fe4000001081d */
[----:B-1----:R-:W-:Y:S02]  /*4440*/  FMUL.FTZ R146, R98, R20 ;  /* 0x0000001462927220 */ /* 0x002fe40000410000 */
        /* <DEDUP_REMOVED lines=8> */
[C---:B------:R-:W-:Y:S02]  /*44d0*/  FMUL.FTZ R21, R117.reuse, R24 ;  /* 0x0000001875157220 */ /* 0x040fe40000410000 */
[C---:B------:R-:W-:Y:S02]  /*44e0*/  FFMA.FTZ R3, R36.reuse, R2, -R3 ;  /* 0x0000000224037223 */ /* 0x040fe40000010803 */
[-C--:B------:R-:W-:Y:S02]  /*44f0*/  FMUL.FTZ R2, R117, R28.reuse ;  /* 0x0000001c75027220 */ /* 0x080fe40000410000 */
[----:B------:R-:W-:Y:S02]  /*4500*/  FFMA.FTZ R20, R36, R25, R20 ;  /* 0x0000001924147223 */ /* 0x000fe40000010014 */
[----:B------:R-:W-:Y:S02]  /*4510*/  FFMA.FTZ R28, R133, R28, R21 ;  /* 0x0000001c851c7223 */ /* 0x000fe40000010015 */
[----:B------:R-:W-:-:S02]  /*4520*/  FMUL.FTZ R149, R102, R23 ;  /* 0x0000001766957220 */ /* 0x000fc40000410000 */
[----:B------:R-:W-:Y:S02]  /*4530*/  FMUL.FTZ R21, R121, R3 ;  /* 0x0000000379157220 */ /* 0x000fe40000410000 */
[----:B------:R-:W-:Y:S02]  /*4540*/  FMUL.FTZ R148, R102, R22 ;  /* 0x0000001666947220 */ /* 0x000fe40000410000 */
[----:B------:R-:W-:Y:S02]  /*4550*/  FFMA.FTZ R23, R133, R24, -R2 ;  /* 0x0000001885177223 */ /* 0x000fe40000010802 */
[-C--:B------:R-:W-:Y:S02]  /*4560*/  FMUL.FTZ R2, R121, R20.reuse ;  /* 0x0000001479027220 */ /* 0x080fe40000410000 */
[----:B------:R-:W-:Y:S02]  /*4570*/  FFMA.FTZ R20, R120, R20, R21 ;  /* 0x0000001478147223 */ /* 0x000fe40000010015 */
[----:B------:R-:W-:-:S02]  /*4580*/  FADD.FTZ R30, R148, R23 ;  /* 0x00000017941e7221 */ /* 0x000fc40000010000 */
[----:B------:R-:W-:Y:S02]  /*4590*/  FADD.FTZ R31, R149, R28 ;  /* 0x0000001c951f7221 */ /* 0x000fe40000010000 */
[----:B------:R-:W-:Y:S01]  /*45a0*/  FFMA.FTZ R2, R120, R3, -R2 ;  /* 0x0000000378027223 */ /* 0x000fe20000010802 */
[----:B------:R-:W0:Y:S01]  /*45b0*/  SHFL.UP PT, R23, R30, 0x1, RZ ;  /* 0x042000001e177989 */ /* 0x000e2200000e00ff */
[----:B------:R-:W-:-:S03]  /*45c0*/  FMUL.FTZ R28, R117, R20 ;  /* 0x00000014751c7220 */ /* 0x000fc60000410000 */
[----:B------:R-:W1:Y:S01]  /*45d0*/  SHFL.UP PT, R25, R31, 0x1, RZ ;  /* 0x042000001f197989 */ /* 0x000e6200000e00ff */
[-C--:B------:R-:W-:Y:S02]  /*45e0*/  FFMA.FTZ R28, R133, R2.reuse, -R28 ;  /* 0x00000002851c7223 */ /* 0x080fe4000001081c */
[----:B------:R-:W-:-:S03]  /*45f0*/  FMUL.FTZ R2, R117, R2 ;  /* 0x0000000275027220 */ /* 0x000fc60000410000 */
[----:B------:R-:W2:Y:S01]  /*4600*/  SHFL.UP PT, R3, R28, 0x1, RZ ;  /* 0x042000001c037989 */ /* 0x000ea200000e00ff */
[----:B------:R-:W-:-:S05]  /*4610*/  FFMA.FTZ R2, R133, R20, R2 ;  /* 0x0000001485027223 */ /* 0x000fca0000010002 */
[----:B------:R-:W3:Y:S01]  /*4620*/  SHFL.UP PT, R21, R2, 0x1, RZ ;  /* 0x0420000002157989 */ /* 0x000ee200000e00ff */
[C---:B0-----:R-:W-:Y:S02]  /*4630*/  FMUL.FTZ R22, R2.reuse, R23 ;  /* 0x0000001702167220 */ /* 0x041fe40000410000 */
[-C--:B-1----:R-:W-:Y:S02]  /*4640*/  FMUL.FTZ R20, R2, R25.reuse ;  /* 0x0000001902147220 */ /* 0x082fe40000410000 */
[C---:B------:R-:W-:Y:S02]  /*4650*/  FFMA.FTZ R22, R28.reuse, R25, R22 ;  /* 0x000000191c167223 */ /* 0x040fe40000010016 */
[----:B------:R-:W-:Y:S02]  /*4660*/  FFMA.FTZ R23, R28, R23, -R20 ;  /* 0x000000171c177223 */ /* 0x000fe40000010814 */
[----:B------:R-:W-:Y:S02]  /*4670*/  @P0 FADD.FTZ R31, R31, R22 ;  /* 0x000000161f1f0221 */ /* 0x000fe40000010000 */
[----:B------:R-:W-:-:S02]  /*4680*/  @P0 FADD.FTZ R30, R30, R23 ;  /* 0x000000171e1e0221 */ /* 0x000fc40000010000 */
[C---:B--2---:R-:W-:Y:S01]  /*4690*/  FMUL.FTZ R22, R2.reuse, R3 ;  /* 0x0000000302167220 */ /* 0x044fe20000410000 */
[----:B------:R-:W0:Y:S01]  /*46a0*/  SHFL.UP PT, R24, R31, 0x2, RZ ;  /* 0x044000001f187989 */ /* 0x000e2200000e00ff */
[-C--:B---3--:R-:W-:Y:S02]  /*46b0*/  FMUL.FTZ R20, R2, R21.reuse ;  /* 0x0000001502147220 */ /* 0x088fe40000410000 */
[C---:B------:R-:W-:Y:S01]  /*46c0*/  FFMA.FTZ R21, R28.reuse, R21, R22 ;  /* 0x000000151c157223 */ /* 0x040fe20000010016 */
[----:B------:R-:W1:Y:S01]  /*46d0*/  SHFL.UP PT, R23, R30, 0x2, RZ ;  /* 0x044000001e177989 */ /* 0x000e6200000e00ff */
[----:B------:R-:W-:-:S03]  /*46e0*/  @P0 FFMA.FTZ R28, R28, R3, -R20 ;  /* 0x000000031c1c0223 */ /* 0x000fc60000010814 */
[----:B------:R-:W-:Y:S02]  /*46f0*/  FSEL R21, R2, R21, !P0 ;  /* 0x0000001502157208 */ /* 0x000fe40004000000 */
[----:B------:R-:W2:Y:S01]  /*4700*/  SHFL.UP PT, R20, R28, 0x2, RZ ;  /* 0x044000001c147989 */ /* 0x000ea200000e00ff */
[----:B------:R-:W-:-:S03]  /*4710*/  ISETP.GE.AND P0, PT, R76, 0x2, PT ;  /* 0x000000024c00780c */ /* 0x000fc60003f06270 */
[----:B------:R-:W3:Y:S01]  /*4720*/  SHFL.UP PT, R22, R21, 0x2, RZ ;  /* 0x0440000015167989 */ /* 0x000ee200000e00ff */
[CC--:B0-----:R-:W-:Y:S02]  /*4730*/  FMUL.FTZ R2, R21.reuse, R24.reuse ;  /* 0x0000001815027220 */ /* 0x0c1fe40000410000 */
[-C--:B-1----:R-:W-:Y:S02]  /*4740*/  FMUL.FTZ R3, R21, R23.reuse ;  /* 0x0000001715037220 */ /* 0x082fe40000410000 */
[C---:B------:R-:W-:Y:S02]  /*4750*/  FFMA.FTZ R23, R28.reuse, R23, -R2 ;  /* 0x000000171c177223 */ /* 0x040fe40000010802 */
[----:B------:R-:W-:-:S03]  /*4760*/  FFMA.FTZ R24, R28, R24, R3 ;  /* 0x000000181c187223 */ /* 0x000fc60000010003 */
[----:B------:R-:W-:Y:S02]  /*4770*/  @P0 FADD.FTZ R30, R30, R23 ;  /* 0x000000171e1e0221 */ /* 0x000fe40000010000 */
[----:B--2---:R-:W-:Y:S02]  /*4780*/  FMUL.FTZ R25, R21, R20 ;  /* 0x0000001415197220 */ /* 0x004fe40000410000 */
[----:B------:R-:W-:Y:S01]  /*4790*/  @P0 FADD.FTZ R31, R31, R24 ;  /* 0x000000181f1f0221 */ /* 0x000fe20000010000 */
[----:B------:R-:W-:Y:S01]  /*47a0*/  SHFL.UP PT, R27, R30, 0x4, RZ ;  /* 0x048000001e1b7989 */ /* 0x000fe200000e00ff */
[-C--:B---3--:R-:W-:Y:S02]  /*47b0*/  FMUL.FTZ R23, R21, R22.reuse ;  /* 0x0000001615177220 */ /* 0x088fe40000410000 */
[----:B------:R-:W-:Y:S01]  /*47c0*/  FFMA.FTZ R22, R28, R22, R25 ;  /* 0x000000161c167223 */ /* 0x000fe20000010019 */
[----:B------:R-:W0:Y:S01]  /*47d0*/  SHFL.UP PT, R29, R31, 0x4, RZ ;  /* 0x048000001f1d7989 */ /* 0x000e2200000e00ff */
[----:B------:R-:W-:-:S02]  /*47e0*/  IMAD R24, R82, c[0x0][0x1b8], RZ ;  /* 0x00006e0052187a24 */ /* 0x000fc400078e02ff */
[----:B------:R-:W-:Y:S01]  /*47f0*/  @P0 FFMA.FTZ R28, R28, R20, -R23 ;  /* 0x000000141c1c0223 */ /* 0x000fe20000010817 */
[----:B------:R-:W-:Y:S01]  /*4800*/  FSEL R22, R21, R22, !P0 ;  /* 0x0000001615167208 */ /* 0x000fe20004000000 */
[C---:B------:R-:W-:Y:S01]  /*4810*/  IMAD.WIDE.U32 R2, R83.reuse, c[0x0][0x1b8], RZ ;  /* 0x00006e0053027a25 */ /* 0x040fe200078e00ff */
[----:B------:R-:W-:Y:S02]  /*4820*/  ISETP.GE.AND P0, PT, R76, 0x4, PT ;  /* 0x000000044c00780c */ /* 0x000fe40003f06270 */
[----:B------:R-:W1:Y:S01]  /*4830*/  SHFL.UP PT, R23, R28, 0x4, RZ ;  /* 0x048000001c177989 */ /* 0x000e6200000e00ff */
[----:B------:R-:W-:Y:S02]  /*4840*/  IMAD R33, R83, c[0x0][0x1bc], R24 ;  /* 0x00006f0053217a24 */ /* 0x000fe400078e0218 */
[----:B------:R-:W-:Y:S01]  /*4850*/  IMAD R21, R100, c[0x0][0x1c4], R103 ;  /* 0x0000710064157a24 */ /* 0x000fe200078e0267 */
[----:B------:R-:W2:Y:S02]  /*4860*/  SHFL.UP PT, R25, R22, 0x4, RZ ;  /* 0x0480000016197989 */ /* 0x000ea400000e00ff */
[----:B------:R-:W-:-:S05]  /*4870*/  IADD3 R3, R3, R33, RZ ;  /* 0x0000002103037210 */ /* 0x000fca0007ffe0ff */
[----:B------:R-:W-:-:S05]  /*4880*/  IMAD.WIDE.U32 R2, R100, c[0x0][0x1c0], R2 ;  /* 0x0000700064027a25 */ /* 0x000fca00078e0002 */
[----:B------:R-:W-:Y:S01]  /*4890*/  IADD3 R21, R3, R21, RZ ;  /* 0x0000001503157210 */ /* 0x000fe20007ffe0ff */
[----:B0-----:R-:W-:Y:S01]  /*48a0*/  FMUL.FTZ R3, R22, R29 ;  /* 0x0000001d16037220 */ /* 0x001fe20000410000 */
[----:B------:R-:W-:-:S03]  /*48b0*/  LEA R20, P1, R2, c[0x0][0x230], 0x3 ;  /* 0x00008c0002147a11 */ /* 0x000fc600078218ff */
[-C--:B------:R-:W-:Y:S01]  /*48c0*/  FFMA.FTZ R3, R28, R27.reuse, -R3 ;  /* 0x0000001b1c037223 */ /* 0x080fe20000010803 */
[----:B------:R-:W-:Y:S01]  /*48d0*/  LEA.HI.X R21, R2, c[0x0][0x234], R21, 0x3, P1 ;  /* 0x00008d0002157a11 */ /* 0x000fe200008f1c15 */
[C---:B------:R-:W-:Y:S02]  /*48e0*/  FMUL.FTZ R2, R22.reuse, R27 ;  /* 0x0000001b16027220 */ /* 0x040fe40000410000 */
[----:B-1----:R-:W-:Y:S02]  /*48f0*/  FMUL.FTZ R26, R22, R23 ;  /* 0x00000017161a7220 */ /* 0x002fe40000410000 */
[----:B------:R-:W-:Y:S02]  /*4900*/  FFMA.FTZ R24, R28, R29, R2 ;  /* 0x0000001d1c187223 */ /* 0x000fe40000010002 */
[----:B------:R-:W-:Y:S02]  /*4910*/  @P0 FADD.FTZ R30, R30, R3 ;  /* 0x000000031e1e0221 */ /* 0x000fe40000010000 */
[----:B------:R-:W-:Y:S01]  /*4920*/  @P0 FADD.FTZ R31, R31, R24 ;  /* 0x000000181f1f0221 */ /* 0x000fe20000010000 */
[----:B------:R-:W-:Y:S01]  /*4930*/  ISETP.GE.AND P1, PT, R76, 0x8, PT ;  /* 0x000000084c00780c */ /* 0x000fe20003f26270 */
[-C--:B--2---:R-:W-:Y:S01]  /*4940*/  FMUL.FTZ R24, R22, R25.reuse ;  /* 0x0000001916187220 */ /* 0x084fe20000410000 */
[----:B------:R0:W5:Y:S01]  /*4950*/  LDG.E.64 R2, [R20.64] ;  /* 0x0000000414027981 */ /* 0x000162000c1e1b00 */
[----:B------:R-:W-:Y:S01]  /*4960*/  FFMA.FTZ R25, R28, R25, R26 ;  /* 0x000000191c197223 */ /* 0x000fe2000001001a */
[----:B------:R-:W-:Y:S01]  /*4970*/  ISETP.NE.AND P2, PT, R76, RZ, PT ;  /* 0x000000ff4c00720c */ /* 0x000fe20003f45270 */
[----:B------:R-:W-:Y:S01]  /*4980*/  @P0 FFMA.FTZ R28, R28, R23, -R24 ;  /* 0x000000171c1c0223 */ /* 0x000fe20000010818 */
[----:B------:R-:W0:Y:S01]  /*4990*/  SHFL.UP PT, R33, R31, 0x8, RZ ;  /* 0x050000001f217989 */ /* 0x000e2200000e00ff */
[----:B------:R-:W-:Y:S01]  /*49a0*/  ISETP.NE.AND P3, PT, R78, RZ, PT ;  /* 0x000000ff4e00720c */ /* 0x000fe20003f65270 */
[----:B------:R-:W-:Y:S01]  /*49b0*/  BSSY B0, `(.L_x_1913) ;  /* 0x000009c000007945 */ /* 0x000fe20003800000 */
[----:B------:R-:W-:Y:S01]  /*49c0*/  FSEL R22, R22, R25, !P0 ;  /* 0x0000001916167208 */ /* 0x000fe20004000000 */
[----:B------:R-:W1:Y:S01]  /*49d0*/  SHFL.UP PT, R29, R30, 0x8, RZ ;  /* 0x050000001e1d7989 */ /* 0x000e6200000e00ff */
[----:B------:R-:W-:-:S02]  /*49e0*/  ISETP.NE.AND P0, PT, R99, RZ, PT ;  /* 0x000000ff6300720c */ /* 0x000fc40003f05270 */
[----:B------:R-:W-:Y:S01]  /*49f0*/  MOV R25, RZ ;  /* 0x000000ff00197202 */ /* 0x000fe20000000f00 */
[----:B------:R-:W2:Y:S01]  /*4a00*/  SHFL.UP PT, R23, R28, 0x8, RZ ;  /* 0x050000001c177989 */ /* 0x000ea200000e00ff */
[----:B------:R-:W-:-:S03]  /*4a10*/  ISETP.EQ.OR P0, PT, R75, RZ, P0 ;  /* 0x000000ff4b00720c */ /* 0x000fc60000702670 */
[----:B------:R-:W3:Y:S01]  /*4a20*/  SHFL.UP PT, R27, R22, 0x8, RZ ;  /* 0x05000000161b7989 */ /* 0x000ee200000e00ff */
[C---:B0-----:R-:W-:Y:S02]  /*4a30*/  FMUL.FTZ R20, R22.reuse, R33 ;  /* 0x0000002116147220 */ /* 0x041fe40000410000 */
[-C--:B-1----:R-:W-:Y:S02]  /*4a40*/  FMUL.FTZ R21, R22, R29.reuse ;  /* 0x0000001d16157220 */ /* 0x082fe40000410000 */
[----:B------:R-:W-:Y:S02]  /*4a50*/  FFMA.FTZ R29, R28, R29, -R20 ;  /* 0x0000001d1c1d7223 */ /* 0x000fe40000010814 */
[----:B--2---:R-:W-:Y:S02]  /*4a60*/  FMUL.FTZ R20, R22, R23 ;  /* 0x0000001716147220 */ /* 0x004fe40000410000 */
[C---:B------:R-:W-:Y:S02]  /*4a70*/  FFMA.FTZ R24, R28.reuse, R33, R21 ;  /* 0x000000211c187223 */ /* 0x040fe40000010015 */
[----:B---3--:R-:W-:-:S02]  /*4a80*/  FFMA.FTZ R21, R28, R27, R20 ;  /* 0x0000001b1c157223 */ /* 0x008fc40000010014 */
[----:B------:R-:W-:Y:S01]  /*4a90*/  @P1 FADD.FTZ R31, R31, R24 ;  /* 0x000000181f1f1221 */ /* 0x000fe20000010000 */
[----:B------:R-:W-:Y:S01]  /*4aa0*/  MOV R24, 0x3f800000 ;  /* 0x3f80000000187802 */ /* 0x000fe20000000f00 */
[C---:B------:R-:W-:Y:S01]  /*4ab0*/  FMUL.FTZ R20, R22.reuse, R27 ;  /* 0x0000001b16147220 */ /* 0x040fe20000410000 */
[----:B------:R-:W-:Y:S01]  /*4ac0*/  FSEL R21, R22, R21, !P1 ;  /* 0x0000001516157208 */ /* 0x000fe20004800000 */
[----:B------:R-:W-:Y:S01]  /*4ad0*/  @P1 FADD.FTZ R30, R30, R29 ;  /* 0x0000001d1e1e1221 */ /* 0x000fe20000010000 */
[----:B------:R-:W-:Y:S01]  /*4ae0*/  CS2R R26, SRZ ;  /* 0x00000000001a7805 */ /* 0x000fe2000001ff00 */
[----:B------:R-:W-:Y:S01]  /*4af0*/  @P1 FFMA.FTZ R28, R28, R23, -R20 ;  /* 0x000000171c1c1223 */ /* 0x000fe20000010814 */
[----:B------:R-:W0:Y:S01]  /*4b00*/  SHFL.UP PT, R29, R31, 0x10, RZ ;  /* 0x060000001f1d7989 */ /* 0x000e2200000e00ff */
[----:B------:R-:W-:-:S03]  /*4b10*/  ISETP.NE.AND P1, PT, R76, 0x1f, PT ;  /* 0x0000001f4c00780c */ /* 0x000fc60003f25270 */
[----:B------:R-:W1:Y:S04]  /*4b20*/  SHFL.UP PT, R23, R30, 0x10, RZ ;  /* 0x060000001e177989 */ /* 0x000e6800000e00ff */
[----:B------:R-:W2:Y:S04]  /*4b30*/  SHFL.UP PT, R20, R28, 0x10, RZ ;  /* 0x060000001c147989 */ /* 0x000ea800000e00ff */
[----:B------:R-:W3:Y:S04]  /*4b40*/  SHFL.UP PT, R22, R21, 0x10, RZ ;  /* 0x0600000015167989 */ /* 0x000ee800000e00ff */
[----:B------:R-:W-:Y:S01]  /*4b50*/  @!P0 LDS.128 R24, [R100.X16+0x10c0] ;  /* 0x0010c00064188984 */ /* 0x000fe2000000cc00 */
[----:B------:R-:W-:Y:S01]  /*4b60*/  ISETP.GE.AND P0, PT, R76, 0x10, PT ;  /* 0x000000104c00780c */ /* 0x000fe20003f06270 */
[----:B0-----:R-:W-:-:S04]  /*4b70*/  FMUL.FTZ R32, R21, R29 ;  /* 0x0000001d15207220 */ /* 0x001fc80000410000 */
[CC--:B-1----:R-:W-:Y:S02]  /*4b80*/  FFMA.FTZ R103, R28.reuse, R23.reuse, -R32 ;  /* 0x000000171c677223 */ /* 0x0c2fe40000010820 */
[C---:B------:R-:W-:Y:S02]  /*4b90*/  FMUL.FTZ R32, R21.reuse, R23 ;  /* 0x0000001715207220 */ /* 0x040fe40000410000 */
[C---:B--2---:R-:W-:Y:S02]  /*4ba0*/  FMUL.FTZ R33, R21.reuse, R20 ;  /* 0x0000001415217220 */ /* 0x044fe40000410000 */
[C---:B------:R-:W-:Y:S02]  /*4bb0*/  FFMA.FTZ R32, R28.reuse, R29, R32 ;  /* 0x0000001d1c207223 */ /* 0x040fe40000010020 */
[-C--:B---3--:R-:W-:Y:S02]  /*4bc0*/  FMUL.FTZ R23, R21, R22.reuse ;  /* 0x0000001615177220 */ /* 0x088fe40000410000 */
[----:B------:R-:W-:-:S02]  /*4bd0*/  FFMA.FTZ R22, R28, R22, R33 ;  /* 0x000000161c167223 */ /* 0x000fc40000010021 */
[----:B------:R-:W-:Y:S02]  /*4be0*/  @P0 FFMA.FTZ R28, R28, R20, -R23 ;  /* 0x000000141c1c0223 */ /* 0x000fe40000010817 */
[----:B------:R-:W-:Y:S01]  /*4bf0*/  @P0 FADD.FTZ R30, R30, R103 ;  /* 0x000000671e1e0221 */ /* 0x000fe20000010000 */
[----:B------:R-:W-:Y:S01]  /*4c00*/  FSEL R29, R21, R22, !P0 ;  /* 0x00000016151d7208 */ /* 0x000fe20004000000 */
[----:B------:R-:W-:Y:S01]  /*4c10*/  @P0 FADD.FTZ R31, R31, R32 ;  /* 0x000000201f1f0221 */ /* 0x000fe20000010000 */
[----:B------:R-:W0:Y:S01]  /*4c20*/  SHFL.UP PT, R152, R28, 0x1, RZ ;  /* 0x042000001c987989 */ /* 0x000e2200000e00ff */
[----:B------:R-:W-:-:S03]  /*4c30*/  ISETP.NE.AND P0, PT, R78, RZ, PT ;  /* 0x000000ff4e00720c */ /* 0x000fc60003f05270 */
[----:B------:R-:W-:Y:S04]  /*4c40*/  @!P1 STS.128 [0x1080], R28 ;  /* 0x0010801cff009388 */ /* 0x000fe80000000c00 */
[----:B------:R-:W-:Y:S06]  /*4c50*/  BAR.SYNC.DEFER_BLOCKING 0x0 ;  /* 0x0000000000007b1d */ /* 0x000fec0000010000 */
[----:B------:R-:W1:Y:S04]  /*4c60*/  SHFL.UP PT, R150, R29, 0x1, RZ ;  /* 0x042000001d967989 */ /* 0x000e6800000e00ff */
[----:B------:R-:W2:Y:S04]  /*4c70*/  SHFL.UP PT, R103, R31, 0x1, RZ ;  /* 0x042000001f677989 */ /* 0x000ea800000e00ff */
[----:B------:R-:W3:Y:S01]  /*4c80*/  SHFL.UP PT, R151, R30, 0x1, RZ ;  /* 0x042000001e977989 */ /* 0x000ee200000e00ff */
[----:B0-----:R-:W-:-:S03]  /*4c90*/  @!P2 MOV R152, R24 ;  /* 0x000000180098a202 */ /* 0x001fc60000000f00 */
[----:B------:R-:W-:Y:S04]  /*4ca0*/  @!P2 STS.128 [0x10a0], R24 ;  /* 0x0010a018ff00a388 */ /* 0x000fe80000000c00 */
[----:B------:R-:W-:Y:S01]  /*4cb0*/  LDS.128 R20, [0x1080] ;  /* 0x00108000ff147984 */ /* 0x000fe20000000c00 */
[----:B-1----:R-:W-:-:S03]  /*4cc0*/  @!P2 MOV R150, R25 ;  /* 0x000000190096a202 */ /* 0x002fc60000000f00 */
[----:B------:R-:W-:Y:S01]  /*4cd0*/  BAR.SYNC.DEFER_BLOCKING 0x0 ;  /* 0x0000000000007b1d */ /* 0x000fe20000010000 */
[----:B--2---:R-:W-:Y:S02]  /*4ce0*/  @!P2 MOV R103, R27 ;  /* 0x0000001b0067a202 */ /* 0x004fe40000000f00 */
[----:B---3--:R-:W-:-:S03]  /*4cf0*/  @!P2 MOV R151, R26 ;  /* 0x0000001a0097a202 */ /* 0x008fc60000000f00 */
[----:B------:R-:W0:Y:S02]  /*4d00*/  @P3 LDS.64 R32, [0x10a8] ;  /* 0x0010a800ff203984 */ /* 0x000e240000000a00 */
[CC--:B0-----:R-:W-:Y:S02]  /*4d10*/  @P3 FMUL.FTZ R154, R32.reuse, R150.reuse ;  /* 0x00000096209a3220 */ /* 0x0c1fe40000410000 */
[C---:B------:R-:W-:Y:S02]  /*4d20*/  @P3 FMUL.FTZ R153, R33.reuse, R150 ;  /* 0x0000009621993220 */ /* 0x040fe40000410000 */
        /* <DEDUP_REMOVED lines=65> */
[----:B------:R-:W-:Y:S02]  /*5140*/  FMUL.FTZ R110, R110, R137 ;  /* 0x000000896e6e7220 */ /* 0x000fe40000410000 */
[----:B------:R-:W-:Y:S02]  /*5150*/  FMUL.FTZ R41, R21, R27 ;  /* 0x0000001b15297220 */ /* 0x000fe40000410000 */
[C---:B------:R-:W-:Y:S02]  /*5160*/  FFMA.FTZ R40, R109.reuse, R32, R110 ;  /* 0x000000206d287223 */ /* 0x040fe4000001006e */
[----:B------:R-:W-:-:S02]  /*5170*/  FFMA.FTZ R38, R109, R137, -R38 ;  /* 0x000000896d267223 */ /* 0x000fc40000010826 */
[-C--:B------:R-:W-:Y:S02]  /*5180*/  FFMA.FTZ R41, R20, R26.reuse, -R41 ;  /* 0x0000001a14297223 */ /* 0x080fe40000010829 */
[C---:B------:R-:W-:Y:S02]  /*5190*/  FMUL.FTZ R39, R21.reuse, R25 ;  /* 0x0000001915277220 */ /* 0x040fe40000410000 */
[----:B------:R-:W-:Y:S02]  /*51a0*/  FMUL.FTZ R26, R21, R26 ;  /* 0x0000001a151a7220 */ /* 0x000fe40000410000 */
[----:B------:R-:W-:Y:S02]  /*51b0*/  FADD.FTZ R40, R145, R40 ;  /* 0x0000002891287221 */ /* 0x000fe40000010000 */
[----:B------:R-:W-:Y:S02]  /*51c0*/  FMUL.FTZ R21, R21, R24 ;  /* 0x0000001815157220 */ /* 0x000fe40000410000 */
[----:B------:R-:W-:-:S02]  /*51d0*/  FADD.FTZ R38, R141, R38 ;  /* 0x000000268d267221 */ /* 0x000fc40000010000 */
[C---:B------:R-:W-:Y:S02]  /*51e0*/  FFMA.FTZ R24, R20.reuse, R24, -R39 ;  /* 0x0000001814187223 */ /* 0x040fe40000010827 */
[C---:B------:R-:W-:Y:S02]  /*51f0*/  FMUL.FTZ R39, R113.reuse, R40 ;  /* 0x0000002871277220 */ /* 0x040fe40000410000 */
[C---:B------:R-:W-:Y:S02]  /*5200*/  FFMA.FTZ R25, R20.reuse, R25, R21 ;  /* 0x0000001914197223 */ /* 0x040fe40000010015 */
[-C--:B------:R-:W-:Y:S02]  /*5210*/  FMUL.FTZ R113, R113, R38.reuse ;  /* 0x0000002671717220 */ /* 0x080fe40000410000 */
[----:B------:R-:W-:Y:S02]  /*5220*/  FFMA.FTZ R20, R20, R27, R26 ;  /* 0x0000001b14147223 */ /* 0x000fe4000001001a */
[----:B------:R-:W-:-:S02]  /*5230*/  FFMA.FTZ R39, R111, R38, -R39 ;  /* 0x000000266f277223 */ /* 0x000fc40000010827 */
        /* <DEDUP_REMOVED lines=19> */
.L_x_1914:
[----:B------:R-:W-:Y:S05]  /*5370*/  BSYNC B0 ;  /* 0x0000000000007941 */ /* 0x000fea0003800000 */
.L_x_1913:
[----:B------:R-:W-:Y:S01]  /*5380*/  FADD.FTZ R136, R136, R39 ;  /* 0x0000002788887221 */ /* 0x000fe20000010000 */
[----:B-1----:R-:W-:Y:S01]  /*5390*/  IADD3 R100, R100, 0x1, RZ ;  /* 0x0000000164647810 */ /* 0x002fe20007ffe0ff */
[----:B------:R-:W-:Y:S02]  /*53a0*/  FADD.FTZ R138, R138, R113 ;  /* 0x000000718a8a7221 */ /* 0x000fe40000010000 */
[C---:B------:R-:W-:Y:S01]  /*53b0*/  FMUL.FTZ R21, R35.reuse, R136 ;  /* 0x0000008823157220 */ /* 0x040fe20000410000 */
[----:B------:R-:W-:Y:S01]  /*53c0*/  ISETP.GE.AND P0, PT, R100, c[0x0][0x16c], PT ;  /* 0x00005b0064007a0c */ /* 0x000fe20003f06270 */
[-C--:B------:R-:W-:Y:S02]  /*53d0*/  FMUL.FTZ R35, R35, R138.reuse ;  /* 0x0000008a23237220 */ /* 0x080fe40000410000 */
[C---:B------:R-:W-:Y:S02]  /*53e0*/  FFMA.FTZ R21, R34.reuse, R138, R21 ;  /* 0x0000008a22157223 */ /* 0x040fe40000010015 */
[----:B------:R-:W-:-:S02]  /*53f0*/  FFMA.FTZ R35, R34, R136, -R35 ;  /* 0x0000008822237223 */ /* 0x000fc40000010823 */
[----:B------:R-:W-:Y:S02]  /*5400*/  FADD.FTZ R142, R142, R21 ;  /* 0x000000158e8e7221 */ /* 0x000fe40000010000 */
[----:B------:R-:W-:Y:S02]  /*5410*/  FADD.FTZ R140, R140, R35 ;  /* 0x000000238c8c7221 */ /* 0x000fe40000010000 */
[C---:B------:R-:W-:Y:S02]  /*5420*/  FMUL.FTZ R21, R37.reuse, R142 ;  /* 0x0000008e25157220 */ /* 0x040fe40000410000 */
[-C--:B------:R-:W-:Y:S02]  /*5430*/  FMUL.FTZ R37, R37, R140.reuse ;  /* 0x0000008c25257220 */ /* 0x080fe40000410000 */
[C---:B------:R-:W-:Y:S02]  /*5440*/  FFMA.FTZ R20, R36.reuse, R140, -R21 ;  /* 0x0000008c24147223 */ /* 0x040fe40000010815 */
[----:B------:R-:W-:-:S02]  /*5450*/  FFMA.FTZ R37, R36, R142, R37 ;  /* 0x0000008e24257223 */ /* 0x000fc40000010025 */
[----:B------:R-:W-:Y:S02]  /*5460*/  FADD.FTZ R26, R143, R20 ;  /* 0x000000148f1a7221 */ /* 0x000fe40000010000 */
[----:B------:R-:W-:Y:S02]  /*5470*/  FADD.FTZ R144, R144, R37 ;  /* 0x0000002590907221 */ /* 0x000fe40000010000 */
[C---:B------:R-:W-:Y:S02]  /*5480*/  FMUL.FTZ R21, R121.reuse, R26 ;  /* 0x0000001a79157220 */ /* 0x040fe40000410000 */
[-C--:B------:R-:W-:Y:S02]  /*5490*/  FMUL.FTZ R121, R121, R144.reuse ;  /* 0x0000009079797220 */ /* 0x080fe40000410000 */
[C---:B------:R-:W-:Y:S02]  /*54a0*/  FFMA.FTZ R20, R120.reuse, R144, R21 ;  /* 0x0000009078147223 */ /* 0x040fe40000010015 */
[----:B------:R-:W-:-:S02]  /*54b0*/  FFMA.FTZ R121, R120, R26, -R121 ;  /* 0x0000001a78797223 */ /* 0x000fc40000010879 */
[----:B------:R-:W-:Y:S02]  /*54c0*/  FADD.FTZ R34, R147, R20 ;  /* 0x0000001493227221 */ /* 0x000fe40000010000 */
[----:B------:R-:W-:Y:S02]  /*54d0*/  FADD.FTZ R146, R146, R121 ;  /* 0x0000007992927221 */ /* 0x000fe40000010000 */
[C---:B------:R-:W-:Y:S02]  /*54e0*/  FMUL.FTZ R20, R117.reuse, R34 ;  /* 0x0000002275147220 */ /* 0x040fe40000410000 */
[----:B------:R-:W-:Y:S02]  /*54f0*/  FMUL.FTZ R22, R117, R146 ;  /* 0x0000009275167220 */ /* 0x000fe40000410000 */
[----:B-----5:R-:W-:Y:S02]  /*5500*/  FMUL.FTZ R115, R3, R115 ;  /* 0x0000007303737220 */ /* 0x020fe40000410000 */
[----:B------:R-:W-:-:S02]  /*5510*/  FFMA.FTZ R22, R133, R34, R22 ;  /* 0x0000002285167223 */ /* 0x000fc40000010016 */
[----:B------:R-:W-:Y:S02]  /*5520*/  FMUL.FTZ R27, R3, R138 ;  /* 0x0000008a031b7220 */ /* 0x000fe40000410000 */
[----:B------:R-:W-:Y:S02]  /*5530*/  FFMA.FTZ R21, R133, R146, -R20 ;  /* 0x0000009285157223 */ /* 0x000fe40000010814 */
[----:B------:R-:W-:Y:S02]  /*5540*/  FADD.FTZ R22, R149, R22 ;  /* 0x0000001695167221 */ /* 0x000fe40000010000 */
[C---:B------:R-:W-:Y:S02]  /*5550*/  FFMA.FTZ R24, R2.reuse, R29, -R115 ;  /* 0x0000001d02187223 */ /* 0x040fe40000010873 */
[----:B------:R-:W-:Y:S02]  /*5560*/  FFMA.FTZ R20, R2, R136, -R27 ;  /* 0x0000008802147223 */ /* 0x000fe4000001081b */
[----:B------:R-:W-:-:S02]  /*5570*/  FADD.FTZ R148, R148, R21 ;  /* 0x0000001594947221 */ /* 0x000fc40000010000 */
        /* <DEDUP_REMOVED lines=43> */
[----:B------:R-:W-:Y:S01]  /*5830*/  FFMA.FTZ R15, R2, 2, R15 ;  /* 0x40000000020f7823 */ /* 0x000fe2000001000f */
[----:B------:R-:W-:Y:S01]  /*5840*/  @P0 CALL.REL.NOINC `(.L_x_1912) ;  /* 0x0000001000000944 */ /* 0x000fe20003c00000 */
[----:B------:R-:W-:Y:S05]  /*5850*/  BRA `(.L_x_1915) ;  /* 0xffffd62000007947 */ /* 0x000fea000383ffff */
.L_x_1912:
[----:B------:R-:W-:Y:S01]  /*5860*/  BAR.SYNC.DEFER_BLOCKING 0x0 ;  /* 0x0000000000007b1d */ /* 0x000fe20000010000 */
[----:B------:R-:W-:Y:S01]  /*5870*/  SHF.L.U32 R2, R75, 0x9, RZ ;  /* 0x000000094b027819 */ /* 0x000fe200000006ff */
[----:B------:R-:W-:Y:S01]  /*5880*/  IMAD R0, R101, c[0x0][0x200], RZ ;  /* 0x0000800065007a24 */ /* 0x000fe200078e02ff */
[----:B------:R-:W-:Y:S02]  /*5890*/  IADD3 R75, R75, 0x1, RZ ;  /* 0x000000014b4b7810 */ /* 0x000fe40007ffe0ff */
[----:B------:R-:W-:Y:S02]  /*58a0*/  SHF.R.S32.HI R3, RZ, 0x1f, R2 ;  /* 0x0000001fff037819 */ /* 0x000fe40000011402 */
[----:B------:R-:W-:-:S02]  /*58b0*/  IADD3 R69, P1, R69, 0x1000, RZ ;  /* 0x0000100045457810 */ /* 0x000fc40007f3e0ff */
[----:B------:R-:W-:Y:S01]  /*58c0*/  IADD3 R72, P2, R72, 0x800, RZ ;  /* 0x0000080048487810 */ /* 0x000fe20007f5e0ff */
[----:B------:R-:W-:Y:S01]  /*58d0*/  IMAD.WIDE.U32 R2, R79, c[0x0][0x200], R2 ;  /* 0x000080004f027a25 */ /* 0x000fe200078e0002 */
[----:B------:R-:W-:Y:S02]  /*58e0*/  IADD3 R70, P3, R70, 0x800, RZ ;  /* 0x0000080046467810 */ /* 0x000fe40007f7e0ff */
[----:B------:R-:W-:Y:S02]  /*58f0*/  IADD3.X R68, RZ, R68, RZ, P1, !PT ;  /* 0x00000044ff447210 */ /* 0x000fe40000ffe4ff */
[----:B------:R-:W-:Y:S02]  /*5900*/  IADD3.X R73, RZ, R73, RZ, P2, !PT ;  /* 0x00000049ff497210 */ /* 0x000fe400017fe4ff */
        /* <DEDUP_REMOVED lines=26> */
.L_x_1916:
[----:B------:R-:W-:Y:S05]  /*5ab0*/  EXIT ;  /* 0x000000000000794d */ /* 0x000fea0003800000 */
.L_x_1918:
        /* <DEDUP_REMOVED lines=12> */
.L_x_5364:


//--------------------- .text._Z25selective_scan_fwd_kernelI32Selective_Scan_fwd_kernel_traitsILi32ELi16ELi1ELb1ELb1ELb0ELb1EfN3c107complexIfEEEEv13SSMParamsBase --------------------------
	.section	.text._Z25selective_scan_fwd_kernelI32Selective_Scan_fwd_kernel_traitsILi32ELi16ELi1ELb1ELb1ELb0ELb1EfN3c107complexIfEEEEv13SSMParamsBase,"ax",@progbits
	.sectioninfo	@"SHI_REGISTERS=157"
	.align	128
        .global         _Z25selective_scan_fwd_kernelI32Selective_Scan_fwd_kernel_traitsILi32ELi16ELi1ELb1ELb1ELb0ELb1EfN3c107complexIfEEEEv13SSMParamsBase
        .type           _Z25selective_scan_fwd_kernelI32Selective_Scan_fwd_kernel_traitsILi32ELi16ELi1ELb1ELb1ELb0ELb1EfN3c107complexIfEEEEv13SSMParamsBase,@function
        .size           _Z25selective_scan_fwd_kernelI32Selective_Scan_fwd_kernel_traitsILi32ELi16ELi1ELb1ELb1ELb0ELb1EfN3c107complexIfEEEEv13SSMParamsBase,(.L_x_5365 - _Z25selective_scan_fwd_kernelI32Selective_Scan_fwd_kernel_traitsILi32ELi16ELi1ELb1ELb1ELb0ELb1EfN3c107complexIfEEEEv13SSMParamsBase)
        .other          _Z25selective_scan_fwd_kernelI32Selective_Scan_fwd_kernel_traitsILi32ELi16ELi1ELb1ELb1ELb0ELb1EfN3c107complexIfEEEEv13SSMParamsBase,@"STO_CUDA_ENTRY STV_DEFAULT"
_Z25selective_scan_fwd_kernelI32Selective_Scan_fwd_kernel_traitsILi32ELi16ELi1ELb1ELb1ELb0ELb1EfN3c107complexIfEEEEv13SSMParamsBase:
.text._Z25selective_scan_fwd_kernelI32Selective_Scan_fwd_kernel_traitsILi32ELi16ELi1ELb1ELb1ELb0ELb1EfN3c107complexIfEEEEv13SSMParamsBase:
        /* <DEDUP_REMOVED lines=83> */
.L_x_1956:
        /* <DEDUP_REMOVED lines=81> */
.L_x_1920:
[----:B--234-:R-:W-:Y:S05]  /*0a40*/  BSYNC B0 ;  /* 0x0000000000007941 */ /* 0x01cfea0003800000 */
.L_x_1919:
        /* <DEDUP_REMOVED lines=37> */
.L_x_1922:
[----:B------:R-:W-:Y:S05]  /*0ca0*/  BSYNC B0 ;  /* 0x0000000000007941 */ /* 0x000fea0003800000 */
.L_x_1921:
        /* <DEDUP_REMOVED lines=35> */
.L_x_1924:
[----:B------:R-:W-:Y:S05]  /*0ee0*/  BSYNC B0 ;  /* 0x0000000000007941 */ /* 0x000fea0003800000 */
.L_x_1923:
        /* <DEDUP_REMOVED lines=37> */
.L_x_1926:
[----:B------:R-:W-:Y:S05]  /*1140*/  BSYNC B0 ;  /* 0x0000000000007941 */ /* 0x000fea0003800000 */
.L_x_1925:
        /* <DEDUP_REMOVED lines=35> */
.L_x_1928:
[----:B------:R-:W-:Y:S05]  /*1380*/  BSYNC B0 ;  /* 0x0000000000007941 */ /* 0x000fea0003800000 */
.L_x_1927:
        /* <DEDUP_REMOVED lines=37> */
.L_x_1930:
[----:B------:R-:W-:Y:S05]  /*15e0*/  BSYNC B0 ;  /* 0x0000000000007941 */ /* 0x000fea0003800000 */
.L_x_1929:
        /* <DEDUP_REMOVED lines=35> */
.L_x_1932:
[----:B------:R-:W-:Y:S05]  /*1820*/  BSYNC B0 ;  /* 0x0000000000007941 */ /* 0x000fea0003800000 */
.L_x_1931:
        /* <DEDUP_REMOVED lines=37> */
.L_x_1934:
[----:B------:R-:W-:Y:S05]  /*1a80*/  BSYNC B0 ;  /* 0x0000000000007941 */ /* 0x000fea0003800000 */
.L_x_1933:
        /* <DEDUP_REMOVED lines=35> */
.L_x_1936:
[----:B------:R-:W-:Y:S05]  /*1cc0*/  BSYNC B0 ;  /* 0x0000000000007941 */ /* 0x000fea0003800000 */
.L_x_1935:
        /* <DEDUP_REMOVED lines=42> */
.L_x_1938:
[----:B------:R-:W-:Y:S05]  /*1f70*/  BSYNC B0 ;  /* 0x0000000000007941 */ /* 0x000fea0003800000 */
.L_x_1937:
        /* <DEDUP_REMOVED lines=33> */
.L_x_1940:
[----:B------:R-:W-:Y:S05]  /*2190*/  BSYNC B0 ;  /* 0x0000000000007941 */ /* 0x000fea0003800000 */
.L_x_1939:
        /* <DEDUP_REMOVED lines=33> */
.L_x_1942:
[----:B------:R-:W-:Y:S05]  /*23b0*/  BSYNC B0 ;  /* 0x0000000000007941 */ /* 0x000fea0003800000 */
.L_x_1941:
        /* <DEDUP_REMOVED lines=33> */
.L_x_1944:
[----:B------:R-:W-:Y:S05]  /*25d0*/  BSYNC B0 ;  /* 0x0000000000007941 */ /* 0x000fea0003800000 */
.L_x_1943:
        /* <DEDUP_REMOVED lines=33> */
.L_x_1946:
[----:B------:R-:W-:Y:S05]  /*27f0*/  BSYNC B0 ;  /* 0x0000000000007941 */ /* 0x000fea0003800000 */
.L_x_1945:
        /* <DEDUP_REMOVED lines=33> */
.L_x_1948:
[----:B------:R-:W-:Y:S05]  /*2a10*/  BSYNC B0 ;  /* 0x0000000000007941 */ /* 0x000fea0003800000 */
.L_x_1947:
        /* <DEDUP_REMOVED lines=33> */
.L_x_1950:
[----:B------:R-:W-:Y:S05]  /*2c30*/  BSYNC B0 ;  /* 0x0000000000007941 */ /* 0x000fea0003800000 */
.L_x_1949:
        /* <DEDUP_REMOVED lines=36> */
.L_x_1954:
        /* <DEDUP_REMOVED lines=591> */
.L_x_1953:
[----:B------:R-:W-:Y:S05]  /*5370*/  BSYNC B0 ;  /* 0x0000000000007941 */ /* 0x000fea0003800000 */
.L_x_1952:
        /* <DEDUP_REMOVED lines=78> */
.L_x_1951:
[----:B------:R-:W-:Y:S01]  /*5860*/  BAR.SYNC.DEFER_BLOCKING 0x0 ;  /* 0x0000000000007b1d */ /* 0x000fe20000010000 */
[----:B------:R-:W-:Y:S01]  /*5870*/  SHF.L.U32 R2, R75, 0x9, RZ ;  /* 0x000000094b027819 */ /* 0x000fe200000006ff */
[----:B------:R-:W-:Y:S02]  /*5880*/  IMAD R0, R101, c[0x0][0x200], RZ ;  /* 0x0000800065007a24 */ /* 0x000fe400078e02ff */
[----:B------:R-:W-:Y:S01]  /*5890*/  IMAD R42, R82, c[0x0][0x1f8], RZ ;  /* 0x00007e00522a7a24 */ /* 0x000fe200078e02ff */
[----:B------:R-:W-:Y:S01]  /*58a0*/  SHF.R.S32.HI R3, RZ, 0x1f, R2 ;  /* 0x0000001fff037819 */ /* 0x000fe20000011402 */
[----:B------:R-:W-:Y:S02]  /*58b0*/  IMAD R39, R79, c[0x0][0x204], R0 ;  /* 0x000081004f277a24 */ /* 0x000fe400078e0200 */
[----:B------:R-:W-:-:S02]  /*58c0*/  IMAD R0, R101, c[0x0][0x1f0], RZ ;  /* 0x00007c0065007a24 */ /* 0x000fc400078e02ff */
        /* <DEDUP_REMOVED lines=177> */
.L_x_1955:
[----:B------:R-:W-:Y:S05]  /*63e0*/  EXIT ;  /* 0x000000000000794d */ /* 0x000fea0003800000 */
.L_x_1957:
        /* <DEDUP_REMOVED lines=9> */
.L_x_5365:


//--------------------- .text._Z25selective_scan_fwd_kernelI32Selective_Scan_fwd_kernel_traitsILi32ELi16ELi1ELb1ELb1ELb1ELb0EfN3c107complexIfEEEEv13SSMParamsBase --------------------------
	.section	.text._Z25selective_scan_fwd_kernelI32Selective_Scan_fwd_kernel_traitsILi32ELi16ELi1ELb1ELb1ELb1ELb0EfN3c107complexIfEEEEv13SSMParamsBase,"ax",@progbits
	.sectioninfo	@"SHI_REGISTERS=191"
	.align	128
        .global         _Z25selective_scan_fwd_kernelI32Selective_Scan_fwd_kernel_traitsILi32ELi16ELi1ELb1ELb1ELb1ELb0EfN3c107complexIfEEEEv13SSMParamsBase
        .type           _Z25selective_scan_fwd_kernelI32Selective_Scan_fwd_kernel_traitsILi32ELi16ELi1ELb1ELb1ELb1ELb0EfN3c107complexIfEEEEv13SSMParamsBase,@function
        .size           _Z25selective_scan_fwd_kernelI32Selective_Scan_fwd_kernel_traitsILi32ELi16ELi1ELb1ELb1ELb1ELb0EfN3c107complexIfEEEEv13SSMParamsBase,(.L_x_5366 - _Z25selective_scan_fwd_kernelI32Selective_Scan_fwd_kernel_traitsILi32ELi16ELi1ELb1ELb1ELb1ELb0EfN3c107complexIfEEEEv13SSMParamsBase)
        .other          _Z25selective_scan_fwd_kernelI32Selective_Scan_fwd_kernel_traitsILi32ELi16ELi1ELb1ELb1ELb1ELb0EfN3c107complexIfEEEEv13SSMParamsBase,@"STO_CUDA_ENTRY STV_DEFAULT"
_Z25selective_scan_fwd_kernelI32Selective_Scan_fwd_kernel_traitsILi32ELi16ELi1ELb1ELb1ELb1ELb0EfN3c107complexIfEEEEv13SSMParamsBase:
.text._Z25selective_scan_fwd_kernelI32Selective_Scan_fwd_kernel_traitsILi32ELi16ELi1ELb1ELb1ELb1ELb0EfN3c107complexIfEEEEv13SSMParamsBase:
        /* <DEDUP_REMOVED lines=12> */
[----:B------:R-:W-:-:S03]  /*00c0*/  ULDC.64 UR4, c[0x0][0x118] ;  /* 0x0000460000047ab9 */ /* 0x000fc60000000a00 */
[----:B------:R-:W-:-:S03]  /*00d0*/  SHF.R.S32.HI R65, RZ, 0x1f, R0 ;  /* 0x0000001fff417819 */ /* 0x000fc60000011400 */
[C---:B------:R-:W-:Y:S02]  /*00e0*/  @P0 LEA R2, P2, R0.reuse, c[0x0][0x238], 0x2 ;  /* 0x00008e0000020a11 */ /* 0x040fe400078410ff */
[C---:B------:R-:W-:Y:S02]  /*00f0*/  @P1 LEA R4, P3, R0.reuse, c[0x0][0x250], 0x2 ;  /* 0x0000940000041a11 */ /* 0x040fe400078610ff */
[--C-:B------:R-:W-:Y:S02]  /*0100*/  @P0 LEA.HI.X R3, R0, c[0x0][0x23c], R65.reuse, 0x2, P2 ;  /* 0x00008f0000030a11 */ /* 0x100fe400010f1441 */
[----:B-1----:R-:W-:Y:S02]  /*0110*/  IADD3 R6, R8, 0xffffffe, RZ ;  /* 0x0ffffffe08067810 */ /* 0x002fe40007ffe0ff */
[----:B------:R-:W-:Y:S01]  /*0120*/  @P1 LEA.HI.X R5, R0, c[0x0][0x254], R65, 0x2, P3 ;  /* 0x0000950000051a11 */ /* 0x000fe200018f1441 */
[----:B------:R0:W5:Y:S01]  /*0130*/  @P0 LDG.E R64, [R2.64] ;  /* 0x0000000402400981 */ /* 0x000162000c1e1900 */
[----:B------:R1:W2:Y:S03]  /*0140*/  F2I.FTZ.U32.TRUNC.NTZ R7, R6 ;  /* 0x0000000600077305 */ /* 0x0002a6000021f000 */
[----:B------:R3:W5:Y:S01]  /*0150*/  @P1 LDG.E R66, [R4.64] ;  /* 0x0000000404421981 */ /* 0x000762000c1e1900 */
[----:B------:R-:W4:Y:S01]  /*0160*/  S2UR UR6, SR_CTAID.X ;  /* 0x00000000000679c3 */ /* 0x000f220000002500 */
[----:B------:R-:W-:Y:S01]  /*0170*/  IMAD R11, R65, c[0x0][0x1d8], RZ ;  /* 0x00007600410b7a24 */ /* 0x000fe200078e02ff */
[----:B------:R-:W-:Y:S01]  /*0180*/  ISETP.NE.AND P1, PT, RZ, c[0x0][0x178], PT ;  /* 0x00005e00ff007a0c */ /* 0x000fe20003f25270 */
[----:B-1----:R-:W-:-:S02]  /*0190*/  HFMA2.MMA R6, -RZ, RZ, 0, 0 ;  /* 0x00000000ff067435 */ /* 0x002fc400000001ff */
[----:B------:R-:W-:Y:S01]  /*01a0*/  IMAD R11, R0, c[0x0][0x1dc], R11 ;  /* 0x00007700000b7a24 */ /* 0x000fe200078e020b */
[----:B---3--:R-:W-:Y:S02]  /*01b0*/  IABS R4, R0 ;  /* 0x0000000000047213 */ /* 0x008fe40000000000 */
[----:B--2---:R-:W-:-:S05]  /*01c0*/  IADD3 R10, RZ, -R7, RZ ;  /* 0x80000007ff0a7210 */ /* 0x004fca0007ffe0ff */
[----:B0-----:R-:W-:-:S04]  /*01d0*/  IMAD R3, R10, R9, RZ ;  /* 0x000000090a037224 */ /* 0x001fc800078e02ff */
[----:B------:R-:W-:Y:S01]  /*01e0*/  IMAD.HI.U32 R7, R7, R3, R6 ;  /* 0x0000000307077227 */ /* 0x000fe200078e0006 */
[----:B----4-:R-:W-:-:S05]  /*01f0*/  MOV R67, UR6 ;  /* 0x0000000600437c02 */ /* 0x010fca0008000f00 */
[----:B------:R-:W-:Y:S01]  /*0200*/  IMAD.HI.U32 R10, R7, R4, RZ ;  /* 0x00000004070a7227 */ /* 0x000fe200078e00ff */
[----:B------:R-:W-:Y:S02]  /*0210*/  MOV R7, c[0x0][0x174] ;  /* 0x00005d0000077a02 */ /* 0x000fe40000000f00 */
[----:B------:R-:W-:Y:S02]  /*0220*/  SHF.R.S32.HI R149, RZ, 0x1f, R67 ;  /* 0x0000001fff957819 */ /* 0x000fe40000011443 */
[----:B------:R-:W-:Y:S02]  /*0230*/  IADD3 R2, -R10, RZ, RZ ;  /* 0x000000ff0a027210 */ /* 0x000fe40007ffe1ff */
[----:B------:R-:W-:Y:S01]  /*0240*/  ISETP.GE.AND P4, PT, R7, 0x1, PT ;  /* 0x000000010700780c */ /* 0x000fe20003f86270 */
[----:B------:R-:W-:Y:S02]  /*0250*/  IMAD R6, R149, c[0x0][0x1d0], RZ ;  /* 0x0000740095067a24 */ /* 0x000fe400078e02ff */
[----:B------:R-:W-:-:S02]  /*0260*/  IMAD R4, R9, R2, R4 ;  /* 0x0000000209047224 */ /* 0x000fc400078e0204 */
[----:B------:R-:W-:-:S03]  /*0270*/  IMAD.WIDE.U32 R2, R67, c[0x0][0x1d0], RZ ;  /* 0x0000740043027a25 */ /* 0x000fc600078e00ff */
[----:B------:R-:W-:Y:S01]  /*0280*/  ISETP.GT.U32.AND P2, PT, R9, R4, PT ;  /* 0x000000040900720c */ /* 0x000fe20003f44070 */
[----:B------:R-:W-:Y:S01]  /*0290*/  IMAD R5, R67, c[0x0][0x1d4], R6 ;  /* 0x0000750043057a24 */ /* 0x000fe200078e0206 */
[----:B------:R-:W-:Y:S01]  /*02a0*/  LOP3.LUT R6, R0, c[0x0][0x178], RZ, 0x3c, !PT ;  /* 0x00005e0000067a12 */ /* 0x000fe200078e3cff */
[C---:B------:R-:W-:Y:S02]  /*02b0*/  IMAD R14, R149.reuse, c[0x0][0x190], RZ ;  /* 0x00006400950e7a24 */ /* 0x040fe400078e02ff */
[----:B------:R-:W-:Y:S01]  /*02c0*/  IMAD R16, R149, c[0x0][0x1b0], RZ ;  /* 0x00006c0095107a24 */ /* 0x000fe200078e02ff */
[----:B------:R-:W-:Y:S01]  /*02d0*/  IADD3 R3, R3, R5, RZ ;  /* 0x0000000503037210 */ /* 0x000fe20007ffe0ff */
[----:B------:R-:W-:Y:S01]  /*02e0*/  IMAD R12, R149, c[0x0][0x1e0], RZ ;  /* 0x00007800950c7a24 */ /* 0x000fe200078e02ff */
[----:B------:R-:W-:Y:S01]  /*02f0*/  ISETP.GE.AND P3, PT, R6, RZ, PT ;  /* 0x000000ff0600720c */ /* 0x000fe20003f66270 */
[----:B------:R-:W-:-:S04]  /*0300*/  IMAD.WIDE.U32 R6, R67, c[0x0][0x190], RZ ;  /* 0x0000640043067a25 */ /* 0x000fc800078e00ff */
[-C--:B------:R-:W-:Y:S01]  /*0310*/  @!P2 IADD3 R4, R4, -R9.reuse, RZ ;  /* 0x800000090404a210 */ /* 0x080fe20007ffe0ff */
[C---:B------:R-:W-:Y:S01]  /*0320*/  IMAD R13, R67.reuse, c[0x0][0x194], R14 ;  /* 0x00006500430d7a24 */ /* 0x040fe200078e020e */
[----:B------:R-:W-:Y:S01]  /*0330*/  @!P2 IADD3 R10, R10, 0x1, RZ ;  /* 0x000000010a0aa810 */ /* 0x000fe20007ffe0ff */
[C---:B------:R-:W-:Y:S01]  /*0340*/  IMAD R15, R67.reuse, c[0x0][0x1b4], R16 ;  /* 0x00006d00430f7a24 */ /* 0x040fe200078e0210 */
[----:B------:R-:W-:Y:S01]  /*0350*/  ISETP.GE.U32.AND P0, PT, R4, R9, PT ;  /* 0x000000090400720c */ /* 0x000fe20003f06070 */
[----:B------:R-:W-:-:S04]  /*0360*/  IMAD.WIDE.U32 R8, R67, c[0x0][0x1b0], RZ ;  /* 0x00006c0043087a25 */ /* 0x000fc800078e00ff */
[----:B------:R-:W-:-:S08]  /*0370*/  IMAD.WIDE.U32 R4, R67, c[0x0][0x1e0], RZ ;  /* 0x0000780043047a25 */ /* 0x000fd000078e00ff */
[----:B------:R-:W-:Y:S01]  /*0380*/  @P0 IADD3 R10, R10, 0x1, RZ ;  /* 0x000000010a0a0810 */ /* 0x000fe20007ffe0ff */
[----:B------:R-:W-:Y:S06]  /*0390*/  @!P4 EXIT ;  /* 0x000000000000c94d */ /* 0x000fec0003800000 */
[----:B------:R-:W0:Y:S01]  /*03a0*/  S2R R68, SR_TID.X ;  /* 0x0000000000447919 */ /* 0x000e220000002100 */
[----:B------:R-:W-:Y:S01]  /*03b0*/  IMAD.WIDE.U32 R2, R0, c[0x0][0x1d8], R2 ;  /* 0x0000760000027a25 */ /* 0x000fe200078e0002 */
[----:B------:R-:W-:Y:S02]  /*03c0*/  @!P3 IADD3 R10, -R10, RZ, RZ ;  /* 0x000000ff0a0ab210 */ /* 0x000fe40007ffe1ff */
[----:B------:R-:W-:Y:S01]  /*03d0*/  @!P1 LOP3.LUT R10, RZ, c[0x0][0x178], RZ, 0x33, !PT ;  /* 0x00005e00ff0a9a12 */ /* 0x000fe200078e33ff */
[----:B------:R-:W1:Y:S01]  /*03e0*/  S2R R69, SR_LANEID ;  /* 0x0000000000457919 */ /* 0x000e620000000000 */
[----:B------:R-:W-:Y:S01]  /*03f0*/  IADD3 R7, R7, R13, RZ ;  /* 0x0000000d07077210 */ /* 0x000fe20007ffe0ff */
[----:B------:R-:W-:Y:S01]  /*0400*/  IMAD R13, R67, c[0x0][0x1e4], R12 ;  /* 0x00007900430d7a24 */ /* 0x000fe200078e020c */
[----:B------:R-:W-:Y:S01]  /*0410*/  IADD3 R75, R3, R11, RZ ;  /* 0x0000000b034b7210 */ /* 0x000fe20007ffe0ff */
[----:B------:R-:W-:Y:S01]  /*0420*/  IMAD R3, R65, c[0x0][0x1e8], RZ ;  /* 0x00007a0041037a24 */ /* 0x000fe200078e02ff */
[----:B------:R-:W-:-:S02]  /*0430*/  SHF.R.S32.HI R11, RZ, 0x1f, R10 ;  /* 0x0000001fff0b7819 */ /* 0x000fc4000001140a */
[----:B------:R-:W-:Y:S01]  /*0440*/  IADD3 R5, R5, R13, RZ ;  /* 0x0000000d05057210 */ /* 0x000fe20007ffe0ff */
[----:B------:R-:W-:Y:S01]  /*0450*/  IMAD R77, R0, c[0x0][0x1ec], R3 ;  /* 0x00007b00004d7a24 */ /* 0x000fe200078e0203 */
[C---:B------:R-:W-:Y:S01]  /*0460*/  LEA R74, P0, R2.reuse, c[0x0][0x240], 0x2 ;  /* 0x00009000024a7a11 */ /* 0x040fe200078010ff */
[----:B------:R-:W-:Y:S01]  /*0470*/  IMAD R13, R11, c[0x0][0x1a8], RZ ;  /* 0x00006a000b0d7a24 */ /* 0x000fe200078e02ff */
[----:B------:R-:W-:Y:S01]  /*0480*/  IADD3 R9, R9, R15, RZ ;  /* 0x0000000f09097210 */ /* 0x000fe20007ffe0ff */
[----:B------:R-:W-:Y:S01]  /*0490*/  IMAD R11, R11, c[0x0][0x1c8], RZ ;  /* 0x000072000b0b7a24 */ /* 0x000fe200078e02ff */
[----:B------:R-:W-:Y:S01]  /*04a0*/  LEA.HI.X R75, R2, c[0x0][0x244], R75, 0x2, P0 ;  /* 0x00009100024b7a11 */ /* 0x000fe200000f144b */
[----:B------:R-:W-:Y:S01]  /*04b0*/  IMAD.WIDE.U32 R2, R0, c[0x0][0x1e8], R4 ;  /* 0x00007a0000027a25 */ /* 0x000fe200078e0004 */
[----:B------:R-:W-:-:S03]  /*04c0*/  MOV R70, RZ ;  /* 0x000000ff00467202 */ /* 0x000fc60000000f00 */
[----:B------:R-:W-:Y:S01]  /*04d0*/  IMAD.WIDE.U32 R4, R10, c[0x0][0x1a8], R6 ;  /* 0x00006a000a047a25 */ /* 0x000fe200078e0006 */
[----:B0-----:R-:W-:Y:S02]  /*04e0*/  SHF.L.U32 R71, R68, 0x2, RZ ;  /* 0x0000000244477819 */ /* 0x001fe400000006ff */
[----:B------:R-:W-:Y:S01]  /*04f0*/  IADD3 R77, R3, R77, RZ ;  /* 0x0000004d034d7210 */ /* 0x000fe20007ffe0ff */
[----:B------:R-:W-:Y:S01]  /*0500*/  IMAD.WIDE.U32 R6, R10, c[0x0][0x1c8], R8 ;  /* 0x000072000a067a25 */ /* 0x000fe200078e0008 */
[----:B------:R-:W-:Y:S02]  /*0510*/  LEA R76, P0, R2, c[0x0][0x248], 0x2 ;  /* 0x00009200024c7a11 */ /* 0x000fe400078010ff */
[----:B------:R-:W-:Y:S01]  /*0520*/  LEA R73, P1, R4, c[0x0][0x228], 0x2 ;  /* 0x00008a0004497a11 */ /* 0x000fe200078210ff */
[----:B------:R-:W-:Y:S01]  /*0530*/  IMAD R13, R10, c[0x0][0x1ac], R13 ;  /* 0x00006b000a0d7a24 */ /* 0x000fe200078e020d */
[----:B------:R-:W-:Y:S01]  /*0540*/  LEA R78, P2, R6, c[0x0][0x230], 0x2 ;  /* 0x00008c00064e7a11 */ /* 0x000fe200078410ff */
[----:B------:R-:W-:Y:S01]  /*0550*/  IMAD R11, R10, c[0x0][0x1cc], R11 ;  /* 0x000073000a0b7a24 */ /* 0x000fe200078e020b */
[----:B------:R-:W-:-:S02]  /*0560*/  LOP3.LUT R71, R71, 0xffffff80, RZ, 0xc0, !PT ;  /* 0xffffff8047477812 */ /* 0x000fc400078ec0ff */
[----:B------:R-:W-:Y:S02]  /*0570*/  IADD3 R79, R5, R13, RZ ;  /* 0x0000000d054f7210 */ /* 0x000fe40007ffe0ff */
[----:B------:R-:W-:Y:S02]  /*0580*/  IADD3 R3, R7, R11, RZ ;  /* 0x0000000b07037210 */ /* 0x000fe40007ffe0ff */
[----:B------:R-:W-:Y:S02]  /*0590*/  LEA.HI.X R77, R2, c[0x0][0x24c], R77, 0x2, P0 ;  /* 0x00009300024d7a11 */ /* 0x000fe400000f144d */
[----:B------:R-:W-:Y:S02]  /*05a0*/  LEA.HI.X R79, R4, c[0x0][0x22c], R79, 0x2, P1 ;  /* 0x00008b00044f7a11 */ /* 0x000fe400008f144f */
[----:B------:R-:W-:Y:S02]  /*05b0*/  LEA.HI.X R80, R6, c[0x0][0x234], R3, 0x2, P2 ;  /* 0x00008d0006507a11 */ /* 0x000fe400010f1403 */
[----:B------:R-:W-:-:S02]  /*05c0*/  LOP3.LUT R150, R68, 0x1f, RZ, 0xc0, !PT ;  /* 0x0000001f44967812 */ /* 0x000fc400078ec0ff */
[----:B-1----:R-:W-:-:S04]  /*05d0*/  LOP3.LUT R72, R71, 0x1f, R68, 0xf8, !PT ;  /* 0x0000001f47487812 */ /* 0x002fc800078ef844 */
.L_x_1995:
        /* <DEDUP_REMOVED lines=8> */
[----:B--2---:R0:W-:Y:S04]  /*0660*/  STS.128 [R69.X16], R8 ;  /* 0x0000000845007388 */ /* 0x0041e8000000cc00 */
[----:B---3--:R1:W-:Y:S04]  /*0670*/  STS.128 [R69.X16+0x200], R12 ;  /* 0x0002000c45007388 */ /* 0x0083e8000000cc00 */
        /* <DEDUP_REMOVED lines=8> */
[----:B0-----:R-:W4:Y:S04]  /*0700*/  LDG.E.128 R8, [R4.64] ;  /* 0x0000000404087981 */ /* 0x001f28000c1e1d00 */
[----:B-1----:R-:W4:Y:S04]  /*0710*/  LDG.E.128 R12, [R4.64+0x200] ;  /* 0x00020004040c7981 */ /* 0x002f28000c1e1d00 */
[----:B--2---:R-:W2:Y:S04]  /*0720*/  LDG.E.128 R16, [R4.64+0x400] ;  /* 0x0004000404107981 */ /* 0x004ea8000c1e1d00 */
[----:B---3--:R-:W3:Y:S01]  /*0730*/  LDG.E.128 R36, [R4.64+0x600] ;  /* 0x0006000404247981 */ /* 0x008ee2000c1e1d00 */
[----:B------:R-:W-:Y:S01]  /*0740*/  ULDC.U8 UR6, c[0x0][0x17e] ;  /* 0x00005f8000067ab9 */ /* 0x000fe20000000000 */
[----:B------:R-:W-:Y:S02]  /*0750*/  BSSY B0, `(.L_x_1958) ;  /* 0x000003a000007945 */ /* 0x000fe40003800000 */
[----:B----4-:R-:W-:Y:S04]  /*0760*/  STS.128 [R69.X16], R8 ;  /* 0x0000000845007388 */ /* 0x010fe8000000cc00 */
[----:B------:R-:W-:Y:S04]  /*0770*/  STS.128 [R69.X16+0x200], R12 ;  /* 0x0002000c45007388 */ /* 0x000fe8000000cc00 */
[----:B--2---:R-:W-:Y:S04]  /*0780*/  STS.128 [R69.X16+0x400], R16 ;  /* 0x0004001045007388 */ /* 0x004fe8000000cc00 */
[----:B---3--:R-:W-:Y:S01]  /*0790*/  STS.128 [R69.X16+0x600], R36 ;  /* 0x0006002445007388 */ /* 0x008fe2000000cc00 */
[----:B------:R-:W-:-:S06]  /*07a0*/  NOP ;  /* 0x0000000000007918 */ /* 0x000fcc0000000000 */
[----:B------:R-:W0:Y:S04]  /*07b0*/  LDS.128 R84, [R81] ;  /* 0x0000000051547984 */ /* 0x000e280000000c00 */
[----:B------:R-:W1:Y:S04]  /*07c0*/  LDS.128 R92, [R81+0x10] ;  /* 0x00001000515c7984 */ /* 0x000e680000000c00 */
[----:B------:R2:W3:Y:S04]  /*07d0*/  LDS.128 R100, [R81+0x20] ;  /* 0x0000200051647984 */ /* 0x0004e80000000c00 */
[----:B------:R2:W4:Y:S01]  /*07e0*/  LDS.128 R108, [R81+0x30] ;  /* 0x00003000516c7984 */ /* 0x0005220000000c00 */
[----:B0----5:R-:W-:-:S02]  /*07f0*/  FADD.FTZ R82, R84, R66 ;  /* 0x0000004254527221 */ /* 0x021fc40000010000 */
[--C-:B------:R-:W-:Y:S02]  /*0800*/  FADD.FTZ R84, R85, R66.reuse ;  /* 0x0000004255547221 */ /* 0x100fe40000010000 */
[--C-:B-1----:R-:W-:Y:S01]  /*0810*/  FADD.FTZ R90, R92, R66.reuse ;  /* 0x000000425c5a7221 */ /* 0x102fe20000010000 */
[----:B------:R-:W-:Y:S01]  /*0820*/  FSETP.GTU.FTZ.AND P5, PT, R82, 20, PT ;  /* 0x41a000005200780b */ /* 0x000fe20003fbc000 */
[--C-:B------:R-:W-:Y:S01]  /*0830*/  FADD.FTZ R86, R86, R66.reuse ;  /* 0x0000004256567221 */ /* 0x100fe20000010000 */
[----:B------:R-:W-:Y:S01]  /*0840*/  FSETP.GTU.FTZ.AND P4, PT, R84, 20, PT ;  /* 0x41a000005400780b */ /* 0x000fe20003f9c000 */
[--C-:B------:R-:W-:Y:S01]  /*0850*/  FADD.FTZ R88, R87, R66.reuse ;  /* 0x0000004257587221 */ /* 0x100fe20000010000 */
        /* <DEDUP_REMOVED lines=41> */
.L_x_1959:
[----:B--234-:R-:W-:Y:S05]  /*0af0*/  BSYNC B0 ;  /* 0x0000000000007941 */ /* 0x01cfea0003800000 */
.L_x_1958:
        /* <DEDUP_REMOVED lines=37> */
.L_x_1961:
[----:B------:R-:W-:Y:S05]  /*0d50*/  BSYNC B0 ;  /* 0x0000000000007941 */ /* 0x000fea0003800000 */
.L_x_1960:
        /* <DEDUP_REMOVED lines=35> */
.L_x_1963:
[----:B------:R-:W-:Y:S05]  /*0f90*/  BSYNC B0 ;  /* 0x0000000000007941 */ /* 0x000fea0003800000 */
.L_x_1962:
        /* <DEDUP_REMOVED lines=37> */
.L_x_1965:
[----:B------:R-:W-:Y:S05]  /*11f0*/  BSYNC B0 ;  /* 0x0000000000007941 */ /* 0x000fea0003800000 */
.L_x_1964:
        /* <DEDUP_REMOVED lines=35> */
.L_x_1967:
[----:B------:R-:W-:Y:S05]  /*1430*/  BSYNC B0 ;  /* 0x0000000000007941 */ /* 0x000fea0003800000 */
.L_x_1966:
        /* <DEDUP_REMOVED lines=37> */
.L_x_1969:
[----:B------:R-:W-:Y:S05]  /*1690*/  BSYNC B0 ;  /* 0x0000000000007941 */ /* 0x000fea0003800000 */
.L_x_1968:
        /* <DEDUP_REMOVED lines=35> */
.L_x_1971:
[----:B------:R-:W-:Y:S05]  /*18d0*/  BSYNC B0 ;  /* 0x0000000000007941 */ /* 0x000fea0003800000 */
.L_x_1970:
        /* <DEDUP_REMOVED lines=37> */
.L_x_1973:
[----:B------:R-:W-:Y:S05]  /*1b30*/  BSYNC B0 ;  /* 0x0000000000007941 */ /* 0x000fea0003800000 */
.L_x_1972:
        /* <DEDUP_REMOVED lines=35> */
.L_x_1975:
[----:B------:R-:W-:Y:S05]  /*1d70*/  BSYNC B0 ;  /* 0x0000000000007941 */ /* 0x000fea0003800000 */
.L_x_1974:
        /* <DEDUP_REMOVED lines=42> */
.L_x_1977:
[----:B------:R-:W-:Y:S05]  /*2020*/  BSYNC B0 ;  /* 0x0000000000007941 */ /* 0x000fea0003800000 */
.L_x_1976:
        /* <DEDUP_REMOVED lines=33> */
.L_x_1979:
[----:B------:R-:W-:Y:S05]  /*2240*/  BSYNC B0 ;  /* 0x0000000000007941 */ /* 0x000fea0003800000 */
.L_x_1978:
        /* <DEDUP_REMOVED lines=33> */
.L_x_1981:
[----:B------:R-:W-:Y:S05]  /*2460*/  BSYNC B0 ;  /* 0x0000000000007941 */ /* 0x000fea0003800000 */
.L_x_1980:
        /* <DEDUP_REMOVED lines=33> */
.L_x_1983:
[----:B------:R-:W-:Y:S05]  /*2680*/  BSYNC B0 ;  /* 0x0000000000007941 */ /* 0x000fea0003800000 */
.L_x_1982:
        /* <DEDUP_REMOVED lines=33> */
.L_x_1985:
[----:B------:R-:W-:Y:S05]  /*28a0*/  BSYNC B0 ;  /* 0x0000000000007941 */ /* 0x000fea0003800000 */
.L_x_1984:
        /* <DEDUP_REMOVED lines=33> */
.L_x_1987:
[----:B------:R-:W-:Y:S05]  /*2ac0*/  BSYNC B0 ;  /* 0x0000000000007941 */ /* 0x000fea0003800000 */
.L_x_1986:
        /* <DEDUP_REMOVED lines=33> */
.L_x_1989:
[----:B------:R-:W-:Y:S05]  /*2ce0*/  BSYNC B0 ;  /* 0x0000000000007941 */ /* 0x000fea0003800000 */
.L_x_1988:
        /* <DEDUP_REMOVED lines=36> */
.L_x_1993:
        /* <DEDUP_REMOVED lines=12> */
[----:B------:R-:W-:Y:S01]  /*2ff0*/  IMAD R22, R117, c[0x0][0x1a0], RZ ;  /* 0x0000680075167a24 */ /* 0x000fe200078e02ff */
[----:B------:R-:W-:Y:S01]  /*3000*/  IADD3 R55, R71, R72, RZ ;  /* 0x0000004847377210 */ /* 0x000fe20007ffe0ff */
[----:B------:R-:W-:-:S04]  /*3010*/  IMAD.WIDE.U32 R20, R115, c[0x0][0x1a0], RZ ;  /* 0x0000680073147a25 */ /* 0x000fc800078e00ff */
[----:B------:R-:W-:Y:S01]  /*3020*/  IMAD R23, R115, c[0x0][0x1a4], R22 ;  /* 0x0000690073177a24 */ /* 0x000fe200078e0216 */
[----:B------:R-:W-:-:S04]  /*3030*/  LEA R52, P0, R20, R73, 0x2 ;  /* 0x0000004914347211 */ /* 0x000fc800078010ff */
[----:B------:R-:W-:-:S04]  /*3040*/  IADD3 R21, R21, R23, RZ ;  /* 0x0000001715157210 */ /* 0x000fc80007ffe0ff */
[----:B------:R-:W-:-:S05]  /*3050*/  LEA.HI.X R53, R20, R79, R21, 0x2, P0 ;  /* 0x0000004f14357211 */ /* 0x000fca00000f1415 */
[----:B------:R-:W-:-:S05]  /*3060*/  IMAD.WIDE R52, R55, 0x10, R52 ;  /* 0x0000001037347825 */ /* 0x000fca00078e0234 */
[----:B------:R1:W3:Y:S04]  /*3070*/  LDG.E.128 R20, [R52.64] ;  /* 0x0000000434147981 */ /* 0x0002e8000c1e1d00 */
[----:B------:R1:W4:Y:S04]  /*3080*/  LDG.E.128 R24, [R52.64+0x200] ;  /* 0x0002000434187981 */ /* 0x000328000c1e1d00 */
[----:B0-----:R1:W5:Y:S04]  /*3090*/  LDG.E.128 R28, [R52.64+0x400] ;  /* 0x00040004341c7981 */ /* 0x001368000c1e1d00 */
[----:B------:R1:W3:Y:S04]  /*30a0*/  LDG.E.128 R32, [R52.64+0x600] ;  /* 0x0006000434207981 */ /* 0x0002e8000c1e1d00 */
[----:B------:R1:W3:Y:S04]  /*30b0*/  LDG.E.128 R36, [R52.64+0x800] ;  /* 0x0008000434247981 */ /* 0x0002e8000c1e1d00 */
[----:B------:R1:W3:Y:S04]  /*30c0*/  LDG.E.128 R40, [R52.64+0xa00] ;  /* 0x000a000434287981 */ /* 0x0002e8000c1e1d00 */
[----:B------:R1:W3:Y:S04]  /*30d0*/  LDG.E.128 R44, [R52.64+0xc00] ;  /* 0x000c0004342c7981 */ /* 0x0002e8000c1e1d00 */
[----:B------:R1:W3:Y:S01]  /*30e0*/  LDG.E.128 R48, [R52.64+0xe00] ;  /* 0x000e000434307981 */ /* 0x0002e2000c1e1d00 */
[----:B------:R-:W-:-:S02]  /*30f0*/  IADD3 R156, R69, 0x20, RZ ;  /* 0x00000020459c7810 */ /* 0x000fc40007ffe0ff */
[C---:B------:R-:W-:Y:S02]  /*3100*/  IADD3 R158, R69.reuse, 0x60, RZ ;  /* 0x00000060459e7810 */ /* 0x040fe40007ffe0ff */
[-C--:B------:R-:W-:Y:S02]  /*3110*/  LEA.HI.SX32 R156, R156, R69.reuse, 0x1b ;  /* 0x000000459c9c7211 */ /* 0x080fe400078fdaff */
[C---:B------:R-:W-:Y:S02]  /*3120*/  IADD3 R160, R69.reuse, 0x80, RZ ;  /* 0x0000008045a07810 */ /* 0x040fe40007ffe0ff */
[C---:B------:R-:W-:Y:S02]  /*3130*/  IADD3 R162, R69.reuse, 0xc0, RZ ;  /* 0x000000c045a27810 */ /* 0x040fe40007ffe0ff */
[----:B------:R-:W-:Y:S02]  /*3140*/  LEA.HI.SX32 R158, R158, R69, 0x1b ;  /* 0x000000459e9e7211 */ /* 0x000fe400078fdaff */
[----:B------:R-:W-:-:S02]  /*3150*/  IADD3 R164, R69, 0xe0, RZ ;  /* 0x000000e045a47810 */ /* 0x000fc40007ffe0ff */
[-C--:B------:R-:W-:Y:S02]  /*3160*/  LEA.HI.SX32 R160, R160, R69.reuse, 0x1b ;  /* 0x00000045a0a07211 */ /* 0x080fe400078fdaff */
[----:B------:R-:W-:Y:S02]  /*3170*/  SHF.L.U32 R159, R69, 0x3, RZ ;  /* 0x00000003459f7819 */ /* 0x000fe400000006ff */
[-C--:B------:R-:W-:Y:S02]  /*3180*/  LEA.HI.SX32 R162, R162, R69.reuse, 0x1b ;  /* 0x00000045a2a27211 */ /* 0x080fe400078fdaff */
[----:B------:R-:W-:Y:S02]  /*3190*/  LEA.HI.SX32 R164, R164, R69, 0x1b ;  /* 0x00000045a4a47211 */ /* 0x000fe400078fdaff */
[----:B------:R-:W-:Y:S01]  /*31a0*/  LEA.HI.SX32 R159, R159, R159, 0x1b ;  /* 0x0000009f9f9f7211 */ /* 0x000fe200078fdaff */
[----:B--2---:R-:W-:Y:S02]  /*31b0*/  FMUL.FTZ R163, R2, 1.4426950216293334961 ;  /* 0x3fb8aa3b02a37820 */ /* 0x004fe40000410000 */
[----:B------:R-:W-:-:S02]  /*31c0*/  FMUL.FTZ R56, R3, R84 ;  /* 0x0000005403387220 */ /* 0x000fc40000410000 */
[C---:B------:R-:W-:Y:S02]  /*31d0*/  FMUL.FTZ R2, R163.reuse, R82 ;  /* 0x00000052a3027220 */ /* 0x040fe40000410000 */
[----:B-1----:R-:W-:Y:S02]  /*31e0*/  FMUL.FTZ R52, R163, R84 ;  /* 0x00000054a3347220 */ /* 0x002fe40000410000 */
[----:B------:R0:W-:Y:S01]  /*31f0*/  MUFU.EX2 R123, R2 ;  /* 0x00000002007b7308 */ /* 0x0001e20000000800 */
[----:B------:R-:W-:Y:S02]  /*3200*/  FMUL.RZ R59, R56, 0.15915493667125701904 ;  /* 0x3e22f983383b7820 */ /* 0x000fe4000040c000 */
[C---:B------:R-:W-:Y:S02]  /*3210*/  FMUL.FTZ R54, R3.reuse, R82 ;  /* 0x0000005203367220 */ /* 0x040fe40000410000 */
[C---:B------:R-:W-:Y:S02]  /*3220*/  FMUL.FTZ R53, R3.reuse, R86 ;  /* 0x0000005603357220 */ /* 0x040fe40000410000 */
[----:B------:R-:W-:Y:S01]  /*3230*/  FMUL.RZ R57, R54, 0.15915493667125701904 ;  /* 0x3e22f98336397820 */ /* 0x000fe2000040c000 */
[----:B------:R1:W-:Y:S01]  /*3240*/  MUFU.EX2 R125, R52 ;  /* 0x00000034007d7308 */ /* 0x0003e20000000800 */
[----:B0-----:R-:W-:-:S02]  /*3250*/  FMUL.FTZ R2, R3, R88 ;  /* 0x0000005803027220 */ /* 0x001fc40000410000 */
[----:B------:R-:W-:Y:S02]  /*3260*/  FMUL.RZ R61, R53, 0.15915493667125701904 ;  /* 0x3e22f983353d7820 */ /* 0x000fe4000040c000 */
[----:B------:R-:W-:Y:S02]  /*3270*/  FMUL.RZ R63, R2, 0.15915493667125701904 ;  /* 0x3e22f983023f7820 */ /* 0x000fe4000040c000 */
[----:B------:R-:W-:Y:S01]  /*3280*/  FMUL.FTZ R2, R163, R88 ;  /* 0x00000058a3027220 */ /* 0x000fe20000410000 */
[----:B------:R-:W-:Y:S01]  /*3290*/  MUFU.SIN R56, R59 ;  /* 0x0000003b00387308 */ /* 0x000fe20000000400 */
[----:B-1----:R-:W-:Y:S02]  /*32a0*/  FMUL.FTZ R52, R3, R90 ;  /* 0x0000005a03347220 */ /* 0x002fe40000410000 */
[----:B------:R-:W-:-:S05]  /*32b0*/  FMUL.FTZ R53, R163, R86 ;  /* 0x00000056a3357220 */ /* 0x000fca0000410000 */
[----:B------:R0:W-:Y:S08]  /*32c0*/  MUFU.EX2 R129, R2 ;  /* 0x0000000200817308 */ /* 0x0001f00000000800 */
[----:B------:R1:W2:Y:S01]  /*32d0*/  MUFU.COS R124, R59 ;  /* 0x0000003b007c7308 */ /* 0x0002a20000000000 */
[----:B0-----:R-:W-:-:S07]  /*32e0*/  FMUL.FTZ R2, R3, R94 ;  /* 0x0000005e03027220 */ /* 0x001fce0000410000 */
[----:B------:R-:W-:Y:S01]  /*32f0*/  MUFU.SIN R60, R63 ;  /* 0x0000003f003c7308 */ /* 0x000fe20000000400 */
[----:B-1----:R-:W-:Y:S02]  /*3300*/  FMUL.RZ R59, R52, 0.15915493667125701904 ;  /* 0x3e22f983343b7820 */ /* 0x002fe4000040c000 */
[----:B------:R-:W-:-:S05]  /*3310*/  FMUL.FTZ R52, R163, R90 ;  /* 0x0000005aa3347220 */ /* 0x000fca0000410000 */
[----:B------:R0:W1:Y:S01]  /*3320*/  MUFU.COS R128, R63 ;  /* 0x0000003f00807308 */ /* 0x0000620000000000 */
[C---:B--2---:R-:W-:Y:S02]  /*3330*/  FMUL.FTZ R124, R125.reuse, R124 ;  /* 0x0000007c7d7c7220 */ /* 0x044fe40000410000 */
[----:B------:R-:W-:-:S05]  /*3340*/  FMUL.FTZ R125, R125, R56 ;  /* 0x000000387d7d7220 */ /* 0x000fca0000410000 */
[----:B------:R2:W-:Y:S01]  /*3350*/  MUFU.EX2 R131, R52 ;  /* 0x0000003400837308 */ /* 0x0005e20000000800 */
[----:B0-----:R-:W-:Y:S02]  /*3360*/  FMUL.RZ R63, R2, 0.15915493667125701904 ;  /* 0x3e22f983023f7820 */ /* 0x001fe4000040c000 */
[----:B------:R-:W-:-:S05]  /*3370*/  FMUL.FTZ R2, R163, R94 ;  /* 0x0000005ea3027220 */ /* 0x000fca0000410000 */
[----:B------:R0:W-:Y:S01]  /*3380*/  MUFU.EX2 R135, R2 ;  /* 0x0000000200877308 */ /* 0x0001e20000000800 */
[----:B--2---:R-:W-:Y:S02]  /*3390*/  FMUL.FTZ R52, R3, R96 ;  /* 0x0000006003347220 */ /* 0x004fe40000410000 */
[----:B-1----:R-:W-:Y:S02]  /*33a0*/  FMUL.FTZ R128, R129, R128 ;  /* 0x0000008081807220 */ /* 0x002fe40000410000 */
[----:B------:R-:W-:Y:S02]  /*33b0*/  FMUL.RZ R116, R52, 0.15915493667125701904 ;  /* 0x3e22f98334747820 */ /* 0x000fe4000040c000 */
[----:B------:R-:W-:Y:S01]  /*33c0*/  FMUL.FTZ R52, R163, R96 ;  /* 0x00000060a3347220 */ /* 0x000fe20000410000 */
[----:B------:R-:W-:Y:S01]  /*33d0*/  MUFU.SIN R118, R63 ;  /* 0x0000003f00767308 */ /* 0x000fe20000000400 */
[----:B0-----:R-:W-:Y:S02]  /*33e0*/  FMUL.FTZ R2, R3, R100 ;  /* 0x0000006403027220 */ /* 0x001fe40000410000 */
[----:B------:R-:W-:-:S05]  /*33f0*/  FMUL.FTZ R129, R129, R60 ;  /* 0x0000003c81817220 */ /* 0x000fca0000410000 */
[----:B------:R0:W1:Y:S08]  /*3400*/  MUFU.COS R134, R63 ;  /* 0x0000003f00867308 */ /* 0x0000700000000000 */
[----:B------:R2:W-:Y:S01]  /*3410*/  MUFU.EX2 R137, R52 ;  /* 0x0000003400897308 */ /* 0x0005e20000000800 */
[----:B0-----:R-:W-:Y:S02]  /*3420*/  FMUL.RZ R63, R2, 0.15915493667125701904 ;  /* 0x3e22f983023f7820 */ /* 0x001fe4000040c000 */
[----:B------:R-:W-:-:S04]  /*3430*/  FMUL.FTZ R2, R3, R102 ;  /* 0x0000006603027220 */ /* 0x000fc80000410000 */
[----:B------:R-:W-:Y:S01]  /*3440*/  FMUL.RZ R121, R2, 0.15915493667125701904 ;  /* 0x3e22f98302797820 */ /* 0x000fe2000040c000 */
[CC--:B------:R-:W-:Y:S01]  /*3450*/  LEA.HI.SX32 R2, R69.reuse, R69.reuse, 0x1b ;  /* 0x0000004545027211 */ /* 0x0c0fe200078fdaff */
[----:B------:R-:W-:Y:S01]  /*3460*/  MUFU.SIN R62, R59 ;  /* 0x0000003b003e7308 */ /* 0x000fe20000000400 */
[----:B--2---:R-:W-:Y:S01]  /*3470*/  IADD3 R52, R69, 0x40, RZ ;  /* 0x0000004045347810 */ /* 0x004fe20007ffe0ff */
[C---:B-1----:R-:W-:Y:S02]  /*3480*/  FMUL.FTZ R134, R135.reuse, R134 ;  /* 0x0000008687867220 */ /* 0x042fe40000410000 */
[----:B---3--:R0:W-:Y:S01]  /*3490*/  STS.128 [R2.X16], R20 ;  /* 0x0000001402007388 */ /* 0x0081e2000000cc00 */
[-C--:B------:R-:W-:Y:S01]  /*34a0*/  LEA.HI.SX32 R157, R52, R69.reuse, 0x1b ;  /* 0x00000045349d7211 */ /* 0x080fe200078fdaff */
[----:B------:R-:W-:Y:S01]  /*34b0*/  FMUL.FTZ R135, R135, R118 ;  /* 0x0000007687877220 */ /* 0x000fe20000410000 */
[----:B------:R-:W-:Y:S01]  /*34c0*/  IADD3 R52, R69, 0xa0, RZ ;  /* 0x000000a045347810 */ /* 0x000fe20007ffe0ff */
[----:B----4-:R1:W-:Y:S01]  /*34d0*/  STS.128 [R156.X16+0x200], R24 ;  /* 0x000200189c007388 */ /* 0x0103e2000000cc00 */
[----:B------:R2:W-:Y:S02]  /*34e0*/  MUFU.COS R130, R59 ;  /* 0x0000003b00827308 */ /* 0x0005e40000000000 */
[----:B------:R-:W-:Y:S01]  /*34f0*/  LEA.HI.SX32 R161, R52, R69, 0x1b ;  /* 0x0000004534a17211 */ /* 0x000fe200078fdaff */
[----:B-----5:R3:W-:Y:S04]  /*3500*/  STS.128 [R157.X16+0x400], R28 ;  /* 0x0004001c9d007388 */ /* 0x0207e8000000cc00 */
[----:B------:R4:W-:Y:S01]  /*3510*/  STS.128 [R158.X16+0x600], R32 ;  /* 0x000600209e007388 */ /* 0x0009e2000000cc00 */
[----:B------:R-:W-:Y:S01]  /*3520*/  MUFU.SIN R120, R116 ;  /* 0x0000007400787308 */ /* 0x000fe20000000400 */
[----:B--2---:R-:W-:-:S02]  /*3530*/  FMUL.FTZ R59, R3, R98 ;  /* 0x00000062033b7220 */ /* 0x004fc40000410000 */
[----:B0-----:R-:W-:Y:S01]  /*3540*/  IMAD R20, R117, c[0x0][0x1c0], RZ ;  /* 0x0000700075147a24 */ /* 0x001fe200078e02ff */
[----:B------:R0:W-:Y:S01]  /*3550*/  STS.128 [R160.X16+0x800], R36 ;  /* 0x00080024a0007388 */ /* 0x0001e2000000cc00 */
[----:B------:R-:W-:Y:S02]  /*3560*/  FMUL.RZ R119, R59, 0.15915493667125701904 ;  /* 0x3e22f9833b777820 */ /* 0x000fe4000040c000 */
[C---:B-1----:R-:W-:Y:S01]  /*3570*/  IMAD.WIDE.U32 R24, R115.reuse, c[0x0][0x1c0], RZ ;  /* 0x0000700073187a25 */ /* 0x042fe200078e00ff */
[----:B------:R1:W-:Y:S01]  /*3580*/  STS.128 [R161.X16+0xa00], R40 ;  /* 0x000a0028a1007388 */ /* 0x0003e2000000cc00 */
[----:B------:R2:W5:Y:S02]  /*3590*/  MUFU.COS R136, R116 ;  /* 0x0000007400887308 */ /* 0x0005640000000000 */
[----:B---3--:R-:W-:Y:S01]  /*35a0*/  IMAD R31, R115, c[0x0][0x1c4], R20 ;  /* 0x00007100731f7a24 */ /* 0x008fe200078e0214 */
[----:B------:R-:W-:Y:S01]  /*35b0*/  STS.128 [R162.X16+0xc00], R44 ;  /* 0x000c002ca2007388 */ /* 0x000fe2000000cc00 */
[----:B------:R-:W-:-:S02]  /*35c0*/  FMUL.FTZ R20, R3, R106 ;  /* 0x0000006a03147220 */ /* 0x000fc40000410000 */
[----:B------:R-:W-:Y:S01]  /*35d0*/  FMUL.FTZ R26, R163, R104 ;  /* 0x00000068a31a7220 */ /* 0x000fe20000410000 */
[----:B------:R-:W-:Y:S01]  /*35e0*/  STS.128 [R164.X16+0xe00], R48 ;  /* 0x000e0030a4007388 */ /* 0x000fe2000000cc00 */
[----:B------:R-:W-:Y:S01]  /*35f0*/  IADD3 R31, R25, R31, RZ ;  /* 0x0000001f191f7210 */ /* 0x000fe20007ffe0ff */
[----:B------:R-:W-:Y:S01]  /*3600*/  FMUL.RZ R25, R20, 0.15915493667125701904 ;  /* 0x3e22f98314197820 */ /* 0x000fe2000040c000 */
[----:B------:R-:W-:-:S06]  /*3610*/  NOP ;  /* 0x0000000000007918 */ /* 0x000fcc0000000000 */
[----:B------:R-:W3:Y:S01]  /*3620*/  LDS.128 R20, [R159.X16] ;  /* 0x000000009f147984 */ /* 0x000ee2000000cc00 */
[----:B------:R-:W-:Y:S01]  /*3630*/  MUFU.SIN R54, R57 ;  /* 0x0000003900367308 */ /* 0x000fe20000000400 */
[----:B--2---:R-:W-:Y:S02]  /*3640*/  FMUL.FTZ R116, R3, R104 ;  /* 0x0000006803747220 */ /* 0x004fe40000410000 */
[----:B------:R-:W-:Y:S02]  /*3650*/  FMUL.FTZ R59, R163, R98 ;  /* 0x00000062a33b7220 */ /* 0x000fe40000410000 */
[----:B------:R-:W-:Y:S01]  /*3660*/  FMUL.RZ R27, R116, 0.15915493667125701904 ;  /* 0x3e22f983741b7820 */ /* 0x000fe2000040c000 */
[C---:B------:R-:W-:Y:S01]  /*3670*/  LEA R116, P0, R24.reuse, R78, 0x2 ;  /* 0x0000004e18747211 */ /* 0x040fe200078010ff */
[----:B----4-:R-:W-:Y:S01]  /*3680*/  FMUL.FTZ R33, R3, R108 ;  /* 0x0000006c03217220 */ /* 0x010fe20000410000 */
[----:B------:R2:W4:Y:S01]  /*3690*/  MUFU.COS R122, R57 ;  /* 0x00000039007a7308 */ /* 0x0005220000000000 */
[C---:B------:R-:W-:Y:S01]  /*36a0*/  FMUL.FTZ R30, R163.reuse, R106 ;  /* 0x0000006aa31e7220 */ /* 0x040fe20000410000 */
[----:B------:R-:W-:Y:S01]  /*36b0*/  LEA.HI.X R117, R24, R80, R31, 0x2, P0 ;  /* 0x0000005018757211 */ /* 0x000fe200000f141f */
[----:B------:R-:W-:-:S02]  /*36c0*/  FMUL.FTZ R32, R163, R108 ;  /* 0x0000006ca3207220 */ /* 0x000fc40000410000 */
[----:B------:R-:W-:Y:S02]  /*36d0*/  FMUL.RZ R35, R33, 0.15915493667125701904 ;  /* 0x3e22f98321237820 */ /* 0x000fe4000040c000 */
[----:B-----5:R-:W-:Y:S01]  /*36e0*/  FMUL.FTZ R136, R137, R136 ;  /* 0x0000008889887220 */ /* 0x020fe20000410000 */
[----:B------:R-:W-:Y:S01]  /*36f0*/  MUFU.SIN R58, R61 ;  /* 0x0000003d003a7308 */ /* 0x000fe20000000400 */
[----:B--2---:R-:W-:Y:S02]  /*3700*/  FMUL.FTZ R57, R3, R92 ;  /* 0x0000005c03397220 */ /* 0x004fe40000410000 */
[----:B------:R-:W-:Y:S02]  /*3710*/  FMUL.FTZ R137, R137, R120 ;  /* 0x0000007889897220 */ /* 0x000fe40000410000 */
[C---:B------:R-:W-:Y:S02]  /*3720*/  FMUL.FTZ R130, R131.reuse, R130 ;  /* 0x0000008283827220 */ /* 0x040fe40000410000 */
[----:B------:R-:W-:Y:S01]  /*3730*/  FMUL.FTZ R131, R131, R62 ;  /* 0x0000003e83837220 */ /* 0x000fe20000410000 */
[----:B------:R2:W-:Y:S01]  /*3740*/  MUFU.COS R126, R61 ;  /* 0x0000003d007e7308 */ /* 0x0005e20000000000 */
[----:B----4-:R-:W-:-:S02]  /*3750*/  FMUL.FTZ R122, R123, R122 ;  /* 0x0000007a7b7a7220 */ /* 0x010fc40000410000 */
[----:B------:R-:W-:Y:S02]  /*3760*/  FMUL.FTZ R123, R123, R54 ;  /* 0x000000367b7b7220 */ /* 0x000fe40000410000 */
[----:B------:R-:W-:-:S03]  /*3770*/  IMAD.WIDE R116, R55, 0x10, R116 ;  /* 0x0000001037747825 */ /* 0x000fc600078e0274 */
[----:B------:R-:W4:Y:S01]  /*3780*/  MUFU.EX2 R53, R53 ;  /* 0x0000003500357308 */ /* 0x000f220000000800 */
[----:B--2---:R-:W-:Y:S01]  /*3790*/  FMUL.RZ R61, R57, 0.15915493667125701904 ;  /* 0x3e22f983393d7820 */ /* 0x004fe2000040c000 */
[----:B0-----:R0:W2:Y:S01]  /*37a0*/  LDG.E.128 R36, [R116.64+0x600] ;  /* 0x0006000474247981 */ /* 0x0010a2000c1e1d00 */
[----:B------:R-:W-:-:S03]  /*37b0*/  FMUL.FTZ R57, R163, R92 ;  /* 0x0000005ca3397220 */ /* 0x000fc60000410000 */
[----:B-1----:R0:W5:Y:S01]  /*37c0*/  LDG.E.128 R40, [R116.64+0x800] ;  /* 0x0008000474287981 */ /* 0x002162000c1e1d00 */
[C---:B---3--:R-:W-:Y:S01]  /*37d0*/  FMUL.FTZ R143, R83.reuse, R20 ;  /* 0x00000014538f7220 */ /* 0x048fe20000410000 */
[----:B------:R-:W-:Y:S01]  /*37e0*/  MUFU.SIN R114, R61 ;  /* 0x0000003d00727308 */ /* 0x000fe20000000400 */
[----:B------:R-:W-:Y:S01]  /*37f0*/  FMUL.FTZ R145, R83, R21 ;  /* 0x0000001553917220 */ /* 0x000fe20000410000 */
[----:B------:R0:W3:Y:S01]  /*3800*/  LDG.E.128 R44, [R116.64+0xa00] ;  /* 0x000a0004742c7981 */ /* 0x0000e2000c1e1d00 */
[-C--:B------:R-:W-:Y:S02]  /*3810*/  FMUL.FTZ R34, R143, R125.reuse ;  /* 0x0000007d8f227220 */ /* 0x080fe40000410000 */
[----:B------:R-:W-:Y:S01]  /*3820*/  FMUL.FTZ R20, R145, R125 ;  /* 0x0000007d91147220 */ /* 0x000fe20000410000 */
[----:B------:R0:W2:Y:S01]  /*3830*/  LDG.E.128 R48, [R116.64+0xc00] ;  /* 0x000c000474307981 */ /* 0x0000a2000c1e1d00 */
[----:B------:R-:W-:Y:S01]  /*3840*/  FMUL.FTZ R151, R85, R23 ;  /* 0x0000001755977220 */ /* 0x000fe20000410000 */
[----:B------:R1:W-:Y:S01]  /*3850*/  MUFU.COS R132, R61 ;  /* 0x0000003d00847308 */ /* 0x0003e20000000000 */
[----:B------:R-:W-:-:S02]  /*3860*/  FFMA.FTZ R34, R145, R124, R34 ;  /* 0x0000007c91227223 */ /* 0x000fc40000010022 */
[----:B----4-:R-:W-:Y:S02]  /*3870*/  FMUL.FTZ R127, R53, R58 ;  /* 0x0000003a357f7220 */ /* 0x010fe40000410000 */
[----:B------:R-:W-:Y:S02]  /*3880*/  FMUL.FTZ R147, R85, R22 ;  /* 0x0000001655937220 */ /* 0x000fe40000410000 */
[----:B------:R-:W-:Y:S01]  /*3890*/  FFMA.FTZ R20, R143, R124, -R20 ;  /* 0x0000007c8f147223 */ /* 0x000fe20000010814 */
[----:B------:R-:W-:Y:S01]  /*38a0*/  MUFU.SIN R140, R119 ;  /* 0x00000077008c7308 */ /* 0x000fe20000000400 */
[----:B-1----:R-:W-:Y:S02]  /*38b0*/  FMUL.FTZ R61, R163, R100 ;  /* 0x00000064a33d7220 */ /* 0x002fe40000410000 */
[----:B------:R-:W-:Y:S02]  /*38c0*/  FADD.FTZ R34, R151, R34 ;  /* 0x0000002297227221 */ /* 0x000fe40000010000 */
[----:B------:R-:W-:-:S02]  /*38d0*/  FADD.FTZ R20, R147, R20 ;  /* 0x0000001493147221 */ /* 0x000fc40000010000 */
[----:B------:R-:W-:Y:S01]  /*38e0*/  FMUL.FTZ R23, R127, R34 ;  /* 0x000000227f177220 */ /* 0x000fe20000410000 */
[----:B------:R-:W-:Y:S01]  /*38f0*/  MUFU.COS R138, R119 ;  /* 0x00000077008a7308 */ /* 0x000fe20000000000 */
[----:B------:R-:W-:-:S07]  /*3900*/  FMUL.FTZ R126, R53, R126 ;  /* 0x0000007e357e7220 */ /* 0x000fce0000410000 */
[----:B------:R-:W-:Y:S08]  /*3910*/  MUFU.SIN R146, R121 ;  /* 0x0000007900927308 */ /* 0x000ff00000000400 */
[----:B------:R-:W-:Y:S08]  /*3920*/  MUFU.COS R148, R121 ;  /* 0x0000007900947308 */ /* 0x000ff00000000000 */
[----:B------:R-:W-:Y:S08]  /*3930*/  MUFU.SIN R29, R27 ;  /* 0x0000001b001d7308 */ /* 0x000ff00000000400 */
[----:B------:R-:W-:Y:S08]  /*3940*/  MUFU.COS R121, R27 ;  /* 0x0000001b00797308 */ /* 0x000ff00000000000 */
[----:B------:R-:W1:Y:S08]  /*3950*/  MUFU.EX2 R28, R26 ;  /* 0x0000001a001c7308 */ /* 0x000e700000000800 */
[----:B------:R-:W-:Y:S08]  /*3960*/  MUFU.SIN R119, R25 ;  /* 0x0000001900777308 */ /* 0x000ff00000000400 */
[----:B------:R4:W-:Y:S01]  /*3970*/  MUFU.COS R31, R25 ;  /* 0x00000019001f7308 */ /* 0x0009e20000000000 */
[----:B-1----:R-:W-:-:S07]  /*3980*/  FMUL.FTZ R121, R28, R121 ;  /* 0x000000791c797220 */ /* 0x002fce0000410000 */
[----:B------:R-:W1:Y:S01]  /*3990*/  MUFU.EX2 R59, R59 ;  /* 0x0000003b003b7308 */ /* 0x000e620000000800 */
[----:B----4-:R-:W4:Y:S07]  /*39a0*/  LDS.128 R24, [R159.X16+0x10] ;  /* 0x000010009f187984 */ /* 0x010f2e000000cc00 */
[----:B------:R-:W-:Y:S08]  /*39b0*/  MUFU.COS R144, R63 ;  /* 0x0000003f00907308 */ /* 0x000ff00000000000 */
[----:B------:R-:W0:Y:S01]  /*39c0*/  MUFU.EX2 R61, R61 ;  /* 0x0000003d003d7308 */ /* 0x000e220000000800 */
[----:B-1----:R-:W-:-:S02]  /*39d0*/  FMUL.FTZ R139, R59, R140 ;  /* 0x0000008c3b8b7220 */ /* 0x002fc40000410000 */
[----:B------:R-:W-:-:S05]  /*39e0*/  FMUL.FTZ R138, R59, R138 ;  /* 0x0000008a3b8a7220 */ /* 0x000fca0000410000 */
[----:B------:R-:W1:Y:S08]  /*39f0*/  MUFU.EX2 R57, R57 ;  /* 0x0000003900397308 */ /* 0x000e700000000800 */
[----:B------:R-:W4:Y:S01]  /*3a00*/  MUFU.EX2 R30, R30 ;  /* 0x0000001e001e7308 */ /* 0x000f220000000800 */
[----:B0-----:R-:W-:Y:S02]  /*3a10*/  FMUL.FTZ R140, R61, R144 ;  /* 0x000000903d8c7220 */ /* 0x001fe40000410000 */
[----:B------:R-:W-:-:S02]  /*3a20*/  FMUL.FTZ R144, R28, R29 ;  /* 0x0000001d1c907220 */ /* 0x000fc40000410000 */
[----:B------:R-:W-:-:S03]  /*3a30*/  FMUL.FTZ R29, R127, R20 ;  /* 0x000000147f1d7220 */ /* 0x000fc60000410000 */
[----:B------:R-:W-:Y:S01]  /*3a40*/  MUFU.EX2 R32, R32 ;  /* 0x0000002000207308 */ /* 0x000fe20000000800 */
[----:B-1----:R-:W-:Y:S02]  /*3a50*/  FMUL.FTZ R133, R57, R114 ;  /* 0x0000007239857220 */ /* 0x002fe40000410000 */
[----:B----4-:R-:W-:Y:S02]  /*3a60*/  FMUL.FTZ R152, R87, R24 ;  /* 0x0000001857987220 */ /* 0x010fe40000410000 */
[----:B------:R-:W-:Y:S02]  /*3a70*/  FFMA.FTZ R34, R126, R34, R29 ;  /* 0x000000227e227223 */ /* 0x000fe4000001001d */
[----:B------:R-:W-:Y:S01]  /*3a80*/  FMUL.FTZ R29, R123, R125 ;  /* 0x0000007d7b1d7220 */ /* 0x000fe20000410000 */
[----:B------:R-:W0:Y:S01]  /*3a90*/  MUFU.SIN R21, R35 ;  /* 0x0000002300157308 */ /* 0x000e220000000400 */
[----:B------:R-:W-:Y:S02]  /*3aa0*/  FMUL.FTZ R120, R30, R31 ;  /* 0x0000001f1e787220 */ /* 0x000fe40000410000 */
[----:B------:R-:W-:-:S02]  /*3ab0*/  FFMA.FTZ R31, R126, R20, -R23 ;  /* 0x000000147e1f7223 */ /* 0x000fc40000010817 */
[----:B------:R-:W-:Y:S02]  /*3ac0*/  FMUL.FTZ R153, R87, R25 ;  /* 0x0000001957997220 */ /* 0x000fe40000410000 */
[----:B------:R-:W-:Y:S01]  /*3ad0*/  FMUL.FTZ R25, R3, R110 ;  /* 0x0000006e03197220 */ /* 0x000fe20000410000 */
[----:B------:R1:W-:Y:S01]  /*3ae0*/  MUFU.SIN R142, R63 ;  /* 0x0000003f008e7308 */ /* 0x0003e20000000400 */
[----:B------:R-:W-:Y:S02]  /*3af0*/  FADD.FTZ R31, R152, R31 ;  /* 0x0000001f981f7221 */ /* 0x000fe40000010000 */
[----:B------:R-:W-:Y:S02]  /*3b00*/  FMUL.FTZ R155, R89, R26 ;  /* 0x0000001a599b7220 */ /* 0x000fe40000410000 */
[C---:B------:R-:W-:Y:S02]  /*3b10*/  FMUL.FTZ R26, R122.reuse, R125 ;  /* 0x0000007d7a1a7220 */ /* 0x040fe40000410000 */
[----:B------:R-:W-:Y:S01]  /*3b20*/  FFMA.FTZ R29, R122, R124, -R29 ;  /* 0x0000007c7a1d7223 */ /* 0x000fe2000001081d */
[----:B------:R-:W4:Y:S01]  /*3b30*/  MUFU.COS R33, R35 ;  /* 0x0000002300217308 */ /* 0x000f220000000000 */
[----:B0-----:R-:W-:-:S02]  /*3b40*/  FMUL.FTZ R114, R32, R21 ;  /* 0x0000001520727220 */ /* 0x001fc40000410000 */
[----:B------:R-:W0:Y:S01]  /*3b50*/  LDS.128 R20, [R159.X16+0x20] ;  /* 0x000020009f147984 */ /* 0x000e22000000cc00 */
[----:B-1----:R-:W-:Y:S02]  /*3b60*/  FMUL.FTZ R63, R163, R102 ;  /* 0x00000066a33f7220 */ /* 0x002fe40000410000 */
[----:B------:R-:W-:Y:S02]  /*3b70*/  FMUL.FTZ R132, R57, R132 ;  /* 0x0000008439847220 */ /* 0x000fe40000410000 */
[----:B------:R-:W-:Y:S02]  /*3b80*/  FADD.FTZ R34, R153, R34 ;  /* 0x0000002299227221 */ /* 0x000fe40000010000 */
[----:B------:R-:W1:Y:S01]  /*3b90*/  MUFU.EX2 R63, R63 ;  /* 0x0000003f003f7308 */ /* 0x000e620000000800 */
[----:B------:R-:W-:Y:S02]  /*3ba0*/  FMUL.FTZ R24, R163, R110 ;  /* 0x0000006ea3187220 */ /* 0x000fe40000410000 */
[----:B------:R-:W-:-:S02]  /*3bb0*/  FMUL.RZ R57, R25, 0.15915493667125701904 ;  /* 0x3e22f98319397820 */ /* 0x000fc4000040c000 */
[----:B------:R-:W-:Y:S02]  /*3bc0*/  FMUL.FTZ R165, R89, R27 ;  /* 0x0000001b59a57220 */ /* 0x000fe40000410000 */
[----:B----4-:R-:W-:Y:S01]  /*3bd0*/  FMUL.FTZ R118, R32, R33 ;  /* 0x0000002120767220 */ /* 0x010fe20000410000 */
[----:B------:R4:W-:Y:S01]  /*3be0*/  MUFU.EX2 R154, R24 ;  /* 0x00000018009a7308 */ /* 0x0009e20000000800 */
[----:B------:R-:W-:Y:S02]  /*3bf0*/  FMUL.FTZ R33, R129, R31 ;  /* 0x0000001f81217220 */ /* 0x000fe40000410000 */
[----:B------:R-:W-:Y:S02]  /*3c00*/  FMUL.FTZ R141, R61, R142 ;  /* 0x0000008e3d8d7220 */ /* 0x000fe40000410000 */
[----:B------:R-:W-:Y:S02]  /*3c10*/  FFMA.FTZ R26, R123, R124, R26 ;  /* 0x0000007c7b1a7223 */ /* 0x000fe4000001001a */
[----:B------:R-:W-:Y:S01]  /*3c20*/  FMUL.FTZ R27, R127, R29 ;  /* 0x0000001d7f1b7220 */ /* 0x000fe20000410000 */
[----:B------:R-:W0:Y:S01]  /*3c30*/  MUFU.COS R25, R57 ;  /* 0x0000003900197308 */ /* 0x000e220000000000 */
[----:B-1----:R-:W-:-:S02]  /*3c40*/  FMUL.FTZ R142, R63, R148 ;  /* 0x000000943f8e7220 */ /* 0x002fc40000410000 */
[----:B------:R-:W-:Y:S02]  /*3c50*/  FMUL.FTZ R146, R63, R146 ;  /* 0x000000923f927220 */ /* 0x000fe40000410000 */
[-C--:B------:R-:W-:Y:S01]  /*3c60*/  FMUL.FTZ R28, R129, R34.reuse ;  /* 0x00000022811c7220 */ /* 0x080fe20000410000 */
[----:B------:R-:W1:Y:S01]  /*3c70*/  LDS.128 R60, [R159.X16+0x30] ;  /* 0x000030009f3c7984 */ /* 0x000e62000000cc00 */
[----:B------:R-:W-:Y:S01]  /*3c80*/  FFMA.FTZ R34, R128, R34, R33 ;  /* 0x0000002280227223 */ /* 0x000fe20000010021 */
[----:B------:R-:W0:Y:S01]  /*3c90*/  MUFU.SIN R57, R57 ;  /* 0x0000003900397308 */ /* 0x000e220000000400 */
[-C--:B------:R-:W-:Y:S02]  /*3ca0*/  FFMA.FTZ R27, R126, R26.reuse, R27 ;  /* 0x0000001a7e1b7223 */ /* 0x080fe4000001001b */
[----:B------:R-:W-:Y:S02]  /*3cb0*/  FMUL.FTZ R26, R127, R26 ;  /* 0x0000001a7f1a7220 */ /* 0x000fe40000410000 */
[----:B------:R-:W-:-:S02]  /*3cc0*/  FFMA.FTZ R28, R128, R31, -R28 ;  /* 0x0000001f801c7223 */ /* 0x000fc4000001081c */
[----:B------:R-:W-:Y:S02]  /*3cd0*/  FADD.FTZ R34, R165, R34 ;  /* 0x00000022a5227221 */ /* 0x000fe40000010000 */
[----:B------:R-:W-:Y:S02]  /*3ce0*/  FFMA.FTZ R26, R126, R29, -R26 ;  /* 0x0000001d7e1a7223 */ /* 0x000fe4000001081a */
[----:B------:R-:W-:Y:S02]  /*3cf0*/  FADD.FTZ R28, R155, R28 ;  /* 0x0000001c9b1c7221 */ /* 0x000fe40000010000 */
[----:B------:R-:W-:Y:S02]  /*3d00*/  FMUL.FTZ R31, R131, R34 ;  /* 0x00000022831f7220 */ /* 0x000fe40000410000 */
[C---:B----4-:R-:W-:Y:S02]  /*3d10*/  FMUL.FTZ R24, R129.reuse, R26 ;  /* 0x0000001a81187220 */ /* 0x050fe40000410000 */
[----:B------:R-:W-:-:S02]  /*3d20*/  FMUL.FTZ R29, R129, R27 ;  /* 0x0000001b811d7220 */ /* 0x000fc40000410000 */
[-C--:B------:R-:W-:Y:S02]  /*3d30*/  FMUL.FTZ R33, R131, R28.reuse ;  /* 0x0000001c83217220 */ /* 0x080fe40000410000 */
[----:B------:R-:W-:Y:S02]  /*3d40*/  FFMA.FTZ R53, R130, R28, -R31 ;  /* 0x0000001c82357223 */ /* 0x000fe4000001081f */
[----:B0-----:R-:W-:Y:S02]  /*3d50*/  FMUL.FTZ R166, R91, R20 ;  /* 0x000000145ba67220 */ /* 0x001fe40000410000 */
[C---:B------:R-:W-:Y:S02]  /*3d60*/  FFMA.FTZ R169, R128.reuse, R26, -R29 ;  /* 0x0000001a80a97223 */ /* 0x040fe4000001081d */
[----:B------:R-:W-:Y:S02]  /*3d70*/  FFMA.FTZ R168, R128, R27, R24 ;  /* 0x0000001b80a87223 */ /* 0x000fe40000010018 */
[----:B------:R-:W-:-:S02]  /*3d80*/  FFMA.FTZ R56, R130, R34, R33 ;  /* 0x0000002282387223 */ /* 0x000fc40000010021 */
[----:B------:R-:W-:Y:S01]  /*3d90*/  FMUL.FTZ R148, R154, R25 ;  /* 0x000000199a947220 */ /* 0x000fe20000410000 */
[----:B------:R0:W4:Y:S01]  /*3da0*/  LDG.E.128 R32, [R116.64+0x400] ;  /* 0x0004000474207981 */ /* 0x000122000c1e1d00 */
[----:B------:R-:W-:Y:S02]  /*3db0*/  FMUL.FTZ R167, R91, R21 ;  /* 0x000000155ba77220 */ /* 0x000fe40000410000 */
[----:B------:R-:W-:Y:S01]  /*3dc0*/  FADD.FTZ R170, R166, R53 ;  /* 0x00000035a6aa7221 */ /* 0x000fe20000010000 */
[----:B------:R0:W2:Y:S01]  /*3dd0*/  LDG.E.128 R24, [R116.64] ;  /* 0x0000000474187981 */ /* 0x0000a2000c1e1d00 */
[----:B------:R-:W-:Y:S02]  /*3de0*/  FADD.FTZ R20, R167, R56 ;  /* 0x00000038a7147221 */ /* 0x000fe40000010000 */
[----:B------:R-:W-:Y:S01]  /*3df0*/  FMUL.FTZ R171, R133, R170 ;  /* 0x000000aa85ab7220 */ /* 0x000fe20000410000 */
[----:B------:R0:W2:Y:S01]  /*3e00*/  LDG.E.128 R52, [R116.64+0xe00] ;  /* 0x000e000474347981 */ /* 0x0000a2000c1e1d00 */
[----:B------:R-:W-:-:S02]  /*3e10*/  FMUL.FTZ R21, R131, R169 ;  /* 0x000000a983157220 */ /* 0x000fc40000410000 */
[-C--:B------:R-:W-:Y:S02]  /*3e20*/  FFMA.FTZ R173, R132, R20.reuse, R171 ;  /* 0x0000001484ad7223 */ /* 0x080fe400000100ab */
[----:B------:R-:W-:Y:S02]  /*3e30*/  FMUL.FTZ R171, R133, R20 ;  /* 0x0000001485ab7220 */ /* 0x000fe40000410000 */
[-C--:B------:R-:W-:Y:S02]  /*3e40*/  FFMA.FTZ R21, R130, R168.reuse, R21 ;  /* 0x000000a882157223 */ /* 0x080fe40000010015 */
[----:B------:R-:W-:Y:S02]  /*3e50*/  FMUL.FTZ R20, R131, R168 ;  /* 0x000000a883147220 */ /* 0x000fe40000410000 */
[----:B------:R-:W-:Y:S02]  /*3e60*/  FMUL.FTZ R168, R93, R23 ;  /* 0x000000175da87220 */ /* 0x000fe40000410000 */
[----:B------:R-:W-:-:S02]  /*3e70*/  FMUL.FTZ R119, R30, R119 ;  /* 0x000000771e777220 */ /* 0x000fc40000410000 */
[----:B------:R-:W-:Y:S01]  /*3e80*/  FMUL.FTZ R154, R154, R57 ;  /* 0x000000399a9a7220 */ /* 0x000fe20000410000 */
[----:B------:R0:W2:Y:S01]  /*3e90*/  LDG.E.128 R28, [R116.64+0x200] ;  /* 0x00020004741c7981 */ /* 0x0000a2000c1e1d00 */
[----:B------:R-:W-:-:S03]  /*3ea0*/  FFMA.FTZ R20, R130, R169, -R20 ;  /* 0x000000a982147223 */ /* 0x000fc60000010814 */
[----:B------:R-:W3:Y:S01]  /*3eb0*/  LDS.128 R56, [R159.X16+0x40] ;  /* 0x000040009f387984 */ /* 0x000ee2000000cc00 */
[----:B------:R-:W-:Y:S02]  /*3ec0*/  FFMA.FTZ R171, R132, R170, -R171 ;  /* 0x000000aa84ab7223 */ /* 0x000fe400000108ab */
[----:B------:R-:W-:Y:S02]  /*3ed0*/  FADD.FTZ R169, R168, R173 ;  /* 0x000000ada8a97221 */ /* 0x000fe40000010000 */
[----:B0-----:R-:W-:Y:S02]  /*3ee0*/  FMUL.FTZ R116, R93, R22 ;  /* 0x000000165d747220 */ /* 0x001fe40000410000 */
[----:B------:R-:W-:Y:S02]  /*3ef0*/  FMUL.FTZ R23, R133, R21 ;  /* 0x0000001585177220 */ /* 0x000fe40000410000 */
[----:B------:R-:W-:Y:S02]  /*3f00*/  FADD.FTZ R171, R116, R171 ;  /* 0x000000ab74ab7221 */ /* 0x000fe40000010000 */
[----:B------:R-:W-:-:S02]  /*3f10*/  FMUL.FTZ R117, R135, R169 ;  /* 0x000000a987757220 */ /* 0x000fc40000410000 */
[-C--:B------:R-:W-:Y:S02]  /*3f20*/  FMUL.FTZ R22, R133, R20.reuse ;  /* 0x0000001485167220 */ /* 0x080fe40000410000 */
[----:B------:R-:W-:Y:S02]  /*3f30*/  FFMA.FTZ R172, R132, R20, -R23 ;  /* 0x0000001484ac7223 */ /* 0x000fe40000010817 */
[-C--:B------:R-:W-:Y:S02]  /*3f40*/  FMUL.FTZ R23, R135, R171.reuse ;  /* 0x000000ab87177220 */ /* 0x080fe40000410000 */
[----:B------:R-:W-:Y:S02]  /*3f50*/  FFMA.FTZ R20, R134, R171, -R117 ;  /* 0x000000ab86147223 */ /* 0x000fe40000010875 */
[----:B-1----:R-:W-:Y:S02]  /*3f60*/  FMUL.FTZ R117, R95, R60 ;  /* 0x0000003c5f757220 */ /* 0x002fe40000410000 */
[----:B------:R-:W-:-:S02]  /*3f70*/  FFMA.FTZ R173, R132, R21, R22 ;  /* 0x0000001584ad7223 */ /* 0x000fc40000010016 */
[----:B------:R-:W-:Y:S02]  /*3f80*/  FFMA.FTZ R22, R134, R169, R23 ;  /* 0x000000a986167223 */ /* 0x000fe40000010017 */
[----:B------:R-:W-:Y:S02]  /*3f90*/  FMUL.FTZ R169, R95, R61 ;  /* 0x0000003d5fa97220 */ /* 0x000fe40000410000 */
[----:B------:R-:W-:Y:S02]  /*3fa0*/  FADD.FTZ R60, R117, R20 ;  /* 0x00000014753c7221 */ /* 0x000fe40000010000 */
[----:B------:R-:W-:Y:S02]  /*3fb0*/  FADD.FTZ R22, R169, R22 ;  /* 0x00000016a9167221 */ /* 0x000fe40000010000 */
[----:B------:R-:W-:Y:S02]  /*3fc0*/  FMUL.FTZ R21, R137, R60 ;  /* 0x0000003c89157220 */ /* 0x000fe40000410000 */
[----:B------:R-:W-:-:S02]  /*3fd0*/  FMUL.FTZ R170, R97, R62 ;  /* 0x0000003e61aa7220 */ /* 0x000fc40000410000 */
[-C--:B------:R-:W-:Y:S02]  /*3fe0*/  FMUL.FTZ R61, R137, R22.reuse ;  /* 0x00000016893d7220 */ /* 0x080fe40000410000 */
[C---:B------:R-:W-:Y:S02]  /*3ff0*/  FFMA.FTZ R62, R136.reuse, R22, R21 ;  /* 0x00000016883e7223 */ /* 0x040fe40000010015 */
[----:B------:R-:W-:Y:S01]  /*4000*/  FMUL.FTZ R3, R3, R112 ;  /* 0x0000007003037220 */ /* 0x000fe20000410000 */
[----:B------:R-:W0:Y:S01]  /*4010*/  LDS.128 R20, [R159.X16+0x50] ;  /* 0x000050009f147984 */ /* 0x000e22000000cc00 */
[----:B------:R-:W-:Y:S02]  /*4020*/  FMUL.FTZ R171, R97, R63 ;  /* 0x0000003f61ab7220 */ /* 0x000fe40000410000 */
[----:B------:R-:W-:Y:S02]  /*4030*/  FFMA.FTZ R61, R136, R60, -R61 ;  /* 0x0000003c883d7223 */ /* 0x000fe4000001083d */
[----:B------:R-:W-:-:S02]  /*4040*/  FMUL.RZ R177, R3, 0.15915493667125701904 ;  /* 0x3e22f98303b17820 */ /* 0x000fc4000040c000 */
[----:B------:R-:W-:Y:S02]  /*4050*/  FADD.FTZ R62, R171, R62 ;  /* 0x0000003eab3e7221 */ /* 0x000fe40000010000 */
[----:B------:R-:W-:Y:S02]  /*4060*/  FMUL.FTZ R3, R135, R173 ;  /* 0x000000ad87037220 */ /* 0x000fe40000410000 */
[----:B------:R-:W-:Y:S02]  /*4070*/  FADD.FTZ R61, R170, R61 ;  /* 0x0000003daa3d7221 */ /* 0x000fe40000010000 */
[----:B------:R-:W-:Y:S02]  /*4080*/  FMUL.FTZ R63, R139, R62 ;  /* 0x0000003e8b3f7220 */ /* 0x000fe40000410000 */
[----:B------:R-:W-:Y:S02]  /*4090*/  FFMA.FTZ R60, R134, R172, -R3 ;  /* 0x000000ac863c7223 */ /* 0x000fe40000010803 */
[----:B------:R-:W-:-:S02]  /*40a0*/  FMUL.FTZ R163, R163, R112 ;  /* 0x00000070a3a37220 */ /* 0x000fc40000410000 */
[----:B------:R-:W-:Y:S02]  /*40b0*/  FMUL.FTZ R172, R135, R172 ;  /* 0x000000ac87ac7220 */ /* 0x000fe40000410000 */
[-C--:B------:R-:W-:Y:S01]  /*40c0*/  FMUL.FTZ R3, R139, R61.reuse ;  /* 0x0000003d8b037220 */ /* 0x080fe20000410000 */
[----:B------:R1:W-:Y:S01]  /*40d0*/  MUFU.EX2 R176, R163 ;  /* 0x000000a300b07308 */ /* 0x0003e20000000800 */
[----:B------:R-:W-:Y:S02]  /*40e0*/  FFMA.FTZ R174, R138, R61, -R63 ;  /* 0x0000003d8aae7223 */ /* 0x000fe4000001083f */
[----:B------:R-:W-:Y:S02]  /*40f0*/  FFMA.FTZ R61, R134, R173, R172 ;  /* 0x000000ad863d7223 */ /* 0x000fe400000100ac */
[----:B------:R-:W-:Y:S02]  /*4100*/  FFMA.FTZ R63, R138, R62, R3 ;  /* 0x0000003e8a3f7223 */ /* 0x000fe40000010003 */
[----:B---3--:R-:W-:-:S02]  /*4110*/  FMUL.FTZ R172, R99, R57 ;  /* 0x0000003963ac7220 */ /* 0x008fc40000410000 */
[----:B-1----:R-:W-:Y:S02]  /*4120*/  FMUL.FTZ R163, R99, R56 ;  /* 0x0000003863a37220 */ /* 0x002fe40000410000 */
[----:B------:R-:W-:Y:S02]  /*4130*/  FADD.FTZ R63, R172, R63 ;  /* 0x0000003fac3f7221 */ /* 0x000fe40000010000 */
[----:B------:R-:W-:Y:S01]  /*4140*/  FADD.FTZ R56, R163, R174 ;  /* 0x000000aea3387221 */ /* 0x000fe20000010000 */
[----:B------:R-:W1:Y:S01]  /*4150*/  MUFU.COS R175, R177 ;  /* 0x000000b100af7308 */ /* 0x000e620000000000 */
[C---:B------:R-:W-:Y:S02]  /*4160*/  FMUL.FTZ R173, R101.reuse, R58 ;  /* 0x0000003a65ad7220 */ /* 0x040fe40000410000 */
[----:B------:R-:W-:Y:S02]  /*4170*/  FMUL.FTZ R174, R101, R59 ;  /* 0x0000003b65ae7220 */ /* 0x000fe40000410000 */
[----:B------:R-:W-:-:S02]  /*4180*/  FMUL.FTZ R58, R141, R56 ;  /* 0x000000388d3a7220 */ /* 0x000fc40000410000 */
[----:B------:R-:W-:Y:S01]  /*4190*/  FMUL.FTZ R57, R137, R61 ;  /* 0x0000003d89397220 */ /* 0x000fe20000410000 */
[----:B------:R3:W0:Y:S01]  /*41a0*/  MUFU.SIN R3, R177 ;  /* 0x000000b100037308 */ /* 0x0006220000000400 */
[-C--:B------:R-:W-:Y:S02]  /*41b0*/  FMUL.FTZ R59, R141, R63.reuse ;  /* 0x0000003f8d3b7220 */ /* 0x080fe40000410000 */
[----:B------:R-:W-:Y:S02]  /*41c0*/  FFMA.FTZ R63, R140, R63, R58 ;  /* 0x0000003f8c3f7223 */ /* 0x000fe4000001003a */
[----:B------:R-:W-:Y:S02]  /*41d0*/  FFMA.FTZ R62, R136, R60, -R57 ;  /* 0x0000003c883e7223 */ /* 0x000fe40000010839 */
[----:B------:R-:W-:Y:S02]  /*41e0*/  FFMA.FTZ R178, R140, R56, -R59 ;  /* 0x000000388cb27223 */ /* 0x000fe4000001083b */
[----:B------:R-:W5:Y:S01]  /*41f0*/  LDS.128 R56, [R159.X16+0x60] ;  /* 0x000060009f387984 */ /* 0x000f62000000cc00 */
[----:B---3--:R-:W-:-:S02]  /*4200*/  FADD.FTZ R177, R174, R63 ;  /* 0x0000003faeb17221 */ /* 0x008fc40000010000 */
[----:B------:R-:W-:Y:S02]  /*4210*/  FADD.FTZ R63, R173, R178 ;  /* 0x000000b2ad3f7221 */ /* 0x000fe40000010000 */
[C---:B------:R-:W-:Y:S02]  /*4220*/  FMUL.FTZ R178, R146.reuse, R177 ;  /* 0x000000b192b27220 */ /* 0x040fe40000410000 */
[----:B------:R-:W-:Y:S02]  /*4230*/  FMUL.FTZ R60, R137, R60 ;  /* 0x0000003c893c7220 */ /* 0x000fe40000410000 */
[----:B------:R-:W-:Y:S02]  /*4240*/  FMUL.FTZ R179, R146, R63 ;  /* 0x0000003f92b37220 */ /* 0x000fe40000410000 */
[C---:B-1----:R-:W-:Y:S02]  /*4250*/  FMUL.FTZ R175, R176.reuse, R175 ;  /* 0x000000afb0af7220 */ /* 0x042fe40000410000 */
[----:B0-----:R-:W-:-:S02]  /*4260*/  FMUL.FTZ R176, R176, R3 ;  /* 0x00000003b0b07220 */ /* 0x001fc40000410000 */
[----:B------:R-:W-:Y:S02]  /*4270*/  FFMA.FTZ R63, R142, R63, -R178 ;  /* 0x0000003f8e3f7223 */ /* 0x000fe400000108b2 */
[----:B------:R-:W-:Y:S02]  /*4280*/  FFMA.FTZ R60, R136, R61, R60 ;  /* 0x0000003d883c7223 */ /* 0x000fe4000001003c */
[----:B------:R-:W-:Y:S02]  /*4290*/  FMUL.FTZ R3, R139, R62 ;  /* 0x0000003e8b037220 */ /* 0x000fe40000410000 */
[C---:B------:R-:W-:Y:S02]  /*42a0*/  FMUL.FTZ R178, R103.reuse, R20 ;  /* 0x0000001467b27220 */ /* 0x040fe40000410000 */
[----:B------:R-:W-:Y:S02]  /*42b0*/  FFMA.FTZ R179, R142, R177, R179 ;  /* 0x000000b18eb37223 */ /* 0x000fe400000100b3 */
[----:B------:R-:W-:-:S02]  /*42c0*/  FMUL.FTZ R180, R103, R21 ;  /* 0x0000001567b47220 */ /* 0x000fc40000410000 */
[----:B------:R-:W-:Y:S02]  /*42d0*/  FFMA.FTZ R3, R138, R60, R3 ;  /* 0x0000003c8a037223 */ /* 0x000fe40000010003 */
[----:B------:R-:W-:Y:S02]  /*42e0*/  FMUL.FTZ R177, R105, R22 ;  /* 0x0000001669b17220 */ /* 0x000fe40000410000 */
[----:B------:R-:W-:Y:S02]  /*42f0*/  FADD.FTZ R21, R178, R63 ;  /* 0x0000003fb2157221 */ /* 0x000fe40000010000 */
[----:B------:R-:W-:Y:S02]  /*4300*/  FMUL.FTZ R61, R139, R60 ;  /* 0x0000003c8b3d7220 */ /* 0x000fe40000410000 */
[----:B------:R-:W-:Y:S02]  /*4310*/  FADD.FTZ R22, R180, R179 ;  /* 0x000000b3b4167221 */ /* 0x000fe40000010000 */
[----:B------:R-:W-:-:S02]  /*4320*/  FMUL.FTZ R179, R105, R23 ;  /* 0x0000001769b37220 */ /* 0x000fc40000410000 */
[----:B------:R-:W-:Y:S02]  /*4330*/  FMUL.FTZ R20, R141, R3 ;  /* 0x000000038d147220 */ /* 0x000fe40000410000 */
[----:B------:R-:W-:Y:S02]  /*4340*/  FMUL.FTZ R23, R144, R21 ;  /* 0x0000001590177220 */ /* 0x000fe40000410000 */
[----:B------:R-:W-:Y:S02]  /*4350*/  FFMA.FTZ R61, R138, R62, -R61 ;  /* 0x0000003e8a3d7223 */ /* 0x000fe4000001083d */
[-C--:B------:R-:W-:Y:S02]  /*4360*/  FMUL.FTZ R60, R144, R22.reuse ;  /* 0x00000016903c7220 */ /* 0x080fe40000410000 */
[----:B------:R-:W-:Y:S02]  /*4370*/  FFMA.FTZ R63, R140, R61, -R20 ;  /* 0x0000003d8c3f7223 */ /* 0x000fe40000010814 */
[----:B------:R-:W-:-:S02]  /*4380*/  FFMA.FTZ R62, R121, R22, R23 ;  /* 0x00000016793e7223 */ /* 0x000fc40000010017 */
[----:B------:R-:W-:Y:S02]  /*4390*/  FFMA.FTZ R60, R121, R21, -R60 ;  /* 0x00000015793c7223 */ /* 0x000fe4000001083c */
[----:B------:R-:W0:Y:S01]  /*43a0*/  LDS.128 R20, [R159.X16+0x70] ;  /* 0x000070009f147984 */ /* 0x000e22000000cc00 */
[----:B------:R-:W-:Y:S02]  /*43b0*/  FMUL.FTZ R61, R141, R61 ;  /* 0x0000003d8d3d7220 */ /* 0x000fe40000410000 */
[----:B------:R-:W-:Y:S02]  /*43c0*/  FADD.FTZ R181, R179, R62 ;  /* 0x0000003eb3b57221 */ /* 0x000fe40000010000 */
[----:B------:R-:W-:Y:S02]  /*43d0*/  FFMA.FTZ R61, R140, R3, R61 ;  /* 0x000000038c3d7223 */ /* 0x000fe4000001003d */
[----:B------:R-:W-:Y:S02]  /*43e0*/  FADD.FTZ R62, R177, R60 ;  /* 0x0000003cb13e7221 */ /* 0x000fe40000010000 */
[----:B------:R-:W-:-:S02]  /*43f0*/  FMUL.FTZ R3, R146, R61 ;  /* 0x0000003d92037220 */ /* 0x000fc40000410000 */
[CC--:B------:R-:W-:Y:S02]  /*4400*/  FMUL.FTZ R182, R119.reuse, R62.reuse ;  /* 0x0000003e77b67220 */ /* 0x0c0fe40000410000 */
[----:B------:R-:W-:Y:S02]  /*4410*/  FMUL.FTZ R183, R119, R181 ;  /* 0x000000b577b77220 */ /* 0x000fe40000410000 */
[-C--:B------:R-:W-:Y:S02]  /*4420*/  FMUL.FTZ R60, R146, R63.reuse ;  /* 0x0000003f923c7220 */ /* 0x080fe40000410000 */
[----:B------:R-:W-:Y:S02]  /*4430*/  FFMA.FTZ R3, R142, R63, -R3 ;  /* 0x0000003f8e037223 */ /* 0x000fe40000010803 */
[C---:B------:R-:W-:Y:S02]  /*4440*/  FFMA.FTZ R63, R120.reuse, R181, R182 ;  /* 0x000000b5783f7223 */ /* 0x040fe400000100b6 */
[----:B------:R-:W-:-:S02]  /*4450*/  FFMA.FTZ R184, R120, R62, -R183 ;  /* 0x0000003e78b87223 */ /* 0x000fc400000108b7 */
[C---:B-----5:R-:W-:Y:S02]  /*4460*/  FMUL.FTZ R181, R107.reuse, R56 ;  /* 0x000000386bb57220 */ /* 0x060fe40000410000 */
[----:B------:R-:W-:Y:S02]  /*4470*/  FMUL.FTZ R182, R107, R57 ;  /* 0x000000396bb67220 */ /* 0x000fe40000410000 */
[----:B------:R-:W-:Y:S02]  /*4480*/  FFMA.FTZ R60, R142, R61, R60 ;  /* 0x0000003d8e3c7223 */ /* 0x000fe4000001003c */
[----:B------:R-:W-:Y:S02]  /*4490*/  FADD.FTZ R57, R181, R184 ;  /* 0x000000b8b5397221 */ /* 0x000fe40000010000 */
[----:B------:R-:W-:Y:S02]  /*44a0*/  FMUL.FTZ R61, R144, R3 ;  /* 0x00000003903d7220 */ /* 0x000fe40000410000 */
[----:B------:R-:W-:-:S02]  /*44b0*/  FADD.FTZ R63, R182, R63 ;  /* 0x0000003fb63f7221 */ /* 0x000fc40000010000 */
[C---:B------:R-:W-:Y:S02]  /*44c0*/  FMUL.FTZ R184, R109.reuse, R59 ;  /* 0x0000003b6db87220 */ /* 0x040fe40000410000 */
[----:B------:R-:W-:Y:S02]  /*44d0*/  FMUL.FTZ R62, R144, R60 ;  /* 0x0000003c903e7220 */ /* 0x000fe40000410000 */
[----:B------:R-:W-:Y:S02]  /*44e0*/  FMUL.FTZ R183, R109, R58 ;  /* 0x0000003a6db77220 */ /* 0x000fe40000410000 */
[C---:B------:R-:W-:Y:S02]  /*44f0*/  FMUL.FTZ R59, R114.reuse, R57 ;  /* 0x00000039723b7220 */ /* 0x040fe40000410000 */
[----:B------:R-:W-:Y:S02]  /*4500*/  FFMA.FTZ R61, R121, R60, R61 ;  /* 0x0000003c793d7223 */ /* 0x000fe4000001003d */
[----:B------:R-:W-:-:S02]  /*4510*/  FMUL.FTZ R58, R114, R63 ;  /* 0x0000003f723a7220 */ /* 0x000fc40000410000 */
[----:B------:R-:W-:Y:S02]  /*4520*/  FFMA.FTZ R62, R121, R3, -R62 ;  /* 0x00000003793e7223 */ /* 0x000fe4000001083e */
[C---:B------:R-:W-:Y:S02]  /*4530*/  FFMA.FTZ R59, R118.reuse, R63, R59 ;  /* 0x0000003f763b7223 */ /* 0x040fe4000001003b */
[C---:B------:R-:W-:Y:S02]  /*4540*/  FMUL.FTZ R3, R119.reuse, R61 ;  /* 0x0000003d77037220 */ /* 0x040fe40000410000 */
[----:B------:R-:W-:Y:S02]  /*4550*/  FFMA.FTZ R58, R118, R57, -R58 ;  /* 0x00000039763a7223 */ /* 0x000fe4000001083a */
[----:B------:R-:W-:Y:S02]  /*4560*/  FADD.FTZ R63, R184, R59 ;  /* 0x0000003bb83f7221 */ /* 0x000fe40000010000 */
[----:B------:R-:W-:-:S02]  /*4570*/  FMUL.FTZ R56, R119, R62 ;  /* 0x0000003e77387220 */ /* 0x000fc40000410000 */
[C---:B------:R-:W-:Y:S02]  /*4580*/  FFMA.FTZ R3, R120.reuse, R62, -R3 ;  /* 0x0000003e78037223 */ /* 0x040fe40000010803 */
[----:B------:R-:W-:Y:S02]  /*4590*/  FADD.FTZ R59, R183, R58 ;  /* 0x0000003ab73b7221 */ /* 0x000fe40000010000 */
[----:B------:R-:W-:Y:S02]  /*45a0*/  FFMA.FTZ R61, R120, R61, R56 ;  /* 0x0000003d783d7223 */ /* 0x000fe40000010038 */
[----:B------:R-:W-:Y:S02]  /*45b0*/  FMUL.FTZ R57, R114, R3 ;  /* 0x0000000372397220 */ /* 0x000fe40000410000 */
[C---:B------:R-:W-:Y:S02]  /*45c0*/  FMUL.FTZ R60, R154.reuse, R59 ;  /* 0x0000003b9a3c7220 */ /* 0x040fe40000410000 */
[----:B------:R-:W-:-:S02]  /*45d0*/  FMUL.FTZ R58, R154, R63 ;  /* 0x0000003f9a3a7220 */ /* 0x000fc40000410000 */
[-C--:B------:R-:W-:Y:S02]  /*45e0*/  FMUL.FTZ R56, R114, R61.reuse ;  /* 0x0000003d72387220 */ /* 0x080fe40000410000 */
[----:B------:R-:W-:Y:S02]  /*45f0*/  FFMA.FTZ R57, R118, R61, R57 ;  /* 0x0000003d76397223 */ /* 0x000fe40000010039 */
[C---:B------:R-:W-:Y:S02]  /*4600*/  FFMA.FTZ R60, R148.reuse, R63, R60 ;  /* 0x0000003f943c7223 */ /* 0x040fe4000001003c */
[C---:B0-----:R-:W-:Y:S02]  /*4610*/  FMUL.FTZ R185, R111.reuse, R21 ;  /* 0x000000156fb97220 */ /* 0x041fe40000410000 */
[----:B------:R-:W-:Y:S02]  /*4620*/  FFMA.FTZ R59, R148, R59, -R58 ;  /* 0x0000003b943b7223 */ /* 0x000fe4000001083a */
        /* <DEDUP_REMOVED lines=9> */
[C---:B------:R-:W-:Y:S02]  /*46c0*/  FMUL.FTZ R187, R113.reuse, R22 ;  /* 0x0000001671bb7220 */ /* 0x040fe40000410000 */
[----:B------:R-:W-:Y:S02]  /*46d0*/  FMUL.FTZ R188, R113, R23 ;  /* 0x0000001771bc7220 */ /* 0x000fe40000410000 */
[----:B------:R-:W-:Y:S02]  /*46e0*/  FFMA.FTZ R22, R175, R59, -R56 ;  /* 0x0000003baf167223 */ /* 0x000fe40000010838 */
[----:B------:R-:W-:-:S02]  /*46f0*/  FFMA.FTZ R21, R148, R57, R21 ;  /* 0x0000003994157223 */ /* 0x000fc40000010015 */
[----:B------:R-:W-:Y:S02]  /*4700*/  FFMA.FTZ R23, R175, R60, R3 ;  /* 0x0000003caf177223 */ /* 0x000fe40000010003 */
[----:B------:R-:W-:Y:S02]  /*4710*/  FADD.FTZ R22, R187, R22 ;  /* 0x00000016bb167221 */ /* 0x000fe40000010000 */
[----:B------:R-:W-:Y:S02]  /*4720*/  FMUL.FTZ R3, R176, R21 ;  /* 0x00000015b0037220 */ /* 0x000fe40000410000 */
[----:B------:R-:W-:Y:S02]  /*4730*/  FADD.FTZ R23, R188, R23 ;  /* 0x00000017bc177221 */ /* 0x000fe40000010000 */
[-C--:B------:R-:W-:Y:S01]  /*4740*/  FMUL.FTZ R56, R176, R20.reuse ;  /* 0x00000014b0387220 */ /* 0x080fe20000410000 */
[----:B------:R-:W0:Y:S01]  /*4750*/  SHFL.UP PT, R57, R22, 0x1, RZ ;  /* 0x0420000016397989 */ /* 0x000e2200000e00ff */
[----:B------:R-:W-:-:S02]  /*4760*/  FFMA.FTZ R20, R175, R20, -R3 ;  /* 0x00000014af147223 */ /* 0x000fc40000010803 */
[----:B------:R-:W-:Y:S01]  /*4770*/  FFMA.FTZ R56, R175, R21, R56 ;  /* 0x00000015af387223 */ /* 0x000fe20000010038 */
[----:B------:R-:W1:Y:S04]  /*4780*/  SHFL.UP PT, R59, R23, 0x1, RZ ;  /* 0x04200000173b7989 */ /* 0x000e6800000e00ff */
[----:B------:R-:W3:Y:S04]  /*4790*/  SHFL.UP PT, R3, R20, 0x1, RZ ;  /* 0x0420000014037989 */ /* 0x000ee800000e00ff */
[----:B------:R-:W5:Y:S01]  /*47a0*/  SHFL.UP PT, R21, R56, 0x1, RZ ;  /* 0x0420000038157989 */ /* 0x000f6200000e00ff */
[----:B------:R-:W-:Y:S01]  /*47b0*/  ISETP.GE.AND P0, PT, R69, 0x1, PT ;  /* 0x000000014500780c */ /* 0x000fe20003f06270 */
[----:B0-----:R-:W-:-:S02]  /*47c0*/  FMUL.FTZ R61, R56, R57 ;  /* 0x00000039383d7220 */ /* 0x001fc40000410000 */
[-C--:B-1----:R-:W-:Y:S02]  /*47d0*/  FMUL.FTZ R60, R56, R59.reuse ;  /* 0x0000003b383c7220 */ /* 0x082fe40000410000 */
[----:B------:R-:W-:Y:S02]  /*47e0*/  FFMA.FTZ R62, R20, R59, R61 ;  /* 0x0000003b143e7223 */ /* 0x000fe4000001003d */
[----:B---3--:R-:W-:Y:S02]  /*47f0*/  FMUL.FTZ R58, R56, R3 ;  /* 0x00000003383a7220 */ /* 0x008fe40000410000 */
[----:B------:R-:W-:Y:S02]  /*4800*/  FFMA.FTZ R59, R20, R57, -R60 ;  /* 0x00000039143b7223 */ /* 0x000fe4000001083c */
[-C--:B-----5:R-:W-:Y:S02]  /*4810*/  FMUL.FTZ R57, R56, R21.reuse ;  /* 0x0000001538397220 */ /* 0x0a0fe40000410000 */
[----:B------:R-:W-:-:S02]  /*4820*/  FFMA.FTZ R21, R20, R21, R58 ;  /* 0x0000001514157223 */ /* 0x000fc4000001003a */
[----:B------:R-:W-:Y:S02]  /*4830*/  @P0 FADD.FTZ R23, R23, R62 ;  /* 0x0000003e17170221 */ /* 0x000fe40000010000 */
[----:B------:R-:W-:Y:S02]  /*4840*/  @P0 FADD.FTZ R22, R22, R59 ;  /* 0x0000003b16160221 */ /* 0x000fe40000010000 */
[----:B------:R-:W-:Y:S01]  /*4850*/  @P0 FFMA.FTZ R20, R20, R3, -R57 ;  /* 0x0000000314140223 */ /* 0x000fe20000010839 */
[----:B------:R-:W-:Y:S01]  /*4860*/  FSEL R21, R56, R21, !P0 ;  /* 0x0000001538157208 */ /* 0x000fe20004000000 */
[----:B------:R-:W0:Y:S04]  /*4870*/  SHFL.UP PT, R58, R23, 0x2, RZ ;  /* 0x04400000173a7989 */ /* 0x000e2800000e00ff */
[----:B------:R-:W1:Y:S04]  /*4880*/  SHFL.UP PT, R57, R22, 0x2, RZ ;  /* 0x0440000016397989 */ /* 0x000e6800000e00ff */
[----:B------:R-:W3:Y:S04]  /*4890*/  SHFL.UP PT, R3, R20, 0x2, RZ ;  /* 0x0440000014037989 */ /* 0x000ee800000e00ff */
[----:B------:R-:W5:Y:S01]  /*48a0*/  SHFL.UP PT, R56, R21, 0x2, RZ ;  /* 0x0440000015387989 */ /* 0x000f6200000e00ff */
[----:B------:R-:W-:Y:S01]  /*48b0*/  ISETP.GE.AND P0, PT, R69, 0x2, PT ;  /* 0x000000024500780c */ /* 0x000fe20003f06270 */
[----:B0-----:R-:W-:-:S02]  /*48c0*/  FMUL.FTZ R60, R21, R58 ;  /* 0x0000003a153c7220 */ /* 0x001fc40000410000 */
[C---:B-1----:R-:W-:Y:S02]  /*48d0*/  FMUL.FTZ R61, R21.reuse, R57 ;  /* 0x00000039153d7220 */ /* 0x042fe40000410000 */
[C---:B---3--:R-:W-:Y:S02]  /*48e0*/  FMUL.FTZ R59, R21.reuse, R3 ;  /* 0x00000003153b7220 */ /* 0x048fe40000410000 */
[C---:B------:R-:W-:Y:S02]  /*48f0*/  FFMA.FTZ R57, R20.reuse, R57, -R60 ;  /* 0x0000003914397223 */ /* 0x040fe4000001083c */
[C---:B------:R-:W-:Y:S02]  /*4900*/  FFMA.FTZ R58, R20.reuse, R58, R61 ;  /* 0x0000003a143a7223 */ /* 0x040fe4000001003d */
[-C--:B-----5:R-:W-:Y:S02]  /*4910*/  FFMA.FTZ R60, R20, R56.reuse, R59 ;  /* 0x00000038143c7223 */ /* 0x0a0fe4000001003b */
[----:B------:R-:W-:-:S02]  /*4920*/  FMUL.FTZ R56, R21, R56 ;  /* 0x0000003815387220 */ /* 0x000fc40000410000 */
[----:B------:R-:W-:Y:S02]  /*4930*/  @P0 FADD.FTZ R23, R23, R58 ;  /* 0x0000003a17170221 */ /* 0x000fe40000010000 */
[----:B------:R-:W-:Y:S01]  /*4940*/  @P0 FADD.FTZ R22, R22, R57 ;  /* 0x0000003916160221 */ /* 0x000fe20000010000 */
[----:B------:R-:W-:Y:S01]  /*4950*/  FSEL R60, R21, R60, !P0 ;  /* 0x0000003c153c7208 */ /* 0x000fe20004000000 */
[----:B------:R-:W-:Y:S01]  /*4960*/  @P0 FFMA.FTZ R20, R20, R3, -R56 ;  /* 0x0000000314140223 */ /* 0x000fe20000010838 */
[----:B------:R-:W0:Y:S04]  /*4970*/  SHFL.UP PT, R59, R23, 0x4, RZ ;  /* 0x04800000173b7989 */ /* 0x000e2800000e00ff */
[----:B------:R-:W1:Y:S04]  /*4980*/  SHFL.UP PT, R57, R22, 0x4, RZ ;  /* 0x0480000016397989 */ /* 0x000e6800000e00ff */
[----:B------:R-:W3:Y:S04]  /*4990*/  SHFL.UP PT, R3, R20, 0x4, RZ ;  /* 0x0480000014037989 */ /* 0x000ee800000e00ff */
[----:B------:R-:W5:Y:S01]  /*49a0*/  SHFL.UP PT, R21, R60, 0x4, RZ ;  /* 0x048000003c157989 */ /* 0x000f6200000e00ff */
[----:B------:R-:W-:Y:S01]  /*49b0*/  ISETP.GE.AND P0, PT, R69, 0x4, PT ;  /* 0x000000044500780c */ /* 0x000fe20003f06270 */
[----:B0-----:R-:W-:-:S02]  /*49c0*/  FMUL.FTZ R61, R60, R59 ;  /* 0x0000003b3c3d7220 */ /* 0x001fc40000410000 */
[C---:B-1----:R-:W-:Y:S02]  /*49d0*/  FMUL.FTZ R62, R60.reuse, R57 ;  /* 0x000000393c3e7220 */ /* 0x042fe40000410000 */
[----:B---3--:R-:W-:Y:S02]  /*49e0*/  FMUL.FTZ R58, R60, R3 ;  /* 0x000000033c3a7220 */ /* 0x008fe40000410000 */
[----:B------:R-:W-:Y:S02]  /*49f0*/  FFMA.FTZ R61, R20, R57, -R61 ;  /* 0x00000039143d7223 */ /* 0x000fe4000001083d */
[----:B-----5:R-:W-:Y:S02]  /*4a00*/  FMUL.FTZ R56, R60, R21 ;  /* 0x000000153c387220 */ /* 0x020fe40000410000 */
[C---:B------:R-:W-:Y:S02]  /*4a10*/  FFMA.FTZ R62, R20.reuse, R59, R62 ;  /* 0x0000003b143e7223 */ /* 0x040fe4000001003e */
[----:B------:R-:W-:-:S02]  /*4a20*/  FFMA.FTZ R21, R20, R21, R58 ;  /* 0x0000001514157223 */ /* 0x000fc4000001003a */
[----:B------:R-:W-:Y:S02]  /*4a30*/  @P0 FFMA.FTZ R20, R20, R3, -R56 ;  /* 0x0000000314140223 */ /* 0x000fe40000010838 */
[----:B------:R-:W-:Y:S02]  /*4a40*/  @P0 FADD.FTZ R23, R23, R62 ;  /* 0x0000003e17170221 */ /* 0x000fe40000010000 */
[----:B------:R-:W-:Y:S01]  /*4a50*/  @P0 FADD.FTZ R22, R22, R61 ;  /* 0x0000003d16160221 */ /* 0x000fe20000010000 */
        /* <DEDUP_REMOVED lines=8> */
[CC--:B---3--:R-:W-:Y:S02]  /*4ae0*/  FMUL.FTZ R61, R21.reuse, R57.reuse ;  /* 0x00000039153d7220 */ /* 0x0c8fe40000410000 */
[C---:B------:R-:W-:Y:S02]  /*4af0*/  FFMA.FTZ R57, R20.reuse, R57, -R60 ;  /* 0x0000003914397223 */ /* 0x040fe4000001083c */
[CC--:B-----5:R-:W-:Y:S02]  /*4b00*/  FFMA.FTZ R62, R20.reuse, R56.reuse, R59 ;  /* 0x00000038143e7223 */ /* 0x0e0fe4000001003b */
[----:B------:R-:W-:Y:S02]  /*4b10*/  FMUL.FTZ R56, R21, R56 ;  /* 0x0000003815387220 */ /* 0x000fe40000410000 */
[----:B------:R-:W-:-:S02]  /*4b20*/  FFMA.FTZ R58, R20, R58, R61 ;  /* 0x0000003a143a7223 */ /* 0x000fc4000001003d */
[----:B------:R-:W-:Y:S02]  /*4b30*/  @P1 FFMA.FTZ R20, R20, R3, -R56 ;  /* 0x0000000314141223 */ /* 0x000fe40000010838 */
[----:B------:R-:W-:Y:S02]  /*4b40*/  @P1 FADD.FTZ R23, R23, R58 ;  /* 0x0000003a17171221 */ /* 0x000fe40000010000 */
[----:B------:R-:W-:Y:S01]  /*4b50*/  @P1 FADD.FTZ R22, R22, R57 ;  /* 0x0000003916161221 */ /* 0x000fe20000010000 */
[----:B--2---:R-:W-:Y:S01]  /*4b60*/  STS.128 [R2.X16+0x1080], R24 ;  /* 0x0010801802007388 */ /* 0x004fe2000000cc00 */
[----:B------:R-:W-:-:S03]  /*4b70*/  FSEL R59, R21, R62, !P1 ;  /* 0x0000003e153b7208 */ /* 0x000fc60004800000 */
[----:B------:R-:W0:Y:S01]  /*4b80*/  SHFL.UP PT, R2, R20, 0x10, RZ ;  /* 0x0600000014027989 */ /* 0x000e2200000e00ff */
[----:B------:R-:W-:-:S03]  /*4b90*/  ISETP.NE.AND P0, PT, R150, RZ, PT ;  /* 0x000000ff9600720c */ /* 0x000fc60003f05270 */
[----:B------:R-:W-:Y:S04]  /*4ba0*/  SHFL.UP PT, R21, R22, 0x10, RZ ;  /* 0x0600000016157989 */ /* 0x000fe800000e00ff */
[----:B------:R-:W1:Y:S01]  /*4bb0*/  SHFL.UP PT, R24, R23, 0x10, RZ ;  /* 0x0600000017187989 */ /* 0x000e6200000e00ff */
[----:B------:R-:W-:-:S03]  /*4bc0*/  ISETP.EQ.OR P0, PT, R70, RZ, P0 ;  /* 0x000000ff4600720c */ /* 0x000fc60000702670 */
[----:B------:R-:W2:Y:S01]  /*4bd0*/  SHFL.UP PT, R3, R59, 0x10, RZ ;  /* 0x060000003b037989 */ /* 0x000ea200000e00ff */
[----:B------:R-:W-:Y:S01]  /*4be0*/  MOV R61, RZ ;  /* 0x000000ff003d7202 */ /* 0x000fe20000000f00 */
[----:B------:R-:W-:Y:S02]  /*4bf0*/  CS2R R62, SRZ ;  /* 0x00000000003e7805 */ /* 0x000fe4000001ff00 */
[----:B------:R3:W-:Y:S01]  /*4c00*/  STS.128 [R156.X16+0x1280], R28 ;  /* 0x0012801c9c007388 */ /* 0x0007e2000000cc00 */
[----:B------:R-:W-:-:S03]  /*4c10*/  MOV R60, 0x3f800000 ;  /* 0x3f800000003c7802 */ /* 0x000fc60000000f00 */
[----:B----4-:R-:W-:Y:S04]  /*4c20*/  STS.128 [R157.X16+0x1480], R32 ;  /* 0x001480209d007388 */ /* 0x010fe8000000cc00 */
[----:B------:R-:W-:Y:S04]  /*4c30*/  STS.128 [R158.X16+0x1680], R36 ;  /* 0x001680249e007388 */ /* 0x000fe8000000cc00 */
[----:B------:R-:W-:Y:S04]  /*4c40*/  STS.128 [R160.X16+0x1880], R40 ;  /* 0x00188028a0007388 */ /* 0x000fe8000000cc00 */
[----:B------:R-:W-:Y:S04]  /*4c50*/  STS.128 [R161.X16+0x1a80], R44 ;  /* 0x001a802ca1007388 */ /* 0x000fe8000000cc00 */
[----:B------:R-:W-:Y:S04]  /*4c60*/  STS.128 [R162.X16+0x1c80], R48 ;  /* 0x001c8030a2007388 */ /* 0x000fe8000000cc00 */
[----:B------:R-:W-:Y:S01]  /*4c70*/  STS.128 [R164.X16+0x1e80], R52 ;  /* 0x001e8034a4007388 */ /* 0x000fe2000000cc00 */
[----:B------:R-:W-:-:S06]  /*4c80*/  NOP ;  /* 0x0000000000007918 */ /* 0x000fcc0000000000 */
[----:B------:R-:W4:Y:S01]  /*4c90*/  @!P0 LDS.128 R60, [R115.X16+0x2140] ;  /* 0x00214000733c8984 */ /* 0x000f22000000cc00 */
[----:B------:R-:W-:Y:S01]  /*4ca0*/  ISETP.GE.AND P0, PT, R69, 0x10, PT ;  /* 0x000000104500780c */ /* 0x000fe20003f06270 */
[----:B0-----:R-:W-:Y:S01]  /*4cb0*/  FMUL.FTZ R26, R59, R2 ;  /* 0x000000023b1a7220 */ /* 0x001fe20000410000 */
[----:B------:R-:W-:Y:S01]  /*4cc0*/  ISETP.NE.AND P1, PT, R69, 0x1f, PT ;  /* 0x0000001f4500780c */ /* 0x000fe20003f25270 */
[C---:B-1----:R-:W-:Y:S01]  /*4cd0*/  FMUL.FTZ R27, R59.reuse, R24 ;  /* 0x000000183b1b7220 */ /* 0x042fe20000410000 */
[----:B------:R-:W-:Y:S01]  /*4ce0*/  LDS.128 R32, [R159.X16+0x10a0] ;  /* 0x0010a0009f207984 */ /* 0x000fe2000000cc00 */
[C---:B---3--:R-:W-:Y:S02]  /*4cf0*/  FMUL.FTZ R29, R59.reuse, R21 ;  /* 0x000000153b1d7220 */ /* 0x048fe40000410000 */
[-C--:B--2---:R-:W-:Y:S01]  /*4d00*/  FFMA.FTZ R26, R20, R3.reuse, R26 ;  /* 0x00000003141a7223 */ /* 0x084fe2000001001a */
[----:B------:R-:W-:Y:S01]  /*4d10*/  LDS.128 R36, [R159.X16+0x10b0] ;  /* 0x0010b0009f247984 */ /* 0x000fe2000000cc00 */
[----:B------:R-:W-:-:S02]  /*4d20*/  FMUL.FTZ R25, R59, R3 ;  /* 0x000000033b197220 */ /* 0x000fc40000410000 */
[C---:B------:R-:W-:Y:S01]  /*4d30*/  FFMA.FTZ R27, R20.reuse, R21, -R27 ;  /* 0x00000015141b7223 */ /* 0x040fe2000001081b */
[----:B------:R-:W-:Y:S01]  /*4d40*/  LDS.128 R40, [R159.X16+0x10c0] ;  /* 0x0010c0009f287984 */ /* 0x000fe2000000cc00 */
[C---:B------:R-:W-:Y:S01]  /*4d50*/  FFMA.FTZ R24, R20.reuse, R24, R29 ;  /* 0x0000001814187223 */ /* 0x040fe2000001001d */
[----:B------:R-:W-:Y:S01]  /*4d60*/  FSEL R21, R59, R26, !P0 ;  /* 0x0000001a3b157208 */ /* 0x000fe20004000000 */
[----:B------:R-:W-:Y:S01]  /*4d70*/  @P0 FFMA.FTZ R20, R20, R2, -R25 ;  /* 0x0000000214140223 */ /* 0x000fe20000010819 */
[----:B------:R-:W-:Y:S01]  /*4d80*/  LDS.128 R28, [R159.X16+0x1090] ;  /* 0x001090009f1c7984 */ /* 0x000fe2000000cc00 */
[----:B------:R-:W-:Y:S02]  /*4d90*/  @P0 FADD.FTZ R22, R22, R27 ;  /* 0x0000001b16160221 */ /* 0x000fe40000010000 */
[----:B------:R-:W-:Y:S01]  /*4da0*/  @P0 FADD.FTZ R23, R23, R24 ;  /* 0x0000001817170221 */ /* 0x000fe20000010000 */
        /* <DEDUP_REMOVED lines=21> */
[----:B------:R-:W-:Y:S01]  /*4f00*/  @P0 FFMA.FTZ R161, R3, R160, R161 ;  /* 0x000000a003a10223 */ /* 0x000fe200000100a1 */
        /* <DEDUP_REMOVED lines=62> */
[----:B------:R-:W-:Y:S01]  /*52f0*/  FADD.FTZ R174, R174, R3 ;  /* 0x00000003aeae7221 */ /* 0x000fe20000010000 */
[----:B------:R-:W-:Y:S01]  /*5300*/  ISETP.NE.AND P0, PT, R68, RZ, PT ;  /* 0x000000ff4400720c */ /* 0x000fe20003f05270 */
[----:B------:R-:W-:-:S02]  /*5310*/  FADD.FTZ R173, R173, R140 ;  /* 0x0000008cadad7221 */ /* 0x000fc40000010000 */
[C---:B------:R-:W-:Y:S02]  /*5320*/  FMUL.FTZ R21, R146.reuse, R174 ;  /* 0x000000ae92157220 */ /* 0x040fe40000410000 */
[C---:B------:R-:W-:Y:S02]  /*5330*/  FMUL.FTZ R3, R57.reuse, R63 ;  /* 0x0000003f39037220 */ /* 0x040fe40000410000 */
[-C--:B------:R-:W-:Y:S02]  /*5340*/  FMUL.FTZ R117, R146, R173.reuse ;  /* 0x000000ad92757220 */ /* 0x080fe40000410000 */
[----:B------:R-:W-:Y:S02]  /*5350*/  FFMA.FTZ R23, R142, R173, -R21 ;  /* 0x000000ad8e177223 */ /* 0x000fe40000010815 */
[-C--:B------:R-:W-:Y:S02]  /*5360*/  FFMA.FTZ R21, R56, R62.reuse, -R3 ;  /* 0x0000003e38157223 */ /* 0x080fe40000010803 */
[----:B------:R-:W-:-:S02]  /*5370*/  FMUL.FTZ R62, R57, R62 ;  /* 0x0000003e393e7220 */ /* 0x000fc40000410000 */
[CC--:B------:R-:W-:Y:S02]  /*5380*/  FMUL.FTZ R3, R57.reuse, R61.reuse ;  /* 0x0000003d39037220 */ /* 0x0c0fe40000410000 */
[----:B------:R-:W-:Y:S02]  /*5390*/  FMUL.FTZ R57, R57, R60 ;  /* 0x0000003c39397220 */ /* 0x000fe40000410000 */
[----:B------:R-:W-:Y:S02]  /*53a0*/  FFMA.FTZ R117, R142, R174, R117 ;  /* 0x000000ae8e757223 */ /* 0x000fe40000010075 */
[----:B------:R-:W-:Y:S02]  /*53b0*/  FADD.FTZ R23, R178, R23 ;  /* 0x00000017b2177221 */ /* 0x000fe40000010000 */
[C---:B------:R-:W-:Y:S02]  /*53c0*/  FFMA.FTZ R60, R56.reuse, R60, -R3 ;  /* 0x0000003c383c7223 */ /* 0x040fe40000010803 */
[----:B------:R-:W-:Y:S01]  /*53d0*/  FFMA.FTZ R61, R56, R61, R57 ;  /* 0x0000003d383d7223 */ /* 0x000fe20000010039 */
[----:B------:R-:W-:Y:S01]  /*53e0*/  BSSY B0, `(.L_x_1991) ;  /* 0x0000018000007945 */ /* 0x000fe20003800000 */
[----:B------:R-:W-:-:S02]  /*53f0*/  FADD.FTZ R117, R180, R117 ;  /* 0x00000075b4757221 */ /* 0x000fc40000010000 */
[----:B------:R-:W-:Y:S02]  /*5400*/  FMUL.FTZ R20, R144, R23 ;  /* 0x0000001790147220 */ /* 0x000fe40000410000 */
[----:B------:R-:W-:Y:S02]  /*5410*/  FFMA.FTZ R56, R56, R63, R62 ;  /* 0x0000003f38387223 */ /* 0x000fe4000001003e */
[----:B------:R-:W-:Y:S02]  /*5420*/  FADD.FTZ R62, R58, R21 ;  /* 0x000000153a3e7221 */ /* 0x000fe40000010000 */
[-C--:B------:R-:W-:Y:S02]  /*5430*/  FMUL.FTZ R144, R144, R117.reuse ;  /* 0x0000007590907220 */ /* 0x080fe40000410000 */
        /* <DEDUP_REMOVED lines=18> */
.L_x_1992:
[----:B------:R-:W-:Y:S05]  /*5560*/  BSYNC B0 ;  /* 0x0000000000007941 */ /* 0x000fea0003800000 */
.L_x_1991:
[----:B------:R-:W-:Y:S01]  /*5570*/  FFMA.FTZ R144, R121, R23, -R144 ;  /* 0x0000001779907223 */ /* 0x000fe20000010890 */
[----:B-1----:R-:W-:Y:S01]  /*5580*/  IADD3 R115, R115, 0x1, RZ ;  /* 0x0000000173737810 */ /* 0x002fe20007ffe0ff */
[----:B------:R-:W-:Y:S02]  /*5590*/  FADD.FTZ R22, R179, R22 ;  /* 0x00000016b3167221 */ /* 0x000fe40000010000 */
[----:B------:R-:W-:Y:S01]  /*55a0*/  FADD.FTZ R144, R177, R144 ;  /* 0x00000090b1907221 */ /* 0x000fe20000010000 */
[----:B------:R-:W-:Y:S01]  /*55b0*/  ISETP.GE.AND P0, PT, R115, c[0x0][0x16c], PT ;  /* 0x00005b0073007a0c */ /* 0x000fe20003f06270 */
[----:B------:R-:W-:Y:S02]  /*55c0*/  FMUL.FTZ R3, R119, R22 ;  /* 0x0000001677037220 */ /* 0x000fe40000410000 */
[----:B------:R-:W-:Y:S02]  /*55d0*/  FMUL.FTZ R25, R25, R2 ;  /* 0x0000000219197220 */ /* 0x000fe40000410000 */
[----:B------:R-:W-:-:S02]  /*55e0*/  FMUL.FTZ R119, R119, R144 ;  /* 0x0000009077777220 */ /* 0x000fc40000410000 */
[C---:B------:R-:W-:Y:S02]  /*55f0*/  FFMA.FTZ R2, R120.reuse, R144, -R3 ;  /* 0x0000009078027223 */ /* 0x040fe40000010803 */
[----:B------:R-:W-:Y:S02]  /*5600*/  FFMA.FTZ R119, R120, R22, R119 ;  /* 0x0000001678777223 */ /* 0x000fe40000010077 */
[----:B------:R-:W-:Y:S02]  /*5610*/  FADD.FTZ R181, R181, R2 ;  /* 0x00000002b5b57221 */ /* 0x000fe40000010000 */
[----:B------:R-:W-:Y:S02]  /*5620*/  FADD.FTZ R119, R182, R119 ;  /* 0x00000077b6777221 */ /* 0x000fe40000010000 */
[C---:B------:R-:W-:Y:S02]  /*5630*/  FMUL.FTZ R21, R114.reuse, R181 ;  /* 0x000000b572157220 */ /* 0x040fe40000410000 */
[----:B------:R-:W-:-:S02]  /*5640*/  FMUL.FTZ R3, R114, R119 ;  /* 0x0000007772037220 */ /* 0x000fc40000410000 */
[C---:B------:R-:W-:Y:S02]  /*5650*/  FFMA.FTZ R21, R118.reuse, R119, R21 ;  /* 0x0000007776157223 */ /* 0x040fe40000010015 */
[----:B------:R-:W-:Y:S02]  /*5660*/  FFMA.FTZ R118, R118, R181, -R3 ;  /* 0x000000b576767223 */ /* 0x000fe40000010803 */
[----:B------:R-:W-:Y:S02]  /*5670*/  FADD.FTZ R184, R184, R21 ;  /* 0x00000015b8b87221 */ /* 0x000fe40000010000 */
[----:B------:R-:W-:Y:S02]  /*5680*/  FADD.FTZ R183, R183, R118 ;  /* 0x00000076b7b77221 */ /* 0x000fe40000010000 */
[C---:B------:R-:W-:Y:S02]  /*5690*/  FMUL.FTZ R3, R154.reuse, R184 ;  /* 0x000000b89a037220 */ /* 0x040fe40000410000 */
        /* <DEDUP_REMOVED lines=24> */
[----:B------:R-:W-:-:S02]  /*5820*/  FADD.FTZ R176, R187, R176 ;  /* 0x000000b0bbb07221 */ /* 0x000fc40000010000 */
[----:B------:R-:W-:Y:S02]  /*5830*/  FMUL.FTZ R55, R55, R188 ;  /* 0x000000bc37377220 */ /* 0x000fe40000410000 */
        /* <DEDUP_REMOVED lines=31> */
[----:B------:R-:W-:Y:S01]  /*5a30*/  FFMA.FTZ R15, R54, 2, R15 ;  /* 0x40000000360f7823 */ /* 0x000fe2000001000f */
[----:B------:R-:W-:Y:S01]  /*5a40*/  @P0 CALL.REL.NOINC `(.L_x_1990) ;  /* 0x0000001000000944 */ /* 0x000fe20003c00000 */
[----:B------:R-:W-:Y:S05]  /*5a50*/  BRA `(.L_x_1993) ;  /* 0xffffd4d000007947 */ /* 0x000fea000383ffff */
.L_x_1990:
[----:B------:R-:W-:Y:S01]  /*5a60*/  BAR.SYNC.DEFER_BLOCKING 0x0 ;  /* 0x0000000000007b1d */ /* 0x000fe20000010000 */
[C---:B------:R-:W-:Y:S01]  /*5a70*/  SHF.L.U32 R2, R70.reuse, 0x9, RZ ;  /* 0x0000000946027819 */ /* 0x040fe200000006ff */
[----:B------:R-:W-:Y:S01]  /*5a80*/  IMAD R36, R149, c[0x0][0x200], RZ ;  /* 0x0000800095247a24 */ /* 0x000fe200078e02ff */
[----:B------:R-:W-:Y:S02]  /*5a90*/  IADD3 R70, R70, 0x1, RZ ;  /* 0x0000000146467810 */ /* 0x000fe40007ffe0ff */
[----:B------:R-:W-:-:S02]  /*5aa0*/  SHF.R.S32.HI R3, RZ, 0x1f, R2 ;  /* 0x0000001fff037819 */ /* 0x000fc40000011402 */
[----:B------:R-:W-:Y:S02]  /*5ab0*/  IADD3 R73, P1, R73, 0x1000, RZ ;  /* 0x0000100049497810 */ /* 0x000fe40007f3e0ff */
[----:B------:R-:W-:Y:S01]  /*5ac0*/  IADD3 R78, P2, R78, 0x1000, RZ ;  /* 0x000010004e4e7810 */ /* 0x000fe20007f5e0ff */
[----:B------:R-:W-:Y:S01]  /*5ad0*/  IMAD.WIDE.U32 R2, R67, c[0x0][0x200], R2 ;  /* 0x0000800043027a25 */ /* 0x000fe200078e0002 */
[----:B------:R-:W-:Y:S02]  /*5ae0*/  IADD3 R74, P3, R74, 0x800, RZ ;  /* 0x000008004a4a7810 */ /* 0x000fe40007f7e0ff */
[----:B------:R-:W-:Y:S02]  /*5af0*/  IADD3 R76, P4, R76, 0x800, RZ ;  /* 0x000008004c4c7810 */ /* 0x000fe40007f9e0ff */
[----:B------:R-:W-:Y:S02]  /*5b00*/  IADD3.X R79, RZ, R79, RZ, P1, !PT ;  /* 0x0000004fff4f7210 */ /* 0x000fe40000ffe4ff */
[----:B------:R-:W-:-:S02]  /*5b10*/  IADD3.X R80, RZ, R80, RZ, P2, !PT ;  /* 0x00000050ff507210 */ /* 0x000fc400017fe4ff */
        /* <DEDUP_REMOVED lines=9> */
[----:B-1----:R-:W-:Y:S01]  /*5bb0*/  IMAD R5, R65, c[0x0][0x208], RZ ;  /* 0x0000820041057a24 */ /* 0x002fe200078e02ff */
[----:B------:R-:W0:Y:S02]  /*5bc0*/  LDS.128 R24, [R69.X16+0x200] ;  /* 0x0002000045187984 */ /* 0x000e24000000cc00 */
[----:B------:R-:W-:Y:S01]  /*5bd0*/  IADD3 R3, R3, R17, RZ ;  /* 0x0000001103037210 */ /* 0x000fe20007ffe0ff */
[C---:B------:R-:W-:Y:S01]  /*5be0*/  IMAD R5, R0.reuse, c[0x0][0x20c], R5 ;  /* 0x0000830000057a24 */ /* 0x040fe200078e0205 */
        /* <DEDUP_REMOVED lines=14> */
.L_x_1994:
[----:B------:R-:W-:Y:S05]  /*5cd0*/  EXIT ;  /* 0x000000000000794d */ /* 0x000fea0003800000 */
.L_x_1996:
        /* <DEDUP_REMOVED lines=10> */
.L_x_5366:


//--------------------- .text._Z25selective_scan_fwd_kernelI32Selective_Scan_fwd_kernel_traitsILi32ELi16ELi1ELb1ELb1ELb1ELb1EfN3c107complexIfEEEEv13SSMParamsBase --------------------------
	.section	.text._Z25selective_scan_fwd_kernelI32Selective_Scan_fwd_kernel_traitsILi32ELi16ELi1ELb1ELb1ELb1ELb1EfN3c107complexIfEEEEv13SSMParamsBase,"ax",@progbits
	.sectioninfo	@"SHI_REGISTERS=191"
	.align	128
        .global         _Z25selective_scan_fwd_kernelI32Selective_Scan_fwd_kernel_traitsILi32ELi16ELi1ELb1ELb1ELb1ELb1EfN3c107complexIfEEEEv13SSMParamsBase
        .type           _Z25selective_scan_fwd_kernelI32Selective_Scan_fwd_kernel_traitsILi32ELi16ELi1ELb1ELb1ELb1ELb1EfN3c107complexIfEEEEv13SSMParamsBase,@function
        .size           _Z25selective_scan_fwd_kernelI32Selective_Scan_fwd_kernel_traitsILi32ELi16ELi1ELb1ELb1ELb1ELb1EfN3c107complexIfEEEEv13SSMParamsBase,(.L_x_5367 - _Z25selective_scan_fwd_kernelI32Selective_Scan_fwd_kernel_traitsILi32ELi16ELi1ELb1ELb1ELb1ELb1EfN3c107complexIfEEEEv13SSMParamsBase)
        .other          _Z25selective_scan_fwd_kernelI32Selective_Scan_fwd_kernel_traitsILi32ELi16ELi1ELb1ELb1ELb1ELb1EfN3c107complexIfEEEEv13SSMParamsBase,@"STO_CUDA_ENTRY STV_DEFAULT"
_Z25selective_scan_fwd_kernelI32Selective_Scan_fwd_kernel_traitsILi32ELi16ELi1ELb1ELb1ELb1ELb1EfN3c107complexIfEEEEv13SSMParamsBase:
.text._Z25selective_scan_fwd_kernelI32Selective_Scan_fwd_kernel_traitsILi32ELi16ELi1ELb1ELb1ELb1ELb1EfN3c107complexIfEEEEv13SSMParamsBase:
        /* <DEDUP_REMOVED lines=94> */
.L_x_2034:
[----:B------:R-:W-:Y:S01]  /*05e0*/  BAR.SYNC.DEFER_BLOCKING 0x0 ;  /* 0x0000000000007b1d */ /* 0x000fe20000010000 */
[----:B0-----:R-:W-:-:S05]  /*05f0*/  IMAD.WIDE R2, R72, 0x10, R74 ;  /* 0x0000001048027825 */ /* 0x001fca00078e024a */
        /* <DEDUP_REMOVED lines=79> */
.L_x_1998:
[----:B--234-:R-:W-:Y:S05]  /*0af0*/  BSYNC B0 ;  /* 0x0000000000007941 */ /* 0x01cfea0003800000 */
.L_x_1997:
        /* <DEDUP_REMOVED lines=37> */
.L_x_2000:
[----:B------:R-:W-:Y:S05]  /*0d50*/  BSYNC B0 ;  /* 0x0000000000007941 */ /* 0x000fea0003800000 */
.L_x_1999:
        /* <DEDUP_REMOVED lines=35> */
.L_x_2002:
[----:B------:R-:W-:Y:S05]  /*0f90*/  BSYNC B0 ;  /* 0x0000000000007941 */ /* 0x000fea0003800000 */
.L_x_2001:
        /* <DEDUP_REMOVED lines=37> */
.L_x_2004:
[----:B------:R-:W-:Y:S05]  /*11f0*/  BSYNC B0 ;  /* 0x0000000000007941 */ /* 0x000fea0003800000 */
.L_x_2003:
        /* <DEDUP_REMOVED lines=35> */
.L_x_2006:
[----:B------:R-:W-:Y:S05]  /*1430*/  BSYNC B0 ;  /* 0x0000000000007941 */ /* 0x000fea0003800000 */
.L_x_2005:
        /* <DEDUP_REMOVED lines=37> */
.L_x_2008:
[----:B------:R-:W-:Y:S05]  /*1690*/  BSYNC B0 ;  /* 0x0000000000007941 */ /* 0x000fea0003800000 */
.L_x_2007:
        /* <DEDUP_REMOVED lines=35> */
.L_x_2010:
[----:B------:R-:W-:Y:S05]  /*18d0*/  BSYNC B0 ;  /* 0x0000000000007941 */ /* 0x000fea0003800000 */
.L_x_2009:
        /* <DEDUP_REMOVED lines=37> */
.L_x_2012:
[----:B------:R-:W-:Y:S05]  /*1b30*/  BSYNC B0 ;  /* 0x0000000000007941 */ /* 0x000fea0003800000 */
.L_x_2011:
        /* <DEDUP_REMOVED lines=35> */
.L_x_2014:
[----:B------:R-:W-:Y:S05]  /*1d70*/  BSYNC B0 ;  /* 0x0000000000007941 */ /* 0x000fea0003800000 */
.L_x_2013:
        /* <DEDUP_REMOVED lines=42> */
.L_x_2016:
[----:B------:R-:W-:Y:S05]  /*2020*/  BSYNC B0 ;  /* 0x0000000000007941 */ /* 0x000fea0003800000 */
.L_x_2015:
        /* <DEDUP_REMOVED lines=33> */
.L_x_2018:
[----:B------:R-:W-:Y:S05]  /*2240*/  BSYNC B0 ;  /* 0x0000000000007941 */ /* 0x000fea0003800000 */
.L_x_2017:
        /* <DEDUP_REMOVED lines=33> */
.L_x_2020:
[----:B------:R-:W-:Y:S05]  /*2460*/  BSYNC B0 ;  /* 0x0000000000007941 */ /* 0x000fea0003800000 */
.L_x_2019:
        /* <DEDUP_REMOVED lines=33> */
.L_x_2022:
[----:B------:R-:W-:Y:S05]  /*2680*/  BSYNC B0 ;  /* 0x0000000000007941 */ /* 0x000fea0003800000 */
.L_x_2021:
        /* <DEDUP_REMOVED lines=33> */
.L_x_2024:
[----:B------:R-:W-:Y:S05]  /*28a0*/  BSYNC B0 ;  /* 0x0000000000007941 */ /* 0x000fea0003800000 */
.L_x_2023:
        /* <DEDUP_REMOVED lines=33> */
.L_x_2026:
[----:B------:R-:W-:Y:S05]  /*2ac0*/  BSYNC B0 ;  /* 0x0000000000007941 */ /* 0x000fea0003800000 */
.L_x_2025:
        /* <DEDUP_REMOVED lines=33> */
.L_x_2028:
[----:B------:R-:W-:Y:S05]  /*2ce0*/  BSYNC B0 ;  /* 0x0000000000007941 */ /* 0x000fea0003800000 */
.L_x_2027:
        /* <DEDUP_REMOVED lines=36> */
.L_x_2032:
        /* <DEDUP_REMOVED lines=611> */
.L_x_2031:
[----:B------:R-:W-:Y:S05]  /*5560*/  BSYNC B0 ;  /* 0x0000000000007941 */ /* 0x000fea0003800000 */
.L_x_2030:
        /* <DEDUP_REMOVED lines=79> */
.L_x_2029:
[----:B------:R-:W-:Y:S01]  /*5a60*/  BAR.SYNC.DEFER_BLOCKING 0x0 ;  /* 0x0000000000007b1d */ /* 0x000fe20000010000 */
[----:B------:R-:W-:Y:S01]  /*5a70*/  SHF.L.U32 R2, R70, 0x9, RZ ;  /* 0x0000000946027819 */ /* 0x000fe200000006ff */
[C---:B------:R-:W-:Y:S02]  /*5a80*/  IMAD R20, R149.reuse, c[0x0][0x200], RZ ;  /* 0x0000800095147a24 */ /* 0x040fe400078e02ff */
[----:B------:R-:W-:Y:S01]  /*5a90*/  IMAD R22, R149, c[0x0][0x1f0], RZ ;  /* 0x00007c0095167a24 */ /* 0x000fe200078e02ff */
[----:B------:R-:W-:Y:S01]  /*5aa0*/  SHF.R.S32.HI R3, RZ, 0x1f, R2 ;  /* 0x0000001fff037819 */ /* 0x000fe20000011402 */
[----:B------:R-:W-:-:S02]  /*5ab0*/  IMAD R23, R67, c[0x0][0x204], R20 ;  /* 0x0000810043177a24 */ /* 0x000fc400078e0214 */
[----:B------:R-:W-:Y:S02]  /*5ac0*/  IMAD R27, R65, c[0x0][0x208], RZ ;  /* 0x00008200411b7a24 */ /* 0x000fe400078e02ff */
[----:B------:R-:W-:-:S04]  /*5ad0*/  IMAD.WIDE.U32 R20, R67, c[0x0][0x200], R2 ;  /* 0x0000800043147a25 */ /* 0x000fc800078e0002 */
[----:B------:R-:W-:Y:S01]  /*5ae0*/  IMAD R25, R67, c[0x0][0x1f4], R22 ;  /* 0x00007d0043197a24 */ /* 0x000fe200078e0216 */
[----:B------:R-:W-:Y:S01]  /*5af0*/  IADD3 R21, R21, R23, RZ ;  /* 0x0000001715157210 */ /* 0x000fe20007ffe0ff */
[----:B------:R-:W-:-:S04]  /*5b00*/  IMAD.WIDE.U32 R22, R67, c[0x0][0x1f0], R2 ;  /* 0x00007c0043167a25 */ /* 0x000fc800078e0002 */
[C---:B------:R-:W-:Y:S01]  /*5b10*/  IMAD R27, R0.reuse, c[0x0][0x20c], R27 ;  /* 0x00008300001b7a24 */ /* 0x040fe200078e021b */
[----:B------:R-:W-:Y:S01]  /*5b20*/  MOV R24, R22 ;  /* 0x0000001600187202 */ /* 0x000fe20000000f00 */
[----:B------:R-:W-:Y:S01]  /*5b30*/  IMAD.WIDE.U32 R20, R0, c[0x0][0x208], R20 ;  /* 0x0000820000147a25 */ /* 0x000fe200078e0014 */
[----:B------:R-:W-:Y:S01]  /*5b40*/  IADD3 R25, R23, R25, RZ ;  /* 0x0000001917197210 */ /* 0x000fe20007ffe0ff */
[----:B------:R-:W-:Y:S02]  /*5b50*/  STS.128 [R81], R16 ;  /* 0x0000001051007388 */ /* 0x000fe40000000c00 */
[----:B------:R-:W-:Y:S01]  /*5b60*/  IMAD R29, R65, c[0x0][0x1f8], RZ ;  /* 0x00007e00411d7a24 */ /* 0x000fe200078e02ff */
[----:B------:R-:W-:Y:S01]  /*5b70*/  IADD3 R21, R21, R27, RZ ;  /* 0x0000001b15157210 */ /* 0x000fe20007ffe0ff */
[----:B------:R-:W-:Y:S01]  /*5b80*/  STS.128 [R81+0x10], R4 ;  /* 0x0000100451007388 */ /* 0x000fe20000000c00 */
[----:B------:R-:W-:Y:S01]  /*5b90*/  LEA R22, P0, R20, c[0x0][0x258], 0x2 ;  /* 0x0000960014167a11 */ /* 0x000fe200078010ff */
[----:B------:R-:W-:-:S02]  /*5ba0*/  IMAD R29, R0, c[0x0][0x1fc], R29 ;  /* 0x00007f00001d7a24 */ /* 0x000fc400078e021d */
[----:B------:R-:W-:Y:S01]  /*5bb0*/  STS.128 [R81+0x20], R8 ;  /* 0x0000200851007388 */ /* 0x000fe20000000c00 */
[----:B------:R-:W-:Y:S01]  /*5bc0*/  LEA.HI.X R23, R20, c[0x0][0x25c], R21, 0x2, P0 ;  /* 0x0000970014177a11 */ /* 0x000fe200000f1415 */
[----:B------:R-:W-:Y:S02]  /*5bd0*/  IMAD.WIDE.U32 R24, R0, c[0x0][0x1f8], R24 ;  /* 0x00007e0000187a25 */ /* 0x000fe400078e0018 */
        /* <DEDUP_REMOVED lines=25> */
[----:B------:R-:W-:Y:S02]  /*5d70*/  IADD3 R76, P4, R76, 0x800, RZ ;  /* 0x000008004c4c7810 */ /* 0x000fe40007f9e0ff */
[----:B------:R-:W-:Y:S02]  /*5d80*/  IADD3.X R79, RZ, R79, RZ, P1, !PT ;  /* 0x0000004fff4f7210 */ /* 0x000fe40000ffe4ff */
[----:B------:R-:W-:-:S02]  /*5d90*/  IADD3.X R80, RZ, R80, RZ, P2, !PT ;  /* 0x00000050ff507210 */ /* 0x000fc400017fe4ff */
        /* <DEDUP_REMOVED lines=13> */
[----:B------:R-:W-:Y:S02]  /*5e70*/  FMUL.FTZ R38, R34, -1.4426950216293334961 ;  /* 0xbfb8aa3b22267820 */ /* 0x000fe40000410000 */
[----:B------:R-:W0:Y:S01]  /*5e80*/  MUFU.EX2 R36, R36 ;  /* 0x0000002400247308 */ /* 0x000e220000000800 */
[----:B------:R-:W-:Y:S02]  /*5e90*/  FMUL.FTZ R39, R35, -1.4426950216293334961 ;  /* 0xbfb8aa3b23277820 */ /* 0x000fe40000410000 */
[----:B-1----:R-:W-:Y:S02]  /*5ea0*/  FMUL.FTZ R40, R24, -1.4426950216293334961 ;  /* 0xbfb8aa3b18287820 */ /* 0x002fe40000410000 */
[----:B------:R-:W-:Y:S02]  /*5eb0*/  FMUL.FTZ R41, R25, -1.4426950216293334961 ;  /* 0xbfb8aa3b19297820 */ /* 0x000fe40000410000 */
[----:B------:R-:W-:Y:S01]  /*5ec0*/  FMUL.FTZ R42, R26, -1.4426950216293334961 ;  /* 0xbfb8aa3b1a2a7820 */ /* 0x000fe20000410000 */
[----:B------:R-:W1:Y:S01]  /*5ed0*/  MUFU.EX2 R37, R37 ;  /* 0x0000002500257308 */ /* 0x000e620000000800 */
[----:B------:R-:W-:-:S02]  /*5ee0*/  FMUL.FTZ R43, R27, -1.4426950216293334961 ;  /* 0xbfb8aa3b1b2b7820 */ /* 0x000fc40000410000 */
[----:B--2---:R-:W-:Y:S02]  /*5ef0*/  FMUL.FTZ R47, R23, -1.4426950216293334961 ;  /* 0xbfb8aa3b172f7820 */ /* 0x004fe40000410000 */
        /* <DEDUP_REMOVED lines=31> */
[----:B------:R-:W2:Y:S01]  /*60f0*/  MUFU.RCP R55, R38 ;  /* 0x0000002600377308 */ /* 0x000ea20000001000 */
[----:B0-----:R-:W-:-:S04]  /*6100*/  FMUL.FTZ R37, R32, R53 ;  /* 0x0000003520257220 */ /* 0x001fc80000410000 */
[----:B------:R-:W-:-:S03]  /*6110*/  FMUL.FTZ R36, R37, R16 ;  /* 0x0000001025247220 */ /* 0x000fc60000410000 */
        /* <DEDUP_REMOVED lines=10> */
[----:B------:R-:W1:Y:S01]  /*61c0*/  MUFU.RCP R54, R39 ;  /* 0x0000002700367308 */ /* 0x000e620000001000 */
[----:B--2---:R-:W-:-:S07]  /*61d0*/  FADD.FTZ R49, R49, 1 ;  /* 0x3f80000031317421 */ /* 0x004fce0000010000 */
[----:B------:R-:W2:Y:S01]  /*61e0*/  MUFU.RCP R57, R40 ;  /* 0x0000002800397308 */ /* 0x000ea20000001000 */
[----:B0-----:R-:W-:-:S07]  /*61f0*/  FADD.FTZ R48, R48, 1 ;  /* 0x3f80000030307421 */ /* 0x001fce0000010000 */
        /* <DEDUP_REMOVED lines=12> */
[----:B------:R-:W-:Y:S03]  /*62c0*/  STS.128 [R81], R36 ;  /* 0x0000002451007388 */ /* 0x000fe60000000c00 */
[----:B------:R-:W-:-:S03]  /*62d0*/  FMUL.FTZ R26, R19, R6 ;  /* 0x00000006131a7220 */ /* 0x000fc60000410000 */
[----:B------:R-:W1:Y:S01]  /*62e0*/  MUFU.RCP R61, R46 ;  /* 0x0000002e003d7308 */ /* 0x000e620000001000 */
[----:B0-----:R-:W-:-:S04]  /*62f0*/  FMUL.FTZ R18, R27, R58 ;  /* 0x0000003a1b127220 */ /* 0x001fc80000410000 */
[----:B------:R-:W-:-:S03]  /*6300*/  FMUL.FTZ R27, R18, R7 ;  /* 0x00000007121b7220 */ /* 0x000fc60000410000 */
[----:B------:R-:W0:Y:S01]  /*6310*/  MUFU.RCP R40, R45 ;  /* 0x0000002d00287308 */ /* 0x000e220000001000 */
[----:B--2---:R-:W-:Y:S01]  /*6320*/  FMUL.FTZ R6, R23, R60 ;  /* 0x0000003c17067220 */ /* 0x004fe20000410000 */
[----:B------:R-:W-:Y:S03]  /*6330*/  STS.128 [R81+0x10], R24 ;  /* 0x0000101851007388 */ /* 0x000fe60000000c00 */
[----:B------:R-:W-:-:S03]  /*6340*/  FMUL.FTZ R11, R6, R11 ;  /* 0x0000000b060b7220 */ /* 0x000fc60000410000 */
[----:B------:R-:W2:Y:S01]  /*6350*/  MUFU.RCP R41, R44 ;  /* 0x0000002c00297308 */ /* 0x000ea20000001000 */
[----:B-1----:R-:W-:-:S04]  /*6360*/  FMUL.FTZ R7, R22, R61 ;  /* 0x0000003d16077220 */ /* 0x002fc80000410000 */
        /* <DEDUP_REMOVED lines=8> */
[----:B-1----:R-:W-:Y:S01]  /*63f0*/  FMUL.FTZ R6, R31, R42 ;  /* 0x0000002a1f067220 */ /* 0x002fe20000410000 */
[----:B------:R-:W-:Y:S03]  /*6400*/  STS.128 [R81+0x20], R8 ;  /* 0x0000200851007388 */ /* 0x000fe60000000c00 */
[----:B------:R-:W-:-:S03]  /*6410*/  FMUL.FTZ R15, R6, R15 ;  /* 0x0000000f060f7220 */ /* 0x000fc60000410000 */
[----:B------:R-:W1:Y:S01]  /*6420*/  MUFU.RCP R33, R48 ;  /* 0x0000003000217308 */ /* 0x000e620000001000 */
[----:B0-----:R-:W-:-:S04]  /*6430*/  FMUL.FTZ R7, R30, R43 ;  /* 0x0000002b1e077220 */ /* 0x001fc80000410000 */
[----:B------:R-:W-:Y:S02]  /*6440*/  FMUL.FTZ R14, R7, R14 ;  /* 0x0000000e070e7220 */ /* 0x000fe40000410000 */
[----:B--2---:R-:W-:-:S04]  /*6450*/  FMUL.FTZ R4, R29, R32 ;  /* 0x000000201d047220 */ /* 0x004fc80000410000 */
[----:B------:R-:W-:Y:S02]  /*6460*/  FMUL.FTZ R13, R4, R13 ;  /* 0x0000000d040d7220 */ /* 0x000fe40000410000 */
[----:B------:R-:W-:Y:S02]  /*6470*/  IMAD R4, R149, c[0x0][0x210], RZ ;  /* 0x0000840095047a24 */ /* 0x000fe400078e02ff */
[----:B-1----:R-:W-:-:S04]  /*6480*/  FMUL.FTZ R5, R28, R33 ;  /* 0x000000211c057220 */ /* 0x002fc80000410000 */
[----:B------:R-:W-:Y:S02]  /*6490*/  FMUL.FTZ R12, R5, R12 ;  /* 0x0000000c050c7220 */ /* 0x000fe40000410000 */
[----:B------:R-:W-:-:S03]  /*64a0*/  IMAD R5, R67, c[0x0][0x214], R4 ;  /* 0x0000850043057a24 */ /* 0x000fc600078e0204 */
[----:B------:R-:W-:Y:S01]  /*64b0*/  STS.128 [R81+0x30], R12 ;  /* 0x0000300c51007388 */ /* 0x000fe20000000c00 */
[----:B------:R-:W-:-:S06]  /*64c0*/  NOP ;  /* 0x0000000000007918 */ /* 0x000fcc0000000000 */
[----:B------:R-:W0:Y:S01]  /*64d0*/  LDS.128 R16, [R69.X16] ;  /* 0x0000000045107984 */ /* 0x000e22000000cc00 */
[----:B------:R-:W-:Y:S01]  /*64e0*/  IADD3 R3, R3, R5, RZ ;  /* 0x0000000503037210 */ /* 0x000fe20007ffe0ff */
[----:B------:R-:W-:Y:S02]  /*64f0*/  IMAD R5, R65, c[0x0][0x218], RZ ;  /* 0x0000860041057a24 */ /* 0x000fe400078e02ff */
[----:B------:R-:W1:Y:S02]  /*6500*/  LDS.128 R20, [R69.X16+0x200] ;  /* 0x0002000045147984 */ /* 0x000e64000000cc00 */
[C---:B------:R-:W-:Y:S02]  /*6510*/  IMAD R5, R0.reuse, c[0x0][0x21c], R5 ;  /* 0x0000870000057a24 */ /* 0x040fe400078e0205 */
[----:B------:R-:W2:Y:S01]  /*6520*/  LDS.128 R28, [R69.X16+0x400] ;  /* 0x00040000451c7984 */ /* 0x000ea2000000cc00 */
[----:B------:R-:W-:-:S03]  /*6530*/  IMAD.WIDE.U32 R2, R0, c[0x0][0x218], R2 ;  /* 0x0000860000027a25 */ /* 0x000fc600078e0002 */
[----:B------:R-:W3:Y:S02]  /*6540*/  LDS.128 R32, [R69.X16+0x600] ;  /* 0x0006000045207984 */ /* 0x000ee4000000cc00 */
[----:B------:R-:W-:Y:S02]  /*6550*/  IADD3 R3, R3, R5, RZ ;  /* 0x0000000503037210 */ /* 0x000fe40007ffe0ff */
[----:B------:R-:W-:-:S04]  /*6560*/  LEA R4, P0, R2, c[0x0][0x270], 0x2 ;  /* 0x00009c0002047a11 */ /* 0x000fc800078010ff */
[----:B------:R-:W-:Y:S02]  /*6570*/  LEA.HI.X R5, R2, c[0x0][0x274], R3, 0x2, P0 ;  /* 0x00009d0002057a11 */ /* 0x000fe400000f1403 */
[----:B------:R-:W-:-:S03]  /*6580*/  ISETP.GE.AND P0, PT, R70, c[0x0][0x174], PT ;  /* 0x00005d0046007a0c */ /* 0x000fc60003f06270 */
[----:B------:R-:W-:-:S05]  /*6590*/  IMAD.WIDE R2, R72, 0x10, R4 ;  /* 0x0000001048027825 */ /* 0x000fca00078e0204 */
[----:B0-----:R0:W-:Y:S04]  /*65a0*/  STG.E.128 [R2.64], R16 ;  /* 0x0000001002007986 */ /* 0x0011e8000c101d04 */
[----:B-1----:R0:W-:Y:S04]  /*65b0*/  STG.E.128 [R2.64+0x200], R20 ;  /* 0x0002001402007986 */ /* 0x0021e8000c101d04 */
[----:B--2---:R0:W-:Y:S04]  /*65c0*/  STG.E.128 [R2.64+0x400], R28 ;  /* 0x0004001c02007986 */ /* 0x0041e8000c101d04 */
[----:B---3--:R0:W-:Y:S01]  /*65d0*/  STG.E.128 [R2.64+0x600], R32 ;  /* 0x0006002002007986 */ /* 0x0081e2000c101d04 */
[----:B------:R-:W-:Y:S01]  /*65e0*/  @P0 CALL.REL.NOINC `(.L_x_2033) ;  /* 0x0000001000000944 */ /* 0x000fe20003c00000 */
[----:B------:R-:W-:Y:S05]  /*65f0*/  BRA `(.L_x_2034) ;  /* 0xffff9fe000007947 */ /* 0x000fea000383ffff */
.L_x_2033:
[----:B------:R-:W-:Y:S05]  /*6600*/  EXIT ;  /* 0x000000000000794d */ /* 0x000fea0003800000 */
.L_x_2035:
        /* <DEDUP_REMOVED lines=15> */
.L_x_5367:


//--------------------- .text._Z25selective_scan_fwd_kernelI32Selective_Scan_fwd_kernel_traitsILi32ELi8ELi1ELb0ELb0ELb0ELb0EfN3c107complexIfEEEEv13SSMParamsBase --------------------------
	.section	.text._Z25selective_scan_fwd_kernelI32Selective_Scan_fwd_kernel_traitsILi32ELi8ELi1ELb0ELb0ELb0ELb0EfN3c107complexIfEEEEv13SSMParamsBase,"ax",@progbits
	.sectioninfo	@"SHI_REGISTERS=117"
	.align	128
        .global         _Z25selective_scan_fwd_kernelI32Selective_Scan_fwd_kernel_traitsILi32ELi8ELi1ELb0ELb0ELb0ELb0EfN3c107complexIfEEEEv13SSMParamsBase
        .type           _Z25selective_scan_fwd_kernelI32Selective_Scan_fwd_kernel_traitsILi32ELi8ELi1ELb0ELb0ELb0ELb0EfN3c107complexIfEEEEv13SSMParamsBase,@function
        .size           _Z25selective_scan_fwd_kernelI32Selective_Scan_fwd_kernel_traitsILi32ELi8ELi1ELb0ELb0ELb0ELb0EfN3c107complexIfEEEEv13SSMParamsBase,(.L_x_5368 - _Z25selective_scan_fwd_kernelI32Selective_Scan_fwd_kernel_traitsILi32ELi8ELi1ELb0ELb0ELb0ELb0EfN3c107complexIfEEEEv13SSMParamsBase)
        .other          _Z25selective_scan_fwd_kernelI32Selective_Scan_fwd_kernel_traitsILi32ELi8ELi1ELb0ELb0ELb0ELb0EfN3c107complexIfEEEEv13SSMParamsBase,@"STO_CUDA_ENTRY STV_DEFAULT"
_Z25selective_scan_fwd_kernelI32Selective_Scan_fwd_kernel_traitsILi32ELi8ELi1ELb0ELb0ELb0ELb0EfN3c107complexIfEEEEv13SSMParamsBase:
.text._Z25selective_scan_fwd_kernelI32Selective_Scan_fwd_kernel_traitsILi32ELi8ELi1ELb0ELb0ELb0ELb0EfN3c107complexIfEEEEv13SSMParamsBase:
[----:B------:R-:W-:Y:S02]  /*0000*/  MOV R1, c[0x0][0x28] ;  /* 0x00000a0000017a02 */ /* 0x000fe40000000f00 */
[----:B------:R-:W0:Y:S01]  /*0010*/  S2UR UR4, SR_CTAID.Y ;  /* 0x00000000000479c3 */ /* 0x000e220000002600 */
[----:B------:R-:W-:Y:S01]  /*0020*/  ISETP.NE.U32.AND P1, PT, RZ, c[0x0][0x250], PT ;  /* 0x00009400ff007a0c */ /* 0x000fe20003f25070 */
[----:B------:R-:W-:Y:S01]  /*0030*/  ULDC.64 UR6, c[0x0][0x118] ;  /* 0x0000460000067ab9 */ /* 0x000fe20000000a00 */
[----:B------:R-:W-:Y:S01]  /*0040*/  MOV R34, RZ ;  /* 0x000000ff00227202 */ /* 0x000fe20000000f00 */
[----:B------:R-:W-:Y:S01]  /*0050*/  HFMA2.MMA R33, -RZ, RZ, 0, 0 ;  /* 0x00000000ff217435 */ /* 0x000fe200000001ff */
[----:B------:R-:W-:Y:S02]  /*0060*/  ISETP.NE.AND.EX P1, PT, RZ, c[0x0][0x254], PT, P1 ;  /* 0x00009500ff007a0c */ /* 0x000fe40003f25310 */
[----:B------:R-:W-:-:S04]  /*0070*/  ISETP.NE.U32.AND P0, PT, RZ, c[0x0][0x238], PT ;  /* 0x00008e00ff007a0c */ /* 0x000fc80003f05070 */
[----:B------:R-:W-:Y:S02]  /*0080*/  ISETP.NE.AND.EX P0, PT, RZ, c[0x0][0x23c], PT, P0 ;  /* 0x00008f00ff007a0c */ /* 0x000fe40003f05300 */
[----:B0-----:R-:W-:-:S04]  /*0090*/  MOV R31, UR4 ;  /* 0x00000004001f7c02 */ /* 0x001fc80008000f00 */
        /* <DEDUP_REMOVED lines=10> */
[----:B0-----:R-:W0:Y:S01]  /*0140*/  S2R R36, SR_CTAID.X ;  /* 0x0000000000247919 */ /* 0x001e220000002500 */
[C---:B------:R-:W-:Y:S01]  /*0150*/  IMAD R0, R32.reuse, c[0x0][0x1d8], RZ ;  /* 0x0000760020007a24 */ /* 0x040fe200078e02ff */
[----:B------:R-:W-:Y:S01]  /*0160*/  MOV R40, RZ ;  /* 0x000000ff00287202 */ /* 0x000fe20000000f00 */
[----:B------:R-:W-:Y:S01]  /*0170*/  IMAD R6, R32, c[0x0][0x1e8], RZ ;  /* 0x00007a0020067a24 */ /* 0x000fe200078e02ff */
[----:B------:R-:W1:Y:S01]  /*0180*/  S2R R77, SR_TID.X ;  /* 0x00000000004d7919 */ /* 0x000e620000002100 */
[----:B------:R-:W-:-:S03]  /*0190*/  IMAD.WIDE.U32 R2, R31, c[0x0][0x1d8], RZ ;  /* 0x000076001f027a25 */ /* 0x000fc600078e00ff */
[----:B------:R-:W2:Y:S01]  /*01a0*/  S2R R39, SR_LANEID ;  /* 0x0000000000277919 */ /* 0x000ea20000000000 */
[----:B------:R-:W-:-:S04]  /*01b0*/  IMAD.WIDE.U32 R4, R31, c[0x0][0x1e8], RZ ;  /* 0x00007a001f047a25 */ /* 0x000fc800078e00ff */
[C---:B------:R-:W-:Y:S02]  /*01c0*/  IMAD R7, R31.reuse, c[0x0][0x1dc], R0 ;  /* 0x000077001f077a24 */ /* 0x040fe400078e0200 */
[----:B------:R-:W-:-:S03]  /*01d0*/  IMAD R9, R31, c[0x0][0x1ec], R6 ;  /* 0x00007b001f097a24 */ /* 0x000fc600078e0206 */
[----:B------:R-:W-:Y:S02]  /*01e0*/  IADD3 R3, R3, R7, RZ ;  /* 0x0000000703037210 */ /* 0x000fe40007ffe0ff */
[----:B------:R-:W-:Y:S02]  /*01f0*/  IADD3 R5, R5, R9, RZ ;  /* 0x0000000905057210 */ /* 0x000fe40007ffe0ff */
[----:B0-----:R-:W-:Y:S01]  /*0200*/  SHF.R.S32.HI R104, RZ, 0x1f, R36 ;  /* 0x0000001fff687819 */ /* 0x001fe20000011424 */
[----:B------:R-:W-:Y:S01]  /*0210*/  IMAD.WIDE.U32 R2, R36, c[0x0][0x1d0], R2 ;  /* 0x0000740024027a25 */ /* 0x000fe200078e0002 */
[----:B-1----:R-:W-:-:S03]  /*0220*/  LOP3.LUT R35, R77, 0x1f, RZ, 0xc0, !PT ;  /* 0x0000001f4d237812 */ /* 0x002fc600078ec0ff */
[C---:B------:R-:W-:Y:S01]  /*0230*/  IMAD R7, R104.reuse, c[0x0][0x1d0], RZ ;  /* 0x0000740068077a24 */ /* 0x040fe200078e02ff */
[----:B------:R-:W-:Y:S01]  /*0240*/  SHF.L.U32 R0, R77, 0x3, RZ ;  /* 0x000000034d007819 */ /* 0x000fe200000006ff */
[----:B------:R-:W-:Y:S02]  /*0250*/  IMAD R9, R104, c[0x0][0x1e0], RZ ;  /* 0x0000780068097a24 */ /* 0x000fe400078e02ff */
[----:B------:R-:W-:Y:S01]  /*0260*/  IMAD.WIDE.U32 R4, R36, c[0x0][0x1e0], R4 ;  /* 0x0000780024047a25 */ /* 0x000fe200078e0004 */
[----:B------:R-:W-:Y:S02]  /*0270*/  LOP3.LUT R37, R35, 0xffffff00, R0, 0xf8, !PT ;  /* 0xffffff0023257812 */ /* 0x000fe400078ef800 */
[----:B------:R-:W-:Y:S01]  /*0280*/  IADD3 R41, R0, 0x1, RZ ;  /* 0x0000000100297810 */ /* 0x000fe20007ffe0ff */
[C---:B------:R-:W-:Y:S01]  /*0290*/  IMAD R7, R36.reuse, c[0x0][0x1d4], R7 ;  /* 0x0000750024077a24 */ /* 0x040fe200078e0207 */
[----:B------:R-:W-:Y:S01]  /*02a0*/  SHF.R.S32.HI R38, RZ, 0x1f, R37 ;  /* 0x0000001fff267819 */ /* 0x000fe20000011425 */
[----:B------:R-:W-:Y:S01]  /*02b0*/  IMAD R9, R36, c[0x0][0x1e4], R9 ;  /* 0x0000790024097a24 */ /* 0x000fe200078e0209 */
[----:B------:R-:W-:-:S02]  /*02c0*/  IADD3 R17, P0, R37, R2, RZ ;  /* 0x0000000225117210 */ /* 0x000fc40007f1e0ff */
[----:B------:R-:W-:Y:S02]  /*02d0*/  IADD3 R23, P1, R37, R4, RZ ;  /* 0x0000000425177210 */ /* 0x000fe40007f3e0ff */
[C---:B------:R-:W-:Y:S02]  /*02e0*/  IADD3.X R2, R38.reuse, R3, R7, P0, !PT ;  /* 0x0000000326027210 */ /* 0x040fe400007fe407 */
[----:B------:R-:W-:Y:S02]  /*02f0*/  IADD3.X R4, R38, R5, R9, P1, !PT ;  /* 0x0000000526047210 */ /* 0x000fe40000ffe409 */
[----:B------:R-:W-:Y:S02]  /*0300*/  LEA R16, P0, R17, c[0x0][0x240], 0x2 ;  /* 0x0000900011107a11 */ /* 0x000fe400078010ff */
[----:B------:R-:W-:Y:S02]  /*0310*/  LEA R14, P1, R23, c[0x0][0x248], 0x2 ;  /* 0x00009200170e7a11 */ /* 0x000fe400078210ff */
[----:B------:R-:W-:-:S02]  /*0320*/  LEA.HI.X R17, R17, c[0x0][0x244], R2, 0x2, P0 ;  /* 0x0000910011117a11 */ /* 0x000fc400000f1402 */
[----:B------:R-:W-:Y:S02]  /*0330*/  LEA.HI.X R23, R23, c[0x0][0x24c], R4, 0x2, P1 ;  /* 0x0000930017177a11 */ /* 0x000fe400008f1404 */
[C---:B------:R-:W-:Y:S02]  /*0340*/  IADD3 R42, R0.reuse, 0x2, RZ ;  /* 0x00000002002a7810 */ /* 0x040fe40007ffe0ff */
[C---:B------:R-:W-:Y:S02]  /*0350*/  IADD3 R43, R0.reuse, 0x3, RZ ;  /* 0x00000003002b7810 */ /* 0x040fe40007ffe0ff */
[C---:B------:R-:W-:Y:S02]  /*0360*/  IADD3 R44, R0.reuse, 0x4, RZ ;  /* 0x00000004002c7810 */ /* 0x040fe40007ffe0ff */
[C---:B------:R-:W-:Y:S02]  /*0370*/  IADD3 R45, R0.reuse, 0x5, RZ ;  /* 0x00000005002d7810 */ /* 0x040fe40007ffe0ff */
[----:B------:R-:W-:-:S02]  /*0380*/  IADD3 R46, R0, 0x6, RZ ;  /* 0x00000006002e7810 */ /* 0x000fc40007ffe0ff */
[----:B------:R-:W-:Y:S02]  /*0390*/  IADD3 R47, R0, 0x7, RZ ;  /* 0x00000007002f7810 */ /* 0x000fe40007ffe0ff */
[----:B--2---:R-:W-:Y:S02]  /*03a0*/  LOP3.LUT R48, R37, 0x60, RZ, 0xfc, !PT ;  /* 0x0000006025307812 */ /* 0x004fe400078efcff */
.L_x_2057:
[----:B------:R-:W-:Y:S01]  /*03b0*/  BAR.SYNC.DEFER_BLOCKING 0x0 ;  /* 0x0000000000007b1d */ /* 0x000fe20000010000 */
[----:B------:R-:W-:Y:S01]  /*03c0*/  MOV R3, 0xffffff00 ;  /* 0xffffff0000037802 */ /* 0x000fe20000000f00 */
[----:B------:R-:W-:Y:S01]  /*03d0*/  HFMA2.MMA R2, -RZ, RZ, 0, 0 ;  /* 0x00000000ff027435 */ /* 0x000fe200000001ff */
[C---:B0-----:R-:W-:Y:S01]  /*03e0*/  LOP3.LUT R5, R37.reuse, 0x40, RZ, 0xfc, !PT ;  /* 0x0000004025057812 */ /* 0x041fe200078efcff */
[----:B------:R-:W-:Y:S01]  /*03f0*/  CS2R R6, SRZ ;  /* 0x0000000000067805 */ /* 0x000fe2000001ff00 */
[----:B------:R-:W-:Y:S01]  /*0400*/  MOV R0, RZ ;  /* 0x000000ff00007202 */ /* 0x000fe20000000f00 */
[----:B------:R-:W-:Y:S01]  /*0410*/  IMAD R86, R40, R3, c[0x0][0x168] ;  /* 0x00005a0028567624 */ /* 0x000fe200078e0203 */
[C---:B------:R-:W-:Y:S02]  /*0420*/  LOP3.LUT R3, R37.reuse, 0x20, RZ, 0xfc, !PT ;  /* 0x0000002025037812 */ /* 0x040fe400078efcff */
[----:B------:R-:W-:-:S02]  /*0430*/  LOP3.LUT R9, R37, 0x80, RZ, 0xfc, !PT ;  /* 0x0000008025097812 */ /* 0x000fc400078efcff */
[-C--:B------:R-:W-:Y:S02]  /*0440*/  ISETP.GE.AND P3, PT, R37, R86.reuse, PT ;  /* 0x000000562500720c */ /* 0x080fe40003f66270 */
[-C--:B------:R-:W-:Y:S02]  /*0450*/  ISETP.GE.AND P4, PT, R3, R86.reuse, PT ;  /* 0x000000560300720c */ /* 0x080fe40003f86270 */
[----:B------:R-:W-:Y:S02]  /*0460*/  LOP3.LUT R13, R37, 0xa0, RZ, 0xfc, !PT ;  /* 0x000000a0250d7812 */ /* 0x000fe400078efcff */
[----:B------:R-:W-:Y:S02]  /*0470*/  ISETP.GE.AND P5, PT, R5, R86, PT ;  /* 0x000000560500720c */ /* 0x000fe40003fa6270 */
[C---:B------:R-:W-:Y:S02]  /*0480*/  LOP3.LUT R15, R37.reuse, 0xc0, RZ, 0xfc, !PT ;  /* 0x000000c0250f7812 */ /* 0x040fe400078efcff */
[----:B------:R-:W-:-:S02]  /*0490*/  LOP3.LUT R21, R37, 0xe0, RZ, 0xfc, !PT ;  /* 0x000000e025157812 */ /* 0x000fc400078efcff */
[-C--:B------:R-:W-:Y:S01]  /*04a0*/  ISETP.GE.AND P2, PT, R48, R86.reuse, PT ;  /* 0x000000563000720c */ /* 0x080fe20003f46270 */
[----:B------:R-:W2:Y:S01]  /*04b0*/  @!P3 LDG.E R2, [R16.64] ;  /* 0x000000061002b981 */ /* 0x000ea2000c1e1900 */
[-C--:B------:R-:W-:Y:S01]  /*04c0*/  ISETP.GE.AND P1, PT, R9, R86.reuse, PT ;  /* 0x000000560900720c */ /* 0x080fe20003f26270 */
[----:B------:R-:W-:Y:S01]  /*04d0*/  HFMA2.MMA R4, -RZ, RZ, 0, 0 ;  /* 0x00000000ff047435 */ /* 0x000fe200000001ff */
[-C--:B------:R-:W-:Y:S01]  /*04e0*/  ISETP.GE.AND P0, PT, R13, R86.reuse, PT ;  /* 0x000000560d00720c */ /* 0x080fe20003f06270 */
[----:B------:R-:W3:Y:S01]  /*04f0*/  @!P4 LDG.E R0, [R16.64+0x80] ;  /* 0x000080061000c981 */ /* 0x000ee2000c1e1900 */
[-C--:B------:R-:W-:Y:S02]  /*0500*/  ISETP.GE.AND P3, PT, R15, R86.reuse, PT ;  /* 0x000000560f00720c */ /* 0x080fe40003f66270 */
[----:B------:R-:W-:Y:S01]  /*0510*/  ISETP.GE.AND P4, PT, R21, R86, PT ;  /* 0x000000561500720c */ /* 0x000fe20003f86270 */
[----:B------:R-:W-:Y:S01]  /*0520*/  HFMA2.MMA R19, -RZ, RZ, 0, 0 ;  /* 0x00000000ff137435 */ /* 0x000fe200000001ff */
        /* <DEDUP_REMOVED lines=8> */
[----:B------:R-:W-:-:S02]  /*05b0*/  IADD3 R10, R39, 0x20, RZ ;  /* 0x00000020270a7810 */ /* 0x000fc40007ffe0ff */
[C---:B------:R-:W-:Y:S02]  /*05c0*/  IADD3 R50, R39.reuse, 0x40, RZ ;  /* 0x0000004027327810 */ /* 0x040fe40007ffe0ff */
[-C--:B------:R-:W-:Y:S02]  /*05d0*/  LEA.HI.SX32 R49, R10, R39.reuse, 0x1b ;  /* 0x000000270a317211 */ /* 0x080fe400078fdaff */
[----:B------:R-:W-:Y:S02]  /*05e0*/  IADD3 R10, R39, 0x60, RZ ;  /* 0x00000060270a7810 */ /* 0x000fe40007ffe0ff */
[----:B------:R-:W-:Y:S02]  /*05f0*/  ISETP.GE.AND P4, PT, R5, R86, PT ;  /* 0x000000560500720c */ /* 0x000fe40003f86270 */
[C---:B------:R-:W-:Y:S02]  /*0600*/  LEA.HI.SX32 R5, R39.reuse, R39, 0x1b ;  /* 0x0000002727057211 */ /* 0x040fe400078fdaff */
[----:B------:R-:W-:-:S02]  /*0610*/  IADD3 R52, R39, 0x80, RZ ;  /* 0x0000008027347810 */ /* 0x000fc40007ffe0ff */
[C---:B------:R-:W-:Y:S02]  /*0620*/  IADD3 R12, R39.reuse, 0xa0, RZ ;  /* 0x000000a0270c7810 */ /* 0x040fe40007ffe0ff */
[-C--:B------:R-:W-:Y:S02]  /*0630*/  LEA.HI.SX32 R50, R50, R39.reuse, 0x1b ;  /* 0x0000002732327211 */ /* 0x080fe400078fdaff */
[C---:B------:R-:W-:Y:S02]  /*0640*/  IADD3 R54, R39.reuse, 0xc0, RZ ;  /* 0x000000c027367810 */ /* 0x040fe40007ffe0ff */
[-C--:B------:R-:W-:Y:S02]  /*0650*/  LEA.HI.SX32 R51, R10, R39.reuse, 0x1b ;  /* 0x000000270a337211 */ /* 0x080fe400078fdaff */
[----:B------:R-:W-:Y:S02]  /*0660*/  IADD3 R10, R39, 0xe0, RZ ;  /* 0x000000e0270a7810 */ /* 0x000fe40007ffe0ff */
[----:B------:R-:W-:-:S02]  /*0670*/  LEA.HI.SX32 R52, R52, R39, 0x1b ;  /* 0x0000002734347211 */ /* 0x000fc400078fdaff */
[-C--:B------:R-:W-:Y:S02]  /*0680*/  LEA.HI.SX32 R53, R12, R39.reuse, 0x1b ;  /* 0x000000270c357211 */ /* 0x080fe400078fdaff */
[----:B------:R-:W-:Y:S02]  /*0690*/  SHF.L.U32 R57, R39, 0x3, RZ ;  /* 0x0000000327397819 */ /* 0x000fe400000006ff */
[-C--:B------:R-:W-:Y:S02]  /*06a0*/  LEA.HI.SX32 R54, R54, R39.reuse, 0x1b ;  /* 0x0000002736367211 */ /* 0x080fe400078fdaff */
[----:B------:R-:W-:Y:S02]  /*06b0*/  LEA.HI.SX32 R55, R10, R39, 0x1b ;  /* 0x000000270a377211 */ /* 0x000fe400078fdaff */
[----:B------:R-:W-:Y:S02]  /*06c0*/  LEA.HI.SX32 R57, R57, R57, 0x1b ;  /* 0x0000003939397211 */ /* 0x000fe400078fdaff */
[----:B------:R-:W-:-:S02]  /*06d0*/  ISETP.GE.AND P6, PT, R3, R86, PT ;  /* 0x000000560300720c */ /* 0x000fc40003fc6270 */
[-C--:B------:R-:W-:Y:S02]  /*06e0*/  ISETP.GE.AND P5, PT, R37, R86.reuse, PT ;  /* 0x000000562500720c */ /* 0x080fe40003fa6270 */
[----:B------:R-:W-:Y:S02]  /*06f0*/  MOV R3, R23 ;  /* 0x0000001700037202 */ /* 0x000fe40000000f00 */
[-C--:B------:R-:W-:Y:S02]  /*0700*/  ISETP.GE.AND P3, PT, R48, R86.reuse, PT ;  /* 0x000000563000720c */ /* 0x080fe40003f66270 */
[-C--:B------:R-:W-:Y:S02]  /*0710*/  ISETP.GE.AND P2, PT, R9, R86.reuse, PT ;  /* 0x000000560900720c */ /* 0x080fe40003f46270 */
[-C--:B------:R-:W-:Y:S02]  /*0720*/  ISETP.GE.AND P1, PT, R13, R86.reuse, PT ;  /* 0x000000560d00720c */ /* 0x080fe40003f26270 */
[----:B------:R-:W-:Y:S01]  /*0730*/  ISETP.GE.AND P0, PT, R15, R86, PT ;  /* 0x000000560f00720c */ /* 0x000fe20003f06270 */
        /* <DEDUP_REMOVED lines=17> */
[----:B------:R-:W-:Y:S01]  /*0850*/  LDS R70, [R57.X4+0x1c] ;  /* 0x00001c0039467984 */ /* 0x000fe20000004800 */
[----:B0-----:R-:W-:Y:S01]  /*0860*/  HFMA2.MMA R0, -RZ, RZ, 0, 0 ;  /* 0x00000000ff007435 */ /* 0x001fe200000001ff */
[----:B------:R-:W-:-:S02]  /*0870*/  MOV R2, R14 ;  /* 0x0000000e00027202 */ /* 0x000fc40000000f00 */
[----:B------:R-:W-:Y:S01]  /*0880*/  BAR.SYNC.DEFER_BLOCKING 0x0 ;  /* 0x0000000000007b1d */ /* 0x000fe20000010000 */
[----:B-1----:R-:W-:Y:S01]  /*0890*/  MOV R4, RZ ;  /* 0x000000ff00047202 */ /* 0x002fe20000000f00 */
[----:B--2---:R-:W-:Y:S01]  /*08a0*/  CS2R R6, SRZ ;  /* 0x0000000000067805 */ /* 0x004fe2000001ff00 */
[----:B---3--:R-:W-:Y:S01]  /*08b0*/  CS2R R8, SRZ ;  /* 0x0000000000087805 */ /* 0x008fe2000001ff00 */
[----:B------:R-:W-:-:S03]  /*08c0*/  MOV R11, RZ ;  /* 0x000000ff000b7202 */ /* 0x000fc60000000f00 */
[----:B------:R-:W2:Y:S01]  /*08d0*/  @!P6 LDG.E R0, [R2.64+0x80] ;  /* 0x000080060200e981 */ /* 0x000ea2000c1e1900 */
[----:B------:R-:W-:-:S03]  /*08e0*/  ISETP.GE.AND P6, PT, R21, R86, PT ;  /* 0x000000561500720c */ /* 0x000fc60003fc6270 */
[----:B------:R-:W3:Y:S04]  /*08f0*/  @!P5 LDG.E R4, [R2.64] ;  /* 0x000000060204d981 */ /* 0x000ee8000c1e1900 */
[----:B------:R-:W4:Y:S04]  /*0900*/  @!P4 LDG.E R7, [R2.64+0x100] ;  /* 0x000100060207c981 */ /* 0x000f28000c1e1900 */
[----:B------:R-:W4:Y:S04]  /*0910*/  @!P3 LDG.E R6, [R2.64+0x180] ;  /* 0x000180060206b981 */ /* 0x000f28000c1e1900 */
[----:B------:R-:W4:Y:S04]  /*0920*/  @!P2 LDG.E R9, [R2.64+0x200] ;  /* 0x000200060209a981 */ /* 0x000f28000c1e1900 */
[----:B------:R-:W4:Y:S04]  /*0930*/  @!P1 LDG.E R8, [R2.64+0x280] ;  /* 0x0002800602089981 */ /* 0x000f28000c1e1900 */
[----:B------:R-:W4:Y:S04]  /*0940*/  @!P0 LDG.E R11, [R2.64+0x300] ;  /* 0x00030006020b8981 */ /* 0x000f28000c1e1900 */
[----:B------:R-:W4:Y:S01]  /*0950*/  @!P6 LDG.E R10, [R2.64+0x380] ;  /* 0x00038006020ae981 */ /* 0x000f22000c1e1900 */
[----:B------:R-:W-:Y:S01]  /*0960*/  ULDC.U8 UR5, c[0x0][0x17e] ;  /* 0x00005f8000057ab9 */ /* 0x000fe20000000000 */
[----:B------:R-:W-:Y:S01]  /*0970*/  BSSY B0, `(.L_x_2036) ;  /* 0x0000044000007945 */ /* 0x000fe20003800000 */
[----:B------:R-:W-:Y:S01]  /*0980*/  UMOV UR4, URZ ;  /* 0x0000003f00047c82 */ /* 0x000fe20008000000 */
[----:B---3--:R-:W-:Y:S04]  /*0990*/  STS [R5.X4], R4 ;  /* 0x0000000405007388 */ /* 0x008fe80000004800 */
[----:B--2---:R-:W-:Y:S04]  /*09a0*/  STS [R49.X4+0x80], R0 ;  /* 0x0000800031007388 */ /* 0x004fe80000004800 */
[----:B----4-:R-:W-:Y:S04]  /*09b0*/  STS [R50.X4+0x100], R7 ;  /* 0x0001000732007388 */ /* 0x010fe80000004800 */
        /* <DEDUP_REMOVED lines=11> */
[----:B------:R-:W4:Y:S04]  /*0a70*/  LDS R69, [R57.X4+0x14] ;  /* 0x0000140039457984 */ /* 0x000f280000004800 */
[----:B------:R-:W4:Y:S04]  /*0a80*/  LDS R71, [R57.X4+0x18] ;  /* 0x0000180039477984 */ /* 0x000f280000004800 */
[----:B------:R0:W4:Y:S02]  /*0a90*/  LDS R5, [R57.X4+0x1c] ;  /* 0x00001c0039057984 */ /* 0x0001240000004800 */
[----:B0----5:R-:W-:-:S05]  /*0aa0*/  FADD.FTZ R59, R59, R34 ;  /* 0x000000223b3b7221 */ /* 0x021fca0000010000 */
[----:B------:R-:W-:-:S04]  /*0ab0*/  FSETP.GTU.FTZ.AND P0, PT, R59, 20, PT ;  /* 0x41a000003b00780b */ /* 0x000fc80003f1c000 */
[----:B------:R-:W-:Y:S01]  /*0ac0*/  ISETP.EQ.OR P0, PT, RZ, UR5, P0 ;  /* 0x00000005ff007c0c */ /* 0x000fe20008702670 */
[--C-:B-1----:R-:W-:Y:S01]  /*0ad0*/  FADD.FTZ R61, R61, R34.reuse ;  /* 0x000000223d3d7221 */ /* 0x102fe20000010000 */
[----:B------:R-:W-:Y:S01]  /*0ae0*/  MOV R0, c[0x0][0x16c] ;  /* 0x00005b0000007a02 */ /* 0x000fe20000000f00 */
[--C-:B--2---:R-:W-:Y:S02]  /*0af0*/  FADD.FTZ R63, R63, R34.reuse ;  /* 0x000000223f3f7221 */ /* 0x104fe40000010000 */
[--C-:B---3--:R-:W-:Y:S01]  /*0b00*/  FADD.FTZ R65, R65, R34.reuse ;  /* 0x0000002241417221 */ /* 0x108fe20000010000 */
[----:B------:R-:W-:Y:S01]  /*0b10*/  FSETP.GTU.FTZ.AND P3, PT, R61, 20, PT ;  /* 0x41a000003d00780b */ /* 0x000fe20003f7c000 */
[--C-:B----4-:R-:W-:Y:S02]  /*0b20*/  FADD.FTZ R67, R67, R34.reuse ;  /* 0x0000002243437221 */ /* 0x110fe40000010000 */
[----:B------:R-:W-:Y:S01]  /*0b30*/  FADD.FTZ R69, R69, R34 ;  /* 0x0000002245457221 */ /* 0x000fe20000010000 */
[----:B------:R-:W-:-:S02]  /*0b40*/  ISETP.GE.AND P6, PT, R0, 0x1, PT ;  /* 0x000000010000780c */ /* 0x000fc40003fc6270 */
[----:B------:R-:W-:Y:S01]  /*0b50*/  FSETP.GTU.FTZ.AND P4, PT, R63, 20, PT ;  /* 0x41a000003f00780b */ /* 0x000fe20003f9c000 */
[----:B------:R-:W-:Y:S01]  /*0b60*/  FADD.FTZ R71, R71, R34 ;  /* 0x0000002247477221 */ /* 0x000fe20000010000 */
[----:B------:R-:W-:Y:S02]  /*0b70*/  FSETP.GTU.FTZ.AND P5, PT, R65, 20, PT ;  /* 0x41a000004100780b */ /* 0x000fe40003fbc000 */
[----:B------:R-:W-:Y:S02]  /*0b80*/  FSETP.GTU.FTZ.AND P2, PT, R67, 20, PT ;  /* 0x41a000004300780b */ /* 0x000fe40003f5c000 */
[----:B------:R-:W-:Y:S02]  /*0b90*/  FSETP.GTU.FTZ.AND P1, PT, R69, 20, PT ;  /* 0x41a000004500780b */ /* 0x000fe40003f3c000 */
[----:B------:R-:W-:Y:S01]  /*0ba0*/  ISETP.EQ.OR P3, PT, RZ, UR5, P3 ;  /* 0x00000005ff007c0c */ /* 0x000fe20009f62670 */
[----:B------:R-:W-:Y:S07]  /*0bb0*/  @P0 BRA `(.L_x_2037) ;  /* 0x000001f000000947 */ /* 0x000fee0003800000 */
[----:B------:R-:W-:Y:S01]  /*0bc0*/  FMUL.FTZ R59, R59, 1.4426950216293334961 ;  /* 0x3fb8aa3b3b3b7820 */ /* 0x000fe20000410000 */
[----:B------:R-:W-:-:S02]  /*0bd0*/  MOV R7, 0x3e800000 ;  /* 0x3e80000000077802 */ /* 0x000fc40000000f00 */
        /* <DEDUP_REMOVED lines=29> */
.L_x_2037:
[----:B------:R-:W-:Y:S05]  /*0db0*/  BSYNC B0 ;  /* 0x0000000000007941 */ /* 0x000fea0003800000 */
.L_x_2036:
[----:B------:R-:W-:Y:S01]  /*0dc0*/  BSSY B0, `(.L_x_2038) ;  /* 0x0000024000007945 */ /* 0x000fe20003800000 */
[----:B------:R-:W-:Y:S01]  /*0dd0*/  FSETP.GTU.FTZ.AND P0, PT, R71, 20, PT ;  /* 0x41a000004700780b */ /* 0x000fe20003f1c000 */
[----:B------:R-:W-:Y:S02]  /*0de0*/  FADD.FTZ R72, R5, R34 ;  /* 0x0000002205487221 */ /* 0x000fe40000010000 */
        /* <DEDUP_REMOVED lines=33> */
.L_x_2039:
[----:B------:R-:W-:Y:S05]  /*1000*/  BSYNC B0 ;  /* 0x0000000000007941 */ /* 0x000fea0003800000 */
.L_x_2038:
[----:B------:R-:W-:Y:S01]  /*1010*/  ISETP.EQ.OR P4, PT, RZ, UR5, P4 ;  /* 0x00000005ff007c0c */ /* 0x000fe2000a782670 */
[----:B------:R-:W-:Y:S01]  /*1020*/  BSSY B0, `(.L_x_2040) ;  /* 0x000002e000007945 */ /* 0x000fe20003800000 */
[----:B------:R-:W-:Y:S01]  /*1030*/  FSETP.GTU.FTZ.AND P3, PT, R72, 20, PT ;  /* 0x41a000004800780b */ /* 0x000fe20003f7c000 */
[-C--:B------:R-:W-:Y:S01]  /*1040*/  FMUL.FTZ R24, R60, R33.reuse ;  /* 0x000000213c187220 */ /* 0x080fe20000410000 */
[----:B------:R-:W-:Y:S01]  /*1050*/  ISETP.EQ.OR P5, PT, RZ, UR5, P5 ;  /* 0x00000005ff007c0c */ /* 0x000fe2000afa2670 */
        /* <DEDUP_REMOVED lines=8> */
[----:B------:R-:W-:-:S02]  /*10e0*/  FMUL.FTZ R78, R70, R33 ;  /* 0x00000021464e7220 */ /* 0x000fc40000410000 */
        /* <DEDUP_REMOVED lines=33> */
.L_x_2041:
[----:B------:R-:W-:Y:S05]  /*1300*/  BSYNC B0 ;  /* 0x0000000000007941 */ /* 0x000fea0003800000 */
.L_x_2040:
        /* <DEDUP_REMOVED lines=33> */
.L_x_2043:
[----:B------:R-:W-:Y:S05]  /*1520*/  BSYNC B0 ;  /* 0x0000000000007941 */ /* 0x000fea0003800000 */
.L_x_2042:
        /* <DEDUP_REMOVED lines=33> */
.L_x_2045:
[----:B------:R-:W-:Y:S05]  /*1740*/  BSYNC B0 ;  /* 0x0000000000007941 */ /* 0x000fea0003800000 */
.L_x_2044:
        /* <DEDUP_REMOVED lines=33> */
.L_x_2047:
[----:B------:R-:W-:Y:S05]  /*1960*/  BSYNC B0 ;  /* 0x0000000000007941 */ /* 0x000fea0003800000 */
.L_x_2046:
        /* <DEDUP_REMOVED lines=33> */
.L_x_2049:
[----:B------:R-:W-:Y:S05]  /*1b80*/  BSYNC B0 ;  /* 0x0000000000007941 */ /* 0x000fea0003800000 */
.L_x_2048:
        /* <DEDUP_REMOVED lines=33> */
.L_x_2051:
[----:B------:R-:W-:Y:S05]  /*1da0*/  BSYNC B0 ;  /* 0x0000000000007941 */ /* 0x000fea0003800000 */
.L_x_2050:
[----:B------:R-:W-:Y:S06]  /*1db0*/  BAR.SYNC.DEFER_BLOCKING 0x0 ;  /* 0x0000000000007b1d */ /* 0x000fec0000010000 */
[----:B------:R-:W-:Y:S05]  /*1dc0*/  @!P6 BRA `(.L_x_2052) ;  /* 0x00001b500000e947 */ /* 0x000fea0003800000 */
[----:B------:R-:W0:Y:S01]  /*1dd0*/  S2R R31, SR_CTAID.Y ;  /* 0x00000000001f7919 */ /* 0x000e220000002600 */
[----:B------:R-:W-:Y:S01]  /*1de0*/  HFMA2.MMA R5, -RZ, RZ, 0, 9.5367431640625e-07 ;  /* 0x00000010ff057435 */ /* 0x000fe200000001ff */
[C---:B------:R-:W-:Y:S01]  /*1df0*/  IMAD R8, R32.reuse, c[0x0][0x1b8], RZ ;  /* 0x00006e0020087a24 */ /* 0x040fe200078e02ff */
[----:B------:R-:W-:Y:S01]  /*1e00*/  ISETP.NE.AND P0, PT, R35, RZ, PT ;  /* 0x000000ff2300720c */ /* 0x000fe20003f05270 */
[----:B------:R-:W1:Y:S01]  /*1e10*/  S2R R36, SR_CTAID.X ;  /* 0x0000000000247919 */ /* 0x000e620000002500 */
[C---:B------:R-:W-:Y:S01]  /*1e20*/  IMAD R6, R32.reuse, c[0x0][0x180], RZ ;  /* 0x0000600020067a24 */ /* 0x040fe200078e02ff */
[----:B------:R-:W-:Y:S01]  /*1e30*/  HFMA2.MMA R108, -RZ, RZ, 0, 0 ;  /* 0x00000000ff6c7435 */ /* 0x000fe200000001ff */
[----:B------:R-:W-:Y:S01]  /*1e40*/  IMAD R10, R32, c[0x0][0x198], RZ ;  /* 0x00006600200a7a24 */ /* 0x000fe200078e02ff */
[C---:B------:R-:W-:Y:S01]  /*1e50*/  ISETP.EQ.OR P0, PT, R40.reuse, RZ, P0 ;  /* 0x000000ff2800720c */ /* 0x040fe20000702670 */
[----:B------:R-:W-:-:S02]  /*1e60*/  IMAD R11, R40, c[0x0][0x16c], RZ ;  /* 0x00005b00280b7a24 */ /* 0x000fc400078e02ff */
[C---:B0-----:R-:W-:Y:S02]  /*1e70*/  IMAD R13, R31.reuse, c[0x0][0x1bc], R8 ;  /* 0x00006f001f0d7a24 */ /* 0x041fe400078e0208 */
[C---:B------:R-:W-:Y:S02]  /*1e80*/  IMAD R27, R31.reuse, c[0x0][0x184], R6 ;  /* 0x000061001f1b7a24 */ /* 0x040fe400078e0206 */
[----:B-1----:R-:W-:Y:S02]  /*1e90*/  IMAD R4, R36, c[0x0][0x164], R31 ;  /* 0x0000590024047a24 */ /* 0x002fe400078e021f */
[----:B------:R-:W-:-:S04]  /*1ea0*/  IMAD.WIDE.U32 R8, R31, c[0x0][0x180], RZ ;  /* 0x000060001f087a25 */ /* 0x000fc800078e00ff */
[----:B------:R-:W-:Y:S01]  /*1eb0*/  IMAD R4, R4, c[0x0][0x174], RZ ;  /* 0x00005d0004047a24 */ /* 0x000fe200078e02ff */
[----:B------:R-:W-:Y:S01]  /*1ec0*/  IADD3 R27, R9, R27, RZ ;  /* 0x0000001b091b7210 */ /* 0x000fe20007ffe0ff */
[C---:B------:R-:W-:Y:S01]  /*1ed0*/  IMAD R73, R31.reuse, c[0x0][0x19c], R10 ;  /* 0x000067001f497a24 */ /* 0x040fe200078e020a */
[----:B------:R-:W-:Y:S01]  /*1ee0*/  LEA R28, P1, R8, c[0x0][0x220], 0x3 ;  /* 0x00008800081c7a11 */ /* 0x000fe200078218ff */
[----:B------:R-:W-:Y:S02]  /*1ef0*/  IMAD R4, R4, c[0x0][0x16c], RZ ;  /* 0x00005b0004047a24 */ /* 0x000fe400078e02ff */
[----:B------:R-:W-:Y:S01]  /*1f00*/  IMAD.WIDE.U32 R82, R31, c[0x0][0x1b8], RZ ;  /* 0x00006e001f527a25 */ /* 0x000fe200078e00ff */
[----:B------:R-:W-:-:S03]  /*1f10*/  LEA.HI.X R27, R8, c[0x0][0x224], R27, 0x3, P1 ;  /* 0x00008900081b7a11 */ /* 0x000fc600008f1c1b */
[----:B------:R-:W-:Y:S01]  /*1f20*/  IMAD.WIDE R4, R4, R5, c[0x0][0x260] ;  /* 0x0000980004047625 */ /* 0x000fe200078e0205 */
[----:B------:R-:W-:Y:S02]  /*1f30*/  IADD3 R9, R83, R13, RZ ;  /* 0x0000000d53097210 */ /* 0x000fe40007ffe0ff */
[----:B------:R-:W-:Y:S01]  /*1f40*/  LEA R29, P2, R82, c[0x0][0x230], 0x3 ;  /* 0x00008c00521d7a11 */ /* 0x000fe200078418ff */
[----:B------:R-:W-:-:S03]  /*1f50*/  IMAD.WIDE.U32 R6, R31, c[0x0][0x198], RZ ;  /* 0x000066001f067a25 */ /* 0x000fc600078e00ff */
[----:B------:R-:W-:Y:S01]  /*1f60*/  LEA.HI.X R82, R82, c[0x0][0x234], R9, 0x3, P2 ;  /* 0x00008d0052527a11 */ /* 0x000fe200010f1c09 */
[----:B------:R-:W-:Y:S01]  /*1f70*/  IMAD.WIDE R4, R11, 0x10, R4 ;  /* 0x000000100b047825 */ /* 0x000fe200078e0204 */
[----:B------:R-:W-:Y:S02]  /*1f80*/  IADD3 R73, R7, R73, RZ ;  /* 0x0000004907497210 */ /* 0x000fe40007ffe0ff */
[C---:B------:R-:W-:Y:S02]  /*1f90*/  LEA R30, P3, R6.reuse, c[0x0][0x228], 0x3 ;  /* 0x00008a00061e7a11 */ /* 0x040fe400078618ff */
[----:B------:R-:W-:Y:S02]  /*1fa0*/  MOV R75, R4 ;  /* 0x00000004004b7202 */ /* 0x000fe40000000f00 */
[----:B------:R-:W-:Y:S02]  /*1fb0*/  LEA.HI.X R73, R6, c[0x0][0x22c], R73, 0x3, P3 ;  /* 0x00008b0006497a11 */ /* 0x000fe400018f1c49 */
[----:B------:R-:W-:-:S02]  /*1fc0*/  MOV R84, R5 ;  /* 0x0000000500547202 */ /* 0x000fc40000000f00 */
.L_x_2053:
[----:B------:R-:W-:Y:S02]  /*1fd0*/  MOV R4, R28 ;  /* 0x0000001c00047202 */ /* 0x000fe40000000f00 */
[----:B------:R-:W-:-:S06]  /*1fe0*/  MOV R5, R27 ;  /* 0x0000001b00057202 */ /* 0x000fcc0000000f00 */
[----:B------:R-:W2:Y:S01]  /*1ff0*/  LDG.E.64 R4, [R4.64] ;  /* 0x0000000604047981 */ /* 0x000ea2000c1e1b00 */
[----:B------:R-:W-:Y:S02]  /*2000*/  FMUL.FTZ R103, R56, R59 ;  /* 0x0000003b38677220 */ /* 0x000fe40000410000 */
[----:B------:R-:W-:Y:S01]  /*2010*/  FMUL.FTZ R81, R60, R63 ;  /* 0x0000003f3c517220 */ /* 0x000fe20000410000 */
[----:B------:R-:W0:Y:S01]  /*2020*/  S2R R77, SR_TID.X ;  /* 0x00000000004d7919 */ /* 0x000e220000002100 */
[----:B------:R-:W-:Y:S02]  /*2030*/  FMUL.FTZ R96, R62, R65 ;  /* 0x000000413e607220 */ /* 0x000fe40000410000 */
[----:B------:R-:W-:Y:S02]  /*2040*/  FMUL.FTZ R94, R64, R67 ;  /* 0x00000043405e7220 */ /* 0x000fe40000410000 */
[----:B------:R-:W-:Y:S02]  /*2050*/  FMUL.FTZ R93, R66, R69 ;  /* 0x00000045425d7220 */ /* 0x000fe40000410000 */
[----:B------:R-:W-:-:S02]  /*2060*/  FMUL.FTZ R97, R68, R71 ;  /* 0x0000004744617220 */ /* 0x000fc40000410000 */
[----:B------:R-:W-:Y:S02]  /*2070*/  FMUL.FTZ R106, R70, R72 ;  /* 0x00000048466a7220 */ /* 0x000fe40000410000 */
[C---:B--2---:R-:W-:Y:S02]  /*2080*/  FMUL.FTZ R6, R5.reuse, R59 ;  /* 0x0000003b05067220 */ /* 0x044fe40000410000 */
[C---:B------:R-:W-:Y:S02]  /*2090*/  FMUL.FTZ R8, R5.reuse, R61 ;  /* 0x0000003d05087220 */ /* 0x040fe40000410000 */
[----:B------:R-:W-:Y:S02]  /*20a0*/  FMUL.RZ R11, R6, 0.15915493667125701904 ;  /* 0x3e22f983060b7820 */ /* 0x000fe4000040c000 */
[----:B------:R-:W-:Y:S02]  /*20b0*/  FMUL.FTZ R6, R4, 1.4426950216293334961 ;  /* 0x3fb8aa3b04067820 */ /* 0x000fe40000410000 */
[----:B------:R-:W-:Y:S01]  /*20c0*/  FMUL.FTZ R13, R5, R65 ;  /* 0x00000041050d7220 */ /* 0x000fe20000410000 */
[----:B------:R-:W-:Y:S01]  /*20d0*/  MUFU.SIN R10, R11 ;  /* 0x0000000b000a7308 */ /* 0x000fe20000000400 */
[----:B------:R-:W-:-:S02]  /*20e0*/  FMUL.RZ R15, R8, 0.15915493667125701904 ;  /* 0x3e22f983080f7820 */ /* 0x000fc4000040c000 */
[C---:B------:R-:W-:Y:S02]  /*20f0*/  FMUL.FTZ R4, R6.reuse, R61 ;  /* 0x0000003d06047220 */ /* 0x040fe40000410000 */
[----:B------:R-:W-:Y:S02]  /*2100*/  FMUL.RZ R21, R13, 0.15915493667125701904 ;  /* 0x3e22f9830d157820 */ /* 0x000fe4000040c000 */
[C---:B------:R-:W-:Y:S01]  /*2110*/  FMUL.FTZ R7, R6.reuse, R59 ;  /* 0x0000003b06077220 */ /* 0x040fe20000410000 */
[----:B------:R-:W-:Y:S01]  /*2120*/  MUFU.SIN R14, R15 ;  /* 0x0000000f000e7308 */ /* 0x000fe20000000400 */
[----:B------:R-:W-:Y:S02]  /*2130*/  FMUL.FTZ R13, R6, R65 ;  /* 0x00000041060d7220 */ /* 0x000fe40000410000 */
[----:B------:R-:W-:-:S04]  /*2140*/  FMUL.FTZ R8, R5, R63 ;  /* 0x0000003f05087220 */ /* 0x000fc80000410000 */
[----:B------:R-:W-:Y:S01]  /*2150*/  FMUL.RZ R19, R8, 0.15915493667125701904 ;  /* 0x3e22f98308137820 */ /* 0x000fe2000040c000 */
[----:B------:R1:W2:Y:S01]  /*2160*/  MUFU.EX2 R9, R4 ;  /* 0x0000000400097308 */ /* 0x0002a20000000800 */
[----:B------:R-:W-:-:S07]  /*2170*/  FMUL.FTZ R8, R6, R63 ;  /* 0x0000003f06087220 */ /* 0x000fce0000410000 */
[----:B------:R-:W-:Y:S01]  /*2180*/  MUFU.COS R12, R11 ;  /* 0x0000000b000c7308 */ /* 0x000fe20000000000 */
[----:B-1----:R-:W-:-:S04]  /*2190*/  FMUL.FTZ R4, R5, R67 ;  /* 0x0000004305047220 */ /* 0x002fc80000410000 */
[----:B------:R-:W-:Y:S02]  /*21a0*/  FMUL.RZ R23, R4, 0.15915493667125701904 ;  /* 0x3e22f98304177820 */ /* 0x000fe4000040c000 */
[----:B------:R-:W-:Y:S01]  /*21b0*/  FMUL.FTZ R4, R5, R69 ;  /* 0x0000004505047220 */ /* 0x000fe20000410000 */
[----:B------:R-:W1:Y:S01]  /*21c0*/  MUFU.EX2 R7, R7 ;  /* 0x0000000700077308 */ /* 0x000e620000000800 */
[----:B--2---:R-:W-:Y:S02]  /*21d0*/  FMUL.FTZ R14, R9, R14 ;  /* 0x0000000e090e7220 */ /* 0x004fe40000410000 */
[----:B------:R-:W-:Y:S02]  /*21e0*/  FMUL.RZ R79, R4, 0.15915493667125701904 ;  /* 0x3e22f983044f7820 */ /* 0x000fe4000040c000 */
[----:B------:R-:W-:-:S03]  /*21f0*/  FMUL.FTZ R4, R6, R71 ;  /* 0x0000004706047220 */ /* 0x000fc60000410000 */
[----:B------:R2:W3:Y:S08]  /*2200*/  MUFU.COS R18, R15 ;  /* 0x0000000f00127308 */ /* 0x0004f00000000000 */
[----:B------:R-:W-:Y:S01]  /*2210*/  MUFU.SIN R88, R21 ;  /* 0x0000001500587308 */ /* 0x000fe20000000400 */
[C---:B-1----:R-:W-:Y:S02]  /*2220*/  FMUL.FTZ R105, R7.reuse, R12 ;  /* 0x0000000c07697220 */ /* 0x042fe40000410000 */
[----:B------:R-:W-:-:S02]  /*2230*/  FMUL.FTZ R107, R7, R10 ;  /* 0x0000000a076b7220 */ /* 0x000fc40000410000 */
[----:B------:R-:W-:Y:S02]  /*2240*/  FMUL.FTZ R7, R5, R72 ;  /* 0x0000004805077220 */ /* 0x000fe40000410000 */
[----:B--2---:R-:W-:Y:S01]  /*2250*/  FMUL.FTZ R15, R6, R67 ;  /* 0x00000043060f7220 */ /* 0x004fe20000410000 */
[----:B------:R-:W1:Y:S01]  /*2260*/  MUFU.EX2 R13, R13 ;  /* 0x0000000d000d7308 */ /* 0x000e620000000800 */
[----:B---3--:R-:W-:-:S07]  /*2270*/  FMUL.FTZ R18, R9, R18 ;  /* 0x0000001209127220 */ /* 0x008fce0000410000 */
[----:B------:R2:W3:Y:S08]  /*2280*/  MUFU.COS R90, R21 ;  /* 0x00000015005a7308 */ /* 0x0004f00000000000 */
[----:B------:R-:W-:Y:S01]  /*2290*/  MUFU.SIN R20, R19 ;  /* 0x0000001300147308 */ /* 0x000fe20000000400 */
[----:B--2---:R-:W-:Y:S01]  /*22a0*/  MOV R21, 0xffffff00 ;  /* 0xffffff0000157802 */ /* 0x004fe20000000f00 */
[----:B-1----:R-:W-:-:S04]  /*22b0*/  FMUL.FTZ R87, R13, R88 ;  /* 0x000000580d577220 */ /* 0x002fc80000410000 */
[----:B------:R-:W-:Y:S02]  /*22c0*/  IMAD R86, R40, R21, c[0x0][0x168] ;  /* 0x00005a0028567624 */ /* 0x000fe400078e0215 */
[----:B------:R1:W2:Y:S01]  /*22d0*/  MUFU.EX2 R11, R8 ;  /* 0x00000008000b7308 */ /* 0x0002a20000000800 */
[----:B---3--:R-:W-:Y:S02]  /*22e0*/  FMUL.FTZ R83, R13, R90 ;  /* 0x0000005a0d537220 */ /* 0x008fe40000410000 */
[-C--:B------:R-:W-:Y:S01]  /*22f0*/  ISETP.GE.U32.AND P1, PT, R41, R86.reuse, PT ;  /* 0x000000562900720c */ /* 0x080fe20003f26070 */
[----:B------:R-:W-:Y:S01]  /*2300*/  FMUL.FTZ R21, R5, R71 ;  /* 0x0000004705157220 */ /* 0x000fe20000410000 */
[----:B------:R-:W-:Y:S01]  /*2310*/  ISETP.GE.U32.AND P2, PT, R42, R86, PT ;  /* 0x000000562a00720c */ /* 0x000fe20003f46070 */
[----:B------:R-:W-:Y:S01]  /*2320*/  FMUL.RZ R13, R7, 0.15915493667125701904 ;  /* 0x3e22f983070d7820 */ /* 0x000fe2000040c000 */
[----:B------:R-:W-:Y:S01]  /*2330*/  FSEL R88, R14, RZ, !P1 ;  /* 0x000000ff0e587208 */ /* 0x000fe20004800000 */
[----:B------:R-:W3:Y:S01]  /*2340*/  MUFU.COS R22, R19 ;  /* 0x0000001300167308 */ /* 0x000ee20000000000 */
[----:B-1----:R-:W-:Y:S01]  /*2350*/  FMUL.FTZ R8, R6, R69 ;  /* 0x0000004506087220 */ /* 0x002fe20000410000 */
[----:B------:R-:W-:Y:S01]  /*2360*/  FSEL R90, R18, 1, !P1 ;  /* 0x3f800000125a7808 */ /* 0x000fe20004800000 */
[----:B------:R-:W-:Y:S01]  /*2370*/  FMUL.RZ R21, R21, 0.15915493667125701904 ;  /* 0x3e22f98315157820 */ /* 0x000fe2000040c000 */
[----:B------:R-:W-:Y:S01]  /*2380*/  FSEL R81, R81, RZ, !P2 ;  /* 0x000000ff51517208 */ /* 0x000fe20005000000 */
[----:B------:R-:W-:-:S02]  /*2390*/  FMUL.FTZ R7, RZ, R88 ;  /* 0x00000058ff077220 */ /* 0x000fc40000410000 */
[----:B------:R-:W-:Y:S01]  /*23a0*/  FMUL.FTZ R6, R6, R72 ;  /* 0x0000004806067220 */ /* 0x000fe20000410000 */
[----:B------:R-:W-:Y:S01]  /*23b0*/  MUFU.SIN R92, R23 ;  /* 0x00000017005c7308 */ /* 0x000fe20000000400 */
[----:B--2---:R-:W-:-:S05]  /*23c0*/  FMUL.FTZ R20, R11, R20 ;  /* 0x000000140b147220 */ /* 0x004fca0000410000 */
[----:B------:R-:W-:Y:S02]  /*23d0*/  FSEL R89, R20, RZ, !P2 ;  /* 0x000000ff14597208 */ /* 0x000fe40005000000 */
[----:B------:R0:W-:Y:S01]  /*23e0*/  MUFU.COS R100, R23 ;  /* 0x0000001700647308 */ /* 0x0001e20000000000 */
[----:B---3--:R-:W-:-:S05]  /*23f0*/  FMUL.FTZ R22, R11, R22 ;  /* 0x000000160b167220 */ /* 0x008fca0000410000 */
[----:B------:R-:W-:Y:S02]  /*2400*/  FSEL R85, R22, 1, !P2 ;  /* 0x3f80000016557808 */ /* 0x000fe40005000000 */
[----:B------:R-:W-:Y:S01]  /*2410*/  MUFU.SIN R91, R79 ;  /* 0x0000004f005b7308 */ /* 0x000fe20000000400 */
[----:B0-----:R-:W-:Y:S02]  /*2420*/  SHF.L.U32 R23, R77, 0x3, RZ ;  /* 0x000000034d177819 */ /* 0x001fe400000006ff */
[-C--:B------:R-:W-:Y:S02]  /*2430*/  ISETP.GE.U32.AND P2, PT, R44, R86.reuse, PT ;  /* 0x000000562c00720c */ /* 0x080fe40003f46070 */
[----:B------:R-:W-:Y:S02]  /*2440*/  ISETP.GE.U32.AND P3, PT, R23, R86, PT ;  /* 0x000000561700720c */ /* 0x000fe40003f66070 */
[----:B------:R-:W-:Y:S01]  /*2450*/  FSEL R94, R94, RZ, !P2 ;  /* 0x000000ff5e5e7208 */ /* 0x000fe20005000000 */
[----:B------:R0:W-:Y:S01]  /*2460*/  MUFU.COS R19, R79 ;  /* 0x0000004f00137308 */ /* 0x0001e20000000000 */
[----:B------:R-:W-:-:S02]  /*2470*/  FSEL R103, R103, RZ, !P3 ;  /* 0x000000ff67677208 */ /* 0x000fc40005800000 */
[----:B------:R-:W-:Y:S02]  /*2480*/  FSEL R107, R107, RZ, !P3 ;  /* 0x000000ff6b6b7208 */ /* 0x000fe40005800000 */
[----:B------:R-:W-:Y:S01]  /*2490*/  FSEL R105, R105, 1, !P3 ;  /* 0x3f80000069697808 */ /* 0x000fe20005800000 */
[C---:B------:R-:W-:Y:S02]  /*24a0*/  FMUL.FTZ R9, R103.reuse, R88 ;  /* 0x0000005867097220 */ /* 0x040fe40000410000 */
[----:B------:R-:W1:Y:S01]  /*24b0*/  MUFU.EX2 R15, R15 ;  /* 0x0000000f000f7308 */ /* 0x000e620000000800 */
[----:B0-----:R-:W-:Y:S02]  /*24c0*/  FMUL.FTZ R79, R58, R61 ;  /* 0x0000003d3a4f7220 */ /* 0x001fe40000410000 */
[-C--:B------:R-:W-:Y:S02]  /*24d0*/  FFMA.FTZ R10, R103, R90.reuse, -R7 ;  /* 0x0000005a670a7223 */ /* 0x080fe40000010807 */
[----:B------:R-:W-:Y:S01]  /*24e0*/  FFMA.FTZ R9, RZ, R90, R9 ;  /* 0x0000005aff097223 */ /* 0x000fe20000010009 */
[----:B------:R-:W-:-:S02]  /*24f0*/  FSEL R79, R79, RZ, !P1 ;  /* 0x000000ff4f4f7208 */ /* 0x000fc40004800000 */
[----:B------:R-:W0:Y:S01]  /*2500*/  MUFU.EX2 R8, R8 ;  /* 0x0000000800087308 */ /* 0x000e220000000800 */
[----:B------:R-:W-:Y:S01]  /*2510*/  FADD.FTZ R12, RZ, R9 ;  /* 0x00000009ff0c7221 */ /* 0x000fe20000010000 */
[----:B------:R-:W-:Y:S01]  /*2520*/  ISETP.GE.U32.AND P1, PT, R43, R86, PT ;  /* 0x000000562b00720c */ /* 0x000fe20003f26070 */
[----:B------:R-:W-:Y:S02]  /*2530*/  FADD.FTZ R10, R79, R10 ;  /* 0x0000000a4f0a7221 */ /* 0x000fe40000010000 */
[----:B------:R-:W-:Y:S01]  /*2540*/  FMUL.FTZ R9, R89, R12 ;  /* 0x0000000c59097220 */ /* 0x000fe20000410000 */
[----:B------:R-:W-:Y:S01]  /*2550*/  FSEL R87, R87, RZ, !P1 ;  /* 0x000000ff57577208 */ /* 0x000fe20004800000 */
[----:B------:R-:W-:Y:S01]  /*2560*/  FMUL.FTZ R11, R89, R10 ;  /* 0x0000000a590b7220 */ /* 0x000fe20000410000 */
[----:B------:R-:W-:Y:S01]  /*2570*/  MUFU.EX2 R4, R4 ;  /* 0x0000000400047308 */ /* 0x000fe20000000800 */
[----:B-1----:R-:W-:Y:S01]  /*2580*/  FMUL.FTZ R99, R15, R92 ;  /* 0x0000005c0f637220 */ /* 0x002fe20000410000 */
[----:B------:R-:W-:Y:S01]  /*2590*/  FSEL R83, R83, 1, !P1 ;  /* 0x3f80000053537808 */ /* 0x000fe20004800000 */
[C---:B------:R-:W-:Y:S01]  /*25a0*/  FFMA.FTZ R11, R85.reuse, R12, R11 ;  /* 0x0000000c550b7223 */ /* 0x040fe2000001000b */
[----:B------:R-:W-:Y:S01]  /*25b0*/  FSEL R96, R96, RZ, !P1 ;  /* 0x000000ff60607208 */ /* 0x000fe20004800000 */
[----:B------:R-:W-:Y:S01]  /*25c0*/  FFMA.FTZ R10, R85, R10, -R9 ;  /* 0x0000000a550a7223 */ /* 0x000fe20000010809 */
[----:B------:R-:W-:Y:S01]  /*25d0*/  FSEL R99, R99, RZ, !P2 ;  /* 0x000000ff63637208 */ /* 0x000fe20005000000 */
[----:B------:R-:W-:Y:S01]  /*25e0*/  FMUL.FTZ R100, R15, R100 ;  /* 0x000000640f647220 */ /* 0x000fe20000410000 */
[----:B------:R-:W1:Y:S01]  /*25f0*/  MUFU.COS R5, R21 ;  /* 0x0000001500057308 */ /* 0x000e620000000000 */
[C---:B0-----:R-:W-:Y:S01]  /*2600*/  FMUL.FTZ R92, R8.reuse, R19 ;  /* 0x00000013085c7220 */ /* 0x041fe20000410000 */
[----:B------:R-:W-:Y:S01]  /*2610*/  ISETP.GE.U32.AND P1, PT, R45, R86, PT ;  /* 0x000000562d00720c */ /* 0x000fe20003f26070 */
[----:B------:R-:W-:Y:S01]  /*2620*/  FMUL.FTZ R91, R8, R91 ;  /* 0x0000005b085b7220 */ /* 0x000fe20000410000 */
[----:B------:R-:W-:Y:S01]  /*2630*/  FSEL R100, R100, 1, !P2 ;  /* 0x3f80000064647808 */ /* 0x000fe20005000000 */
[----:B------:R-:W-:Y:S01]  /*2640*/  FADD.FTZ R8, RZ, R11 ;  /* 0x0000000bff087221 */ /* 0x000fe20000010000 */
[----:B------:R-:W-:Y:S01]  /*2650*/  FSEL R92, R92, 1, !P1 ;  /* 0x3f8000005c5c7808 */ /* 0x000fe20004800000 */
[----:B------:R-:W-:Y:S01]  /*2660*/  FADD.FTZ R10, R81, R10 ;  /* 0x0000000a510a7221 */ /* 0x000fe20000010000 */
[----:B------:R-:W-:Y:S01]  /*2670*/  MUFU.EX2 R6, R6 ;  /* 0x0000000600067308 */ /* 0x000fe20000000800 */
[----:B------:R-:W-:-:S02]  /*2680*/  FSEL R91, R91, RZ, !P1 ;  /* 0x000000ff5b5b7208 */ /* 0x000fc40004800000 */
[-C--:B------:R-:W-:Y:S02]  /*2690*/  ISETP.GE.U32.AND P2, PT, R46, R86.reuse, PT ;  /* 0x000000562e00720c */ /* 0x080fe40003f46070 */
[----:B------:R-:W-:Y:S02]  /*26a0*/  FSEL R93, R93, RZ, !P1 ;  /* 0x000000ff5d5d7208 */ /* 0x000fe40004800000 */
[----:B------:R-:W-:Y:S01]  /*26b0*/  ISETP.GE.U32.AND P1, PT, R47, R86, PT ;  /* 0x000000562f00720c */ /* 0x000fe20003f26070 */
[----:B------:R-:W0:Y:S01]  /*26c0*/  MUFU.SIN R95, R21 ;  /* 0x00000015005f7308 */ /* 0x000e220000000400 */
[----:B-1----:R-:W-:Y:S01]  /*26d0*/  FMUL.FTZ R98, R4, R5 ;  /* 0x0000000504627220 */ /* 0x002fe20000410000 */
[----:B------:R-:W-:Y:S01]  /*26e0*/  FSEL R97, R97, RZ, !P2 ;  /* 0x000000ff61617208 */ /* 0x000fe20005000000 */
[----:B------:R-:W-:-:S03]  /*26f0*/  FMUL.FTZ R5, R87, R8 ;  /* 0x0000000857057220 */ /* 0x000fc60000410000 */
[----:B------:R-:W-:Y:S02]  /*2700*/  FSEL R98, R98, 1, !P2 ;  /* 0x3f80000062627808 */ /* 0x000fe40005000000 */
[----:B------:R-:W1:Y:S08]  /*2710*/  MUFU.COS R7, R13 ;  /* 0x0000000d00077308 */ /* 0x000e700000000000 */
[----:B------:R-:W2:Y:S01]  /*2720*/  MUFU.SIN R101, R13 ;  /* 0x0000000d00657308 */ /* 0x000ea20000000400 */
[----:B0-----:R-:W-:-:S02]  /*2730*/  FMUL.FTZ R95, R4, R95 ;  /* 0x0000005f045f7220 */ /* 0x001fc40000410000 */
[----:B------:R-:W-:-:S03]  /*2740*/  FMUL.FTZ R4, R107, R88 ;  /* 0x000000586b047220 */ /* 0x000fc60000410000 */
[----:B------:R-:W-:Y:S01]  /*2750*/  FSEL R95, R95, RZ, !P2 ;  /* 0x000000ff5f5f7208 */ /* 0x000fe20005000000 */
[----:B------:R-:W-:Y:S02]  /*2760*/  FFMA.FTZ R4, R105, R90, -R4 ;  /* 0x0000005a69047223 */ /* 0x000fe40000010804 */
[----:B-1----:R-:W-:Y:S02]  /*2770*/  FMUL.FTZ R102, R6, R7 ;  /* 0x0000000706667220 */ /* 0x002fe40000410000 */
[-C--:B------:R-:W-:Y:S02]  /*2780*/  FFMA.FTZ R7, R83, R10.reuse, -R5 ;  /* 0x0000000a53077223 */ /* 0x080fe40000010805 */
[----:B------:R-:W-:Y:S01]  /*2790*/  FMUL.FTZ R10, R87, R10 ;  /* 0x0000000a570a7220 */ /* 0x000fe20000410000 */
[----:B------:R-:W-:Y:S01]  /*27a0*/  FSEL R102, R102, 1, !P1 ;  /* 0x3f80000066667808 */ /* 0x000fe20004800000 */
[----:B------:R-:W-:Y:S02]  /*27b0*/  FMUL.FTZ R5, R105, R88 ;  /* 0x0000005869057220 */ /* 0x000fe40000410000 */
[----:B------:R-:W-:-:S02]  /*27c0*/  FFMA.FTZ R10, R83, R8, R10 ;  /* 0x00000008530a7223 */ /* 0x000fc4000001000a */
[----:B--2---:R-:W-:Y:S02]  /*27d0*/  FMUL.FTZ R101, R6, R101 ;  /* 0x0000006506657220 */ /* 0x004fe40000410000 */
[----:B------:R-:W-:Y:S02]  /*27e0*/  FFMA.FTZ R6, R107, R90, R5 ;  /* 0x0000005a6b067223 */ /* 0x000fe40000010005 */
[----:B------:R-:W-:Y:S01]  /*27f0*/  FADD.FTZ R8, R96, R7 ;  /* 0x0000000760087221 */ /* 0x000fe20000010000 */
[----:B------:R-:W-:Y:S01]  /*2800*/  FSEL R101, R101, RZ, !P1 ;  /* 0x000000ff65657208 */ /* 0x000fe20004800000 */
[C---:B------:R-:W-:Y:S02]  /*2810*/  FMUL.FTZ R7, R89.reuse, R4 ;  /* 0x0000000459077220 */ /* 0x040fe40000410000 */
[----:B------:R-:W-:Y:S02]  /*2820*/  FADD.FTZ R10, RZ, R10 ;  /* 0x0000000aff0a7221 */ /* 0x000fe40000010000 */
[----:B------:R-:W-:-:S02]  /*2830*/  FMUL.FTZ R5, R89, R6 ;  /* 0x0000000659057220 */ /* 0x000fc40000410000 */
[----:B------:R-:W-:Y:S02]  /*2840*/  FFMA.FTZ R6, R85, R6, R7 ;  /* 0x0000000655067223 */ /* 0x000fe40000010007 */
[C---:B------:R-:W-:Y:S02]  /*2850*/  FMUL.FTZ R9, R99.reuse, R8 ;  /* 0x0000000863097220 */ /* 0x040fe40000410000 */
[----:B------:R-:W-:Y:S02]  /*2860*/  FMUL.FTZ R7, R99, R10 ;  /* 0x0000000a63077220 */ /* 0x000fe40000410000 */
[----:B------:R-:W-:Y:S02]  /*2870*/  FFMA.FTZ R4, R85, R4, -R5 ;  /* 0x0000000455047223 */ /* 0x000fe40000010805 */
[C---:B------:R-:W-:Y:S02]  /*2880*/  FFMA.FTZ R9, R100.reuse, R10, R9 ;  /* 0x0000000a64097223 */ /* 0x040fe40000010009 */
[----:B------:R-:W-:-:S02]  /*2890*/  FFMA.FTZ R7, R100, R8, -R7 ;  /* 0x0000000864077223 */ /* 0x000fc40000010807 */
[----:B------:R-:W-:Y:S02]  /*28a0*/  FMUL.FTZ R5, R87, R6 ;  /* 0x0000000657057220 */ /* 0x000fe40000410000 */
[----:B------:R-:W-:Y:S02]  /*28b0*/  FADD.FTZ R9, RZ, R9 ;  /* 0x00000009ff097221 */ /* 0x000fe40000010000 */
[----:B------:R-:W-:Y:S02]  /*28c0*/  FADD.FTZ R7, R94, R7 ;  /* 0x000000075e077221 */ /* 0x000fe40000010000 */
[-C--:B------:R-:W-:Y:S02]  /*28d0*/  FFMA.FTZ R5, R83, R4.reuse, -R5 ;  /* 0x0000000453057223 */ /* 0x080fe40000010805 */
[----:B------:R-:W-:Y:S02]  /*28e0*/  FMUL.FTZ R4, R87, R4 ;  /* 0x0000000457047220 */ /* 0x000fe40000410000 */
[----:B------:R-:W-:-:S02]  /*28f0*/  FMUL.FTZ R8, R91, R9 ;  /* 0x000000095b087220 */ /* 0x000fc40000410000 */
[-C--:B------:R-:W-:Y:S02]  /*2900*/  FMUL.FTZ R10, R91, R7.reuse ;  /* 0x000000075b0a7220 */ /* 0x080fe40000410000 */
[----:B------:R-:W-:Y:S02]  /*2910*/  FFMA.FTZ R4, R83, R6, R4 ;  /* 0x0000000653047223 */ /* 0x000fe40000010004 */
[C---:B------:R-:W-:Y:S02]  /*2920*/  FFMA.FTZ R8, R92.reuse, R7, -R8 ;  /* 0x000000075c087223 */ /* 0x040fe40000010808 */
[----:B------:R-:W-:Y:S02]  /*2930*/  FFMA.FTZ R10, R92, R9, R10 ;  /* 0x000000095c0a7223 */ /* 0x000fe4000001000a */
[----:B------:R-:W-:Y:S02]  /*2940*/  FMUL.FTZ R6, R99, R4 ;  /* 0x0000000463067220 */ /* 0x000fe40000410000 */
[----:B------:R-:W-:-:S02]  /*2950*/  FADD.FTZ R10, RZ, R10 ;  /* 0x0000000aff0a7221 */ /* 0x000fc40000010000 */
[----:B------:R-:W-:Y:S02]  /*2960*/  FADD.FTZ R8, R93, R8 ;  /* 0x000000085d087221 */ /* 0x000fe40000010000 */
[CC--:B------:R-:W-:Y:S02]  /*2970*/  FFMA.FTZ R6, R100.reuse, R5.reuse, -R6 ;  /* 0x0000000564067223 */ /* 0x0c0fe40000010806 */
[----:B------:R-:W-:Y:S02]  /*2980*/  FMUL.FTZ R5, R99, R5 ;  /* 0x0000000563057220 */ /* 0x000fe40000410000 */
[C---:B------:R-:W-:Y:S02]  /*2990*/  FMUL.FTZ R7, R95.reuse, R10 ;  /* 0x0000000a5f077220 */ /* 0x040fe40000410000 */
[----:B------:R-:W-:Y:S02]  /*29a0*/  FMUL.FTZ R9, R95, R8 ;  /* 0x000000085f097220 */ /* 0x000fe40000410000 */
[----:B------:R-:W-:-:S02]  /*29b0*/  FFMA.FTZ R5, R100, R4, R5 ;  /* 0x0000000464057223 */ /* 0x000fc40000010005 */
[C---:B------:R-:W-:Y:S02]  /*29c0*/  FFMA.FTZ R8, R98.reuse, R8, -R7 ;  /* 0x0000000862087223 */ /* 0x040fe40000010807 */
[----:B------:R-:W-:Y:S02]  /*29d0*/  FFMA.FTZ R9, R98, R10, R9 ;  /* 0x0000000a62097223 */ /* 0x000fe40000010009 */
[----:B------:R-:W-:Y:S02]  /*29e0*/  FMUL.FTZ R7, R91, R5 ;  /* 0x000000055b077220 */ /* 0x000fe40000410000 */
[----:B------:R-:W-:Y:S02]  /*29f0*/  FADD.FTZ R11, RZ, R9 ;  /* 0x00000009ff0b7221 */ /* 0x000fe40000010000 */
[----:B------:R-:W-:Y:S02]  /*2a00*/  FADD.FTZ R10, R97, R8 ;  /* 0x00000008610a7221 */ /* 0x000fe40000010000 */
[----:B------:R-:W-:-:S02]  /*2a10*/  FMUL.FTZ R4, R91, R6 ;  /* 0x000000065b047220 */ /* 0x000fc40000410000 */
[----:B------:R-:W-:Y:S01]  /*2a20*/  FFMA.FTZ R8, R92, R6, -R7 ;  /* 0x000000065c087223 */ /* 0x000fe20000010807 */
[----:B------:R-:W-:Y:S01]  /*2a30*/  FSEL R106, R106, RZ, !P1 ;  /* 0x000000ff6a6a7208 */ /* 0x000fe20004800000 */
[C---:B------:R-:W-:Y:S01]  /*2a40*/  FMUL.FTZ R13, R101.reuse, R11 ;  /* 0x0000000b650d7220 */ /* 0x040fe20000410000 */
[----:B------:R-:W-:Y:S01]  /*2a50*/  MOV R7, R73 ;  /* 0x0000004900077202 */ /* 0x000fe20000000f00 */
[-C--:B------:R-:W-:Y:S02]  /*2a60*/  FMUL.FTZ R6, R101, R10.reuse ;  /* 0x0000000a65067220 */ /* 0x080fe40000410000 */
[----:B------:R-:W-:Y:S01]  /*2a70*/  FFMA.FTZ R9, R92, R5, R4 ;  /* 0x000000055c097223 */ /* 0x000fe20000010004 */
[----:B------:R-:W-:Y:S01]  /*2a80*/  MOV R4, R29 ;  /* 0x0000001d00047202 */ /* 0x000fe20000000f00 */
[C---:B------:R-:W-:Y:S01]  /*2a90*/  FFMA.FTZ R13, R102.reuse, R10, -R13 ;  /* 0x0000000a660d7223 */ /* 0x040fe2000001080d */
[----:B------:R-:W-:Y:S01]  /*2aa0*/  MOV R5, R82 ;  /* 0x0000005200057202 */ /* 0x000fe20000000f00 */
[----:B------:R-:W-:Y:S01]  /*2ab0*/  FFMA.FTZ R15, R102, R11, R6 ;  /* 0x0000000b660f7223 */ /* 0x000fe20000010006 */
[----:B------:R-:W-:Y:S01]  /*2ac0*/  MOV R6, R30 ;  /* 0x0000001e00067202 */ /* 0x000fe20000000f00 */
[----:B------:R-:W-:-:S02]  /*2ad0*/  FMUL.FTZ R10, R95, R8 ;  /* 0x000000085f0a7220 */ /* 0x000fc40000410000 */
[-C--:B------:R-:W-:Y:S01]  /*2ae0*/  FMUL.FTZ R11, R95, R9.reuse ;  /* 0x000000095f0b7220 */ /* 0x080fe20000410000 */
[----:B------:R0:W2:Y:S01]  /*2af0*/  LDG.E.64 R20, [R4.64] ;  /* 0x0000000604147981 */ /* 0x0000a2000c1e1b00 */
[----:B------:R-:W-:Y:S02]  /*2b00*/  FADD.FTZ R15, RZ, R15 ;  /* 0x0000000fff0f7221 */ /* 0x000fe40000010000 */
[----:B------:R-:W-:Y:S01]  /*2b10*/  FADD.FTZ R14, R106, R13 ;  /* 0x0000000d6a0e7221 */ /* 0x000fe20000010000 */
[----:B------:R1:W2:Y:S01]  /*2b20*/  LDG.E.64 R18, [R6.64] ;  /* 0x0000000606127981 */ /* 0x0002a2000c1e1b00 */
[C---:B------:R-:W-:Y:S02]  /*2b30*/  FFMA.FTZ R10, R98.reuse, R9, R10 ;  /* 0x00000009620a7223 */ /* 0x040fe4000001000a */
[----:B------:R-:W-:Y:S01]  /*2b40*/  FFMA.FTZ R11, R98, R8, -R11 ;  /* 0x00000008620b7223 */ /* 0x000fe2000001080b */
[----:B------:R-:W3:Y:S01]  /*2b50*/  SHFL.UP PT, R9, R15, 0x1, RZ ;  /* 0x042000000f097989 */ /* 0x000ee200000e00ff */
[----:B------:R-:W-:-:S03]  /*2b60*/  FMUL.FTZ R12, R101, R10 ;  /* 0x0000000a650c7220 */ /* 0x000fc60000410000 */
[----:B------:R-:W4:Y:S01]  /*2b70*/  SHFL.UP PT, R8, R14, 0x1, RZ ;  /* 0x042000000e087989 */ /* 0x000f2200000e00ff */
[-C--:B-1----:R-:W-:Y:S02]  /*2b80*/  FMUL.FTZ R7, R101, R11.reuse ;  /* 0x0000000b65077220 */ /* 0x082fe40000410000 */
[C---:B------:R-:W-:Y:S02]  /*2b90*/  FFMA.FTZ R12, R102.reuse, R11, -R12 ;  /* 0x0000000b660c7223 */ /* 0x040fe4000001080c */
[----:B------:R-:W-:-:S03]  /*2ba0*/  FFMA.FTZ R7, R102, R10, R7 ;  /* 0x0000000a66077223 */ /* 0x000fc60000010007 */
[----:B0-----:R-:W0:Y:S04]  /*2bb0*/  SHFL.UP PT, R4, R12, 0x1, RZ ;  /* 0x042000000c047989 */ /* 0x001e2800000e00ff */
[----:B------:R-:W1:Y:S01]  /*2bc0*/  SHFL.UP PT, R5, R7, 0x1, RZ ;  /* 0x0420000007057989 */ /* 0x000e6200000e00ff */
[----:B------:R-:W-:Y:S01]  /*2bd0*/  ISETP.GE.AND P1, PT, R39, 0x1, PT ;  /* 0x000000012700780c */ /* 0x000fe20003f26270 */
[C---:B---3--:R-:W-:Y:S02]  /*2be0*/  FMUL.FTZ R11, R7.reuse, R9 ;  /* 0x00000009070b7220 */ /* 0x048fe40000410000 */
[-C--:B----4-:R-:W-:Y:S02]  /*2bf0*/  FMUL.FTZ R6, R7, R8.reuse ;  /* 0x0000000807067220 */ /* 0x090fe40000410000 */
[----:B------:R-:W-:-:S02]  /*2c00*/  FFMA.FTZ R11, R12, R8, -R11 ;  /* 0x000000080c0b7223 */ /* 0x000fc4000001080b */
[----:B------:R-:W-:-:S06]  /*2c10*/  FFMA.FTZ R6, R12, R9, R6 ;  /* 0x000000090c067223 */ /* 0x000fcc0000010006 */
[----:B------:R-:W-:Y:S02]  /*2c20*/  @P1 FADD.FTZ R14, R14, R11 ;  /* 0x0000000b0e0e1221 */ /* 0x000fe40000010000 */
[----:B------:R-:W-:Y:S02]  /*2c30*/  @P1 FADD.FTZ R15, R15, R6 ;  /* 0x000000060f0f1221 */ /* 0x000fe40000010000 */
[C---:B0-----:R-:W-:Y:S01]  /*2c40*/  FMUL.FTZ R6, R7.reuse, R4 ;  /* 0x0000000407067220 */ /* 0x041fe20000410000 */
[----:B------:R-:W0:Y:S01]  /*2c50*/  SHFL.UP PT, R11, R14, 0x2, RZ ;  /* 0x044000000e0b7989 */ /* 0x000e2200000e00ff */
[----:B-1----:R-:W-:-:S03]  /*2c60*/  FMUL.FTZ R9, R7, R5 ;  /* 0x0000000507097220 */ /* 0x002fc60000410000 */
[----:B------:R-:W1:Y:S01]  /*2c70*/  SHFL.UP PT, R13, R15, 0x2, RZ ;  /* 0x044000000f0d7989 */ /* 0x000e6200000e00ff */
[C---:B------:R-:W-:Y:S02]  /*2c80*/  FFMA.FTZ R6, R12.reuse, R5, R6 ;  /* 0x000000050c067223 */ /* 0x040fe40000010006 */
        /* <DEDUP_REMOVED lines=12> */
[-C--:B----4-:R-:W-:Y:S01]  /*2d50*/  FFMA.FTZ R9, R12, R7.reuse, R4 ;  /* 0x000000070c097223 */ /* 0x090fe20000010004 */
[----:B------:R-:W0:Y:S01]  /*2d60*/  SHFL.UP PT, R10, R15, 0x4, RZ ;  /* 0x048000000f0a7989 */ /* 0x000e2200000e00ff */
[----:B------:R-:W-:-:S03]  /*2d70*/  FMUL.FTZ R7, R6, R7 ;  /* 0x0000000706077220 */ /* 0x000fc60000410000 */
        /* <DEDUP_REMOVED lines=12> */
[CC--:B---3--:R-:W-:Y:S02]  /*2e40*/  FMUL.FTZ R6, R9.reuse, R4.reuse ;  /* 0x0000000409067220 */ /* 0x0c8fe40000410000 */
[CC--:B----4-:R-:W-:Y:S01]  /*2e50*/  FMUL.FTZ R7, R9.reuse, R5.reuse ;  /* 0x0000000509077220 */ /* 0x0d0fe20000410000 */
        /* <DEDUP_REMOVED lines=14> */
[-C--:B----4-:R-:W-:Y:S02]  /*2f40*/  FFMA.FTZ R13, R12, R7.reuse, R4 ;  /* 0x000000070c0d7223 */ /* 0x090fe40000010004 */
[----:B------:R-:W-:Y:S01]  /*2f50*/  FMUL.FTZ R7, R6, R7 ;  /* 0x0000000706077220 */ /* 0x000fe20000410000 */
[----:B------:R-:W0:Y:S01]  /*2f60*/  SHFL.UP PT, R22, R15, 0x10, RZ ;  /* 0x060000000f167989 */ /* 0x000e2200000e00ff */
[----:B------:R-:W-:Y:S02]  /*2f70*/  @P1 FADD.FTZ R14, R14, R11 ;  /* 0x0000000b0e0e1221 */ /* 0x000fe40000010000 */
[----:B------:R-:W-:Y:S01]  /*2f80*/  @P1 FFMA.FTZ R12, R12, R5, -R7 ;  /* 0x000000050c0c1223 */ /* 0x000fe20000010807 */
[----:B------:R-:W-:Y:S02]  /*2f90*/  FSEL R13, R6, R13, !P1 ;  /* 0x0000000d060d7208 */ /* 0x000fe40004800000 */
[----:B------:R-:W1:Y:S04]  /*2fa0*/  SHFL.UP PT, R6, R14, 0x10, RZ ;  /* 0x060000000e067989 */ /* 0x000e6800000e00ff */
[----:B------:R-:W3:Y:S04]  /*2fb0*/  SHFL.UP PT, R4, R12, 0x10, RZ ;  /* 0x060000000c047989 */ /* 0x000ee800000e00ff */
[----:B------:R-:W4:Y:S01]  /*2fc0*/  SHFL.UP PT, R5, R13, 0x10, RZ ;  /* 0x060000000d057989 */ /* 0x000f2200000e00ff */
[----:B------:R-:W-:Y:S01]  /*2fd0*/  MOV R9, RZ ;  /* 0x000000ff00097202 */ /* 0x000fe20000000f00 */
[----:B------:R-:W-:Y:S01]  /*2fe0*/  CS2R R10, SRZ ;  /* 0x00000000000a7805 */ /* 0x000fe2000001ff00 */
[----:B------:R-:W-:-:S02]  /*2ff0*/  MOV R8, 0x3f800000 ;  /* 0x3f80000000087802 */ /* 0x000fc40000000f00 */
[C---:B------:R-:W-:Y:S02]  /*3000*/  ISETP.GE.AND P1, PT, R39.reuse, 0x10, PT ;  /* 0x000000102700780c */ /* 0x040fe40003f26270 */
[----:B------:R-:W-:Y:S02]  /*3010*/  ISETP.NE.AND P2, PT, R39, 0x1f, PT ;  /* 0x0000001f2700780c */ /* 0x000fe40003f45270 */
[----:B------:R-:W5:Y:S01]  /*3020*/  @!P0 LDS.128 R8, [UR4+0x470] ;  /* 0x00047004ff088984 */ /* 0x000f620008000c00 */
[----:B0-----:R-:W-:-:S04]  /*3030*/  FMUL.FTZ R7, R13, R22 ;  /* 0x000000160d077220 */ /* 0x001fc80000410000 */
[CC--:B-1----:R-:W-:Y:S02]  /*3040*/  FFMA.FTZ R23, R12.reuse, R6.reuse, -R7 ;  /* 0x000000060c177223 */ /* 0x0c2fe40000010807 */
[C---:B------:R-:W-:Y:S02]  /*3050*/  FMUL.FTZ R109, R13.reuse, R6 ;  /* 0x000000060d6d7220 */ /* 0x040fe40000410000 */
[C---:B---3--:R-:W-:Y:S02]  /*3060*/  FMUL.FTZ R6, R13.reuse, R4 ;  /* 0x000000040d067220 */ /* 0x048fe40000410000 */
[C---:B------:R-:W-:Y:S02]  /*3070*/  FFMA.FTZ R22, R12.reuse, R22, R109 ;  /* 0x000000160c167223 */ /* 0x040fe4000001006d */
[-C--:B----4-:R-:W-:Y:S02]  /*3080*/  FFMA.FTZ R6, R12, R5.reuse, R6 ;  /* 0x000000050c067223 */ /* 0x090fe40000010006 */
[----:B------:R-:W-:-:S02]  /*3090*/  FMUL.FTZ R7, R13, R5 ;  /* 0x000000050d077220 */ /* 0x000fc40000410000 */
        /* <DEDUP_REMOVED lines=22> */
[-C--:B------:R-:W-:Y:S02]  /*3200*/  @P4 FFMA.FTZ R113, R22, R111.reuse, -R113 ;  /* 0x0000006f16714223 */ /* 0x080fe40000010871 */
[----:B------:R-:W-:-:S02]  /*3210*/  @P4 FFMA.FTZ R23, R23, R111, R114 ;  /* 0x0000006f17174223 */ /* 0x000fc40000010072 */
[----:B------:R-:W-:Y:S02]  /*3220*/  @P4 FADD.FTZ R112, R112, R113 ;  /* 0x0000007170704221 */ /* 0x000fe40000010000 */
[----:B------:R-:W-:Y:S02]  /*3230*/  @P4 FADD.FTZ R110, R110, R23 ;  /* 0x000000176e6e4221 */ /* 0x000fe40000010000 */
        /* <DEDUP_REMOVED lines=9> */
[----:B------:R-:W-:Y:S01]  /*32d0*/  FFMA.FTZ R14, R90, R13, R88 ;  /* 0x0000000d5a0e7223 */ /* 0x000fe20000010058 */
[----:B------:R-:W-:Y:S01]  /*32e0*/  MOV R22, c[0x0][0x1a0] ;  /* 0x0000680000167a02 */ /* 0x000fe20000000f00 */
[----:B------:R-:W-:-:S02]  /*32f0*/  FADD.FTZ R12, R79, R12 ;  /* 0x0000000c4f0c7221 */ /* 0x000fc40000010000 */
[----:B------:R-:W-:Y:S01]  /*3300*/  FADD.FTZ R14, RZ, R14 ;  /* 0x0000000eff0e7221 */ /* 0x000fe20000010000 */
[----:B------:R-:W-:Y:S02]  /*3310*/  MOV R23, c[0x0][0x1a4] ;  /* 0x0000690000177a02 */ /* 0x000fe40000000f00 */
[C---:B------:R-:W-:Y:S01]  /*3320*/  LEA R30, P1, R22.reuse, R30, 0x3 ;  /* 0x0000001e161e7211 */ /* 0x040fe200078218ff */
[C---:B------:R-:W-:Y:S02]  /*3330*/  FMUL.FTZ R15, R89.reuse, R14 ;  /* 0x0000000e590f7220 */ /* 0x040fe40000410000 */
[----:B------:R-:W-:Y:S01]  /*3340*/  FMUL.FTZ R89, R89, R12 ;  /* 0x0000000c59597220 */ /* 0x000fe20000410000 */
[----:B------:R-:W-:Y:S02]  /*3350*/  LEA.HI.X R73, R22, R73, R23, 0x3, P1 ;  /* 0x0000004916497211 */ /* 0x000fe400008f1c17 */
[----:B------:R-:W-:Y:S01]  /*3360*/  MOV R23, c[0x0][0x1c0] ;  /* 0x0000700000177a02 */ /* 0x000fe20000000f00 */
[----:B------:R-:W-:-:S02]  /*3370*/  FFMA.FTZ R22, R85, R14, R89 ;  /* 0x0000000e55167223 */ /* 0x000fc40000010059 */
[----:B------:R-:W-:Y:S01]  /*3380*/  FFMA.FTZ R88, R85, R12, -R15 ;  /* 0x0000000c55587223 */ /* 0x000fe2000001080f */
[----:B------:R-:W-:Y:S01]  /*3390*/  MOV R15, c[0x0][0x1c4] ;  /* 0x00007100000f7a02 */ /* 0x000fe20000000f00 */
[----:B------:R-:W-:Y:S01]  /*33a0*/  FADD.FTZ R22, RZ, R22 ;  /* 0x00000016ff167221 */ /* 0x000fe20000010000 */
[----:B------:R-:W-:Y:S01]  /*33b0*/  LEA R29, P1, R23, R29, 0x3 ;  /* 0x0000001d171d7211 */ /* 0x000fe200078218ff */
[----:B------:R-:W-:Y:S01]  /*33c0*/  FADD.FTZ R88, R81, R88 ;  /* 0x0000005851587221 */ /* 0x000fe20000010000 */
[----:B------:R-:W-:Y:S02]  /*33d0*/  MOV R79, c[0x0][0x188] ;  /* 0x00006200004f7a02 */ /* 0x000fe40000000f00 */
[----:B------:R-:W-:Y:S01]  /*33e0*/  LEA.HI.X R82, R23, R82, R15, 0x3, P1 ;  /* 0x0000005217527211 */ /* 0x000fe200008f1c0f */
[----:B------:R-:W-:Y:S01]  /*33f0*/  FMUL.FTZ R23, R87, R22 ;  /* 0x0000001657177220 */ /* 0x000fe20000410000 */
[----:B------:R-:W-:Y:S01]  /*3400*/  MOV R90, c[0x0][0x18c] ;  /* 0x00006300005a7a02 */ /* 0x000fe20000000f00 */
[----:B--2---:R-:W-:Y:S01]  /*3410*/  FMUL.FTZ R15, R19, R21 ;  /* 0x00000015130f7220 */ /* 0x004fe20000410000 */
[----:B------:R-:W-:Y:S01]  /*3420*/  LEA R28, P2, R79, R28, 0x3 ;  /* 0x0000001c4f1c7211 */ /* 0x000fe200078418ff */
[----:B------:R-:W-:-:S02]  /*3430*/  FMUL.FTZ R87, R87, R88 ;  /* 0x0000005857577220 */ /* 0x000fc40000410000 */
[----:B------:R-:W-:Y:S01]  /*3440*/  FFMA.FTZ R23, R83, R88, -R23 ;  /* 0x0000005853177223 */ /* 0x000fe20000010817 */
[----:B------:R-:W-:Y:S01]  /*3450*/  LEA.HI.X R27, R79, R27, R90, 0x3, P2 ;  /* 0x0000001b4f1b7211 */ /* 0x000fe200010f1c5a */
[C---:B------:R-:W-:Y:S02]  /*3460*/  FMUL.FTZ R21, R18.reuse, R21 ;  /* 0x0000001512157220 */ /* 0x040fe40000410000 */
[----:B------:R-:W-:Y:S02]  /*3470*/  FFMA.FTZ R15, R18, R20, -R15 ;  /* 0x00000014120f7223 */ /* 0x000fe4000001080f */
[----:B------:R-:W-:Y:S02]  /*3480*/  FFMA.FTZ R18, R83, R22, R87 ;  /* 0x0000001653127223 */ /* 0x000fe40000010057 */
[----:B------:R-:W-:Y:S02]  /*3490*/  FMUL.FTZ R79, R5, R11 ;  /* 0x0000000b054f7220 */ /* 0x000fe40000410000 */
[----:B------:R-:W-:-:S02]  /*34a0*/  FADD.FTZ R96, R96, R23 ;  /* 0x0000001760607221 */ /* 0x000fc40000010000 */
[C---:B------:R-:W-:Y:S02]  /*34b0*/  FMUL.FTZ R23, R5.reuse, R9 ;  /* 0x0000000905177220 */ /* 0x040fe40000410000 */
[CC--:B------:R-:W-:Y:S02]  /*34c0*/  FFMA.FTZ R79, R4.reuse, R10.reuse, -R79 ;  /* 0x0000000a044f7223 */ /* 0x0c0fe4000001084f */
[----:B------:R-:W-:Y:S02]  /*34d0*/  FADD.FTZ R18, RZ, R18 ;  /* 0x00000012ff127221 */ /* 0x000fe40000010000 */
[C---:B------:R-:W-:Y:S02]  /*34e0*/  FMUL.FTZ R10, R5.reuse, R10 ;  /* 0x0000000a050a7220 */ /* 0x040fe40000410000 */
[-C--:B------:R-:W-:Y:S02]  /*34f0*/  FMUL.FTZ R5, R5, R8.reuse ;  /* 0x0000000805057220 */ /* 0x080fe40000410000 */
[----:B------:R-:W-:-:S02]  /*3500*/  FFMA.FTZ R8, R4, R8, -R23 ;  /* 0x0000000804087223 */ /* 0x000fc40000010817 */
[C---:B------:R-:W-:Y:S02]  /*3510*/  FMUL.FTZ R23, R99.reuse, R18 ;  /* 0x0000001263177220 */ /* 0x040fe40000410000 */
[-C--:B------:R-:W-:Y:S02]  /*3520*/  FMUL.FTZ R99, R99, R96.reuse ;  /* 0x0000006063637220 */ /* 0x080fe40000410000 */
[----:B------:R-:W-:Y:S02]  /*3530*/  FFMA.FTZ R23, R100, R96, -R23 ;  /* 0x0000006064177223 */ /* 0x000fe40000010817 */
[C---:B------:R-:W-:Y:S02]  /*3540*/  FFMA.FTZ R9, R4.reuse, R9, R5 ;  /* 0x0000000904097223 */ /* 0x040fe40000010005 */
[----:B------:R-:W-:Y:S01]  /*3550*/  FFMA.FTZ R4, R4, R11, R10 ;  /* 0x0000000b04047223 */ /* 0x000fe2000001000a */
[----:B------:R-:W-:Y:S01]  /*3560*/  ISETP.NE.AND P1, PT, R77, RZ, PT ;  /* 0x000000ff4d00720c */ /* 0x000fe20003f25270 */
[----:B------:R-:W-:-:S02]  /*3570*/  FFMA.FTZ R99, R100, R18, R99 ;  /* 0x0000001264637223 */ /* 0x000fc40000010063 */
[----:B------:R-:W-:Y:S02]  /*3580*/  FADD.FTZ R94, R94, R23 ;  /* 0x000000175e5e7221 */ /* 0x000fe40000010000 */
[----:B------:R-:W-:Y:S02]  /*3590*/  FADD.FTZ R11, R7, R4 ;  /* 0x00000004070b7221 */ /* 0x000fe40000010000 */
[----:B------:R-:W-:Y:S02]  /*35a0*/  FFMA.FTZ R21, R19, R20, R21 ;  /* 0x0000001413157223 */ /* 0x000fe40000010015 */
[----:B------:R-:W-:Y:S02]  /*35b0*/  FADD.FTZ R90, RZ, R99 ;  /* 0x00000063ff5a7221 */ /* 0x000fe40000010000 */
[----:B------:R-:W-:Y:S02]  /*35c0*/  FMUL.FTZ R7, R91, R94 ;  /* 0x0000005e5b077220 */ /* 0x000fe40000410000 */
[----:B------:R-:W-:-:S02]  /*35d0*/  FADD.FTZ R10, R6, R79 ;  /* 0x0000004f060a7221 */ /* 0x000fc40000010000 */
[----:B------:R-:W-:Y:S02]  /*35e0*/  FMUL.FTZ R6, R21, R13 ;  /* 0x0000000d15067220 */ /* 0x000fe40000410000 */
[-C--:B------:R-:W-:Y:S02]  /*35f0*/  FMUL.FTZ R91, R91, R90.reuse ;  /* 0x0000005a5b5b7220 */ /* 0x080fe40000410000 */
[C---:B------:R-:W-:Y:S02]  /*3600*/  FFMA.FTZ R7, R92.reuse, R90, R7 ;  /* 0x0000005a5c077223 */ /* 0x040fe40000010007 */
[----:B------:R-:W-:Y:S02]  /*3610*/  FFMA.FTZ R103, R15, R103, -R6 ;  /* 0x000000670f677223 */ /* 0x000fe40000010806 */
[----:B------:R-:W-:Y:S02]  /*3620*/  FFMA.FTZ R92, R92, R94, -R91 ;  /* 0x0000005e5c5c7223 */ /* 0x000fe4000001085b */
[----:B------:R-:W-:Y:S01]  /*3630*/  FADD.FTZ R6, RZ, R7 ;  /* 0x00000007ff067221 */ /* 0x000fe20000010000 */
[----:B------:R-:W-:-:S02]  /*3640*/  @!P1 MOV R4, R75 ;  /* 0x0000004b00049202 */ /* 0x000fc40000000f00 */
[----:B------:R-:W-:Y:S01]  /*3650*/  @!P1 MOV R5, R84 ;  /* 0x0000005400059202 */ /* 0x000fe20000000f00 */
[----:B------:R-:W-:Y:S02]  /*3660*/  FADD.FTZ R92, R93, R92 ;  /* 0x0000005c5d5c7221 */ /* 0x000fe40000010000 */
[----:B------:R-:W-:Y:S02]  /*3670*/  FMUL.FTZ R7, R95, R6 ;  /* 0x000000065f077220 */ /* 0x000fe40000410000 */
[----:B------:R0:W-:Y:S01]  /*3680*/  @!P1 STG.E.128 [R4.64], R8 ;  /* 0x0000000804009986 */ /* 0x0001e2000c101d06 */
[----:B------:R-:W-:Y:S02]  /*3690*/  FMUL.FTZ R22, R21, R22 ;  /* 0x0000001615167220 */ /* 0x000fe40000410000 */
[----:B------:R-:W-:Y:S01]  /*36a0*/  FMUL.FTZ R95, R95, R92 ;  /* 0x0000005c5f5f7220 */ /* 0x000fe20000410000 */
[----:B------:R1:W-:Y:S03]  /*36b0*/  @!P1 STS.128 [UR4+0x470], R8 ;  /* 0x00047008ff009988 */ /* 0x0003e60008000c04 */
[----:B------:R-:W-:-:S02]  /*36c0*/  FFMA.FTZ R95, R98, R6, R95 ;  /* 0x00000006625f7223 */ /* 0x000fc4000001005f */
[----:B------:R-:W-:Y:S02]  /*36d0*/  FMUL.FTZ R18, R21, R18 ;  /* 0x0000001215127220 */ /* 0x000fe40000410000 */
[----:B0-----:R-:W-:Y:S02]  /*36e0*/  FFMA.FTZ R4, R98, R92, -R7 ;  /* 0x0000005c62047223 */ /* 0x001fe40000010807 */
[----:B------:R-:W-:Y:S02]  /*36f0*/  FFMA.FTZ R5, R15, R88, -R22 ;  /* 0x000000580f057223 */ /* 0x000fe40000010816 */
[----:B-1----:R-:W-:Y:S02]  /*3700*/  FADD.FTZ R10, R97, R4 ;  /* 0x00000004610a7221 */ /* 0x002fe40000010000 */
[----:B------:R-:W-:Y:S01]  /*3710*/  FFMA.FTZ R24, R5, 2, R24 ;  /* 0x4000000005187823 */ /* 0x000fe20000010018 */
[----:B------:R-:W-:Y:S01]  /*3720*/  IADD3 R108, R108, 0x1, RZ ;  /* 0x000000016c6c7810 */ /* 0x000fe20007ffe0ff */
[----:B------:R-:W-:-:S02]  /*3730*/  FADD.FTZ R8, RZ, R95 ;  /* 0x0000005fff087221 */ /* 0x000fc40000010000 */
[----:B------:R-:W-:Y:S02]  /*3740*/  FMUL.FTZ R5, R101, R10 ;  /* 0x0000000a65057220 */ /* 0x000fe40000410000 */
[----:B------:R-:W-:Y:S01]  /*3750*/  FFMA.FTZ R7, R15, R96, -R18 ;  /* 0x000000600f077223 */ /* 0x000fe20000010812 */
[----:B------:R-:W-:Y:S01]  /*3760*/  ISETP.GE.AND P1, PT, R108, c[0x0][0x16c], PT ;  /* 0x00005b006c007a0c */ /* 0x000fe20003f26270 */
[-C--:B------:R-:W-:Y:S02]  /*3770*/  FMUL.FTZ R101, R101, R8.reuse ;  /* 0x0000000865657220 */ /* 0x080fe40000410000 */
[----:B------:R-:W-:Y:S02]  /*3780*/  FFMA.FTZ R9, R102, R8, R5 ;  /* 0x0000000866097223 */ /* 0x000fe40000010005 */
[----:B------:R-:W-:Y:S02]  /*3790*/  FMUL.FTZ R4, R21, R90 ;  /* 0x0000005a15047220 */ /* 0x000fe40000410000 */
[----:B------:R-:W-:-:S02]  /*37a0*/  FFMA.FTZ R0, R7, 2, R0 ;  /* 0x4000000007007823 */ /* 0x000fc40000010000 */
[----:B------:R-:W-:Y:S02]  /*37b0*/  FFMA.FTZ R101, R102, R10, -R101 ;  /* 0x0000000a66657223 */ /* 0x000fe40000010865 */
[----:B------:R-:W-:Y:S02]  /*37c0*/  FADD.FTZ R7, RZ, R9 ;  /* 0x00000009ff077221 */ /* 0x000fe40000010000 */
[----:B------:R-:W-:Y:S02]  /*37d0*/  FFMA.FTZ R5, R15, R94, -R4 ;  /* 0x0000005e0f057223 */ /* 0x000fe40000010804 */
[C---:B------:R-:W-:Y:S02]  /*37e0*/  FMUL.FTZ R4, R21.reuse, R6 ;  /* 0x0000000615047220 */ /* 0x040fe40000410000 */
[C---:B------:R-:W-:Y:S02]  /*37f0*/  FMUL.FTZ R14, R21.reuse, R14 ;  /* 0x0000000e150e7220 */ /* 0x040fe40000410000 */
[----:B------:R-:W-:-:S02]  /*3800*/  FMUL.FTZ R6, R21, R8 ;  /* 0x0000000815067220 */ /* 0x000fc40000410000 */
[----:B------:R-:W-:Y:S02]  /*3810*/  FADD.FTZ R101, R106, R101 ;  /* 0x000000656a657221 */ /* 0x000fe40000010000 */
[----:B------:R-:W-:Y:S01]  /*3820*/  FMUL.FTZ R8, R21, R7 ;  /* 0x0000000715087220 */ /* 0x000fe20000410000 */
[----:B------:R-:W-:Y:S01]  /*3830*/  IADD3 R75, P2, R75, 0x10, RZ ;  /* 0x000000104b4b7810 */ /* 0x000fe20007f5e0ff */
[C---:B------:R-:W-:Y:S02]  /*3840*/  FFMA.FTZ R14, R15.reuse, R12, -R14 ;  /* 0x0000000c0f0e7223 */ /* 0x040fe4000001080e */
[C---:B------:R-:W-:Y:S02]  /*3850*/  FFMA.FTZ R7, R15.reuse, R92, -R4 ;  /* 0x0000005c0f077223 */ /* 0x040fe40000010804 */
[C---:B------:R-:W-:Y:S01]  /*3860*/  FFMA.FTZ R9, R15.reuse, R10, -R6 ;  /* 0x0000000a0f097223 */ /* 0x040fe20000010806 */
[----:B------:R-:W-:Y:S01]  /*3870*/  UIADD3 UR4, UR4, 0x10, URZ ;  /* 0x0000001004047890 */ /* 0x000fe2000fffe03f */
[----:B------:R-:W-:Y:S01]  /*3880*/  FFMA.FTZ R15, R15, R101, -R8 ;  /* 0x000000650f0f7223 */ /* 0x000fe20000010808 */
[----:B------:R-:W-:Y:S01]  /*3890*/  IADD3.X R84, RZ, R84, RZ, P2, !PT ;  /* 0x00000054ff547210 */ /* 0x000fe200017fe4ff */
        /* <DEDUP_REMOVED lines=8> */
.L_x_2052:
[----:B------:R-:W-:Y:S01]  /*3920*/  BAR.SYNC.DEFER_BLOCKING 0x0 ;  /* 0x0000000000007b1d */ /* 0x000fe20000010000 */
[----:B------:R-:W-:Y:S01]  /*3930*/  ISETP.NE.AND P0, PT, R77, RZ, PT ;  /* 0x000000ff4d00720c */ /* 0x000fe20003f05270 */
[----:B------:R-:W-:Y:S01]  /*3940*/  IMAD R5, R104, c[0x0][0x200], RZ ;  /* 0x0000800068057a24 */ /* 0x000fe200078e02ff */
[----:B------:R-:W-:-:S03]  /*3950*/  LEA.HI.SX32 R11, R39, R39, 0x1b ;  /* 0x00000027270b7211 */ /* 0x000fc600078fdaff */
[C---:B------:R-:W-:Y:S01]  /*3960*/  IMAD R9, R36.reuse, c[0x0][0x204], R5 ;  /* 0x0000810024097a24 */ /* 0x040fe200078e0205 */
[----:B------:R-:W-:Y:S01]  /*3970*/  BSSY B0, `(.L_x_2054) ;  /* 0x0000025000007945 */ /* 0x000fe20003800000 */
[----:B------:R-:W-:-:S05]  /*3980*/  IMAD.WIDE.U32 R4, R36, c[0x0][0x200], RZ ;  /* 0x0000800024047a25 */ /* 0x000fca00078e00ff */
        /* <DEDUP_REMOVED lines=35> */
.L_x_2055:
[----:B------:R-:W-:Y:S05]  /*3bc0*/  BSYNC B0 ;  /* 0x0000000000007941 */ /* 0x000fea0003800000 */
.L_x_2054:
[----:B------:R-:W-:Y:S01]  /*3bd0*/  MOV R5, R21 ;  /* 0x0000001500057202 */ /* 0x000fe20000000f00 */
[----:B------:R-:W-:Y:S01]  /*3be0*/  IMAD R6, R32, c[0x0][0x208], RZ ;  /* 0x0000820020067a24 */ /* 0x000fe200078e02ff */
[----:B0-----:R-:W-:Y:S02]  /*3bf0*/  SHF.L.U32 R9, R40, 0x8, RZ ;  /* 0x0000000828097819 */ /* 0x001fe400000006ff */
[----:B------:R-:W-:Y:S01]  /*3c00*/  LOP3.LUT R7, R37, 0x20, RZ, 0xfc, !PT ;  /* 0x0000002025077812 */ /* 0x000fe200078efcff */
[----:B------:R-:W-:Y:S01]  /*3c10*/  IMAD.WIDE.U32 R4, R31, c[0x0][0x208], R4 ;  /* 0x000082001f047a25 */ /* 0x000fe200078e0004 */
[----:B------:R-:W-:Y:S02]  /*3c20*/  SHF.R.S32.HI R11, RZ, 0x1f, R9 ;  /* 0x0000001fff0b7819 */ /* 0x000fe40000011409 */
[----:B------:R-:W-:Y:S01]  /*3c30*/  ISETP.GE.AND P0, PT, R7, R0, PT ;  /* 0x000000000700720c */ /* 0x000fe20003f06270 */
[----:B------:R-:W-:Y:S01]  /*3c40*/  IMAD R8, R31, c[0x0][0x20c], R6 ;  /* 0x000083001f087a24 */ /* 0x000fe200078e0206 */
[----:B------:R-:W-:-:S02]  /*3c50*/  IADD3 R6, P3, R9, R4, RZ ;  /* 0x0000000409067210 */ /* 0x000fc40007f7e0ff */
[----:B------:R-:W-:Y:S02]  /*3c60*/  LEA R7, P4, R37, c[0x0][0x258], 0x2 ;  /* 0x0000960025077a11 */ /* 0x000fe400078810ff */
[----:B------:R-:W-:Y:S02]  /*3c70*/  IADD3.X R5, R11, R8, R5, P3, !PT ;  /* 0x000000080b057210 */ /* 0x000fe40001ffe405 */
[C---:B------:R-:W-:Y:S02]  /*3c80*/  LEA.HI.X R8, R37.reuse, c[0x0][0x25c], R38, 0x2, P4 ;  /* 0x0000970025087a11 */ /* 0x040fe400020f1426 */
[----:B------:R-:W-:Y:S02]  /*3c90*/  LEA R4, P6, R6, R7, 0x2 ;  /* 0x0000000706047211 */ /* 0x000fe400078c10ff */
[C---:B------:R-:W-:Y:S02]  /*3ca0*/  LOP3.LUT R9, R37.reuse, 0xa0, RZ, 0xfc, !PT ;  /* 0x000000a025097812 */ /* 0x040fe400078efcff */
[----:B------:R-:W-:-:S02]  /*3cb0*/  LOP3.LUT R11, R37, 0xc0, RZ, 0xfc, !PT ;  /* 0x000000c0250b7812 */ /* 0x000fc400078efcff */
[----:B------:R-:W-:Y:S02]  /*3cc0*/  LOP3.LUT R7, R37, 0xe0, RZ, 0xfc, !PT ;  /* 0x000000e025077812 */ /* 0x000fe400078efcff */
[----:B------:R-:W-:Y:S02]  /*3cd0*/  LEA.HI.X R5, R6, R8, R5, 0x2, P6 ;  /* 0x0000000806057211 */ /* 0x000fe400030f1405 */
[-C--:B------:R-:W-:Y:S02]  /*3ce0*/  ISETP.GE.AND P3, PT, R48, R0.reuse, PT ;  /* 0x000000003000720c */ /* 0x080fe40003f66270 */
[-C--:B------:R-:W-:Y:S01]  /*3cf0*/  ISETP.GE.AND P4, PT, R9, R0.reuse, PT ;  /* 0x000000000900720c */ /* 0x080fe20003f86270 */
[----:B------:R0:W-:Y:S01]  /*3d00*/  @!P0 STG.E [R4.64+0x80], R49 ;  /* 0x0000803104008986 */ /* 0x0001e2000c101906 */
[-C--:B------:R-:W-:Y:S02]  /*3d10*/  ISETP.GE.AND P5, PT, R11, R0.reuse, PT ;  /* 0x000000000b00720c */ /* 0x080fe40003fa6270 */
[----:B------:R-:W-:-:S02]  /*3d20*/  ISETP.GE.AND P6, PT, R7, R0, PT ;  /* 0x000000000700720c */ /* 0x000fc40003fc6270 */
[C---:B------:R-:W-:Y:S02]  /*3d30*/  LOP3.LUT R21, R37.reuse, 0x40, RZ, 0xfc, !PT ;  /* 0x0000004025157812 */ /* 0x040fe400078efcff */
[----:B------:R-:W-:Y:S02]  /*3d40*/  LOP3.LUT R23, R37, 0x80, RZ, 0xfc, !PT ;  /* 0x0000008025177812 */ /* 0x000fe400078efcff */
[----:B------:R-:W-:Y:S01]  /*3d50*/  IADD3 R40, R40, 0x1, RZ ;  /* 0x0000000128287810 */ /* 0x000fe20007ffe0ff */
[----:B------:R0:W-:Y:S01]  /*3d60*/  @!P3 STG.E [R4.64+0x180], R51 ;  /* 0x000180330400b986 */ /* 0x0001e2000c101906 */
[-C--:B------:R-:W-:Y:S02]  /*3d70*/  ISETP.GE.AND P1, PT, R21, R0.reuse, PT ;  /* 0x000000001500720c */ /* 0x080fe40003f26270 */
[----:B------:R-:W-:Y:S01]  /*3d80*/  ISETP.GE.AND P2, PT, R23, R0, PT ;  /* 0x000000001700720c */ /* 0x000fe20003f46270 */
[----:B------:R0:W-:Y:S01]  /*3d90*/  @!P4 STG.E [R4.64+0x280], R53 ;  /* 0x000280350400c986 */ /* 0x0001e2000c101906 */
[----:B------:R-:W-:-:S03]  /*3da0*/  ISETP.GE.AND P0, PT, R40, c[0x0][0x174], PT ;  /* 0x00005d0028007a0c */ /* 0x000fc60003f06270 */
[----:B------:R0:W-:Y:S04]  /*3db0*/  @!P5 STG.E [R4.64+0x300], R19 ;  /* 0x000300130400d986 */ /* 0x0001e8000c101906 */
[----:B------:R0:W-:Y:S04]  /*3dc0*/  @!P6 STG.E [R4.64+0x380], R55 ;  /* 0x000380370400e986 */ /* 0x0001e8000c101906 */
        /* <DEDUP_REMOVED lines=8> */
.L_x_2056:
[----:B------:R-:W-:Y:S05]  /*3e50*/  EXIT ;  /* 0x000000000000794d */ /* 0x000fea0003800000 */
.L_x_2058:
        /* <DEDUP_REMOVED lines=10> */
.L_x_5368:


//--------------------- .text._Z25selective_scan_fwd_kernelI32Selective_Scan_fwd_kernel_traitsILi32ELi8ELi1ELb0ELb0ELb0ELb1EfN3c107complexIfEEEEv13SSMParamsBase --------------------------
	.section	.text._Z25selective_scan_fwd_kernelI32Selective_Scan_fwd_kernel_traitsILi32ELi8ELi1ELb0ELb0ELb0ELb1EfN3c107complexIfEEEEv13SSMParamsBase,"ax",@progbits
	.sectioninfo	@"SHI_REGISTERS=117"
	.align	128
        .global         _Z25selective_scan_fwd_kernelI32Selective_Scan_fwd_kernel_traitsILi32ELi8ELi1ELb0ELb0ELb0ELb1EfN3c107complexIfEEEEv13SSMParamsBase
        .type           _Z25selective_scan_fwd_kernelI32Selective_Scan_fwd_kernel_traitsILi32ELi8ELi1ELb0ELb0ELb0ELb1EfN3c107complexIfEEEEv13SSMParamsBase,@function
        .size           _Z25selective_scan_fwd_kernelI32Selective_Scan_fwd_kernel_traitsILi32ELi8ELi1ELb0ELb0ELb0ELb1EfN3c107complexIfEEEEv13SSMParamsBase,(.L_x_5369 - _Z25selective_scan_fwd_kernelI32Selective_Scan_fwd_kernel_traitsILi32ELi8ELi1ELb0ELb0ELb0ELb1EfN3c107complexIfEEEEv13SSMParamsBase)
        .other          _Z25selective_scan_fwd_kernelI32Selective_Scan_fwd_kernel_traitsILi32ELi8ELi1ELb0ELb0ELb0ELb1EfN3c107complexIfEEEEv13SSMParamsBase,@"STO_CUDA_ENTRY STV_DEFAULT"
_Z25selective_scan_fwd_kernelI32Selective_Scan_fwd_kernel_traitsILi32ELi8ELi1ELb0ELb0ELb0ELb1EfN3c107complexIfEEEEv13SSMParamsBase:
.text._Z25selective_scan_fwd_kernelI32Selective_Scan_fwd_kernel_traitsILi32ELi8ELi1ELb0ELb0ELb0ELb1EfN3c107complexIfEEEEv13SSMParamsBase:
        /* <DEDUP_REMOVED lines=48> */
[C---:B------:R-:W-:Y:S02]  /*0300*/  LEA R16, P0, R17.reuse, c[0x0][0x240], 0x2 ;  /* 0x0000900011107a11 */ /* 0x040fe400078010ff */
[----:B------:R-:W-:Y:S02]  /*0310*/  LEA R11, P1, R12, c[0x0][0x248], 0x2 ;  /* 0x000092000c0b7a11 */ /* 0x000fe400078210ff */
[----:B------:R-:W-:-:S02]  /*0320*/  LEA.HI.X R17, R17, c[0x0][0x244], R2, 0x2, P0 ;  /* 0x0000910011117a11 */ /* 0x000fc400000f1402 */
[----:B------:R-:W-:Y:S02]  /*0330*/  LEA.HI.X R12, R12, c[0x0][0x24c], R5, 0x2, P1 ;  /* 0x000093000c0c7a11 */ /* 0x000fe400008f1405 */
[C---:B------:R-:W-:Y:S02]  /*0340*/  LOP3.LUT R39, R33.reuse, 0x20, RZ, 0xfc, !PT ;  /* 0x0000002021277812 */ /* 0x040fe400078efcff */
[C---:B------:R-:W-:Y:S02]  /*0350*/  LOP3.LUT R38, R33.reuse, 0x40, RZ, 0xfc, !PT ;  /* 0x0000004021267812 */ /* 0x040fe400078efcff */
[C---:B------:R-:W-:Y:S02]  /*0360*/  LOP3.LUT R40, R33.reuse, 0x60, RZ, 0xfc, !PT ;  /* 0x0000006021287812 */ /* 0x040fe400078efcff */
[C---:B------:R-:W-:Y:S02]  /*0370*/  LOP3.LUT R41, R33.reuse, 0x80, RZ, 0xfc, !PT ;  /* 0x0000008021297812 */ /* 0x040fe400078efcff */
[----:B------:R-:W-:-:S02]  /*0380*/  LOP3.LUT R42, R33, 0xa0, RZ, 0xfc, !PT ;  /* 0x000000a0212a7812 */ /* 0x000fc400078efcff */
[C---:B------:R-:W-:Y:S02]  /*0390*/  LOP3.LUT R43, R33.reuse, 0xc0, RZ, 0xfc, !PT ;  /* 0x000000c0212b7812 */ /* 0x040fe400078efcff */
[----:B--2---:R-:W-:Y:S02]  /*03a0*/  LOP3.LUT R44, R33, 0xe0, RZ, 0xfc, !PT ;  /* 0x000000e0212c7812 */ /* 0x004fe400078efcff */
.L_x_2082:
[----:B------:R-:W-:Y:S01]  /*03b0*/  BAR.SYNC.DEFER_BLOCKING 0x0 ;  /* 0x0000000000007b1d */ /* 0x000fe20000010000 */
[----:B------:R-:W-:Y:S01]  /*03c0*/  MOV R3, 0xffffff00 ;  /* 0xffffff0000037802 */ /* 0x000fe20000000f00 */
[----:B------:R-:W-:-:S04]  /*03d0*/  HFMA2.MMA R0, -RZ, RZ, 0, 0 ;  /* 0x00000000ff007435 */ /* 0x000fc800000001ff */
[----:B------:R-:W-:Y:S02]  /*03e0*/  IMAD R90, R36, R3, c[0x0][0x168] ;  /* 0x00005a00245a7624 */ /* 0x000fe400078e0203 */
[----:B------:R-:W-:-:S03]  /*03f0*/  CS2R R2, SRZ ;  /* 0x0000000000027805 */ /* 0x000fc6000001ff00 */
[-C--:B------:R-:W-:Y:S02]  /*0400*/  ISETP.GE.AND P3, PT, R33, R90.reuse, PT ;  /* 0x0000005a2100720c */ /* 0x080fe40003f66270 */
[-C--:B------:R-:W-:Y:S02]  /*0410*/  ISETP.GE.AND P4, PT, R39, R90.reuse, PT ;  /* 0x0000005a2700720c */ /* 0x080fe40003f86270 */
[-C--:B------:R-:W-:Y:S02]  /*0420*/  ISETP.GE.AND P5, PT, R38, R90.reuse, PT ;  /* 0x0000005a2600720c */ /* 0x080fe40003fa6270 */
[-C--:B------:R-:W-:Y:S02]  /*0430*/  ISETP.GE.AND P2, PT, R40, R90.reuse, PT ;  /* 0x0000005a2800720c */ /* 0x080fe40003f46270 */
[-C--:B------:R-:W-:Y:S02]  /*0440*/  ISETP.GE.AND P1, PT, R41, R90.reuse, PT ;  /* 0x0000005a2900720c */ /* 0x080fe40003f26270 */
[----:B------:R-:W-:-:S03]  /*0450*/  ISETP.GE.AND P0, PT, R42, R90, PT ;  /* 0x0000005a2a00720c */ /* 0x000fc60003f06270 */
[----:B------:R-:W2:Y:S01]  /*0460*/  @!P3 LDG.E R0, [R16.64] ;  /* 0x000000061000b981 */ /* 0x000ea2000c1e1900 */
[----:B------:R-:W-:-:S03]  /*0470*/  ISETP.GE.AND P3, PT, R43, R90, PT ;  /* 0x0000005a2b00720c */ /* 0x000fc60003f66270 */
[----:B------:R-:W3:Y:S01]  /*0480*/  @!P4 LDG.E R3, [R16.64+0x80] ;  /* 0x000080061003c981 */ /* 0x000ee2000c1e1900 */
[----:B------:R-:W-:Y:S01]  /*0490*/  ISETP.GE.AND P4, PT, R44, R90, PT ;  /* 0x0000005a2c00720c */ /* 0x000fe20003f86270 */
[----:B0-----:R-:W-:Y:S01]  /*04a0*/  CS2R R4, SRZ ;  /* 0x0000000000047805 */ /* 0x001fe2000001ff00 */
[----:B------:R-:W-:Y:S01]  /*04b0*/  CS2R R6, SRZ ;  /* 0x0000000000067805 */ /* 0x000fe2000001ff00 */
[----:B------:R-:W-:Y:S01]  /*04c0*/  MOV R9, RZ ;  /* 0x000000ff00097202 */ /* 0x000fe20000000f00 */
[----:B------:R-:W4:Y:S04]  /*04d0*/  @!P5 LDG.E R2, [R16.64+0x100] ;  /* 0x000100061002d981 */ /* 0x000f28000c1e1900 */
        /* <DEDUP_REMOVED lines=8> */
[C---:B------:R-:W-:Y:S02]  /*0560*/  IADD3 R48, R35.reuse, 0x60, RZ ;  /* 0x0000006023307810 */ /* 0x040fe40007ffe0ff */
[CC--:B------:R-:W-:Y:S02]  /*0570*/  LEA.HI.SX32 R45, R35.reuse, R35.reuse, 0x1b ;  /* 0x00000023232d7211 */ /* 0x0c0fe400078fdaff */
[----:B------:R-:W-:Y:S02]  /*0580*/  IADD3 R8, R35, 0x80, RZ ;  /* 0x0000008023087810 */ /* 0x000fe40007ffe0ff */
[----:B------:R-:W-:-:S02]  /*0590*/  LEA.HI.SX32 R46, R46, R35, 0x1b ;  /* 0x000000232e2e7211 */ /* 0x000fc400078fdaff */
[C---:B------:R-:W-:Y:S02]  /*05a0*/  IADD3 R50, R35.reuse, 0xa0, RZ ;  /* 0x000000a023327810 */ /* 0x040fe40007ffe0ff */
[C---:B------:R-:W-:Y:S02]  /*05b0*/  IADD3 R10, R35.reuse, 0xc0, RZ ;  /* 0x000000c0230a7810 */ /* 0x040fe40007ffe0ff */
[-C--:B------:R-:W-:Y:S02]  /*05c0*/  LEA.HI.SX32 R48, R48, R35.reuse, 0x1b ;  /* 0x0000002330307211 */ /* 0x080fe400078fdaff */
[----:B------:R-:W-:Y:S02]  /*05d0*/  IADD3 R52, R35, 0xe0, RZ ;  /* 0x000000e023347810 */ /* 0x000fe40007ffe0ff */
[-C--:B------:R-:W-:Y:S02]  /*05e0*/  LEA.HI.SX32 R49, R8, R35.reuse, 0x1b ;  /* 0x0000002308317211 */ /* 0x080fe400078fdaff */
[----:B------:R-:W-:-:S02]  /*05f0*/  LEA.HI.SX32 R50, R50, R35, 0x1b ;  /* 0x0000002332327211 */ /* 0x000fc400078fdaff */
[----:B------:R-:W-:Y:S02]  /*0600*/  SHF.L.U32 R53, R35, 0x3, RZ ;  /* 0x0000000323357819 */ /* 0x000fe400000006ff */
[-C--:B------:R-:W-:Y:S02]  /*0610*/  LEA.HI.SX32 R51, R10, R35.reuse, 0x1b ;  /* 0x000000230a337211 */ /* 0x080fe400078fdaff */
[----:B------:R-:W-:Y:S02]  /*0620*/  LEA.HI.SX32 R52, R52, R35, 0x1b ;  /* 0x0000002334347211 */ /* 0x000fe400078fdaff */
[----:B------:R-:W-:Y:S02]  /*0630*/  LEA.HI.SX32 R53, R53, R53, 0x1b ;  /* 0x0000003535357211 */ /* 0x000fe400078fdaff */
[-C--:B------:R-:W-:Y:S02]  /*0640*/  ISETP.GE.AND P6, PT, R33, R90.reuse, PT ;  /* 0x0000005a2100720c */ /* 0x080fe40003fc6270 */
[----:B------:R-:W-:-:S02]  /*0650*/  ISETP.GE.AND P5, PT, R39, R90, PT ;  /* 0x0000005a2700720c */ /* 0x000fc40003fa6270 */
[-C--:B------:R-:W-:Y:S02]  /*0660*/  ISETP.GE.AND P4, PT, R38, R90.reuse, PT ;  /* 0x0000005a2600720c */ /* 0x080fe40003f86270 */
[-C--:B------:R-:W-:Y:S02]  /*0670*/  ISETP.GE.AND P3, PT, R40, R90.reuse, PT ;  /* 0x0000005a2800720c */ /* 0x080fe40003f66270 */
[-C--:B------:R-:W-:Y:S02]  /*0680*/  ISETP.GE.AND P2, PT, R41, R90.reuse, PT ;  /* 0x0000005a2900720c */ /* 0x080fe40003f46270 */
[-C--:B------:R-:W-:Y:S02]  /*0690*/  ISETP.GE.AND P1, PT, R42, R90.reuse, PT ;  /* 0x0000005a2a00720c */ /* 0x080fe40003f26270 */
[----:B------:R-:W-:Y:S01]  /*06a0*/  ISETP.GE.AND P0, PT, R43, R90, PT ;  /* 0x0000005a2b00720c */ /* 0x000fe20003f06270 */
[----:B------:R-:W-:Y:S01]  /*06b0*/  HFMA2.MMA R8, -RZ, RZ, 0, 0 ;  /* 0x00000000ff087435 */ /* 0x000fe200000001ff */
[----:B--2---:R0:W-:Y:S04]  /*06c0*/  STS [R45.X4], R0 ;  /* 0x000000002d007388 */ /* 0x0041e80000004800 */
[----:B---3--:R1:W-:Y:S04]  /*06d0*/  STS [R46.X4+0x80], R3 ;  /* 0x000080032e007388 */ /* 0x0083e80000004800 */
[----:B----4-:R2:W-:Y:S01]  /*06e0*/  STS [R47.X4+0x100], R2 ;  /* 0x000100022f007388 */ /* 0x0105e20000004800 */
[----:B0-----:R-:W-:-:S03]  /*06f0*/  HFMA2.MMA R0, -RZ, RZ, 0, 0 ;  /* 0x00000000ff007435 */ /* 0x001fc600000001ff */
[----:B------:R-:W-:Y:S01]  /*0700*/  STS [R48.X4+0x180], R5 ;  /* 0x0001800530007388 */ /* 0x000fe20000004800 */
[----:B-1----:R-:W-:-:S03]  /*0710*/  MOV R3, R12 ;  /* 0x0000000c00037202 */ /* 0x002fc60000000f00 */
[----:B------:R0:W-:Y:S01]  /*0720*/  STS [R49.X4+0x200], R4 ;  /* 0x0002000431007388 */ /* 0x0001e20000004800 */
[----:B--2---:R-:W-:-:S03]  /*0730*/  MOV R2, R11 ;  /* 0x0000000b00027202 */ /* 0x004fc60000000f00 */
[----:B------:R-:W-:Y:S01]  /*0740*/  STS [R50.X4+0x280], R7 ;  /* 0x0002800732007388 */ /* 0x000fe20000004800 */
[----:B------:R-:W-:-:S03]  /*0750*/  MOV R11, RZ ;  /* 0x000000ff000b7202 */ /* 0x000fc60000000f00 */
[----:B------:R1:W-:Y:S04]  /*0760*/  STS [R51.X4+0x300], R6 ;  /* 0x0003000633007388 */ /* 0x0003e80000004800 */
        /* <DEDUP_REMOVED lines=13> */
[----:B--2---:R-:W-:-:S03]  /*0840*/  MOV R9, RZ ;  /* 0x000000ff00097202 */ /* 0x004fc60000000f00 */
[----:B------:R-:W2:Y:S01]  /*0850*/  @!P6 LDG.E R0, [R2.64] ;  /* 0x000000060200e981 */ /* 0x000ea2000c1e1900 */
[----:B------:R-:W-:-:S03]  /*0860*/  ISETP.GE.AND P6, PT, R44, R90, PT ;  /* 0x0000005a2c00720c */ /* 0x000fc60003fc6270 */
[----:B------:R-:W3:Y:S04]  /*0870*/  @!P5 LDG.E R11, [R2.64+0x80] ;  /* 0x00008006020bd981 */ /* 0x000ee8000c1e1900 */
        /* <DEDUP_REMOVED lines=9> */
[----:B--2---:R0:W-:Y:S04]  /*0910*/  STS [R45.X4], R0 ;  /* 0x000000002d007388 */ /* 0x0041e80000004800 */
[----:B---3--:R-:W-:Y:S04]  /*0920*/  STS [R46.X4+0x80], R11 ;  /* 0x0000800b2e007388 */ /* 0x008fe80000004800 */
[----:B----4-:R-:W-:Y:S01]  /*0930*/  STS [R47.X4+0x100], R4 ;  /* 0x000100042f007388 */ /* 0x010fe20000004800 */
[----:B0-----:R-:W-:-:S03]  /*0940*/  MOV R0, c[0x0][0x16c] ;  /* 0x00005b0000007a02 */ /* 0x001fc60000000f00 */
[----:B------:R-:W-:Y:S01]  /*0950*/  STS [R48.X4+0x180], R5 ;  /* 0x0001800530007388 */ /* 0x000fe20000004800 */
[----:B------:R-:W-:-:S03]  /*0960*/  ISETP.GE.AND P6, PT, R0, 0x1, PT ;  /* 0x000000010000780c */ /* 0x000fc60003fc6270 */
        /* <DEDUP_REMOVED lines=13> */
[----:B0----5:R-:W-:-:S02]  /*0a40*/  FADD.FTZ R54, R23, R30 ;  /* 0x0000001e17367221 */ /* 0x021fc40000010000 */
[----:B-1----:R-:W-:-:S03]  /*0a50*/  FADD.FTZ R56, R13, R30 ;  /* 0x0000001e0d387221 */ /* 0x002fc60000010000 */
[----:B------:R-:W-:Y:S01]  /*0a60*/  FSETP.GTU.FTZ.AND P0, PT, R54, 20, PT ;  /* 0x41a000003600780b */ /* 0x000fe20003f1c000 */
[----:B--2---:R-:W-:-:S03]  /*0a70*/  FADD.FTZ R58, R15, R30 ;  /* 0x0000001e0f3a7221 */ /* 0x004fc60000010000 */
[----:B------:R-:W-:Y:S02]  /*0a80*/  ISETP.EQ.OR P0, PT, RZ, UR5, P0 ;  /* 0x00000005ff007c0c */ /* 0x000fe40008702670 */
[----:B------:R-:W-:Y:S01]  /*0a90*/  FSETP.GTU.FTZ.AND P3, PT, R56, 20, PT ;  /* 0x41a000003800780b */ /* 0x000fe20003f7c000 */
[--C-:B---3--:R-:W-:Y:S01]  /*0aa0*/  FADD.FTZ R60, R11, R30.reuse ;  /* 0x0000001e0b3c7221 */ /* 0x108fe20000010000 */
[----:B------:R-:W-:Y:S02]  /*0ab0*/  FSETP.GTU.FTZ.AND P4, PT, R58, 20, PT ;  /* 0x41a000003a00780b */ /* 0x000fe40003f9c000 */
[----:B------:R-:W-:Y:S01]  /*0ac0*/  ISETP.EQ.OR P3, PT, RZ, UR5, P3 ;  /* 0x00000005ff007c0c */ /* 0x000fe20009f62670 */
[--C-:B----4-:R-:W-:Y:S01]  /*0ad0*/  FADD.FTZ R62, R19, R30.reuse ;  /* 0x0000001e133e7221 */ /* 0x110fe20000010000 */
[----:B------:R-:W-:Y:S01]  /*0ae0*/  FSETP.GTU.FTZ.AND P5, PT, R60, 20, PT ;  /* 0x41a000003c00780b */ /* 0x000fe20003fbc000 */
[----:B------:R-:W-:-:S03]  /*0af0*/  FADD.FTZ R64, R5, R30 ;  /* 0x0000001e05407221 */ /* 0x000fc60000010000 */
[----:B------:R-:W-:Y:S01]  /*0b00*/  FSETP.GTU.FTZ.AND P2, PT, R62, 20, PT ;  /* 0x41a000003e00780b */ /* 0x000fe20003f5c000 */
[----:B------:R-:W-:Y:S01]  /*0b10*/  FADD.FTZ R66, R21, R30 ;  /* 0x0000001e15427221 */ /* 0x000fe20000010000 */
        /* <DEDUP_REMOVED lines=33> */
.L_x_2060:
[----:B------:R-:W-:Y:S05]  /*0d30*/  BSYNC B0 ;  /* 0x0000000000007941 */ /* 0x000fea0003800000 */
.L_x_2059:
        /* <DEDUP_REMOVED lines=36> */
.L_x_2062:
[----:B------:R-:W-:Y:S05]  /*0f80*/  BSYNC B0 ;  /* 0x0000000000007941 */ /* 0x000fea0003800000 */
.L_x_2061:
        /* <DEDUP_REMOVED lines=47> */
.L_x_2064:
[----:B------:R-:W-:Y:S05]  /*1280*/  BSYNC B0 ;  /* 0x0000000000007941 */ /* 0x000fea0003800000 */
.L_x_2063:
        /* <DEDUP_REMOVED lines=33> */
.L_x_2066:
[----:B------:R-:W-:Y:S05]  /*14a0*/  BSYNC B0 ;  /* 0x0000000000007941 */ /* 0x000fea0003800000 */
.L_x_2065:
        /* <DEDUP_REMOVED lines=33> */
.L_x_2068:
[----:B------:R-:W-:Y:S05]  /*16c0*/  BSYNC B0 ;  /* 0x0000000000007941 */ /* 0x000fea0003800000 */
.L_x_2067:
        /* <DEDUP_REMOVED lines=33> */
.L_x_2070:
[----:B------:R-:W-:Y:S05]  /*18e0*/  BSYNC B0 ;  /* 0x0000000000007941 */ /* 0x000fea0003800000 */
.L_x_2069:
        /* <DEDUP_REMOVED lines=33> */
.L_x_2072:
[----:B------:R-:W-:Y:S05]  /*1b00*/  BSYNC B0 ;  /* 0x0000000000007941 */ /* 0x000fea0003800000 */
.L_x_2071:
        /* <DEDUP_REMOVED lines=33> */
.L_x_2074:
[----:B------:R-:W-:Y:S05]  /*1d20*/  BSYNC B0 ;  /* 0x0000000000007941 */ /* 0x000fea0003800000 */
.L_x_2073:
        /* <DEDUP_REMOVED lines=17> */
[----:B------:R-:W-:Y:S01]  /*1e40*/  LEA R27, P1, R8, c[0x0][0x220], 0x3 ;  /* 0x00008800081b7a11 */ /* 0x000fe200078218ff */
[----:B------:R-:W-:-:S04]  /*1e50*/  IMAD.WIDE.U32 R86, R26, c[0x0][0x1b8], RZ ;  /* 0x00006e001a567a25 */ /* 0x000fc800078e00ff */
[----:B------:R-:W-:Y:S01]  /*1e60*/  IMAD R0, R0, c[0x0][0x16c], RZ ;  /* 0x00005b0000007a24 */ /* 0x000fe200078e02ff */
[----:B------:R-:W-:-:S03]  /*1e70*/  LEA R25, P2, R86, c[0x0][0x230], 0x3 ;  /* 0x00008c0056197a11 */ /* 0x000fc600078418ff */
[----:B------:R-:W-:-:S04]  /*1e80*/  IMAD.WIDE R4, R0, R15, c[0x0][0x260] ;  /* 0x0000980000047625 */ /* 0x000fc800078e020f */
[C---:B------:R-:W-:Y:S02]  /*1e90*/  IMAD R15, R26.reuse, c[0x0][0x1bc], R7 ;  /* 0x00006f001a0f7a24 */ /* 0x040fe400078e0207 */
[----:B------:R-:W-:-:S04]  /*1ea0*/  IMAD.WIDE.U32 R6, R26, c[0x0][0x198], RZ ;  /* 0x000066001a067a25 */ /* 0x000fc800078e00ff */
[----:B------:R-:W-:Y:S01]  /*1eb0*/  IMAD.WIDE R4, R11, 0x10, R4 ;  /* 0x000000100b047825 */ /* 0x000fe200078e0204 */
[----:B------:R-:W-:Y:S02]  /*1ec0*/  IADD3 R11, R9, R13, RZ ;  /* 0x0000000d090b7210 */ /* 0x000fe40007ffe0ff */
[----:B------:R-:W-:Y:S02]  /*1ed0*/  IADD3 R9, R87, R15, RZ ;  /* 0x0000000f57097210 */ /* 0x000fe40007ffe0ff */
[----:B------:R-:W-:Y:S02]  /*1ee0*/  IADD3 R71, R7, R71, RZ ;  /* 0x0000004707477210 */ /* 0x000fe40007ffe0ff */
[----:B------:R-:W-:Y:S02]  /*1ef0*/  LEA R24, P3, R6, c[0x0][0x228], 0x3 ;  /* 0x00008a0006187a11 */ /* 0x000fe400078618ff */
[----:B------:R-:W-:Y:S02]  /*1f00*/  LEA.HI.X R0, R8, c[0x0][0x224], R11, 0x3, P1 ;  /* 0x0000890008007a11 */ /* 0x000fe400008f1c0b */
[----:B------:R-:W-:-:S02]  /*1f10*/  LEA.HI.X R86, R86, c[0x0][0x234], R9, 0x3, P2 ;  /* 0x00008d0056567a11 */ /* 0x000fc400010f1c09 */
[----:B------:R-:W-:Y:S02]  /*1f20*/  LEA.HI.X R71, R6, c[0x0][0x22c], R71, 0x3, P3 ;  /* 0x00008b0006477a11 */ /* 0x000fe400018f1c47 */
[----:B------:R-:W-:Y:S02]  /*1f30*/  MOV R73, R4 ;  /* 0x0000000400497202 */ /* 0x000fe40000000f00 */
[----:B------:R-:W-:Y:S02]  /*1f40*/  MOV R88, R5 ;  /* 0x0000000500587202 */ /* 0x000fe40000000f00 */
.L_x_2076:
        /* <DEDUP_REMOVED lines=9> */
[----:B------:R-:W-:Y:S01]  /*1fe0*/  FMUL.FTZ R105, R69, R68 ;  /* 0x0000004445697220 */ /* 0x000fe20000410000 */
[----:B0-----:R-:W-:Y:S01]  /*1ff0*/  SHF.L.U32 R89, R75, 0x3, RZ ;  /* 0x000000034b597819 */ /* 0x001fe200000006ff */
[----:B--2---:R-:W-:-:S02]  /*2000*/  FMUL.FTZ R6, R5, R54 ;  /* 0x0000003605067220 */ /* 0x004fc40000410000 */
[----:B------:R-:W-:Y:S02]  /*2010*/  FMUL.FTZ R21, R4, 1.4426950216293334961 ;  /* 0x3fb8aa3b04157820 */ /* 0x000fe40000410000 */
[----:B------:R-:W-:Y:S02]  /*2020*/  FMUL.RZ R7, R6, 0.15915493667125701904 ;  /* 0x3e22f98306077820 */ /* 0x000fe4000040c000 */
[-C--:B------:R-:W-:Y:S02]  /*2030*/  FMUL.FTZ R6, R5, R56.reuse ;  /* 0x0000003805067220 */ /* 0x080fe40000410000 */
[----:B------:R-:W-:Y:S01]  /*2040*/  MUFU.SIN R110, R7 ;  /* 0x00000007006e7308 */ /* 0x000fe20000000400 */
[----:B------:R-:W-:Y:S02]  /*2050*/  FMUL.FTZ R4, R21, R56 ;  /* 0x0000003815047220 */ /* 0x000fe40000410000 */
[----:B------:R-:W-:Y:S02]  /*2060*/  FMUL.RZ R8, R6, 0.15915493667125701904 ;  /* 0x3e22f98306087820 */ /* 0x000fe4000040c000 */
[----:B------:R-:W-:-:S02]  /*2070*/  FMUL.FTZ R6, R5, R58 ;  /* 0x0000003a05067220 */ /* 0x000fc40000410000 */
[C---:B------:R-:W-:Y:S01]  /*2080*/  FMUL.FTZ R13, R21.reuse, R54 ;  /* 0x00000036150d7220 */ /* 0x040fe20000410000 */
[----:B------:R0:W-:Y:S01]  /*2090*/  MUFU.COS R108, R7 ;  /* 0x00000007006c7308 */ /* 0x0001e20000000000 */
[----:B------:R-:W-:Y:S02]  /*20a0*/  FMUL.RZ R9, R6, 0.15915493667125701904 ;  /* 0x3e22f98306097820 */ /* 0x000fe4000040c000 */
[C---:B------:R-:W-:Y:S02]  /*20b0*/  FMUL.FTZ R6, R21.reuse, R58 ;  /* 0x0000003a15067220 */ /* 0x040fe40000410000 */
[----:B------:R-:W-:-:S03]  /*20c0*/  FMUL.FTZ R15, R21, R62 ;  /* 0x0000003e150f7220 */ /* 0x000fc60000410000 */
[----:B------:R1:W-:Y:S01]  /*20d0*/  MUFU.EX2 R14, R4 ;  /* 0x00000004000e7308 */ /* 0x0003e20000000800 */
[----:B0-----:R-:W-:-:S04]  /*20e0*/  FMUL.FTZ R7, R5, R60 ;  /* 0x0000003c05077220 */ /* 0x001fc80000410000 */
[----:B------:R-:W-:Y:S02]  /*20f0*/  FMUL.RZ R11, R7, 0.15915493667125701904 ;  /* 0x3e22f983070b7820 */ /* 0x000fe4000040c000 */
[----:B------:R-:W-:Y:S01]  /*2100*/  FMUL.FTZ R7, R21, R60 ;  /* 0x0000003c15077220 */ /* 0x000fe20000410000 */
[----:B------:R-:W0:Y:S01]  /*2110*/  MUFU.SIN R23, R8 ;  /* 0x0000000800177308 */ /* 0x000e220000000400 */
[----:B-1----:R-:W-:-:S04]  /*2120*/  FMUL.FTZ R4, R5, R62 ;  /* 0x0000003e05047220 */ /* 0x002fc80000410000 */
[----:B------:R-:W-:Y:S02]  /*2130*/  FMUL.RZ R19, R4, 0.15915493667125701904 ;  /* 0x3e22f98304137820 */ /* 0x000fe4000040c000 */
[----:B------:R-:W-:Y:S01]  /*2140*/  FMUL.FTZ R4, R5, R64 ;  /* 0x0000004005047220 */ /* 0x000fe20000410000 */
[----:B------:R1:W-:Y:S03]  /*2150*/  MUFU.EX2 R87, R7 ;  /* 0x0000000700577308 */ /* 0x0003e60000000800 */
[----:B------:R-:W-:Y:S02]  /*2160*/  FMUL.RZ R77, R4, 0.15915493667125701904 ;  /* 0x3e22f983044d7820 */ /* 0x000fe4000040c000 */
[----:B------:R-:W-:-:S03]  /*2170*/  FMUL.FTZ R4, R21, R66 ;  /* 0x0000004215047220 */ /* 0x000fc60000410000 */
[----:B------:R-:W2:Y:S01]  /*2180*/  MUFU.COS R79, R8 ;  /* 0x00000008004f7308 */ /* 0x000ea20000000000 */
[----:B-1----:R-:W-:Y:S01]  /*2190*/  MOV R7, 0xffffff00 ;  /* 0xffffff0000077802 */ /* 0x002fe20000000f00 */
[----:B0-----:R-:W-:-:S04]  /*21a0*/  FMUL.FTZ R23, R14, R23 ;  /* 0x000000170e177220 */ /* 0x001fc80000410000 */
[----:B------:R-:W-:Y:S01]  /*21b0*/  IMAD R90, R36, R7, c[0x0][0x168] ;  /* 0x00005a00245a7624 */ /* 0x000fe200078e0207 */
[C---:B------:R-:W-:Y:S01]  /*21c0*/  IADD3 R7, R89.reuse, 0x7, RZ ;  /* 0x0000000759077810 */ /* 0x040fe20007ffe0ff */
[----:B------:R-:W-:Y:S03]  /*21d0*/  MUFU.SIN R10, R19 ;  /* 0x00000013000a7308 */ /* 0x000fe60000000400 */
[-C--:B------:R-:W-:Y:S02]  /*21e0*/  ISETP.GE.U32.AND P5, PT, R89, R90.reuse, PT ;  /* 0x0000005a5900720c */ /* 0x080fe40003fa6070 */
[----:B------:R-:W-:Y:S01]  /*21f0*/  ISETP.GE.U32.AND P1, PT, R7, R90, PT ;  /* 0x0000005a0700720c */ /* 0x000fe20003f26070 */
[----:B------:R-:W-:Y:S01]  /*2200*/  FMUL.FTZ R7, R21, R68 ;  /* 0x0000004415077220 */ /* 0x000fe20000410000 */
[----:B------:R-:W-:Y:S01]  /*2210*/  FSEL R92, R92, RZ, !P5 ;  /* 0x000000ff5c5c7208 */ /* 0x000fe20006800000 */
[----:B------:R0:W-:Y:S01]  /*2220*/  MUFU.COS R22, R19 ;  /* 0x0000001300167308 */ /* 0x0001e20000000000 */
[----:B--2---:R-:W-:-:S07]  /*2230*/  FMUL.FTZ R81, R14, R79 ;  /* 0x0000004f0e517220 */ /* 0x004fce0000410000 */
[----:B------:R-:W-:Y:S01]  /*2240*/  MUFU.SIN R83, R9 ;  /* 0x0000000900537308 */ /* 0x000fe20000000400 */
[----:B0-----:R-:W-:-:S04]  /*2250*/  IADD3 R19, R89, 0x5, RZ ;  /* 0x0000000559137810 */ /* 0x001fc80007ffe0ff */
[-C--:B------:R-:W-:Y:S02]  /*2260*/  ISETP.GE.U32.AND P3, PT, R19, R90.reuse, PT ;  /* 0x0000005a1300720c */ /* 0x080fe40003f66070 */
[----:B------:R-:W-:Y:S01]  /*2270*/  IADD3 R19, R89, 0x1, RZ ;  /* 0x0000000159137810 */ /* 0x000fe20007ffe0ff */
[----:B------:R0:W-:Y:S01]  /*2280*/  MUFU.COS R85, R9 ;  /* 0x0000000900557308 */ /* 0x0001e20000000000 */
[----:B------:R-:W-:Y:S02]  /*2290*/  FSEL R95, R95, RZ, !P3 ;  /* 0x000000ff5f5f7208 */ /* 0x000fe40005800000 */
[----:B------:R-:W-:Y:S02]  /*22a0*/  ISETP.GE.U32.AND P6, PT, R19, R90, PT ;  /* 0x0000005a1300720c */ /* 0x000fe40003fc6070 */
[----:B------:R-:W-:Y:S02]  /*22b0*/  IADD3 R19, R89, 0x2, RZ ;  /* 0x0000000259137810 */ /* 0x000fe40007ffe0ff */
[----:B------:R-:W-:Y:S01]  /*22c0*/  FSEL R79, R23, RZ, !P6 ;  /* 0x000000ff174f7208 */ /* 0x000fe20007000000 */
[----:B------:R-:W1:Y:S01]  /*22d0*/  MUFU.EX2 R18, R6 ;  /* 0x0000000600127308 */ /* 0x000e620000000800 */
[----:B0-----:R-:W-:Y:S01]  /*22e0*/  FMUL.FTZ R9, R21, R64 ;  /* 0x0000004015097220 */ /* 0x001fe20000410000 */
[----:B------:R-:W-:Y:S01]  /*22f0*/  FSEL R81, R81, 1, !P6 ;  /* 0x3f80000051517808 */ /* 0x000fe20007000000 */
[----:B------:R-:W-:-:S02]  /*2300*/  FMUL.FTZ R21, R5, R66 ;  /* 0x0000004205157220 */ /* 0x000fc40000410000 */
[----:B------:R-:W-:Y:S02]  /*2310*/  FMUL.FTZ R5, R5, R68 ;  /* 0x0000004405057220 */ /* 0x000fe40000410000 */
[----:B------:R-:W-:Y:S01]  /*2320*/  FMUL.RZ R21, R21, 0.15915493667125701904 ;  /* 0x3e22f98315157820 */ /* 0x000fe2000040c000 */
[----:B------:R-:W-:Y:S08]  /*2330*/  MUFU.SIN R6, R77 ;  /* 0x0000004d00067308 */ /* 0x000ff00000000400 */
[----:B------:R0:W-:Y:S01]  /*2340*/  MUFU.COS R8, R77 ;  /* 0x0000004d00087308 */ /* 0x0001e20000000000 */
[----:B-1----:R-:W-:-:S02]  /*2350*/  FMUL.FTZ R85, R18, R85 ;  /* 0x0000005512557220 */ /* 0x002fc40000410000 */
[----:B------:R-:W-:Y:S02]  /*2360*/  FMUL.FTZ R83, R18, R83 ;  /* 0x0000005312537220 */ /* 0x000fe40000410000 */
[----:B------:R-:W-:-:S03]  /*2370*/  FMUL.FTZ R18, R92, R79 ;  /* 0x0000004f5c127220 */ /* 0x000fc60000410000 */
[----:B------:R-:W1:Y:S01]  /*2380*/  MUFU.SIN R12, R11 ;  /* 0x0000000b000c7308 */ /* 0x000e620000000400 */
[----:B0-----:R-:W-:Y:S02]  /*2390*/  FMUL.FTZ R77, R57, R56 ;  /* 0x00000038394d7220 */ /* 0x001fe40000410000 */
[----:B------:R-:W-:-:S03]  /*23a0*/  FFMA.FTZ R18, RZ, R81, R18 ;  /* 0x00000051ff127223 */ /* 0x000fc60000010012 */
[----:B------:R-:W-:Y:S01]  /*23b0*/  FSEL R77, R77, RZ, !P6 ;  /* 0x000000ff4d4d7208 */ /* 0x000fe20007000000 */
[----:B------:R-:W-:Y:S01]  /*23c0*/  FADD.FTZ R18, RZ, R18 ;  /* 0x00000012ff127221 */ /* 0x000fe20000010000 */
[----:B------:R0:W2:Y:S01]  /*23d0*/  MUFU.COS R20, R11 ;  /* 0x0000000b00147308 */ /* 0x0000a20000000000 */
[----:B------:R-:W-:Y:S01]  /*23e0*/  ISETP.GE.U32.AND P6, PT, R19, R90, PT ;  /* 0x0000005a1300720c */ /* 0x000fe20003fc6070 */
[----:B------:R-:W-:Y:S02]  /*23f0*/  FMUL.RZ R19, R5, 0.15915493667125701904 ;  /* 0x3e22f98305137820 */ /* 0x000fe4000040c000 */
[----:B------:R-:W-:Y:S01]  /*2400*/  FMUL.FTZ R5, RZ, R79 ;  /* 0x0000004fff057220 */ /* 0x000fe20000410000 */
[----:B------:R-:W-:Y:S02]  /*2410*/  FSEL R83, R83, RZ, !P6 ;  /* 0x000000ff53537208 */ /* 0x000fe40007000000 */
[----:B------:R-:W-:Y:S01]  /*2420*/  FSEL R85, R85, 1, !P6 ;  /* 0x3f80000055557808 */ /* 0x000fe20007000000 */
[----:B------:R-:W3:Y:S01]  /*2430*/  MUFU.EX2 R13, R13 ;  /* 0x0000000d000d7308 */ /* 0x000ee20000000800 */
[----:B0-----:R-:W-:Y:S01]  /*2440*/  IADD3 R11, R89, 0x6, RZ ;  /* 0x00000006590b7810 */ /* 0x001fe20007ffe0ff */
[----:B------:R-:W-:-:S02]  /*2450*/  FFMA.FTZ R14, R92, R81, -R5 ;  /* 0x000000515c0e7223 */ /* 0x000fc40000010805 */
[----:B-1----:R-:W-:Y:S01]  /*2460*/  FMUL.FTZ R12, R87, R12 ;  /* 0x0000000c570c7220 */ /* 0x002fe20000410000 */
[----:B------:R-:W-:Y:S01]  /*2470*/  ISETP.GE.U32.AND P2, PT, R11, R90, PT ;  /* 0x0000005a0b00720c */ /* 0x000fe20003f46070 */
[----:B------:R-:W-:Y:S01]  /*2480*/  FADD.FTZ R14, R77, R14 ;  /* 0x0000000e4d0e7221 */ /* 0x000fe20000010000 */
[----:B------:R-:W-:Y:S01]  /*2490*/  IADD3 R11, R89, 0x3, RZ ;  /* 0x00000003590b7810 */ /* 0x000fe20007ffe0ff */
[----:B------:R-:W-:Y:S01]  /*24a0*/  MUFU.EX2 R4, R4 ;  /* 0x0000000400047308 */ /* 0x000fe20000000800 */
[----:B--2---:R-:W-:Y:S01]  /*24b0*/  FMUL.FTZ R20, R87, R20 ;  /* 0x0000001457147220 */ /* 0x004fe20000410000 */
[----:B------:R-:W-:Y:S01]  /*24c0*/  FSEL R98, R98, RZ, !P2 ;  /* 0x000000ff62627208 */ /* 0x000fe20005000000 */
[----:B------:R-:W-:Y:S01]  /*24d0*/  FMUL.FTZ R87, R59, R58 ;  /* 0x0000003a3b577220 */ /* 0x000fe20000410000 */
[----:B------:R-:W-:Y:S01]  /*24e0*/  ISETP.GE.U32.AND P4, PT, R11, R90, PT ;  /* 0x0000005a0b00720c */ /* 0x000fe20003f86070 */
[----:B------:R-:W-:-:S03]  /*24f0*/  FMUL.FTZ R5, R83, R18 ;  /* 0x0000001253057220 */ /* 0x000fc60000410000 */
[----:B------:R-:W0:Y:S01]  /*2500*/  MUFU.SIN R11, R21 ;  /* 0x00000015000b7308 */ /* 0x000e220000000400 */
[----:B---3--:R-:W-:Y:S01]  /*2510*/  FMUL.FTZ R108, R13, R108 ;  /* 0x0000006c0d6c7220 */ /* 0x008fe20000410000 */
[----:B------:R-:W-:Y:S01]  /*2520*/  FSEL R87, R87, RZ, !P6 ;  /* 0x000000ff57577208 */ /* 0x000fe20007000000 */
[----:B------:R-:W-:Y:S01]  /*2530*/  FMUL.FTZ R110, R13, R110 ;  /* 0x0000006e0d6e7220 */ /* 0x000fe20000410000 */
[----:B------:R-:W-:Y:S01]  /*2540*/  FSEL R89, R12, RZ, !P4 ;  /* 0x000000ff0c597208 */ /* 0x000fe20006000000 */
[-C--:B------:R-:W-:Y:S01]  /*2550*/  FMUL.FTZ R13, R83, R14.reuse ;  /* 0x0000000e530d7220 */ /* 0x080fe20000410000 */
[----:B------:R-:W-:Y:S01]  /*2560*/  FSEL R93, R20, 1, !P4 ;  /* 0x3f800000145d7808 */ /* 0x000fe20006000000 */
[C---:B------:R-:W-:Y:S01]  /*2570*/  FFMA.FTZ R14, R85.reuse, R14, -R5 ;  /* 0x0000000e550e7223 */ /* 0x040fe20000010805 */
[----:B------:R-:W1:Y:S01]  /*2580*/  MUFU.COS R99, R21 ;  /* 0x0000001500637308 */ /* 0x000e620000000000 */
[----:B------:R-:W-:Y:S01]  /*2590*/  FFMA.FTZ R13, R85, R18, R13 ;  /* 0x00000012550d7223 */ /* 0x000fe2000001000d */
[----:B------:R-:W-:Y:S01]  /*25a0*/  FSEL R108, R108, 1, !P5 ;  /* 0x3f8000006c6c7808 */ /* 0x000fe20006800000 */
[----:B------:R-:W-:Y:S01]  /*25b0*/  FADD.FTZ R14, R87, R14 ;  /* 0x0000000e570e7221 */ /* 0x000fe20000010000 */
[----:B------:R-:W-:Y:S01]  /*25c0*/  FSEL R110, R110, RZ, !P5 ;  /* 0x000000ff6e6e7208 */ /* 0x000fe20006800000 */
[----:B------:R-:W-:Y:S01]  /*25d0*/  FADD.FTZ R12, RZ, R13 ;  /* 0x0000000dff0c7221 */ /* 0x000fe20000010000 */
[----:B------:R-:W-:Y:S01]  /*25e0*/  ISETP.GE.U32.AND P5, PT, R37, R90, PT ;  /* 0x0000005a2500720c */ /* 0x000fe20003fa6070 */
[----:B------:R-:W-:Y:S01]  /*25f0*/  FMUL.FTZ R5, R89, R14 ;  /* 0x0000000e59057220 */ /* 0x000fe20000410000 */
[----:B------:R-:W2:Y:S01]  /*2600*/  MUFU.EX2 R15, R15 ;  /* 0x0000000f000f7308 */ /* 0x000ea20000000800 */
[----:B0-----:R-:W-:Y:S01]  /*2610*/  FMUL.FTZ R11, R4, R11 ;  /* 0x0000000b040b7220 */ /* 0x001fe20000410000 */
[----:B------:R-:W-:-:S02]  /*2620*/  FSEL R103, R103, RZ, !P4 ;  /* 0x000000ff67677208 */ /* 0x000fc40006000000 */
[----:B------:R-:W-:Y:S02]  /*2630*/  FSEL R96, R96, RZ, !P5 ;  /* 0x000000ff60607208 */ /* 0x000fe40006800000 */
[----:B------:R-:W-:Y:S02]  /*2640*/  FSEL R97, R11, RZ, !P2 ;  /* 0x000000ff0b617208 */ /* 0x000fe40005000000 */
[----:B------:R-:W0:Y:S01]  /*2650*/  MUFU.EX2 R9, R9 ;  /* 0x0000000900097308 */ /* 0x000e220000000800 */
[----:B-1----:R-:W-:Y:S02]  /*2660*/  FMUL.FTZ R99, R4, R99 ;  /* 0x0000006304637220 */ /* 0x002fe40000410000 */
[-C--:B------:R-:W-:Y:S02]  /*2670*/  FMUL.FTZ R4, R89, R12.reuse ;  /* 0x0000000c59047220 */ /* 0x080fe40000410000 */
[----:B------:R-:W-:Y:S01]  /*2680*/  FFMA.FTZ R12, R93, R12, R5 ;  /* 0x0000000c5d0c7223 */ /* 0x000fe20000010005 */
[----:B------:R-:W-:Y:S01]  /*2690*/  FSEL R99, R99, 1, !P2 ;  /* 0x3f80000063637808 */ /* 0x000fe20005000000 */
[----:B------:R-:W-:Y:S01]  /*26a0*/  FFMA.FTZ R14, R93, R14, -R4 ;  /* 0x0000000e5d0e7223 */ /* 0x000fe20000010804 */
[----:B------:R-:W-:Y:S01]  /*26b0*/  MUFU.EX2 R7, R7 ;  /* 0x0000000700077308 */ /* 0x000fe20000000800 */
[----:B--2---:R-:W-:-:S02]  /*26c0*/  FMUL.FTZ R10, R15, R10 ;  /* 0x0000000a0f0a7220 */ /* 0x004fc40000410000 */
[----:B------:R-:W-:Y:S02]  /*26d0*/  FMUL.FTZ R101, R15, R22 ;  /* 0x000000160f657220 */ /* 0x000fe40000410000 */
[----:B------:R-:W-:Y:S01]  /*26e0*/  FMUL.FTZ R4, R110, R79 ;  /* 0x0000004f6e047220 */ /* 0x000fe20000410000 */
[----:B------:R-:W-:Y:S01]  /*26f0*/  FSEL R100, R10, RZ, !P5 ;  /* 0x000000ff0a647208 */ /* 0x000fe20006800000 */
[----:B------:R-:W-:Y:S01]  /*2700*/  FADD.FTZ R12, RZ, R12 ;  /* 0x0000000cff0c7221 */ /* 0x000fe20000010000 */
[----:B------:R-:W1:Y:S01]  /*2710*/  MUFU.SIN R102, R19 ;  /* 0x0000001300667308 */ /* 0x000e620000000400 */
[----:B------:R-:W-:Y:S01]  /*2720*/  FADD.FTZ R14, R103, R14 ;  /* 0x0000000e670e7221 */ /* 0x000fe20000010000 */
[----:B------:R-:W-:Y:S01]  /*2730*/  FSEL R101, R101, 1, !P5 ;  /* 0x3f80000065657808 */ /* 0x000fe20006800000 */
[C---:B0-----:R-:W-:Y:S02]  /*2740*/  FMUL.FTZ R8, R9.reuse, R8 ;  /* 0x0000000809087220 */ /* 0x041fe40000410000 */
[----:B------:R-:W-:-:S02]  /*2750*/  FMUL.FTZ R6, R9, R6 ;  /* 0x0000000609067220 */ /* 0x000fc40000410000 */
[C---:B------:R-:W-:Y:S01]  /*2760*/  FMUL.FTZ R5, R108.reuse, R79 ;  /* 0x0000004f6c057220 */ /* 0x040fe20000410000 */
[----:B------:R-:W0:Y:S01]  /*2770*/  MUFU.COS R104, R19 ;  /* 0x0000001300687308 */ /* 0x000e220000000000 */
[-C--:B------:R-:W-:Y:S01]  /*2780*/  FFMA.FTZ R4, R108, R81.reuse, -R4 ;  /* 0x000000516c047223 */ /* 0x080fe20000010804 */
[----:B------:R-:W-:Y:S01]  /*2790*/  FSEL R91, R6, RZ, !P3 ;  /* 0x000000ff065b7208 */ /* 0x000fe20005800000 */
[----:B------:R-:W-:Y:S01]  /*27a0*/  FMUL.FTZ R9, R100, R12 ;  /* 0x0000000c64097220 */ /* 0x000fe20000410000 */
[----:B------:R-:W-:Y:S01]  /*27b0*/  FSEL R94, R8, 1, !P3 ;  /* 0x3f800000085e7808 */ /* 0x000fe20005800000 */
[----:B------:R-:W-:Y:S02]  /*27c0*/  FMUL.FTZ R13, R100, R14 ;  /* 0x0000000e640d7220 */ /* 0x000fe40000410000 */
[----:B------:R-:W-:Y:S02]  /*27d0*/  FFMA.FTZ R10, R110, R81, R5 ;  /* 0x000000516e0a7223 */ /* 0x000fe40000010005 */
[----:B-1----:R-:W-:-:S02]  /*27e0*/  FMUL.FTZ R102, R7, R102 ;  /* 0x0000006607667220 */ /* 0x002fc40000410000 */
[C---:B------:R-:W-:Y:S02]  /*27f0*/  FFMA.FTZ R9, R101.reuse, R14, -R9 ;  /* 0x0000000e65097223 */ /* 0x040fe40000010809 */
[----:B------:R-:W-:Y:S01]  /*2800*/  FFMA.FTZ R13, R101, R12, R13 ;  /* 0x0000000c650d7223 */ /* 0x000fe2000001000d */
[----:B------:R-:W-:Y:S01]  /*2810*/  FSEL R102, R102, RZ, !P1 ;  /* 0x000000ff66667208 */ /* 0x000fe20004800000 */
[----:B------:R-:W-:Y:S02]  /*2820*/  FMUL.FTZ R5, R83, R10 ;  /* 0x0000000a53057220 */ /* 0x000fe40000410000 */
[----:B0-----:R-:W-:Y:S02]  /*2830*/  FMUL.FTZ R104, R7, R104 ;  /* 0x0000006807687220 */ /* 0x001fe40000410000 */
[----:B------:R-:W-:Y:S02]  /*2840*/  FMUL.FTZ R7, R83, R4 ;  /* 0x0000000453077220 */ /* 0x000fe40000410000 */
[----:B------:R-:W-:Y:S01]  /*2850*/  FADD.FTZ R9, R96, R9 ;  /* 0x0000000960097221 */ /* 0x000fe20000010000 */
[----:B------:R-:W-:Y:S01]  /*2860*/  FSEL R104, R104, 1, !P1 ;  /* 0x3f80000068687808 */ /* 0x000fe20004800000 */
[----:B------:R-:W-:-:S02]  /*2870*/  FFMA.FTZ R10, R85, R10, R7 ;  /* 0x0000000a550a7223 */ /* 0x000fc40000010007 */
[----:B------:R-:W-:Y:S02]  /*2880*/  FADD.FTZ R13, RZ, R13 ;  /* 0x0000000dff0d7221 */ /* 0x000fe40000010000 */
[----:B------:R-:W-:Y:S02]  /*2890*/  FFMA.FTZ R4, R85, R4, -R5 ;  /* 0x0000000455047223 */ /* 0x000fe40000010805 */
[----:B------:R-:W-:Y:S02]  /*28a0*/  FMUL.FTZ R5, R89, R10 ;  /* 0x0000000a59057220 */ /* 0x000fe40000410000 */
[C---:B------:R-:W-:Y:S02]  /*28b0*/  FMUL.FTZ R8, R91.reuse, R9 ;  /* 0x000000095b087220 */ /* 0x040fe40000410000 */
[----:B------:R-:W-:Y:S02]  /*28c0*/  FMUL.FTZ R7, R91, R13 ;  /* 0x0000000d5b077220 */ /* 0x000fe40000410000 */
[----:B------:R-:W-:-:S02]  /*28d0*/  FMUL.FTZ R6, R89, R4 ;  /* 0x0000000459067220 */ /* 0x000fc40000410000 */
[C---:B------:R-:W-:Y:S02]  /*28e0*/  FFMA.FTZ R5, R93.reuse, R4, -R5 ;  /* 0x000000045d057223 */ /* 0x040fe40000010805 */
[C---:B------:R-:W-:Y:S02]  /*28f0*/  FFMA.FTZ R8, R94.reuse, R13, R8 ;  /* 0x0000000d5e087223 */ /* 0x040fe40000010008 */
[----:B------:R-:W-:Y:S02]  /*2900*/  FFMA.FTZ R4, R94, R9, -R7 ;  /* 0x000000095e047223 */ /* 0x000fe40000010807 */
[----:B------:R-:W-:Y:S02]  /*2910*/  FFMA.FTZ R6, R93, R10, R6 ;  /* 0x0000000a5d067223 */ /* 0x000fe40000010006 */
[----:B------:R-:W-:Y:S02]  /*2920*/  FADD.FTZ R10, RZ, R8 ;  /* 0x00000008ff0a7221 */ /* 0x000fe40000010000 */
[----:B------:R-:W-:-:S02]  /*2930*/  FADD.FTZ R8, R95, R4 ;  /* 0x000000045f087221 */ /* 0x000fc40000010000 */
[C---:B------:R-:W-:Y:S02]  /*2940*/  FMUL.FTZ R7, R100.reuse, R5 ;  /* 0x0000000564077220 */ /* 0x040fe40000410000 */
[C---:B------:R-:W-:Y:S02]  /*2950*/  FMUL.FTZ R11, R97.reuse, R8 ;  /* 0x00000008610b7220 */ /* 0x040fe40000410000 */
[----:B------:R-:W-:Y:S02]  /*2960*/  FMUL.FTZ R9, R97, R10 ;  /* 0x0000000a61097220 */ /* 0x000fe40000410000 */
[----:B------:R-:W-:Y:S02]  /*2970*/  FMUL.FTZ R4, R100, R6 ;  /* 0x0000000664047220 */ /* 0x000fe40000410000 */
[----:B------:R-:W-:Y:S02]  /*2980*/  FFMA.FTZ R11, R99, R10, R11 ;  /* 0x0000000a630b7223 */ /* 0x000fe4000001000b */
[----:B------:R-:W-:-:S02]  /*2990*/  FFMA.FTZ R7, R101, R6, R7 ;  /* 0x0000000665077223 */ /* 0x000fc40000010007 */
[----:B------:R-:W-:Y:S02]  /*29a0*/  FFMA.FTZ R9, R99, R8, -R9 ;  /* 0x0000000863097223 */ /* 0x000fe40000010809 */
[----:B------:R-:W-:Y:S02]  /*29b0*/  FFMA.FTZ R4, R101, R5, -R4 ;  /* 0x0000000565047223 */ /* 0x000fe40000010804 */
[----:B------:R-:W-:Y:S02]  /*29c0*/  FADD.FTZ R11, RZ, R11 ;  /* 0x0000000bff0b7221 */ /* 0x000fe40000010000 */
[C---:B------:R-:W-:Y:S02]  /*29d0*/  FMUL.FTZ R5, R91.reuse, R7 ;  /* 0x000000075b057220 */ /* 0x040fe40000410000 */
[----:B------:R-:W-:Y:S02]  /*29e0*/  FADD.FTZ R9, R98, R9 ;  /* 0x0000000962097221 */ /* 0x000fe40000010000 */
[----:B------:R-:W-:-:S02]  /*29f0*/  FMUL.FTZ R6, R91, R4 ;  /* 0x000000045b067220 */ /* 0x000fc40000410000 */
[----:B------:R-:W-:Y:S02]  /*2a00*/  FMUL.FTZ R12, R102, R11 ;  /* 0x0000000b660c7220 */ /* 0x000fe40000410000 */
[----:B------:R-:W-:Y:S01]  /*2a10*/  FFMA.FTZ R8, R94, R4, -R5 ;  /* 0x000000045e087223 */ /* 0x000fe20000010805 */
[----:B------:R-:W-:Y:S01]  /*2a20*/  FSEL R105, R105, RZ, !P1 ;  /* 0x000000ff69697208 */ /* 0x000fe20004800000 */
[----:B------:R-:W-:Y:S01]  /*2a30*/  FMUL.FTZ R4, R102, R9 ;  /* 0x0000000966047220 */ /* 0x000fe20000410000 */
[----:B------:R-:W-:Y:S01]  /*2a40*/  MOV R5, R86 ;  /* 0x0000005600057202 */ /* 0x000fe20000000f00 */
        /* <DEDUP_REMOVED lines=9> */
[----:B------:R-:W-:Y:S02]  /*2ae0*/  FADD.FTZ R14, R105, R12 ;  /* 0x0000000c690e7221 */ /* 0x000fe40000010000 */
[----:B------:R-:W-:Y:S01]  /*2af0*/  FADD.FTZ R15, RZ, R15 ;  /* 0x0000000fff0f7221 */ /* 0x000fe20000010000 */
[----:B------:R1:W2:Y:S01]  /*2b00*/  LDG.E.64 R20, [R4.64] ;  /* 0x0000000604147981 */ /* 0x0002a2000c1e1b00 */
[----:B------:R-:W-:Y:S01]  /*2b10*/  FFMA.FTZ R11, R99, R10, R11 ;  /* 0x0000000a630b7223 */ /* 0x000fe2000001000b */
[----:B------:R-:W-:Y:S01]  /*2b20*/  ISETP.GE.AND P1, PT, R35, 0x1, PT ;  /* 0x000000012300780c */ /* 0x000fe20003f26270 */
[----:B------:R-:W-:Y:S01]  /*2b30*/  FFMA.FTZ R9, R99, R8, -R9 ;  /* 0x0000000863097223 */ /* 0x000fe20000010809 */
[----:B------:R-:W3:Y:S01]  /*2b40*/  SHFL.UP PT, R13, R14, 0x1, RZ ;  /* 0x042000000e0d7989 */ /* 0x000ee200000e00ff */
[C---:B------:R-:W-:Y:S01]  /*2b50*/  FMUL.FTZ R12, R102.reuse, R11 ;  /* 0x0000000b660c7220 */ /* 0x040fe20000410000 */
[C---:B------:R-:W-:Y:S01]  /*2b60*/  ISETP.NE.AND P2, PT, R35.reuse, 0x1f, PT ;  /* 0x0000001f2300780c */ /* 0x040fe20003f45270 */
[-C--:B0-----:R-:W-:Y:S01]  /*2b70*/  FMUL.FTZ R6, R102, R9.reuse ;  /* 0x0000000966067220 */ /* 0x081fe20000410000 */
[----:B------:R-:W0:Y:S01]  /*2b80*/  SHFL.UP PT, R23, R15, 0x1, RZ ;  /* 0x042000000f177989 */ /* 0x000e2200000e00ff */
[C---:B------:R-:W-:Y:S01]  /*2b90*/  FFMA.FTZ R12, R104.reuse, R9, -R12 ;  /* 0x00000009680c7223 */ /* 0x040fe2000001080c */
[----:B------:R-:W-:Y:S01]  /*2ba0*/  ISETP.NE.AND P3, PT, R35, RZ, PT ;  /* 0x000000ff2300720c */ /* 0x000fe20003f65270 */
[----:B------:R-:W-:Y:S01]  /*2bb0*/  FFMA.FTZ R6, R104, R11, R6 ;  /* 0x0000000b68067223 */ /* 0x000fe20000010006 */
[----:B------:R-:W-:-:S02]  /*2bc0*/  ISETP.NE.AND P4, PT, R75, RZ, PT ;  /* 0x000000ff4b00720c */ /* 0x000fc40003f85270 */
[----:B-1----:R-:W1:Y:S01]  /*2bd0*/  SHFL.UP PT, R5, R12, 0x1, RZ ;  /* 0x042000000c057989 */ /* 0x002e6200000e00ff */
[----:B------:R-:W-:-:S03]  /*2be0*/  IADD3 R107, R107, 0x1, RZ ;  /* 0x000000016b6b7810 */ /* 0x000fc60007ffe0ff */
[----:B------:R-:W4:Y:S01]  /*2bf0*/  SHFL.UP PT, R7, R6, 0x1, RZ ;  /* 0x0420000006077989 */ /* 0x000f2200000e00ff */
[C---:B---3--:R-:W-:Y:S02]  /*2c00*/  FMUL.FTZ R8, R6.reuse, R13 ;  /* 0x0000000d06087220 */ /* 0x048fe40000410000 */
[-C--:B0-----:R-:W-:Y:S02]  /*2c10*/  FMUL.FTZ R4, R6, R23.reuse ;  /* 0x0000001706047220 */ /* 0x081fe40000410000 */
[C---:B------:R-:W-:Y:S02]  /*2c20*/  FFMA.FTZ R8, R12.reuse, R23, R8 ;  /* 0x000000170c087223 */ /* 0x040fe40000010008 */
[----:B------:R-:W-:Y:S02]  /*2c30*/  FFMA.FTZ R13, R12, R13, -R4 ;  /* 0x0000000d0c0d7223 */ /* 0x000fe40000010804 */
[----:B------:R-:W-:Y:S02]  /*2c40*/  @P1 FADD.FTZ R15, R15, R8 ;  /* 0x000000080f0f1221 */ /* 0x000fe40000010000 */
[----:B------:R-:W-:-:S02]  /*2c50*/  @P1 FADD.FTZ R14, R14, R13 ;  /* 0x0000000d0e0e1221 */ /* 0x000fc40000010000 */
[C---:B-1----:R-:W-:Y:S01]  /*2c60*/  FMUL.FTZ R8, R6.reuse, R5 ;  /* 0x0000000506087220 */ /* 0x042fe20000410000 */
[----:B------:R-:W0:Y:S01]  /*2c70*/  SHFL.UP PT, R10, R15, 0x2, RZ ;  /* 0x044000000f0a7989 */ /* 0x000e2200000e00ff */
[-C--:B----4-:R-:W-:Y:S02]  /*2c80*/  FMUL.FTZ R4, R6, R7.reuse ;  /* 0x0000000706047220 */ /* 0x090fe40000410000 */
[C---:B------:R-:W-:Y:S01]  /*2c90*/  FFMA.FTZ R7, R12.reuse, R7, R8 ;  /* 0x000000070c077223 */ /* 0x040fe20000010008 */
[----:B------:R-:W1:Y:S01]  /*2ca0*/  SHFL.UP PT, R9, R14, 0x2, RZ ;  /* 0x044000000e097989 */ /* 0x000e6200000e00ff */
[----:B------:R-:W-:-:S03]  /*2cb0*/  @P1 FFMA.FTZ R12, R12, R5, -R4 ;  /* 0x000000050c0c1223 */ /* 0x000fc60000010804 */
[----:B------:R-:W-:Y:S02]  /*2cc0*/  FSEL R7, R6, R7, !P1 ;  /* 0x0000000706077208 */ /* 0x000fe40004800000 */
[----:B------:R-:W3:Y:S01]  /*2cd0*/  SHFL.UP PT, R4, R12, 0x2, RZ ;  /* 0x044000000c047989 */ /* 0x000ee200000e00ff */
[----:B------:R-:W-:-:S03]  /*2ce0*/  ISETP.GE.AND P1, PT, R35, 0x2, PT ;  /* 0x000000022300780c */ /* 0x000fc60003f26270 */
[----:B------:R-:W4:Y:S01]  /*2cf0*/  SHFL.UP PT, R5, R7, 0x2, RZ ;  /* 0x0440000007057989 */ /* 0x000f2200000e00ff */
[CC--:B0-----:R-:W-:Y:S02]  /*2d00*/  FMUL.FTZ R6, R7.reuse, R10.reuse ;  /* 0x0000000a07067220 */ /* 0x0c1fe40000410000 */
[-C--:B-1----:R-:W-:Y:S02]  /*2d10*/  FMUL.FTZ R11, R7, R9.reuse ;  /* 0x00000009070b7220 */ /* 0x082fe40000410000 */
[C---:B------:R-:W-:Y:S02]  /*2d20*/  FFMA.FTZ R9, R12.reuse, R9, -R6 ;  /* 0x000000090c097223 */ /* 0x040fe40000010806 */
[----:B------:R-:W-:-:S03]  /*2d30*/  FFMA.FTZ R10, R12, R10, R11 ;  /* 0x0000000a0c0a7223 */ /* 0x000fc6000001000b */
[----:B------:R-:W-:Y:S02]  /*2d40*/  @P1 FADD.FTZ R14, R14, R9 ;  /* 0x000000090e0e1221 */ /* 0x000fe40000010000 */
[----:B---3--:R-:W-:Y:S02]  /*2d50*/  FMUL.FTZ R6, R7, R4 ;  /* 0x0000000407067220 */ /* 0x008fe40000410000 */
[----:B------:R-:W-:Y:S01]  /*2d60*/  @P1 FADD.FTZ R15, R15, R10 ;  /* 0x0000000a0f0f1221 */ /* 0x000fe20000010000 */
[----:B------:R-:W0:Y:S01]  /*2d70*/  SHFL.UP PT, R9, R14, 0x4, RZ ;  /* 0x048000000e097989 */ /* 0x000e2200000e00ff */
[CC--:B----4-:R-:W-:Y:S02]  /*2d80*/  FFMA.FTZ R6, R12.reuse, R5.reuse, R6 ;  /* 0x000000050c067223 */ /* 0x0d0fe40000010006 */
[C---:B------:R-:W-:Y:S01]  /*2d90*/  FMUL.FTZ R5, R7.reuse, R5 ;  /* 0x0000000507057220 */ /* 0x040fe20000410000 */
[----:B------:R-:W1:Y:S02]  /*2da0*/  SHFL.UP PT, R11, R15, 0x4, RZ ;  /* 0x048000000f0b7989 */ /* 0x000e6400000e00ff */
[----:B------:R-:W-:Y:S01]  /*2db0*/  FSEL R6, R7, R6, !P1 ;  /* 0x0000000607067208 */ /* 0x000fe20004800000 */
[----:B------:R-:W-:Y:S01]  /*2dc0*/  @P1 FFMA.FTZ R12, R12, R4, -R5 ;  /* 0x000000040c0c1223 */ /* 0x000fe20000010805 */
[----:B------:R-:W-:-:S03]  /*2dd0*/  ISETP.GE.AND P1, PT, R35, 0x4, PT ;  /* 0x000000042300780c */ /* 0x000fc60003f26270 */
[----:B------:R-:W3:Y:S04]  /*2de0*/  SHFL.UP PT, R7, R6, 0x4, RZ ;  /* 0x0480000006077989 */ /* 0x000ee800000e00ff */
[----:B------:R-:W4:Y:S01]  /*2df0*/  SHFL.UP PT, R5, R12, 0x4, RZ ;  /* 0x048000000c057989 */ /* 0x000f2200000e00ff */
[C---:B0-----:R-:W-:Y:S02]  /*2e00*/  FMUL.FTZ R8, R6.reuse, R9 ;  /* 0x0000000906087220 */ /* 0x041fe40000410000 */
[-C--:B-1----:R-:W-:Y:S02]  /*2e10*/  FMUL.FTZ R4, R6, R11.reuse ;  /* 0x0000000b06047220 */ /* 0x082fe40000410000 */
[C---:B------:R-:W-:Y:S02]  /*2e20*/  FFMA.FTZ R8, R12.reuse, R11, R8 ;  /* 0x0000000b0c087223 */ /* 0x040fe40000010008 */
[----:B------:R-:W-:-:S02]  /*2e30*/  FFMA.FTZ R9, R12, R9, -R4 ;  /* 0x000000090c097223 */ /* 0x000fc40000010804 */
[----:B------:R-:W-:Y:S02]  /*2e40*/  @P1 FADD.FTZ R15, R15, R8 ;  /* 0x000000080f0f1221 */ /* 0x000fe40000010000 */
[----:B------:R-:W-:Y:S02]  /*2e50*/  @P1 FADD.FTZ R14, R14, R9 ;  /* 0x000000090e0e1221 */ /* 0x000fe40000010000 */
[C---:B---3--:R-:W-:Y:S01]  /*2e60*/  FMUL.FTZ R4, R6.reuse, R7 ;  /* 0x0000000706047220 */ /* 0x048fe20000410000 */
[----:B------:R-:W0:Y:S01]  /*2e70*/  SHFL.UP PT, R10, R15, 0x8, RZ ;  /* 0x050000000f0a7989 */ /* 0x000e2200000e00ff */
[----:B----4-:R-:W-:-:S03]  /*2e80*/  FMUL.FTZ R8, R6, R5 ;  /* 0x0000000506087220 */ /* 0x010fc60000410000 */
[----:B------:R-:W1:Y:S01]  /*2e90*/  SHFL.UP PT, R9, R14, 0x8, RZ ;  /* 0x050000000e097989 */ /* 0x000e6200000e00ff */
[C---:B------:R-:W-:Y:S01]  /*2ea0*/  FFMA.FTZ R7, R12.reuse, R7, R8 ;  /* 0x000000070c077223 */ /* 0x040fe20000010008 */
[----:B------:R-:W-:Y:S01]  /*2eb0*/  MOV R8, 0x3f800000 ;  /* 0x3f80000000087802 */ /* 0x000fe20000000f00 */
        /* <DEDUP_REMOVED lines=9> */
[----:B------:R-:W-:Y:S01]  /*2f50*/  @P1 FADD.FTZ R14, R14, R9 ;  /* 0x000000090e0e1221 */ /* 0x000fe20000010000 */
[----:B------:R-:W-:Y:S01]  /*2f60*/  MOV R9, RZ ;  /* 0x000000ff00097202 */ /* 0x000fe20000000f00 */
[----:B---3--:R-:W-:Y:S02]  /*2f70*/  FMUL.FTZ R6, R7, R4 ;  /* 0x0000000407067220 */ /* 0x008fe40000410000 */
[----:B------:R-:W-:Y:S01]  /*2f80*/  @P1 FADD.FTZ R15, R15, R10 ;  /* 0x0000000a0f0f1221 */ /* 0x000fe20000010000 */
[----:B------:R-:W0:Y:S01]  /*2f90*/  SHFL.UP PT, R13, R14, 0x10, RZ ;  /* 0x060000000e0d7989 */ /* 0x000e2200000e00ff */
[CC--:B----4-:R-:W-:Y:S01]  /*2fa0*/  FFMA.FTZ R6, R12.reuse, R5.reuse, R6 ;  /* 0x000000050c067223 */ /* 0x0d0fe20000010006 */
[----:B------:R-:W-:Y:S01]  /*2fb0*/  CS2R R10, SRZ ;  /* 0x00000000000a7805 */ /* 0x000fe2000001ff00 */
[C---:B------:R-:W-:Y:S01]  /*2fc0*/  FMUL.FTZ R5, R7.reuse, R5 ;  /* 0x0000000507057220 */ /* 0x040fe20000410000 */
[----:B------:R-:W1:Y:S02]  /*2fd0*/  SHFL.UP PT, R23, R15, 0x10, RZ ;  /* 0x060000000f177989 */ /* 0x000e6400000e00ff */
[----:B------:R-:W-:Y:S01]  /*2fe0*/  FSEL R6, R7, R6, !P1 ;  /* 0x0000000607067208 */ /* 0x000fe20004800000 */
[----:B------:R-:W-:Y:S01]  /*2ff0*/  @P1 FFMA.FTZ R12, R12, R4, -R5 ;  /* 0x000000040c0c1223 */ /* 0x000fe20000010805 */
[----:B------:R-:W-:Y:S01]  /*3000*/  ISETP.GE.AND P1, PT, R35, 0x10, PT ;  /* 0x000000102300780c */ /* 0x000fe20003f26270 */
[----:B------:R-:W-:Y:S04]  /*3010*/  @!P0 LDS.128 R8, [UR4+0x470] ;  /* 0x00047004ff088984 */ /* 0x000fe80008000c00 */
[----:B------:R-:W3:Y:S04]  /*3020*/  SHFL.UP PT, R5, R12, 0x10, RZ ;  /* 0x060000000c057989 */ /* 0x000ee800000e00ff */
[----:B------:R-:W4:Y:S01]  /*3030*/  SHFL.UP PT, R7, R6, 0x10, RZ ;  /* 0x0600000006077989 */ /* 0x000f2200000e00ff */
[----:B0-----:R-:W-:-:S02]  /*3040*/  FMUL.FTZ R22, R6, R13 ;  /* 0x0000000d06167220 */ /* 0x001fc40000410000 */
[-C--:B-1----:R-:W-:Y:S02]  /*3050*/  FMUL.FTZ R4, R6, R23.reuse ;  /* 0x0000001706047220 */ /* 0x082fe40000410000 */
[C---:B------:R-:W-:Y:S02]  /*3060*/  FFMA.FTZ R22, R12.reuse, R23, R22 ;  /* 0x000000170c167223 */ /* 0x040fe40000010016 */
[----:B------:R-:W-:Y:S02]  /*3070*/  FFMA.FTZ R109, R12, R13, -R4 ;  /* 0x0000000d0c6d7223 */ /* 0x000fe40000010804 */
[----:B------:R-:W-:Y:S02]  /*3080*/  @P1 FADD.FTZ R15, R15, R22 ;  /* 0x000000160f0f1221 */ /* 0x000fe40000010000 */
[----:B------:R-:W-:Y:S02]  /*3090*/  @P1 FADD.FTZ R14, R14, R109 ;  /* 0x0000006d0e0e1221 */ /* 0x000fe40000010000 */
[C---:B---3--:R-:W-:Y:S01]  /*30a0*/  FMUL.FTZ R13, R6.reuse, R5 ;  /* 0x00000005060d7220 */ /* 0x048fe20000410000 */
[----:B------:R-:W0:Y:S01]  /*30b0*/  SHFL.UP PT, R109, R15, 0x1, RZ ;  /* 0x042000000f6d7989 */ /* 0x000e2200000e00ff */
[----:B----4-:R-:W-:-:S02]  /*30c0*/  FMUL.FTZ R4, R6, R7 ;  /* 0x0000000706047220 */ /* 0x010fc40000410000 */
[C---:B------:R-:W-:Y:S01]  /*30d0*/  FFMA.FTZ R13, R12.reuse, R7, R13 ;  /* 0x000000070c0d7223 */ /* 0x040fe2000001000d */
[----:B------:R-:W1:Y:S01]  /*30e0*/  SHFL.UP PT, R111, R14, 0x1, RZ ;  /* 0x042000000e6f7989 */ /* 0x000e6200000e00ff */
[----:B------:R-:W-:-:S03]  /*30f0*/  @P1 FFMA.FTZ R12, R12, R5, -R4 ;  /* 0x000000050c0c1223 */ /* 0x000fc60000010804 */
[----:B------:R-:W-:Y:S02]  /*3100*/  FSEL R13, R6, R13, !P1 ;  /* 0x0000000d060d7208 */ /* 0x000fe40004800000 */
[----:B------:R-:W3:Y:S04]  /*3110*/  SHFL.UP PT, R113, R12, 0x1, RZ ;  /* 0x042000000c717989 */ /* 0x000ee800000e00ff */
[----:B------:R4:W-:Y:S04]  /*3120*/  @!P2 STS.128 [0x430], R12 ;  /* 0x0004300cff00a388 */ /* 0x0009e80000000c00 */
[----:B------:R-:W-:Y:S01]  /*3130*/  BAR.SYNC.DEFER_BLOCKING 0x0 ;  /* 0x0000000000007b1d */ /* 0x000fe20000010000 */
[----:B0-----:R-:W-:-:S05]  /*3140*/  @!P3 MOV R109, R11 ;  /* 0x0000000b006db202 */ /* 0x001fca0000000f00 */
[----:B------:R-:W0:Y:S01]  /*3150*/  SHFL.UP PT, R112, R13, 0x1, RZ ;  /* 0x042000000d707989 */ /* 0x000e2200000e00ff */
[----:B-1----:R-:W-:Y:S02]  /*3160*/  @!P3 MOV R111, R10 ;  /* 0x0000000a006fb202 */ /* 0x002fe40000000f00 */
[----:B----4-:R-:W-:Y:S02]  /*3170*/  MOV R15, c[0x0][0x1a0] ;  /* 0x00006800000f7a02 */ /* 0x010fe40000000f00 */
[----:B---3--:R-:W-:Y:S02]  /*3180*/  @!P3 MOV R113, R8 ;  /* 0x000000080071b202 */ /* 0x008fe40000000f00 */
[----:B------:R-:W-:Y:S01]  /*3190*/  LEA R24, P1, R15, R24, 0x3 ;  /* 0x000000180f187211 */ /* 0x000fe200078218ff */
[----:B------:R-:W-:Y:S04]  /*31a0*/  @!P3 STS.128 [0x450], R8 ;  /* 0x00045008ff00b388 */ /* 0x000fe80000000c00 */
[----:B------:R-:W-:Y:S01]  /*31b0*/  LDS.128 R4, [0x430] ;  /* 0x00043000ff047984 */ /* 0x000fe20000000c00 */
[----:B0-----:R-:W-:-:S03]  /*31c0*/  @!P3 MOV R112, R9 ;  /* 0x000000090070b202 */ /* 0x001fc60000000f00 */
[----:B------:R-:W-:Y:S06]  /*31d0*/  BAR.SYNC.DEFER_BLOCKING 0x0 ;  /* 0x0000000000007b1d */ /* 0x000fec0000010000 */
[----:B------:R-:W0:Y:S02]  /*31e0*/  @P4 LDS.64 R22, [0x458] ;  /* 0x00045800ff164984 */ /* 0x000e240000000a00 */
[-C--:B0-----:R-:W-:Y:S02]  /*31f0*/  @P4 FMUL.FTZ R114, R23, R112.reuse ;  /* 0x0000007017724220 */ /* 0x081fe40000410000 */
[----:B------:R-:W-:-:S02]  /*3200*/  @P4 FMUL.FTZ R112, R22, R112 ;  /* 0x0000007016704220 */ /* 0x000fc40000410000 */
[-C--:B------:R-:W-:Y:S02]  /*3210*/  @P4 FFMA.FTZ R114, R22, R113.reuse, -R114 ;  /* 0x0000007116724223 */ /* 0x080fe40000010872 */
[----:B------:R-:W-:Y:S01]  /*3220*/  @P4 FFMA.FTZ R112, R23, R113, R112 ;  /* 0x0000007117704223 */ /* 0x000fe20000010070 */
[----:B------:R-:W-:Y:S01]  /*3230*/  MOV R23, c[0x0][0x188] ;  /* 0x0000620000177a02 */ /* 0x000fe20000000f00 */
[----:B------:R-:W-:Y:S02]  /*3240*/  @P4 FADD.FTZ R111, R111, R114 ;  /* 0x000000726f6f4221 */ /* 0x000fe40000010000 */
[----:B------:R-:W-:Y:S01]  /*3250*/  @P4 FADD.FTZ R109, R109, R112 ;  /* 0x000000706d6d4221 */ /* 0x000fe20000010000 */
[----:B------:R-:W-:Y:S01]  /*3260*/  LEA R27, P2, R23, R27, 0x3 ;  /* 0x0000001b171b7211 */ /* 0x000fe200078418ff */
[C---:B------:R-:W-:Y:S02]  /*3270*/  FMUL.FTZ R12, R110.reuse, R111 ;  /* 0x0000006f6e0c7220 */ /* 0x040fe40000410000 */
[----:B------:R-:W-:-:S02]  /*3280*/  FMUL.FTZ R110, R110, R109 ;  /* 0x0000006d6e6e7220 */ /* 0x000fc40000410000 */
[C---:B------:R-:W-:Y:S02]  /*3290*/  FFMA.FTZ R12, R108.reuse, R109, R12 ;  /* 0x0000006d6c0c7223 */ /* 0x040fe4000001000c */
[----:B------:R-:W-:Y:S01]  /*32a0*/  FFMA.FTZ R111, R108, R111, -R110 ;  /* 0x0000006f6c6f7223 */ /* 0x000fe2000001086e */
[----:B------:R-:W-:Y:S01]  /*32b0*/  MOV R108, c[0x0][0x1a4] ;  /* 0x00006900006c7a02 */ /* 0x000fe20000000f00 */
[----:B------:R-:W-:Y:S02]  /*32c0*/  FADD.FTZ R12, RZ, R12 ;  /* 0x0000000cff0c7221 */ /* 0x000fe40000010000 */
[----:B------:R-:W-:Y:S01]  /*32d0*/  FADD.FTZ R92, R92, R111 ;  /* 0x0000006f5c5c7221 */ /* 0x000fe20000010000 */
[----:B------:R-:W-:Y:S01]  /*32e0*/  LEA.HI.X R71, R15, R71, R108, 0x3, P1 ;  /* 0x000000470f477211 */ /* 0x000fe200008f1c6c */
[C---:B------:R-:W-:Y:S01]  /*32f0*/  FMUL.FTZ R13, R79.reuse, R12 ;  /* 0x0000000c4f0d7220 */ /* 0x040fe20000410000 */
[----:B------:R-:W-:Y:S01]  /*3300*/  MOV R15, c[0x0][0x1c0] ;  /* 0x00007000000f7a02 */ /* 0x000fe20000000f00 */
[----:B------:R-:W-:-:S02]  /*3310*/  FMUL.FTZ R79, R79, R92 ;  /* 0x0000005c4f4f7220 */ /* 0x000fc40000410000 */
[----:B------:R-:W-:Y:S01]  /*3320*/  FFMA.FTZ R14, R81, R92, -R13 ;  /* 0x0000005c510e7223 */ /* 0x000fe2000001080d */
[----:B------:R-:W-:Y:S01]  /*3330*/  LEA R25, P1, R15, R25, 0x3 ;  /* 0x000000190f197211 */ /* 0x000fe200078218ff */
[----:B------:R-:W-:Y:S02]  /*3340*/  FFMA.FTZ R22, R81, R12, R79 ;  /* 0x0000000c51167223 */ /* 0x000fe4000001004f */
[----:B------:R-:W-:Y:S01]  /*3350*/  FADD.FTZ R14, R77, R14 ;  /* 0x0000000e4d0e7221 */ /* 0x000fe20000010000 */
[----:B------:R-:W-:Y:S01]  /*3360*/  MOV R77, c[0x0][0x18c] ;  /* 0x00006300004d7a02 */ /* 0x000fe20000000f00 */
[----:B------:R-:W-:-:S03]  /*3370*/  FADD.FTZ R22, RZ, R22 ;  /* 0x00000016ff167221 */ /* 0x000fc60000010000 */
[----:B------:R-:W-:Y:S01]  /*3380*/  LEA.HI.X R0, R23, R0, R77, 0x3, P2 ;  /* 0x0000000017007211 */ /* 0x000fe200010f1c4d */
[C---:B------:R-:W-:Y:S02]  /*3390*/  FMUL.FTZ R13, R83.reuse, R22 ;  /* 0x00000016530d7220 */ /* 0x040fe40000410000 */
[-C--:B------:R-:W-:Y:S02]  /*33a0*/  FMUL.FTZ R83, R83, R14.reuse ;  /* 0x0000000e53537220 */ /* 0x080fe40000410000 */
[C---:B------:R-:W-:Y:S01]  /*33b0*/  FFMA.FTZ R110, R85.reuse, R14, -R13 ;  /* 0x0000000e556e7223 */ /* 0x040fe2000001080d */
[----:B------:R-:W-:Y:S01]  /*33c0*/  MOV R13, c[0x0][0x1c4] ;  /* 0x00007100000d7a02 */ /* 0x000fe20000000f00 */
[----:B------:R-:W-:Y:S02]  /*33d0*/  FFMA.FTZ R83, R85, R22, R83 ;  /* 0x0000001655537223 */ /* 0x000fe40000010053 */
[----:B------:R-:W-:Y:S01]  /*33e0*/  FADD.FTZ R110, R87, R110 ;  /* 0x0000006e576e7221 */ /* 0x000fe20000010000 */
[----:B------:R-:W-:Y:S01]  /*33f0*/  LEA.HI.X R86, R15, R86, R13, 0x3, P1 ;  /* 0x000000560f567211 */ /* 0x000fe200008f1c0d */
[----:B------:R-:W-:Y:S01]  /*3400*/  FADD.FTZ R108, RZ, R83 ;  /* 0x00000053ff6c7221 */ /* 0x000fe20000010000 */
[----:B------:R-:W-:Y:S01]  /*3410*/  ISETP.NE.AND P1, PT, R75, RZ, PT ;  /* 0x000000ff4b00720c */ /* 0x000fe20003f25270 */
[----:B--2---:R-:W-:-:S02]  /*3420*/  FMUL.FTZ R13, R19, R21 ;  /* 0x00000015130d7220 */ /* 0x004fc40000410000 */
[C---:B------:R-:W-:Y:S02]  /*3430*/  FMUL.FTZ R15, R89.reuse, R108 ;  /* 0x0000006c590f7220 */ /* 0x040fe40000410000 */
[-C--:B------:R-:W-:Y:S02]  /*3440*/  FMUL.FTZ R89, R89, R110.reuse ;  /* 0x0000006e59597220 */ /* 0x080fe40000410000 */
[----:B------:R-:W-:Y:S02]  /*3450*/  FFMA.FTZ R112, R93, R110, -R15 ;  /* 0x0000006e5d707223 */ /* 0x000fe4000001080f */
[----:B------:R-:W-:Y:S02]  /*3460*/  FMUL.FTZ R15, R5, R11 ;  /* 0x0000000b050f7220 */ /* 0x000fe40000410000 */
[----:B------:R-:W-:Y:S02]  /*3470*/  FFMA.FTZ R89, R93, R108, R89 ;  /* 0x0000006c5d597223 */ /* 0x000fe40000010059 */
[----:B------:R-:W-:-:S02]  /*3480*/  FMUL.FTZ R23, R5, R9 ;  /* 0x0000000905177220 */ /* 0x000fc40000410000 */
[-C--:B------:R-:W-:Y:S02]  /*3490*/  FFMA.FTZ R77, R4, R10.reuse, -R15 ;  /* 0x0000000a044d7223 */ /* 0x080fe4000001080f */
[----:B------:R-:W-:Y:S02]  /*34a0*/  FADD.FTZ R15, RZ, R89 ;  /* 0x00000059ff0f7221 */ /* 0x000fe40000010000 */
[C---:B------:R-:W-:Y:S02]  /*34b0*/  FMUL.FTZ R10, R5.reuse, R10 ;  /* 0x0000000a050a7220 */ /* 0x040fe40000410000 */
[----:B------:R-:W-:Y:S02]  /*34c0*/  FMUL.FTZ R5, R5, R8 ;  /* 0x0000000805057220 */ /* 0x000fe40000410000 */
[C---:B------:R-:W-:Y:S02]  /*34d0*/  FMUL.FTZ R21, R18.reuse, R21 ;  /* 0x0000001512157220 */ /* 0x040fe40000410000 */
[----:B------:R-:W-:-:S02]  /*34e0*/  FFMA.FTZ R13, R18, R20, -R13 ;  /* 0x00000014120d7223 */ /* 0x000fc4000001080d */
[----:B------:R-:W-:Y:S02]  /*34f0*/  FFMA.FTZ R8, R4, R8, -R23 ;  /* 0x0000000804087223 */ /* 0x000fe40000010817 */
[----:B------:R-:W-:Y:S02]  /*3500*/  FADD.FTZ R18, R103, R112 ;  /* 0x0000007067127221 */ /* 0x000fe40000010000 */
[C---:B------:R-:W-:Y:S02]  /*3510*/  FMUL.FTZ R23, R100.reuse, R15 ;  /* 0x0000000f64177220 */ /* 0x040fe40000410000 */
[-C--:B------:R-:W-:Y:S02]  /*3520*/  FMUL.FTZ R100, R100, R18.reuse ;  /* 0x0000001264647220 */ /* 0x080fe40000410000 */
[----:B------:R-:W-:Y:S02]  /*3530*/  FFMA.FTZ R23, R101, R18, -R23 ;  /* 0x0000001265177223 */ /* 0x000fe40000010817 */
[C---:B------:R-:W-:Y:S01]  /*3540*/  FFMA.FTZ R9, R4.reuse, R9, R5 ;  /* 0x0000000904097223 */ /* 0x040fe20000010005 */
[----:B------:R-:W-:Y:S01]  /*3550*/  @!P1 MOV R5, R88 ;  /* 0x0000005800059202 */ /* 0x000fe20000000f00 */
[----:B------:R-:W-:-:S02]  /*3560*/  FFMA.FTZ R4, R4, R11, R10 ;  /* 0x0000000b04047223 */ /* 0x000fc4000001000a */
[----:B------:R-:W-:Y:S02]  /*3570*/  FFMA.FTZ R100, R101, R15, R100 ;  /* 0x0000000f65647223 */ /* 0x000fe40000010064 */
[----:B------:R-:W-:Y:S02]  /*3580*/  FADD.FTZ R96, R96, R23 ;  /* 0x0000001760607221 */ /* 0x000fe40000010000 */
[----:B------:R-:W-:Y:S01]  /*3590*/  FADD.FTZ R11, R7, R4 ;  /* 0x00000004070b7221 */ /* 0x000fe20000010000 */
[----:B------:R-:W-:Y:S01]  /*35a0*/  @!P1 MOV R4, R73 ;  /* 0x0000004900049202 */ /* 0x000fe20000000f00 */
[----:B------:R-:W-:Y:S01]  /*35b0*/  FFMA.FTZ R21, R19, R20, R21 ;  /* 0x0000001413157223 */ /* 0x000fe20000010015 */
[----:B------:R-:W-:Y:S01]  /*35c0*/  IADD3 R73, P2, R73, 0x10, RZ ;  /* 0x0000001049497810 */ /* 0x000fe20007f5e0ff */
[----:B------:R-:W-:Y:S02]  /*35d0*/  FADD.FTZ R100, RZ, R100 ;  /* 0x00000064ff647221 */ /* 0x000fe40000010000 */
[----:B------:R-:W-:Y:S01]  /*35e0*/  FMUL.FTZ R7, R91, R96 ;  /* 0x000000605b077220 */ /* 0x000fe20000410000 */
[----:B------:R-:W-:Y:S01]  /*35f0*/  IADD3.X R88, RZ, R88, RZ, P2, !PT ;  /* 0x00000058ff587210 */ /* 0x000fe200017fe4ff */
[----:B------:R-:W-:-:S02]  /*3600*/  FMUL.FTZ R12, R21, R12 ;  /* 0x0000000c150c7220 */ /* 0x000fc40000410000 */
[-C--:B------:R-:W-:Y:S02]  /*3610*/  FMUL.FTZ R91, R91, R100.reuse ;  /* 0x000000645b5b7220 */ /* 0x080fe40000410000 */
[C---:B------:R-:W-:Y:S02]  /*3620*/  FFMA.FTZ R7, R94.reuse, R100, R7 ;  /* 0x000000645e077223 */ /* 0x040fe40000010007 */
[----:B------:R-:W-:Y:S02]  /*3630*/  FFMA.FTZ R19, R13, R92, -R12 ;  /* 0x0000005c0d137223 */ /* 0x000fe4000001080c */
[----:B------:R-:W-:Y:S02]  /*3640*/  FFMA.FTZ R94, R94, R96, -R91 ;  /* 0x000000605e5e7223 */ /* 0x000fe4000001085b */
[----:B------:R-:W-:Y:S02]  /*3650*/  FADD.FTZ R12, RZ, R7 ;  /* 0x00000007ff0c7221 */ /* 0x000fe40000010000 */
[----:B------:R-:W-:-:S02]  /*3660*/  FADD.FTZ R10, R6, R77 ;  /* 0x0000004d060a7221 */ /* 0x000fc40000010000 */
[----:B------:R-:W-:Y:S02]  /*3670*/  FMUL.FTZ R22, R21, R22 ;  /* 0x0000001615167220 */ /* 0x000fe40000410000 */
[----:B------:R-:W-:Y:S01]  /*3680*/  FADD.FTZ R94, R95, R94 ;  /* 0x0000005e5f5e7221 */ /* 0x000fe20000010000 */
[----:B------:R0:W-:Y:S01]  /*3690*/  @!P1 STG.E.128 [R4.64], R8 ;  /* 0x0000000804009986 */ /* 0x0001e2000c101d06 */
[----:B------:R-:W-:Y:S02]  /*36a0*/  FMUL.FTZ R6, R97, R12 ;  /* 0x0000000c61067220 */ /* 0x000fe40000410000 */
[----:B------:R-:W-:Y:S01]  /*36b0*/  FFMA.FTZ R7, R13, R14, -R22 ;  /* 0x0000000e0d077223 */ /* 0x000fe20000010816 */
[----:B------:R1:W-:Y:S01]  /*36c0*/  @!P1 STS.128 [UR4+0x470], R8 ;  /* 0x00047008ff009988 */ /* 0x0003e20008000c04 */
[----:B------:R-:W-:Y:S01]  /*36d0*/  FMUL.FTZ R108, R21, R108 ;  /* 0x0000006c156c7220 */ /* 0x000fe20000410000 */
[----:B------:R-:W-:Y:S01]  /*36e0*/  ISETP.GE.AND P1, PT, R107, c[0x0][0x16c], PT ;  /* 0x00005b006b007a0c */ /* 0x000fe20003f26270 */
[----:B------:R-:W-:Y:S01]  /*36f0*/  FFMA.FTZ R84, R7, 2, R84 ;  /* 0x4000000007547823 */ /* 0x000fe20000010054 */
[----:B------:R-:W-:Y:S01]  /*3700*/  UIADD3 UR4, UR4, 0x10, URZ ;  /* 0x0000001004047890 */ /* 0x000fe2000fffe03f */
[----:B------:R-:W-:-:S02]  /*3710*/  FFMA.FTZ R7, R13, R110, -R108 ;  /* 0x0000006e0d077223 */ /* 0x000fc4000001086c */
[----:B------:R-:W-:Y:S02]  /*3720*/  FMUL.FTZ R15, R21, R15 ;  /* 0x0000000f150f7220 */ /* 0x000fe40000410000 */
[----:B------:R-:W-:Y:S02]  /*3730*/  FFMA.FTZ R72, R7, 2, R72 ;  /* 0x4000000007487823 */ /* 0x000fe40000010048 */
[----:B------:R-:W-:Y:S02]  /*3740*/  FFMA.FTZ R15, R13, R18, -R15 ;  /* 0x000000120d0f7223 */ /* 0x000fe4000001080f */
[----:B------:R-:W-:Y:S02]  /*3750*/  FFMA.FTZ R70, R19, 2, R70 ;  /* 0x4000000013467823 */ /* 0x000fe40000010046 */
[-C--:B0-----:R-:W-:Y:S02]  /*3760*/  FMUL.FTZ R4, R97, R94.reuse ;  /* 0x0000005e61047220 */ /* 0x081fe40000410000 */
[----:B------:R-:W-:-:S02]  /*3770*/  FFMA.FTZ R5, R99, R94, -R6 ;  /* 0x0000005e63057223 */ /* 0x000fc40000010806 */
[----:B------:R-:W-:Y:S02]  /*3780*/  FFMA.FTZ R4, R99, R12, R4 ;  /* 0x0000000c63047223 */ /* 0x000fe40000010004 */
[----:B-1----:R-:W-:Y:S02]  /*3790*/  FADD.FTZ R9, R98, R5 ;  /* 0x0000000562097221 */ /* 0x002fe40000010000 */
[----:B------:R-:W-:Y:S02]  /*37a0*/  FADD.FTZ R6, RZ, R4 ;  /* 0x00000004ff067221 */ /* 0x000fe40000010000 */
[C---:B------:R-:W-:Y:S02]  /*37b0*/  FMUL.FTZ R7, R102.reuse, R9 ;  /* 0x0000000966077220 */ /* 0x040fe40000410000 */
[-C--:B------:R-:W-:Y:S02]  /*37c0*/  FMUL.FTZ R5, R102, R6.reuse ;  /* 0x0000000666057220 */ /* 0x080fe40000410000 */
[----:B------:R-:W-:-:S02]  /*37d0*/  FFMA.FTZ R7, R104, R6, R7 ;  /* 0x0000000668077223 */ /* 0x000fc40000010007 */
[----:B------:R-:W-:Y:S02]  /*37e0*/  FMUL.FTZ R4, R21, R100 ;  /* 0x0000006415047220 */ /* 0x000fe40000410000 */
[----:B------:R-:W-:Y:S02]  /*37f0*/  FFMA.FTZ R104, R104, R9, -R5 ;  /* 0x0000000968687223 */ /* 0x000fe40000010805 */
[----:B------:R-:W-:Y:S02]  /*3800*/  FADD.FTZ R7, RZ, R7 ;  /* 0x00000007ff077221 */ /* 0x000fe40000010000 */
[----:B------:R-:W-:Y:S02]  /*3810*/  FFMA.FTZ R5, R13, R96, -R4 ;  /* 0x000000600d057223 */ /* 0x000fe40000010804 */
[C---:B------:R-:W-:Y:S02]  /*3820*/  FMUL.FTZ R4, R21.reuse, R12 ;  /* 0x0000000c15047220 */ /* 0x040fe40000410000 */
[----:B------:R-:W-:-:S02]  /*3830*/  FMUL.FTZ R6, R21, R6 ;  /* 0x0000000615067220 */ /* 0x000fc40000410000 */
[----:B------:R-:W-:Y:S02]  /*3840*/  FADD.FTZ R104, R105, R104 ;  /* 0x0000006869687221 */ /* 0x000fe40000010000 */
[----:B------:R-:W-:Y:S02]  /*3850*/  FMUL.FTZ R8, R21, R7 ;  /* 0x0000000715087220 */ /* 0x000fe40000410000 */
[C---:B------:R-:W-:Y:S02]  /*3860*/  FFMA.FTZ R7, R13.reuse, R94, -R4 ;  /* 0x0000005e0d077223 */ /* 0x040fe40000010804 */
[C---:B------:R-:W-:Y:S02]  /*3870*/  FFMA.FTZ R9, R13.reuse, R9, -R6 ;  /* 0x000000090d097223 */ /* 0x040fe40000010806 */
[----:B------:R-:W-:Y:S02]  /*3880*/  FFMA.FTZ R13, R13, R104, -R8 ;  /* 0x000000680d0d7223 */ /* 0x000fe40000010808 */
[----:B------:R-:W-:-:S02]  /*3890*/  FFMA.FTZ R74, R15, 2, R74 ;  /* 0x400000000f4a7823 */ /* 0x000fc4000001004a */
[----:B------:R-:W-:Y:S02]  /*38a0*/  FFMA.FTZ R76, R5, 2, R76 ;  /* 0x40000000054c7823 */ /* 0x000fe4000001004c */
[----:B------:R-:W-:Y:S02]  /*38b0*/  FFMA.FTZ R78, R7, 2, R78 ;  /* 0x40000000074e7823 */ /* 0x000fe4000001004e */
[----:B------:R-:W-:Y:S02]  /*38c0*/  FFMA.FTZ R80, R9, 2, R80 ;  /* 0x4000000009507823 */ /* 0x000fe40000010050 */
[----:B------:R-:W-:Y:S01]  /*38d0*/  FFMA.FTZ R82, R13, 2, R82 ;  /* 0x400000000d527823 */ /* 0x000fe20000010052 */
[----:B------:R-:W-:Y:S01]  /*38e0*/  @P1 CALL.REL.NOINC `(.L_x_2075) ;  /* 0x0000001000001944 */ /* 0x000fe20003c00000 */
[----:B------:R-:W-:Y:S05]  /*38f0*/  BRA `(.L_x_2076) ;  /* 0xffffe65000007947 */ /* 0x000fea000383ffff */
.L_x_2075:
[----:B------:R-:W-:Y:S01]  /*3900*/  BAR.SYNC.DEFER_BLOCKING 0x0 ;  /* 0x0000000000007b1d */ /* 0x000fe20000010000 */
[----:B------:R-:W-:Y:S01]  /*3910*/  ISETP.NE.AND P0, PT, R75, RZ, PT ;  /* 0x000000ff4b00720c */ /* 0x000fe20003f05270 */
[----:B------:R-:W-:Y:S02]  /*3920*/  IMAD R4, R106, c[0x0][0x200], RZ ;  /* 0x000080006a047a24 */ /* 0x000fe400078e02ff */
[----:B------:R-:W-:-:S02]  /*3930*/  IMAD.WIDE.U32 R8, R31, c[0x0][0x200], RZ ;  /* 0x000080001f087a25 */ /* 0x000fc400078e00ff */
[----:B------:R-:W-:Y:S02]  /*3940*/  BSSY B0, `(.L_x_2077) ;  /* 0x0000028000007945 */ /* 0x000fe40003800000 */
[----:B------:R-:W-:Y:S01]  /*3950*/  IMAD R11, R31, c[0x0][0x204], R4 ;  /* 0x000081001f0b7a24 */ /* 0x000fe200078e0204 */
[----:B------:R-:W-:Y:S01]  /*3960*/  SHF.L.U32 R4, R36, 0x8, RZ ;  /* 0x0000000824047819 */ /* 0x000fe200000006ff */
[----:B------:R-:W-:Y:S01]  /*3970*/  IMAD R61, R29, c[0x0][0x208], RZ ;  /* 0x000082001d3d7a24 */ /* 0x000fe200078e02ff */
[----:B------:R-:W-:Y:S02]  /*3980*/  MOV R12, R8 ;  /* 0x00000008000c7202 */ /* 0x000fe40000000f00 */
[----:B------:R-:W-:Y:S02]  /*3990*/  SHF.R.S32.HI R5, RZ, 0x1f, R4 ;  /* 0x0000001fff057819 */ /* 0x000fe40000011404 */
[----:B------:R-:W-:Y:S02]  /*39a0*/  IADD3 R6, P2, R33, R4, RZ ;  /* 0x0000000421067210 */ /* 0x000fe40007f5e0ff */
[----:B------:R-:W-:-:S02]  /*39b0*/  IADD3 R13, R9, R11, RZ ;  /* 0x0000000b090d7210 */ /* 0x000fc40007ffe0ff */
[----:B------:R-:W-:Y:S01]  /*39c0*/  IADD3.X R7, R34, R5, RZ, P2, !PT ;  /* 0x0000000522077210 */ /* 0x000fe200017fe4ff */
        /* <DEDUP_REMOVED lines=31> */
.L_x_2078:
[----:B------:R-:W-:Y:S05]  /*3bc0*/  BSYNC B0 ;  /* 0x0000000000007941 */ /* 0x000fea0003800000 */
.L_x_2077:
[----:B------:R-:W-:Y:S01]  /*3bd0*/  HFMA2.MMA R8, -RZ, RZ, 0, 2.384185791015625e-07 ;  /* 0x00000004ff087435 */ /* 0x000fe200000001ff */
[----:B0-----:R-:W-:Y:S01]  /*3be0*/  IMAD.WIDE.U32 R10, R26, c[0x0][0x208], R12 ;  /* 0x000082001a0a7a25 */ /* 0x001fe200078e000c */
[-C--:B------:R-:W-:Y:S02]  /*3bf0*/  ISETP.GE.AND P1, PT, R39, R0.reuse, PT ;  /* 0x000000002700720c */ /* 0x080fe40003f26270 */
[----:B------:R-:W-:Y:S01]  /*3c00*/  ISETP.GE.AND P3, PT, R38, R0, PT ;  /* 0x000000002600720c */ /* 0x000fe20003f66270 */
[----:B------:R-:W-:Y:S01]  /*3c10*/  IMAD R61, R26, c[0x0][0x20c], R61 ;  /* 0x000083001a3d7a24 */ /* 0x000fe200078e023d */
[----:B------:R-:W-:Y:S02]  /*3c20*/  IADD3 R13, P2, R4, R10, RZ ;  /* 0x0000000a040d7210 */ /* 0x000fe40007f5e0ff */
[----:B------:R-:W-:Y:S02]  /*3c30*/  ISETP.GE.AND P6, PT, R41, R0, PT ;  /* 0x000000002900720c */ /* 0x000fe40003fc6270 */
[----:B------:R-:W-:Y:S01]  /*3c40*/  IMAD.WIDE R8, R33, R8, c[0x0][0x258] ;  /* 0x0000960021087625 */ /* 0x000fe200078e0208 */
[----:B------:R-:W-:-:S02]  /*3c50*/  IADD3.X R11, R5, R61, R11, P2, !PT ;  /* 0x0000003d050b7210 */ /* 0x000fc400017fe40b */
[----:B------:R-:W-:Y:S02]  /*3c60*/  ISETP.GE.AND P2, PT, R33, R90, PT ;  /* 0x0000005a2100720c */ /* 0x000fe40003f46270 */
[C---:B------:R-:W-:Y:S01]  /*3c70*/  LEA R10, P4, R13.reuse, R8, 0x2 ;  /* 0x000000080d0a7211 */ /* 0x040fe200078810ff */
[----:B------:R-:W-:Y:S01]  /*3c80*/  IMAD R8, R106, c[0x0][0x1f0], RZ ;  /* 0x00007c006a087a24 */ /* 0x000fe200078e02ff */
[-C--:B------:R-:W-:Y:S02]  /*3c90*/  ISETP.GE.AND P5, PT, R42, R0.reuse, PT ;  /* 0x000000002a00720c */ /* 0x080fe40003fa6270 */
[----:B------:R-:W-:Y:S01]  /*3ca0*/  LEA.HI.X R11, R13, R9, R11, 0x2, P4 ;  /* 0x000000090d0b7211 */ /* 0x000fe200020f140b */
[----:B------:R-:W-:Y:S01]  /*3cb0*/  IMAD R15, R31, c[0x0][0x1f4], R8 ;  /* 0x00007d001f0f7a24 */ /* 0x000fe200078e0208 */
[-C--:B------:R-:W-:Y:S01]  /*3cc0*/  ISETP.GE.AND P4, PT, R43, R0.reuse, PT ;  /* 0x000000002b00720c */ /* 0x080fe20003f86270 */
[----:B------:R-:W-:Y:S01]  /*3cd0*/  IMAD.WIDE.U32 R8, R31, c[0x0][0x1f0], RZ ;  /* 0x00007c001f087a25 */ /* 0x000fe200078e00ff */
[----:B------:R-:W-:Y:S01]  /*3ce0*/  LOP3.LUT R39, R33, 0x20, RZ, 0xfc, !PT ;  /* 0x0000002021277812 */ /* 0x000fe200078efcff */
[----:B------:R0:W-:Y:S01]  /*3cf0*/  @!P1 STG.E [R10.64+0x80], R19 ;  /* 0x000080130a009986 */ /* 0x0001e2000c101906 */
[-C--:B------:R-:W-:Y:S01]  /*3d00*/  ISETP.GE.AND P1, PT, R40, R0.reuse, PT ;  /* 0x000000002800720c */ /* 0x080fe20003f26270 */
[----:B------:R-:W-:Y:S01]  /*3d10*/  @!P2 IMAD.WIDE.U32 R12, R31, c[0x0][0x1f0], R4 ;  /* 0x00007c001f0caa25 */ /* 0x000fe200078e0004 */
[----:B------:R-:W-:Y:S01]  /*3d20*/  IADD3 R9, R9, R15, RZ ;  /* 0x0000000f09097210 */ /* 0x000fe20007ffe0ff */
[----:B------:R-:W-:Y:S01]  /*3d30*/  @!P3 STG.E [R10.64+0x100], R21 ;  /* 0x000100150a00b986 */ /* 0x000fe2000c101906 */
[----:B------:R-:W-:-:S02]  /*3d40*/  ISETP.GE.AND P3, PT, R44, R0, PT ;  /* 0x000000002c00720c */ /* 0x000fc40003f66270 */
[----:B------:R-:W-:Y:S01]  /*3d50*/  @!P2 IADD3 R13, R15, R13, RZ ;  /* 0x0000000d0f0da210 */ /* 0x000fe20007ffe0ff */
[----:B------:R-:W-:Y:S01]  /*3d60*/  IMAD R15, R29, c[0x0][0x1f8], RZ ;  /* 0x00007e001d0f7a24 */ /* 0x000fe200078e02ff */
[----:B------:R-:W-:Y:S01]  /*3d70*/  @!P6 STG.E [R10.64+0x200], R25 ;  /* 0x000200190a00e986 */ /* 0x000fe2000c101906 */
[C---:B------:R-:W-:Y:S01]  /*3d80*/  IMAD.WIDE.U32 R8, R26.reuse, c[0x0][0x1f8], R8 ;  /* 0x00007e001a087a25 */ /* 0x040fe200078e0008 */
[----:B------:R-:W-:Y:S02]  /*3d90*/  SHF.L.U32 R0, R39, 0x2, RZ ;  /* 0x0000000227007819 */ /* 0x000fe400000006ff */
[----:B------:R-:W-:Y:S01]  /*3da0*/  @!P5 STG.E [R10.64+0x280], R27 ;  /* 0x0002801b0a00d986 */ /* 0x000fe2000c101906 */
[----:B------:R-:W-:Y:S01]  /*3db0*/  @!P2 IMAD.WIDE.U32 R12, R26, c[0x0][0x1f8], R12 ;  /* 0x00007e001a0caa25 */ /* 0x000fe200078e000c */
[----:B------:R-:W-:Y:S02]  /*3dc0*/  IADD3 R14, P6, R0, c[0x0][0x268], RZ ;  /* 0x00009a00000e7a10 */ /* 0x000fe40007fde0ff */
[----:B------:R-:W-:Y:S01]  /*3dd0*/  @!P1 STG.E [R10.64+0x180], R23 ;  /* 0x000180170a009986 */ /* 0x000fe2000c101906 */
[----:B0-----:R-:W-:Y:S01]  /*3de0*/  IMAD R19, R26, c[0x0][0x1fc], R15 ;  /* 0x00007f001a137a24 */ /* 0x001fe200078e020f */
[----:B------:R-:W-:-:S02]  /*3df0*/  @!P2 IADD3 R18, P1, R33, R12, RZ ;  /* 0x0000000c2112a210 */ /* 0x000fc40007f3e0ff */
[----:B------:R-:W-:Y:S01]  /*3e00*/  @!P4 STG.E [R10.64+0x300], R55 ;  /* 0x000300370a00c986 */ /* 0x000fe2000c101906 */
[----:B------:R-:W-:Y:S02]  /*3e10*/  IADD3 R15, P5, R4, R8, RZ ;  /* 0x00000008040f7210 */ /* 0x000fe40007fbe0ff */
[----:B------:R-:W-:Y:S01]  /*3e20*/  @!P2 IADD3.X R13, R34, R13, R19, P1, !PT ;  /* 0x0000000d220da210 */ /* 0x000fe20000ffe413 */
[----:B------:R0:W-:Y:S04]  /*3e30*/  @!P3 STG.E [R10.64+0x380], R57 ;  /* 0x000380390a00b986 */ /* 0x0001e8000c101906 */
[----:B------:R-:W-:Y:S01]  /*3e40*/  BAR.SYNC.DEFER_BLOCKING 0x0 ;  /* 0x0000000000007b1d */ /* 0x000fe20000010000 */
[----:B------:R-:W-:Y:S02]  /*3e50*/  @!P2 LEA R12, P1, R18, c[0x0][0x268], 0x2 ;  /* 0x00009a00120caa11 */ /* 0x000fe400078210ff */
[----:B------:R-:W-:-:S02]  /*3e60*/  SHF.L.U64.HI R8, R39, 0x2, R34 ;  /* 0x0000000227087819 */ /* 0x000fc40000010222 */
[----:B------:R-:W-:Y:S02]  /*3e70*/  @!P2 LEA.HI.X R13, R18, c[0x0][0x26c], R13, 0x2, P1 ;  /* 0x00009b00120daa11 */ /* 0x000fe400008f140d */
[----:B------:R-:W-:Y:S02]  /*3e80*/  ISETP.GE.AND P1, PT, R39, R90, PT ;  /* 0x0000005a2700720c */ /* 0x000fe40003f26270 */
[----:B------:R-:W-:Y:S02]  /*3e90*/  IADD3.X R20, R5, R19, R9, P5, !PT ;  /* 0x0000001305147210 */ /* 0x000fe40002ffe409 */
[----:B------:R-:W-:Y:S01]  /*3ea0*/  IADD3.X R9, R8, c[0x0][0x26c], RZ, P6, !PT ;  /* 0x00009b0008097a10 */ /* 0x000fe200037fe4ff */
[----:B------:R-:W-:Y:S01]  /*3eb0*/  CS2R R18, SRZ ;  /* 0x0000000000127805 */ /* 0x000fe2000001ff00 */
[----:B------:R-:W-:-:S04]  /*3ec0*/  LEA R14, P4, R15, R14, 0x2 ;  /* 0x0000000e0f0e7211 */ /* 0x000fc800078810ff */
[----:B------:R-:W-:Y:S02]  /*3ed0*/  LEA.HI.X R15, R15, R9, R20, 0x2, P4 ;  /* 0x000000090f0f7211 */ /* 0x000fe400020f1414 */
[----:B------:R-:W-:Y:S02]  /*3ee0*/  MOV R9, RZ ;  /* 0x000000ff00097202 */ /* 0x000fe40000000f00 */
[-C--:B------:R-:W-:Y:S02]  /*3ef0*/  ISETP.GE.AND P6, PT, R38, R90.reuse, PT ;  /* 0x0000005a2600720c */ /* 0x080fe40003fc6270 */
[-C--:B------:R-:W-:Y:S01]  /*3f00*/  ISETP.GE.AND P5, PT, R40, R90.reuse, PT ;  /* 0x0000005a2800720c */ /* 0x080fe20003fa6270 */
[----:B------:R1:W2:Y:S01]  /*3f10*/  @!P2 LDG.E R18, [R12.64] ;  /* 0x000000060c12a981 */ /* 0x0002a2000c1e1900 */
[-C--:B------:R-:W-:Y:S02]  /*3f20*/  ISETP.GE.AND P4, PT, R41, R90.reuse, PT ;  /* 0x0000005a2900720c */ /* 0x080fe40003f86270 */
[-C--:B------:R-:W-:Y:S01]  /*3f30*/  ISETP.GE.AND P3, PT, R42, R90.reuse, PT ;  /* 0x0000005a2a00720c */ /* 0x080fe20003f66270 */
[----:B------:R-:W3:Y:S01]  /*3f40*/  @!P1 LDG.E R9, [R14.64] ;  /* 0x000000060e099981 */ /* 0x000ee2000c1e1900 */
[----:B------:R-:W-:-:S02]  /*3f50*/  ISETP.GE.AND P2, PT, R43, R90, PT ;  /* 0x0000005a2b00720c */ /* 0x000fc40003f46270 */
[----:B------:R-:W-:Y:S01]  /*3f60*/  ISETP.GE.AND P1, PT, R44, R90, PT ;  /* 0x0000005a2c00720c */ /* 0x000fe20003f26270 */
[----:B0-----:R-:W-:Y:S01]  /*3f70*/  CS2R R10, SRZ ;  /* 0x00000000000a7805 */ /* 0x001fe2000001ff00 */
[----:B------:R-:W-:Y:S01]  /*3f80*/  HFMA2.MMA R20, -RZ, RZ, 0, 0 ;  /* 0x00000000ff147435 */ /* 0x000fe200000001ff */
[----:B-1----:R-:W-:-:S04]  /*3f90*/  CS2R R12, SRZ ;  /* 0x00000000000c7805 */ /* 0x002fc8000001ff00 */
[----:B------:R-:W4:Y:S04]  /*3fa0*/  @!P6 LDG.E R10, [R14.64+0x80] ;  /* 0x000080060e0ae981 */ /* 0x000f28000c1e1900 */
[----:B------:R-:W5:Y:S04]  /*3fb0*/  @!P5 LDG.E R11, [R14.64+0x100] ;  /* 0x000100060e0bd981 */ /* 0x000f68000c1e1900 */
        /* <DEDUP_REMOVED lines=8> */
[----:B-----5:R-:W-:Y:S04]  /*4040*/  STS [R48.X4+0x180], R11 ;  /* 0x0001800b30007388 */ /* 0x020fe80000004800 */
        /* <DEDUP_REMOVED lines=8> */
[----:B------:R-:W3:Y:S04]  /*40d0*/  LDS R21, [R53.X4] ;  /* 0x0000000035157984 */ /* 0x000ee80000004800 */
[----:B------:R-:W4:Y:S04]  /*40e0*/  LDS R15, [R53.X4+0x8] ;  /* 0x00000800350f7984 */ /* 0x000f280000004800 */
        /* <DEDUP_REMOVED lines=11> */
[----:B------:R-:W-:Y:S02]  /*41a0*/  FMUL.FTZ R20, R24, -1.4426950216293334961 ;  /* 0xbfb8aa3b18147820 */ /* 0x000fe40000410000 */
[----:B------:R-:W-:-:S03]  /*41b0*/  FMUL.FTZ R27, R25, -1.4426950216293334961 ;  /* 0xbfb8aa3b191b7820 */ /* 0x000fc60000410000 */
[----:B------:R-:W2:Y:S08]  /*41c0*/  MUFU.EX2 R13, R13 ;  /* 0x0000000d000d7308 */ /* 0x000eb00000000800 */
[----:B------:R-:W3:Y:S08]  /*41d0*/  MUFU.EX2 R9, R9 ;  /* 0x0000000900097308 */ /* 0x000ef00000000800 */
[----:B------:R-:W4:Y:S08]  /*41e0*/  MUFU.EX2 R11, R11 ;  /* 0x0000000b000b7308 */ /* 0x000f300000000800 */
[----:B------:R-:W5:Y:S08]  /*41f0*/  MUFU.EX2 R19, R19 ;  /* 0x0000001300137308 */ /* 0x000f700000000800 */
[----:B------:R-:W4:Y:S08]  /*4200*/  MUFU.EX2 R20, R20 ;  /* 0x0000001400147308 */ /* 0x000f300000000800 */
[----:B------:R-:W5:Y:S01]  /*4210*/  MUFU.EX2 R27, R27 ;  /* 0x0000001b001b7308 */ /* 0x000f620000000800 */
[----:B0-----:R-:W-:-:S02]  /*4220*/  FADD.FTZ R10, R10, 1 ;  /* 0x3f8000000a0a7421 */ /* 0x001fc40000010000 */
[----:B-1----:R-:W-:Y:S02]  /*4230*/  FADD.FTZ R12, R12, 1 ;  /* 0x3f8000000c0c7421 */ /* 0x002fe40000010000 */
[----:B--2---:R-:W-:Y:S02]  /*4240*/  FADD.FTZ R13, R13, 1 ;  /* 0x3f8000000d0d7421 */ /* 0x004fe40000010000 */
[----:B---3--:R-:W-:Y:S01]  /*4250*/  FADD.FTZ R9, R9, 1 ;  /* 0x3f80000009097421 */ /* 0x008fe20000010000 */
[----:B------:R-:W0:Y:S01]  /*4260*/  MUFU.RCP R55, R10 ;  /* 0x0000000a00377308 */ /* 0x000e220000001000 */
[----:B----4-:R-:W-:Y:S02]  /*4270*/  FADD.FTZ R11, R11, 1 ;  /* 0x3f8000000b0b7421 */ /* 0x010fe40000010000 */
[----:B-----5:R-:W-:Y:S02]  /*4280*/  FADD.FTZ R19, R19, 1 ;  /* 0x3f80000013137421 */ /* 0x020fe40000010000 */
[----:B------:R-:W-:-:S03]  /*4290*/  FADD.FTZ R20, R20, 1 ;  /* 0x3f80000014147421 */ /* 0x000fc60000010000 */
[----:B------:R-:W1:Y:S01]  /*42a0*/  MUFU.RCP R57, R12 ;  /* 0x0000000c00397308 */ /* 0x000e620000001000 */
[----:B------:R-:W-:-:S07]  /*42b0*/  FADD.FTZ R27, R27, 1 ;  /* 0x3f8000001b1b7421 */ /* 0x000fce0000010000 */
[----:B------:R0:W2:Y:S08]  /*42c0*/  MUFU.RCP R54, R9 ;  /* 0x0000000900367308 */ /* 0x0000b00000001000 */
[----:B------:R1:W3:Y:S08]  /*42d0*/  MUFU.RCP R56, R11 ;  /* 0x0000000b00387308 */ /* 0x0002f00000001000 */
[----:B------:R-:W4:Y:S08]  /*42e0*/  MUFU.RCP R13, R13 ;  /* 0x0000000d000d7308 */ /* 0x000f300000001000 */
[----:B------:R-:W5:Y:S01]  /*42f0*/  MUFU.RCP R58, R19 ;  /* 0x00000013003a7308 */ /* 0x000f620000001000 */
[----:B------:R-:W-:Y:S07]  /*4300*/  BAR.SYNC.DEFER_BLOCKING 0x0 ;  /* 0x0000000000007b1d */ /* 0x000fee0000010000 */
[----:B------:R-:W2:Y:S08]  /*4310*/  MUFU.RCP R59, R20 ;  /* 0x00000014003b7308 */ /* 0x000eb00000001000 */
[----:B------:R-:W5:Y:S01]  /*4320*/  MUFU.RCP R10, R27 ;  /* 0x0000001b000a7308 */ /* 0x000f620000001000 */
[----:B0-----:R-:W-:-:S02]  /*4330*/  FMUL.FTZ R9, R14, R55 ;  /* 0x000000370e097220 */ /* 0x001fc40000410000 */
[----:B-1----:R-:W-:Y:S02]  /*4340*/  FMUL.FTZ R11, R18, R57 ;  /* 0x00000039120b7220 */ /* 0x002fe40000410000 */
[----:B------:R-:W-:Y:S02]  /*4350*/  FMUL.FTZ R84, R9, R84 ;  /* 0x0000005409547220 */ /* 0x000fe40000410000 */
        /* <DEDUP_REMOVED lines=33> */
[----:B------:R-:W-:-:S04]  /*4570*/  IMAD R10, R106, c[0x0][0x210], RZ ;  /* 0x000084006a0a7a24 */ /* 0x000fc800078e02ff */
[C---:B------:R-:W-:Y:S02]  /*4580*/  IMAD R13, R31.reuse, c[0x0][0x214], R10 ;  /* 0x000085001f0d7a24 */ /* 0x040fe400078e020a */
[----:B------:R-:W-:-:S05]  /*4590*/  IMAD.WIDE.U32 R10, R31, c[0x0][0x210], RZ ;  /* 0x000084001f0a7a25 */ /* 0x000fca00078e00ff */
[----:B------:R-:W-:Y:S02]  /*45a0*/  IADD3 R23, R11, R13, RZ ;  /* 0x0000000d0b177210 */ /* 0x000fe40007ffe0ff */
        /* <DEDUP_REMOVED lines=11> */
.L_x_2080:
[----:B------:R-:W-:Y:S05]  /*4660*/  BSYNC B0 ;  /* 0x0000000000007941 */ /* 0x000fea0003800000 */
.L_x_2079:
[----:B------:R-:W-:Y:S01]  /*4670*/  MOV R6, R10 ;  /* 0x0000000a00067202 */ /* 0x000fe20000000f00 */
[----:B------:R-:W-:Y:S01]  /*4680*/  IMAD R11, R29, c[0x0][0x218], RZ ;  /* 0x000086001d0b7a24 */ /* 0x000fe200078e02ff */
[----:B------:R-:W-:Y:S02]  /*4690*/  MOV R7, R23 ;  /* 0x0000001700077202 */ /* 0x000fe40000000f00 */
[----:B------:R-:W-:Y:S01]  /*46a0*/  IADD3 R0, P1, R0, c[0x0][0x270], RZ ;  /* 0x00009c0000007a10 */ /* 0x000fe20007f3e0ff */
[C---:B0-----:R-:W-:Y:S01]  /*46b0*/  IMAD R13, R26.reuse, c[0x0][0x21c], R11 ;  /* 0x000087001a0d7a24 */ /* 0x041fe200078e020b */
[-C--:B------:R-:W-:Y:S01]  /*46c0*/  ISETP.GE.AND P3, PT, R41, R14.reuse, PT ;  /* 0x0000000e2900720c */ /* 0x080fe20003f66270 */
[----:B------:R-:W-:Y:S01]  /*46d0*/  IMAD.WIDE.U32 R6, R26, c[0x0][0x218], R6 ;  /* 0x000086001a067a25 */ /* 0x000fe200078e0006 */
[-C--:B------:R-:W-:Y:S02]  /*46e0*/  ISETP.GE.AND P4, PT, R42, R14.reuse, PT ;  /* 0x0000000e2a00720c */ /* 0x080fe40003f86270 */
[----:B------:R-:W-:-:S02]  /*46f0*/  ISETP.GE.AND P5, PT, R43, R14, PT ;  /* 0x0000000e2b00720c */ /* 0x000fc40003fa6270 */
[----:B------:R-:W-:Y:S02]  /*4700*/  IADD3 R11, P0, R4, R6, RZ ;  /* 0x00000006040b7210 */ /* 0x000fe40007f1e0ff */
[----:B------:R-:W-:Y:S02]  /*4710*/  ISETP.GE.AND P6, PT, R44, R14, PT ;  /* 0x0000000e2c00720c */ /* 0x000fe40003fc6270 */
[----:B------:R-:W-:Y:S02]  /*4720*/  IADD3.X R5, R5, R13, R7, P0, !PT ;  /* 0x0000000d05057210 */ /* 0x000fe400007fe407 */
[----:B------:R-:W-:Y:S02]  /*4730*/  IADD3.X R8, R8, c[0x0][0x274], RZ, P1, !PT ;  /* 0x00009d0008087a10 */ /* 0x000fe40000ffe4ff */
[----:B------:R-:W-:Y:S02]  /*4740*/  LEA R4, P2, R11, R0, 0x2 ;  /* 0x000000000b047211 */ /* 0x000fe400078410ff */
[----:B------:R-:W-:-:S02]  /*4750*/  ISETP.GE.AND P0, PT, R39, R14, PT ;  /* 0x0000000e2700720c */ /* 0x000fc40003f06270 */
[----:B------:R-:W-:Y:S02]  /*4760*/  LEA.HI.X R5, R11, R8, R5, 0x2, P2 ;  /* 0x000000080b057211 */ /* 0x000fe400010f1405 */
[----:B------:R-:W-:Y:S02]  /*4770*/  IADD3 R36, R36, 0x1, RZ ;  /* 0x0000000124247810 */ /* 0x000fe40007ffe0ff */
[-C--:B------:R-:W-:Y:S01]  /*4780*/  ISETP.GE.AND P1, PT, R38, R14.reuse, PT ;  /* 0x0000000e2600720c */ /* 0x080fe20003f26270 */
[----:B------:R0:W-:Y:S01]  /*4790*/  @!P3 STG.E [R4.64+0x180], R49 ;  /* 0x000180310400b986 */ /* 0x0001e2000c101906 */
[----:B------:R-:W-:-:S03]  /*47a0*/  ISETP.GE.AND P2, PT, R40, R14, PT ;  /* 0x0000000e2800720c */ /* 0x000fc60003f46270 */
[----:B------:R0:W-:Y:S04]  /*47b0*/  @!P4 STG.E [R4.64+0x200], R19 ;  /* 0x000200130400c986 */ /* 0x0001e8000c101906 */
[----:B------:R0:W-:Y:S04]  /*47c0*/  @!P5 STG.E [R4.64+0x280], R51 ;  /* 0x000280330400d986 */ /* 0x0001e8000c101906 */
[----:B------:R0:W-:Y:S04]  /*47d0*/  @!P6 STG.E [R4.64+0x300], R21 ;  /* 0x000300150400e986 */ /* 0x0001e8000c101906 */
[----:B------:R0:W-:Y:S01]  /*47e0*/  @!P0 STG.E [R4.64], R9 ;  /* 0x0000000904008986 */ /* 0x0001e2000c101906 */
[----:B------:R-:W-:-:S03]  /*47f0*/  ISETP.GE.AND P0, PT, R36, c[0x0][0x174], PT ;  /* 0x00005d0024007a0c */ /* 0x000fc60003f06270 */
        /* <DEDUP_REMOVED lines=8> */
.L_x_2081:
[----:B------:R-:W-:Y:S05]  /*4880*/  EXIT ;  /* 0x000000000000794d */ /* 0x000fea0003800000 */
.L_x_2083:
        /* <DEDUP_REMOVED lines=15> */
.L_x_5369:


//--------------------- .text._Z25selective_scan_fwd_kernelI32Selective_Scan_fwd_kernel_traitsILi32ELi8ELi1ELb0ELb0ELb1ELb0EfN3c107complexIfEEEEv13SSMParamsBase --------------------------
	.section	.text._Z25selective_scan_fwd_kernelI32Selective_Scan_fwd_kernel_traitsILi32ELi8ELi1ELb0ELb0ELb1ELb0EfN3c107complexIfEEEEv13SSMParamsBase,"ax",@progbits
	.sectioninfo	@"SHI_REGISTERS=138"
	.align	128
        .global         _Z25selective_scan_fwd_kernelI32Selective_Scan_fwd_kernel_traitsILi32ELi8ELi1ELb0ELb0ELb1ELb0EfN3c107complexIfEEEEv13SSMParamsBase
        .type           _Z25selective_scan_fwd_kernelI32Selective_Scan_fwd_kernel_traitsILi32ELi8ELi1ELb0ELb0ELb1ELb0EfN3c107complexIfEEEEv13SSMParamsBase,@function
        .size           _Z25selective_scan_fwd_kernelI32Selective_Scan_fwd_kernel_traitsILi32ELi8ELi1ELb0ELb0ELb1ELb0EfN3c107complexIfEEEEv13SSMParamsBase,(.L_x_5370 - _Z25selective_scan_fwd_kernelI32Selective_Scan_fwd_kernel_traitsILi32ELi8ELi1ELb0ELb0ELb1ELb0EfN3c107complexIfEEEEv13SSMParamsBase)
        .other          _Z25selective_scan_fwd_kernelI32Selective_Scan_fwd_kernel_traitsILi32ELi8ELi1ELb0ELb0ELb1ELb0EfN3c107complexIfEEEEv13SSMParamsBase,@"STO_CUDA_ENTRY STV_DEFAULT"
_Z25selective_scan_fwd_kernelI32Selective_Scan_fwd_kernel_traitsILi32ELi8ELi1ELb0ELb0ELb1ELb0EfN3c107complexIfEEEEv13SSMParamsBase:
.text._Z25selective_scan_fwd_kernelI32Selective_Scan_fwd_kernel_traitsILi32ELi8ELi1ELb0ELb0ELb1ELb0EfN3c107complexIfEEEEv13SSMParamsBase:
        /* <DEDUP_REMOVED lines=14> */
[C---:B------:R-:W-:Y:S01]  /*00e0*/  @P0 LEA R2, P2, R86.reuse, c[0x0][0x238], 0x2 ;  /* 0x00008e0056020a11 */ /* 0x040fe200078410ff */
[----:B------:R-:W0:Y:S01]  /*00f0*/  S2UR UR6, SR_CTAID.X ;  /* 0x00000000000679c3 */ /* 0x000e220000002500 */
        /* <DEDUP_REMOVED lines=9> */
[----:B----4-:R-:W-:Y:S02]  /*0190*/  MOV R4, c[0x0][0x174] ;  /* 0x00005d0000047a02 */ /* 0x010fe40000000f00 */
[----:B0-----:R-:W-:Y:S02]  /*01a0*/  MOV R81, UR6 ;  /* 0x0000000600517c02 */ /* 0x001fe40008000f00 */
        /* <DEDUP_REMOVED lines=18> */
[----:B------:R-:W-:Y:S01]  /*02d0*/  @!P1 IADD3 R0, R0, 0x1, RZ ;  /* 0x0000000100009810 */ /* 0x000fe20007ffe0ff */
[----:B------:R-:W-:Y:S01]  /*02e0*/  IMAD R13, R81, c[0x0][0x1b4], R4 ;  /* 0x00006d00510d7a24 */ /* 0x000fe200078e0204 */
[----:B------:R-:W-:Y:S01]  /*02f0*/  ISETP.NE.AND P1, PT, RZ, c[0x0][0x178], PT ;  /* 0x00005e00ff007a0c */ /* 0x000fe20003f25270 */
        /* <DEDUP_REMOVED lines=8> */
[----:B------:R-:W-:Y:S01]  /*0380*/  IMAD R8, R121, c[0x0][0x1d0], RZ ;  /* 0x0000740079087a24 */ /* 0x000fe200078e02ff */
[----:B------:R-:W-:Y:S01]  /*0390*/  @!P2 IADD3 R0, -R0, RZ, RZ ;  /* 0x000000ff0000a210 */ /* 0x000fe20007ffe1ff */
[----:B------:R-:W-:Y:S01]  /*03a0*/  IMAD.WIDE.U32 R6, R81, c[0x0][0x1b0], RZ ;  /* 0x00006c0051067a25 */ /* 0x000fe200078e00ff */
[----:B0-----:R-:W-:-:S02]  /*03b0*/  SHF.L.U32 R79, R85, 0x3, RZ ;  /* 0x00000003554f7819 */ /* 0x001fc400000006ff */
[----:B------:R-:W-:Y:S01]  /*03c0*/  IADD3 R5, R5, R11, RZ ;  /* 0x0000000b05057210 */ /* 0x000fe20007ffe0ff */
[----:B------:R-:W-:Y:S01]  /*03d0*/  IMAD.WIDE.U32 R2, R81, c[0x0][0x1d0], R2 ;  /* 0x0000740051027a25 */ /* 0x000fe200078e0002 */
[----:B------:R-:W-:Y:S02]  /*03e0*/  LOP3.LUT R80, R85, 0x1f, RZ, 0xc0, !PT ;  /* 0x0000001f55507812 */ /* 0x000fe400078ec0ff */
[----:B------:R-:W-:Y:S01]  /*03f0*/  LOP3.LUT R79, R79, 0xffffff00, RZ, 0xc0, !PT ;  /* 0xffffff004f4f7812 */ /* 0x000fe200078ec0ff */
[----:B------:R-:W-:Y:S01]  /*0400*/  IMAD R12, R81, c[0x0][0x1d4], R8 ;  /* 0x00007500510c7a24 */ /* 0x000fe200078e0208 */
[----:B------:R-:W-:Y:S01]  /*0410*/  @!P1 LOP3.LUT R0, RZ, c[0x0][0x178], RZ, 0x33, !PT ;  /* 0x00005e00ff009a12 */ /* 0x000fe200078e33ff */
[----:B------:R-:W-:Y:S01]  /*0420*/  IMAD R14, R121, c[0x0][0x1e0], RZ ;  /* 0x00007800790e7a24 */ /* 0x000fe200078e02ff */
[----:B------:R-:W-:Y:S01]  /*0430*/  LOP3.LUT R78, R79, R80, RZ, 0xfc, !PT ;  /* 0x000000504f4e7212 */ /* 0x000fe200078efcff */
[----:B------:R-:W-:Y:S01]  /*0440*/  IMAD.WIDE.U32 R8, R81, c[0x0][0x1e0], R4 ;  /* 0x0000780051087a25 */ /* 0x000fe200078e0004 */
[----:B------:R-:W-:-:S02]  /*0450*/  SHF.R.S32.HI R10, RZ, 0x1f, R0 ;  /* 0x0000001fff0a7819 */ /* 0x000fc40000011400 */
[----:B------:R-:W-:Y:S01]  /*0460*/  IADD3 R7, R7, R13, RZ ;  /* 0x0000000d07077210 */ /* 0x000fe20007ffe0ff */
        /* <DEDUP_REMOVED lines=8> */
[----:B------:R-:W-:-:S02]  /*04f0*/  IADD3.X R8, R77, R9, R14, P1, !PT ;  /* 0x000000094d087210 */ /* 0x000fc40000ffe40e */
[----:B------:R-:W-:Y:S02]  /*0500*/  LEA R16, P1, R17, c[0x0][0x240], 0x2 ;  /* 0x0000900011107a11 */ /* 0x000fe400078210ff */
[----:B------:R-:W-:Y:S02]  /*0510*/  LEA R59, P0, R4, c[0x0][0x230], 0x2 ;  /* 0x00008c00043b7a11 */ /* 0x000fe400078010ff */
[----:B------:R-:W-:Y:S02]  /*0520*/  IADD3 R3, R5, R3, RZ ;  /* 0x0000000305037210 */ /* 0x000fe40007ffe0ff */
[----:B------:R-:W-:Y:S02]  /*0530*/  LEA.HI.X R17, R17, c[0x0][0x244], R2, 0x2, P1 ;  /* 0x0000910011117a11 */ /* 0x000fe400008f1402 */
[----:B------:R-:W-:Y:S02]  /*0540*/  LEA R24, P2, R19, c[0x0][0x248], 0x2 ;  /* 0x0000920013187a11 */ /* 0x000fe400078410ff */
[----:B------:R-:W-:-:S02]  /*0550*/  IADD3 R2, R79, R78, RZ ;  /* 0x0000004e4f027210 */ /* 0x000fc40007ffe0ff */
[----:B------:R-:W-:Y:S02]  /*0560*/  LEA.HI.X R58, R4, c[0x0][0x234], R3, 0x2, P0 ;  /* 0x00008d00043a7a11 */ /* 0x000fe400000f1403 */
[----:B------:R-:W-:Y:S02]  /*0570*/  LEA.HI.X R19, R19, c[0x0][0x24c], R8, 0x2, P2 ;  /* 0x0000930013137a11 */ /* 0x000fe400010f1408 */
[----:B------:R-:W-:Y:S02]  /*0580*/  SHF.R.S32.HI R3, RZ, 0x1f, R2 ;  /* 0x0000001fff037819 */ /* 0x000fe40000011402 */
[C---:B------:R-:W-:Y:S02]  /*0590*/  IADD3 R74, R2.reuse, 0x20, RZ ;  /* 0x00000020024a7810 */ /* 0x040fe40007ffe0ff */
[C---:B------:R-:W-:Y:S02]  /*05a0*/  IADD3 R73, R2.reuse, 0x40, RZ ;  /* 0x0000004002497810 */ /* 0x040fe40007ffe0ff */
[----:B------:R-:W-:-:S02]  /*05b0*/  IADD3 R72, R2, 0x60, RZ ;  /* 0x0000006002487810 */ /* 0x000fc40007ffe0ff */
[C---:B------:R-:W-:Y:S02]  /*05c0*/  IADD3 R71, R2.reuse, 0x80, RZ ;  /* 0x0000008002477810 */ /* 0x040fe40007ffe0ff */
[C---:B------:R-:W-:Y:S02]  /*05d0*/  IADD3 R70, R2.reuse, 0xa0, RZ ;  /* 0x000000a002467810 */ /* 0x040fe40007ffe0ff */
[C---:B------:R-:W-:Y:S02]  /*05e0*/  IADD3 R69, R2.reuse, 0xc0, RZ ;  /* 0x000000c002457810 */ /* 0x040fe40007ffe0ff */
        /* <DEDUP_REMOVED lines=8> */
[----:B-1----:R-:W-:-:S02]  /*0670*/  IADD3 R60, R2, 0x1e0, RZ ;  /* 0x000001e0023c7810 */ /* 0x002fc40007ffe0ff */
.L_x_2107:
[----:B------:R-:W-:Y:S01]  /*0680*/  BAR.SYNC.DEFER_BLOCKING 0x0 ;  /* 0x0000000000007b1d */ /* 0x000fe20000010000 */
[----:B------:R-:W-:Y:S01]  /*0690*/  MOV R57, 0xffffff00 ;  /* 0xffffff0000397802 */ /* 0x000fe20000000f00 */
[----:B0-----:R-:W-:Y:S01]  /*06a0*/  HFMA2.MMA R5, -RZ, RZ, 0, 0 ;  /* 0x00000000ff057435 */ /* 0x001fe200000001ff */
[C-C-:B------:R-:W-:Y:S01]  /*06b0*/  LOP3.LUT R4, R79.reuse, 0x20, R80.reuse, 0xfe, !PT ;  /* 0x000000204f047812 */ /* 0x140fe200078efe50 */
[----:B------:R-:W-:Y:S01]  /*06c0*/  HFMA2.MMA R7, -RZ, RZ, 0, 0 ;  /* 0x00000000ff077435 */ /* 0x000fe200000001ff */
[C-C-:B------:R-:W-:Y:S01]  /*06d0*/  LOP3.LUT R6, R79.reuse, 0x40, R80.reuse, 0xfe, !PT ;  /* 0x000000404f067812 */ /* 0x140fe200078efe50 */
[----:B------:R-:W-:Y:S01]  /*06e0*/  IMAD R57, R76, R57, c[0x0][0x168] ;  /* 0x00005a004c397624 */ /* 0x000fe200078e0239 */
[----:B------:R-:W-:-:S02]  /*06f0*/  LOP3.LUT R10, R79, 0x60, R80, 0xfe, !PT ;  /* 0x000000604f0a7812 */ /* 0x000fc400078efe50 */
[----:B------:R-:W-:Y:S02]  /*0700*/  MOV R0, RZ ;  /* 0x000000ff00007202 */ /* 0x000fe40000000f00 */
[-C--:B------:R-:W-:Y:S02]  /*0710*/  ISETP.GE.AND P3, PT, R78, R57.reuse, PT ;  /* 0x000000394e00720c */ /* 0x080fe40003f66270 */
[-C--:B------:R-:W-:Y:S02]  /*0720*/  ISETP.GE.AND P4, PT, R4, R57.reuse, PT ;  /* 0x000000390400720c */ /* 0x080fe40003f86270 */
[C-C-:B------:R-:W-:Y:S02]  /*0730*/  LOP3.LUT R12, R79.reuse, 0x80, R80.reuse, 0xfe, !PT ;  /* 0x000000804f0c7812 */ /* 0x140fe400078efe50 */
[----:B------:R-:W-:Y:S02]  /*0740*/  LOP3.LUT R18, R79, 0xa0, R80, 0xfe, !PT ;  /* 0x000000a04f127812 */ /* 0x000fe400078efe50 */
[----:B------:R-:W-:-:S02]  /*0750*/  ISETP.GE.AND P5, PT, R6, R57, PT ;  /* 0x000000390600720c */ /* 0x000fc40003fa6270 */
[C-C-:B------:R-:W-:Y:S02]  /*0760*/  LOP3.LUT R20, R79.reuse, 0xc0, R80.reuse, 0xfe, !PT ;  /* 0x000000c04f147812 */ /* 0x140fe400078efe50 */
[----:B------:R-:W-:Y:S01]  /*0770*/  LOP3.LUT R22, R79, 0xe0, R80, 0xfe, !PT ;  /* 0x000000e04f167812 */ /* 0x000fe200078efe50 */
[----:B------:R-:W2:Y:S01]  /*0780*/  @!P3 LDG.E R5, [R16.64] ;  /* 0x000000041005b981 */ /* 0x000ea2000c1e1900 */
[-C--:B------:R-:W-:Y:S02]  /*0790*/  ISETP.GE.AND P2, PT, R10, R57.reuse, PT ;  /* 0x000000390a00720c */ /* 0x080fe40003f46270 */
[-C--:B------:R-:W-:Y:S01]  /*07a0*/  ISETP.GE.AND P1, PT, R12, R57.reuse, PT ;  /* 0x000000390c00720c */ /* 0x080fe20003f26270 */
[----:B------:R-:W3:Y:S01]  /*07b0*/  @!P4 LDG.E R0, [R16.64+0x80] ;  /* 0x000080041000c981 */ /* 0x000ee2000c1e1900 */
[-C--:B------:R-:W-:Y:S02]  /*07c0*/  ISETP.GE.AND P0, PT, R18, R57.reuse, PT ;  /* 0x000000391200720c */ /* 0x080fe40003f06270 */
[-C--:B------:R-:W-:Y:S01]  /*07d0*/  ISETP.GE.AND P3, PT, R20, R57.reuse, PT ;  /* 0x000000391400720c */ /* 0x080fe20003f66270 */
[----:B------:R-:W-:Y:S01]  /*07e0*/  HFMA2.MMA R13, -RZ, RZ, 0, 0 ;  /* 0x00000000ff0d7435 */ /* 0x000fe200000001ff */
[----:B------:R-:W-:Y:S01]  /*07f0*/  ISETP.GE.AND P4, PT, R22, R57, PT ;  /* 0x000000391600720c */ /* 0x000fe20003f86270 */
[----:B------:R-:W-:Y:S01]  /*0800*/  CS2R R8, SRZ ;  /* 0x0000000000087805 */ /* 0x000fe2000001ff00 */
        /* <DEDUP_REMOVED lines=10> */
[C---:B------:R-:W-:Y:S02]  /*08b0*/  IADD3 R54, R75.reuse, 0x40, RZ ;  /* 0x000000404b367810 */ /* 0x040fe40007ffe0ff */
[----:B------:R-:W-:Y:S02]  /*08c0*/  LEA.HI.SX32 R55, R4, R75, 0x1b ;  /* 0x0000004b04377211 */ /* 0x000fe400078fdaff */
[C---:B------:R-:W-:Y:S02]  /*08d0*/  IADD3 R4, R75.reuse, 0x60, RZ ;  /* 0x000000604b047810 */ /* 0x040fe40007ffe0ff */
[----:B------:R-:W-:Y:S02]  /*08e0*/  ISETP.GE.AND P4, PT, R6, R57, PT ;  /* 0x000000390600720c */ /* 0x000fe40003f86270 */
[----:B------:R-:W-:-:S02]  /*08f0*/  LEA.HI.SX32 R56, R75, R75, 0x1b ;  /* 0x0000004b4b387211 */ /* 0x000fc400078fdaff */
[C---:B------:R-:W-:Y:S02]  /*0900*/  IADD3 R52, R75.reuse, 0x80, RZ ;  /* 0x000000804b347810 */ /* 0x040fe40007ffe0ff */
[C---:B------:R-:W-:Y:S02]  /*0910*/  IADD3 R6, R75.reuse, 0xa0, RZ ;  /* 0x000000a04b067810 */ /* 0x040fe40007ffe0ff */
[-C--:B------:R-:W-:Y:S02]  /*0920*/  LEA.HI.SX32 R54, R54, R75.reuse, 0x1b ;  /* 0x0000004b36367211 */ /* 0x080fe400078fdaff */
[C---:B------:R-:W-:Y:S02]  /*0930*/  IADD3 R50, R75.reuse, 0xc0, RZ ;  /* 0x000000c04b327810 */ /* 0x040fe40007ffe0ff */
[----:B------:R-:W-:Y:S02]  /*0940*/  LEA.HI.SX32 R53, R4, R75, 0x1b ;  /* 0x0000004b04357211 */ /* 0x000fe400078fdaff */
[----:B------:R-:W-:-:S02]  /*0950*/  IADD3 R48, R75, 0xe0, RZ ;  /* 0x000000e04b307810 */ /* 0x000fc40007ffe0ff */
[-C--:B------:R-:W-:Y:S02]  /*0960*/  LEA.HI.SX32 R52, R52, R75.reuse, 0x1b ;  /* 0x0000004b34347211 */ /* 0x080fe400078fdaff */
[-C--:B------:R-:W-:Y:S02]  /*0970*/  LEA.HI.SX32 R51, R6, R75.reuse, 0x1b ;  /* 0x0000004b06337211 */ /* 0x080fe400078fdaff */
[----:B------:R-:W-:Y:S02]  /*0980*/  SHF.L.U32 R49, R75, 0x3, RZ ;  /* 0x000000034b317819 */ /* 0x000fe400000006ff */
[-C--:B------:R-:W-:Y:S02]  /*0990*/  LEA.HI.SX32 R50, R50, R75.reuse, 0x1b ;  /* 0x0000004b32327211 */ /* 0x080fe400078fdaff */
[----:B------:R-:W-:Y:S02]  /*09a0*/  LEA.HI.SX32 R48, R48, R75, 0x1b ;  /* 0x0000004b30307211 */ /* 0x000fe400078fdaff */
[----:B------:R-:W-:-:S02]  /*09b0*/  LEA.HI.SX32 R49, R49, R49, 0x1b ;  /* 0x0000003131317211 */ /* 0x000fc400078fdaff */
[-C--:B------:R-:W-:Y:S02]  /*09c0*/  ISETP.GE.AND P1, PT, R18, R57.reuse, PT ;  /* 0x000000391200720c */ /* 0x080fe40003f26270 */
[-C--:B------:R-:W-:Y:S02]  /*09d0*/  ISETP.GE.AND P5, PT, R78, R57.reuse, PT ;  /* 0x000000394e00720c */ /* 0x080fe40003fa6270 */
[----:B------:R-:W-:Y:S02]  /*09e0*/  MOV R18, R24 ;  /* 0x0000001800127202 */ /* 0x000fe40000000f00 */
[-C--:B------:R-:W-:Y:S02]  /*09f0*/  ISETP.GE.AND P3, PT, R10, R57.reuse, PT ;  /* 0x000000390a00720c */ /* 0x080fe40003f66270 */
[-C--:B------:R-:W-:Y:S02]  /*0a00*/  ISETP.GE.AND P2, PT, R12, R57.reuse, PT ;  /* 0x000000390c00720c */ /* 0x080fe40003f46270 */
[----:B------:R-:W-:-:S02]  /*0a10*/  ISETP.GE.AND P0, PT, R20, R57, PT ;  /* 0x000000391400720c */ /* 0x000fc40003f06270 */
[----:B------:R-:W-:Y:S01]  /*0a20*/  MOV R4, RZ ;  /* 0x000000ff00047202 */ /* 0x000fe20000000f00 */
[----:B--2---:R-:W-:Y:S04]  /*0a30*/  STS [R56.X4], R5 ;  /* 0x0000000538007388 */ /* 0x004fe80000004800 */
[----:B---3--:R0:W-:Y:S04]  /*0a40*/  STS [R55.X4+0x80], R0 ;  /* 0x0000800037007388 */ /* 0x0081e80000004800 */
[----:B----4-:R1:W-:Y:S04]  /*0a50*/  STS [R54.X4+0x100], R7 ;  /* 0x0001000736007388 */ /* 0x0103e80000004800 */
[----:B------:R-:W-:Y:S04]  /*0a60*/  STS [R53.X4+0x180], R8 ;  /* 0x0001800835007388 */ /* 0x000fe80000004800 */
[----:B------:R-:W-:Y:S04]  /*0a70*/  STS [R52.X4+0x200], R9 ;  /* 0x0002000934007388 */ /* 0x000fe80000004800 */
[----:B------:R-:W-:Y:S04]  /*0a80*/  STS [R51.X4+0x280], R14 ;  /* 0x0002800e33007388 */ /* 0x000fe80000004800 */
        /* <DEDUP_REMOVED lines=13> */
[----:B------:R-:W-:Y:S01]  /*0b60*/  HFMA2.MMA R5, -RZ, RZ, 0, 0 ;  /* 0x00000000ff057435 */ /* 0x000fe200000001ff */
[----:B-1----:R-:W-:Y:S01]  /*0b70*/  CS2R R6, SRZ ;  /* 0x0000000000067805 */ /* 0x002fe2000001ff00 */
[----:B--2---:R-:W-:Y:S01]  /*0b80*/  HFMA2.MMA R13, -RZ, RZ, 0, 0 ;  /* 0x00000000ff0d7435 */ /* 0x004fe200000001ff */
[----:B------:R-:W-:Y:S02]  /*0b90*/  MOV R9, RZ ;  /* 0x000000ff00097202 */ /* 0x000fe40000000f00 */
[----:B---3--:R-:W-:-:S03]  /*0ba0*/  MOV R11, RZ ;  /* 0x000000ff000b7202 */ /* 0x008fc60000000f00 */
        /* <DEDUP_REMOVED lines=27> */
[----:B------:R-:W4:Y:S01]  /*0d60*/  LDS R25, [R49.X4+0x1c] ;  /* 0x00001c0031197984 */ /* 0x000f220000004800 */
        /* <DEDUP_REMOVED lines=8> */
[----:B------:R-:W-:Y:S01]  /*0df0*/  FADD.FTZ R34, R9, R82 ;  /* 0x0000005209227221 */ /* 0x000fe20000010000 */
[----:B------:R-:W-:-:S02]  /*0e00*/  FSETP.GTU.FTZ.AND P5, PT, R44, 20, PT ;  /* 0x41a000002c00780b */ /* 0x000fc40003fbc000 */
[----:B------:R-:W-:Y:S01]  /*0e10*/  FSETP.GTU.FTZ.AND P1, PT, R42, 20, PT ;  /* 0x41a000002a00780b */ /* 0x000fe20003f3c000 */
[----:B------:R-:W-:Y:S01]  /*0e20*/  FADD.FTZ R32, R25, R82 ;  /* 0x0000005219207221 */ /* 0x000fe20000010000 */
[----:B------:R-:W-:Y:S02]  /*0e30*/  FSETP.GTU.FTZ.AND P0, PT, R40, 20, PT ;  /* 0x41a000002800780b */ /* 0x000fe40003f1c000 */
[----:B------:R-:W-:Y:S02]  /*0e40*/  FSETP.GTU.FTZ.AND P6, PT, R38, 20, PT ;  /* 0x41a000002600780b */ /* 0x000fe40003fdc000 */
[----:B------:R-:W-:Y:S02]  /*0e50*/  FSETP.GTU.FTZ.AND P3, PT, R36, 20, PT ;  /* 0x41a000002400780b */ /* 0x000fe40003f7c000 */
[----:B------:R-:W-:Y:S01]  /*0e60*/  FSETP.GTU.FTZ.AND P2, PT, R34, 20, PT ;  /* 0x41a000002200780b */ /* 0x000fe20003f5c000 */
        /* <DEDUP_REMOVED lines=32> */
.L_x_2085:
[----:B------:R-:W-:Y:S05]  /*1070*/  BSYNC B0 ;  /* 0x0000000000007941 */ /* 0x000fea0003800000 */
.L_x_2084:
        /* <DEDUP_REMOVED lines=8> */
[----:B------:R-:W-:Y:S01]  /*1100*/  ISETP.EQ.OR P4, PT, RZ, UR6, P4 ;  /* 0x00000006ff007c0c */ /* 0x000fe2000a782670 */
        /* <DEDUP_REMOVED lines=32> */
.L_x_2087:
[----:B------:R-:W-:Y:S05]  /*1310*/  BSYNC B0 ;  /* 0x0000000000007941 */ /* 0x000fea0003800000 */
.L_x_2086:
        /* <DEDUP_REMOVED lines=33> */
.L_x_2089:
[----:B------:R-:W-:Y:S05]  /*1530*/  BSYNC B0 ;  /* 0x0000000000007941 */ /* 0x000fea0003800000 */
.L_x_2088:
        /* <DEDUP_REMOVED lines=33> */
.L_x_2091:
[----:B------:R-:W-:Y:S05]  /*1750*/  BSYNC B0 ;  /* 0x0000000000007941 */ /* 0x000fea0003800000 */
.L_x_2090:
        /* <DEDUP_REMOVED lines=33> */
.L_x_2093:
[----:B------:R-:W-:Y:S05]  /*1970*/  BSYNC B0 ;  /* 0x0000000000007941 */ /* 0x000fea0003800000 */
.L_x_2092:
        /* <DEDUP_REMOVED lines=33> */
.L_x_2095:
[----:B------:R-:W-:Y:S05]  /*1b90*/  BSYNC B0 ;  /* 0x0000000000007941 */ /* 0x000fea0003800000 */
.L_x_2094:
        /* <DEDUP_REMOVED lines=33> */
.L_x_2097:
[----:B------:R-:W-:Y:S05]  /*1db0*/  BSYNC B0 ;  /* 0x0000000000007941 */ /* 0x000fea0003800000 */
.L_x_2096:
        /* <DEDUP_REMOVED lines=33> */
.L_x_2099:
[----:B------:R-:W-:Y:S05]  /*1fd0*/  BSYNC B0 ;  /* 0x0000000000007941 */ /* 0x000fea0003800000 */
.L_x_2098:
[----:B------:R-:W-:Y:S01]  /*1fe0*/  MOV R0, c[0x0][0x16c] ;  /* 0x00005b0000007a02 */ /* 0x000fe20000000f00 */
[----:B------:R-:W-:Y:S01]  /*1ff0*/  BAR.SYNC.DEFER_BLOCKING 0x0 ;  /* 0x0000000000007b1d */ /* 0x000fe20000010000 */
[-C--:B------:R-:W-:Y:S02]  /*2000*/  FMUL.FTZ R31, R47, R84.reuse ;  /* 0x000000542f1f7220 */ /* 0x080fe40000410000 */
[----:B------:R-:W-:Y:S01]  /*2010*/  ISETP.GE.AND P0, PT, R0, 0x1, PT ;  /* 0x000000010000780c */ /* 0x000fe20003f06270 */
[-C--:B------:R-:W-:Y:S02]  /*2020*/  FMUL.FTZ R30, R45, R84.reuse ;  /* 0x000000542d1e7220 */ /* 0x080fe40000410000 */
[-C--:B------:R-:W-:Y:S02]  /*2030*/  FMUL.FTZ R29, R43, R84.reuse ;  /* 0x000000542b1d7220 */ /* 0x080fe40000410000 */
[-C--:B------:R-:W-:Y:S02]  /*2040*/  FMUL.FTZ R28, R41, R84.reuse ;  /* 0x00000054291c7220 */ /* 0x080fe40000410000 */
[----:B------:R-:W-:-:S02]  /*2050*/  FMUL.FTZ R27, R39, R84 ;  /* 0x00000054271b7220 */ /* 0x000fc40000410000 */
[-C--:B------:R-:W-:Y:S02]  /*2060*/  FMUL.FTZ R26, R37, R84.reuse ;  /* 0x00000054251a7220 */ /* 0x080fe40000410000 */
[-C--:B------:R-:W-:Y:S02]  /*2070*/  FMUL.FTZ R24, R35, R84.reuse ;  /* 0x0000005423187220 */ /* 0x080fe40000410000 */
[----:B------:R-:W-:Y:S01]  /*2080*/  FMUL.FTZ R0, R33, R84 ;  /* 0x0000005421007220 */ /* 0x000fe20000410000 */
[----:B------:R-:W-:Y:S05]  /*2090*/  @!P0 BRA `(.L_x_2100) ;  /* 0x000022d000008947 */ /* 0x000fea0003800000 */
[----:B------:R-:W-:Y:S01]  /*20a0*/  ISETP.NE.AND P0, PT, R80, RZ, PT ;  /* 0x000000ff5000720c */ /* 0x000fe20003f05270 */
[----:B------:R-:W-:-:S03]  /*20b0*/  HFMA2.MMA R25, -RZ, RZ, 0, 0 ;  /* 0x00000000ff197435 */ /* 0x000fc600000001ff */
[----:B------:R-:W-:-:S06]  /*20c0*/  ISETP.EQ.OR P0, PT, R76, RZ, P0 ;  /* 0x000000ff4c00720c */ /* 0x000fcc0000702670 */
.L_x_2103:
        /* <DEDUP_REMOVED lines=10> */
[----:B------:R-:W-:Y:S01]  /*2170*/  LEA.HI.X R9, R4, c[0x0][0x224], R5, 0x3, P1 ;  /* 0x0000890004097a11 */ /* 0x000fe200008f1c05 */
[----:B------:R-:W-:-:S04]  /*2180*/  IMAD R6, R20, c[0x0][0x1c0], RZ ;  /* 0x0000700014067a24 */ /* 0x000fc800078e02ff */
[----:B------:R0:W2:Y:S01]  /*2190*/  LDG.E.64 R4, [R8.64] ;  /* 0x0000000408047981 */ /* 0x0000a2000c1e1b00 */
[----:B------:R-:W-:Y:S01]  /*21a0*/  MOV R57, 0xffffff00 ;  /* 0xffffff0000397802 */ /* 0x000fe20000000f00 */
[C---:B------:R-:W-:Y:S01]  /*21b0*/  IMAD.WIDE.U32 R10, R25.reuse, c[0x0][0x1c0], R2 ;  /* 0x00007000190a7a25 */ /* 0x040fe200078e0002 */
[----:B------:R-:W-:Y:S01]  /*21c0*/  CS2R R102, SRZ ;  /* 0x0000000000667805 */ /* 0x000fe2000001ff00 */
[----:B------:R-:W-:Y:S01]  /*21d0*/  MOV R107, RZ ;  /* 0x000000ff006b7202 */ /* 0x000fe20000000f00 */
[----:B------:R-:W-:Y:S01]  /*21e0*/  CS2R R104, SRZ ;  /* 0x0000000000687805 */ /* 0x000fe2000001ff00 */
[----:B------:R-:W-:Y:S01]  /*21f0*/  IMAD R7, R25, c[0x0][0x1c4], R6 ;  /* 0x0000710019077a24 */ /* 0x000fe200078e0206 */
[----:B------:R-:W-:Y:S01]  /*2200*/  LEA R6, P1, R10, R59, 0x2 ;  /* 0x0000003b0a067211 */ /* 0x000fe200078210ff */
[----:B------:R-:W-:-:S03]  /*2210*/  IMAD R57, R76, R57, c[0x0][0x168] ;  /* 0x00005a004c397624 */ /* 0x000fc600078e0239 */
[----:B------:R-:W-:Y:S02]  /*2220*/  IADD3 R7, R11, R7, RZ ;  /* 0x000000070b077210 */ /* 0x000fe40007ffe0ff */
[----:B------:R-:W-:Y:S02]  /*2230*/  SHF.L.U32 R13, R57, 0x1, RZ ;  /* 0x00000001390d7819 */ /* 0x000fe400000006ff */
[----:B------:R-:W-:Y:S02]  /*2240*/  LEA.HI.X R7, R10, R58, R7, 0x2, P1 ;  /* 0x0000003a0a077211 */ /* 0x000fe400008f1407 */
[-C--:B------:R-:W-:Y:S02]  /*2250*/  ISETP.GE.AND P1, PT, R73, R13.reuse, PT ;  /* 0x0000000d4900720c */ /* 0x080fe40003f26270 */
[-C--:B------:R-:W-:Y:S02]  /*2260*/  ISETP.GE.AND P2, PT, R72, R13.reuse, PT ;  /* 0x0000000d4800720c */ /* 0x080fe40003f46270 */
[----:B------:R-:W-:-:S02]  /*2270*/  ISETP.GE.AND P5, PT, R2, R13, PT ;  /* 0x0000000d0200720c */ /* 0x000fc40003fa6270 */
[-C--:B------:R-:W-:Y:S02]  /*2280*/  ISETP.GE.AND P6, PT, R74, R13.reuse, PT ;  /* 0x0000000d4a00720c */ /* 0x080fe40003fc6270 */
[-C--:B------:R-:W-:Y:S02]  /*2290*/  ISETP.GE.AND P3, PT, R71, R13.reuse, PT ;  /* 0x0000000d4700720c */ /* 0x080fe40003f66270 */
[----:B------:R-:W-:-:S03]  /*22a0*/  ISETP.GE.AND P4, PT, R70, R13, PT ;  /* 0x0000000d4600720c */ /* 0x000fc60003f86270 */
[----:B------:R1:W3:Y:S01]  /*22b0*/  @!P1 LDG.E R103, [R6.64+0x100] ;  /* 0x0001000406679981 */ /* 0x0002e2000c1e1900 */
[----:B------:R-:W-:-:S03]  /*22c0*/  ISETP.GE.AND P1, PT, R67, R13, PT ;  /* 0x0000000d4300720c */ /* 0x000fc60003f26270 */
[----:B------:R1:W4:Y:S01]  /*22d0*/  @!P2 LDG.E R102, [R6.64+0x180] ;  /* 0x000180040666a981 */ /* 0x000322000c1e1900 */
[-C--:B------:R-:W-:Y:S01]  /*22e0*/  ISETP.GE.AND P2, PT, R66, R13.reuse, PT ;  /* 0x0000000d4200720c */ /* 0x080fe20003f46270 */
[----:B------:R-:W-:Y:S01]  /*22f0*/  CS2R R22, SRZ ;  /* 0x0000000000167805 */ /* 0x000fe2000001ff00 */
[----:B------:R-:W-:Y:S01]  /*2300*/  MOV R94, RZ ;  /* 0x000000ff005e7202 */ /* 0x000fe20000000f00 */
[----:B------:R1:W5:Y:S01]  /*2310*/  @!P5 LDG.E R107, [R6.64] ;  /* 0x00000004066bd981 */ /* 0x000362000c1e1900 */
[-C--:B------:R-:W-:Y:S01]  /*2320*/  ISETP.GE.AND P5, PT, R69, R13.reuse, PT ;  /* 0x0000000d4500720c */ /* 0x080fe20003fa6270 */
[----:B------:R-:W-:Y:S02]  /*2330*/  CS2R R100, SRZ ;  /* 0x0000000000647805 */ /* 0x000fe4000001ff00 */
[----:B------:R1:W3:Y:S01]  /*2340*/  @!P6 LDG.E R104, [R6.64+0x80] ;  /* 0x000080040668e981 */ /* 0x0002e2000c1e1900 */
[----:B------:R-:W-:-:S03]  /*2350*/  ISETP.GE.AND P6, PT, R68, R13, PT ;  /* 0x0000000d4400720c */ /* 0x000fc60003fc6270 */
[----:B------:R1:W3:Y:S01]  /*2360*/  @!P3 LDG.E R105, [R6.64+0x200] ;  /* 0x000200040669b981 */ /* 0x0002e2000c1e1900 */
[----:B------:R-:W-:-:S03]  /*2370*/  ISETP.GE.AND P3, PT, R65, R13, PT ;  /* 0x0000000d4100720c */ /* 0x000fc60003f66270 */
[----:B------:R1:W3:Y:S01]  /*2380*/  @!P1 LDG.E R94, [R6.64+0x400] ;  /* 0x00040004065e9981 */ /* 0x0002e2000c1e1900 */
[----:B------:R-:W-:-:S03]  /*2390*/  ISETP.GE.AND P1, PT, R64, R13, PT ;  /* 0x0000000d4000720c */ /* 0x000fc60003f26270 */
[----:B------:R1:W3:Y:S01]  /*23a0*/  @!P2 LDG.E R22, [R6.64+0x480] ;  /* 0x000480040616a981 */ /* 0x0002e2000c1e1900 */
[----:B------:R-:W-:Y:S02]  /*23b0*/  ISETP.GE.AND P2, PT, R63, R13, PT ;  /* 0x0000000d3f00720c */ /* 0x000fe40003f46270 */
[----:B------:R-:W-:Y:S01]  /*23c0*/  MOV R15, RZ ;  /* 0x000000ff000f7202 */ /* 0x000fe20000000f00 */
[----:B------:R1:W3:Y:S01]  /*23d0*/  @!P4 LDG.E R100, [R6.64+0x280] ;  /* 0x000280040664c981 */ /* 0x0002e2000c1e1900 */
[----:B0-----:R-:W-:-:S03]  /*23e0*/  CS2R R8, SRZ ;  /* 0x0000000000087805 */ /* 0x001fc6000001ff00 */
[----:B------:R1:W3:Y:S04]  /*23f0*/  @!P5 LDG.E R101, [R6.64+0x300] ;  /* 0x000300040665d981 */ /* 0x0002e8000c1e1900 */
[----:B------:R1:W3:Y:S04]  /*2400*/  @!P6 LDG.E R15, [R6.64+0x380] ;  /* 0x00038004060fe981 */ /* 0x0002e8000c1e1900 */
[----:B------:R1:W3:Y:S01]  /*2410*/  @!P3 LDG.E R23, [R6.64+0x500] ;  /* 0x000500040617b981 */ /* 0x0002e2000c1e1900 */
[----:B------:R-:W-:-:S03]  /*2420*/  ISETP.GE.AND P3, PT, R62, R13, PT ;  /* 0x0000000d3e00720c */ /* 0x000fc60003f66270 */
[----:B------:R1:W3:Y:S04]  /*2430*/  @!P1 LDG.E R9, [R6.64+0x580] ;  /* 0x0005800406099981 */ /* 0x0002e8000c1e1900 */
[----:B------:R1:W3:Y:S01]  /*2440*/  @!P2 LDG.E R8, [R6.64+0x600] ;  /* 0x000600040608a981 */ /* 0x0002e2000c1e1900 */
[----:B------:R-:W-:Y:S01]  /*2450*/  CS2R R10, SRZ ;  /* 0x00000000000a7805 */ /* 0x000fe2000001ff00 */
[-C--:B------:R-:W-:Y:S02]  /*2460*/  ISETP.GE.AND P4, PT, R61, R13.reuse, PT ;  /* 0x0000000d3d00720c */ /* 0x080fe40003f86270 */
[----:B------:R-:W-:-:S03]  /*2470*/  ISETP.GE.AND P5, PT, R60, R13, PT ;  /* 0x0000000d3c00720c */ /* 0x000fc60003fa6270 */
[----:B------:R1:W3:Y:S01]  /*2480*/  @!P3 LDG.E R10, [R6.64+0x680] ;  /* 0x00068004060ab981 */ /* 0x0002e2000c1e1900 */
[----:B------:R-:W-:-:S07]  /*2490*/  MOV R12, RZ ;  /* 0x000000ff000c7202 */ /* 0x000fce0000000f00 */
[----:B------:R1:W3:Y:S04]  /*24a0*/  @!P4 LDG.E R12, [R6.64+0x700] ;  /* 0x00070004060cc981 */ /* 0x0002e8000c1e1900 */
[----:B------:R1:W3:Y:S04]  /*24b0*/  @!P5 LDG.E R11, [R6.64+0x780] ;  /* 0x00078004060bd981 */ /* 0x0002e8000c1e1900 */
[----:B------:R-:W0:Y:S01]  /*24c0*/  S2R R85, SR_TID.X ;  /* 0x0000000000557919 */ /* 0x000e220000002100 */
[----:B------:R-:W-:Y:S01]  /*24d0*/  IMAD R20, R20, c[0x0][0x1a0], RZ ;  /* 0x0000680014147a24 */ /* 0x000fe200078e02ff */
[----:B0-----:R-:W-:-:S04]  /*24e0*/  SHF.L.U32 R116, R85, 0x3, RZ ;  /* 0x0000000355747819 */ /* 0x001fc800000006ff */
[----:B------:R-:W-:-:S04]  /*24f0*/  IADD3 R92, R116, 0x2, RZ ;  /* 0x00000002745c7810 */ /* 0x000fc80007ffe0ff */
[----:B------:R-:W-:Y:S02]  /*2500*/  ISETP.GE.U32.AND P5, PT, R92, R57, PT ;  /* 0x000000395c00720c */ /* 0x000fe40003fa6070 */
[----:B------:R-:W-:-:S04]  /*2510*/  IADD3 R92, R116, 0x5, RZ ;  /* 0x00000005745c7810 */ /* 0x000fc80007ffe0ff */
[-C--:B------:R-:W-:Y:S02]  /*2520*/  ISETP.GE.U32.AND P2, PT, R92, R57.reuse, PT ;  /* 0x000000395c00720c */ /* 0x080fe40003f46070 */
[CC--:B------:R-:W-:Y:S02]  /*2530*/  ISETP.GE.U32.AND P1, PT, R116.reuse, R57.reuse, PT ;  /* 0x000000397400720c */ /* 0x0c0fe40003f26070 */
[C---:B------:R-:W-:Y:S02]  /*2540*/  IADD3 R96, R116.reuse, 0x3, RZ ;  /* 0x0000000374607810 */ /* 0x040fe40007ffe0ff */
[----:B------:R-:W-:Y:S02]  /*2550*/  IADD3 R114, R116, 0x6, RZ ;  /* 0x0000000674727810 */ /* 0x000fe40007ffe0ff */
[----:B------:R-:W-:Y:S01]  /*2560*/  ISETP.GE.U32.AND P4, PT, R96, R57, PT ;  /* 0x000000396000720c */ /* 0x000fe20003f86070 */
[----:B--2---:R-:W-:Y:S02]  /*2570*/  FMUL.FTZ R13, R5, R46 ;  /* 0x0000002e050d7220 */ /* 0x004fe40000410000 */
[----:B------:R-:W-:-:S02]  /*2580*/  FMUL.FTZ R109, R4, 1.4426950216293334961 ;  /* 0x3fb8aa3b046d7820 */ /* 0x000fc40000410000 */
[----:B------:R-:W-:Y:S02]  /*2590*/  FMUL.RZ R14, R13, 0.15915493667125701904 ;  /* 0x3e22f9830d0e7820 */ /* 0x000fe4000040c000 */
[----:B------:R-:W-:Y:S02]  /*25a0*/  FMUL.FTZ R4, R109, R46 ;  /* 0x0000002e6d047220 */ /* 0x000fe40000410000 */
[----:B------:R-:W-:Y:S01]  /*25b0*/  MUFU.COS R90, R14 ;  /* 0x0000000e005a7308 */ /* 0x000fe20000000000 */
[-C--:B------:R-:W-:Y:S02]  /*25c0*/  FMUL.FTZ R13, R5, R44.reuse ;  /* 0x0000002c050d7220 */ /* 0x080fe40000410000 */
[----:B-1----:R-:W-:Y:S02]  /*25d0*/  FMUL.FTZ R6, R109, R44 ;  /* 0x0000002c6d067220 */ /* 0x002fe40000410000 */
[----:B------:R-:W-:-:S03]  /*25e0*/  FMUL.FTZ R7, R5, R42 ;  /* 0x0000002a05077220 */ /* 0x000fc60000410000 */
[----:B------:R0:W1:Y:S01]  /*25f0*/  MUFU.EX2 R21, R4 ;  /* 0x0000000400157308 */ /* 0x0000620000000800 */
[----:B------:R-:W-:-:S07]  /*2600*/  FMUL.RZ R13, R13, 0.15915493667125701904 ;  /* 0x3e22f9830d0d7820 */ /* 0x000fce000040c000 */
[----:B------:R-:W2:Y:S01]  /*2610*/  MUFU.SIN R88, R14 ;  /* 0x0000000e00587308 */ /* 0x000ea20000000400 */
[----:B0-----:R-:W-:Y:S02]  /*2620*/  FMUL.FTZ R4, R5, R40 ;  /* 0x0000002805047220 */ /* 0x001fe40000410000 */
[----:B------:R-:W-:Y:S02]  /*2630*/  FMUL.RZ R91, R7, 0.15915493667125701904 ;  /* 0x3e22f983075b7820 */ /* 0x000fe4000040c000 */
[----:B------:R-:W-:-:S03]  /*2640*/  FMUL.RZ R93, R4, 0.15915493667125701904 ;  /* 0x3e22f983045d7820 */ /* 0x000fc6000040c000 */
[----:B------:R0:W-:Y:S01]  /*2650*/  MUFU.EX2 R87, R6 ;  /* 0x0000000600577308 */ /* 0x0001e20000000800 */
[----:B------:R-:W-:Y:S01]  /*2660*/  FMUL.FTZ R7, R109, R42 ;  /* 0x0000002a6d077220 */ /* 0x000fe20000410000 */
[----:B0-----:R-:W-:-:S06]  /*2670*/  IADD3 R6, R116, 0x1, RZ ;  /* 0x0000000174067810 */ /* 0x001fcc0007ffe0ff */
[----:B------:R-:W-:Y:S01]  /*2680*/  MUFU.SIN R106, R13 ;  /* 0x0000000d006a7308 */ /* 0x000fe20000000400 */
[----:B------:R-:W-:Y:S02]  /*2690*/  ISETP.GE.U32.AND P6, PT, R6, R57, PT ;  /* 0x000000390600720c */ /* 0x000fe40003fc6070 */
[----:B------:R-:W-:-:S05]  /*26a0*/  IADD3 R6, R116, 0x4, RZ ;  /* 0x0000000474067810 */ /* 0x000fca0007ffe0ff */
[----:B------:R-:W0:Y:S01]  /*26b0*/  MUFU.COS R108, R13 ;  /* 0x0000000d006c7308 */ /* 0x000e220000000000 */
[----:B------:R-:W-:Y:S01]  /*26c0*/  ISETP.GE.U32.AND P3, PT, R6, R57, PT ;  /* 0x000000390600720c */ /* 0x000fe20003f66070 */
[----:B-1----:R-:W-:-:S06]  /*26d0*/  FMUL.FTZ R92, R21, R90 ;  /* 0x0000005a155c7220 */ /* 0x002fcc0000410000 */
[----:B------:R-:W-:Y:S01]  /*26e0*/  MUFU.SIN R4, R93 ;  /* 0x0000005d00047308 */ /* 0x000fe20000000400 */
[----:B--2---:R-:W-:-:S07]  /*26f0*/  FMUL.FTZ R88, R21, R88 ;  /* 0x0000005815587220 */ /* 0x004fce0000410000 */
[----:B------:R1:W-:Y:S01]  /*2700*/  MUFU.COS R13, R93 ;  /* 0x0000005d000d7308 */ /* 0x0003e20000000000 */
[----:B------:R-:W-:-:S07]  /*2710*/  FMUL.FTZ R90, R47, R46 ;  /* 0x0000002e2f5a7220 */ /* 0x000fce0000410000 */
[----:B------:R-:W-:Y:S01]  /*2720*/  MUFU.COS R112, R91 ;  /* 0x0000005b00707308 */ /* 0x000fe20000000000 */
[----:B-1----:R-:W-:-:S04]  /*2730*/  IMAD R93, R83, c[0x0][0x198], RZ ;  /* 0x00006600535d7a24 */ /* 0x002fc800078e02ff */
[----:B------:R-:W-:-:S03]  /*2740*/  IMAD R93, R86, c[0x0][0x19c], R93 ;  /* 0x00006700565d7a24 */ /* 0x000fc600078e025d */
[----:B------:R1:W2:Y:S01]  /*2750*/  MUFU.EX2 R89, R7 ;  /* 0x0000000700597308 */ /* 0x0002a20000000800 */
[----:B------:R-:W-:-:S07]  /*2760*/  FMUL.FTZ R21, R5, R36 ;  /* 0x0000002405157220 */ /* 0x000fce0000410000 */
[----:B------:R0:W2:Y:S01]  /*2770*/  MUFU.SIN R110, R91 ;  /* 0x0000005b006e7308 */ /* 0x0000a20000000400 */
[----:B-1----:R-:W-:Y:S01]  /*2780*/  IMAD.WIDE.U32 R6, R86, c[0x0][0x198], RZ ;  /* 0x0000660056067a25 */ /* 0x002fe200078e00ff */
[----:B------:R-:W-:Y:S02]  /*2790*/  FSEL R90, R90, RZ, !P1 ;  /* 0x000000ff5a5a7208 */ /* 0x000fe40004800000 */
[----:B------:R-:W-:Y:S02]  /*27a0*/  FSEL R92, R92, 1, !P1 ;  /* 0x3f8000005c5c7808 */ /* 0x000fe40004800000 */
[----:B------:R-:W-:Y:S01]  /*27b0*/  IADD3 R7, R7, R93, RZ ;  /* 0x0000005d07077210 */ /* 0x000fe20007ffe0ff */
[----:B0-----:R-:W-:Y:S01]  /*27c0*/  FMUL.FTZ R91, R5, R38 ;  /* 0x00000026055b7220 */ /* 0x001fe20000410000 */
[----:B------:R-:W-:-:S03]  /*27d0*/  FSEL R93, R88, RZ, !P1 ;  /* 0x000000ff585d7208 */ /* 0x000fc60004800000 */
[----:B------:R-:W-:Y:S01]  /*27e0*/  FMUL.RZ R91, R91, 0.15915493667125701904 ;  /* 0x3e22f9835b5b7820 */ /* 0x000fe2000040c000 */
[----:B------:R-:W-:Y:S01]  /*27f0*/  ISETP.GE.U32.AND P1, PT, R114, R57, PT ;  /* 0x000000397200720c */ /* 0x000fe20003f26070 */
[----:B------:R-:W-:Y:S02]  /*2800*/  FMUL.RZ R114, R21, 0.15915493667125701904 ;  /* 0x3e22f98315727820 */ /* 0x000fe4000040c000 */
[----:B------:R-:W-:Y:S01]  /*2810*/  MUFU.SIN R96, R91 ;  /* 0x0000005b00607308 */ /* 0x000fe20000000400 */
[C---:B------:R-:W-:Y:S02]  /*2820*/  IMAD R21, R25.reuse, c[0x0][0x1a4], R20 ;  /* 0x0000690019157a24 */ /* 0x040fe400078e0214 */
[----:B------:R-:W-:-:S04]  /*2830*/  IMAD.WIDE.U32 R6, R25, c[0x0][0x1a0], R6 ;  /* 0x0000680019067a25 */ /* 0x000fc800078e0006 */
[C---:B------:R-:W-:Y:S01]  /*2840*/  FMUL.FTZ R95, R87.reuse, R108 ;  /* 0x0000006c575f7220 */ /* 0x040fe20000410000 */
[----:B------:R0:W-:Y:S01]  /*2850*/  MUFU.COS R98, R91 ;  /* 0x0000005b00627308 */ /* 0x0001e20000000000 */
[----:B------:R-:W-:Y:S02]  /*2860*/  FMUL.FTZ R97, R87, R106 ;  /* 0x0000006a57617220 */ /* 0x000fe40000410000 */
[----:B------:R-:W-:Y:S02]  /*2870*/  FMUL.FTZ R14, R109, R40 ;  /* 0x000000286d0e7220 */ /* 0x000fe40000410000 */
[----:B--2---:R-:W-:Y:S02]  /*2880*/  FMUL.FTZ R88, R89, R112 ;  /* 0x0000007059587220 */ /* 0x004fe40000410000 */
[----:B0-----:R-:W-:Y:S01]  /*2890*/  FMUL.FTZ R91, R45, R44 ;  /* 0x0000002c2d5b7220 */ /* 0x001fe20000410000 */
[----:B------:R-:W-:Y:S01]  /*28a0*/  IADD3 R21, R7, R21, RZ ;  /* 0x0000001507157210 */ /* 0x000fe20007ffe0ff */
[----:B------:R-:W-:-:S02]  /*28b0*/  FMUL.FTZ R89, R89, R110 ;  /* 0x0000006e59597220 */ /* 0x000fc40000410000 */
[----:B------:R-:W-:Y:S01]  /*28c0*/  FMUL.FTZ R87, R43, R42 ;  /* 0x0000002a2b577220 */ /* 0x000fe20000410000 */
[----:B------:R-:W-:Y:S01]  /*28d0*/  IADD3 R106, R116, 0x7, RZ ;  /* 0x00000007746a7810 */ /* 0x000fe20007ffe0ff */
[----:B------:R-:W-:Y:S01]  /*28e0*/  FMUL.FTZ R7, R109, R36 ;  /* 0x000000246d077220 */ /* 0x000fe20000410000 */
[----:B------:R-:W-:Y:S02]  /*28f0*/  FSEL R91, R91, RZ, !P6 ;  /* 0x000000ff5b5b7208 */ /* 0x000fe40007000000 */
[----:B------:R-:W-:Y:S02]  /*2900*/  FSEL R97, R97, RZ, !P6 ;  /* 0x000000ff61617208 */ /* 0x000fe40007000000 */
[----:B------:R-:W-:Y:S02]  /*2910*/  FSEL R95, R95, 1, !P6 ;  /* 0x3f8000005f5f7808 */ /* 0x000fe40007000000 */
[----:B------:R-:W-:Y:S01]  /*2920*/  LEA R20, P6, R6, c[0x0][0x228], 0x3 ;  /* 0x00008a0006147a11 */ /* 0x000fe200078c18ff */
[----:B------:R-:W0:Y:S01]  /*2930*/  MUFU.EX2 R14, R14 ;  /* 0x0000000e000e7308 */ /* 0x000e220000000800 */
[----:B------:R-:W-:-:S02]  /*2940*/  FSEL R87, R87, RZ, !P5 ;  /* 0x000000ff57577208 */ /* 0x000fc40006800000 */
[----:B------:R-:W-:Y:S02]  /*2950*/  FSEL R89, R89, RZ, !P5 ;  /* 0x000000ff59597208 */ /* 0x000fe40006800000 */
[----:B------:R-:W-:Y:S02]  /*2960*/  FSEL R88, R88, 1, !P5 ;  /* 0x3f80000058587808 */ /* 0x000fe40006800000 */
[----:B------:R-:W-:Y:S01]  /*2970*/  ISETP.GE.U32.AND P5, PT, R106, R57, PT ;  /* 0x000000396a00720c */ /* 0x000fe20003fa6070 */
[----:B------:R1:W-:Y:S01]  /*2980*/  MUFU.EX2 R110, R7 ;  /* 0x00000007006e7308 */ /* 0x0003e20000000800 */
[----:B------:R-:W-:Y:S01]  /*2990*/  FMUL.FTZ R106, R109, R34 ;  /* 0x000000226d6a7220 */ /* 0x000fe20000410000 */
[----:B------:R-:W-:Y:S01]  /*29a0*/  LEA.HI.X R21, R6, c[0x0][0x22c], R21, 0x3, P6 ;  /* 0x00008b0006157a11 */ /* 0x000fe200030f1c15 */
[----:B-----5:R-:W-:Y:S01]  /*29b0*/  STS [R56.X4], R107 ;  /* 0x0000006b38007388 */ /* 0x020fe20000004800 */
[----:B------:R-:W-:-:S03]  /*29c0*/  IADD3 R6, R75, 0x100, RZ ;  /* 0x000001004b067810 */ /* 0x000fc60007ffe0ff */
[----:B---3--:R2:W-:Y:S01]  /*29d0*/  STS [R55.X4+0x80], R104 ;  /* 0x0000806837007388 */ /* 0x0085e20000004800 */
[C---:B-1----:R-:W-:Y:S01]  /*29e0*/  FMUL.FTZ R7, R5.reuse, R34 ;  /* 0x0000002205077220 */ /* 0x042fe20000410000 */
[----:B------:R-:W-:Y:S02]  /*29f0*/  MUFU.SIN R111, R114 ;  /* 0x00000072006f7308 */ /* 0x000fe40000000400 */
[----:B------:R1:W-:Y:S01]  /*2a00*/  STS [R54.X4+0x100], R103 ;  /* 0x0001006736007388 */ /* 0x0003e20000004800 */
[----:B------:R-:W-:-:S03]  /*2a10*/  FMUL.FTZ R5, R5, R32 ;  /* 0x0000002005057220 */ /* 0x000fc60000410000 */
[----:B----4-:R-:W-:Y:S01]  /*2a20*/  STS [R53.X4+0x180], R102 ;  /* 0x0001806635007388 */ /* 0x010fe20000004800 */
[----:B--2---:R-:W-:Y:S01]  /*2a30*/  IADD3 R104, R75, 0x120, RZ ;  /* 0x000001204b687810 */ /* 0x004fe20007ffe0ff */
[----:B------:R2:W-:Y:S02]  /*2a40*/  MUFU.COS R113, R114 ;  /* 0x0000007200717308 */ /* 0x0005e40000000000 */
[----:B------:R-:W-:Y:S01]  /*2a50*/  STS [R52.X4+0x200], R105 ;  /* 0x0002006934007388 */ /* 0x000fe20000004800 */
[----:B-1----:R-:W-:-:S03]  /*2a60*/  LEA.HI.SX32 R103, R104, R75, 0x1b ;  /* 0x0000004b68677211 */ /* 0x002fc600078fdaff */
[----:B------:R1:W-:Y:S02]  /*2a70*/  STS [R51.X4+0x280], R100 ;  /* 0x0002806433007388 */ /* 0x0003e40000004800 */
[----:B------:R3:W-:Y:S01]  /*2a80*/  MUFU.EX2 R112, R106 ;  /* 0x0000006a00707308 */ /* 0x0007e20000000800 */
[----:B--2---:R-:W-:Y:S01]  /*2a90*/  FMUL.RZ R114, R7, 0.15915493667125701904 ;  /* 0x3e22f98307727820 */ /* 0x004fe2000040c000 */
[-C--:B------:R-:W-:Y:S02]  /*2aa0*/  LEA.HI.SX32 R7, R6, R75.reuse, 0x1b ;  /* 0x0000004b06077211 */ /* 0x080fe400078fdaff */
[C---:B------:R-:W-:Y:S02]  /*2ab0*/  IADD3 R6, R75.reuse, 0x160, RZ ;  /* 0x000001604b067810 */ /* 0x040fe40007ffe0ff */
[C---:B-1----:R-:W-:Y:S02]  /*2ac0*/  IADD3 R100, R75.reuse, 0x180, RZ ;  /* 0x000001804b647810 */ /* 0x042fe40007ffe0ff */
[----:B---3--:R-:W-:Y:S01]  /*2ad0*/  IADD3 R106, R75, 0x140, RZ ;  /* 0x000001404b6a7810 */ /* 0x008fe20007ffe0ff */
[----:B------:R-:W-:Y:S01]  /*2ae0*/  STS [R50.X4+0x300], R101 ;  /* 0x0003006532007388 */ /* 0x000fe20000004800 */
[----:B------:R-:W-:Y:S01]  /*2af0*/  FMUL.RZ R115, R5, 0.15915493667125701904 ;  /* 0x3e22f98305737820 */ /* 0x000fe2000040c000 */
[----:B------:R-:W-:-:S02]  /*2b00*/  LEA.HI.SX32 R6, R6, R75, 0x1b ;  /* 0x0000004b06067211 */ /* 0x000fc400078fdaff */
[-C--:B------:R-:W-:Y:S01]  /*2b10*/  LEA.HI.SX32 R106, R106, R75.reuse, 0x1b ;  /* 0x0000004b6a6a7211 */ /* 0x080fe200078fdaff */
[----:B------:R-:W-:Y:S01]  /*2b20*/  STS [R48.X4+0x380], R15 ;  /* 0x0003800f30007388 */ /* 0x000fe20000004800 */
[----:B------:R-:W-:Y:S01]  /*2b30*/  LEA.HI.SX32 R5, R100, R75, 0x1b ;  /* 0x0000004b64057211 */ /* 0x000fe200078fdaff */
[C---:B------:R-:W-:Y:S02]  /*2b40*/  FMUL.FTZ R99, R109.reuse, R38 ;  /* 0x000000266d637220 */ /* 0x040fe40000410000 */
[----:B------:R1:W-:Y:S01]  /*2b50*/  STS [R7.X4+0x400], R94 ;  /* 0x0004005e07007388 */ /* 0x0003e20000004800 */
[----:B------:R-:W-:Y:S02]  /*2b60*/  FMUL.FTZ R109, R109, R32 ;  /* 0x000000206d6d7220 */ /* 0x000fe40000410000 */
[C---:B0-----:R-:W-:Y:S01]  /*2b70*/  FMUL.FTZ R13, R14.reuse, R13 ;  /* 0x0000000d0e0d7220 */ /* 0x041fe20000410000 */
[----:B------:R-:W-:Y:S01]  /*2b80*/  STS [R103.X4+0x480], R22 ;  /* 0x0004801667007388 */ /* 0x000fe20000004800 */
[----:B------:R-:W-:-:S02]  /*2b90*/  FMUL.FTZ R4, R14, R4 ;  /* 0x000000040e047220 */ /* 0x000fc40000410000 */
[----:B------:R-:W-:Y:S01]  /*2ba0*/  FMUL.FTZ R14, R90, R97 ;  /* 0x000000615a0e7220 */ /* 0x000fe20000410000 */
[----:B------:R-:W-:Y:S01]  /*2bb0*/  STS [R106.X4+0x500], R23 ;  /* 0x000500176a007388 */ /* 0x000fe20000004800 */
[----:B------:R-:W-:-:S03]  /*2bc0*/  IADD3 R102, R75, 0x1a0, RZ ;  /* 0x000001a04b667810 */ /* 0x000fc60007ffe0ff */
[----:B------:R-:W-:Y:S01]  /*2bd0*/  STS [R6.X4+0x580], R9 ;  /* 0x0005800906007388 */ /* 0x000fe20000004800 */
[----:B------:R-:W0:Y:S03]  /*2be0*/  MUFU.EX2 R99, R99 ;  /* 0x0000006300637308 */ /* 0x000e260000000800 */
[----:B------:R2:W-:Y:S01]  /*2bf0*/  STS [R5.X4+0x600], R8 ;  /* 0x0006000805007388 */ /* 0x0005e20000004800 */
[----:B------:R-:W-:Y:S01]  /*2c00*/  FFMA.FTZ R14, RZ, R95, R14 ;  /* 0x0000005fff0e7223 */ /* 0x000fe2000001000e */
[----:B-1----:R-:W-:-:S03]  /*2c10*/  LEA.HI.SX32 R7, R102, R75, 0x1b ;  /* 0x0000004b66077211 */ /* 0x002fc600078fdaff */
[----:B------:R-:W-:Y:S01]  /*2c20*/  MUFU.EX2 R109, R109 ;  /* 0x0000006d006d7308 */ /* 0x000fe20000000800 */
[----:B--2---:R-:W-:-:S07]  /*2c30*/  FMUL.FTZ R5, RZ, R97 ;  /* 0x00000061ff057220 */ /* 0x004fce0000410000 */
[----:B------:R-:W1:Y:S01]  /*2c40*/  MUFU.COS R94, R115 ;  /* 0x00000073005e7308 */ /* 0x000e620000000000 */
[----:B------:R-:W-:Y:S02]  /*2c50*/  FFMA.FTZ R6, R90, R95, -R5 ;  /* 0x0000005f5a067223 */ /* 0x000fe40000010805 */
[----:B------:R-:W-:Y:S01]  /*2c60*/  FADD.FTZ R14, RZ, R14 ;  /* 0x0000000eff0e7221 */ /* 0x000fe20000010000 */
[----:B------:R-:W-:Y:S01]  /*2c70*/  IADD3 R104, R75, 0x1c0, RZ ;  /* 0x000001c04b687810 */ /* 0x000fe20007ffe0ff */
[----:B------:R-:W-:Y:S01]  /*2c80*/  FADD.FTZ R6, R91, R6 ;  /* 0x000000065b067221 */ /* 0x000fe20000010000 */
[----:B------:R2:W-:Y:S01]  /*2c90*/  STS [R7.X4+0x680], R10 ;  /* 0x0006800a07007388 */ /* 0x0005e20000004800 */
[----:B------:R-:W-:Y:S01]  /*2ca0*/  IADD3 R108, R75, 0x1e0, RZ ;  /* 0x000001e04b6c7810 */ /* 0x000fe20007ffe0ff */
[----:B------:R-:W-:Y:S01]  /*2cb0*/  FMUL.FTZ R8, R92, R97 ;  /* 0x000000615c087220 */ /* 0x000fe20000410000 */
[-C--:B------:R-:W-:Y:S01]  /*2cc0*/  LEA.HI.SX32 R15, R104, R75.reuse, 0x1b ;  /* 0x0000004b680f7211 */ /* 0x080fe200078fdaff */
[C---:B------:R-:W-:Y:S01]  /*2cd0*/  FMUL.FTZ R9, R89.reuse, R6 ;  /* 0x0000000659097220 */ /* 0x040fe20000410000 */
[----:B------:R-:W-:Y:S01]  /*2ce0*/  LEA.HI.SX32 R108, R108, R75, 0x1b ;  /* 0x0000004b6c6c7211 */ /* 0x000fe200078fdaff */
[----:B--2---:R-:W-:-:S02]  /*2cf0*/  FMUL.FTZ R7, R89, R14 ;  /* 0x0000000e59077220 */ /* 0x004fc40000410000 */
[C---:B------:R-:W-:Y:S02]  /*2d00*/  FFMA.FTZ R8, R93.reuse, R95, R8 ;  /* 0x0000005f5d087223 */ /* 0x040fe40000010008 */
[C---:B------:R-:W-:Y:S02]  /*2d10*/  FFMA.FTZ R10, R88.reuse, R6, -R7 ;  /* 0x00000006580a7223 */ /* 0x040fe40000010807 */
[----:B------:R-:W-:Y:S02]  /*2d20*/  FMUL.FTZ R6, R93, R97 ;  /* 0x000000615d067220 */ /* 0x000fe40000410000 */
[----:B------:R-:W-:Y:S01]  /*2d30*/  FFMA.FTZ R9, R88, R14, R9 ;  /* 0x0000000e58097223 */ /* 0x000fe20000010009 */
[----:B------:R-:W-:Y:S01]  /*2d40*/  STS [R15.X4+0x700], R12 ;  /* 0x0007000c0f007388 */ /* 0x000fe20000004800 */
[C---:B0-----:R-:W-:Y:S02]  /*2d50*/  FMUL.FTZ R100, R99.reuse, R98 ;  /* 0x0000006263647220 */ /* 0x041fe40000410000 */
[----:B------:R-:W-:Y:S01]  /*2d60*/  FMUL.FTZ R98, R99, R96 ;  /* 0x0000006063627220 */ /* 0x000fe20000410000 */
[----:B------:R0:W-:Y:S01]  /*2d70*/  STS [R108.X4+0x780], R11 ;  /* 0x0007800b6c007388 */ /* 0x0001e20000004800 */
[----:B-1----:R-:W-:Y:S01]  /*2d80*/  FMUL.FTZ R5, R109, R94 ;  /* 0x0000005e6d057220 */ /* 0x002fe20000410000 */
[----:B------:R-:W-:Y:S01]  /*2d90*/  FSEL R94, R4, RZ, !P4 ;  /* 0x000000ff045e7208 */ /* 0x000fe20006000000 */
[----:B------:R-:W-:Y:S01]  /*2da0*/  FFMA.FTZ R6, R92, R95, -R6 ;  /* 0x0000005f5c067223 */ /* 0x000fe20000010806 */
[----:B------:R-:W-:Y:S01]  /*2db0*/  FSEL R96, R13, 1, !P4 ;  /* 0x3f8000000d607808 */ /* 0x000fe20006000000 */
[----:B------:R-:W-:-:S02]  /*2dc0*/  FMUL.FTZ R7, R89, R8 ;  /* 0x0000000859077220 */ /* 0x000fc40000410000 */
[----:B------:R-:W-:Y:S01]  /*2dd0*/  FMUL.FTZ R99, R41, R40 ;  /* 0x0000002829637220 */ /* 0x000fe20000410000 */
[----:B------:R-:W-:Y:S01]  /*2de0*/  FSEL R98, R98, RZ, !P3 ;  /* 0x000000ff62627208 */ /* 0x000fe20005800000 */
[----:B------:R-:W-:Y:S01]  /*2df0*/  FADD.FTZ R13, RZ, R9 ;  /* 0x00000009ff0d7221 */ /* 0x000fe20000010000 */
[----:B------:R-:W1:Y:S01]  /*2e00*/  MUFU.SIN R105, R114 ;  /* 0x0000007200697308 */ /* 0x000e620000000400 */
[----:B0-----:R-:W-:Y:S01]  /*2e10*/  FADD.FTZ R11, R87, R10 ;  /* 0x0000000a570b7221 */ /* 0x001fe20000010000 */
[----:B------:R-:W-:Y:S01]  /*2e20*/  FSEL R100, R100, 1, !P3 ;  /* 0x3f80000064647808 */ /* 0x000fe20005800000 */
[----:B------:R-:W-:Y:S01]  /*2e30*/  FFMA.FTZ R7, R88, R6, -R7 ;  /* 0x0000000658077223 */ /* 0x000fe20000010807 */
[----:B------:R-:W-:-:S06]  /*2e40*/  NOP ;  /* 0x0000000000007918 */ /* 0x000fcc0000000000 */
[----:B------:R-:W-:Y:S01]  /*2e50*/  FMUL.FTZ R9, R89, R6 ;  /* 0x0000000659097220 */ /* 0x000fe20000410000 */
[----:B------:R-:W-:Y:S01]  /*2e60*/  FSEL R99, R99, RZ, !P4 ;  /* 0x000000ff63637208 */ /* 0x000fe20006000000 */
[C---:B------:R-:W-:Y:S01]  /*2e70*/  FMUL.FTZ R4, R94.reuse, R13 ;  /* 0x0000000d5e047220 */ /* 0x040fe20000410000 */
[----:B------:R-:W0:Y:S01]  /*2e80*/  MUFU.COS R107, R114 ;  /* 0x00000072006b7308 */ /* 0x000e220000000000 */
[-C--:B------:R-:W-:Y:S01]  /*2e90*/  FMUL.FTZ R6, R94, R11.reuse ;  /* 0x0000000b5e067220 */ /* 0x080fe20000410000 */
[----:B------:R-:W2:Y:S01]  /*2ea0*/  LDG.E.64 R20, [R20.64] ;  /* 0x0000000414147981 */ /* 0x000ea2000c1e1b00 */
[C---:B------:R-:W-:Y:S02]  /*2eb0*/  FFMA.FTZ R4, R96.reuse, R11, -R4 ;  /* 0x0000000b60047223 */ /* 0x040fe40000010804 */
[----:B------:R-:W-:Y:S02]  /*2ec0*/  FFMA.FTZ R6, R96, R13, R6 ;  /* 0x0000000d60067223 */ /* 0x000fe40000010006 */
[----:B------:R-:W-:-:S02]  /*2ed0*/  FADD.FTZ R11, R99, R4 ;  /* 0x00000004630b7221 */ /* 0x000fc40000010000 */
[----:B------:R-:W-:Y:S02]  /*2ee0*/  FADD.FTZ R13, RZ, R6 ;  /* 0x00000006ff0d7221 */ /* 0x000fe40000010000 */
[----:B------:R-:W-:Y:S02]  /*2ef0*/  FFMA.FTZ R9, R88, R8, R9 ;  /* 0x0000000858097223 */ /* 0x000fe40000010009 */
[----:B------:R-:W-:Y:S02]  /*2f00*/  FMUL.FTZ R103, R39, R38 ;  /* 0x0000002627677220 */ /* 0x000fe40000410000 */
[----:B------:R-:W-:Y:S02]  /*2f10*/  FMUL.FTZ R6, R94, R7 ;  /* 0x000000075e067220 */ /* 0x000fe40000410000 */
[C---:B------:R-:W-:Y:S02]  /*2f20*/  FMUL.FTZ R8, R98.reuse, R13 ;  /* 0x0000000d62087220 */ /* 0x040fe40000410000 */
[----:B------:R-:W-:-:S02]  /*2f30*/  FMUL.FTZ R10, R98, R11 ;  /* 0x0000000b620a7220 */ /* 0x000fc40000410000 */
[----:B------:R-:W-:Y:S01]  /*2f40*/  FMUL.FTZ R4, R94, R9 ;  /* 0x000000095e047220 */ /* 0x000fe20000410000 */
[----:B------:R-:W-:Y:S01]  /*2f50*/  FSEL R103, R103, RZ, !P3 ;  /* 0x000000ff67677208 */ /* 0x000fe20005800000 */
[----:B------:R-:W-:Y:S02]  /*2f60*/  FMUL.FTZ R101, R110, R111 ;  /* 0x0000006f6e657220 */ /* 0x000fe40000410000 */
[----:B------:R-:W-:Y:S02]  /*2f70*/  FFMA.FTZ R9, R96, R9, R6 ;  /* 0x0000000960097223 */ /* 0x000fe40000010006 */
[C---:B------:R-:W-:Y:S02]  /*2f80*/  FFMA.FTZ R8, R100.reuse, R11, -R8 ;  /* 0x0000000b64087223 */ /* 0x040fe40000010808 */
[----:B------:R-:W-:Y:S02]  /*2f90*/  FFMA.FTZ R10, R100, R13, R10 ;  /* 0x0000000d640a7223 */ /* 0x000fe4000001000a */
[----:B------:R-:W-:Y:S01]  /*2fa0*/  FFMA.FTZ R7, R96, R7, -R4 ;  /* 0x0000000760077223 */ /* 0x000fe20000010804 */
[----:B------:R-:W-:Y:S01]  /*2fb0*/  FSEL R101, R101, RZ, !P2 ;  /* 0x000000ff65657208 */ /* 0x000fe20005000000 */
[----:B------:R-:W-:-:S02]  /*2fc0*/  FMUL.FTZ R102, R110, R113 ;  /* 0x000000716e667220 */ /* 0x000fc40000410000 */
[----:B------:R-:W-:Y:S02]  /*2fd0*/  FMUL.FTZ R4, R98, R9 ;  /* 0x0000000962047220 */ /* 0x000fe40000410000 */
[----:B------:R-:W-:Y:S02]  /*2fe0*/  FADD.FTZ R10, RZ, R10 ;  /* 0x0000000aff0a7221 */ /* 0x000fe40000010000 */
[----:B------:R-:W-:Y:S01]  /*2ff0*/  FADD.FTZ R8, R103, R8 ;  /* 0x0000000867087221 */ /* 0x000fe20000010000 */
[----:B------:R-:W3:Y:S01]  /*3000*/  MUFU.SIN R22, R115 ;  /* 0x0000007300167308 */ /* 0x000ee20000000400 */
[-C--:B------:R-:W-:Y:S01]  /*3010*/  FFMA.FTZ R4, R100, R7.reuse, -R4 ;  /* 0x0000000764047223 */ /* 0x080fe20000010804 */
[----:B------:R-:W-:Y:S01]  /*3020*/  FSEL R102, R102, 1, !P2 ;  /* 0x3f80000066667808 */ /* 0x000fe20005000000 */
[----:B------:R-:W-:Y:S02]  /*3030*/  FMUL.FTZ R104, R37, R36 ;  /* 0x0000002425687220 */ /* 0x000fe40000410000 */
[----:B------:R-:W-:-:S02]  /*3040*/  FMUL.FTZ R7, R98, R7 ;  /* 0x0000000762077220 */ /* 0x000fc40000410000 */
[C---:B------:R-:W-:Y:S02]  /*3050*/  FMUL.FTZ R11, R101.reuse, R10 ;  /* 0x0000000a650b7220 */ /* 0x040fe40000410000 */
[-C--:B------:R-:W-:Y:S01]  /*3060*/  FMUL.FTZ R13, R101, R8.reuse ;  /* 0x00000008650d7220 */ /* 0x080fe20000410000 */
[----:B------:R-:W-:Y:S01]  /*3070*/  FSEL R104, R104, RZ, !P2 ;  /* 0x000000ff68687208 */ /* 0x000fe20005000000 */
[----:B-1----:R-:W-:Y:S02]  /*3080*/  FMUL.FTZ R105, R112, R105 ;  /* 0x0000006970697220 */ /* 0x002fe40000410000 */
[----:B------:R-:W-:Y:S02]  /*3090*/  FFMA.FTZ R7, R100, R9, R7 ;  /* 0x0000000964077223 */ /* 0x000fe40000010007 */
[C---:B------:R-:W-:Y:S02]  /*30a0*/  FFMA.FTZ R11, R102.reuse, R8, -R11 ;  /* 0x00000008660b7223 */ /* 0x040fe4000001080b */
[----:B------:R-:W-:Y:S01]  /*30b0*/  FFMA.FTZ R13, R102, R10, R13 ;  /* 0x0000000a660d7223 */ /* 0x000fe2000001000d */
[----:B------:R-:W-:Y:S01]  /*30c0*/  FSEL R105, R105, RZ, !P1 ;  /* 0x000000ff69697208 */ /* 0x000fe20004800000 */
[----:B0-----:R-:W-:-:S02]  /*30d0*/  FMUL.FTZ R106, R112, R107 ;  /* 0x0000006b706a7220 */ /* 0x001fc40000410000 */
[----:B------:R-:W-:Y:S02]  /*30e0*/  FMUL.FTZ R9, R101, R7 ;  /* 0x0000000765097220 */ /* 0x000fe40000410000 */
[----:B------:R-:W-:Y:S02]  /*30f0*/  FADD.FTZ R13, RZ, R13 ;  /* 0x0000000dff0d7221 */ /* 0x000fe40000010000 */
[----:B------:R-:W-:Y:S01]  /*3100*/  FADD.FTZ R11, R104, R11 ;  /* 0x0000000b680b7221 */ /* 0x000fe20000010000 */
[----:B------:R-:W-:Y:S01]  /*3110*/  FSEL R106, R106, 1, !P1 ;  /* 0x3f8000006a6a7808 */ /* 0x000fe20004800000 */
[----:B------:R-:W-:Y:S02]  /*3120*/  FMUL.FTZ R107, R35, R34 ;  /* 0x00000022236b7220 */ /* 0x000fe40000410000 */
[-C--:B------:R-:W-:Y:S02]  /*3130*/  FMUL.FTZ R6, R101, R4.reuse ;  /* 0x0000000465067220 */ /* 0x080fe40000410000 */
[----:B------:R-:W-:-:S02]  /*3140*/  FFMA.FTZ R9, R102, R4, -R9 ;  /* 0x0000000466097223 */ /* 0x000fc40000010809 */
[C---:B------:R-:W-:Y:S02]  /*3150*/  FMUL.FTZ R8, R105.reuse, R13 ;  /* 0x0000000d69087220 */ /* 0x040fe40000410000 */
[-C--:B------:R-:W-:Y:S01]  /*3160*/  FMUL.FTZ R4, R105, R11.reuse ;  /* 0x0000000b69047220 */ /* 0x080fe20000410000 */
[----:B------:R-:W-:Y:S01]  /*3170*/  FSEL R107, R107, RZ, !P1 ;  /* 0x000000ff6b6b7208 */ /* 0x000fe20004800000 */
[----:B---3--:R-:W-:Y:S02]  /*3180*/  FMUL.FTZ R22, R109, R22 ;  /* 0x000000166d167220 */ /* 0x008fe40000410000 */
[C---:B------:R-:W-:Y:S02]  /*3190*/  FFMA.FTZ R8, R106.reuse, R11, -R8 ;  /* 0x0000000b6a087223 */ /* 0x040fe40000010808 */
[----:B------:R-:W-:Y:S01]  /*31a0*/  FFMA.FTZ R13, R106, R13, R4 ;  /* 0x0000000d6a0d7223 */ /* 0x000fe20000010004 */
[----:B------:R-:W-:Y:S01]  /*31b0*/  FSEL R108, R22, RZ, !P5 ;  /* 0x000000ff166c7208 */ /* 0x000fe20006800000 */
[----:B------:R-:W-:-:S02]  /*31c0*/  FADD.FTZ R8, R107, R8 ;  /* 0x000000086b087221 */ /* 0x000fc40000010000 */
[----:B------:R-:W-:Y:S01]  /*31d0*/  FADD.FTZ R13, RZ, R13 ;  /* 0x0000000dff0d7221 */ /* 0x000fe20000010000 */
[----:B------:R-:W-:Y:S01]  /*31e0*/  FSEL R109, R5, 1, !P5 ;  /* 0x3f800000056d7808 */ /* 0x000fe20006800000 */
[----:B------:R-:W-:Y:S02]  /*31f0*/  FFMA.FTZ R6, R102, R7, R6 ;  /* 0x0000000766067223 */ /* 0x000fe40000010006 */
[----:B------:R-:W-:Y:S02]  /*3200*/  FMUL.FTZ R110, R33, R32 ;  /* 0x00000020216e7220 */ /* 0x000fe40000410000 */
[C---:B------:R-:W-:Y:S02]  /*3210*/  FMUL.FTZ R5, R105.reuse, R9 ;  /* 0x0000000969057220 */ /* 0x040fe40000410000 */
[C---:B------:R-:W-:Y:S02]  /*3220*/  FMUL.FTZ R10, R108.reuse, R8 ;  /* 0x000000086c0a7220 */ /* 0x040fe40000410000 */
[----:B------:R-:W-:Y:S01]  /*3230*/  FMUL.FTZ R7, R108, R13 ;  /* 0x0000000d6c077220 */ /* 0x000fe20000410000 */
[----:B------:R-:W-:Y:S01]  /*3240*/  FSEL R110, R110, RZ, !P5 ;  /* 0x000000ff6e6e7208 */ /* 0x000fe20006800000 */
[----:B------:R-:W-:-:S02]  /*3250*/  FMUL.FTZ R4, R105, R6 ;  /* 0x0000000669047220 */ /* 0x000fc40000410000 */
[C---:B------:R-:W-:Y:S02]  /*3260*/  FFMA.FTZ R5, R106.reuse, R6, R5 ;  /* 0x000000066a057223 */ /* 0x040fe40000010005 */
[C---:B------:R-:W-:Y:S02]  /*3270*/  FFMA.FTZ R10, R109.reuse, R13, R10 ;  /* 0x0000000d6d0a7223 */ /* 0x040fe4000001000a */
[----:B------:R-:W-:Y:S02]  /*3280*/  FFMA.FTZ R7, R109, R8, -R7 ;  /* 0x000000086d077223 */ /* 0x000fe40000010807 */
[----:B------:R-:W-:Y:S02]  /*3290*/  FFMA.FTZ R4, R106, R9, -R4 ;  /* 0x000000096a047223 */ /* 0x000fe40000010804 */
[----:B------:R-:W-:Y:S02]  /*32a0*/  FMUL.FTZ R12, R108, R5 ;  /* 0x000000056c0c7220 */ /* 0x000fe40000410000 */
[----:B------:R-:W-:-:S02]  /*32b0*/  FADD.FTZ R15, RZ, R10 ;  /* 0x0000000aff0f7221 */ /* 0x000fc40000010000 */
[----:B------:R-:W-:Y:S02]  /*32c0*/  FADD.FTZ R14, R110, R7 ;  /* 0x000000076e0e7221 */ /* 0x000fe40000010000 */
[-C--:B------:R-:W-:Y:S02]  /*32d0*/  FMUL.FTZ R6, R108, R4.reuse ;  /* 0x000000046c067220 */ /* 0x080fe40000410000 */
[C---:B------:R-:W-:Y:S01]  /*32e0*/  FFMA.FTZ R12, R109.reuse, R4, -R12 ;  /* 0x000000046d0c7223 */ /* 0x040fe2000001080c */
[----:B------:R-:W0:Y:S01]  /*32f0*/  SHFL.UP PT, R11, R15, 0x1, RZ ;  /* 0x042000000f0b7989 */ /* 0x000e2200000e00ff */
[----:B------:R-:W-:-:S03]  /*3300*/  FFMA.FTZ R6, R109, R5, R6 ;  /* 0x000000056d067223 */ /* 0x000fc60000010006 */
[----:B------:R-:W1:Y:S04]  /*3310*/  SHFL.UP PT, R9, R14, 0x1, RZ ;  /* 0x042000000e097989 */ /* 0x000e6800000e00ff */
[----:B------:R-:W3:Y:S04]  /*3320*/  SHFL.UP PT, R5, R12, 0x1, RZ ;  /* 0x042000000c057989 */ /* 0x000ee800000e00ff */
[----:B------:R-:W4:Y:S01]  /*3330*/  SHFL.UP PT, R7, R6, 0x1, RZ ;  /* 0x0420000006077989 */ /* 0x000f2200000e00ff */
[----:B------:R-:W-:Y:S01]  /*3340*/  ISETP.GE.AND P1, PT, R75, 0x1, PT ;  /* 0x000000014b00780c */ /* 0x000fe20003f26270 */
[----:B0-----:R-:W-:-:S02]  /*3350*/  FMUL.FTZ R4, R6, R11 ;  /* 0x0000000b06047220 */ /* 0x001fc40000410000 */
[-C--:B-1----:R-:W-:Y:S02]  /*3360*/  FMUL.FTZ R10, R6, R9.reuse ;  /* 0x00000009060a7220 */ /* 0x082fe40000410000 */
[----:B------:R-:W-:Y:S02]  /*3370*/  FFMA.FTZ R9, R12, R9, -R4 ;  /* 0x000000090c097223 */ /* 0x000fe40000010804 */
[----:B---3--:R-:W-:Y:S02]  /*3380*/  FMUL.FTZ R8, R6, R5 ;  /* 0x0000000506087220 */ /* 0x008fe40000410000 */
[----:B------:R-:W-:Y:S02]  /*3390*/  FFMA.FTZ R10, R12, R11, R10 ;  /* 0x0000000b0c0a7223 */ /* 0x000fe4000001000a */
[-C--:B----4-:R-:W-:Y:S02]  /*33a0*/  FMUL.FTZ R4, R6, R7.reuse ;  /* 0x0000000706047220 */ /* 0x090fe40000410000 */
[----:B------:R-:W-:-:S02]  /*33b0*/  FFMA.FTZ R7, R12, R7, R8 ;  /* 0x000000070c077223 */ /* 0x000fc40000010008 */
[----:B------:R-:W-:Y:S02]  /*33c0*/  @P1 FADD.FTZ R14, R14, R9 ;  /* 0x000000090e0e1221 */ /* 0x000fe40000010000 */
[----:B------:R-:W-:Y:S02]  /*33d0*/  @P1 FADD.FTZ R15, R15, R10 ;  /* 0x0000000a0f0f1221 */ /* 0x000fe40000010000 */
[----:B------:R-:W-:Y:S01]  /*33e0*/  @P1 FFMA.FTZ R12, R12, R5, -R4 ;  /* 0x000000050c0c1223 */ /* 0x000fe20000010804 */
[----:B------:R-:W-:Y:S02]  /*33f0*/  FSEL R7, R6, R7, !P1 ;  /* 0x0000000706077208 */ /* 0x000fe40004800000 */
[----:B------:R-:W0:Y:S04]  /*3400*/  SHFL.UP PT, R6, R14, 0x2, RZ ;  /* 0x044000000e067989 */ /* 0x000e2800000e00ff */
[----:B------:R-:W1:Y:S04]  /*3410*/  SHFL.UP PT, R8, R15, 0x2, RZ ;  /* 0x044000000f087989 */ /* 0x000e6800000e00ff */
[----:B------:R-:W3:Y:S04]  /*3420*/  SHFL.UP PT, R4, R12, 0x2, RZ ;  /* 0x044000000c047989 */ /* 0x000ee800000e00ff */
[----:B------:R-:W4:Y:S01]  /*3430*/  SHFL.UP PT, R5, R7, 0x2, RZ ;  /* 0x0440000007057989 */ /* 0x000f2200000e00ff */
[----:B------:R-:W-:Y:S01]  /*3440*/  ISETP.GE.AND P1, PT, R75, 0x2, PT ;  /* 0x000000024b00780c */ /* 0x000fe20003f26270 */
[----:B0-----:R-:W-:-:S02]  /*3450*/  FMUL.FTZ R13, R7, R6 ;  /* 0x00000006070d7220 */ /* 0x001fc40000410000 */
[CC--:B-1----:R-:W-:Y:S02]  /*3460*/  FMUL.FTZ R11, R7.reuse, R8.reuse ;  /* 0x00000008070b7220 */ /* 0x0c2fe40000410000 */
[C---:B------:R-:W-:Y:S02]  /*3470*/  FFMA.FTZ R8, R12.reuse, R8, R13 ;  /* 0x000000080c087223 */ /* 0x040fe4000001000d */
[C---:B---3--:R-:W-:Y:S02]  /*3480*/  FMUL.FTZ R9, R7.reuse, R4 ;  /* 0x0000000407097220 */ /* 0x048fe40000410000 */
[C---:B------:R-:W-:Y:S02]  /*3490*/  FFMA.FTZ R11, R12.reuse, R6, -R11 ;  /* 0x000000060c0b7223 */ /* 0x040fe4000001080b */
[-C--:B----4-:R-:W-:Y:S02]  /*34a0*/  FFMA.FTZ R6, R12, R5.reuse, R9 ;  /* 0x000000050c067223 */ /* 0x090fe40000010009 */
[----:B------:R-:W-:-:S02]  /*34b0*/  FMUL.FTZ R5, R7, R5 ;  /* 0x0000000507057220 */ /* 0x000fc40000410000 */
[----:B------:R-:W-:Y:S02]  /*34c0*/  @P1 FADD.FTZ R15, R15, R8 ;  /* 0x000000080f0f1221 */ /* 0x000fe40000010000 */
[----:B------:R-:W-:Y:S02]  /*34d0*/  @P1 FADD.FTZ R14, R14, R11 ;  /* 0x0000000b0e0e1221 */ /* 0x000fe40000010000 */
[----:B------:R-:W-:Y:S01]  /*34e0*/  @P1 FFMA.FTZ R12, R12, R4, -R5 ;  /* 0x000000040c0c1223 */ /* 0x000fe20000010805 */
[----:B------:R-:W-:Y:S01]  /*34f0*/  FSEL R6, R7, R6, !P1 ;  /* 0x0000000607067208 */ /* 0x000fe20004800000 */
[----:B------:R-:W0:Y:S04]  /*3500*/  SHFL.UP PT, R11, R15, 0x4, RZ ;  /* 0x048000000f0b7989 */ /* 0x000e2800000e00ff */
        /* <DEDUP_REMOVED lines=21> */
[C---:B-1----:R-:W-:Y:S02]  /*3660*/  FMUL.FTZ R11, R7.reuse, R8 ;  /* 0x00000008070b7220 */ /* 0x042fe40000410000 */
[C---:B---3--:R-:W-:Y:S02]  /*3670*/  FMUL.FTZ R9, R7.reuse, R4 ;  /* 0x0000000407097220 */ /* 0x048fe40000410000 */
[C---:B------:R-:W-:Y:S02]  /*3680*/  FFMA.FTZ R8, R12.reuse, R8, R13 ;  /* 0x000000080c087223 */ /* 0x040fe4000001000d */
[C---:B------:R-:W-:Y:S02]  /*3690*/  FFMA.FTZ R11, R12.reuse, R6, -R11 ;  /* 0x000000060c0b7223 */ /* 0x040fe4000001080b */
[-C--:B----4-:R-:W-:Y:S02]  /*36a0*/  FFMA.FTZ R6, R12, R5.reuse, R9 ;  /* 0x000000050c067223 */ /* 0x090fe40000010009 */
[----:B------:R-:W-:-:S02]  /*36b0*/  FMUL.FTZ R5, R7, R5 ;  /* 0x0000000507057220 */ /* 0x000fc40000410000 */
[----:B------:R-:W-:Y:S02]  /*36c0*/  @P1 FADD.FTZ R15, R15, R8 ;  /* 0x000000080f0f1221 */ /* 0x000fe40000010000 */
[----:B------:R-:W-:Y:S02]  /*36d0*/  @P1 FFMA.FTZ R12, R12, R4, -R5 ;  /* 0x000000040c0c1223 */ /* 0x000fe40000010805 */
[----:B------:R-:W-:Y:S01]  /*36e0*/  @P1 FADD.FTZ R14, R14, R11 ;  /* 0x0000000b0e0e1221 */ /* 0x000fe20000010000 */
[----:B------:R-:W-:Y:S01]  /*36f0*/  FSEL R6, R7, R6, !P1 ;  /* 0x0000000607067208 */ /* 0x000fe20004800000 */
[----:B------:R-:W0:Y:S04]  /*3700*/  SHFL.UP PT, R23, R15, 0x10, RZ ;  /* 0x060000000f177989 */ /* 0x000e2800000e00ff */
[----:B------:R-:W1:Y:S04]  /*3710*/  SHFL.UP PT, R5, R12, 0x10, RZ ;  /* 0x060000000c057989 */ /* 0x000e6800000e00ff */
[----:B------:R-:W3:Y:S04]  /*3720*/  SHFL.UP PT, R13, R14, 0x10, RZ ;  /* 0x060000000e0d7989 */ /* 0x000ee800000e00ff */
[----:B------:R-:W4:Y:S01]  /*3730*/  SHFL.UP PT, R7, R6, 0x10, RZ ;  /* 0x0600000006077989 */ /* 0x000f2200000e00ff */
[----:B------:R-:W-:Y:S01]  /*3740*/  ISETP.GE.AND P1, PT, R75, 0x10, PT ;  /* 0x000000104b00780c */ /* 0x000fe20003f26270 */
[----:B------:R-:W-:Y:S01]  /*3750*/  CS2R R10, SRZ ;  /* 0x00000000000a7805 */ /* 0x000fe2000001ff00 */
[----:B------:R-:W-:-:S02]  /*3760*/  MOV R9, RZ ;  /* 0x000000ff00097202 */ /* 0x000fc40000000f00 */
[----:B------:R-:W-:Y:S02]  /*3770*/  MOV R8, 0x3f800000 ;  /* 0x3f80000000087802 */ /* 0x000fe40000000f00 */
[----:B------:R-:W-:Y:S01]  /*3780*/  SHF.L.U32 R111, R25, 0x4, RZ ;  /* 0x00000004196f7819 */ /* 0x000fe200000006ff */
[----:B0-----:R-:W-:-:S04]  /*3790*/  FMUL.FTZ R22, R6, R23 ;  /* 0x0000001706167220 */ /* 0x001fc80000410000 */
[----:B------:R-:W0:Y:S01]  /*37a0*/  @!P0 LDS.128 R8, [R111+0x880] ;  /* 0x000880006f088984 */ /* 0x000e220000000c00 */
[C---:B-1----:R-:W-:Y:S02]  /*37b0*/  FMUL.FTZ R4, R6.reuse, R5 ;  /* 0x0000000506047220 */ /* 0x042fe40000410000 */
[-C--:B---3--:R-:W-:Y:S02]  /*37c0*/  FMUL.FTZ R112, R6, R13.reuse ;  /* 0x0000000d06707220 */ /* 0x088fe40000410000 */
[----:B------:R-:W-:Y:S02]  /*37d0*/  FFMA.FTZ R113, R12, R13, -R22 ;  /* 0x0000000d0c717223 */ /* 0x000fe40000010816 */
[-C--:B----4-:R-:W-:Y:S02]  /*37e0*/  FMUL.FTZ R13, R6, R7.reuse ;  /* 0x00000007060d7220 */ /* 0x090fe40000410000 */
[C---:B------:R-:W-:Y:S02]  /*37f0*/  FFMA.FTZ R7, R12.reuse, R7, R4 ;  /* 0x000000070c077223 */ /* 0x040fe40000010004 */
[----:B------:R-:W-:-:S02]  /*3800*/  FFMA.FTZ R112, R12, R23, R112 ;  /* 0x000000170c707223 */ /* 0x000fc40000010070 */
[----:B------:R-:W-:Y:S01]  /*3810*/  @P1 FFMA.FTZ R12, R12, R5, -R13 ;  /* 0x000000050c0c1223 */ /* 0x000fe2000001080d */
[----:B------:R-:W-:Y:S01]  /*3820*/  FSEL R13, R6, R7, !P1 ;  /* 0x00000007060d7208 */ /* 0x000fe20004800000 */
[----:B------:R-:W-:Y:S02]  /*3830*/  @P1 FADD.FTZ R14, R14, R113 ;  /* 0x000000710e0e1221 */ /* 0x000fe40000010000 */
[----:B------:R-:W-:Y:S01]  /*3840*/  @P1 FADD.FTZ R15, R15, R112 ;  /* 0x000000700f0f1221 */ /* 0x000fe20000010000 */
[C---:B------:R-:W-:Y:S02]  /*3850*/  ISETP.NE.AND P1, PT, R75.reuse, 0x1f, PT ;  /* 0x0000001f4b00780c */ /* 0x040fe40003f25270 */
[----:B------:R-:W-:-:S04]  /*3860*/  SHF.L.U32 R4, R75, 0x4, RZ ;  /* 0x000000044b047819 */ /* 0x000fc800000006ff */
[----:B------:R-:W-:-:S05]  /*3870*/  LEA.HI.SX32 R112, R4, R4, 0x1b ;  /* 0x0000000404707211 */ /* 0x000fca00078fdaff */
[----:B------:R-:W-:Y:S04]  /*3880*/  LDS R113, [R112.X4] ;  /* 0x0000000070717984 */ /* 0x000fe80000004800 */
        /* <DEDUP_REMOVED lines=14> */
[----:B------:R2:W-:Y:S04]  /*3970*/  LDS R115, [R112.X4+0x3c] ;  /* 0x00003c0070737984 */ /* 0x0005e80000004800 */
        /* <DEDUP_REMOVED lines=12> */
[C---:B--2---:R-:W-:Y:S01]  /*3a40*/  FMUL.FTZ R112, R118.reuse, R21 ;  /* 0x0000001576707220 */ /* 0x044fe20000410000 */
[----:B0-----:R-:W-:Y:S01]  /*3a50*/  @!P2 MOV R132, R9 ;  /* 0x000000090084a202 */ /* 0x001fe20000000f00 */
[----:B------:R-:W-:-:S02]  /*3a60*/  FMUL.FTZ R118, R118, R20 ;  /* 0x0000001476767220 */ /* 0x000fc40000410000 */
[C---:B------:R-:W-:Y:S02]  /*3a70*/  FFMA.FTZ R112, R113.reuse, R20, -R112 ;  /* 0x0000001471707223 */ /* 0x040fe40000010870 */
[----:B------:R-:W-:Y:S01]  /*3a80*/  FFMA.FTZ R113, R113, R21, R118 ;  /* 0x0000001571717223 */ /* 0x000fe20000010076 */
[----:B-1----:R-:W-:Y:S02]  /*3a90*/  @!P2 MOV R133, R8 ;  /* 0x000000080085a202 */ /* 0x002fe40000000f00 */
[----:B---3--:R-:W-:Y:S01]  /*3aa0*/  @!P2 MOV R130, R11 ;  /* 0x0000000b0082a202 */ /* 0x008fe20000000f00 */
[-C--:B------:R-:W-:Y:S02]  /*3ab0*/  @P3 FMUL.FTZ R118, R22, R132.reuse ;  /* 0x0000008416763220 */ /* 0x080fe40000410000 */
[C---:B------:R-:W-:Y:S01]  /*3ac0*/  @P3 FMUL.FTZ R132, R23.reuse, R132 ;  /* 0x0000008417843220 */ /* 0x040fe20000410000 */
[----:B----4-:R-:W-:Y:S01]  /*3ad0*/  @!P2 MOV R131, R10 ;  /* 0x0000000a0083a202 */ /* 0x010fe20000000f00 */
[----:B------:R-:W-:-:S02]  /*3ae0*/  @P3 FFMA.FTZ R23, R23, R133, R118 ;  /* 0x0000008517173223 */ /* 0x000fc40000010076 */
[----:B------:R-:W-:Y:S02]  /*3af0*/  @P3 FFMA.FTZ R132, R22, R133, -R132 ;  /* 0x0000008516843223 */ /* 0x000fe40000010884 */
[----:B------:R-:W-:Y:S02]  /*3b00*/  @P3 FADD.FTZ R130, R130, R23 ;  /* 0x0000001782823221 */ /* 0x000fe40000010000 */
[----:B------:R-:W-:Y:S02]  /*3b10*/  @P3 FADD.FTZ R131, R131, R132 ;  /* 0x0000008483833221 */ /* 0x000fe40000010000 */
[C---:B------:R-:W-:Y:S02]  /*3b20*/  FMUL.FTZ R22, R93.reuse, R130 ;  /* 0x000000825d167220 */ /* 0x040fe40000410000 */
[----:B------:R-:W-:Y:S02]  /*3b30*/  FMUL.FTZ R93, R93, R131 ;  /* 0x000000835d5d7220 */ /* 0x000fe40000410000 */
[----:B------:R-:W-:-:S02]  /*3b40*/  FMUL.FTZ R135, R123, R21 ;  /* 0x000000157b877220 */ /* 0x000fc40000410000 */
[C---:B------:R-:W-:Y:S02]  /*3b50*/  FFMA.FTZ R131, R92.reuse, R131, -R22 ;  /* 0x000000835c837223 */ /* 0x040fe40000010816 */
[----:B------:R-:W-:Y:S02]  /*3b60*/  FMUL.FTZ R123, R123, R20 ;  /* 0x000000147b7b7220 */ /* 0x000fe40000410000 */
[----:B------:R-:W-:Y:S02]  /*3b70*/  FFMA.FTZ R93, R92, R130, R93 ;  /* 0x000000825c5d7223 */ /* 0x000fe4000001005d */
[----:B------:R-:W-:Y:S02]  /*3b80*/  FADD.FTZ R118, R90, R131 ;  /* 0x000000835a767221 */ /* 0x000fe40000010000 */
[C---:B------:R-:W-:Y:S02]  /*3b90*/  FFMA.FTZ R12, R122.reuse, R20, -R135 ;  /* 0x000000147a0c7223 */ /* 0x040fe40000010887 */
[----:B------:R-:W-:-:S02]  /*3ba0*/  FFMA.FTZ R13, R122, R21, R123 ;  /* 0x000000157a0d7223 */ /* 0x000fc4000001007b */
[----:B------:R-:W-:Y:S02]  /*3bb0*/  FADD.FTZ R122, RZ, R93 ;  /* 0x0000005dff7a7221 */ /* 0x000fe40000010000 */
[-C--:B------:R-:W-:Y:S02]  /*3bc0*/  FMUL.FTZ R15, R125, R21.reuse ;  /* 0x000000157d0f7220 */ /* 0x080fe40000410000 */
[----:B------:R-:W-:Y:S02]  /*3bd0*/  FMUL.FTZ R93, R97, R118 ;  /* 0x00000076615d7220 */ /* 0x000fe40000410000 */
[-C--:B------:R-:W-:Y:S02]  /*3be0*/  FMUL.FTZ R125, R125, R20.reuse ;  /* 0x000000147d7d7220 */ /* 0x080fe40000410000 */
[C---:B------:R-:W-:Y:S02]  /*3bf0*/  FMUL.FTZ R23, R127.reuse, R21 ;  /* 0x000000157f177220 */ /* 0x040fe40000410000 */
[----:B------:R-:W-:-:S02]  /*3c00*/  FMUL.FTZ R127, R127, R20 ;  /* 0x000000147f7f7220 */ /* 0x000fc40000410000 */
[----:B------:R-:W-:Y:S02]  /*3c10*/  FMUL.FTZ R97, R97, R122 ;  /* 0x0000007a61617220 */ /* 0x000fe40000410000 */
[C---:B------:R-:W-:Y:S02]  /*3c20*/  FFMA.FTZ R14, R124.reuse, R20, -R15 ;  /* 0x000000147c0e7223 */ /* 0x040fe4000001080f */
[----:B------:R-:W-:Y:S02]  /*3c30*/  FFMA.FTZ R93, R95, R122, R93 ;  /* 0x0000007a5f5d7223 */ /* 0x000fe4000001005d */
[-C--:B------:R-:W-:Y:S02]  /*3c40*/  FFMA.FTZ R15, R124, R21.reuse, R125 ;  /* 0x000000157c0f7223 */ /* 0x080fe4000001007d */
[C---:B------:R-:W-:Y:S02]  /*3c50*/  FFMA.FTZ R22, R126.reuse, R20, -R23 ;  /* 0x000000147e167223 */ /* 0x040fe40000010817 */
[----:B------:R-:W-:-:S02]  /*3c60*/  FFMA.FTZ R23, R126, R21, R127 ;  /* 0x000000157e177223 */ /* 0x000fc4000001007f */
[----:B------:R-:W-:Y:S02]  /*3c70*/  FFMA.FTZ R124, R95, R118, -R97 ;  /* 0x000000765f7c7223 */ /* 0x000fe40000010861 */
[C---:B------:R-:W-:Y:S02]  /*3c80*/  FMUL.FTZ R97, R120.reuse, R21 ;  /* 0x0000001578617220 */ /* 0x040fe40000410000 */
[-C--:B------:R-:W-:Y:S02]  /*3c90*/  FMUL.FTZ R126, R120, R20.reuse ;  /* 0x00000014787e7220 */ /* 0x080fe40000410000 */
[----:B------:R-:W-:Y:S02]  /*3ca0*/  FADD.FTZ R120, RZ, R93 ;  /* 0x0000005dff787221 */ /* 0x000fe40000010000 */
[----:B------:R-:W-:Y:S02]  /*3cb0*/  FADD.FTZ R95, R91, R124 ;  /* 0x0000007c5b5f7221 */ /* 0x000fe40000010000 */
[----:B------:R-:W-:-:S02]  /*3cc0*/  FFMA.FTZ R91, R119, R20, -R97 ;  /* 0x00000014775b7223 */ /* 0x000fc40000010861 */
[C---:B------:R-:W-:Y:S02]  /*3cd0*/  FMUL.FTZ R97, R89.reuse, R120 ;  /* 0x0000007859617220 */ /* 0x040fe40000410000 */
[----:B------:R-:W-:Y:S02]  /*3ce0*/  FMUL.FTZ R89, R89, R95 ;  /* 0x0000005f59597220 */ /* 0x000fe40000410000 */
[----:B------:R-:W-:Y:S02]  /*3cf0*/  FFMA.FTZ R93, R119, R21, R126 ;  /* 0x00000015775d7223 */ /* 0x000fe4000001007e */
[----:B------:R-:W-:Y:S02]  /*3d00*/  FFMA.FTZ R124, R88, R95, -R97 ;  /* 0x0000005f587c7223 */ /* 0x000fe40000010861 */
[-C--:B------:R-:W-:Y:S02]  /*3d10*/  FMUL.FTZ R119, R117, R21.reuse ;  /* 0x0000001575777220 */ /* 0x080fe40000410000 */
[----:B------:R-:W-:-:S02]  /*3d20*/  FMUL.FTZ R123, R129, R21 ;  /* 0x00000015817b7220 */ /* 0x000fc40000410000 */
[----:B------:R-:W-:Y:S02]  /*3d30*/  FMUL.FTZ R117, R117, R20 ;  /* 0x0000001475757220 */ /* 0x000fe40000410000 */
[----:B------:R-:W-:Y:S02]  /*3d40*/  FFMA.FTZ R89, R88, R120, R89 ;  /* 0x0000007858597223 */ /* 0x000fe40000010059 */
[----:B------:R-:W-:Y:S02]  /*3d50*/  FMUL.FTZ R97, R115, R21 ;  /* 0x0000001573617220 */ /* 0x000fe40000410000 */
[----:B------:R-:W-:Y:S02]  /*3d60*/  FADD.FTZ R87, R87, R124 ;  /* 0x0000007c57577221 */ /* 0x000fe40000010000 */
[-C--:B------:R-:W-:Y:S02]  /*3d70*/  FFMA.FTZ R88, R116, R20.reuse, -R119 ;  /* 0x0000001474587223 */ /* 0x080fe40000010877 */
[----:B------:R-:W-:-:S02]  /*3d80*/  FMUL.FTZ R92, R129, R20 ;  /* 0x00000014815c7220 */ /* 0x000fc40000410000 */
[-C--:B------:R-:W-:Y:S02]  /*3d90*/  FFMA.FTZ R90, R128, R20.reuse, -R123 ;  /* 0x00000014805a7223 */ /* 0x080fe4000001087b */
[----:B------:R-:W-:Y:S02]  /*3da0*/  FFMA.FTZ R116, R116, R21, R117 ;  /* 0x0000001574747223 */ /* 0x000fe40000010075 */
[-C--:B------:R-:W-:Y:S02]  /*3db0*/  FMUL.FTZ R115, R115, R20.reuse ;  /* 0x0000001473737220 */ /* 0x080fe40000410000 */
[----:B------:R-:W-:Y:S02]  /*3dc0*/  FADD.FTZ R117, RZ, R89 ;  /* 0x00000059ff757221 */ /* 0x000fe40000010000 */
[----:B------:R-:W-:Y:S02]  /*3dd0*/  FFMA.FTZ R20, R114, R20, -R97 ;  /* 0x0000001472147223 */ /* 0x000fe40000010861 */
[----:B------:R-:W-:-:S02]  /*3de0*/  FMUL.FTZ R97, R94, R87 ;  /* 0x000000575e617220 */ /* 0x000fc40000410000 */
[----:B------:R-:W-:Y:S02]  /*3df0*/  FFMA.FTZ R92, R128, R21, R92 ;  /* 0x00000015805c7223 */ /* 0x000fe4000001005c */
[----:B------:R-:W-:Y:S02]  /*3e00*/  FMUL.FTZ R94, R94, R117 ;  /* 0x000000755e5e7220 */ /* 0x000fe40000410000 */
[----:B------:R-:W-:Y:S02]  /*3e10*/  FFMA.FTZ R21, R114, R21, R115 ;  /* 0x0000001572157223 */ /* 0x000fe40000010073 */
[C---:B------:R-:W-:Y:S02]  /*3e20*/  FFMA.FTZ R114, R96.reuse, R117, R97 ;  /* 0x0000007560727223 */ /* 0x040fe40000010061 */
[----:B------:R-:W-:Y:S02]  /*3e30*/  FMUL.FTZ R89, R5, R11 ;  /* 0x0000000b05597220 */ /* 0x000fe40000410000 */
[----:B------:R-:W-:Y:S01]  /*3e40*/  FFMA.FTZ R94, R96, R87, -R94 ;  /* 0x00000057605e7223 */ /* 0x000fe2000001085e */
[----:B------:R-:W-:Y:S01]  /*3e50*/  ISETP.NE.AND P1, PT, R85, RZ, PT ;  /* 0x000000ff5500720c */ /* 0x000fe20003f25270 */
[----:B------:R-:W-:-:S02]  /*3e60*/  FADD.FTZ R114, RZ, R114 ;  /* 0x00000072ff727221 */ /* 0x000fc40000010000 */
[-C--:B------:R-:W-:Y:S02]  /*3e70*/  FFMA.FTZ R97, R4, R10.reuse, -R89 ;  /* 0x0000000a04617223 */ /* 0x080fe40000010859 */
[C---:B------:R-:W-:Y:S02]  /*3e80*/  FMUL.FTZ R10, R5.reuse, R10 ;  /* 0x0000000a050a7220 */ /* 0x040fe40000410000 */
[C---:B------:R-:W-:Y:S02]  /*3e90*/  FMUL.FTZ R89, R5.reuse, R9 ;  /* 0x0000000905597220 */ /* 0x040fe40000410000 */
[----:B------:R-:W-:Y:S02]  /*3ea0*/  FMUL.FTZ R5, R5, R8 ;  /* 0x0000000805057220 */ /* 0x000fe40000410000 */
[----:B------:R-:W-:Y:S02]  /*3eb0*/  FADD.FTZ R115, R99, R94 ;  /* 0x0000005e63737221 */ /* 0x000fe40000010000 */
[----:B------:R-:W-:-:S02]  /*3ec0*/  FMUL.FTZ R99, R98, R114 ;  /* 0x0000007262637220 */ /* 0x000fc40000410000 */
[----:B------:R-:W-:Y:S02]  /*3ed0*/  FFMA.FTZ R9, R4, R9, R5 ;  /* 0x0000000904097223 */ /* 0x000fe40000010005 */
[-C--:B------:R-:W-:Y:S02]  /*3ee0*/  FMUL.FTZ R5, R98, R115.reuse ;  /* 0x0000007362057220 */ /* 0x080fe40000410000 */
[----:B------:R-:W-:Y:S02]  /*3ef0*/  FFMA.FTZ R94, R100, R115, -R99 ;  /* 0x00000073645e7223 */ /* 0x000fe40000010863 */
[C---:B------:R-:W-:Y:S01]  /*3f00*/  FFMA.FTZ R8, R4.reuse, R8, -R89 ;  /* 0x0000000804087223 */ /* 0x040fe20000010859 */
[----:B------:R-:W-:Y:S01]  /*3f10*/  BSSY B0, `(.L_x_2101) ;  /* 0x0000019000007945 */ /* 0x000fe20003800000 */
[----:B------:R-:W-:Y:S02]  /*3f20*/  FFMA.FTZ R4, R4, R11, R10 ;  /* 0x0000000b04047223 */ /* 0x000fe4000001000a */
[----:B------:R-:W-:-:S02]  /*3f30*/  FFMA.FTZ R5, R100, R114, R5 ;  /* 0x0000007264057223 */ /* 0x000fc40000010005 */
[----:B------:R-:W-:Y:S02]  /*3f40*/  FADD.FTZ R94, R103, R94 ;  /* 0x0000005e675e7221 */ /* 0x000fe40000010000 */
[----:B------:R-:W-:Y:S02]  /*3f50*/  FMUL.FTZ R113, R122, R113 ;  /* 0x000000717a717220 */ /* 0x000fe40000410000 */
[----:B------:R-:W-:Y:S02]  /*3f60*/  FADD.FTZ R10, R6, R97 ;  /* 0x00000061060a7221 */ /* 0x000fe40000010000 */
[----:B------:R-:W-:Y:S02]  /*3f70*/  FADD.FTZ R96, RZ, R5 ;  /* 0x00000005ff607221 */ /* 0x000fe40000010000 */
[----:B------:R-:W-:Y:S02]  /*3f80*/  FMUL.FTZ R89, R101, R94 ;  /* 0x0000005e65597220 */ /* 0x000fe40000410000 */
[----:B------:R-:W-:Y:S01]  /*3f90*/  FADD.FTZ R11, R7, R4 ;  /* 0x00000004070b7221 */ /* 0x000fe20000010000 */
[----:B------:R-:W-:Y:S05]  /*3fa0*/  @P1 BRA `(.L_x_2102) ;  /* 0x000000f000001947 */ /* 0x000fea0003800000 */
[----:B------:R-:W0:Y:S01]  /*3fb0*/  S2UR UR6, SR_CTAID.Y ;  /* 0x00000000000679c3 */ /* 0x000e220000002600 */
[----:B------:R1:W-:Y:S07]  /*3fc0*/  STS.128 [R111+0x880], R8 ;  /* 0x000880086f007388 */ /* 0x0003ee0000000c00 */
        /* <DEDUP_REMOVED lines=13> */
.L_x_2102:
[----:B------:R-:W-:Y:S05]  /*40a0*/  BSYNC B0 ;  /* 0x0000000000007941 */ /* 0x000fea0003800000 */
.L_x_2101:
[-C--:B------:R-:W-:Y:S01]  /*40b0*/  FMUL.FTZ R101, R101, R96.reuse ;  /* 0x0000006065657220 */ /* 0x080fe20000410000 */
[----:B------:R-:W-:Y:S01]  /*40c0*/  IADD3 R25, R25, 0x1, RZ ;  /* 0x0000000119197810 */ /* 0x000fe20007ffe0ff */
[C---:B------:R-:W-:Y:S02]  /*40d0*/  FFMA.FTZ R89, R102.reuse, R96, R89 ;  /* 0x0000006066597223 */ /* 0x040fe40000010059 */
[----:B------:R-:W-:Y:S01]  /*40e0*/  FFMA.FTZ R101, R102, R94, -R101 ;  /* 0x0000005e66657223 */ /* 0x000fe20000010865 */
[----:B------:R-:W-:Y:S01]  /*40f0*/  ISETP.GE.AND P1, PT, R25, c[0x0][0x16c], PT ;  /* 0x00005b0019007a0c */ /* 0x000fe20003f26270 */
[----:B------:R-:W-:Y:S02]  /*4100*/  FADD.FTZ R6, RZ, R89 ;  /* 0x00000059ff067221 */ /* 0x000fe40000010000 */
[----:B------:R-:W-:Y:S02]  /*4110*/  FADD.FTZ R104, R104, R101 ;  /* 0x0000006568687221 */ /* 0x000fe40000010000 */
        /* <DEDUP_REMOVED lines=9> */
[----:B------:R-:W-:Y:S02]  /*41b0*/  FMUL.FTZ R5, R96, R92 ;  /* 0x0000005c60057220 */ /* 0x000fe40000410000 */
[----:B------:R-:W-:Y:S02]  /*41c0*/  FMUL.FTZ R4, R6, R93 ;  /* 0x0000005d06047220 */ /* 0x000fe40000410000 */
[----:B------:R-:W-:Y:S02]  /*41d0*/  FFMA.FTZ R109, R109, R107, -R108 ;  /* 0x0000006b6d6d7223 */ /* 0x000fe4000001086c */
[----:B------:R-:W-:-:S02]  /*41e0*/  FADD.FTZ R6, RZ, R7 ;  /* 0x00000007ff067221 */ /* 0x000fc40000010000 */
[----:B------:R-:W-:Y:S02]  /*41f0*/  FFMA.FTZ R90, R94, R90, -R5 ;  /* 0x0000005a5e5a7223 */ /* 0x000fe40000010805 */
        /* <DEDUP_REMOVED lines=23> */
.L_x_2100:
        /* <DEDUP_REMOVED lines=13> */
[----:B------:R-:W-:Y:S01]  /*4440*/  LDS R11, [R56.X4] ;  /* 0x00000000380b7984 */ /* 0x000fe20000004800 */
[----:B0-----:R-:W-:-:S03]  /*4450*/  IMAD R0, R121, c[0x0][0x200], RZ ;  /* 0x0000800079007a24 */ /* 0x001fc600078e02ff */
[----:B------:R-:W-:Y:S01]  /*4460*/  LDS R55, [R55.X4+0x80] ;  /* 0x0000800037377984 */ /* 0x000fe20000004800 */
[----:B------:R-:W-:-:S03]  /*4470*/  IMAD R9, R81, c[0x0][0x204], R0 ;  /* 0x0000810051097a24 */ /* 0x000fc600078e0200 */
[----:B------:R-:W-:Y:S04]  /*4480*/  LDS R13, [R54.X4+0x100] ;  /* 0x00010000360d7984 */ /* 0x000fe80000004800 */
[----:B------:R-:W-:Y:S01]  /*4490*/  LDS R53, [R53.X4+0x180] ;  /* 0x0001800035357984 */ /* 0x000fe20000004800 */
[----:B------:R-:W-:-:S03]  /*44a0*/  IADD3 R27, R5, R9, RZ ;  /* 0x00000009051b7210 */ /* 0x000fc60007ffe0ff */
        /* <DEDUP_REMOVED lines=21> */
.L_x_2105:
[----:B------:R-:W-:Y:S05]  /*4600*/  BSYNC B0 ;  /* 0x0000000000007941 */ /* 0x000fea0003800000 */
.L_x_2104:
        /* <DEDUP_REMOVED lines=11> */
[C-C-:B------:R-:W-:Y:S02]  /*46c0*/  LOP3.LUT R8, R79.reuse, 0x60, R80.reuse, 0xfe, !PT ;  /* 0x000000604f087812 */ /* 0x140fe400078efe50 */
[----:B------:R-:W-:Y:S02]  /*46d0*/  LOP3.LUT R10, R79, 0x80, R80, 0xfe, !PT ;  /* 0x000000804f0a7812 */ /* 0x000fe400078efe50 */
[----:B------:R-:W-:Y:S02]  /*46e0*/  LEA R7, P4, R78, c[0x0][0x258], 0x2 ;  /* 0x000096004e077a11 */ /* 0x000fe400078810ff */
[----:B------:R-:W-:-:S02]  /*46f0*/  IADD3.X R5, R9, R6, R5, P5, !PT ;  /* 0x0000000609057210 */ /* 0x000fc40002ffe405 */
[-C--:B------:R-:W-:Y:S02]  /*4700*/  ISETP.GE.AND P1, PT, R8, R25.reuse, PT ;  /* 0x000000190800720c */ /* 0x080fe40003f26270 */
[----:B------:R-:W-:Y:S02]  /*4710*/  ISETP.GE.AND P3, PT, R10, R25, PT ;  /* 0x000000190a00720c */ /* 0x000fe40003f66270 */
[----:B------:R-:W-:Y:S02]  /*4720*/  LEA.HI.X R6, R78, c[0x0][0x25c], R77, 0x2, P4 ;  /* 0x000097004e067a11 */ /* 0x000fe400020f144d */
[----:B------:R-:W-:Y:S02]  /*4730*/  LEA R4, P6, R0, R7, 0x2 ;  /* 0x0000000700047211 */ /* 0x000fe400078c10ff */
[C-C-:B------:R-:W-:Y:S02]  /*4740*/  LOP3.LUT R8, R79.reuse, 0xa0, R80.reuse, 0xfe, !PT ;  /* 0x000000a04f087812 */ /* 0x140fe400078efe50 */
[----:B------:R-:W-:-:S02]  /*4750*/  LOP3.LUT R10, R79, 0xc0, R80, 0xfe, !PT ;  /* 0x000000c04f0a7812 */ /* 0x000fc400078efe50 */
[----:B------:R-:W-:Y:S02]  /*4760*/  LOP3.LUT R12, R79, 0xe0, R80, 0xfe, !PT ;  /* 0x000000e04f0c7812 */ /* 0x000fe400078efe50 */
[----:B------:R-:W-:Y:S02]  /*4770*/  LEA.HI.X R5, R0, R6, R5, 0x2, P6 ;  /* 0x0000000600057211 */ /* 0x000fe400030f1405 */
[-C--:B------:R-:W-:Y:S02]  /*4780*/  ISETP.GE.AND P4, PT, R8, R25.reuse, PT ;  /* 0x000000190800720c */ /* 0x080fe40003f86270 */
[-C--:B------:R-:W-:Y:S01]  /*4790*/  ISETP.GE.AND P5, PT, R10, R25.reuse, PT ;  /* 0x000000190a00720c */ /* 0x080fe20003fa6270 */
[----:B------:R0:W-:Y:S01]  /*47a0*/  @!P0 STG.E [R4.64+0x80], R55 ;  /* 0x0000803704008986 */ /* 0x0001e2000c101904 */
[----:B------:R-:W-:Y:S02]  /*47b0*/  ISETP.GE.AND P6, PT, R12, R25, PT ;  /* 0x000000190c00720c */ /* 0x000fe40003fc6270 */
[----:B------:R-:W-:Y:S01]  /*47c0*/  IADD3 R76, R76, 0x1, RZ ;  /* 0x000000014c4c7810 */ /* 0x000fe20007ffe0ff */
[----:B------:R0:W-:Y:S01]  /*47d0*/  @!P2 STG.E [R4.64+0x100], R13 ;  /* 0x0001000d0400a986 */ /* 0x0001e2000c101904 */
[----:B------:R-:W-:-:S02]  /*47e0*/  IADD3 R16, P2, R16, 0x400, RZ ;  /* 0x0000040010107810 */ /* 0x000fc40007f5e0ff */
[----:B------:R-:W-:Y:S01]  /*47f0*/  ISETP.GE.AND P0, PT, R76, c[0x0][0x174], PT ;  /* 0x00005d004c007a0c */ /* 0x000fe20003f06270 */
[----:B------:R0:W-:Y:S01]  /*4800*/  @!P1 STG.E [R4.64+0x180], R53 ;  /* 0x0001803504009986 */ /* 0x0001e2000c101904 */
[----:B------:R-:W-:Y:S02]  /*4810*/  IADD3 R24, P1, R18, 0x400, RZ ;  /* 0x0000040012187810 */ /* 0x000fe40007f3e0ff */
[----:B------:R-:W-:Y:S01]  /*4820*/  IADD3.X R17, RZ, R17, RZ, P2, !PT ;  /* 0x00000011ff117210 */ /* 0x000fe200017fe4ff */
[----:B------:R0:W-:Y:S01]  /*4830*/  @!P4 STG.E [R4.64+0x280], R51 ;  /* 0x000280330400c986 */ /* 0x0001e2000c101904 */
[----:B------:R-:W-:-:S03]  /*4840*/  IADD3.X R19, RZ, R19, RZ, P1, !PT ;  /* 0x00000013ff137210 */ /* 0x000fc60000ffe4ff */
[----:B------:R0:W-:Y:S04]  /*4850*/  @!P5 STG.E [R4.64+0x300], R21 ;  /* 0x000300150400d986 */ /* 0x0001e8000c101904 */
[----:B------:R0:W-:Y:S04]  /*4860*/  @!P6 STG.E [R4.64+0x380], R23 ;  /* 0x000380170400e986 */ /* 0x0001e8000c101904 */
[----:B------:R0:W-:Y:S01]  /*4870*/  @!P3 STG.E [R4.64+0x200], R15 ;  /* 0x0002000f0400b986 */ /* 0x0001e2000c101904 */
[----:B------:R-:W-:-:S04]  /*4880*/  IADD3 R59, P3, R59, 0x800, RZ ;  /* 0x000008003b3b7810 */ /* 0x000fc80007f7e0ff */
[----:B------:R-:W-:Y:S01]  /*4890*/  IADD3.X R58, RZ, R58, RZ, P3, !PT ;  /* 0x0000003aff3a7210 */ /* 0x000fe20001ffe4ff */
[----:B------:R-:W-:Y:S01]  /*48a0*/  @P0 CALL.REL.NOINC `(.L_x_2106) ;  /* 0x0000001000000944 */ /* 0x000fe20003c00000 */
[----:B------:R-:W-:Y:S05]  /*48b0*/  BRA `(.L_x_2107) ;  /* 0xffffbdc000007947 */ /* 0x000fea000383ffff */
.L_x_2106:
[----:B------:R-:W-:Y:S05]  /*48c0*/  EXIT ;  /* 0x000000000000794d */ /* 0x000fea0003800000 */
.L_x_2108:
        /* <DEDUP_REMOVED lines=11> */
.L_x_5370:


//--------------------- .text._Z25selective_scan_fwd_kernelI32Selective_Scan_fwd_kernel_traitsILi32ELi8ELi1ELb0ELb0ELb1ELb1EfN3c107complexIfEEEEv13SSMParamsBase --------------------------
	.section	.text._Z25selective_scan_fwd_kernelI32Selective_Scan_fwd_kernel_traitsILi32ELi8ELi1ELb0ELb0ELb1ELb1EfN3c107complexIfEEEEv13SSMParamsBase,"ax",@progbits
	.sectioninfo	@"SHI_REGISTERS=136"
	.align	128
        .global         _Z25selective_scan_fwd_kernelI32Selective_Scan_fwd_kernel_traitsILi32ELi8ELi1ELb0ELb0ELb1ELb1EfN3c107complexIfEEEEv13SSMParamsBase
        .type           _Z25selective_scan_fwd_kernelI32Selective_Scan_fwd_kernel_traitsILi32ELi8ELi1ELb0ELb0ELb1ELb1EfN3c107complexIfEEEEv13SSMParamsBase,@function
        .size           _Z25selective_scan_fwd_kernelI32Selective_Scan_fwd_kernel_traitsILi32ELi8ELi1ELb0ELb0ELb1ELb1EfN3c107complexIfEEEEv13SSMParamsBase,(.L_x_5371 - _Z25selective_scan_fwd_kernelI32Selective_Scan_fwd_kernel_traitsILi32ELi8ELi1ELb0ELb0ELb1ELb1EfN3c107complexIfEEEEv13SSMParamsBase)
        .other          _Z25selective_scan_fwd_kernelI32Selective_Scan_fwd_kernel_traitsILi32ELi8ELi1ELb0ELb0ELb1ELb1EfN3c107complexIfEEEEv13SSMParamsBase,@"STO_CUDA_ENTRY STV_DEFAULT"
_Z25selective_scan_fwd_kernelI32Selective_Scan_fwd_kernel_traitsILi32ELi8ELi1ELb0ELb0ELb1ELb1EfN3c107complexIfEEEEv13SSMParamsBase:
.text._Z25selective_scan_fwd_kernelI32Selective_Scan_fwd_kernel_traitsILi32ELi8ELi1ELb0ELb0ELb1ELb1EfN3c107complexIfEEEEv13SSMParamsBase:
        /* <DEDUP_REMOVED lines=58> */
[----:B0-----:R-:W-:Y:S01]  /*03a0*/  SHF.L.U32 R62, R86, 0x3, RZ ;  /* 0x00000003563e7819 */ /* 0x001fe200000006ff */
[C---:B------:R-:W-:Y:S01]  /*03b0*/  IMAD R9, R120.reuse, c[0x0][0x1d0], RZ ;  /* 0x0000740078097a24 */ /* 0x040fe200078e02ff */
[----:B------:R-:W-:Y:S01]  /*03c0*/  IADD3 R5, R5, R11, RZ ;  /* 0x0000000b05057210 */ /* 0x000fe20007ffe0ff */
[----:B------:R-:W-:Y:S01]  /*03d0*/  IMAD R11, R120, c[0x0][0x1e0], RZ ;  /* 0x00007800780b7a24 */ /* 0x000fe200078e02ff */
[----:B------:R-:W-:Y:S01]  /*03e0*/  LOP3.LUT R63, R86, 0x1f, RZ, 0xc0, !PT ;  /* 0x0000001f563f7812 */ /* 0x000fe200078ec0ff */
[----:B------:R-:W-:Y:S01]  /*03f0*/  IMAD.WIDE.U32 R2, R64, c[0x0][0x1d0], R2 ;  /* 0x0000740040027a25 */ /* 0x000fe200078e0002 */
[----:B------:R-:W-:-:S02]  /*0400*/  LOP3.LUT R62, R62, 0xffffff00, RZ, 0xc0, !PT ;  /* 0xffffff003e3e7812 */ /* 0x000fc400078ec0ff */
[----:B------:R-:W-:Y:S01]  /*0410*/  @!P1 LOP3.LUT R0, RZ, c[0x0][0x178], RZ, 0x33, !PT ;  /* 0x00005e00ff009a12 */ /* 0x000fe200078e33ff */
[C---:B------:R-:W-:Y:S01]  /*0420*/  IMAD R15, R64.reuse, c[0x0][0x1e4], R11 ;  /* 0x00007900400f7a24 */ /* 0x040fe200078e020b */
[----:B------:R-:W-:Y:S01]  /*0430*/  IADD3 R7, R7, R13, RZ ;  /* 0x0000000d07077210 */ /* 0x000fe20007ffe0ff */
[----:B------:R-:W-:Y:S01]  /*0440*/  IMAD R13, R64, c[0x0][0x1d4], R9 ;  /* 0x00007500400d7a24 */ /* 0x000fe200078e0209 */
[----:B------:R-:W-:Y:S01]  /*0450*/  LOP3.LUT R61, R62, R63, RZ, 0xfc, !PT ;  /* 0x0000003f3e3d7212 */ /* 0x000fe200078efcff */
[----:B------:R-:W-:Y:S01]  /*0460*/  IMAD.WIDE.U32 R8, R64, c[0x0][0x1e0], R4 ;  /* 0x0000780040087a25 */ /* 0x000fe200078e0004 */
[----:B------:R-:W-:Y:S02]  /*0470*/  SHF.R.S32.HI R10, RZ, 0x1f, R0 ;  /* 0x0000001fff0a7819 */ /* 0x000fe40000011400 */
[----:B------:R-:W-:Y:S01]  /*0480*/  SHF.R.S32.HI R60, RZ, 0x1f, R61 ;  /* 0x0000001fff3c7819 */ /* 0x000fe2000001143d */
[----:B------:R-:W-:Y:S01]  /*0490*/  IMAD.WIDE.U32 R4, R0, c[0x0][0x1c8], R6 ;  /* 0x0000720000047a25 */ /* 0x000fe200078e0006 */
[----:B------:R-:W-:-:S02]  /*04a0*/  IADD3 R69, P1, R61, R8, RZ ;  /* 0x000000083d457210 */ /* 0x000fc40007f3e0ff */
[----:B------:R-:W-:Y:S01]  /*04b0*/  IADD3 R17, P0, R61, R2, RZ ;  /* 0x000000023d117210 */ /* 0x000fe20007f1e0ff */
[----:B------:R-:W-:Y:S01]  /*04c0*/  IMAD R11, R10, c[0x0][0x1c8], RZ ;  /* 0x000072000a0b7a24 */ /* 0x000fe200078e02ff */
[C---:B------:R-:W-:Y:S02]  /*04d0*/  IADD3.X R8, R60.reuse, R9, R15, P1, !PT ;  /* 0x000000093c087210 */ /* 0x040fe40000ffe40f */
[----:B------:R-:W-:Y:S01]  /*04e0*/  IADD3.X R2, R60, R3, R13, P0, !PT ;  /* 0x000000033c027210 */ /* 0x000fe200007fe40d */
[----:B------:R-:W-:Y:S01]  /*04f0*/  IMAD R11, R0, c[0x0][0x1cc], R11 ;  /* 0x00007300000b7a24 */ /* 0x000fe200078e020b */
[----:B------:R-:W-:Y:S02]  /*0500*/  LEA R16, P1, R17, c[0x0][0x240], 0x2 ;  /* 0x0000900011107a11 */ /* 0x000fe400078210ff */
[----:B------:R-:W-:Y:S02]  /*0510*/  LEA R18, P2, R69, c[0x0][0x248], 0x2 ;  /* 0x0000920045127a11 */ /* 0x000fe400078410ff */
[----:B------:R-:W-:-:S02]  /*0520*/  LEA.HI.X R17, R17, c[0x0][0x244], R2, 0x2, P1 ;  /* 0x0000910011117a11 */ /* 0x000fc400008f1402 */
[----:B------:R-:W-:Y:S02]  /*0530*/  LEA R42, P0, R4, c[0x0][0x230], 0x2 ;  /* 0x00008c00042a7a11 */ /* 0x000fe400078010ff */
[----:B------:R-:W-:Y:S02]  /*0540*/  IADD3 R41, R5, R11, RZ ;  /* 0x0000000b05297210 */ /* 0x000fe40007ffe0ff */
[----:B------:R-:W-:Y:S02]  /*0550*/  IADD3 R2, R62, R61, RZ ;  /* 0x0000003d3e027210 */ /* 0x000fe40007ffe0ff */
[----:B------:R-:W-:Y:S02]  /*0560*/  LEA.HI.X R69, R69, c[0x0][0x24c], R8, 0x2, P2 ;  /* 0x0000930045457a11 */ /* 0x000fe400010f1408 */
[----:B------:R-:W-:Y:S02]  /*0570*/  LEA.HI.X R41, R4, c[0x0][0x234], R41, 0x2, P0 ;  /* 0x00008d0004297a11 */ /* 0x000fe400000f1429 */
[----:B------:R-:W-:-:S02]  /*0580*/  SHF.R.S32.HI R3, RZ, 0x1f, R2 ;  /* 0x0000001fff037819 */ /* 0x000fc40000011402 */
        /* <DEDUP_REMOVED lines=14> */
[----:B-1----:R-:W-:Y:S02]  /*0670*/  IADD3 R43, R2, 0x1e0, RZ ;  /* 0x000001e0022b7810 */ /* 0x002fe40007ffe0ff */
.L_x_2134:
[----:B------:R-:W-:Y:S01]  /*0680*/  BAR.SYNC.DEFER_BLOCKING 0x0 ;  /* 0x0000000000007b1d */ /* 0x000fe20000010000 */
[----:B-1----:R-:W-:Y:S01]  /*0690*/  MOV R5, 0xffffff00 ;  /* 0xffffff0000057802 */ /* 0x002fe20000000f00 */
[----:B------:R-:W-:Y:S01]  /*06a0*/  HFMA2.MMA R0, -RZ, RZ, 0, 0 ;  /* 0x00000000ff007435 */ /* 0x000fe200000001ff */
[C-C-:B------:R-:W-:Y:S02]  /*06b0*/  LOP3.LUT R7, R62.reuse, 0x20, R63.reuse, 0xfe, !PT ;  /* 0x000000203e077812 */ /* 0x140fe400078efe3f */
[--C-:B------:R-:W-:Y:S01]  /*06c0*/  LOP3.LUT R9, R62, 0x40, R63.reuse, 0xfe, !PT ;  /* 0x000000403e097812 */ /* 0x100fe200078efe3f */
[----:B------:R-:W-:Y:S01]  /*06d0*/  IMAD R40, R58, R5, c[0x0][0x168] ;  /* 0x00005a003a287624 */ /* 0x000fe200078e0205 */
[C-C-:B------:R-:W-:Y:S01]  /*06e0*/  LOP3.LUT R13, R62.reuse, 0x60, R63.reuse, 0xfe, !PT ;  /* 0x000000603e0d7812 */ /* 0x140fe200078efe3f */
[----:B------:R-:W-:Y:S01]  /*06f0*/  CS2R R4, SRZ ;  /* 0x0000000000047805 */ /* 0x000fe2000001ff00 */
[----:B------:R-:W-:-:S02]  /*0700*/  LOP3.LUT R15, R62, 0x80, R63, 0xfe, !PT ;  /* 0x000000803e0f7812 */ /* 0x000fc400078efe3f */
[-C--:B------:R-:W-:Y:S02]  /*0710*/  ISETP.GE.AND P3, PT, R61, R40.reuse, PT ;  /* 0x000000283d00720c */ /* 0x080fe40003f66270 */
[-C--:B------:R-:W-:Y:S02]  /*0720*/  ISETP.GE.AND P4, PT, R7, R40.reuse, PT ;  /* 0x000000280700720c */ /* 0x080fe40003f86270 */
[C-C-:B------:R-:W-:Y:S02]  /*0730*/  LOP3.LUT R21, R62.reuse, 0xa0, R63.reuse, 0xfe, !PT ;  /* 0x000000a03e157812 */ /* 0x140fe400078efe3f */
[----:B------:R-:W-:Y:S02]  /*0740*/  ISETP.GE.AND P5, PT, R9, R40, PT ;  /* 0x000000280900720c */ /* 0x000fe40003fa6270 */
[C-C-:B------:R-:W-:Y:S02]  /*0750*/  LOP3.LUT R23, R62.reuse, 0xc0, R63.reuse, 0xfe, !PT ;  /* 0x000000c03e177812 */ /* 0x140fe400078efe3f */
[----:B------:R-:W-:-:S02]  /*0760*/  LOP3.LUT R27, R62, 0xe0, R63, 0xfe, !PT ;  /* 0x000000e03e1b7812 */ /* 0x000fc400078efe3f */
[-C--:B------:R-:W-:Y:S01]  /*0770*/  ISETP.GE.AND P2, PT, R13, R40.reuse, PT ;  /* 0x000000280d00720c */ /* 0x080fe20003f46270 */
[----:B------:R-:W2:Y:S01]  /*0780*/  @!P3 LDG.E R0, [R16.64] ;  /* 0x000000041000b981 */ /* 0x000ea2000c1e1900 */
[-C--:B------:R-:W-:Y:S02]  /*0790*/  ISETP.GE.AND P1, PT, R15, R40.reuse, PT ;  /* 0x000000280f00720c */ /* 0x080fe40003f26270 */
[-C--:B------:R-:W-:Y:S01]  /*07a0*/  ISETP.GE.AND P0, PT, R21, R40.reuse, PT ;  /* 0x000000281500720c */ /* 0x080fe20003f06270 */
[----:B------:R-:W3:Y:S01]  /*07b0*/  @!P4 LDG.E R5, [R16.64+0x80] ;  /* 0x000080041005c981 */ /* 0x000ee2000c1e1900 */
[-C--:B------:R-:W-:Y:S01]  /*07c0*/  ISETP.GE.AND P3, PT, R23, R40.reuse, PT ;  /* 0x000000281700720c */ /* 0x080fe20003f66270 */
[----:B------:R-:W-:Y:S01]  /*07d0*/  HFMA2.MMA R6, -RZ, RZ, 0, 0 ;  /* 0x00000000ff067435 */ /* 0x000fe200000001ff */
[----:B------:R-:W-:Y:S01]  /*07e0*/  ISETP.GE.AND P4, PT, R27, R40, PT ;  /* 0x000000281b00720c */ /* 0x000fe20003f86270 */
[----:B------:R-:W-:Y:S01]  /*07f0*/  HFMA2.MMA R8, -RZ, RZ, 0, 0 ;  /* 0x00000000ff087435 */ /* 0x000fe200000001ff */
[----:B------:R-:W-:Y:S01]  /*0800*/  MOV R11, RZ ;  /* 0x000000ff000b7202 */ /* 0x000fe20000000f00 */
[----:B------:R-:W4:Y:S01]  /*0810*/  @!P5 LDG.E R4, [R16.64+0x100] ;  /* 0x000100041004d981 */ /* 0x000f22000c1e1900 */
[----:B------:R-:W-:-:S02]  /*0820*/  MOV R19, RZ ;  /* 0x000000ff00137202 */ /* 0x000fc40000000f00 */
[----:B0-----:R-:W-:Y:S02]  /*0830*/  MOV R25, RZ ;  /* 0x000000ff00197202 */ /* 0x001fe40000000f00 */
        /* <DEDUP_REMOVED lines=26> */
[-C--:B------:R-:W-:Y:S01]  /*09e0*/  ISETP.GE.AND P2, PT, R15, R40.reuse, PT ;  /* 0x000000280f00720c */ /* 0x080fe20003f46270 */
[----:B------:R-:W-:Y:S01]  /*09f0*/  HFMA2.MMA R7, -RZ, RZ, 0, 0 ;  /* 0x00000000ff077435 */ /* 0x000fe200000001ff */
[-C--:B------:R-:W-:Y:S02]  /*0a00*/  ISETP.GE.AND P1, PT, R21, R40.reuse, PT ;  /* 0x000000281500720c */ /* 0x080fe40003f26270 */
[----:B------:R-:W-:Y:S02]  /*0a10*/  ISETP.GE.AND P0, PT, R23, R40, PT ;  /* 0x000000281700720c */ /* 0x000fe40003f06270 */
[----:B------:R-:W-:Y:S01]  /*0a20*/  MOV R9, RZ ;  /* 0x000000ff00097202 */ /* 0x000fe20000000f00 */
[----:B--2---:R-:W-:Y:S04]  /*0a30*/  STS [R39.X4], R0 ;  /* 0x0000000027007388 */ /* 0x004fe80000004800 */
[----:B---3--:R-:W-:Y:S04]  /*0a40*/  STS [R38.X4+0x80], R5 ;  /* 0x0000800526007388 */ /* 0x008fe80000004800 */
[----:B----4-:R0:W-:Y:S04]  /*0a50*/  STS [R37.X4+0x100], R4 ;  /* 0x0001000425007388 */ /* 0x0101e80000004800 */
[----:B------:R-:W-:Y:S04]  /*0a60*/  STS [R36.X4+0x180], R11 ;  /* 0x0001800b24007388 */ /* 0x000fe80000004800 */
[----:B------:R-:W-:Y:S04]  /*0a70*/  STS [R35.X4+0x200], R6 ;  /* 0x0002000623007388 */ /* 0x000fe80000004800 */
[----:B------:R1:W-:Y:S04]  /*0a80*/  STS [R34.X4+0x280], R19 ;  /* 0x0002801322007388 */ /* 0x0003e80000004800 */
        /* <DEDUP_REMOVED lines=11> */
[----:B0-----:R-:W-:Y:S01]  /*0b40*/  CS2R R4, SRZ ;  /* 0x0000000000047805 */ /* 0x001fe2000001ff00 */
[----:B-1----:R-:W-:-:S02]  /*0b50*/  MOV R19, R69 ;  /* 0x0000004500137202 */ /* 0x002fc40000000f00 */
[----:B------:R-:W-:Y:S01]  /*0b60*/  BAR.SYNC.DEFER_BLOCKING 0x0 ;  /* 0x0000000000007b1d */ /* 0x000fe20000010000 */
[----:B------:R-:W-:Y:S01]  /*0b70*/  MOV R0, RZ ;  /* 0x000000ff00007202 */ /* 0x000fe20000000f00 */
[----:B------:R-:W-:Y:S02]  /*0b80*/  HFMA2.MMA R6, -RZ, RZ, 0, 0 ;  /* 0x00000000ff067435 */ /* 0x000fe400000001ff */
[----:B--2---:R-:W-:Y:S01]  /*0b90*/  HFMA2.MMA R8, -RZ, RZ, 0, 0 ;  /* 0x00000000ff087435 */ /* 0x004fe200000001ff */
[----:B------:R-:W-:Y:S01]  /*0ba0*/  MOV R11, RZ ;  /* 0x000000ff000b7202 */ /* 0x000fe20000000f00 */
        /* <DEDUP_REMOVED lines=76> */
.L_x_2110:
[----:B------:R-:W-:Y:S05]  /*1070*/  BSYNC B0 ;  /* 0x0000000000007941 */ /* 0x000fea0003800000 */
.L_x_2109:
        /* <DEDUP_REMOVED lines=41> */
.L_x_2112:
[----:B------:R-:W-:Y:S05]  /*1310*/  BSYNC B0 ;  /* 0x0000000000007941 */ /* 0x000fea0003800000 */
.L_x_2111:
        /* <DEDUP_REMOVED lines=33> */
.L_x_2114:
[----:B------:R-:W-:Y:S05]  /*1530*/  BSYNC B0 ;  /* 0x0000000000007941 */ /* 0x000fea0003800000 */
.L_x_2113:
        /* <DEDUP_REMOVED lines=33> */
.L_x_2116:
[----:B------:R-:W-:Y:S05]  /*1750*/  BSYNC B0 ;  /* 0x0000000000007941 */ /* 0x000fea0003800000 */
.L_x_2115:
        /* <DEDUP_REMOVED lines=33> */
.L_x_2118:
[----:B------:R-:W-:Y:S05]  /*1970*/  BSYNC B0 ;  /* 0x0000000000007941 */ /* 0x000fea0003800000 */
.L_x_2117:
        /* <DEDUP_REMOVED lines=33> */
.L_x_2120:
[----:B------:R-:W-:Y:S05]  /*1b90*/  BSYNC B0 ;  /* 0x0000000000007941 */ /* 0x000fea0003800000 */
.L_x_2119:
        /* <DEDUP_REMOVED lines=33> */
.L_x_2122:
[----:B------:R-:W-:Y:S05]  /*1db0*/  BSYNC B0 ;  /* 0x0000000000007941 */ /* 0x000fea0003800000 */
.L_x_2121:
        /* <DEDUP_REMOVED lines=33> */
.L_x_2124:
[----:B------:R-:W-:Y:S05]  /*1fd0*/  BSYNC B0 ;  /* 0x0000000000007941 */ /* 0x000fea0003800000 */
.L_x_2123:
        /* <DEDUP_REMOVED lines=15> */
.L_x_2128:
        /* <DEDUP_REMOVED lines=11> */
[----:B------:R-:W-:Y:S01]  /*2180*/  MOV R7, 0xffffff00 ;  /* 0xffffff0000077802 */ /* 0x000fe20000000f00 */
[----:B------:R-:W-:Y:S02]  /*2190*/  IMAD R6, R20, c[0x0][0x1c0], RZ ;  /* 0x0000700014067a24 */ /* 0x000fe400078e02ff */
[----:B------:R0:W2:Y:S01]  /*21a0*/  LDG.E.64 R4, [R8.64] ;  /* 0x0000000408047981 */ /* 0x0000a2000c1e1b00 */
[----:B------:R-:W-:Y:S01]  /*21b0*/  IMAD.WIDE.U32 R10, R69, c[0x0][0x1c0], R2 ;  /* 0x00007000450a7a25 */ /* 0x000fe200078e0002 */
[----:B------:R-:W-:Y:S01]  /*21c0*/  CS2R R102, SRZ ;  /* 0x0000000000667805 */ /* 0x000fe2000001ff00 */
[----:B------:R-:W-:Y:S01]  /*21d0*/  MOV R106, RZ ;  /* 0x000000ff006a7202 */ /* 0x000fe20000000f00 */
[----:B------:R-:W-:Y:S01]  /*21e0*/  CS2R R104, SRZ ;  /* 0x0000000000687805 */ /* 0x000fe2000001ff00 */
[----:B------:R-:W-:-:S02]  /*21f0*/  IMAD R40, R58, R7, c[0x0][0x168] ;  /* 0x00005a003a287624 */ /* 0x000fc400078e0207 */
[----:B------:R-:W-:Y:S01]  /*2200*/  IMAD R7, R69, c[0x0][0x1c4], R6 ;  /* 0x0000710045077a24 */ /* 0x000fe200078e0206 */
[----:B------:R-:W-:Y:S02]  /*2210*/  LEA R6, P1, R10, R42, 0x2 ;  /* 0x0000002a0a067211 */ /* 0x000fe400078210ff */
[----:B------:R-:W-:Y:S02]  /*2220*/  SHF.L.U32 R12, R40, 0x1, RZ ;  /* 0x00000001280c7819 */ /* 0x000fe400000006ff */
[----:B------:R-:W-:Y:S02]  /*2230*/  IADD3 R7, R11, R7, RZ ;  /* 0x000000070b077210 */ /* 0x000fe40007ffe0ff */
[-C--:B------:R-:W-:Y:S02]  /*2240*/  ISETP.GE.AND P2, PT, R55, R12.reuse, PT ;  /* 0x0000000c3700720c */ /* 0x080fe40003f46270 */
[----:B------:R-:W-:Y:S02]  /*2250*/  LEA.HI.X R7, R10, R41, R7, 0x2, P1 ;  /* 0x000000290a077211 */ /* 0x000fe400008f1407 */
[----:B------:R-:W-:-:S02]  /*2260*/  ISETP.GE.AND P1, PT, R56, R12, PT ;  /* 0x0000000c3800720c */ /* 0x000fc40003f26270 */
[-C--:B------:R-:W-:Y:S02]  /*2270*/  ISETP.GE.AND P5, PT, R2, R12.reuse, PT ;  /* 0x0000000c0200720c */ /* 0x080fe40003fa6270 */
[-C--:B------:R-:W-:Y:S02]  /*2280*/  ISETP.GE.AND P6, PT, R57, R12.reuse, PT ;  /* 0x0000000c3900720c */ /* 0x080fe40003fc6270 */
[-C--:B------:R-:W-:Y:S02]  /*2290*/  ISETP.GE.AND P3, PT, R54, R12.reuse, PT ;  /* 0x0000000c3600720c */ /* 0x080fe40003f66270 */
[-C--:B------:R-:W-:Y:S01]  /*22a0*/  ISETP.GE.AND P4, PT, R53, R12.reuse, PT ;  /* 0x0000000c3500720c */ /* 0x080fe20003f86270 */
[----:B------:R1:W3:Y:S01]  /*22b0*/  @!P2 LDG.E R103, [R6.64+0x180] ;  /* 0x000180040667a981 */ /* 0x0002e2000c1e1900 */
[----:B------:R-:W-:-:S03]  /*22c0*/  ISETP.GE.AND P2, PT, R49, R12, PT ;  /* 0x0000000c3100720c */ /* 0x000fc60003f46270 */
[----:B------:R1:W4:Y:S01]  /*22d0*/  @!P1 LDG.E R102, [R6.64+0x100] ;  /* 0x0001000406669981 */ /* 0x000322000c1e1900 */
[----:B------:R-:W-:-:S03]  /*22e0*/  ISETP.GE.AND P1, PT, R50, R12, PT ;  /* 0x0000000c3200720c */ /* 0x000fc60003f26270 */
[----:B------:R1:W5:Y:S01]  /*22f0*/  @!P5 LDG.E R106, [R6.64] ;  /* 0x00000004066ad981 */ /* 0x000362000c1e1900 */
[-C--:B------:R-:W-:Y:S01]  /*2300*/  ISETP.GE.AND P5, PT, R52, R12.reuse, PT ;  /* 0x0000000c3400720c */ /* 0x080fe20003fa6270 */
[----:B------:R-:W-:Y:S01]  /*2310*/  CS2R R22, SRZ ;  /* 0x0000000000167805 */ /* 0x000fe2000001ff00 */
[----:B------:R-:W-:Y:S01]  /*2320*/  MOV R94, RZ ;  /* 0x000000ff005e7202 */ /* 0x000fe20000000f00 */
[----:B------:R1:W3:Y:S01]  /*2330*/  @!P6 LDG.E R105, [R6.64+0x80] ;  /* 0x000080040669e981 */ /* 0x0002e2000c1e1900 */
[-C--:B------:R-:W-:Y:S01]  /*2340*/  ISETP.GE.AND P6, PT, R51, R12.reuse, PT ;  /* 0x0000000c3300720c */ /* 0x080fe20003fc6270 */
[----:B------:R-:W-:Y:S02]  /*2350*/  CS2R R100, SRZ ;  /* 0x0000000000647805 */ /* 0x000fe4000001ff00 */
        /* <DEDUP_REMOVED lines=25> */
[C---:B------:R-:W-:Y:S02]  /*24f0*/  IADD3 R93, R109.reuse, 0x3, RZ ;  /* 0x000000036d5d7810 */ /* 0x040fe40007ffe0ff */
[----:B------:R-:W-:Y:S02]  /*2500*/  IADD3 R91, R109, 0x2, RZ ;  /* 0x000000026d5b7810 */ /* 0x000fe40007ffe0ff */
[-C--:B------:R-:W-:Y:S01]  /*2510*/  ISETP.GE.U32.AND P4, PT, R93, R40.reuse, PT ;  /* 0x000000285d00720c */ /* 0x080fe20003f86070 */
[----:B------:R-:W-:Y:S01]  /*2520*/  IMAD R93, R67, c[0x0][0x198], RZ ;  /* 0x00006600435d7a24 */ /* 0x000fe200078e02ff */
[-C--:B------:R-:W-:Y:S02]  /*2530*/  ISETP.GE.U32.AND P5, PT, R91, R40.reuse, PT ;  /* 0x000000285b00720c */ /* 0x080fe40003fa6070 */
[C---:B------:R-:W-:Y:S01]  /*2540*/  IADD3 R91, R109.reuse, 0x5, RZ ;  /* 0x000000056d5b7810 */ /* 0x040fe20007ffe0ff */
[----:B------:R-:W-:Y:S01]  /*2550*/  IMAD R93, R68, c[0x0][0x19c], R93 ;  /* 0x00006700445d7a24 */ /* 0x000fe200078e025d */
[----:B------:R-:W-:-:S02]  /*2560*/  ISETP.GE.U32.AND P1, PT, R109, R40, PT ;  /* 0x000000286d00720c */ /* 0x000fc40003f26070 */
[----:B------:R-:W-:Y:S02]  /*2570*/  ISETP.GE.U32.AND P2, PT, R91, R40, PT ;  /* 0x000000285b00720c */ /* 0x000fe40003f46070 */
[----:B------:R-:W-:Y:S01]  /*2580*/  IADD3 R91, R109, 0x6, RZ ;  /* 0x000000066d5b7810 */ /* 0x000fe20007ffe0ff */
[----:B------:R-:W-:Y:S02]  /*2590*/  IMAD R113, R69, c[0x0][0x1a4], R20 ;  /* 0x0000690045717a24 */ /* 0x000fe400078e0214 */
[-C--:B--2---:R-:W-:Y:S02]  /*25a0*/  FMUL.FTZ R13, R5, R84.reuse ;  /* 0x00000054050d7220 */ /* 0x084fe40000410000 */
[----:B------:R-:W-:Y:S02]  /*25b0*/  FMUL.FTZ R107, R4, 1.4426950216293334961 ;  /* 0x3fb8aa3b046b7820 */ /* 0x000fe40000410000 */
[----:B------:R-:W-:Y:S02]  /*25c0*/  FMUL.RZ R14, R13, 0.15915493667125701904 ;  /* 0x3e22f9830d0e7820 */ /* 0x000fe4000040c000 */
[----:B------:R-:W-:-:S02]  /*25d0*/  FMUL.FTZ R4, R107, R84 ;  /* 0x000000546b047220 */ /* 0x000fc40000410000 */
[C---:B-1----:R-:W-:Y:S01]  /*25e0*/  FMUL.FTZ R7, R5.reuse, R80 ;  /* 0x0000005005077220 */ /* 0x042fe20000410000 */
[----:B------:R-:W-:Y:S01]  /*25f0*/  MUFU.COS R90, R14 ;  /* 0x0000000e005a7308 */ /* 0x000fe20000000000 */
[-C--:B------:R-:W-:Y:S02]  /*2600*/  FMUL.FTZ R13, R5, R82.reuse ;  /* 0x00000052050d7220 */ /* 0x080fe40000410000 */
[----:B------:R-:W-:Y:S01]  /*2610*/  FMUL.RZ R92, R7, 0.15915493667125701904 ;  /* 0x3e22f983075c7820 */ /* 0x000fe2000040c000 */
[----:B------:R-:W-:Y:S01]  /*2620*/  IADD3 R7, R109, 0x1, RZ ;  /* 0x000000016d077810 */ /* 0x000fe20007ffe0ff */
[----:B------:R-:W-:-:S03]  /*2630*/  FMUL.FTZ R6, R107, R82 ;  /* 0x000000526b067220 */ /* 0x000fc60000410000 */
[----:B------:R-:W-:Y:S01]  /*2640*/  MUFU.EX2 R21, R4 ;  /* 0x0000000400157308 */ /* 0x000fe20000000800 */
[----:B------:R-:W-:Y:S02]  /*2650*/  FMUL.RZ R13, R13, 0.15915493667125701904 ;  /* 0x3e22f9830d0d7820 */ /* 0x000fe4000040c000 */
[----:B------:R-:W-:-:S05]  /*2660*/  FMUL.FTZ R89, R107, R80 ;  /* 0x000000506b597220 */ /* 0x000fca0000410000 */
[----:B------:R-:W0:Y:S01]  /*2670*/  MUFU.SIN R88, R14 ;  /* 0x0000000e00587308 */ /* 0x000e220000000400 */
[----:B------:R-:W-:Y:S02]  /*2680*/  ISETP.GE.U32.AND P6, PT, R7, R40, PT ;  /* 0x000000280700720c */ /* 0x000fe40003fc6070 */
[----:B------:R-:W-:-:S05]  /*2690*/  IADD3 R7, R109, 0x4, RZ ;  /* 0x000000046d077810 */ /* 0x000fca0007ffe0ff */
[----:B------:R1:W-:Y:S01]  /*26a0*/  MUFU.EX2 R87, R6 ;  /* 0x0000000600577308 */ /* 0x0003e20000000800 */
[----:B------:R-:W-:-:S07]  /*26b0*/  ISETP.GE.U32.AND P3, PT, R7, R40, PT ;  /* 0x000000280700720c */ /* 0x000fce0003f66070 */
[----:B------:R-:W-:Y:S01]  /*26c0*/  MUFU.SIN R108, R13 ;  /* 0x0000000d006c7308 */ /* 0x000fe20000000400 */
[----:B-1----:R-:W-:-:S07]  /*26d0*/  FMUL.FTZ R6, R5, R76 ;  /* 0x0000004c05067220 */ /* 0x002fce0000410000 */
[----:B------:R-:W-:Y:S01]  /*26e0*/  MUFU.COS R110, R13 ;  /* 0x0000000d006e7308 */ /* 0x000fe20000000000 */
[----:B------:R-:W-:Y:S02]  /*26f0*/  FMUL.RZ R97, R6, 0.15915493667125701904 ;  /* 0x3e22f98306617820 */ /* 0x000fe4000040c000 */
[----:B------:R-:W-:-:S05]  /*2700*/  IMAD.WIDE.U32 R6, R68, c[0x0][0x198], RZ ;  /* 0x0000660044067a25 */ /* 0x000fca00078e00ff */
[----:B------:R-:W-:Y:S01]  /*2710*/  MUFU.COS R114, R92 ;  /* 0x0000005c00727308 */ /* 0x000fe20000000000 */
[----:B------:R-:W-:-:S07]  /*2720*/  FMUL.FTZ R4, R5, R78 ;  /* 0x0000004e05047220 */ /* 0x000fce0000410000 */
[----:B------:R-:W1:Y:S01]  /*2730*/  MUFU.EX2 R89, R89 ;  /* 0x0000005900597308 */ /* 0x000e620000000800 */
[----:B0-----:R-:W-:-:S07]  /*2740*/  FMUL.FTZ R88, R21, R88 ;  /* 0x0000005815587220 */ /* 0x001fce0000410000 */
[----:B------:R0:W2:Y:S01]  /*2750*/  MUFU.SIN R112, R92 ;  /* 0x0000005c00707308 */ /* 0x0000a20000000400 */
[----:B------:R-:W-:Y:S01]  /*2760*/  IADD3 R7, R7, R93, RZ ;  /* 0x0000005d07077210 */ /* 0x000fe20007ffe0ff */
[----:B------:R-:W-:Y:S01]  /*2770*/  FMUL.RZ R95, R4, 0.15915493667125701904 ;  /* 0x3e22f983045f7820 */ /* 0x000fe2000040c000 */
[----:B------:R-:W-:Y:S01]  /*2780*/  FSEL R93, R88, RZ, !P1 ;  /* 0x000000ff585d7208 */ /* 0x000fe20004800000 */
[----:B0-----:R-:W-:Y:S02]  /*2790*/  FMUL.FTZ R92, R21, R90 ;  /* 0x0000005a155c7220 */ /* 0x001fe40000410000 */
[----:B------:R-:W-:Y:S02]  /*27a0*/  FMUL.FTZ R90, R85, R84 ;  /* 0x00000054555a7220 */ /* 0x000fe40000410000 */
[----:B------:R-:W-:Y:S01]  /*27b0*/  MUFU.SIN R4, R95 ;  /* 0x0000005f00047308 */ /* 0x000fe20000000400 */
[----:B------:R-:W-:Y:S01]  /*27c0*/  IMAD.WIDE.U32 R6, R69, c[0x0][0x1a0], R6 ;  /* 0x0000680045067a25 */ /* 0x000fe200078e0006 */
[----:B------:R-:W-:-:S02]  /*27d0*/  FSEL R92, R92, 1, !P1 ;  /* 0x3f8000005c5c7808 */ /* 0x000fc40004800000 */
[----:B------:R-:W-:Y:S01]  /*27e0*/  FSEL R90, R90, RZ, !P1 ;  /* 0x000000ff5a5a7208 */ /* 0x000fe20004800000 */
[----:B------:R-:W-:Y:S01]  /*27f0*/  FMUL.FTZ R21, R5, R74 ;  /* 0x0000004a05157220 */ /* 0x000fe20000410000 */
[----:B------:R-:W-:Y:S01]  /*2800*/  ISETP.GE.U32.AND P1, PT, R91, R40, PT ;  /* 0x000000285b00720c */ /* 0x000fe20003f26070 */
[----:B------:R-:W-:Y:S01]  /*2810*/  FMUL.FTZ R91, R83, R82 ;  /* 0x00000052535b7220 */ /* 0x000fe20000410000 */
[----:B------:R0:W-:Y:S01]  /*2820*/  MUFU.COS R13, R95 ;  /* 0x0000005f000d7308 */ /* 0x0001e20000000000 */
[----:B-1----:R-:W-:Y:S01]  /*2830*/  FMUL.FTZ R88, R89, R114 ;  /* 0x0000007259587220 */ /* 0x002fe20000410000 */
[----:B------:R-:W-:Y:S01]  /*2840*/  IADD3 R113, R7, R113, RZ ;  /* 0x0000007107717210 */ /* 0x000fe20007ffe0ff */
[----:B------:R-:W-:-:S05]  /*2850*/  FMUL.FTZ R14, R107, R78 ;  /* 0x0000004e6b0e7220 */ /* 0x000fca0000410000 */
[----:B------:R-:W-:Y:S01]  /*2860*/  MUFU.SIN R96, R97 ;  /* 0x0000006100607308 */ /* 0x000fe20000000400 */
[----:B0-----:R-:W-:Y:S02]  /*2870*/  FMUL.FTZ R95, R87, R110 ;  /* 0x0000006e575f7220 */ /* 0x001fe40000410000 */
[----:B--2---:R-:W-:-:S05]  /*2880*/  FMUL.FTZ R89, R89, R112 ;  /* 0x0000007059597220 */ /* 0x004fca0000410000 */
[----:B------:R0:W-:Y:S01]  /*2890*/  MUFU.COS R98, R97 ;  /* 0x0000006100627308 */ /* 0x0001e20000000000 */
[----:B------:R-:W-:Y:S01]  /*28a0*/  FMUL.RZ R111, R21, 0.15915493667125701904 ;  /* 0x3e22f983156f7820 */ /* 0x000fe2000040c000 */
[----:B------:R-:W-:Y:S01]  /*28b0*/  IADD3 R21, R109, 0x7, RZ ;  /* 0x000000076d157810 */ /* 0x000fe20007ffe0ff */
[----:B------:R-:W-:Y:S01]  /*28c0*/  FMUL.FTZ R7, R107, R74 ;  /* 0x0000004a6b077220 */ /* 0x000fe20000410000 */
[----:B------:R-:W-:Y:S01]  /*28d0*/  FSEL R91, R91, RZ, !P6 ;  /* 0x000000ff5b5b7208 */ /* 0x000fe20007000000 */
[----:B0-----:R-:W-:Y:S02]  /*28e0*/  FMUL.FTZ R97, R87, R108 ;  /* 0x0000006c57617220 */ /* 0x001fe40000410000 */
[----:B------:R-:W-:Y:S01]  /*28f0*/  FMUL.FTZ R87, R81, R80 ;  /* 0x0000005051577220 */ /* 0x000fe20000410000 */
[----:B------:R-:W-:Y:S02]  /*2900*/  FSEL R95, R95, 1, !P6 ;  /* 0x3f8000005f5f7808 */ /* 0x000fe40007000000 */
[----:B------:R-:W-:-:S02]  /*2910*/  FSEL R97, R97, RZ, !P6 ;  /* 0x000000ff61617208 */ /* 0x000fc40007000000 */
[----:B------:R-:W-:Y:S01]  /*2920*/  LEA R20, P6, R6, c[0x0][0x228], 0x3 ;  /* 0x00008a0006147a11 */ /* 0x000fe200078c18ff */
[----:B------:R-:W0:Y:S01]  /*2930*/  MUFU.EX2 R14, R14 ;  /* 0x0000000e000e7308 */ /* 0x000e220000000800 */
[----:B------:R-:W-:Y:S02]  /*2940*/  FSEL R87, R87, RZ, !P5 ;  /* 0x000000ff57577208 */ /* 0x000fe40006800000 */
[----:B------:R-:W-:Y:S02]  /*2950*/  FSEL R89, R89, RZ, !P5 ;  /* 0x000000ff59597208 */ /* 0x000fe40006800000 */
[----:B------:R-:W-:Y:S01]  /*2960*/  FSEL R88, R88, 1, !P5 ;  /* 0x3f80000058587808 */ /* 0x000fe20006800000 */
[----:B------:R-:W-:Y:S01]  /*2970*/  FMUL.FTZ R108, R107, R72 ;  /* 0x000000486b6c7220 */ /* 0x000fe20000410000 */
[----:B------:R-:W-:Y:S01]  /*2980*/  ISETP.GE.U32.AND P5, PT, R21, R40, PT ;  /* 0x000000281500720c */ /* 0x000fe20003fa6070 */
[----:B------:R1:W-:Y:S01]  /*2990*/  MUFU.EX2 R109, R7 ;  /* 0x00000007006d7308 */ /* 0x0003e20000000800 */
[----:B------:R-:W-:Y:S01]  /*29a0*/  LEA.HI.X R21, R6, c[0x0][0x22c], R113, 0x3, P6 ;  /* 0x00008b0006157a11 */ /* 0x000fe200030f1c71 */
[----:B-----5:R2:W-:Y:S01]  /*29b0*/  STS [R39.X4], R106 ;  /* 0x0000006a27007388 */ /* 0x0205e20000004800 */
[----:B------:R-:W-:-:S03]  /*29c0*/  IADD3 R6, R59, 0x100, RZ ;  /* 0x000001003b067810 */ /* 0x000fc60007ffe0ff */
[----:B---3--:R3:W-:Y:S01]  /*29d0*/  STS [R38.X4+0x80], R105 ;  /* 0x0000806926007388 */ /* 0x0087e20000004800 */
[----:B-1----:R-:W-:-:S03]  /*29e0*/  FMUL.FTZ R7, R5, R72 ;  /* 0x0000004805077220 */ /* 0x002fc60000410000 */
[----:B----4-:R-:W-:Y:S01]  /*29f0*/  STS [R37.X4+0x100], R102 ;  /* 0x0001006625007388 */ /* 0x010fe20000004800 */
[----:B------:R-:W-:Y:S01]  /*2a00*/  MUFU.SIN R110, R111 ;  /* 0x0000006f006e7308 */ /* 0x000fe20000000400 */
[----:B--2---:R-:W-:Y:S02]  /*2a10*/  IADD3 R106, R59, 0x120, RZ ;  /* 0x000001203b6a7810 */ /* 0x004fe40007ffe0ff */
[----:B------:R1:W-:Y:S01]  /*2a20*/  STS [R36.X4+0x180], R103 ;  /* 0x0001806724007388 */ /* 0x0003e20000004800 */
[----:B---3--:R-:W-:Y:S01]  /*2a30*/  FMUL.RZ R105, R7, 0.15915493667125701904 ;  /* 0x3e22f98307697820 */ /* 0x008fe2000040c000 */
[-C--:B------:R-:W-:Y:S02]  /*2a40*/  LEA.HI.SX32 R7, R6, R59.reuse, 0x1b ;  /* 0x0000003b06077211 */ /* 0x080fe400078fdaff */
[----:B------:R-:W-:Y:S01]  /*2a50*/  STS [R35.X4+0x200], R104 ;  /* 0x0002006823007388 */ /* 0x000fe20000004800 */
[----:B------:R-:W2:Y:S01]  /*2a60*/  MUFU.COS R112, R111 ;  /* 0x0000006f00707308 */ /* 0x000ea20000000000 */
[----:B------:R-:W-:Y:S01]  /*2a70*/  FMUL.FTZ R5, R5, R70 ;  /* 0x0000004605057220 */ /* 0x000fe20000410000 */
[----:B------:R-:W-:Y:S01]  /*2a80*/  IADD3 R6, R59, 0x160, RZ ;  /* 0x000001603b067810 */ /* 0x000fe20007ffe0ff */
[----:B------:R-:W-:Y:S05]  /*2a90*/  STS [R34.X4+0x280], R101 ;  /* 0x0002806522007388 */ /* 0x000fea0000004800 */
[----:B------:R3:W-:Y:S01]  /*2aa0*/  MUFU.EX2 R111, R108 ;  /* 0x0000006c006f7308 */ /* 0x0007e20000000800 */
[----:B------:R4:W-:Y:S01]  /*2ab0*/  STS [R33.X4+0x300], R100 ;  /* 0x0003006421007388 */ /* 0x0009e20000004800 */
[-C--:B-1----:R-:W-:Y:S01]  /*2ac0*/  LEA.HI.SX32 R103, R106, R59.reuse, 0x1b ;  /* 0x0000003b6a677211 */ /* 0x082fe200078fdaff */
[----:B------:R-:W-:Y:S01]  /*2ad0*/  FMUL.RZ R113, R5, 0.15915493667125701904 ;  /* 0x3e22f98305717820 */ /* 0x000fe2000040c000 */
[----:B------:R-:W-:-:S02]  /*2ae0*/  LEA.HI.SX32 R6, R6, R59, 0x1b ;  /* 0x0000003b06067211 */ /* 0x000fc400078fdaff */
[C---:B---3--:R-:W-:Y:S02]  /*2af0*/  IADD3 R108, R59.reuse, 0x140, RZ ;  /* 0x000001403b6c7810 */ /* 0x048fe40007ffe0ff */
[----:B----4-:R-:W-:Y:S02]  /*2b00*/  IADD3 R100, R59, 0x180, RZ ;  /* 0x000001803b647810 */ /* 0x010fe40007ffe0ff */
[-C--:B------:R-:W-:Y:S01]  /*2b10*/  LEA.HI.SX32 R108, R108, R59.reuse, 0x1b ;  /* 0x0000003b6c6c7211 */ /* 0x080fe200078fdaff */
[----:B------:R-:W-:Y:S01]  /*2b20*/  STS [R32.X4+0x380], R15 ;  /* 0x0003800f20007388 */ /* 0x000fe20000004800 */
[----:B------:R-:W-:Y:S01]  /*2b30*/  LEA.HI.SX32 R5, R100, R59, 0x1b ;  /* 0x0000003b64057211 */ /* 0x000fe200078fdaff */
[C---:B------:R-:W-:Y:S02]  /*2b40*/  FMUL.FTZ R99, R107.reuse, R76 ;  /* 0x0000004c6b637220 */ /* 0x040fe40000410000 */
[----:B------:R1:W-:Y:S01]  /*2b50*/  STS [R7.X4+0x400], R94 ;  /* 0x0004005e07007388 */ /* 0x0003e20000004800 */
[----:B------:R-:W-:-:S03]  /*2b60*/  FMUL.FTZ R107, R107, R70 ;  /* 0x000000466b6b7220 */ /* 0x000fc60000410000 */
[----:B------:R-:W-:Y:S01]  /*2b70*/  STS [R103.X4+0x480], R22 ;  /* 0x0004801667007388 */ /* 0x000fe20000004800 */
[C---:B0-----:R-:W-:Y:S02]  /*2b80*/  FMUL.FTZ R13, R14.reuse, R13 ;  /* 0x0000000d0e0d7220 */ /* 0x041fe40000410000 */
[----:B------:R-:W-:Y:S01]  /*2b90*/  FMUL.FTZ R4, R14, R4 ;  /* 0x000000040e047220 */ /* 0x000fe20000410000 */
[----:B------:R-:W-:Y:S01]  /*2ba0*/  STS [R108.X4+0x500], R23 ;  /* 0x000500176c007388 */ /* 0x000fe20000004800 */
[----:B------:R-:W-:-:S03]  /*2bb0*/  FMUL.FTZ R14, R90, R97 ;  /* 0x000000615a0e7220 */ /* 0x000fc60000410000 */
[----:B------:R-:W-:Y:S01]  /*2bc0*/  STS [R6.X4+0x580], R9 ;  /* 0x0005800906007388 */ /* 0x000fe20000004800 */
[----:B------:R-:W-:-:S03]  /*2bd0*/  IADD3 R102, R59, 0x1a0, RZ ;  /* 0x000001a03b667810 */ /* 0x000fc60007ffe0ff */
[----:B------:R0:W-:Y:S01]  /*2be0*/  STS [R5.X4+0x600], R8 ;  /* 0x0006000805007388 */ /* 0x0001e20000004800 */
[----:B------:R-:W-:Y:S01]  /*2bf0*/  MUFU.EX2 R107, R107 ;  /* 0x0000006b006b7308 */ /* 0x000fe20000000800 */
[----:B------:R-:W-:Y:S01]  /*2c00*/  FFMA.FTZ R14, RZ, R95, R14 ;  /* 0x0000005fff0e7223 */ /* 0x000fe2000001000e */
[----:B-1----:R-:W-:Y:S01]  /*2c10*/  LEA.HI.SX32 R7, R102, R59, 0x1b ;  /* 0x0000003b66077211 */ /* 0x002fe200078fdaff */
[----:B0-----:R-:W-:-:S05]  /*2c20*/  FMUL.FTZ R5, RZ, R97 ;  /* 0x00000061ff057220 */ /* 0x001fca0000410000 */
[----:B------:R-:W0:Y:S01]  /*2c30*/  MUFU.COS R94, R113 ;  /* 0x00000071005e7308 */ /* 0x000e220000000000 */
[----:B------:R-:W-:Y:S02]  /*2c40*/  FFMA.FTZ R6, R90, R95, -R5 ;  /* 0x0000005f5a067223 */ /* 0x000fe40000010805 */
[----:B------:R-:W-:-:S05]  /*2c50*/  FADD.FTZ R14, RZ, R14 ;  /* 0x0000000eff0e7221 */ /* 0x000fca0000010000 */
[----:B------:R-:W1:Y:S01]  /*2c60*/  MUFU.EX2 R99, R99 ;  /* 0x0000006300637308 */ /* 0x000e620000000800 */
[----:B------:R-:W-:Y:S01]  /*2c70*/  FADD.FTZ R5, R91, R6 ;  /* 0x000000065b057221 */ /* 0x000fe20000010000 */
[C---:B------:R-:W-:Y:S01]  /*2c80*/  IADD3 R104, R59.reuse, 0x1c0, RZ ;  /* 0x000001c03b687810 */ /* 0x040fe20007ffe0ff */
[----:B------:R3:W-:Y:S01]  /*2c90*/  STS [R7.X4+0x680], R10 ;  /* 0x0006800a07007388 */ /* 0x0007e20000004800 */
[----:B------:R-:W-:Y:S01]  /*2ca0*/  IADD3 R106, R59, 0x1e0, RZ ;  /* 0x000001e03b6a7810 */ /* 0x000fe20007ffe0ff */
[----:B------:R-:W-:Y:S01]  /*2cb0*/  FMUL.FTZ R6, R92, R97 ;  /* 0x000000615c067220 */ /* 0x000fe20000410000 */
[----:B------:R-:W-:Y:S01]  /*2cc0*/  LEA.HI.SX32 R15, R104, R59, 0x1b ;  /* 0x0000003b680f7211 */ /* 0x000fe200078fdaff */
[C---:B------:R-:W-:Y:S01]  /*2cd0*/  FMUL.FTZ R9, R89.reuse, R5 ;  /* 0x0000000559097220 */ /* 0x040fe20000410000 */
[----:B------:R-:W-:Y:S01]  /*2ce0*/  LEA.HI.SX32 R106, R106, R59, 0x1b ;  /* 0x0000003b6a6a7211 */ /* 0x000fe200078fdaff */
[----:B---3--:R-:W-:Y:S02]  /*2cf0*/  FMUL.FTZ R7, R89, R14 ;  /* 0x0000000e59077220 */ /* 0x008fe40000410000 */
[----:B------:R-:W-:-:S02]  /*2d00*/  FFMA.FTZ R6, R93, R95, R6 ;  /* 0x0000005f5d067223 */ /* 0x000fc40000010006 */
[C---:B------:R-:W-:Y:S02]  /*2d10*/  FFMA.FTZ R8, R88.reuse, R5, -R7 ;  /* 0x0000000558087223 */ /* 0x040fe40000010807 */
[----:B------:R-:W-:Y:S02]  /*2d20*/  FMUL.FTZ R5, R93, R97 ;  /* 0x000000615d057220 */ /* 0x000fe40000410000 */
[----:B------:R-:W-:Y:S01]  /*2d30*/  FFMA.FTZ R9, R88, R14, R9 ;  /* 0x0000000e58097223 */ /* 0x000fe20000010009 */
[----:B------:R-:W-:Y:S01]  /*2d40*/  STS [R15.X4+0x700], R12 ;  /* 0x0007000c0f007388 */ /* 0x000fe20000004800 */
[C---:B--2---:R-:W-:Y:S02]  /*2d50*/  FMUL.FTZ R102, R109.reuse, R112 ;  /* 0x000000706d667220 */ /* 0x044fe40000410000 */
[----:B------:R-:W-:Y:S01]  /*2d60*/  FMUL.FTZ R101, R109, R110 ;  /* 0x0000006e6d657220 */ /* 0x000fe20000410000 */
[----:B------:R2:W-:Y:S01]  /*2d70*/  STS [R106.X4+0x780], R11 ;  /* 0x0007800b6a007388 */ /* 0x0005e20000004800 */
[----:B0-----:R-:W-:Y:S01]  /*2d80*/  FMUL.FTZ R109, R107, R94 ;  /* 0x0000005e6b6d7220 */ /* 0x001fe20000410000 */
[----:B------:R-:W-:Y:S01]  /*2d90*/  FSEL R94, R4, RZ, !P4 ;  /* 0x000000ff045e7208 */ /* 0x000fe20006000000 */
[----:B------:R-:W-:-:S02]  /*2da0*/  FFMA.FTZ R5, R92, R95, -R5 ;  /* 0x0000005f5c057223 */ /* 0x000fc40000010805 */
[----:B-1----:R-:W-:Y:S01]  /*2db0*/  FMUL.FTZ R100, R99, R98 ;  /* 0x0000006263647220 */ /* 0x002fe20000410000 */
[----:B------:R-:W0:Y:S01]  /*2dc0*/  MUFU.SIN R114, R105 ;  /* 0x0000006900727308 */ /* 0x000e220000000400 */
[----:B------:R-:W-:Y:S02]  /*2dd0*/  FMUL.FTZ R4, R89, R6 ;  /* 0x0000000659047220 */ /* 0x000fe40000410000 */
[----:B------:R-:W-:-:S05]  /*2de0*/  FMUL.FTZ R103, R77, R76 ;  /* 0x0000004c4d677220 */ /* 0x000fca0000410000 */
[----:B------:R0:W1:Y:S01]  /*2df0*/  MUFU.COS R116, R105 ;  /* 0x0000006900747308 */ /* 0x0000620000000000 */
[----:B--2---:R-:W-:Y:S01]  /*2e00*/  FADD.FTZ R11, RZ, R9 ;  /* 0x00000009ff0b7221 */ /* 0x004fe20000010000 */
[----:B------:R-:W-:Y:S01]  /*2e10*/  FSEL R101, R101, RZ, !P2 ;  /* 0x000000ff65657208 */ /* 0x000fe20005000000 */
[----:B------:R-:W-:-:S05]  /*2e20*/  FADD.FTZ R9, R87, R8 ;  /* 0x0000000857097221 */ /* 0x000fca0000010000 */
[----:B------:R-:W2:Y:S01]  /*2e30*/  MUFU.SIN R22, R113 ;  /* 0x0000007100167308 */ /* 0x000ea20000000400 */
[----:B------:R-:W-:Y:S01]  /*2e40*/  FMUL.FTZ R98, R99, R96 ;  /* 0x0000006063627220 */ /* 0x000fe20000410000 */
[----:B------:R-:W-:Y:S01]  /*2e50*/  FSEL R96, R13, 1, !P4 ;  /* 0x3f8000000d607808 */ /* 0x000fe20006000000 */
[----:B------:R-:W-:Y:S01]  /*2e60*/  FMUL.FTZ R99, R79, R78 ;  /* 0x0000004e4f637220 */ /* 0x000fe20000410000 */
[----:B------:R-:W-:Y:S01]  /*2e70*/  FSEL R102, R102, 1, !P2 ;  /* 0x3f80000066667808 */ /* 0x000fe20005000000 */
[----:B------:R-:W-:Y:S01]  /*2e80*/  FFMA.FTZ R7, R88, R5, -R4 ;  /* 0x0000000558077223 */ /* 0x000fe20000010804 */
[----:B------:R-:W-:-:S06]  /*2e90*/  NOP ;  /* 0x0000000000007918 */ /* 0x000fcc0000000000 */
[C---:B------:R-:W-:Y:S02]  /*2ea0*/  FMUL.FTZ R4, R94.reuse, R11 ;  /* 0x0000000b5e047220 */ /* 0x040fe40000410000 */
[-C--:B------:R-:W-:Y:S01]  /*2eb0*/  FMUL.FTZ R8, R94, R9.reuse ;  /* 0x000000095e087220 */ /* 0x080fe20000410000 */
[----:B------:R-:W-:Y:S01]  /*2ec0*/  FSEL R99, R99, RZ, !P4 ;  /* 0x000000ff63637208 */ /* 0x000fe20006000000 */
[----:B------:R-:W-:Y:S01]  /*2ed0*/  FFMA.FTZ R4, R96, R9, -R4 ;  /* 0x0000000960047223 */ /* 0x000fe20000010804 */
[----:B------:R-:W-:Y:S01]  /*2ee0*/  FSEL R98, R98, RZ, !P3 ;  /* 0x000000ff62627208 */ /* 0x000fe20005800000 */
[----:B------:R-:W-:Y:S01]  /*2ef0*/  FFMA.FTZ R8, R96, R11, R8 ;  /* 0x0000000b60087223 */ /* 0x000fe20000010008 */
[----:B------:R-:W-:Y:S01]  /*2f00*/  FSEL R100, R100, 1, !P3 ;  /* 0x3f80000064647808 */ /* 0x000fe20005800000 */
[----:B------:R-:W-:Y:S01]  /*2f10*/  FMUL.FTZ R5, R89, R5 ;  /* 0x0000000559057220 */ /* 0x000fe20000410000 */
[----:B------:R-:W-:Y:S01]  /*2f20*/  FSEL R103, R103, RZ, !P3 ;  /* 0x000000ff67677208 */ /* 0x000fe20005800000 */
[----:B------:R-:W-:Y:S01]  /*2f30*/  FADD.FTZ R11, RZ, R8 ;  /* 0x00000008ff0b7221 */ /* 0x000fe20000010000 */
[----:B------:R-:W3:Y:S01]  /*2f40*/  LDG.E.64 R20, [R20.64] ;  /* 0x0000000414147981 */ /* 0x000ee2000c1e1b00 */
[----:B------:R-:W-:-:S02]  /*2f50*/  FADD.FTZ R9, R99, R4 ;  /* 0x0000000463097221 */ /* 0x000fc40000010000 */
[----:B------:R-:W-:Y:S02]  /*2f60*/  FFMA.FTZ R5, R88, R6, R5 ;  /* 0x0000000658057223 */ /* 0x000fe40000010005 */
[----:B------:R-:W-:Y:S02]  /*2f70*/  FMUL.FTZ R6, R94, R7 ;  /* 0x000000075e067220 */ /* 0x000fe40000410000 */
[C---:B------:R-:W-:Y:S02]  /*2f80*/  FMUL.FTZ R8, R98.reuse, R11 ;  /* 0x0000000b62087220 */ /* 0x040fe40000410000 */
[----:B------:R-:W-:Y:S02]  /*2f90*/  FMUL.FTZ R10, R98, R9 ;  /* 0x00000009620a7220 */ /* 0x000fe40000410000 */
[-C--:B------:R-:W-:Y:S02]  /*2fa0*/  FMUL.FTZ R4, R94, R5.reuse ;  /* 0x000000055e047220 */ /* 0x080fe40000410000 */
[----:B------:R-:W-:-:S02]  /*2fb0*/  FFMA.FTZ R5, R96, R5, R6 ;  /* 0x0000000560057223 */ /* 0x000fc40000010006 */
[C---:B------:R-:W-:Y:S02]  /*2fc0*/  FFMA.FTZ R8, R100.reuse, R9, -R8 ;  /* 0x0000000964087223 */ /* 0x040fe40000010808 */
[----:B------:R-:W-:Y:S02]  /*2fd0*/  FFMA.FTZ R10, R100, R11, R10 ;  /* 0x0000000b640a7223 */ /* 0x000fe4000001000a */
[----:B------:R-:W-:Y:S02]  /*2fe0*/  FFMA.FTZ R7, R96, R7, -R4 ;  /* 0x0000000760077223 */ /* 0x000fe40000010804 */
[----:B------:R-:W-:Y:S02]  /*2ff0*/  FMUL.FTZ R4, R98, R5 ;  /* 0x0000000562047220 */ /* 0x000fe40000410000 */
[----:B------:R-:W-:Y:S02]  /*3000*/  FADD.FTZ R10, RZ, R10 ;  /* 0x0000000aff0a7221 */ /* 0x000fe40000010000 */
[----:B------:R-:W-:-:S02]  /*3010*/  FADD.FTZ R8, R103, R8 ;  /* 0x0000000867087221 */ /* 0x000fc40000010000 */
[-C--:B------:R-:W-:Y:S02]  /*3020*/  FFMA.FTZ R4, R100, R7.reuse, -R4 ;  /* 0x0000000764047223 */ /* 0x080fe40000010804 */
[----:B------:R-:W-:Y:S02]  /*3030*/  FMUL.FTZ R104, R75, R74 ;  /* 0x0000004a4b687220 */ /* 0x000fe40000410000 */
[----:B------:R-:W-:Y:S02]  /*3040*/  FMUL.FTZ R7, R98, R7 ;  /* 0x0000000762077220 */ /* 0x000fe40000410000 */
[C---:B------:R-:W-:Y:S02]  /*3050*/  FMUL.FTZ R9, R101.reuse, R10 ;  /* 0x0000000a65097220 */ /* 0x040fe40000410000 */
[----:B------:R-:W-:Y:S01]  /*3060*/  FMUL.FTZ R11, R101, R8 ;  /* 0x00000008650b7220 */ /* 0x000fe20000410000 */
[----:B------:R-:W-:Y:S01]  /*3070*/  FSEL R104, R104, RZ, !P2 ;  /* 0x000000ff68687208 */ /* 0x000fe20005000000 */
[----:B0-----:R-:W-:-:S02]  /*3080*/  FMUL.FTZ R105, R111, R114 ;  /* 0x000000726f697220 */ /* 0x001fc40000410000 */
[----:B------:R-:W-:Y:S02]  /*3090*/  FFMA.FTZ R7, R100, R5, R7 ;  /* 0x0000000564077223 */ /* 0x000fe40000010007 */
[C---:B------:R-:W-:Y:S02]  /*30a0*/  FFMA.FTZ R9, R102.reuse, R8, -R9 ;  /* 0x0000000866097223 */ /* 0x040fe40000010809 */
[----:B------:R-:W-:Y:S01]  /*30b0*/  FFMA.FTZ R11, R102, R10, R11 ;  /* 0x0000000a660b7223 */ /* 0x000fe2000001000b */
[----:B------:R-:W-:Y:S01]  /*30c0*/  FSEL R105, R105, RZ, !P1 ;  /* 0x000000ff69697208 */ /* 0x000fe20004800000 */
[----:B-1----:R-:W-:Y:S02]  /*30d0*/  FMUL.FTZ R106, R111, R116 ;  /* 0x000000746f6a7220 */ /* 0x002fe40000410000 */
[----:B------:R-:W-:Y:S02]  /*30e0*/  FMUL.FTZ R5, R101, R7 ;  /* 0x0000000765057220 */ /* 0x000fe40000410000 */
[----:B------:R-:W-:-:S02]  /*30f0*/  FADD.FTZ R11, RZ, R11 ;  /* 0x0000000bff0b7221 */ /* 0x000fc40000010000 */
[----:B------:R-:W-:Y:S02]  /*3100*/  FADD.FTZ R9, R104, R9 ;  /* 0x0000000968097221 */ /* 0x000fe40000010000 */
[----:B--2---:R-:W-:Y:S01]  /*3110*/  FMUL.FTZ R22, R107, R22 ;  /* 0x000000166b167220 */ /* 0x004fe20000410000 */
[----:B------:R-:W-:Y:S01]  /*3120*/  FSEL R106, R106, 1, !P1 ;  /* 0x3f8000006a6a7808 */ /* 0x000fe20004800000 */
[----:B------:R-:W-:Y:S02]  /*3130*/  FMUL.FTZ R107, R73, R72 ;  /* 0x00000048496b7220 */ /* 0x000fe40000410000 */
[-C--:B------:R-:W-:Y:S02]  /*3140*/  FMUL.FTZ R6, R101, R4.reuse ;  /* 0x0000000465067220 */ /* 0x080fe40000410000 */
[----:B------:R-:W-:Y:S02]  /*3150*/  FFMA.FTZ R5, R102, R4, -R5 ;  /* 0x0000000466057223 */ /* 0x000fe40000010805 */
[----:B------:R-:W-:-:S02]  /*3160*/  FMUL.FTZ R8, R105, R11 ;  /* 0x0000000b69087220 */ /* 0x000fc40000410000 */
[----:B------:R-:W-:Y:S01]  /*3170*/  FMUL.FTZ R4, R105, R9 ;  /* 0x0000000969047220 */ /* 0x000fe20000410000 */
[----:B------:R-:W-:Y:S01]  /*3180*/  FSEL R107, R107, RZ, !P1 ;  /* 0x000000ff6b6b7208 */ /* 0x000fe20004800000 */
[----:B------:R-:W-:Y:S02]  /*3190*/  FFMA.FTZ R6, R102, R7, R6 ;  /* 0x0000000766067223 */ /* 0x000fe40000010006 */
[C---:B------:R-:W-:Y:S02]  /*31a0*/  FFMA.FTZ R8, R106.reuse, R9, -R8 ;  /* 0x000000096a087223 */ /* 0x040fe40000010808 */
[----:B------:R-:W-:Y:S01]  /*31b0*/  FFMA.FTZ R11, R106, R11, R4 ;  /* 0x0000000b6a0b7223 */ /* 0x000fe20000010004 */
[----:B------:R-:W-:Y:S01]  /*31c0*/  FSEL R108, R22, RZ, !P5 ;  /* 0x000000ff166c7208 */ /* 0x000fe20006800000 */
[----:B------:R-:W-:Y:S02]  /*31d0*/  FMUL.FTZ R4, R105, R6 ;  /* 0x0000000669047220 */ /* 0x000fe40000410000 */
[----:B------:R-:W-:-:S02]  /*31e0*/  FADD.FTZ R8, R107, R8 ;  /* 0x000000086b087221 */ /* 0x000fc40000010000 */
[----:B------:R-:W-:Y:S01]  /*31f0*/  FADD.FTZ R11, RZ, R11 ;  /* 0x0000000bff0b7221 */ /* 0x000fe20000010000 */
[----:B------:R-:W-:Y:S01]  /*3200*/  FSEL R109, R109, 1, !P5 ;  /* 0x3f8000006d6d7808 */ /* 0x000fe20006800000 */
[----:B------:R-:W-:Y:S02]  /*3210*/  FMUL.FTZ R110, R71, R70 ;  /* 0x00000046476e7220 */ /* 0x000fe40000410000 */
[-C--:B------:R-:W-:Y:S02]  /*3220*/  FMUL.FTZ R7, R105, R5.reuse ;  /* 0x0000000569077220 */ /* 0x080fe40000410000 */
[----:B------:R-:W-:Y:S02]  /*3230*/  FFMA.FTZ R4, R106, R5, -R4 ;  /* 0x000000056a047223 */ /* 0x000fe40000010804 */
[C---:B------:R-:W-:Y:S02]  /*3240*/  FMUL.FTZ R10, R108.reuse, R8 ;  /* 0x000000086c0a7220 */ /* 0x040fe40000410000 */
[----:B------:R-:W-:Y:S01]  /*3250*/  FMUL.FTZ R5, R108, R11 ;  /* 0x0000000b6c057220 */ /* 0x000fe20000410000 */
[----:B------:R-:W-:Y:S01]  /*3260*/  FSEL R110, R110, RZ, !P5 ;  /* 0x000000ff6e6e7208 */ /* 0x000fe20006800000 */
[----:B------:R-:W-:-:S02]  /*3270*/  FFMA.FTZ R7, R106, R6, R7 ;  /* 0x000000066a077223 */ /* 0x000fc40000010007 */
[C---:B------:R-:W-:Y:S02]  /*3280*/  FFMA.FTZ R10, R109.reuse, R11, R10 ;  /* 0x0000000b6d0a7223 */ /* 0x040fe4000001000a */
[----:B------:R-:W-:Y:S02]  /*3290*/  FFMA.FTZ R5, R109, R8, -R5 ;  /* 0x000000086d057223 */ /* 0x000fe40000010805 */
[----:B------:R-:W-:Y:S02]  /*32a0*/  FMUL.FTZ R12, R108, R7 ;  /* 0x000000076c0c7220 */ /* 0x000fe40000410000 */
[----:B------:R-:W-:Y:S02]  /*32b0*/  FADD.FTZ R15, RZ, R10 ;  /* 0x0000000aff0f7221 */ /* 0x000fe40000010000 */
[----:B------:R-:W-:Y:S02]  /*32c0*/  FADD.FTZ R14, R110, R5 ;  /* 0x000000056e0e7221 */ /* 0x000fe40000010000 */
[----:B------:R-:W-:-:S02]  /*32d0*/  FMUL.FTZ R6, R108, R4 ;  /* 0x000000046c067220 */ /* 0x000fc40000410000 */
[C---:B------:R-:W-:Y:S01]  /*32e0*/  FFMA.FTZ R12, R109.reuse, R4, -R12 ;  /* 0x000000046d0c7223 */ /* 0x040fe2000001080c */
[----:B------:R-:W0:Y:S01]  /*32f0*/  SHFL.UP PT, R11, R15, 0x1, RZ ;  /* 0x042000000f0b7989 */ /* 0x000e2200000e00ff */
[----:B------:R-:W-:-:S03]  /*3300*/  FFMA.FTZ R6, R109, R7, R6 ;  /* 0x000000076d067223 */ /* 0x000fc60000010006 */
[----:B------:R-:W1:Y:S04]  /*3310*/  SHFL.UP PT, R9, R14, 0x1, RZ ;  /* 0x042000000e097989 */ /* 0x000e6800000e00ff */
[----:B------:R-:W2:Y:S04]  /*3320*/  SHFL.UP PT, R5, R12, 0x1, RZ ;  /* 0x042000000c057989 */ /* 0x000ea800000e00ff */
[----:B------:R-:W4:Y:S01]  /*3330*/  SHFL.UP PT, R7, R6, 0x1, RZ ;  /* 0x0420000006077989 */ /* 0x000f2200000e00ff */
[----:B------:R-:W-:Y:S01]  /*3340*/  ISETP.GE.AND P1, PT, R59, 0x1, PT ;  /* 0x000000013b00780c */ /* 0x000fe20003f26270 */
[----:B0-----:R-:W-:-:S02]  /*3350*/  FMUL.FTZ R4, R6, R11 ;  /* 0x0000000b06047220 */ /* 0x001fc40000410000 */
[-C--:B-1----:R-:W-:Y:S02]  /*3360*/  FMUL.FTZ R10, R6, R9.reuse ;  /* 0x00000009060a7220 */ /* 0x082fe40000410000 */
[----:B------:R-:W-:Y:S02]  /*3370*/  FFMA.FTZ R9, R12, R9, -R4 ;  /* 0x000000090c097223 */ /* 0x000fe40000010804 */
[----:B--2---:R-:W-:Y:S02]  /*3380*/  FMUL.FTZ R8, R6, R5 ;  /* 0x0000000506087220 */ /* 0x004fe40000410000 */
        /* <DEDUP_REMOVED lines=9> */
[----:B------:R-:W2:Y:S04]  /*3420*/  SHFL.UP PT, R4, R12, 0x2, RZ ;  /* 0x044000000c047989 */ /* 0x000ea800000e00ff */
[----:B------:R-:W4:Y:S01]  /*3430*/  SHFL.UP PT, R5, R7, 0x2, RZ ;  /* 0x0440000007057989 */ /* 0x000f2200000e00ff */
[----:B------:R-:W-:Y:S01]  /*3440*/  ISETP.GE.AND P1, PT, R59, 0x2, PT ;  /* 0x000000023b00780c */ /* 0x000fe20003f26270 */
[----:B0-----:R-:W-:-:S02]  /*3450*/  FMUL.FTZ R13, R7, R6 ;  /* 0x00000006070d7220 */ /* 0x001fc40000410000 */
[CC--:B-1----:R-:W-:Y:S02]  /*3460*/  FMUL.FTZ R11, R7.reuse, R8.reuse ;  /* 0x00000008070b7220 */ /* 0x0c2fe40000410000 */
[C---:B------:R-:W-:Y:S02]  /*3470*/  FFMA.FTZ R8, R12.reuse, R8, R13 ;  /* 0x000000080c087223 */ /* 0x040fe4000001000d */
[C---:B--2---:R-:W-:Y:S02]  /*3480*/  FMUL.FTZ R9, R7.reuse, R4 ;  /* 0x0000000407097220 */ /* 0x044fe40000410000 */
        /* <DEDUP_REMOVED lines=29> */
[C---:B-1----:R-:W-:Y:S02]  /*3660*/  FMUL.FTZ R11, R7.reuse, R8 ;  /* 0x00000008070b7220 */ /* 0x042fe40000410000 */
[C---:B--2---:R-:W-:Y:S02]  /*3670*/  FMUL.FTZ R9, R7.reuse, R4 ;  /* 0x0000000407097220 */ /* 0x044fe40000410000 */
        /* <DEDUP_REMOVED lines=10> */
[----:B------:R-:W2:Y:S04]  /*3720*/  SHFL.UP PT, R13, R14, 0x10, RZ ;  /* 0x060000000e0d7989 */ /* 0x000ea800000e00ff */
[----:B------:R-:W4:Y:S01]  /*3730*/  SHFL.UP PT, R7, R6, 0x10, RZ ;  /* 0x0600000006077989 */ /* 0x000f2200000e00ff */
[----:B------:R-:W-:Y:S01]  /*3740*/  ISETP.GE.AND P1, PT, R59, 0x10, PT ;  /* 0x000000103b00780c */ /* 0x000fe20003f26270 */
[----:B------:R-:W-:Y:S01]  /*3750*/  CS2R R10, SRZ ;  /* 0x00000000000a7805 */ /* 0x000fe2000001ff00 */
[----:B------:R-:W-:-:S02]  /*3760*/  MOV R9, RZ ;  /* 0x000000ff00097202 */ /* 0x000fc40000000f00 */
[----:B------:R-:W-:-:S06]  /*3770*/  MOV R8, 0x3f800000 ;  /* 0x3f80000000087802 */ /* 0x000fcc0000000f00 */
[----:B------:R-:W5:Y:S01]  /*3780*/  @!P0 LDS.128 R8, [R69.X16+0x880] ;  /* 0x0008800045088984 */ /* 0x000f62000000cc00 */
[C---:B0-----:R-:W-:Y:S02]  /*3790*/  FMUL.FTZ R22, R6.reuse, R23 ;  /* 0x0000001706167220 */ /* 0x041fe40000410000 */
[C---:B-1----:R-:W-:Y:S02]  /*37a0*/  FMUL.FTZ R4, R6.reuse, R5 ;  /* 0x0000000506047220 */ /* 0x042fe40000410000 */
[-C--:B--2---:R-:W-:Y:S02]  /*37b0*/  FMUL.FTZ R112, R6, R13.reuse ;  /* 0x0000000d06707220 */ /* 0x084fe40000410000 */
[----:B------:R-:W-:Y:S02]  /*37c0*/  FFMA.FTZ R111, R12, R13, -R22 ;  /* 0x0000000d0c6f7223 */ /* 0x000fe40000010816 */
[-C--:B----4-:R-:W-:Y:S02]  /*37d0*/  FMUL.FTZ R13, R6, R7.reuse ;  /* 0x00000007060d7220 */ /* 0x090fe40000410000 */
[----:B------:R-:W-:-:S02]  /*37e0*/  FFMA.FTZ R7, R12, R7, R4 ;  /* 0x000000070c077223 */ /* 0x000fc40000010004 */
[C---:B------:R-:W-:Y:S02]  /*37f0*/  FFMA.FTZ R112, R12.reuse, R23, R112 ;  /* 0x000000170c707223 */ /* 0x040fe40000010070 */
        /* <DEDUP_REMOVED lines=8> */
[----:B------:R-:W3:Y:S04]  /*3880*/  LDS R116, [R111.X4+0x4] ;  /* 0x000004006f747984 */ /* 0x000ee80000004800 */
        /* <DEDUP_REMOVED lines=25> */
[----:B------:R-:W4:Y:S01]  /*3a20*/  SHFL.UP PT, R130, R14, 0x1, RZ ;  /* 0x042000000e827989 */ /* 0x000f2200000e00ff */
[C---:B---3--:R-:W-:Y:S01]  /*3a30*/  FMUL.FTZ R111, R116.reuse, R21 ;  /* 0x00000015746f7220 */ /* 0x048fe20000410000 */
[----:B0-----:R-:W-:Y:S01]  /*3a40*/  @!P2 MOV R131, R9 ;  /* 0x000000090083a202 */ /* 0x001fe20000000f00 */
[----:B------:R-:W-:-:S02]  /*3a50*/  FMUL.FTZ R116, R116, R20 ;  /* 0x0000001474747220 */ /* 0x000fc40000410000 */
[C---:B------:R-:W-:Y:S02]  /*3a60*/  FFMA.FTZ R111, R112.reuse, R20, -R111 ;  /* 0x00000014706f7223 */ /* 0x040fe4000001086f */
[----:B------:R-:W-:Y:S01]  /*3a70*/  FFMA.FTZ R112, R112, R21, R116 ;  /* 0x0000001570707223 */ /* 0x000fe20000010074 */
[----:B-1----:R-:W-:Y:S02]  /*3a80*/  @!P2 MOV R132, R8 ;  /* 0x000000080084a202 */ /* 0x002fe40000000f00 */
[----:B--2---:R-:W-:Y:S01]  /*3a90*/  @!P2 MOV R129, R11 ;  /* 0x0000000b0081a202 */ /* 0x004fe20000000f00 */
        /* <DEDUP_REMOVED lines=10> */
[-C--:B------:R-:W-:Y:S02]  /*3b40*/  FMUL.FTZ R22, R93, R130.reuse ;  /* 0x000000825d167220 */ /* 0x080fe40000410000 */
[-C--:B------:R-:W-:Y:S02]  /*3b50*/  FMUL.FTZ R116, R126, R21.reuse ;  /* 0x000000157e747220 */ /* 0x080fe40000410000 */
[C---:B------:R-:W-:Y:S02]  /*3b60*/  FFMA.FTZ R93, R92.reuse, R130, -R23 ;  /* 0x000000825c5d7223 */ /* 0x040fe40000010817 */
[----:B------:R-:W-:Y:S02]  /*3b70*/  FFMA.FTZ R15, R123, R21, R124 ;  /* 0x000000157b0f7223 */ /* 0x000fe4000001007c */
[----:B------:R-:W-:Y:S02]  /*3b80*/  FFMA.FTZ R124, R92, R129, R22 ;  /* 0x000000815c7c7223 */ /* 0x000fe40000010016 */
[----:B------:R-:W-:-:S02]  /*3b90*/  FFMA.FTZ R22, R125, R20, -R116 ;  /* 0x000000147d167223 */ /* 0x000fc40000010874 */
[----:B------:R-:W-:Y:S02]  /*3ba0*/  FADD.FTZ R116, R90, R93 ;  /* 0x0000005d5a747221 */ /* 0x000fe40000010000 */
[----:B------:R-:W-:Y:S02]  /*3bb0*/  FADD.FTZ R124, RZ, R124 ;  /* 0x0000007cff7c7221 */ /* 0x000fe40000010000 */
[C---:B------:R-:W-:Y:S02]  /*3bc0*/  FMUL.FTZ R93, R97.reuse, R116 ;  /* 0x00000074615d7220 */ /* 0x040fe40000410000 */
[----:B------:R-:W-:Y:S02]  /*3bd0*/  FMUL.FTZ R126, R126, R20 ;  /* 0x000000147e7e7220 */ /* 0x000fe40000410000 */
[----:B------:R-:W-:Y:S02]  /*3be0*/  FMUL.FTZ R133, R122, R21 ;  /* 0x000000157a857220 */ /* 0x000fe40000410000 */
[----:B------:R-:W-:-:S02]  /*3bf0*/  FMUL.FTZ R97, R97, R124 ;  /* 0x0000007c61617220 */ /* 0x000fc40000410000 */
[----:B------:R-:W-:Y:S02]  /*3c00*/  FMUL.FTZ R122, R122, R20 ;  /* 0x000000147a7a7220 */ /* 0x000fe40000410000 */
[----:B------:R-:W-:Y:S02]  /*3c10*/  FFMA.FTZ R93, R95, R124, R93 ;  /* 0x0000007c5f5d7223 */ /* 0x000fe4000001005d */
[-C--:B------:R-:W-:Y:S02]  /*3c20*/  FFMA.FTZ R23, R125, R21.reuse, R126 ;  /* 0x000000157d177223 */ /* 0x080fe4000001007e */
[----:B------:R-:W-:Y:S02]  /*3c30*/  FFMA.FTZ R126, R95, R116, -R97 ;  /* 0x000000745f7e7223 */ /* 0x000fe40000010861 */
[-C--:B------:R-:W-:Y:S02]  /*3c40*/  FFMA.FTZ R13, R121, R21.reuse, R122 ;  /* 0x00000015790d7223 */ /* 0x080fe4000001007a */
[----:B------:R-:W-:-:S02]  /*3c50*/  FMUL.FTZ R97, R119, R21 ;  /* 0x0000001577617220 */ /* 0x000fc40000410000 */
[----:B------:R-:W-:Y:S02]  /*3c60*/  FADD.FTZ R122, RZ, R93 ;  /* 0x0000005dff7a7221 */ /* 0x000fe40000010000 */
[----:B------:R-:W-:Y:S02]  /*3c70*/  FADD.FTZ R95, R91, R126 ;  /* 0x0000007e5b5f7221 */ /* 0x000fe40000010000 */
[-C--:B------:R-:W-:Y:S02]  /*3c80*/  FMUL.FTZ R119, R119, R20.reuse ;  /* 0x0000001477777220 */ /* 0x080fe40000410000 */
[C---:B------:R-:W-:Y:S02]  /*3c90*/  FFMA.FTZ R91, R118.reuse, R20, -R97 ;  /* 0x00000014765b7223 */ /* 0x040fe40000010861 */
[----:B------:R-:W-:Y:S02]  /*3ca0*/  FMUL.FTZ R97, R89, R122 ;  /* 0x0000007a59617220 */ /* 0x000fe40000410000 */
[----:B------:R-:W-:-:S02]  /*3cb0*/  FFMA.FTZ R93, R118, R21, R119 ;  /* 0x00000015765d7223 */ /* 0x000fc40000010077 */
[-C--:B------:R-:W-:Y:S02]  /*3cc0*/  FMUL.FTZ R89, R89, R95.reuse ;  /* 0x0000005f59597220 */ /* 0x080fe40000410000 */
[----:B------:R-:W-:Y:S02]  /*3cd0*/  FFMA.FTZ R118, R88, R95, -R97 ;  /* 0x0000005f58767223 */ /* 0x000fe40000010861 */
[-C--:B------:R-:W-:Y:S02]  /*3ce0*/  FMUL.FTZ R90, R128, R21.reuse ;  /* 0x00000015805a7220 */ /* 0x080fe40000410000 */
[-C--:B------:R-:W-:Y:S02]  /*3cf0*/  FMUL.FTZ R119, R117, R21.reuse ;  /* 0x0000001575777220 */ /* 0x080fe40000410000 */
[----:B------:R-:W-:Y:S02]  /*3d00*/  FFMA.FTZ R89, R88, R122, R89 ;  /* 0x0000007a58597223 */ /* 0x000fe40000010059 */
[----:B------:R-:W-:-:S02]  /*3d10*/  FMUL.FTZ R97, R114, R21 ;  /* 0x0000001572617220 */ /* 0x000fc40000410000 */
[----:B------:R-:W-:Y:S02]  /*3d20*/  FADD.FTZ R87, R87, R118 ;  /* 0x0000007657577221 */ /* 0x000fe40000010000 */
[-C--:B------:R-:W-:Y:S02]  /*3d30*/  FFMA.FTZ R12, R121, R20.reuse, -R133 ;  /* 0x00000014790c7223 */ /* 0x080fe40000010885 */
[-C--:B------:R-:W-:Y:S02]  /*3d40*/  FFMA.FTZ R14, R123, R20.reuse, -R14 ;  /* 0x000000147b0e7223 */ /* 0x080fe4000001080e */
[-C--:B------:R-:W-:Y:S02]  /*3d50*/  FMUL.FTZ R92, R128, R20.reuse ;  /* 0x00000014805c7220 */ /* 0x080fe40000410000 */
[-C--:B------:R-:W-:Y:S02]  /*3d60*/  FFMA.FTZ R90, R127, R20.reuse, -R90 ;  /* 0x000000147f5a7223 */ /* 0x080fe4000001085a */
[----:B------:R-:W-:-:S02]  /*3d70*/  FMUL.FTZ R126, R117, R20 ;  /* 0x00000014757e7220 */ /* 0x000fc40000410000 */
[-C--:B------:R-:W-:Y:S02]  /*3d80*/  FFMA.FTZ R88, R115, R20.reuse, -R119 ;  /* 0x0000001473587223 */ /* 0x080fe40000010877 */
[-C--:B------:R-:W-:Y:S02]  /*3d90*/  FMUL.FTZ R114, R114, R20.reuse ;  /* 0x0000001472727220 */ /* 0x080fe40000410000 */
[----:B------:R-:W-:Y:S02]  /*3da0*/  FADD.FTZ R117, RZ, R89 ;  /* 0x00000059ff757221 */ /* 0x000fe40000010000 */
[----:B------:R-:W-:Y:S02]  /*3db0*/  FFMA.FTZ R20, R113, R20, -R97 ;  /* 0x0000001471147223 */ /* 0x000fe40000010861 */
[----:B------:R-:W-:Y:S02]  /*3dc0*/  FMUL.FTZ R97, R94, R87 ;  /* 0x000000575e617220 */ /* 0x000fe40000410000 */
[----:B------:R-:W-:-:S02]  /*3dd0*/  FFMA.FTZ R92, R127, R21, R92 ;  /* 0x000000157f5c7223 */ /* 0x000fc4000001005c */
        /* <DEDUP_REMOVED lines=22> */
[----:B------:R-:W-:Y:S02]  /*3f40*/  FADD.FTZ R10, R6, R97 ;  /* 0x00000061060a7221 */ /* 0x000fe40000010000 */
[----:B------:R-:W-:Y:S02]  /*3f50*/  FMUL.FTZ R112, R124, R112 ;  /* 0x000000707c707220 */ /* 0x000fe40000410000 */
        /* <DEDUP_REMOVED lines=19> */
.L_x_2127:
[----:B------:R-:W-:Y:S05]  /*4090*/  BSYNC B0 ;  /* 0x0000000000007941 */ /* 0x000fea0003800000 */
.L_x_2126:
        /* <DEDUP_REMOVED lines=17> */
[----:B------:R-:W-:Y:S02]  /*41b0*/  FFMA.FTZ R109, R109, R107, -R108 ;  /* 0x0000006b6d6d7223 */ /* 0x000fe4000001086c */
[----:B------:R-:W-:Y:S02]  /*41c0*/  FADD.FTZ R6, RZ, R7 ;  /* 0x00000007ff067221 */ /* 0x000fe40000010000 */
[----:B------:R-:W-:-:S02]  /*41d0*/  FMUL.FTZ R13, R122, R13 ;  /* 0x0000000d7a0d7220 */ /* 0x000fc40000410000 */
[----:B------:R-:W-:Y:S02]  /*41e0*/  FMUL.FTZ R15, R117, R15 ;  /* 0x0000000f750f7220 */ /* 0x000fe40000410000 */
[----:B------:R-:W-:Y:S02]  /*41f0*/  FMUL.FTZ R23, R96, R23 ;  /* 0x0000001760177220 */ /* 0x000fe40000410000 */
[----:B------:R-:W-:Y:S02]  /*4200*/  FMUL.FTZ R5, R97, R92 ;  /* 0x0000005c61057220 */ /* 0x000fe40000410000 */
[----:B------:R-:W-:Y:S02]  /*4210*/  FMUL.FTZ R115, R105, R115 ;  /* 0x0000007369737220 */ /* 0x000fe40000410000 */
[----:B------:R-:W-:Y:S02]  /*4220*/  FADD.FTZ R109, R110, R109 ;  /* 0x0000006d6e6d7221 */ /* 0x000fe40000010000 */
        /* <DEDUP_REMOVED lines=19> */
.L_x_2125:
[----:B------:R-:W-:Y:S01]  /*4360*/  BAR.SYNC.DEFER_BLOCKING 0x0 ;  /* 0x0000000000007b1d */ /* 0x000fe20000010000 */
[----:B------:R-:W-:Y:S01]  /*4370*/  ISETP.NE.AND P0, PT, R86, RZ, PT ;  /* 0x000000ff5600720c */ /* 0x000fe20003f05270 */
[----:B------:R-:W-:Y:S01]  /*4380*/  IMAD R5, R120, c[0x0][0x200], RZ ;  /* 0x0000800078057a24 */ /* 0x000fe200078e02ff */
[----:B------:R-:W-:Y:S01]  /*4390*/  ISETP.GE.AND P1, PT, R61, R40, PT ;  /* 0x000000283d00720c */ /* 0x000fe20003f26270 */
[----:B------:R-:W-:Y:S01]  /*43a0*/  IMAD.WIDE.U32 R6, R64, c[0x0][0x200], RZ ;  /* 0x0000800040067a25 */ /* 0x000fe200078e00ff */
[----:B------:R-:W-:Y:S01]  /*43b0*/  SHF.L.U32 R4, R58, 0x8, RZ ;  /* 0x000000083a047819 */ /* 0x000fe200000006ff */
[----:B------:R-:W-:Y:S01]  /*43c0*/  BSSY B0, `(.L_x_2129) ;  /* 0x0000040000007945 */ /* 0x000fe20003800000 */
[----:B------:R-:W-:Y:S01]  /*43d0*/  LOP3.LUT R15, R62, 0x60, R63, 0xfe, !PT ;  /* 0x000000603e0f7812 */ /* 0x000fe200078efe3f */
[----:B------:R-:W-:Y:S01]  /*43e0*/  IMAD R23, R64, c[0x0][0x204], R5 ;  /* 0x0000810040177a24 */ /* 0x000fe200078e0205 */
[----:B------:R-:W-:Y:S01]  /*43f0*/  SHF.R.S32.HI R5, RZ, 0x1f, R4 ;  /* 0x0000001fff057819 */ /* 0x000fe20000011404 */
[----:B------:R-:W-:-:S02]  /*4400*/  IMAD R9, R120, c[0x0][0x1f0], RZ ;  /* 0x00007c0078097a24 */ /* 0x000fc400078e02ff */
[----:B------:R-:W-:Y:S01]  /*4410*/  IMAD R11, R67, c[0x0][0x208], RZ ;  /* 0x00008200430b7a24 */ /* 0x000fe200078e02ff */
[----:B------:R-:W-:Y:S01]  /*4420*/  IADD3 R7, R7, R23, RZ ;  /* 0x0000001707077210 */ /* 0x000fe20007ffe0ff */
[C---:B------:R-:W-:Y:S02]  /*4430*/  IMAD R71, R64.reuse, c[0x0][0x1f4], R9 ;  /* 0x00007d0040477a24 */ /* 0x040fe400078e0209 */
[----:B------:R-:W-:-:S04]  /*4440*/  @!P1 IMAD.WIDE.U32 R8, R64, c[0x0][0x1f0], R4 ;  /* 0x00007c0040089a25 */ /* 0x000fc800078e0004 */
[C---:B------:R-:W-:Y:S01]  /*4450*/  IMAD.WIDE.U32 R6, R68.reuse, c[0x0][0x208], R6 ;  /* 0x0000820044067a25 */ /* 0x040fe200078e0006 */
[----:B------:R-:W-:Y:S02]  /*4460*/  @!P1 IADD3 R21, R71, R9, RZ ;  /* 0x0000000947159210 */ /* 0x000fe40007ffe0ff */
[----:B------:R-:W-:Y:S01]  /*4470*/  @!P1 MOV R20, R8 ;  /* 0x0000000800149202 */ /* 0x000fe20000000f00 */
[----:B------:R-:W-:Y:S01]  /*4480*/  STS [R31.X4], R30 ;  /* 0x0000001e1f007388 */ /* 0x000fe20000004800 */
[----:B------:R-:W-:Y:S01]  /*4490*/  IMAD R13, R68, c[0x0][0x20c], R11 ;  /* 0x00008300440d7a24 */ /* 0x000fe200078e020b */
[C---:B------:R-:W-:Y:S01]  /*44a0*/  LEA R11, P2, R61.reuse, c[0x0][0x258], 0x2 ;  /* 0x000096003d0b7a11 */ /* 0x040fe200078410ff */
[----:B------:R-:W-:Y:S01]  /*44b0*/  IMAD.WIDE.U32 R72, R64, c[0x0][0x1f0], RZ ;  /* 0x00007c0040487a25 */ /* 0x000fe200078e00ff */
[----:B------:R-:W-:Y:S01]  /*44c0*/  STS [R31.X4+0x4], R29 ;  /* 0x0000041d1f007388 */ /* 0x000fe20000004800 */
[----:B------:R-:W-:Y:S02]  /*44d0*/  IADD3 R10, P3, R4, R6, RZ ;  /* 0x00000006040a7210 */ /* 0x000fe40007f7e0ff */
[----:B------:R-:W-:Y:S01]  /*44e0*/  LEA.HI.X R9, R61, c[0x0][0x25c], R60, 0x2, P2 ;  /* 0x000097003d097a11 */ /* 0x000fe200010f143c */
[----:B------:R-:W-:Y:S01]  /*44f0*/  STS [R31.X4+0x8], R28 ;  /* 0x0000081c1f007388 */ /* 0x000fe20000004800 */
[----:B------:R-:W-:Y:S01]  /*4500*/  IADD3.X R7, R5, R13, R7, P3, !PT ;  /* 0x0000000d05077210 */ /* 0x000fe20001ffe407 */
[----:B------:R-:W-:Y:S01]  /*4510*/  @!P1 IMAD.WIDE.U32 R20, R68, c[0x0][0x1f8], R20 ;  /* 0x00007e0044149a25 */ /* 0x000fe200078e0014 */
[----:B------:R-:W-:Y:S01]  /*4520*/  LEA R6, P2, R10, R11, 0x2 ;  /* 0x0000000b0a067211 */ /* 0x000fe200078410ff */
[----:B------:R-:W-:Y:S01]  /*4530*/  STS [R31.X4+0xc], R27 ;  /* 0x00000c1b1f007388 */ /* 0x000fe20000004800 */
[----:B------:R-:W-:-:S02]  /*4540*/  LOP3.LUT R11, R62, 0x20, R63, 0xfe, !PT ;  /* 0x000000203e0b7812 */ /* 0x000fc400078efe3f */
[----:B------:R-:W-:Y:S01]  /*4550*/  LEA.HI.X R7, R10, R9, R7, 0x2, P2 ;  /* 0x000000090a077211 */ /* 0x000fe200010f1407 */
[----:B------:R-:W-:Y:S01]  /*4560*/  STS [R31.X4+0x10], R26 ;  /* 0x0000101a1f007388 */ /* 0x000fe20000004800 */
[----:B------:R-:W-:Y:S01]  /*4570*/  IMAD R9, R67, c[0x0][0x1f8], RZ ;  /* 0x00007e0043097a24 */ /* 0x000fe200078e02ff */
[C---:B------:R-:W-:Y:S02]  /*4580*/  IADD3 R8, P2, R61.reuse, R4, RZ ;  /* 0x000000043d087210 */ /* 0x040fe40007f5e0ff */
[----:B------:R-:W-:Y:S01]  /*4590*/  STS [R31.X4+0x14], R25 ;  /* 0x000014191f007388 */ /* 0x000fe20000004800 */
[----:B------:R-:W-:Y:S01]  /*45a0*/  IMAD R93, R68, c[0x0][0x1fc], R9 ;  /* 0x00007f00445d7a24 */ /* 0x000fe200078e0209 */
[----:B------:R-:W-:Y:S02]  /*45b0*/  LOP3.LUT R13, R62, 0x40, R63, 0xfe, !PT ;  /* 0x000000403e0d7812 */ /* 0x000fe400078efe3f */
[----:B------:R-:W-:Y:S01]  /*45c0*/  STS [R31.X4+0x18], R24 ;  /* 0x000018181f007388 */ /* 0x000fe20000004800 */
[----:B------:R-:W-:-:S02]  /*45d0*/  @!P1 IADD3 R70, P6, R61, R20, RZ ;  /* 0x000000143d469210 */ /* 0x000fc40007fde0ff */
[----:B------:R-:W-:Y:S01]  /*45e0*/  IADD3.X R9, R60, R5, RZ, P2, !PT ;  /* 0x000000053c097210 */ /* 0x000fe200017fe4ff */
[----:B------:R-:W-:Y:S01]  /*45f0*/  STS [R31.X4+0x1c], R0 ;  /* 0x00001c001f007388 */ /* 0x000fe20000004800 */
[----:B------:R-:W-:-:S06]  /*4600*/  NOP ;  /* 0x0000000000007918 */ /* 0x000fcc0000000000 */
[----:B------:R-:W-:Y:S01]  /*4610*/  LDS R69, [R39.X4] ;  /* 0x0000000027457984 */ /* 0x000fe20000004800 */
[----:B------:R-:W-:Y:S02]  /*4620*/  IADD3 R73, R73, R71, RZ ;  /* 0x0000004749497210 */ /* 0x000fe40007ffe0ff */
[----:B------:R-:W-:Y:S01]  /*4630*/  @!P1 IADD3.X R89, R60, R21, R93, P6, !PT ;  /* 0x000000153c599210 */ /* 0x000fe200037fe45d */
        /* <DEDUP_REMOVED lines=12> */
[-C--:B------:R-:W-:Y:S02]  /*4700*/  ISETP.GE.AND P2, PT, R13, R14.reuse, PT ;  /* 0x0000000e0d00720c */ /* 0x080fe40003f46270 */
[----:B------:R-:W-:-:S07]  /*4710*/  ISETP.GE.AND P3, PT, R15, R14, PT ;  /* 0x0000000e0f00720c */ /* 0x000fce0003f66270 */
        /* <DEDUP_REMOVED lines=10> */
.L_x_2130:
[----:B------:R-:W-:Y:S05]  /*47c0*/  BSYNC B0 ;  /* 0x0000000000007941 */ /* 0x000fea0003800000 */
.L_x_2129:
[----:B------:R-:W-:Y:S01]  /*47d0*/  IADD3 R12, P5, R61, 0x20, RZ ;  /* 0x000000203d0c7810 */ /* 0x000fe20007fbe0ff */
[----:B------:R-:W-:Y:S01]  /*47e0*/  @!P4 STG.E [R6.64+0x80], R75 ;  /* 0x0000804b0600c986 */ /* 0x000fe2000c101904 */
[----:B------:R-:W-:Y:S01]  /*47f0*/  LOP3.LUT R21, R62, 0x80, R63, 0xfe, !PT ;  /* 0x000000803e157812 */ /* 0x000fe200078efe3f */
[----:B------:R-:W-:Y:S01]  /*4800*/  IMAD.WIDE.U32 R72, R68, c[0x0][0x1f8], R72 ;  /* 0x00007e0044487a25 */ /* 0x000fe200078e0048 */
[C-C-:B0-----:R-:W-:Y:S01]  /*4810*/  LOP3.LUT R23, R62.reuse, 0xa0, R63.reuse, 0xfe, !PT ;  /* 0x000000a03e177812 */ /* 0x141fe200078efe3f */
[----:B------:R0:W-:Y:S01]  /*4820*/  @!P2 STG.E [R6.64+0x100], R77 ;  /* 0x0001004d0600a986 */ /* 0x0001e2000c101904 */
[C-C-:B------:R-:W-:Y:S02]  /*4830*/  LOP3.LUT R69, R62.reuse, 0xc0, R63.reuse, 0xfe, !PT ;  /* 0x000000c03e457812 */ /* 0x140fe400078efe3f */
[----:B------:R-:W-:Y:S01]  /*4840*/  LOP3.LUT R71, R62, 0xe0, R63, 0xfe, !PT ;  /* 0x000000e03e477812 */ /* 0x000fe200078efe3f */
[----:B------:R-:W-:Y:S01]  /*4850*/  @!P3 STG.E [R6.64+0x180], R79 ;  /* 0x0001804f0600b986 */ /* 0x000fe2000c101904 */
[----:B------:R-:W-:-:S02]  /*4860*/  IADD3.X R91, RZ, R60, RZ, P5, !PT ;  /* 0x0000003cff5b7210 */ /* 0x000fc40002ffe4ff */
[-C--:B------:R-:W-:Y:S02]  /*4870*/  ISETP.GE.AND P4, PT, R21, R14.reuse, PT ;  /* 0x0000000e1500720c */ /* 0x080fe40003f86270 */
[-C--:B------:R-:W-:Y:S02]  /*4880*/  ISETP.GE.AND P5, PT, R23, R14.reuse, PT ;  /* 0x0000000e1700720c */ /* 0x080fe40003fa6270 */
[-C--:B------:R-:W-:Y:S01]  /*4890*/  ISETP.GE.AND P2, PT, R69, R14.reuse, PT ;  /* 0x0000000e4500720c */ /* 0x080fe20003f46270 */
[----:B0-----:R-:W-:Y:S01]  /*48a0*/  HFMA2.MMA R77, -RZ, RZ, 0, 0 ;  /* 0x00000000ff4d7435 */ /* 0x001fe200000001ff */
[----:B------:R-:W-:Y:S02]  /*48b0*/  ISETP.GE.AND P3, PT, R71, R14, PT ;  /* 0x0000000e4700720c */ /* 0x000fe40003f66270 */
[C---:B------:R-:W-:Y:S02]  /*48c0*/  SHF.L.U64.HI R10, R12.reuse, 0x2, R91 ;  /* 0x000000020c0a7819 */ /* 0x040fe4000001025b */
[----:B------:R-:W-:-:S02]  /*48d0*/  SHF.L.U32 R12, R12, 0x2, RZ ;  /* 0x000000020c0c7819 */ /* 0x000fc400000006ff */
[----:B------:R-:W-:Y:S01]  /*48e0*/  MOV R20, RZ ;  /* 0x000000ff00147202 */ /* 0x000fe20000000f00 */
[----:B------:R-:W-:Y:S01]  /*48f0*/  @!P4 STG.E [R6.64+0x200], R81 ;  /* 0x000200510600c986 */ /* 0x000fe2000c101904 */
[----:B------:R-:W-:Y:S02]  /*4900*/  IADD3 R74, P6, R12, c[0x0][0x268], RZ ;  /* 0x00009a000c4a7a10 */ /* 0x000fe40007fde0ff */
[----:B------:R-:W-:Y:S01]  /*4910*/  IADD3 R75, P4, R4, R72, RZ ;  /* 0x00000048044b7210 */ /* 0x000fe20007f9e0ff */
[----:B------:R-:W-:Y:S01]  /*4920*/  @!P5 STG.E [R6.64+0x280], R83 ;  /* 0x000280530600d986 */ /* 0x000fe2000c101904 */
[----:B------:R-:W-:Y:S02]  /*4930*/  IADD3.X R14, R10, c[0x0][0x26c], RZ, P6, !PT ;  /* 0x00009b000a0e7a10 */ /* 0x000fe400037fe4ff */
[----:B------:R-:W-:Y:S01]  /*4940*/  IADD3.X R73, R5, R93, R73, P4, !PT ;  /* 0x0000005d05497210 */ /* 0x000fe200027fe449 */
[----:B------:R-:W-:Y:S01]  /*4950*/  @!P2 STG.E [R6.64+0x300], R85 ;  /* 0x000300550600a986 */ /* 0x000fe2000c101904 */
[----:B------:R-:W-:-:S02]  /*4960*/  LEA R74, P6, R75, R74, 0x2 ;  /* 0x0000004a4b4a7211 */ /* 0x000fc400078c10ff */
[----:B------:R-:W-:Y:S01]  /*4970*/  ISETP.GE.AND P5, PT, R11, R40, PT ;  /* 0x000000280b00720c */ /* 0x000fe20003fa6270 */
[----:B------:R0:W-:Y:S01]  /*4980*/  @!P3 STG.E [R6.64+0x380], R87 ;  /* 0x000380570600b986 */ /* 0x0001e2000c101904 */
[----:B------:R-:W-:Y:S01]  /*4990*/  LEA.HI.X R75, R75, R14, R73, 0x2, P6 ;  /* 0x0000000e4b4b7211 */ /* 0x000fe200030f1449 */
[----:B------:R-:W-:Y:S01]  /*49a0*/  HFMA2.MMA R14, -RZ, RZ, 0, 0 ;  /* 0x00000000ff0e7435 */ /* 0x000fe200000001ff */
[-C--:B------:R-:W-:Y:S01]  /*49b0*/  ISETP.GE.AND P6, PT, R13, R40.reuse, PT ;  /* 0x000000280d00720c */ /* 0x080fe20003fc6270 */
[----:B------:R-:W-:Y:S01]  /*49c0*/  BAR.SYNC.DEFER_BLOCKING 0x0 ;  /* 0x0000000000007b1d */ /* 0x000fe20000010000 */
[C---:B------:R-:W-:Y:S02]  /*49d0*/  @!P1 LEA R72, P4, R70.reuse, c[0x0][0x268], 0x2 ;  /* 0x00009a0046489a11 */ /* 0x040fe400078810ff */
[----:B------:R-:W-:Y:S02]  /*49e0*/  ISETP.GE.AND P3, PT, R15, R40, PT ;  /* 0x000000280f00720c */ /* 0x000fe40003f66270 */
[----:B------:R-:W-:-:S02]  /*49f0*/  @!P1 LEA.HI.X R73, R70, c[0x0][0x26c], R89, 0x2, P4 ;  /* 0x00009b0046499a11 */ /* 0x000fc400020f1459 */
[-C--:B------:R-:W-:Y:S02]  /*4a00*/  ISETP.GE.AND P2, PT, R21, R40.reuse, PT ;  /* 0x000000281500720c */ /* 0x080fe40003f46270 */
[-C--:B------:R-:W-:Y:S01]  /*4a10*/  ISETP.GE.AND P4, PT, R23, R40.reuse, PT ;  /* 0x000000281700720c */ /* 0x080fe20003f86270 */
[----:B------:R-:W-:Y:S01]  /*4a20*/  HFMA2.MMA R22, -RZ, RZ, 0, 0 ;  /* 0x00000000ff167435 */ /* 0x000fe200000001ff */
[----:B0-----:R-:W-:Y:S01]  /*4a30*/  CS2R R6, SRZ ;  /* 0x0000000000067805 */ /* 0x001fe2000001ff00 */
[----:B------:R-:W-:Y:S02]  /*4a40*/  MOV R79, RZ ;  /* 0x000000ff004f7202 */ /* 0x000fe40000000f00 */
[----:B------:R-:W-:Y:S01]  /*4a50*/  MOV R81, RZ ;  /* 0x000000ff00517202 */ /* 0x000fe20000000f00 */
[----:B------:R-:W2:Y:S01]  /*4a60*/  @!P5 LDG.E R77, [R74.64] ;  /* 0x000000044a4dd981 */ /* 0x000ea2000c1e1900 */
[----:B------:R-:W-:-:S03]  /*4a70*/  ISETP.GE.AND P5, PT, R69, R40, PT ;  /* 0x000000284500720c */ /* 0x000fc60003fa6270 */
[----:B------:R-:W3:Y:S01]  /*4a80*/  @!P6 LDG.E R20, [R74.64+0x80] ;  /* 0x000080044a14e981 */ /* 0x000ee2000c1e1900 */
[----:B------:R-:W-:-:S03]  /*4a90*/  ISETP.GE.AND P6, PT, R71, R40, PT ;  /* 0x000000284700720c */ /* 0x000fc60003fc6270 */
[----:B------:R-:W4:Y:S04]  /*4aa0*/  @!P1 LDG.E R14, [R72.64] ;  /* 0x00000004480e9981 */ /* 0x000f28000c1e1900 */
[----:B------:R-:W5:Y:S04]  /*4ab0*/  @!P3 LDG.E R7, [R74.64+0x100] ;  /* 0x000100044a07b981 */ /* 0x000f68000c1e1900 */
[----:B------:R-:W3:Y:S04]  /*4ac0*/  @!P2 LDG.E R6, [R74.64+0x180] ;  /* 0x000180044a06a981 */ /* 0x000ee8000c1e1900 */
[----:B------:R-:W5:Y:S04]  /*4ad0*/  @!P4 LDG.E R79, [R74.64+0x200] ;  /* 0x000200044a4fc981 */ /* 0x000f68000c1e1900 */
[----:B------:R-:W5:Y:S04]  /*4ae0*/  @!P5 LDG.E R22, [R74.64+0x280] ;  /* 0x000280044a16d981 */ /* 0x000f68000c1e1900 */
[----:B------:R-:W5:Y:S01]  /*4af0*/  @!P6 LDG.E R81, [R74.64+0x300] ;  /* 0x000300044a51e981 */ /* 0x000f62000c1e1900 */
[----:B------:R-:W-:Y:S03]  /*4b00*/  BSSY B0, `(.L_x_2131) ;  /* 0x0000066000007945 */ /* 0x000fe60003800000 */
[----:B----4-:R-:W-:Y:S04]  /*4b10*/  STS [R39.X4], R14 ;  /* 0x0000000e27007388 */ /* 0x010fe80000004800 */
[----:B--2---:R-:W-:Y:S04]  /*4b20*/  STS [R38.X4+0x80], R77 ;  /* 0x0000804d26007388 */ /* 0x004fe80000004800 */
[----:B---3--:R-:W-:Y:S04]  /*4b30*/  STS [R37.X4+0x100], R20 ;  /* 0x0001001425007388 */ /* 0x008fe80000004800 */
[----:B-----5:R-:W-:Y:S04]  /*4b40*/  STS [R36.X4+0x180], R7 ;  /* 0x0001800724007388 */ /* 0x020fe80000004800 */
        /* <DEDUP_REMOVED lines=11> */
[----:B------:R-:W5:Y:S04]  /*4c00*/  LDS R14, [R31.X4+0x8] ;  /* 0x000008001f0e7984 */ /* 0x000f680000004800 */
[----:B------:R-:W5:Y:S01]  /*4c10*/  LDS R77, [R31.X4+0x14] ;  /* 0x000014001f4d7984 */ /* 0x000f620000004800 */
[----:B0-----:R-:W-:-:S02]  /*4c20*/  FMUL.FTZ R6, R70, -1.4426950216293334961 ;  /* 0xbfb8aa3b46067820 */ /* 0x001fc40000410000 */
[----:B-1----:R-:W-:-:S04]  /*4c30*/  FMUL.FTZ R22, R74, -1.4426950216293334961 ;  /* 0xbfb8aa3b4a167820 */ /* 0x002fc80000410000 */
[----:B------:R-:W0:Y:S01]  /*4c40*/  MUFU.EX2 R6, R6 ;  /* 0x0000000600067308 */ /* 0x000e220000000800 */
[----:B--2---:R-:W-:Y:S02]  /*4c50*/  FMUL.FTZ R73, R75, -1.4426950216293334961 ;  /* 0xbfb8aa3b4b497820 */ /* 0x004fe40000410000 */
[----:B---3--:R-:W-:-:S05]  /*4c60*/  FMUL.FTZ R79, R80, -1.4426950216293334961 ;  /* 0xbfb8aa3b504f7820 */ /* 0x008fca0000410000 */
[----:B------:R-:W1:Y:S01]  /*4c70*/  MUFU.EX2 R22, R22 ;  /* 0x0000001600167308 */ /* 0x000e620000000800 */
[----:B----4-:R-:W-:Y:S02]  /*4c80*/  FMUL.FTZ R81, R82, -1.4426950216293334961 ;  /* 0xbfb8aa3b52517820 */ /* 0x010fe40000410000 */
[----:B-----5:R-:W-:-:S05]  /*4c90*/  FMUL.FTZ R7, R72, -1.4426950216293334961 ;  /* 0xbfb8aa3b48077820 */ /* 0x020fca0000410000 */
[----:B------:R-:W2:Y:S01]  /*4ca0*/  MUFU.EX2 R73, R73 ;  /* 0x0000004900497308 */ /* 0x000ea20000000800 */
[----:B0-----:R-:W-:Y:S02]  /*4cb0*/  FADD.FTZ R6, R6, 1 ;  /* 0x3f80000006067421 */ /* 0x001fe40000010000 */
[----:B------:R-:W-:Y:S02]  /*4cc0*/  FMUL.FTZ R20, R14, -1.4426950216293334961 ;  /* 0xbfb8aa3b0e147820 */ /* 0x000fe40000410000 */
[----:B------:R-:W-:-:S03]  /*4cd0*/  FMUL.FTZ R76, R77, -1.4426950216293334961 ;  /* 0xbfb8aa3b4d4c7820 */ /* 0x000fc60000410000 */
[----:B------:R-:W0:Y:S01]  /*4ce0*/  MUFU.EX2 R79, R79 ;  /* 0x0000004f004f7308 */ /* 0x000e220000000800 */
[----:B-1----:R-:W-:-:S07]  /*4cf0*/  FADD.FTZ R22, R22, 1 ;  /* 0x3f80000016167421 */ /* 0x002fce0000010000 */
[----:B------:R2:W1:Y:S08]  /*4d00*/  MUFU.EX2 R78, R76 ;  /* 0x0000004c004e7308 */ /* 0x0004700000000800 */
[----:B------:R-:W3:Y:S01]  /*4d10*/  MUFU.EX2 R81, R81 ;  /* 0x0000005100517308 */ /* 0x000ee20000000800 */
[----:B--2---:R-:W-:Y:S02]  /*4d20*/  FADD.FTZ R76, R73, 1 ;  /* 0x3f800000494c7421 */ /* 0x004fe40000010000 */
[----:B0-----:R-:W-:-:S05]  /*4d30*/  FADD.FTZ R79, R79, 1 ;  /* 0x3f8000004f4f7421 */ /* 0x001fca0000010000 */
[----:B------:R-:W0:Y:S01]  /*4d40*/  MUFU.EX2 R7, R7 ;  /* 0x0000000700077308 */ /* 0x000e220000000800 */
[----:B-1----:R-:W-:-:S07]  /*4d50*/  FADD.FTZ R78, R78, 1 ;  /* 0x3f8000004e4e7421 */ /* 0x002fce0000010000 */
[----:B------:R-:W1:Y:S01]  /*4d60*/  MUFU.EX2 R20, R20 ;  /* 0x0000001400147308 */ /* 0x000e620000000800 */
[----:B---3--:R-:W-:-:S07]  /*4d70*/  FADD.FTZ R81, R81, 1 ;  /* 0x3f80000051517421 */ /* 0x008fce0000010000 */
[----:B------:R-:W2:Y:S01]  /*4d80*/  MUFU.RCP R83, R6 ;  /* 0x0000000600537308 */ /* 0x000ea20000001000 */
[----:B0-----:R-:W-:-:S07]  /*4d90*/  FADD.FTZ R7, R7, 1 ;  /* 0x3f80000007077421 */ /* 0x001fce0000010000 */
[----:B------:R-:W0:Y:S01]  /*4da0*/  MUFU.RCP R89, R22 ;  /* 0x0000001600597308 */ /* 0x000e220000001000 */
[----:B-1----:R-:W-:-:S07]  /*4db0*/  FADD.FTZ R20, R20, 1 ;  /* 0x3f80000014147421 */ /* 0x002fce0000010000 */
[----:B------:R2:W1:Y:S08]  /*4dc0*/  MUFU.RCP R85, R7 ;  /* 0x0000000700557308 */ /* 0x0004700000001000 */
[----:B------:R-:W3:Y:S01]  /*4dd0*/  MUFU.RCP R87, R20 ;  /* 0x0000001400577308 */ /* 0x000ee20000001000 */
[----:B--2---:R-:W-:Y:S02]  /*4de0*/  FMUL.FTZ R7, R70, R83 ;  /* 0x0000005346077220 */ /* 0x004fe40000410000 */
[----:B0-----:R-:W-:-:S02]  /*4df0*/  FMUL.FTZ R74, R74, R89 ;  /* 0x000000594a4a7220 */ /* 0x001fc40000410000 */
[----:B------:R-:W-:Y:S01]  /*4e00*/  FMUL.FTZ R30, R7, R30 ;  /* 0x0000001e071e7220 */ /* 0x000fe20000410000 */
[----:B------:R-:W-:Y:S01]  /*4e10*/  BAR.SYNC.DEFER_BLOCKING 0x0 ;  /* 0x0000000000007b1d */ /* 0x000fe20000010000 */
[----:B------:R-:W-:Y:S02]  /*4e20*/  FMUL.FTZ R74, R74, R27 ;  /* 0x0000001b4a4a7220 */ /* 0x000fe40000410000 */
[----:B-1----:R-:W-:-:S03]  /*4e30*/  FMUL.FTZ R72, R72, R85 ;  /* 0x0000005548487220 */ /* 0x002fc60000410000 */
[----:B------:R-:W0:Y:S01]  /*4e40*/  MUFU.RCP R76, R76 ;  /* 0x0000004c004c7308 */ /* 0x000e220000001000 */
[----:B------:R-:W-:Y:S02]  /*4e50*/  FMUL.FTZ R72, R72, R29 ;  /* 0x0000001d48487220 */ /* 0x000fe40000410000 */
[----:B---3--:R-:W-:-:S05]  /*4e60*/  FMUL.FTZ R73, R14, R87 ;  /* 0x000000570e497220 */ /* 0x008fca0000410000 */
[----:B------:R-:W1:Y:S01]  /*4e70*/  MUFU.RCP R78, R78 ;  /* 0x0000004e004e7308 */ /* 0x000e620000001000 */
[----:B------:R-:W-:-:S07]  /*4e80*/  FMUL.FTZ R28, R73, R28 ;  /* 0x0000001c491c7220 */ /* 0x000fce0000410000 */
[----:B------:R-:W2:Y:S01]  /*4e90*/  MUFU.RCP R79, R79 ;  /* 0x0000004f004f7308 */ /* 0x000ea20000001000 */
[----:B0-----:R-:W-:Y:S01]  /*4ea0*/  FMUL.FTZ R75, R75, R76 ;  /* 0x0000004c4b4b7220 */ /* 0x001fe20000410000 */
[----:B------:R-:W-:Y:S03]  /*4eb0*/  STS [R31.X4], R30 ;  /* 0x0000001e1f007388 */ /* 0x000fe60000004800 */
[----:B------:R-:W-:Y:S01]  /*4ec0*/  FMUL.FTZ R26, R75, R26 ;  /* 0x0000001a4b1a7220 */ /* 0x000fe20000410000 */
[----:B------:R-:W-:Y:S02]  /*4ed0*/  STS [R31.X4+0x4], R72 ;  /* 0x000004481f007388 */ /* 0x000fe40000004800 */
[----:B------:R-:W0:Y:S01]  /*4ee0*/  MUFU.RCP R81, R81 ;  /* 0x0000005100517308 */ /* 0x000e220000001000 */
[----:B-1----:R-:W-:Y:S01]  /*4ef0*/  FMUL.FTZ R6, R77, R78 ;  /* 0x0000004e4d067220 */ /* 0x002fe20000410000 */
[----:B------:R-:W-:Y:S03]  /*4f00*/  STS [R31.X4+0x8], R28 ;  /* 0x0000081c1f007388 */ /* 0x000fe60000004800 */
[----:B------:R-:W-:Y:S01]  /*4f10*/  FMUL.FTZ R6, R6, R25 ;  /* 0x0000001906067220 */ /* 0x000fe20000410000 */
[----:B------:R-:W-:Y:S01]  /*4f20*/  STS [R31.X4+0xc], R74 ;  /* 0x00000c4a1f007388 */ /* 0x000fe20000004800 */
[----:B------:R-:W-:-:S02]  /*4f30*/  IMAD R25, R120, c[0x0][0x210], RZ ;  /* 0x0000840078197a24 */ /* 0x000fc400078e02ff */
[----:B--2---:R-:W-:Y:S01]  /*4f40*/  FMUL.FTZ R7, R80, R79 ;  /* 0x0000004f50077220 */ /* 0x004fe20000410000 */
[----:B------:R-:W-:Y:S01]  /*4f50*/  STS [R31.X4+0x10], R26 ;  /* 0x0000101a1f007388 */ /* 0x000fe20000004800 */
[----:B------:R-:W-:Y:S02]  /*4f60*/  IMAD R25, R64, c[0x0][0x214], R25 ;  /* 0x0000850040197a24 */ /* 0x000fe400078e0219 */
[----:B------:R-:W-:Y:S01]  /*4f70*/  FMUL.FTZ R24, R7, R24 ;  /* 0x0000001807187220 */ /* 0x000fe20000410000 */
[----:B------:R1:W-:Y:S01]  /*4f80*/  STS [R31.X4+0x14], R6 ;  /* 0x000014061f007388 */ /* 0x0003e20000004800 */
[----:B0-----:R-:W-:-:S03]  /*4f90*/  FMUL.FTZ R27, R82, R81 ;  /* 0x00000051521b7220 */ /* 0x001fc60000410000 */
[----:B------:R-:W-:Y:S01]  /*4fa0*/  STS [R31.X4+0x18], R24 ;  /* 0x000018181f007388 */ /* 0x000fe20000004800 */
[----:B------:R-:W-:Y:S02]  /*4fb0*/  FMUL.FTZ R0, R27, R0 ;  /* 0x000000001b007220 */ /* 0x000fe40000410000 */
[----:B-1----:R-:W-:-:S03]  /*4fc0*/  IMAD.WIDE.U32 R6, R64, c[0x0][0x210], RZ ;  /* 0x0000840040067a25 */ /* 0x002fc600078e00ff */
[----:B------:R0:W-:Y:S01]  /*4fd0*/  STS [R31.X4+0x1c], R0 ;  /* 0x00001c001f007388 */ /* 0x0001e20000004800 */
[----:B------:R-:W-:-:S06]  /*4fe0*/  NOP ;  /* 0x0000000000007918 */ /* 0x000fcc0000000000 */
[----:B------:R-:W-:Y:S01]  /*4ff0*/  LDS R39, [R39.X4] ;  /* 0x0000000027277984 */ /* 0x000fe20000004800 */
[----:B0-----:R-:W-:-:S03]  /*5000*/  IADD3 R31, R7, R25, RZ ;  /* 0x00000019071f7210 */ /* 0x001fc60007ffe0ff */
        /* <DEDUP_REMOVED lines=21> */
.L_x_2132:
[----:B------:R-:W-:Y:S05]  /*5160*/  BSYNC B0 ;  /* 0x0000000000007941 */ /* 0x000fea0003800000 */
.L_x_2131:
[----:B------:R-:W-:Y:S01]  /*5170*/  MOV R7, R31 ;  /* 0x0000001f00077202 */ /* 0x000fe20000000f00 */
[----:B------:R-:W-:Y:S01]  /*5180*/  IMAD R9, R67, c[0x0][0x218], RZ ;  /* 0x0000860043097a24 */ /* 0x000fe200078e02ff */
[-C--:B------:R-:W-:Y:S02]  /*5190*/  ISETP.GE.AND P0, PT, R11, R0.reuse, PT ;  /* 0x000000000b00720c */ /* 0x080fe40003f06270 */
[-C--:B------:R-:W-:Y:S01]  /*51a0*/  ISETP.GE.AND P5, PT, R69, R0.reuse, PT ;  /* 0x000000004500720c */ /* 0x080fe20003fa6270 */
[----:B------:R-:W-:Y:S01]  /*51b0*/  IMAD.WIDE.U32 R6, R68, c[0x0][0x218], R6 ;  /* 0x0000860044067a25 */ /* 0x000fe200078e0006 */
[----:B------:R-:W-:Y:S02]  /*51c0*/  IADD3 R58, R58, 0x1, RZ ;  /* 0x000000013a3a7810 */ /* 0x000fe40007ffe0ff */
[----:B------:R-:W-:Y:S01]  /*51d0*/  ISETP.GE.AND P1, PT, R13, R0, PT ;  /* 0x000000000d00720c */ /* 0x000fe20003f26270 */
[----:B------:R-:W-:Y:S01]  /*51e0*/  IMAD R11, R68, c[0x0][0x21c], R9 ;  /* 0x00008700440b7a24 */ /* 0x000fe200078e0209 */
        /* <DEDUP_REMOVED lines=9> */
[----:B------:R1:W-:Y:S01]  /*5280*/  @!P5 STG.E [R4.64+0x280], R33 ;  /* 0x000280210400d986 */ /* 0x0003e2000c101904 */
[----:B------:R-:W-:-:S03]  /*5290*/  ISETP.GE.AND P3, PT, R21, R0, PT ;  /* 0x000000001500720c */ /* 0x000fc60003f66270 */
[----:B------:R1:W-:Y:S01]  /*52a0*/  @!P0 STG.E [R4.64], R27 ;  /* 0x0000001b04008986 */ /* 0x0003e2000c101904 */
[----:B------:R-:W-:-:S03]  /*52b0*/  ISETP.GE.AND P0, PT, R58, c[0x0][0x174], PT ;  /* 0x00005d003a007a0c */ /* 0x000fc60003f06270 */
[----:B------:R1:W-:Y:S04]  /*52c0*/  @!P4 STG.E [R4.64+0x200], R73 ;  /* 0x000200490400c986 */ /* 0x0003e8000c101904 */
[----:B------:R1:W-:Y:S04]  /*52d0*/  @!P6 STG.E [R4.64+0x300], R75 ;  /* 0x0003004b0400e986 */ /* 0x0003e8000c101904 */
        /* <DEDUP_REMOVED lines=11> */
.L_x_2133:
[----:B------:R-:W-:Y:S05]  /*5390*/  EXIT ;  /* 0x000000000000794d */ /* 0x000fea0003800000 */
.L_x_2135:
        /* <DEDUP_REMOVED lines=14> */
.L_x_5371:


//--------------------- .text._Z25selective_scan_fwd_kernelI32Selective_Scan_fwd_kernel_traitsILi32ELi8ELi1ELb0ELb1ELb0ELb0EfN3c107complexIfEEEEv13SSMParamsBase --------------------------
	.section	.text._Z25selective_scan_fwd_kernelI32Selective_Scan_fwd_kernel_traitsILi32ELi8ELi1ELb0ELb1ELb0ELb0EfN3c107complexIfEEEEv13SSMParamsBase,"ax",@progbits
	.sectioninfo	@"SHI_REGISTERS=138"
	.align	128
        .global         _Z25selective_scan_fwd_kernelI32Selective_Scan_fwd_kernel_traitsILi32ELi8ELi1ELb0ELb1ELb0ELb0EfN3c107complexIfEEEEv13SSMParamsBase
        .type           _Z25selective_scan_fwd_kernelI32Selective_Scan_fwd_kernel_traitsILi32ELi8ELi1ELb0ELb1ELb0ELb0EfN3c107complexIfEEEEv13SSMParamsBase,@function
        .size           _Z25selective_scan_fwd_kernelI32Selective_Scan_fwd_kernel_traitsILi32ELi8ELi1ELb0ELb1ELb0ELb0EfN3c107complexIfEEEEv13SSMParamsBase,(.L_x_5372 - _Z25selective_scan_fwd_kernelI32Selective_Scan_fwd_kernel_traitsILi32ELi8ELi1ELb0ELb1ELb0ELb0EfN3c107complexIfEEEEv13SSMParamsBase)
        .other          _Z25selective_scan_fwd_kernelI32Selective_Scan_fwd_kernel_traitsILi32ELi8ELi1ELb0ELb1ELb0ELb0EfN3c107complexIfEEEEv13SSMParamsBase,@"STO_CUDA_ENTRY STV_DEFAULT"
_Z25selective_scan_fwd_kernelI32Selective_Scan_fwd_kernel_traitsILi32ELi8ELi1ELb0ELb1ELb0ELb0EfN3c107complexIfEEEEv13SSMParamsBase:
.text._Z25selective_scan_fwd_kernelI32Selective_Scan_fwd_kernel_traitsILi32ELi8ELi1ELb0ELb1ELb0ELb0EfN3c107complexIfEEEEv13SSMParamsBase:
[----:B------:R-:W-:Y:S02]  /*0000*/  MOV R1, c[0x0][0x28] ;  /* 0x00000a0000017a02 */ /* 0x000fe40000000f00 */
[----:B------:R-:W-:Y:S01]  /*0010*/  IABS R9, c[0x0][0x178] ;  /* 0x00005e0000097a13 */ /* 0x000fe20000000000 */
[----:B------:R-:W0:Y:S01]  /*0020*/  S2R R0, SR_CTAID.Y ;  /* 0x0000000000007919 */ /* 0x000e220000002600 */
[----:B------:R-:W-:Y:S01]  /*0030*/  ISETP.NE.U32.AND P0, PT, RZ, c[0x0][0x238], PT ;  /* 0x00008e00ff007a0c */ /* 0x000fe20003f05070 */
[----:B------:R-:W-:Y:S01]  /*0040*/  HFMA2.MMA R26, -RZ, RZ, 0, 0 ;  /* 0x00000000ff1a7435 */ /* 0x000fe200000001ff */
[----:B------:R-:W1:Y:S01]  /*0050*/  I2F.RP R8, R9 ;  /* 0x0000000900087306 */ /* 0x000e620000209400 */
[----:B------:R-:W-:Y:S01]  /*0060*/  ISETP.NE.U32.AND P1, PT, RZ, c[0x0][0x250], PT ;  /* 0x00009400ff007a0c */ /* 0x000fe20003f25070 */
[----:B------:R-:W-:Y:S01]  /*0070*/  ULDC.64 UR4, c[0x0][0x118] ;  /* 0x0000460000047ab9 */ /* 0x000fe20000000a00 */
[----:B------:R-:W-:Y:S02]  /*0080*/  ISETP.NE.AND.EX P0, PT, RZ, c[0x0][0x23c], PT, P0 ;  /* 0x00008f00ff007a0c */ /* 0x000fe40003f05300 */
[----:B------:R-:W-:Y:S02]  /*0090*/  ISETP.NE.AND.EX P1, PT, RZ, c[0x0][0x254], PT, P1 ;  /* 0x00009500ff007a0c */ /* 0x000fe40003f25310 */
[----:B------:R-:W-:Y:S01]  /*00a0*/  MOV R28, RZ ;  /* 0x000000ff001c7202 */ /* 0x000fe20000000f00 */
[----:B-1----:R-:W1:Y:S01]  /*00b0*/  MUFU.RCP R8, R8 ;  /* 0x0000000800087308 */ /* 0x002e620000001000 */
[----:B0-----:R-:W-:-:S07]  /*00c0*/  SHF.R.S32.HI R27, RZ, 0x1f, R0 ;  /* 0x0000001fff1b7819 */ /* 0x001fce0000011400 */
[C---:B------:R-:W-:Y:S02]  /*00d0*/  @P0 LEA R2, P2, R0.reuse, c[0x0][0x238], 0x2 ;  /* 0x00008e0000020a11 */ /* 0x040fe400078410ff */
[C---:B------:R-:W-:Y:S02]  /*00e0*/  @P1 LEA R4, P3, R0.reuse, c[0x0][0x250], 0x2 ;  /* 0x0000940000041a11 */ /* 0x040fe400078610ff */
[C-C-:B------:R-:W-:Y:S01]  /*00f0*/  @P0 LEA.HI.X R3, R0.reuse, c[0x0][0x23c], R27.reuse, 0x2, P2 ;  /* 0x00008f0000030a11 */ /* 0x140fe200010f141b */
[----:B------:R-:W0:Y:S01]  /*0100*/  S2R R29, SR_CTAID.X ;  /* 0x00000000001d7919 */ /* 0x000e220000002500 */
[----:B------:R-:W-:Y:S02]  /*0110*/  @P1 LEA.HI.X R5, R0, c[0x0][0x254], R27, 0x2, P3 ;  /* 0x0000950000051a11 */ /* 0x000fe400018f141b */
[----:B-1----:R-:W-:Y:S01]  /*0120*/  IADD3 R6, R8, 0xffffffe, RZ ;  /* 0x0ffffffe08067810 */ /* 0x002fe20007ffe0ff */
[----:B------:R1:W5:Y:S03]  /*0130*/  @P0 LDG.E R26, [R2.64] ;  /* 0x00000004021a0981 */ /* 0x000366000c1e1900 */
[----:B------:R2:W3:Y:S01]  /*0140*/  F2I.FTZ.U32.TRUNC.NTZ R7, R6 ;  /* 0x0000000600077305 */ /* 0x0004e2000021f000 */
[----:B------:R4:W5:Y:S01]  /*0150*/  @P1 LDG.E R28, [R4.64] ;  /* 0x00000004041c1981 */ /* 0x000962000c1e1900 */
[----:B-1----:R-:W-:Y:S01]  /*0160*/  IABS R2, R0 ;  /* 0x0000000000027213 */ /* 0x002fe20000000000 */
[----:B--2---:R-:W-:Y:S01]  /*0170*/  HFMA2.MMA R6, -RZ, RZ, 0, 0 ;  /* 0x00000000ff067435 */ /* 0x004fe200000001ff */
[----:B----4-:R-:W-:-:S04]  /*0180*/  MOV R4, c[0x0][0x174] ;  /* 0x00005d0000047a02 */ /* 0x010fc80000000f00 */
[----:B------:R-:W-:Y:S02]  /*0190*/  ISETP.GE.AND P0, PT, R4, 0x1, PT ;  /* 0x000000010400780c */ /* 0x000fe40003f06270 */
[----:B---3--:R-:W-:Y:S02]  /*01a0*/  IADD3 R10, RZ, -R7, RZ ;  /* 0x80000007ff0a7210 */ /* 0x008fe40007ffe0ff */
[----:B0-----:R-:W-:-:S03]  /*01b0*/  SHF.R.S32.HI R129, RZ, 0x1f, R29 ;  /* 0x0000001fff817819 */ /* 0x001fc6000001141d */
        /* <DEDUP_REMOVED lines=21> */
[----:B------:R-:W-:Y:S02]  /*0310*/  IMAD R13, R29, c[0x0][0x194], R4 ;  /* 0x000065001d0d7a24 */ /* 0x000fe400078e0204 */
[----:B------:R-:W-:Y:S01]  /*0320*/  IMAD.WIDE.U32 R4, R0, c[0x0][0x1e8], RZ ;  /* 0x00007a0000047a25 */ /* 0x000fe200078e00ff */
[----:B------:R-:W-:Y:S02]  /*0330*/  IADD3 R3, R3, R9, RZ ;  /* 0x0000000903037210 */ /* 0x000fe40007ffe0ff */
[----:B------:R-:W-:Y:S01]  /*0340*/  @P0 IADD3 R8, R8, 0x1, RZ ;  /* 0x0000000108080810 */ /* 0x000fe20007ffe0ff */
[----:B------:R-:W-:Y:S02]  /*0350*/  IMAD R11, R0, c[0x0][0x1ec], R11 ;  /* 0x00007b00000b7a24 */ /* 0x000fe400078e020b */
[----:B------:R-:W-:Y:S01]  /*0360*/  IMAD.WIDE.U32 R6, R29, c[0x0][0x190], RZ ;  /* 0x000064001d067a25 */ /* 0x000fe200078e00ff */
[----:B------:R-:W-:Y:S02]  /*0370*/  @!P2 IADD3 R8, -R8, RZ, RZ ;  /* 0x000000ff0808a210 */ /* 0x000fe40007ffe1ff */
[----:B0-----:R-:W-:Y:S01]  /*0380*/  LOP3.LUT R30, R77, 0x1f, RZ, 0xc0, !PT ;  /* 0x0000001f4d1e7812 */ /* 0x001fe200078ec0ff */
[----:B------:R-:W-:Y:S01]  /*0390*/  IMAD R10, R129, c[0x0][0x1d0], RZ ;  /* 0x00007400810a7a24 */ /* 0x000fe200078e02ff */
[----:B------:R-:W-:Y:S01]  /*03a0*/  SHF.L.U32 R41, R77, 0x3, RZ ;  /* 0x000000034d297819 */ /* 0x000fe200000006ff */
[----:B------:R-:W-:Y:S01]  /*03b0*/  IMAD.WIDE.U32 R2, R29, c[0x0][0x1d0], R2 ;  /* 0x000074001d027a25 */ /* 0x000fe200078e0002 */
[----:B------:R-:W-:-:S02]  /*03c0*/  @!P1 LOP3.LUT R8, RZ, c[0x0][0x178], RZ, 0x33, !PT ;  /* 0x00005e00ff089a12 */ /* 0x000fc400078e33ff */
[----:B------:R-:W-:Y:S01]  /*03d0*/  IADD3 R5, R5, R11, RZ ;  /* 0x0000000b05057210 */ /* 0x000fe20007ffe0ff */
[----:B------:R-:W-:Y:S01]  /*03e0*/  IMAD R11, R29, c[0x0][0x1d4], R10 ;  /* 0x000075001d0b7a24 */ /* 0x000fe200078e020a */
[----:B------:R-:W-:Y:S01]  /*03f0*/  LOP3.LUT R31, R30, 0xffffff00, R41, 0xf8, !PT ;  /* 0xffffff001e1f7812 */ /* 0x000fe200078ef829 */
[----:B------:R-:W-:Y:S01]  /*0400*/  IMAD R12, R129, c[0x0][0x1e0], RZ ;  /* 0x00007800810c7a24 */ /* 0x000fe200078e02ff */
[----:B------:R-:W-:Y:S01]  /*0410*/  SHF.R.S32.HI R9, RZ, 0x1f, R8 ;  /* 0x0000001fff097819 */ /* 0x000fe20000011408 */
[----:B------:R-:W-:Y:S01]  /*0420*/  IMAD.WIDE.U32 R4, R29, c[0x0][0x1e0], R4 ;  /* 0x000078001d047a25 */ /* 0x000fe200078e0004 */
[----:B------:R-:W-:Y:S02]  /*0430*/  IADD3 R7, R7, R13, RZ ;  /* 0x0000000d07077210 */ /* 0x000fe40007ffe0ff */
[----:B------:R-:W-:Y:S01]  /*0440*/  SHF.R.S32.HI R32, RZ, 0x1f, R31 ;  /* 0x0000001fff207819 */ /* 0x000fe2000001141f */
[----:B------:R-:W-:Y:S01]  /*0450*/  IMAD R9, R9, c[0x0][0x1a8], RZ ;  /* 0x00006a0009097a24 */ /* 0x000fe200078e02ff */
[----:B------:R-:W-:Y:S01]  /*0460*/  IADD3 R17, P0, R31, R2, RZ ;  /* 0x000000021f117210 */ /* 0x000fe20007f1e0ff */
[----:B------:R-:W-:Y:S01]  /*0470*/  IMAD R13, R29, c[0x0][0x1e4], R12 ;  /* 0x000079001d0d7a24 */ /* 0x000fe200078e020c */
[----:B------:R-:W-:Y:S01]  /*0480*/  IADD3 R71, P1, R31, R4, RZ ;  /* 0x000000041f477210 */ /* 0x000fe20007f3e0ff */
[----:B------:R-:W-:Y:S01]  /*0490*/  IMAD R9, R8, c[0x0][0x1ac], R9 ;  /* 0x00006b0008097a24 */ /* 0x000fe200078e0209 */
[----:B------:R-:W-:Y:S01]  /*04a0*/  IADD3.X R10, R32, R3, R11, P0, !PT ;  /* 0x00000003200a7210 */ /* 0x000fe200007fe40b */
[----:B------:R-:W-:Y:S01]  /*04b0*/  IMAD.WIDE.U32 R2, R8, c[0x0][0x1a8], R6 ;  /* 0x00006a0008027a25 */ /* 0x000fe200078e0006 */
[----:B------:R-:W-:-:S02]  /*04c0*/  IADD3.X R4, R32, R5, R13, P1, !PT ;  /* 0x0000000520047210 */ /* 0x000fc40000ffe40d */
[----:B------:R-:W-:Y:S01]  /*04d0*/  LOP3.LUT R18, R41, 0xffffff00, RZ, 0xc0, !PT ;  /* 0xffffff0029127812 */ /* 0x000fe200078ec0ff */
[----:B------:R-:W-:Y:S01]  /*04e0*/  IMAD R5, R27, c[0x0][0x1b8], RZ ;  /* 0x00006e001b057a24 */ /* 0x000fe200078e02ff */
[----:B------:R-:W-:Y:S01]  /*04f0*/  IADD3 R59, R3, R9, RZ ;  /* 0x00000009033b7210 */ /* 0x000fe20007ffe0ff */
[----:B------:R-:W-:Y:S01]  /*0500*/  IMAD R3, R29, c[0x0][0x164], R0 ;  /* 0x000059001d037a24 */ /* 0x000fe200078e0200 */
[----:B------:R-:W-:Y:S01]  /*0510*/  LEA R16, P1, R17, c[0x0][0x240], 0x2 ;  /* 0x0000900011107a11 */ /* 0x000fe200078210ff */
[----:B------:R-:W-:Y:S01]  /*0520*/  IMAD.WIDE.U32 R20, R0, c[0x0][0x1b8], RZ ;  /* 0x00006e0000147a25 */ /* 0x000fe200078e00ff */
[----:B------:R-:W-:Y:S02]  /*0530*/  LEA R14, P2, R71, c[0x0][0x248], 0x2 ;  /* 0x00009200470e7a11 */ /* 0x000fe400078410ff */
[----:B------:R-:W-:Y:S01]  /*0540*/  LEA R58, P0, R2, c[0x0][0x228], 0x2 ;  /* 0x00008a00023a7a11 */ /* 0x000fe200078010ff */
[----:B------:R-:W-:Y:S01]  /*0550*/  IMAD R5, R0, c[0x0][0x1bc], R5 ;  /* 0x00006f0000057a24 */ /* 0x000fe200078e0205 */
[----:B------:R-:W-:Y:S01]  /*0560*/  IADD3 R18, R18, R31, RZ ;  /* 0x0000001f12127210 */ /* 0x000fe20007ffe0ff */
[----:B------:R-:W-:Y:S01]  /*0570*/  IMAD R3, R3, c[0x0][0x174], RZ ;  /* 0x00005d0003037a24 */ /* 0x000fe200078e02ff */
[----:B------:R-:W-:-:S02]  /*0580*/  IADD3 R36, R41, 0x1, RZ ;  /* 0x0000000129247810 */ /* 0x000fc40007ffe0ff */
[----:B------:R-:W-:Y:S01]  /*0590*/  IADD3 R37, R41, 0x2, RZ ;  /* 0x0000000229257810 */ /* 0x000fe20007ffe0ff */
[----:B------:R-:W-:Y:S01]  /*05a0*/  IMAD R35, R3, c[0x0][0x16c], RZ ;  /* 0x00005b0003237a24 */ /* 0x000fe200078e02ff */
[C---:B------:R-:W-:Y:S02]  /*05b0*/  IADD3 R38, R41.reuse, 0x3, RZ ;  /* 0x0000000329267810 */ /* 0x040fe40007ffe0ff */
[C---:B------:R-:W-:Y:S02]  /*05c0*/  IADD3 R39, R41.reuse, 0x4, RZ ;  /* 0x0000000429277810 */ /* 0x040fe40007ffe0ff */
[----:B------:R-:W-:Y:S02]  /*05d0*/  IADD3 R40, R41, 0x5, RZ ;  /* 0x0000000529287810 */ /* 0x000fe40007ffe0ff */
[----:B------:R-:W-:Y:S02]  /*05e0*/  LEA.HI.X R17, R17, c[0x0][0x244], R10, 0x2, P1 ;  /* 0x0000910011117a11 */ /* 0x000fe400008f140a */
[----:B------:R-:W-:-:S02]  /*05f0*/  LEA.HI.X R71, R71, c[0x0][0x24c], R4, 0x2, P2 ;  /* 0x0000930047477a11 */ /* 0x000fc400010f1404 */
[----:B------:R-:W-:Y:S02]  /*0600*/  LEA.HI.X R59, R2, c[0x0][0x22c], R59, 0x2, P0 ;  /* 0x00008b00023b7a11 */ /* 0x000fe400000f143b */
[----:B------:R-:W-:Y:S02]  /*0610*/  IADD3 R41, R41, 0x6, RZ ;  /* 0x0000000629297810 */ /* 0x000fe40007ffe0ff */
[----:B------:R-:W-:Y:S02]  /*0620*/  IADD3 R43, R21, R5, RZ ;  /* 0x00000005152b7210 */ /* 0x000fe40007ffe0ff */
[----:B------:R-:W-:Y:S02]  /*0630*/  SHF.R.S32.HI R19, RZ, 0x1f, R18 ;  /* 0x0000001fff137819 */ /* 0x000fe40000011412 */
        /* <DEDUP_REMOVED lines=14> */
[----:B-1----:R-:W-:Y:S02]  /*0720*/  IADD3 R57, R18, 0x1e0, RZ ;  /* 0x000001e012397810 */ /* 0x002fe40007ffe0ff */
.L_x_2159:
[----:B------:R-:W-:Y:S01]  /*0730*/  BAR.SYNC.DEFER_BLOCKING 0x0 ;  /* 0x0000000000007b1d */ /* 0x000fe20000010000 */
[----:B------:R-:W-:Y:S01]  /*0740*/  MOV R3, 0xffffff00 ;  /* 0xffffff0000037802 */ /* 0x000fe20000000f00 */
[----:B0-----:R-:W-:Y:S01]  /*0750*/  HFMA2.MMA R4, -RZ, RZ, 0, 0 ;  /* 0x00000000ff047435 */ /* 0x001fe200000001ff */
[C---:B------:R-:W-:Y:S02]  /*0760*/  LOP3.LUT R5, R31.reuse, 0x20, RZ, 0xfc, !PT ;  /* 0x000000201f057812 */ /* 0x040fe400078efcff */
[C---:B------:R-:W-:Y:S01]  /*0770*/  LOP3.LUT R7, R31.reuse, 0x40, RZ, 0xfc, !PT ;  /* 0x000000401f077812 */ /* 0x040fe200078efcff */
[----:B------:R-:W-:Y:S01]  /*0780*/  IMAD R60, R34, R3, c[0x0][0x168] ;  /* 0x00005a00223c7624 */ /* 0x000fe200078e0203 */
[C---:B------:R-:W-:Y:S01]  /*0790*/  LOP3.LUT R11, R31.reuse, 0x60, RZ, 0xfc, !PT ;  /* 0x000000601f0b7812 */ /* 0x040fe200078efcff */
[----:B------:R-:W-:Y:S01]  /*07a0*/  CS2R R2, SRZ ;  /* 0x0000000000027805 */ /* 0x000fe2000001ff00 */
[C---:B------:R-:W-:Y:S02]  /*07b0*/  LOP3.LUT R13, R31.reuse, 0x80, RZ, 0xfc, !PT ;  /* 0x000000801f0d7812 */ /* 0x040fe400078efcff */
[----:B------:R-:W-:-:S02]  /*07c0*/  ISETP.GE.AND P3, PT, R31, R60, PT ;  /* 0x0000003c1f00720c */ /* 0x000fc40003f66270 */
[-C--:B------:R-:W-:Y:S02]  /*07d0*/  ISETP.GE.AND P4, PT, R5, R60.reuse, PT ;  /* 0x0000003c0500720c */ /* 0x080fe40003f86270 */
[----:B------:R-:W-:Y:S02]  /*07e0*/  LOP3.LUT R23, R31, 0xa0, RZ, 0xfc, !PT ;  /* 0x000000a01f177812 */ /* 0x000fe400078efcff */
[-C--:B------:R-:W-:Y:S02]  /*07f0*/  ISETP.GE.AND P5, PT, R7, R60.reuse, PT ;  /* 0x0000003c0700720c */ /* 0x080fe40003fa6270 */
[C---:B------:R-:W-:Y:S02]  /*0800*/  LOP3.LUT R25, R31.reuse, 0xc0, RZ, 0xfc, !PT ;  /* 0x000000c01f197812 */ /* 0x040fe400078efcff */
[----:B------:R-:W-:Y:S02]  /*0810*/  LOP3.LUT R87, R31, 0xe0, RZ, 0xfc, !PT ;  /* 0x000000e01f577812 */ /* 0x000fe400078efcff */
[-C--:B------:R-:W-:Y:S01]  /*0820*/  ISETP.GE.AND P2, PT, R11, R60.reuse, PT ;  /* 0x0000003c0b00720c */ /* 0x080fe20003f46270 */
[----:B------:R-:W2:Y:S01]  /*0830*/  @!P3 LDG.E R2, [R16.64] ;  /* 0x000000041002b981 */ /* 0x000ea2000c1e1900 */
[----:B------:R-:W-:-:S02]  /*0840*/  ISETP.GE.AND P1, PT, R13, R60, PT ;  /* 0x0000003c0d00720c */ /* 0x000fc40003f26270 */
[-C--:B------:R-:W-:Y:S01]  /*0850*/  ISETP.GE.AND P0, PT, R23, R60.reuse, PT ;  /* 0x0000003c1700720c */ /* 0x080fe20003f06270 */
[----:B------:R-:W3:Y:S01]  /*0860*/  @!P4 LDG.E R3, [R16.64+0x80] ;  /* 0x000080041003c981 */ /* 0x000ee2000c1e1900 */
        /* <DEDUP_REMOVED lines=29> */
[-C--:B------:R-:W-:Y:S01]  /*0a40*/  ISETP.GE.AND P6, PT, R5, R60.reuse, PT ;  /* 0x0000003c0500720c */ /* 0x080fe20003fc6270 */
[----:B------:R-:W-:Y:S01]  /*0a50*/  HFMA2.MMA R5, -RZ, RZ, 0, 0 ;  /* 0x00000000ff057435 */ /* 0x000fe200000001ff */
[----:B------:R-:W-:-:S02]  /*0a60*/  ISETP.GE.AND P5, PT, R31, R60, PT ;  /* 0x0000003c1f00720c */ /* 0x000fc40003fa6270 */
[-C--:B------:R-:W-:Y:S02]  /*0a70*/  ISETP.GE.AND P4, PT, R7, R60.reuse, PT ;  /* 0x0000003c0700720c */ /* 0x080fe40003f86270 */
[-C--:B------:R-:W-:Y:S02]  /*0a80*/  ISETP.GE.AND P3, PT, R11, R60.reuse, PT ;  /* 0x0000003c0b00720c */ /* 0x080fe40003f66270 */
[-C--:B------:R-:W-:Y:S02]  /*0a90*/  ISETP.GE.AND P2, PT, R13, R60.reuse, PT ;  /* 0x0000003c0d00720c */ /* 0x080fe40003f46270 */
[-C--:B------:R-:W-:Y:S02]  /*0aa0*/  ISETP.GE.AND P1, PT, R23, R60.reuse, PT ;  /* 0x0000003c1700720c */ /* 0x080fe40003f26270 */
[----:B------:R-:W-:Y:S02]  /*0ab0*/  ISETP.GE.AND P0, PT, R25, R60, PT ;  /* 0x0000003c1900720c */ /* 0x000fe40003f06270 */
[----:B------:R-:W-:Y:S01]  /*0ac0*/  MOV R7, RZ ;  /* 0x000000ff00077202 */ /* 0x000fe20000000f00 */
[----:B------:R-:W-:Y:S01]  /*0ad0*/  CS2R R10, SRZ ;  /* 0x00000000000a7805 */ /* 0x000fe2000001ff00 */
[----:B--2---:R-:W-:Y:S04]  /*0ae0*/  STS [R61.X4], R2 ;  /* 0x000000023d007388 */ /* 0x004fe80000004800 */
[----:B---3--:R0:W-:Y:S04]  /*0af0*/  STS [R62.X4+0x80], R3 ;  /* 0x000080033e007388 */ /* 0x0081e80000004800 */
[----:B----4-:R1:W-:Y:S04]  /*0b00*/  STS [R63.X4+0x100], R4 ;  /* 0x000100043f007388 */ /* 0x0103e80000004800 */
[----:B------:R-:W-:Y:S04]  /*0b10*/  STS [R64.X4+0x180], R9 ;  /* 0x0001800940007388 */ /* 0x000fe80000004800 */
[----:B------:R2:W-:Y:S01]  /*0b20*/  STS [R65.X4+0x200], R6 ;  /* 0x0002000641007388 */ /* 0x0005e20000004800 */
[----:B0-----:R-:W-:-:S03]  /*0b30*/  MOV R3, R71 ;  /* 0x0000004700037202 */ /* 0x001fc60000000f00 */
        /* <DEDUP_REMOVED lines=12> */
[----:B------:R-:W-:-:S03]  /*0c00*/  MOV R2, R14 ;  /* 0x0000000e00027202 */ /* 0x000fc60000000f00 */
[----:B------:R-:W-:Y:S01]  /*0c10*/  BAR.SYNC.DEFER_BLOCKING 0x0 ;  /* 0x0000000000007b1d */ /* 0x000fe20000010000 */
[----:B-1----:R-:W-:Y:S01]  /*0c20*/  HFMA2.MMA R4, -RZ, RZ, 0, 0 ;  /* 0x00000000ff047435 */ /* 0x002fe200000001ff */
[----:B--2---:R-:W-:Y:S01]  /*0c30*/  MOV R6, RZ ;  /* 0x000000ff00067202 */ /* 0x004fe20000000f00 */
[----:B0-----:R-:W-:-:S03]  /*0c40*/  CS2R R8, SRZ ;  /* 0x0000000000087805 */ /* 0x001fc6000001ff00 */
[----:B------:R-:W2:Y:S01]  /*0c50*/  @!P6 LDG.E R5, [R2.64+0x80] ;  /* 0x000080040205e981 */ /* 0x000ea2000c1e1900 */
[----:B------:R-:W-:-:S04]  /*0c60*/  ISETP.GE.AND P6, PT, R87, R60, PT ;  /* 0x0000003c5700720c */ /* 0x000fc80003fc6270 */
        /* <DEDUP_REMOVED lines=74> */
.L_x_2137:
[----:B------:R-:W-:Y:S05]  /*1110*/  BSYNC B0 ;  /* 0x0000000000007941 */ /* 0x000fea0003800000 */
.L_x_2136:
        /* <DEDUP_REMOVED lines=41> */
.L_x_2139:
[----:B------:R-:W-:Y:S05]  /*13b0*/  BSYNC B0 ;  /* 0x0000000000007941 */ /* 0x000fea0003800000 */
.L_x_2138:
        /* <DEDUP_REMOVED lines=33> */
.L_x_2141:
[----:B------:R-:W-:Y:S05]  /*15d0*/  BSYNC B0 ;  /* 0x0000000000007941 */ /* 0x000fea0003800000 */
.L_x_2140:
        /* <DEDUP_REMOVED lines=33> */
.L_x_2143:
[----:B------:R-:W-:Y:S05]  /*17f0*/  BSYNC B0 ;  /* 0x0000000000007941 */ /* 0x000fea0003800000 */
.L_x_2142:
        /* <DEDUP_REMOVED lines=33> */
.L_x_2145:
[----:B------:R-:W-:Y:S05]  /*1a10*/  BSYNC B0 ;  /* 0x0000000000007941 */ /* 0x000fea0003800000 */
.L_x_2144:
        /* <DEDUP_REMOVED lines=33> */
.L_x_2147:
[----:B------:R-:W-:Y:S05]  /*1c30*/  BSYNC B0 ;  /* 0x0000000000007941 */ /* 0x000fea0003800000 */
.L_x_2146:
        /* <DEDUP_REMOVED lines=33> */
.L_x_2149:
[----:B------:R-:W-:Y:S05]  /*1e50*/  BSYNC B0 ;  /* 0x0000000000007941 */ /* 0x000fea0003800000 */
.L_x_2148:
        /* <DEDUP_REMOVED lines=33> */
.L_x_2151:
[----:B------:R-:W-:Y:S05]  /*2070*/  BSYNC B0 ;  /* 0x0000000000007941 */ /* 0x000fea0003800000 */
.L_x_2150:
        /* <DEDUP_REMOVED lines=13> */
[----:B------:R-:W-:Y:S01]  /*2150*/  HFMA2.MMA R87, -RZ, RZ, 0, 0 ;  /* 0x00000000ff577435 */ /* 0x000fe200000001ff */
[----:B------:R-:W-:Y:S02]  /*2160*/  FMUL.FTZ R71, R71, R70 ;  /* 0x0000004647477220 */ /* 0x000fe40000410000 */
[----:B------:R-:W-:Y:S01]  /*2170*/  FMUL.FTZ R73, R73, R72 ;  /* 0x0000004849497220 */ /* 0x000fe20000410000 */
[----:B------:R-:W-:Y:S01]  /*2180*/  ISETP.EQ.OR P0, PT, R34, RZ, P0 ;  /* 0x000000ff2200720c */ /* 0x000fe20000702670 */
[----:B------:R-:W-:-:S02]  /*2190*/  FMUL.FTZ R75, R75, R74 ;  /* 0x0000004a4b4b7220 */ /* 0x000fc40000410000 */
[----:B------:R-:W-:Y:S02]  /*21a0*/  FMUL.FTZ R79, R79, R76 ;  /* 0x0000004c4f4f7220 */ /* 0x000fe40000410000 */
[----:B------:R-:W-:Y:S02]  /*21b0*/  FMUL.FTZ R81, R81, R78 ;  /* 0x0000004e51517220 */ /* 0x000fe40000410000 */
[----:B------:R-:W-:Y:S02]  /*21c0*/  FMUL.FTZ R83, R83, R80 ;  /* 0x0000005053537220 */ /* 0x000fe40000410000 */
[----:B------:R-:W-:Y:S02]  /*21d0*/  FMUL.FTZ R85, R85, R82 ;  /* 0x0000005255557220 */ /* 0x000fe40000410000 */
[----:B------:R-:W-:Y:S02]  /*21e0*/  FMUL.FTZ R89, R89, R84 ;  /* 0x0000005459597220 */ /* 0x000fe40000410000 */
.L_x_2155:
        /* <DEDUP_REMOVED lines=9> */
[----:B------:R-:W-:Y:S01]  /*2280*/  MOV R7, 0xffffff00 ;  /* 0xffffff0000077802 */ /* 0x000fe20000000f00 */
[----:B------:R-:W-:Y:S01]  /*2290*/  IMAD R6, R10, c[0x0][0x1a0], RZ ;  /* 0x000068000a067a24 */ /* 0x000fe200078e02ff */
[----:B------:R-:W-:-:S03]  /*22a0*/  LEA R12, P1, R4, c[0x0][0x220], 0x3 ;  /* 0x00008800040c7a11 */ /* 0x000fc600078218ff */
[----:B------:R-:W-:Y:S01]  /*22b0*/  IMAD R60, R34, R7, c[0x0][0x168] ;  /* 0x00005a00223c7624 */ /* 0x000fe200078e0207 */
[----:B------:R-:W-:Y:S01]  /*22c0*/  LEA.HI.X R13, R4, c[0x0][0x224], R5, 0x3, P1 ;  /* 0x00008900040d7a11 */ /* 0x000fe200008f1c05 */
[----:B------:R-:W-:-:S03]  /*22d0*/  IMAD.WIDE.U32 R8, R87, c[0x0][0x1a0], R18 ;  /* 0x0000680057087a25 */ /* 0x000fc600078e0012 */
[----:B------:R-:W-:Y:S01]  /*22e0*/  SHF.L.U32 R91, R60, 0x1, RZ ;  /* 0x000000013c5b7819 */ /* 0x000fe200000006ff */
[----:B------:R-:W-:Y:S01]  /*22f0*/  IMAD R7, R87, c[0x0][0x1a4], R6 ;  /* 0x0000690057077a24 */ /* 0x000fe200078e0206 */
[----:B------:R-:W-:Y:S01]  /*2300*/  LEA R6, P1, R8, R58, 0x2 ;  /* 0x0000003a08067211 */ /* 0x000fe200078210ff */
[----:B------:R0:W2:Y:S01]  /*2310*/  LDG.E.64 R4, [R12.64] ;  /* 0x000000040c047981 */ /* 0x0000a2000c1e1b00 */
[----:B------:R-:W-:Y:S02]  /*2320*/  ISETP.GE.AND P4, PT, R18, R91, PT ;  /* 0x0000005b1200720c */ /* 0x000fe40003f86270 */
[----:B------:R-:W-:Y:S02]  /*2330*/  IADD3 R7, R9, R7, RZ ;  /* 0x0000000709077210 */ /* 0x000fe40007ffe0ff */
[----:B------:R-:W-:Y:S02]  /*2340*/  ISETP.GE.AND P2, PT, R46, R91, PT ;  /* 0x0000005b2e00720c */ /* 0x000fe40003f46270 */
[----:B------:R-:W-:-:S02]  /*2350*/  LEA.HI.X R7, R8, R59, R7, 0x2, P1 ;  /* 0x0000003b08077211 */ /* 0x000fc400008f1407 */
[----:B------:R-:W-:Y:S01]  /*2360*/  CS2R R8, SRZ ;  /* 0x0000000000087805 */ /* 0x000fe2000001ff00 */
[-C--:B------:R-:W-:Y:S01]  /*2370*/  ISETP.GE.AND P1, PT, R45, R91.reuse, PT ;  /* 0x0000005b2d00720c */ /* 0x080fe20003f26270 */
[----:B------:R-:W-:Y:S01]  /*2380*/  CS2R R14, SRZ ;  /* 0x00000000000e7805 */ /* 0x000fe2000001ff00 */
[-C--:B------:R-:W-:Y:S01]  /*2390*/  ISETP.GE.AND P3, PT, R47, R91.reuse, PT ;  /* 0x0000005b2f00720c */ /* 0x080fe20003f66270 */
[----:B0-----:R-:W-:Y:S01]  /*23a0*/  CS2R R12, SRZ ;  /* 0x00000000000c7805 */ /* 0x001fe2000001ff00 */
[-C--:B------:R-:W-:Y:S01]  /*23b0*/  ISETP.GE.AND P5, PT, R42, R91.reuse, PT ;  /* 0x0000005b2a00720c */ /* 0x080fe20003fa6270 */
[----:B------:R0:W3:Y:S01]  /*23c0*/  @!P4 LDG.E R8, [R6.64] ;  /* 0x000000040608c981 */ /* 0x0000e2000c1e1900 */
[-C--:B------:R-:W-:Y:S02]  /*23d0*/  ISETP.GE.AND P4, PT, R48, R91.reuse, PT ;  /* 0x0000005b3000720c */ /* 0x080fe40003f86270 */
[----:B------:R-:W-:Y:S01]  /*23e0*/  MOV R11, RZ ;  /* 0x000000ff000b7202 */ /* 0x000fe20000000f00 */
[----:B------:R-:W-:Y:S01]  /*23f0*/  CS2R R22, SRZ ;  /* 0x0000000000167805 */ /* 0x000fe2000001ff00 */
[-C--:B------:R-:W-:Y:S01]  /*2400*/  ISETP.GE.AND P6, PT, R44, R91.reuse, PT ;  /* 0x0000005b2c00720c */ /* 0x080fe20003fc6270 */
[----:B------:R0:W4:Y:S01]  /*2410*/  @!P2 LDG.E R14, [R6.64+0x200] ;  /* 0x00020004060ea981 */ /* 0x000122000c1e1900 */
[----:B------:R-:W-:-:S03]  /*2420*/  ISETP.GE.AND P2, PT, R50, R91, PT ;  /* 0x0000005b3200720c */ /* 0x000fc60003f46270 */
[----:B------:R0:W5:Y:S01]  /*2430*/  @!P1 LDG.E R11, [R6.64+0x180] ;  /* 0x00018004060b9981 */ /* 0x000162000c1e1900 */
[----:B------:R-:W-:-:S03]  /*2440*/  ISETP.GE.AND P1, PT, R51, R91, PT ;  /* 0x0000005b3300720c */ /* 0x000fc60003f26270 */
[----:B------:R0:W3:Y:S01]  /*2450*/  @!P3 LDG.E R13, [R6.64+0x280] ;  /* 0x00028004060db981 */ /* 0x0000e2000c1e1900 */
[----:B------:R-:W-:-:S03]  /*2460*/  ISETP.GE.AND P3, PT, R52, R91, PT ;  /* 0x0000005b3400720c */ /* 0x000fc60003f66270 */
[----:B------:R0:W4:Y:S01]  /*2470*/  @!P4 LDG.E R22, [R6.64+0x300] ;  /* 0x000300040616c981 */ /* 0x000122000c1e1900 */
[----:B------:R-:W-:-:S03]  /*2480*/  ISETP.GE.AND P4, PT, R53, R91, PT ;  /* 0x0000005b3500720c */ /* 0x000fc60003f86270 */
[----:B------:R0:W4:Y:S01]  /*2490*/  @!P5 LDG.E R9, [R6.64+0x80] ;  /* 0x000080040609d981 */ /* 0x000122000c1e1900 */
[-C--:B------:R-:W-:Y:S01]  /*24a0*/  ISETP.GE.AND P5, PT, R49, R91.reuse, PT ;  /* 0x0000005b3100720c */ /* 0x080fe20003fa6270 */
[----:B------:R-:W-:Y:S01]  /*24b0*/  CS2R R24, SRZ ;  /* 0x0000000000187805 */ /* 0x000fe2000001ff00 */
[----:B------:R-:W-:Y:S01]  /*24c0*/  MOV R77, RZ ;  /* 0x000000ff004d7202 */ /* 0x000fe20000000f00 */
[----:B------:R0:W5:Y:S04]  /*24d0*/  @!P6 LDG.E R12, [R6.64+0x100] ;  /* 0x00010004060ce981 */ /* 0x000168000c1e1900 */
[----:B------:R0:W5:Y:S01]  /*24e0*/  @!P1 LDG.E R23, [R6.64+0x480] ;  /* 0x0004800406179981 */ /* 0x000162000c1e1900 */
[----:B------:R-:W-:-:S03]  /*24f0*/  ISETP.GE.AND P1, PT, R54, R91, PT ;  /* 0x0000005b3600720c */ /* 0x000fc60003f26270 */
[----:B------:R0:W5:Y:S01]  /*2500*/  @!P2 LDG.E R24, [R6.64+0x400] ;  /* 0x000400040618a981 */ /* 0x000162000c1e1900 */
[----:B------:R-:W-:-:S03]  /*2510*/  ISETP.GE.AND P2, PT, R55, R91, PT ;  /* 0x0000005b3700720c */ /* 0x000fc60003f46270 */
[----:B------:R0:W5:Y:S01]  /*2520*/  @!P3 LDG.E R77, [R6.64+0x500] ;  /* 0x00050004064db981 */ /* 0x000162000c1e1900 */
[----:B------:R-:W-:-:S03]  /*2530*/  ISETP.GE.AND P3, PT, R56, R91, PT ;  /* 0x0000005b3800720c */ /* 0x000fc60003f66270 */
[----:B------:R0:W5:Y:S01]  /*2540*/  @!P4 LDG.E R25, [R6.64+0x580] ;  /* 0x000580040619c981 */ /* 0x000162000c1e1900 */
[----:B------:R-:W-:-:S03]  /*2550*/  ISETP.GE.AND P4, PT, R57, R91, PT ;  /* 0x0000005b3900720c */ /* 0x000fc60003f86270 */
[----:B------:R0:W5:Y:S01]  /*2560*/  @!P5 LDG.E R15, [R6.64+0x380] ;  /* 0x00038004060fd981 */ /* 0x000162000c1e1900 */
[----:B------:R-:W-:Y:S02]  /*2570*/  MOV R93, RZ ;  /* 0x000000ff005d7202 */ /* 0x000fe40000000f00 */
[----:B------:R-:W-:Y:S02]  /*2580*/  MOV R91, RZ ;  /* 0x000000ff005b7202 */ /* 0x000fe40000000f00 */
[----:B------:R-:W-:Y:S02]  /*2590*/  MOV R97, RZ ;  /* 0x000000ff00617202 */ /* 0x000fe40000000f00 */
[----:B------:R-:W-:Y:S01]  /*25a0*/  MOV R95, RZ ;  /* 0x000000ff005f7202 */ /* 0x000fe20000000f00 */
[----:B------:R0:W5:Y:S04]  /*25b0*/  @!P1 LDG.E R93, [R6.64+0x600] ;  /* 0x00060004065d9981 */ /* 0x000168000c1e1900 */
[----:B------:R0:W5:Y:S04]  /*25c0*/  @!P2 LDG.E R91, [R6.64+0x680] ;  /* 0x00068004065ba981 */ /* 0x000168000c1e1900 */
[----:B------:R0:W5:Y:S04]  /*25d0*/  @!P3 LDG.E R97, [R6.64+0x700] ;  /* 0x000700040661b981 */ /* 0x000168000c1e1900 */
[----:B------:R0:W5:Y:S01]  /*25e0*/  @!P4 LDG.E R95, [R6.64+0x780] ;  /* 0x00078004065fc981 */ /* 0x000162000c1e1900 */
[----:B------:R-:W-:-:S02]  /*25f0*/  ISETP.GE.U32.AND P3, PT, R36, R60, PT ;  /* 0x0000003c2400720c */ /* 0x000fc40003f66070 */
[----:B------:R-:W-:Y:S01]  /*2600*/  ISETP.GE.U32.AND P4, PT, R37, R60, PT ;  /* 0x0000003c2500720c */ /* 0x000fe20003f86070 */
[----:B--2---:R-:W-:-:S04]  /*2610*/  FMUL.FTZ R99, R5, R70 ;  /* 0x0000004605637220 */ /* 0x004fc80000410000 */
[----:B------:R-:W-:Y:S02]  /*2620*/  FMUL.RZ R105, R99, 0.15915493667125701904 ;  /* 0x3e22f98363697820 */ /* 0x000fe4000040c000 */
[----:B------:R-:W-:-:S04]  /*2630*/  FMUL.FTZ R99, R4, 1.4426950216293334961 ;  /* 0x3fb8aa3b04637820 */ /* 0x000fc80000410000 */
[----:B------:R-:W-:Y:S02]  /*2640*/  FMUL.FTZ R4, R99, R70 ;  /* 0x0000004663047220 */ /* 0x000fe40000410000 */
[-C--:B------:R-:W-:Y:S02]  /*2650*/  FMUL.FTZ R103, R5, R72.reuse ;  /* 0x0000004805677220 */ /* 0x080fe40000410000 */
[----:B------:R1:W-:Y:S01]  /*2660*/  MUFU.EX2 R101, R4 ;  /* 0x0000000400657308 */ /* 0x0003e20000000800 */
[----:B0-----:R-:W-:Y:S02]  /*2670*/  FMUL.FTZ R6, R99, R72 ;  /* 0x0000004863067220 */ /* 0x001fe40000410000 */
[C---:B------:R-:W-:Y:S02]  /*2680*/  FMUL.FTZ R7, R5.reuse, R74 ;  /* 0x0000004a05077220 */ /* 0x040fe40000410000 */
[----:B-1----:R-:W-:Y:S02]  /*2690*/  FMUL.FTZ R4, R5, R76 ;  /* 0x0000004c05047220 */ /* 0x002fe40000410000 */
[----:B------:R-:W-:-:S02]  /*26a0*/  FMUL.RZ R107, R103, 0.15915493667125701904 ;  /* 0x3e22f983676b7820 */ /* 0x000fc4000040c000 */
[----:B------:R-:W-:Y:S01]  /*26b0*/  FMUL.RZ R4, R4, 0.15915493667125701904 ;  /* 0x3e22f98304047820 */ /* 0x000fe2000040c000 */
[----:B------:R0:W-:Y:S01]  /*26c0*/  MUFU.EX2 R103, R6 ;  /* 0x0000000600677308 */ /* 0x0001e20000000800 */
[----:B------:R-:W-:Y:S01]  /*26d0*/  FMUL.RZ R108, R7, 0.15915493667125701904 ;  /* 0x3e22f983076c7820 */ /* 0x000fe2000040c000 */
[----:B---3--:R1:W-:Y:S06]  /*26e0*/  STS [R61.X4], R8 ;  /* 0x000000083d007388 */ /* 0x0083ec0000004800 */
[----:B------:R-:W-:Y:S01]  /*26f0*/  MUFU.SIN R7, R4 ;  /* 0x0000000400077308 */ /* 0x000fe20000000400 */
[----:B0-----:R-:W-:Y:S01]  /*2700*/  FMUL.FTZ R6, R5, R78 ;  /* 0x0000004e05067220 */ /* 0x001fe20000410000 */
[----:B----4-:R0:W-:Y:S06]  /*2710*/  STS [R62.X4+0x80], R9 ;  /* 0x000080093e007388 */ /* 0x0101ec0000004800 */
[----:B------:R2:W-:Y:S01]  /*2720*/  MUFU.COS R109, R4 ;  /* 0x00000004006d7308 */ /* 0x0005e20000000000 */
[C---:B-1----:R-:W-:Y:S01]  /*2730*/  IADD3 R8, R33.reuse, 0x140, RZ ;  /* 0x0000014021087810 */ /* 0x042fe20007ffe0ff */
[----:B-----5:R1:W-:Y:S06]  /*2740*/  STS [R63.X4+0x100], R12 ;  /* 0x0001000c3f007388 */ /* 0x0203ec0000004800 */
[----:B------:R-:W-:Y:S01]  /*2750*/  MUFU.SIN R112, R108 ;  /* 0x0000006c00707308 */ /* 0x000fe20000000400 */
[----:B--2---:R-:W-:Y:S01]  /*2760*/  IADD3 R4, R33, 0x100, RZ ;  /* 0x0000010021047810 */ /* 0x004fe20007ffe0ff */
[----:B------:R-:W-:Y:S03]  /*2770*/  STS [R64.X4+0x180], R11 ;  /* 0x0001800b40007388 */ /* 0x000fe60000004800 */
[----:B0-----:R-:W-:-:S03]  /*2780*/  LEA.HI.SX32 R9, R4, R33, 0x1b ;  /* 0x0000002104097211 */ /* 0x001fc600078fdaff */
[----:B------:R0:W-:Y:S01]  /*2790*/  MUFU.COS R114, R108 ;  /* 0x0000006c00727308 */ /* 0x0001e20000000000 */
[C---:B------:R-:W-:Y:S01]  /*27a0*/  IADD3 R4, R33.reuse, 0x160, RZ ;  /* 0x0000016021047810 */ /* 0x040fe20007ffe0ff */
[----:B------:R2:W-:Y:S01]  /*27b0*/  STS [R65.X4+0x200], R14 ;  /* 0x0002000e41007388 */ /* 0x0005e20000004800 */
[-C--:B------:R-:W-:Y:S01]  /*27c0*/  LEA.HI.SX32 R8, R8, R33.reuse, 0x1b ;  /* 0x0000002108087211 */ /* 0x080fe200078fdaff */
[----:B0-----:R-:W-:Y:S01]  /*27d0*/  FMUL.RZ R108, R6, 0.15915493667125701904 ;  /* 0x3e22f983066c7820 */ /* 0x001fe2000040c000 */
[C---:B------:R-:W-:Y:S01]  /*27e0*/  IADD3 R6, R33.reuse, 0x120, RZ ;  /* 0x0000012021067810 */ /* 0x040fe20007ffe0ff */
[----:B------:R-:W-:Y:S01]  /*27f0*/  STS [R66.X4+0x280], R13 ;  /* 0x0002800d42007388 */ /* 0x000fe20000004800 */
[-C--:B------:R-:W-:Y:S02]  /*2800*/  LEA.HI.SX32 R4, R4, R33.reuse, 0x1b ;  /* 0x0000002104047211 */ /* 0x080fe400078fdaff */
[----:B------:R-:W-:Y:S01]  /*2810*/  LEA.HI.SX32 R6, R6, R33, 0x1b ;  /* 0x0000002106067211 */ /* 0x000fe200078fdaff */
[----:B------:R0:W-:Y:S01]  /*2820*/  STS [R67.X4+0x300], R22 ;  /* 0x0003001643007388 */ /* 0x0001e20000004800 */
[----:B-1----:R-:W-:-:S02]  /*2830*/  IADD3 R12, R33, 0x180, RZ ;  /* 0x00000180210c7810 */ /* 0x002fc40007ffe0ff */
[----:B--2---:R-:W-:Y:S01]  /*2840*/  IADD3 R14, R33, 0x1a0, RZ ;  /* 0x000001a0210e7810 */ /* 0x004fe20007ffe0ff */
[----:B------:R-:W-:Y:S01]  /*2850*/  STS [R68.X4+0x380], R15 ;  /* 0x0003800f44007388 */ /* 0x000fe20000004800 */
[----:B------:R-:W-:-:S03]  /*2860*/  LEA.HI.SX32 R12, R12, R33, 0x1b ;  /* 0x000000210c0c7211 */ /* 0x000fc600078fdaff */
[----:B------:R-:W-:Y:S01]  /*2870*/  STS [R9.X4+0x400], R24 ;  /* 0x0004001809007388 */ /* 0x000fe20000004800 */
[----:B0-----:R-:W-:-:S03]  /*2880*/  IADD3 R22, R33, 0x1c0, RZ ;  /* 0x000001c021167810 */ /* 0x001fc60007ffe0ff */
[----:B------:R0:W-:Y:S01]  /*2890*/  STS [R6.X4+0x480], R23 ;  /* 0x0004801706007388 */ /* 0x0001e20000004800 */
[----:B------:R-:W-:-:S03]  /*28a0*/  LEA.HI.SX32 R14, R14, R33, 0x1b ;  /* 0x000000210e0e7211 */ /* 0x000fc600078fdaff */
[----:B------:R-:W-:Y:S01]  /*28b0*/  STS [R8.X4+0x500], R77 ;  /* 0x0005004d08007388 */ /* 0x000fe20000004800 */
[----:B------:R-:W-:-:S03]  /*28c0*/  LEA.HI.SX32 R22, R22, R33, 0x1b ;  /* 0x0000002116167211 */ /* 0x000fc600078fdaff */
[----:B------:R1:W-:Y:S01]  /*28d0*/  STS [R4.X4+0x580], R25 ;  /* 0x0005801904007388 */ /* 0x0003e20000004800 */
[----:B0-----:R-:W-:-:S03]  /*28e0*/  IADD3 R6, R33, 0x1e0, RZ ;  /* 0x000001e021067810 */ /* 0x001fc60007ffe0ff */
[----:B------:R0:W-:Y:S01]  /*28f0*/  STS [R12.X4+0x600], R93 ;  /* 0x0006005d0c007388 */ /* 0x0001e20000004800 */
[----:B------:R-:W-:Y:S02]  /*2900*/  LEA.HI.SX32 R6, R6, R33, 0x1b ;  /* 0x0000002106067211 */ /* 0x000fe400078fdaff */
[----:B-1----:R-:W-:Y:S01]  /*2910*/  SHF.L.U32 R4, R33, 0x4, RZ ;  /* 0x0000000421047819 */ /* 0x002fe200000006ff */
[----:B------:R1:W-:Y:S03]  /*2920*/  STS [R14.X4+0x680], R91 ;  /* 0x0006805b0e007388 */ /* 0x0003e60000004800 */
[----:B------:R-:W-:Y:S01]  /*2930*/  LEA.HI.SX32 R4, R4, R4, 0x1b ;  /* 0x0000000404047211 */ /* 0x000fe200078fdaff */
[----:B------:R-:W-:Y:S04]  /*2940*/  STS [R22.X4+0x700], R97 ;  /* 0x0007006116007388 */ /* 0x000fe80000004800 */
[----:B------:R-:W-:Y:S01]  /*2950*/  STS [R6.X4+0x780], R95 ;  /* 0x0007805f06007388 */ /* 0x000fe20000004800 */
[----:B------:R-:W-:-:S06]  /*2960*/  NOP ;  /* 0x0000000000007918 */ /* 0x000fcc0000000000 */
[----:B------:R-:W2:Y:S04]  /*2970*/  LDS R8, [R4.X4] ;  /* 0x0000000004087984 */ /* 0x000ea80000004800 */
[----:B------:R-:W3:Y:S04]  /*2980*/  LDS R12, [R4.X4+0x4] ;  /* 0x00000400040c7984 */ /* 0x000ee80000004800 */
[----:B------:R-:W4:Y:S01]  /*2990*/  LDS R22, [R4.X4+0xc] ;  /* 0x00000c0004167984 */ /* 0x000f220000004800 */
[----:B------:R-:W0:Y:S03]  /*29a0*/  MUFU.COS R106, R107 ;  /* 0x0000006b006a7308 */ /* 0x000e260000000000 */
[----:B------:R-:W5:Y:S04]  /*29b0*/  LDS R14, [R4.X4+0x8] ;  /* 0x00000800040e7984 */ /* 0x000f680000004800 */
[----:B------:R-:W1:Y:S01]  /*29c0*/  S2R R77, SR_TID.X ;  /* 0x00000000004d7919 */ /* 0x000e620000002100 */
[----:B------:R0:W1:Y:S03]  /*29d0*/  MUFU.SIN R104, R107 ;  /* 0x0000006b00687308 */ /* 0x0000660000000400 */
[----:B------:R-:W-:Y:S05]  /*29e0*/  LDS R24, [R4.X4+0x10] ;  /* 0x0000100004187984 */ /* 0x000fea0000004800 */
[----:B------:R-:W-:Y:S01]  /*29f0*/  MUFU.COS R102, R105 ;  /* 0x0000006900667308 */ /* 0x000fe20000000000 */
[----:B0-----:R-:W-:-:S02]  /*2a00*/  FMUL.FTZ R107, R99, R76 ;  /* 0x0000004c636b7220 */ /* 0x001fc40000410000 */
[----:B------:R-:W-:Y:S02]  /*2a10*/  FMUL.FTZ R93, R103, R106 ;  /* 0x0000006a675d7220 */ /* 0x000fe40000410000 */
[----:B------:R-:W0:Y:S03]  /*2a20*/  LDS R106, [R4.X4+0x14] ;  /* 0x00001400046a7984 */ /* 0x000e260000004800 */
[----:B------:R1:W-:Y:S02]  /*2a30*/  MUFU.SIN R110, R105 ;  /* 0x00000069006e7308 */ /* 0x0003e40000000400 */
[----:B-1----:R-:W-:-:S06]  /*2a40*/  FMUL.FTZ R105, R99, R74 ;  /* 0x0000004a63697220 */ /* 0x002fcc0000410000 */
[----:B------:R-:W1:Y:S01]  /*2a50*/  MUFU.EX2 R116, R107 ;  /* 0x0000006b00747308 */ /* 0x000e620000000800 */
[----:B------:R-:W-:Y:S01]  /*2a60*/  SHF.L.U32 R25, R77, 0x3, RZ ;  /* 0x000000034d197819 */ /* 0x000fe200000006ff */
[----:B------:R-:W-:Y:S02]  /*2a70*/  FMUL.FTZ R11, R99, R78 ;  /* 0x0000004e630b7220 */ /* 0x000fe40000410000 */
[----:B------:R-:W-:-:S04]  /*2a80*/  FMUL.FTZ R13, R5, R80 ;  /* 0x00000050050d7220 */ /* 0x000fc80000410000 */
[----:B------:R-:W0:Y:S01]  /*2a90*/  MUFU.EX2 R105, R105 ;  /* 0x0000006900697308 */ /* 0x000e220000000800 */
[----:B------:R-:W-:Y:S01]  /*2aa0*/  FMUL.FTZ R91, R103, R104 ;  /* 0x00000068675b7220 */ /* 0x000fe20000410000 */
[----:B------:R-:W-:Y:S01]  /*2ab0*/  ISETP.GE.U32.AND P2, PT, R25, R60, PT ;  /* 0x0000003c1900720c */ /* 0x000fe20003f46070 */
[----:B--2---:R-:W-:Y:S02]  /*2ac0*/  FMUL.FTZ R8, R71, R8 ;  /* 0x0000000847087220 */ /* 0x004fe40000410000 */
[----:B------:R-:W-:Y:S01]  /*2ad0*/  FMUL.RZ R15, R13, 0.15915493667125701904 ;  /* 0x3e22f9830d0f7820 */ /* 0x000fe2000040c000 */
[----:B------:R-:W-:Y:S01]  /*2ae0*/  FSEL R91, R91, RZ, !P3 ;  /* 0x000000ff5b5b7208 */ /* 0x000fe20005800000 */
[----:B---3--:R-:W-:Y:S01]  /*2af0*/  FMUL.FTZ R12, R71, R12 ;  /* 0x0000000c470c7220 */ /* 0x008fe20000410000 */
[----:B------:R-:W-:Y:S01]  /*2b00*/  MUFU.SIN R118, R108 ;  /* 0x0000006c00767308 */ /* 0x000fe20000000400 */
[----:B------:R-:W-:Y:S01]  /*2b10*/  IADD3 R23, R25, 0x7, RZ ;  /* 0x0000000719177810 */ /* 0x000fe20007ffe0ff */
[----:B-1----:R-:W-:-:S06]  /*2b20*/  FMUL.FTZ R107, R116, R109 ;  /* 0x0000006d746b7220 */ /* 0x002fcc0000410000 */
[----:B------:R1:W-:Y:S01]  /*2b30*/  MUFU.COS R120, R108 ;  /* 0x0000006c00787308 */ /* 0x0003e20000000000 */
[----:B----4-:R-:W-:Y:S01]  /*2b40*/  FMUL.FTZ R22, R73, R22 ;  /* 0x0000001649167220 */ /* 0x010fe20000410000 */
[----:B------:R-:W-:Y:S01]  /*2b50*/  FSEL R93, R93, 1, !P3 ;  /* 0x3f8000005d5d7808 */ /* 0x000fe20005800000 */
[----:B------:R-:W-:Y:S01]  /*2b60*/  FMUL.FTZ R116, R116, R7 ;  /* 0x0000000774747220 */ /* 0x000fe20000410000 */
[----:B------:R-:W-:-:S04]  /*2b70*/  FSEL R104, R12, RZ, !P2 ;  /* 0x000000ff0c687208 */ /* 0x000fc80005000000 */
[----:B------:R-:W2:Y:S01]  /*2b80*/  MUFU.EX2 R11, R11 ;  /* 0x0000000b000b7308 */ /* 0x000ea20000000800 */
[----:B-1----:R-:W-:Y:S01]  /*2b90*/  FMUL.FTZ R108, R101, R102 ;  /* 0x00000066656c7220 */ /* 0x002fe20000410000 */
[----:B------:R-:W-:Y:S01]  /*2ba0*/  FSEL R102, R8, RZ, !P2 ;  /* 0x000000ff08667208 */ /* 0x000fe20005000000 */
[----:B0-----:R-:W-:-:S05]  /*2bb0*/  FMUL.FTZ R95, R105, R112 ;  /* 0x00000070695f7220 */ /* 0x001fca0000410000 */
[----:B------:R-:W-:Y:S01]  /*2bc0*/  MUFU.SIN R122, R15 ;  /* 0x0000000f007a7308 */ /* 0x000fe20000000400 */
[----:B------:R-:W-:Y:S01]  /*2bd0*/  FMUL.FTZ R7, R102, R91 ;  /* 0x0000005b66077220 */ /* 0x000fe20000410000 */
[----:B------:R-:W-:Y:S01]  /*2be0*/  ISETP.GE.U32.AND P1, PT, R23, R60, PT ;  /* 0x0000003c1700720c */ /* 0x000fe20003f26070 */
[----:B-----5:R-:W-:-:S05]  /*2bf0*/  FMUL.FTZ R14, R73, R14 ;  /* 0x0000000e490e7220 */ /* 0x020fca0000410000 */
[----:B------:R0:W-:Y:S01]  /*2c00*/  MUFU.COS R124, R15 ;  /* 0x0000000f007c7308 */ /* 0x0001e20000000000 */
[----:B------:R-:W-:Y:S01]  /*2c10*/  FMUL.FTZ R110, R101, R110 ;  /* 0x0000006e656e7220 */ /* 0x000fe20000410000 */
[----:B------:R-:W-:Y:S01]  /*2c20*/  FSEL R97, R22, RZ, !P3 ;  /* 0x000000ff16617208 */ /* 0x000fe20005800000 */
[----:B------:R-:W-:Y:S01]  /*2c30*/  FMUL.FTZ R101, R105, R114 ;  /* 0x0000007269657220 */ /* 0x000fe20000410000 */
[----:B------:R-:W-:Y:S01]  /*2c40*/  LDS R12, [R4.X4+0x18] ;  /* 0x00001800040c7984 */ /* 0x000fe20000004800 */
[----:B0-----:R-:W-:-:S03]  /*2c50*/  FMUL.FTZ R15, R5, R82 ;  /* 0x00000052050f7220 */ /* 0x001fc60000410000 */
[----:B------:R-:W0:Y:S01]  /*2c60*/  LDS R114, [R4.X4+0x1c] ;  /* 0x00001c0004727984 */ /* 0x000e220000004800 */
[----:B------:R-:W-:Y:S02]  /*2c70*/  FMUL.FTZ R5, R5, R84 ;  /* 0x0000005405057220 */ /* 0x000fe40000410000 */
[C---:B------:R-:W-:Y:S02]  /*2c80*/  FFMA.FTZ R22, R104.reuse, R93, R7 ;  /* 0x0000005d68167223 */ /* 0x040fe40000010007 */
[----:B------:R-:W-:Y:S02]  /*2c90*/  FMUL.RZ R23, R5, 0.15915493667125701904 ;  /* 0x3e22f98305177820 */ /* 0x000fe4000040c000 */
[----:B------:R-:W-:Y:S01]  /*2ca0*/  FMUL.FTZ R5, R104, R91 ;  /* 0x0000005b68057220 */ /* 0x000fe20000410000 */
[----:B------:R-:W-:Y:S01]  /*2cb0*/  FSEL R95, R95, RZ, !P4 ;  /* 0x000000ff5f5f7208 */ /* 0x000fe20006000000 */
[C---:B------:R-:W-:Y:S02]  /*2cc0*/  FMUL.FTZ R9, R99.reuse, R80 ;  /* 0x0000005063097220 */ /* 0x040fe40000410000 */
[----:B------:R-:W-:-:S02]  /*2cd0*/  FMUL.FTZ R13, R99, R82 ;  /* 0x00000052630d7220 */ /* 0x000fc40000410000 */
[----:B------:R-:W-:Y:S01]  /*2ce0*/  FMUL.FTZ R6, R99, R84 ;  /* 0x0000005463067220 */ /* 0x000fe20000410000 */
[----:B------:R-:W-:Y:S01]  /*2cf0*/  FSEL R99, R14, RZ, !P3 ;  /* 0x000000ff0e637208 */ /* 0x000fe20005800000 */
[----:B------:R-:W-:Y:S02]  /*2d00*/  FFMA.FTZ R8, R102, R93, -R5 ;  /* 0x0000005d66087223 */ /* 0x000fe40000010805 */
[----:B------:R-:W-:Y:S01]  /*2d10*/  FADD.FTZ R22, R97, R22 ;  /* 0x0000001661167221 */ /* 0x000fe20000010000 */
[----:B------:R-:W-:Y:S01]  /*2d20*/  FSEL R101, R101, 1, !P4 ;  /* 0x3f80000065657808 */ /* 0x000fe20006000000 */
[C---:B--2---:R-:W-:Y:S02]  /*2d30*/  FMUL.FTZ R113, R11.reuse, R120 ;  /* 0x000000780b717220 */ /* 0x044fe40000410000 */
[----:B------:R-:W-:Y:S02]  /*2d40*/  FMUL.FTZ R112, R11, R118 ;  /* 0x000000760b707220 */ /* 0x000fe40000410000 */
[----:B------:R-:W-:-:S02]  /*2d50*/  FADD.FTZ R14, R99, R8 ;  /* 0x00000008630e7221 */ /* 0x000fc40000010000 */
[----:B------:R-:W-:Y:S02]  /*2d60*/  FMUL.FTZ R11, R95, R22 ;  /* 0x000000165f0b7220 */ /* 0x000fe40000410000 */
[----:B------:R-:W-:Y:S01]  /*2d70*/  FMUL.RZ R25, R15, 0.15915493667125701904 ;  /* 0x3e22f9830f197820 */ /* 0x000fe2000040c000 */
[----:B------:R-:W-:Y:S01]  /*2d80*/  MUFU.EX2 R13, R13 ;  /* 0x0000000d000d7308 */ /* 0x000fe20000000800 */
[-C--:B------:R-:W-:Y:S02]  /*2d90*/  FFMA.FTZ R118, R101, R14.reuse, -R11 ;  /* 0x0000000e65767223 */ /* 0x080fe4000001080b */
[----:B------:R-:W-:Y:S02]  /*2da0*/  FMUL.FTZ R14, R95, R14 ;  /* 0x0000000e5f0e7220 */ /* 0x000fe40000410000 */
[----:B------:R-:W-:-:S03]  /*2db0*/  FMUL.FTZ R103, R75, R106 ;  /* 0x0000006a4b677220 */ /* 0x000fc60000410000 */
[----:B------:R-:W-:Y:S01]  /*2dc0*/  MUFU.SIN R126, R25 ;  /* 0x00000019007e7308 */ /* 0x000fe20000000400 */
[----:B------:R-:W-:Y:S02]  /*2dd0*/  FFMA.FTZ R120, R101, R22, R14 ;  /* 0x0000001665787223 */ /* 0x000fe4000001000e */
[----:B------:R-:W1:Y:S05]  /*2de0*/  LDS R22, [R4.X4+0x24] ;  /* 0x0000240004167984 */ /* 0x000e6a0000004800 */
[----:B------:R-:W2:Y:S01]  /*2df0*/  MUFU.COS R128, R25 ;  /* 0x0000001900807308 */ /* 0x000ea20000000000 */
[----:B------:R-:W-:Y:S01]  /*2e00*/  FMUL.FTZ R24, R75, R24 ;  /* 0x000000184b187220 */ /* 0x000fe20000410000 */
[----:B------:R-:W3:Y:S01]  /*2e10*/  LDS R14, [R4.X4+0x20] ;  /* 0x00002000040e7984 */ /* 0x000ee20000004800 */
[----:B------:R-:W-:-:S05]  /*2e20*/  ISETP.GE.U32.AND P3, PT, R38, R60, PT ;  /* 0x0000003c2600720c */ /* 0x000fca0003f66070 */
[----:B------:R-:W4:Y:S01]  /*2e30*/  MUFU.EX2 R9, R9 ;  /* 0x0000000900097308 */ /* 0x000f220000000800 */
[----:B------:R-:W-:-:S07]  /*2e40*/  FSEL R103, R103, RZ, !P4 ;  /* 0x000000ff67677208 */ /* 0x000fce0006000000 */
[----:B------:R-:W-:Y:S01]  /*2e50*/  MUFU.EX2 R6, R6 ;  /* 0x0000000600067308 */ /* 0x000fe20000000800 */
[----:B------:R-:W-:-:S07]  /*2e60*/  FSEL R105, R24, RZ, !P4 ;  /* 0x000000ff18697208 */ /* 0x000fce0006000000 */
[----:B------:R-:W5:Y:S01]  /*2e70*/  MUFU.COS R15, R23 ;  /* 0x00000017000f7308 */ /* 0x000f620000000000 */
[----:B------:R-:W-:Y:S01]  /*2e80*/  FSEL R106, R116, RZ, !P3 ;  /* 0x000000ff746a7208 */ /* 0x000fe20005800000 */
[----:B------:R-:W-:Y:S01]  /*2e90*/  FADD.FTZ R120, R103, R120 ;  /* 0x0000007867787221 */ /* 0x000fe20000010000 */
[----:B------:R-:W-:-:S05]  /*2ea0*/  FSEL R107, R107, 1, !P3 ;  /* 0x3f8000006b6b7808 */ /* 0x000fca0005800000 */
[----:B------:R-:W0:Y:S01]  /*2eb0*/  MUFU.SIN R11, R23 ;  /* 0x00000017000b7308 */ /* 0x000e220000000400 */
[C---:B--2---:R-:W-:Y:S01]  /*2ec0*/  FMUL.FTZ R5, R13.reuse, R128 ;  /* 0x000000800d057220 */ /* 0x044fe20000410000 */
[----:B------:R-:W-:Y:S01]  /*2ed0*/  FSEL R108, R108, 1, !P2 ;  /* 0x3f8000006c6c7808 */ /* 0x000fe20005000000 */
[----:B------:R-:W-:Y:S01]  /*2ee0*/  FMUL.FTZ R8, R13, R126 ;  /* 0x0000007e0d087220 */ /* 0x000fe20000410000 */
[----:B------:R-:W-:Y:S01]  /*2ef0*/  FSEL R110, R110, RZ, !P2 ;  /* 0x000000ff6e6e7208 */ /* 0x000fe20005000000 */
[----:B------:R-:W-:Y:S01]  /*2f00*/  FADD.FTZ R118, R105, R118 ;  /* 0x0000007669767221 */ /* 0x000fe20000010000 */
[----:B------:R-:W-:Y:S01]  /*2f10*/  LDS R24, [R4.X4+0x28] ;  /* 0x0000280004187984 */ /* 0x000fe20000004800 */
[----:B------:R-:W-:Y:S02]  /*2f20*/  FMUL.FTZ R13, R106, R120 ;  /* 0x000000786a0d7220 */ /* 0x000fe40000410000 */
[C---:B----4-:R-:W-:Y:S02]  /*2f30*/  FMUL.FTZ R7, R9.reuse, R124 ;  /* 0x0000007c09077220 */ /* 0x050fe40000410000 */
[----:B------:R-:W-:-:S02]  /*2f40*/  FMUL.FTZ R122, R9, R122 ;  /* 0x0000007a097a7220 */ /* 0x000fc40000410000 */
[----:B-----5:R-:W-:Y:S02]  /*2f50*/  FMUL.FTZ R9, R6, R15 ;  /* 0x0000000f06097220 */ /* 0x020fe40000410000 */
[-C--:B------:R-:W-:Y:S02]  /*2f60*/  FMUL.FTZ R15, R106, R118.reuse ;  /* 0x000000766a0f7220 */ /* 0x080fe40000410000 */
[----:B------:R-:W-:Y:S02]  /*2f70*/  FFMA.FTZ R124, R107, R118, -R13 ;  /* 0x000000766b7c7223 */ /* 0x000fe4000001080d */
[----:B------:R-:W2:Y:S01]  /*2f80*/  LDS R118, [R4.X4+0x2c] ;  /* 0x00002c0004767984 */ /* 0x000ea20000004800 */
[----:B------:R-:W-:Y:S02]  /*2f90*/  FMUL.FTZ R13, R108, R91 ;  /* 0x0000005b6c0d7220 */ /* 0x000fe40000410000 */
[----:B0-----:R-:W-:Y:S02]  /*2fa0*/  FMUL.FTZ R6, R6, R11 ;  /* 0x0000000b06067220 */ /* 0x001fe40000410000 */
[----:B------:R-:W-:-:S02]  /*2fb0*/  FMUL.FTZ R11, R110, R91 ;  /* 0x0000005b6e0b7220 */ /* 0x000fc40000410000 */
[C---:B------:R-:W-:Y:S02]  /*2fc0*/  FMUL.FTZ R109, R79.reuse, R114 ;  /* 0x000000724f6d7220 */ /* 0x040fe40000410000 */
[----:B------:R-:W-:Y:S02]  /*2fd0*/  FMUL.FTZ R12, R79, R12 ;  /* 0x0000000c4f0c7220 */ /* 0x000fe40000410000 */
[-C--:B------:R-:W-:Y:S01]  /*2fe0*/  FFMA.FTZ R116, R110, R93.reuse, R13 ;  /* 0x0000005d6e747223 */ /* 0x080fe2000001000d */
[----:B------:R-:W-:Y:S01]  /*2ff0*/  ISETP.GE.U32.AND P2, PT, R39, R60, PT ;  /* 0x0000003c2700720c */ /* 0x000fe20003f46070 */
[----:B------:R-:W-:Y:S01]  /*3000*/  FFMA.FTZ R114, R108, R93, -R11 ;  /* 0x0000005d6c727223 */ /* 0x000fe2000001080b */
[----:B------:R-:W-:Y:S01]  /*3010*/  FSEL R109, R109, RZ, !P3 ;  /* 0x000000ff6d6d7208 */ /* 0x000fe20005800000 */
[----:B------:R-:W-:Y:S01]  /*3020*/  FMUL.FTZ R11, R95, R116 ;  /* 0x000000745f0b7220 */ /* 0x000fe20000410000 */
[----:B------:R-:W-:Y:S01]  /*3030*/  FSEL R111, R12, RZ, !P3 ;  /* 0x000000ff0c6f7208 */ /* 0x000fe20005800000 */
[----:B------:R-:W-:Y:S01]  /*3040*/  FFMA.FTZ R120, R107, R120, R15 ;  /* 0x000000786b787223 */ /* 0x000fe2000001000f */
[----:B------:R-:W0:Y:S01]  /*3050*/  LDS R12, [R4.X4+0x30] ;  /* 0x00003000040c7984 */ /* 0x000e220000004800 */
[----:B------:R-:W-:Y:S01]  /*3060*/  FSEL R112, R112, RZ, !P2 ;  /* 0x000000ff70707208 */ /* 0x000fe20005000000 */
[----:B------:R-:W-:-:S02]  /*3070*/  FFMA.FTZ R11, R101, R114, -R11 ;  /* 0x00000072650b7223 */ /* 0x000fc4000001080b */
[----:B------:R-:W-:Y:S02]  /*3080*/  FADD.FTZ R120, R109, R120 ;  /* 0x000000786d787221 */ /* 0x000fe40000010000 */
[----:B------:R-:W-:Y:S02]  /*3090*/  FADD.FTZ R15, R111, R124 ;  /* 0x0000007c6f0f7221 */ /* 0x000fe40000010000 */
[----:B------:R-:W-:Y:S01]  /*30a0*/  FMUL.FTZ R114, R95, R114 ;  /* 0x000000725f727220 */ /* 0x000fe20000410000 */
[----:B------:R-:W4:Y:S01]  /*30b0*/  LDS R124, [R4.X4+0x34] ;  /* 0x00003400047c7984 */ /* 0x000f220000004800 */
[----:B------:R-:W-:Y:S01]  /*30c0*/  FSEL R113, R113, 1, !P2 ;  /* 0x3f80000071717808 */ /* 0x000fe20005000000 */
[----:B------:R-:W-:Y:S02]  /*30d0*/  FMUL.FTZ R126, R112, R120 ;  /* 0x00000078707e7220 */ /* 0x000fe40000410000 */
[----:B------:R-:W-:Y:S02]  /*30e0*/  FFMA.FTZ R13, R101, R116, R114 ;  /* 0x00000074650d7223 */ /* 0x000fe40000010072 */
[----:B-1----:R-:W-:-:S02]  /*30f0*/  FMUL.FTZ R22, R81, R22 ;  /* 0x0000001651167220 */ /* 0x002fc40000410000 */
[----:B------:R-:W-:Y:S02]  /*3100*/  FMUL.FTZ R116, R106, R13 ;  /* 0x0000000d6a747220 */ /* 0x000fe40000410000 */
[----:B---3--:R-:W-:Y:S02]  /*3110*/  FMUL.FTZ R14, R81, R14 ;  /* 0x0000000e510e7220 */ /* 0x008fe40000410000 */
[-C--:B------:R-:W-:Y:S02]  /*3120*/  FMUL.FTZ R25, R112, R15.reuse ;  /* 0x0000000f70197220 */ /* 0x080fe40000410000 */
[----:B------:R-:W-:Y:S02]  /*3130*/  FFMA.FTZ R23, R113, R15, -R126 ;  /* 0x0000000f71177223 */ /* 0x000fe4000001087e */
[----:B------:R-:W1:Y:S01]  /*3140*/  LDS R126, [R4.X4+0x3c] ;  /* 0x00003c00047e7984 */ /* 0x000e620000004800 */
[----:B------:R-:W-:Y:S01]  /*3150*/  ISETP.GE.U32.AND P3, PT, R40, R60, PT ;  /* 0x0000003c2800720c */ /* 0x000fe20003f66070 */
[----:B------:R-:W-:Y:S01]  /*3160*/  FFMA.FTZ R15, R107, R11, -R116 ;  /* 0x0000000b6b0f7223 */ /* 0x000fe20000010874 */
[----:B------:R-:W-:Y:S01]  /*3170*/  FSEL R115, R22, RZ, !P2 ;  /* 0x000000ff16737208 */ /* 0x000fe20005000000 */
[----:B------:R-:W-:Y:S01]  /*3180*/  FFMA.FTZ R120, R113, R120, R25 ;  /* 0x0000007871787223 */ /* 0x000fe20000010019 */
[----:B------:R-:W-:-:S02]  /*3190*/  FSEL R116, R14, RZ, !P2 ;  /* 0x000000ff0e747208 */ /* 0x000fc40005000000 */
[----:B------:R3:W5:Y:S01]  /*31a0*/  LDS R14, [R4.X4+0x38] ;  /* 0x00003800040e7984 */ /* 0x0007620000004800 */
[----:B------:R-:W-:Y:S01]  /*31b0*/  FSEL R114, R122, RZ, !P3 ;  /* 0x000000ff7a727208 */ /* 0x000fe20005800000 */
[----:B------:R-:W-:Y:S01]  /*31c0*/  FADD.FTZ R120, R115, R120 ;  /* 0x0000007873787221 */ /* 0x000fe20000010000 */
[----:B------:R-:W-:Y:S01]  /*31d0*/  FSEL R117, R7, 1, !P3 ;  /* 0x3f80000007757808 */ /* 0x000fe20005800000 */
[----:B------:R-:W-:Y:S02]  /*31e0*/  FADD.FTZ R23, R116, R23 ;  /* 0x0000001774177221 */ /* 0x000fe40000010000 */
[----:B------:R-:W-:Y:S02]  /*31f0*/  FMUL.FTZ R122, R114, R120 ;  /* 0x00000078727a7220 */ /* 0x000fe40000410000 */
[----:B--2---:R-:W-:Y:S02]  /*3200*/  FMUL.FTZ R118, R83, R118 ;  /* 0x0000007653767220 */ /* 0x004fe40000410000 */
[----:B------:R-:W-:-:S02]  /*3210*/  FFMA.FTZ R122, R117, R23, -R122 ;  /* 0x00000017757a7223 */ /* 0x000fc4000001087a */
[----:B------:R-:W-:Y:S01]  /*3220*/  FMUL.FTZ R23, R114, R23 ;  /* 0x0000001772177220 */ /* 0x000fe20000410000 */
[----:B------:R-:W-:Y:S01]  /*3230*/  ISETP.GE.U32.AND P2, PT, R41, R60, PT ;  /* 0x0000003c2900720c */ /* 0x000fe20003f46070 */
[----:B------:R-:W-:Y:S01]  /*3240*/  FMUL.FTZ R22, R106, R11 ;  /* 0x0000000b6a167220 */ /* 0x000fe20000410000 */
[----:B------:R-:W-:Y:S01]  /*3250*/  FSEL R118, R118, RZ, !P3 ;  /* 0x000000ff76767208 */ /* 0x000fe20005800000 */
[----:B------:R-:W-:Y:S02]  /*3260*/  FMUL.FTZ R24, R83, R24 ;  /* 0x0000001853187220 */ /* 0x000fe40000410000 */
[----:B------:R-:W-:Y:S01]  /*3270*/  FFMA.FTZ R23, R117, R120, R23 ;  /* 0x0000007875177223 */ /* 0x000fe20000010017 */
[----:B------:R-:W-:Y:S01]  /*3280*/  FSEL R120, R8, RZ, !P2 ;  /* 0x000000ff08787208 */ /* 0x000fe20005000000 */
[----:B------:R-:W-:Y:S01]  /*3290*/  FFMA.FTZ R22, R107, R13, R22 ;  /* 0x0000000d6b167223 */ /* 0x000fe20000010016 */
[----:B------:R-:W-:Y:S01]  /*32a0*/  FSEL R119, R24, RZ, !P3 ;  /* 0x000000ff18777208 */ /* 0x000fe20005800000 */
[----:B------:R-:W-:Y:S01]  /*32b0*/  FADD.FTZ R23, R118, R23 ;  /* 0x0000001776177221 */ /* 0x000fe20000010000 */
[----:B------:R-:W-:Y:S01]  /*32c0*/  FSEL R121, R5, 1, !P2 ;  /* 0x3f80000005797808 */ /* 0x000fe20005000000 */
[----:B---3--:R-:W-:-:S02]  /*32d0*/  FMUL.FTZ R4, R112, R22 ;  /* 0x0000001670047220 */ /* 0x008fc40000410000 */
[----:B------:R-:W-:Y:S02]  /*32e0*/  FADD.FTZ R122, R119, R122 ;  /* 0x0000007a777a7221 */ /* 0x000fe40000010000 */
[----:B------:R-:W-:Y:S02]  /*32f0*/  FMUL.FTZ R5, R120, R23 ;  /* 0x0000001778057220 */ /* 0x000fe40000410000 */
[----:B0-----:R-:W-:Y:S02]  /*3300*/  FMUL.FTZ R12, R85, R12 ;  /* 0x0000000c550c7220 */ /* 0x001fe40000410000 */
[-C--:B------:R-:W-:Y:S02]  /*3310*/  FFMA.FTZ R4, R113, R15.reuse, -R4 ;  /* 0x0000000f71047223 */ /* 0x080fe40000010804 */
[----:B------:R-:W-:Y:S02]  /*3320*/  FMUL.FTZ R15, R112, R15 ;  /* 0x0000000f700f7220 */ /* 0x000fe40000410000 */
[----:B----4-:R-:W-:-:S02]  /*3330*/  FMUL.FTZ R124, R85, R124 ;  /* 0x0000007c557c7220 */ /* 0x010fc40000410000 */
[-C--:B------:R-:W-:Y:S02]  /*3340*/  FMUL.FTZ R8, R120, R122.reuse ;  /* 0x0000007a78087220 */ /* 0x080fe40000410000 */
[----:B------:R-:W-:Y:S01]  /*3350*/  FFMA.FTZ R7, R121, R122, -R5 ;  /* 0x0000007a79077223 */ /* 0x000fe20000010805 */
[----:B------:R-:W-:Y:S01]  /*3360*/  FSEL R122, R12, RZ, !P2 ;  /* 0x000000ff0c7a7208 */ /* 0x000fe20005000000 */
[----:B------:R-:W-:Y:S01]  /*3370*/  FFMA.FTZ R15, R113, R22, R15 ;  /* 0x00000016710f7223 */ /* 0x000fe2000001000f */
[----:B------:R-:W-:Y:S01]  /*3380*/  FSEL R124, R124, RZ, !P2 ;  /* 0x000000ff7c7c7208 */ /* 0x000fe20005000000 */
[----:B------:R-:W-:Y:S01]  /*3390*/  FFMA.FTZ R23, R121, R23, R8 ;  /* 0x0000001779177223 */ /* 0x000fe20000010008 */
[----:B------:R-:W-:Y:S01]  /*33a0*/  FSEL R123, R6, RZ, !P1 ;  /* 0x000000ff067b7208 */ /* 0x000fe20004800000 */
[----:B------:R-:W-:Y:S02]  /*33b0*/  FADD.FTZ R6, R122, R7 ;  /* 0x000000077a067221 */ /* 0x000fe40000010000 */
[----:B------:R-:W-:Y:S01]  /*33c0*/  FMUL.FTZ R5, R114, R15 ;  /* 0x0000000f72057220 */ /* 0x000fe20000410000 */
[----:B------:R-:W-:Y:S01]  /*33d0*/  FSEL R125, R9, 1, !P1 ;  /* 0x3f800000097d7808 */ /* 0x000fe20004800000 */
[----:B-1----:R-:W-:-:S02]  /*33e0*/  FMUL.FTZ R126, R89, R126 ;  /* 0x0000007e597e7220 */ /* 0x002fc40000410000 */
[----:B------:R-:W-:Y:S02]  /*33f0*/  FADD.FTZ R8, R124, R23 ;  /* 0x000000177c087221 */ /* 0x000fe40000010000 */
[----:B------:R-:W-:Y:S02]  /*3400*/  FMUL.FTZ R9, R123, R6 ;  /* 0x000000067b097220 */ /* 0x000fe40000410000 */
[-C--:B------:R-:W-:Y:S01]  /*3410*/  FFMA.FTZ R5, R117, R4.reuse, -R5 ;  /* 0x0000000475057223 */ /* 0x080fe20000010805 */
[----:B------:R-:W-:Y:S01]  /*3420*/  FSEL R126, R126, RZ, !P1 ;  /* 0x000000ff7e7e7208 */ /* 0x000fe20004800000 */
[----:B------:R-:W-:Y:S02]  /*3430*/  FMUL.FTZ R4, R114, R4 ;  /* 0x0000000472047220 */ /* 0x000fe40000410000 */
[----:B-----5:R-:W-:Y:S02]  /*3440*/  FMUL.FTZ R14, R89, R14 ;  /* 0x0000000e590e7220 */ /* 0x020fe40000410000 */
[----:B------:R-:W-:-:S02]  /*3450*/  FMUL.FTZ R7, R123, R8 ;  /* 0x000000087b077220 */ /* 0x000fc40000410000 */
[----:B------:R-:W-:Y:S01]  /*3460*/  FFMA.FTZ R9, R125, R8, R9 ;  /* 0x000000087d097223 */ /* 0x000fe20000010009 */
[----:B------:R-:W-:Y:S01]  /*3470*/  FSEL R127, R14, RZ, !P1 ;  /* 0x000000ff0e7f7208 */ /* 0x000fe20004800000 */
[----:B------:R-:W-:Y:S02]  /*3480*/  FFMA.FTZ R4, R117, R15, R4 ;  /* 0x0000000f75047223 */ /* 0x000fe40000010004 */
[----:B------:R-:W-:Y:S02]  /*3490*/  FFMA.FTZ R6, R125, R6, -R7 ;  /* 0x000000067d067223 */ /* 0x000fe40000010807 */
[----:B------:R-:W-:Y:S02]  /*34a0*/  FADD.FTZ R7, R126, R9 ;  /* 0x000000097e077221 */ /* 0x000fe40000010000 */
[C---:B------:R-:W-:Y:S02]  /*34b0*/  FMUL.FTZ R8, R120.reuse, R4 ;  /* 0x0000000478087220 */ /* 0x040fe40000410000 */
[----:B------:R-:W-:Y:S01]  /*34c0*/  FMUL.FTZ R9, R120, R5 ;  /* 0x0000000578097220 */ /* 0x000fe20000410000 */
[----:B------:R-:W0:Y:S01]  /*34d0*/  SHFL.UP PT, R13, R7, 0x1, RZ ;  /* 0x04200000070d7989 */ /* 0x000e2200000e00ff */
[----:B------:R-:W-:-:S02]  /*34e0*/  FADD.FTZ R6, R127, R6 ;  /* 0x000000067f067221 */ /* 0x000fc40000010000 */
[C---:B------:R-:W-:Y:S02]  /*34f0*/  FFMA.FTZ R8, R121.reuse, R5, -R8 ;  /* 0x0000000579087223 */ /* 0x040fe40000010808 */
[----:B------:R-:W-:Y:S01]  /*3500*/  FFMA.FTZ R4, R121, R4, R9 ;  /* 0x0000000479047223 */ /* 0x000fe20000010009 */
[----:B------:R-:W1:Y:S01]  /*3510*/  SHFL.UP PT, R12, R6, 0x1, RZ ;  /* 0x04200000060c7989 */ /* 0x000e6200000e00ff */
[C---:B------:R-:W-:Y:S02]  /*3520*/  FMUL.FTZ R9, R123.reuse, R8 ;  /* 0x000000087b097220 */ /* 0x040fe40000410000 */
[-C--:B------:R-:W-:Y:S02]  /*3530*/  FMUL.FTZ R5, R123, R4.reuse ;  /* 0x000000047b057220 */ /* 0x080fe40000410000 */
[C---:B------:R-:W-:Y:S02]  /*3540*/  FFMA.FTZ R11, R125.reuse, R4, R9 ;  /* 0x000000047d0b7223 */ /* 0x040fe40000010009 */
[----:B------:R-:W-:Y:S01]  /*3550*/  FFMA.FTZ R4, R125, R8, -R5 ;  /* 0x000000087d047223 */ /* 0x000fe20000010805 */
[----:B------:R-:W-:Y:S01]  /*3560*/  MOV R8, R20 ;  /* 0x0000001400087202 */ /* 0x000fe20000000f00 */
[----:B------:R-:W-:Y:S01]  /*3570*/  IMAD R14, R10, c[0x0][0x1c0], RZ ;  /* 0x000070000a0e7a24 */ /* 0x000fe200078e02ff */
[----:B------:R-:W-:Y:S01]  /*3580*/  MOV R9, R43 ;  /* 0x0000002b00097202 */ /* 0x000fe20000000f00 */
[----:B------:R-:W-:Y:S04]  /*3590*/  SHFL.UP PT, R10, R11, 0x1, RZ ;  /* 0x042000000b0a7989 */ /* 0x000fe800000e00ff */
[----:B------:R-:W2:Y:S01]  /*35a0*/  SHFL.UP PT, R5, R4, 0x1, RZ ;  /* 0x0420000004057989 */ /* 0x000ea200000e00ff */
[----:B------:R-:W-:-:S04]  /*35b0*/  IMAD.WIDE.U32 R8, R87, c[0x0][0x1c0], R8 ;  /* 0x0000700057087a25 */ /* 0x000fc800078e0008 */
[----:B------:R-:W-:Y:S01]  /*35c0*/  IMAD R15, R87, c[0x0][0x1c4], R14 ;  /* 0x00007100570f7a24 */ /* 0x000fe200078e020e */
[----:B------:R-:W-:-:S04]  /*35d0*/  ISETP.GE.AND P1, PT, R33, 0x1, PT ;  /* 0x000000012100780c */ /* 0x000fc80003f26270 */
[----:B------:R-:W-:Y:S01]  /*35e0*/  IADD3 R15, R9, R15, RZ ;  /* 0x0000000f090f7210 */ /* 0x000fe20007ffe0ff */
[----:B0-----:R-:W-:-:S04]  /*35f0*/  FMUL.FTZ R9, R11, R13 ;  /* 0x0000000d0b097220 */ /* 0x001fc80000410000 */
[-C--:B-1----:R-:W-:Y:S02]  /*3600*/  FFMA.FTZ R9, R4, R12.reuse, -R9 ;  /* 0x0000000c04097223 */ /* 0x082fe40000010809 */
[----:B------:R-:W-:Y:S01]  /*3610*/  FMUL.FTZ R12, R11, R12 ;  /* 0x0000000c0b0c7220 */ /* 0x000fe20000410000 */
[----:B------:R-:W-:-:S03]  /*3620*/  LEA R22, P2, R8, c[0x0][0x230], 0x3 ;  /* 0x00008c0008167a11 */ /* 0x000fc600078418ff */
[----:B------:R-:W-:Y:S02]  /*3630*/  FFMA.FTZ R12, R4, R13, R12 ;  /* 0x0000000d040c7223 */ /* 0x000fe4000001000c */
[----:B------:R-:W-:Y:S02]  /*3640*/  @P1 FADD.FTZ R6, R6, R9 ;  /* 0x0000000906061221 */ /* 0x000fe40000010000 */
[----:B------:R-:W-:Y:S01]  /*3650*/  @P1 FADD.FTZ R7, R7, R12 ;  /* 0x0000000c07071221 */ /* 0x000fe20000010000 */
[----:B------:R-:W-:Y:S01]  /*3660*/  LEA.HI.X R23, R8, c[0x0][0x234], R15, 0x3, P2 ;  /* 0x00008d0008177a11 */ /* 0x000fe200010f1c0f */
[C---:B--2---:R-:W-:Y:S02]  /*3670*/  FMUL.FTZ R9, R11.reuse, R5 ;  /* 0x000000050b097220 */ /* 0x044fe40000410000 */
[-C--:B------:R-:W-:Y:S01]  /*3680*/  FMUL.FTZ R8, R11, R10.reuse ;  /* 0x0000000a0b087220 */ /* 0x080fe20000410000 */
        /* <DEDUP_REMOVED lines=44> */
[----:B---3--:R-:W-:Y:S02]  /*3950*/  FMUL.FTZ R10, R8, R5 ;  /* 0x00000005080a7220 */ /* 0x008fe40000410000 */
[C---:B------:R-:W-:Y:S02]  /*3960*/  FFMA.FTZ R12, R4.reuse, R25, R11 ;  /* 0x00000019040c7223 */ /* 0x040fe4000001000b */
[-C--:B----4-:R-:W-:Y:S02]  /*3970*/  FFMA.FTZ R11, R4, R9.reuse, R10 ;  /* 0x00000009040b7223 */ /* 0x090fe4000001000a */
[----:B------:R-:W-:Y:S02]  /*3980*/  FMUL.FTZ R9, R8, R9 ;  /* 0x0000000908097220 */ /* 0x000fe40000410000 */
[----:B------:R-:W-:Y:S02]  /*3990*/  @P1 FADD.FTZ R7, R7, R12 ;  /* 0x0000000c07071221 */ /* 0x000fe40000010000 */
[----:B------:R-:W-:-:S02]  /*39a0*/  @P1 FFMA.FTZ R4, R4, R5, -R9 ;  /* 0x0000000504041223 */ /* 0x000fc40000010809 */
[----:B------:R-:W-:Y:S01]  /*39b0*/  @P1 FADD.FTZ R6, R6, R15 ;  /* 0x0000000f06061221 */ /* 0x000fe20000010000 */
[----:B------:R-:W0:Y:S01]  /*39c0*/  SHFL.UP PT, R10, R7, 0x10, RZ ;  /* 0x06000000070a7989 */ /* 0x000e2200000e00ff */
[----:B------:R-:W-:-:S03]  /*39d0*/  FSEL R11, R8, R11, !P1 ;  /* 0x0000000b080b7208 */ /* 0x000fc60004800000 */
[----:B------:R-:W1:Y:S04]  /*39e0*/  SHFL.UP PT, R5, R4, 0x10, RZ ;  /* 0x0600000004057989 */ /* 0x000e6800000e00ff */
[----:B------:R-:W3:Y:S04]  /*39f0*/  SHFL.UP PT, R9, R6, 0x10, RZ ;  /* 0x0600000006097989 */ /* 0x000ee800000e00ff */
[----:B------:R-:W4:Y:S01]  /*3a00*/  SHFL.UP PT, R8, R11, 0x10, RZ ;  /* 0x060000000b087989 */ /* 0x000f2200000e00ff */
[----:B------:R-:W-:Y:S01]  /*3a10*/  MOV R13, RZ ;  /* 0x000000ff000d7202 */ /* 0x000fe20000000f00 */
[----:B------:R-:W-:Y:S01]  /*3a20*/  CS2R R14, SRZ ;  /* 0x00000000000e7805 */ /* 0x000fe2000001ff00 */
[----:B------:R-:W-:-:S02]  /*3a30*/  MOV R12, 0x3f800000 ;  /* 0x3f800000000c7802 */ /* 0x000fc40000000f00 */
[----:B------:R-:W-:Y:S02]  /*3a40*/  SHF.L.U32 R128, R87, 0x4, RZ ;  /* 0x0000000457807819 */ /* 0x000fe400000006ff */
[----:B------:R-:W-:-:S03]  /*3a50*/  ISETP.GE.AND P1, PT, R33, 0x10, PT ;  /* 0x000000102100780c */ /* 0x000fc60003f26270 */
[----:B------:R-:W5:Y:S01]  /*3a60*/  @!P0 LDS.128 R12, [R128+0x880] ;  /* 0x00088000800c8984 */ /* 0x000f620000000c00 */
[----:B0-----:R-:W-:Y:S01]  /*3a70*/  FMUL.FTZ R24, R11, R10 ;  /* 0x0000000a0b187220 */ /* 0x001fe20000410000 */
[----:B------:R-:W-:Y:S01]  /*3a80*/  ISETP.NE.AND P2, PT, R33, 0x1f, PT ;  /* 0x0000001f2100780c */ /* 0x000fe20003f45270 */
[C---:B-1----:R-:W-:Y:S02]  /*3a90*/  FMUL.FTZ R25, R11.reuse, R5 ;  /* 0x000000050b197220 */ /* 0x042fe40000410000 */
[CC--:B---3--:R-:W-:Y:S02]  /*3aa0*/  FMUL.FTZ R133, R11.reuse, R9.reuse ;  /* 0x000000090b857220 */ /* 0x0c8fe40000410000 */
[C---:B------:R-:W-:Y:S02]  /*3ab0*/  FFMA.FTZ R131, R4.reuse, R9, -R24 ;  /* 0x0000000904837223 */ /* 0x040fe40000010818 */
[-C--:B----4-:R-:W-:Y:S02]  /*3ac0*/  FMUL.FTZ R9, R11, R8.reuse ;  /* 0x000000080b097220 */ /* 0x090fe40000410000 */
[----:B------:R-:W-:-:S02]  /*3ad0*/  FFMA.FTZ R8, R4, R8, R25 ;  /* 0x0000000804087223 */ /* 0x000fc40000010019 */
[C---:B------:R-:W-:Y:S02]  /*3ae0*/  FFMA.FTZ R10, R4.reuse, R10, R133 ;  /* 0x0000000a040a7223 */ /* 0x040fe40000010085 */
[----:B------:R-:W-:Y:S01]  /*3af0*/  @P1 FFMA.FTZ R4, R4, R5, -R9 ;  /* 0x0000000504041223 */ /* 0x000fe20000010809 */
[----:B------:R-:W-:Y:S01]  /*3b00*/  FSEL R5, R11, R8, !P1 ;  /* 0x000000080b057208 */ /* 0x000fe20004800000 */
[----:B------:R-:W-:Y:S02]  /*3b10*/  @P1 FADD.FTZ R6, R6, R131 ;  /* 0x0000008306061221 */ /* 0x000fe40000010000 */
        /* <DEDUP_REMOVED lines=65> */
[----:B------:R-:W-:-:S02]  /*3f30*/  FFMA.FTZ R6, R117, R25, -R4 ;  /* 0x0000001975067223 */ /* 0x000fc40000010804 */
[----:B------:R-:W-:Y:S02]  /*3f40*/  FADD.FTZ R14, R10, R7 ;  /* 0x000000070a0e7221 */ /* 0x000fe40000010000 */
[----:B------:R-:W-:Y:S02]  /*3f50*/  FFMA.FTZ R117, R117, R112, R114 ;  /* 0x0000007075757223 */ /* 0x000fe40000010072 */
[----:B--2---:R-:W-:Y:S02]  /*3f60*/  FMUL.FTZ R7, R23, R104 ;  /* 0x0000006817077220 */ /* 0x004fe40000410000 */
[----:B------:R-:W-:Y:S01]  /*3f70*/  FADD.FTZ R15, R11, R8 ;  /* 0x000000080b0f7221 */ /* 0x000fe20000010000 */
[----:B------:R-:W-:Y:S05]  /*3f80*/  @P1 BRA `(.L_x_2154) ;  /* 0x0000008000001947 */ /* 0x000fea0003800000 */
[----:B------:R-:W-:Y:S01]  /*3f90*/  IMAD R4, R34, c[0x0][0x16c], R87 ;  /* 0x00005b0022047a24 */ /* 0x000fe200078e0257 */
[----:B------:R0:W-:Y:S04]  /*3fa0*/  STS.128 [R128+0x880], R12 ;  /* 0x0008800c80007388 */ /* 0x0001e80000000c00 */
[----:B------:R-:W-:-:S02]  /*3fb0*/  SHF.R.S32.HI R8, RZ, 0x1f, R4 ;  /* 0x0000001fff087819 */ /* 0x000fc40000011404 */
[----:B------:R-:W-:-:S04]  /*3fc0*/  IADD3 R5, P1, R35, R4, RZ ;  /* 0x0000000423057210 */ /* 0x000fc80007f3e0ff */
[----:B------:R-:W-:Y:S02]  /*3fd0*/  LEA.HI.X.SX32 R8, R35, R8, 0x1, P1 ;  /* 0x0000000823087211 */ /* 0x000fe400008f0eff */
[----:B------:R-:W-:-:S04]  /*3fe0*/  LEA R4, P1, R5, c[0x0][0x260], 0x4 ;  /* 0x0000980005047a11 */ /* 0x000fc800078220ff */
[----:B------:R-:W-:-:S05]  /*3ff0*/  LEA.HI.X R5, R5, c[0x0][0x264], R8, 0x4, P1 ;  /* 0x0000990005057a11 */ /* 0x000fca00008f2408 */
[----:B------:R0:W-:Y:S04]  /*4000*/  STG.E.128 [R4.64], R12 ;  /* 0x0000000c04007986 */ /* 0x0001e8000c101d04 */
.L_x_2154:
[----:B------:R-:W-:Y:S05]  /*4010*/  BSYNC B0 ;  /* 0x0000000000007941 */ /* 0x000fea0003800000 */
.L_x_2153:
[----:B------:R-:W-:Y:S01]  /*4020*/  FADD.FTZ R119, R119, R6 ;  /* 0x0000000677777221 */ /* 0x000fe20000010000 */
[----:B------:R-:W-:Y:S01]  /*4030*/  IADD3 R87, R87, 0x1, RZ ;  /* 0x0000000157577810 */ /* 0x000fe20007ffe0ff */
[----:B------:R-:W-:Y:S02]  /*4040*/  FADD.FTZ R117, R118, R117 ;  /* 0x0000007576757221 */ /* 0x000fe40000010000 */
[----:B------:R-:W-:Y:S01]  /*4050*/  FFMA.FTZ R7, R22, R102, -R7 ;  /* 0x0000006616077223 */ /* 0x000fe20000010807 */
[----:B------:R-:W-:Y:S01]  /*4060*/  ISETP.GE.AND P1, PT, R87, c[0x0][0x16c], PT ;  /* 0x00005b0057007a0c */ /* 0x000fe20003f26270 */
[----:B0-----:R-:W-:Y:S02]  /*4070*/  FMUL.FTZ R5, R23, R108 ;  /* 0x0000006c17057220 */ /* 0x001fe40000410000 */
        /* <DEDUP_REMOVED lines=8> */
[C---:B------:R-:W-:Y:S02]  /*4100*/  FMUL.FTZ R4, R123.reuse, R124 ;  /* 0x0000007c7b047220 */ /* 0x040fe40000410000 */
[-C--:B------:R-:W-:Y:S02]  /*4110*/  FMUL.FTZ R6, R123, R122.reuse ;  /* 0x0000007a7b067220 */ /* 0x080fe40000410000 */
        /* <DEDUP_REMOVED lines=25> */
.L_x_2152:
        /* <DEDUP_REMOVED lines=41> */
.L_x_2157:
[----:B------:R-:W-:Y:S05]  /*4540*/  BSYNC B0 ;  /* 0x0000000000007941 */ /* 0x000fea0003800000 */
.L_x_2156:
[C---:B0-----:R-:W-:Y:S02]  /*4550*/  LOP3.LUT R9, R31.reuse, 0x40, RZ, 0xfc, !PT ;  /* 0x000000401f097812 */ /* 0x041fe400078efcff */
[----:B------:R-:W-:Y:S02]  /*4560*/  MOV R5, R25 ;  /* 0x0000001900057202 */ /* 0x000fe40000000f00 */
[----:B------:R-:W-:Y:S02]  /*4570*/  LOP3.LUT R7, R31, 0x20, RZ, 0xfc, !PT ;  /* 0x000000201f077812 */ /* 0x000fe400078efcff */
[-C--:B------:R-:W-:Y:S01]  /*4580*/  ISETP.GE.AND P2, PT, R9, R10.reuse, PT ;  /* 0x0000000a0900720c */ /* 0x080fe20003f46270 */
[----:B------:R-:W-:Y:S01]  /*4590*/  IMAD R9, R27, c[0x0][0x208], RZ ;  /* 0x000082001b097a24 */ /* 0x000fe200078e02ff */
[----:B------:R-:W-:Y:S01]  /*45a0*/  ISETP.GE.AND P0, PT, R7, R10, PT ;  /* 0x0000000a0700720c */ /* 0x000fe20003f06270 */
[----:B------:R-:W-:Y:S01]  /*45b0*/  IMAD.WIDE.U32 R4, R0, c[0x0][0x208], R4 ;  /* 0x0000820000047a25 */ /* 0x000fe200078e0004 */
[----:B------:R-:W-:-:S02]  /*45c0*/  SHF.L.U32 R7, R34, 0x8, RZ ;  /* 0x0000000822077819 */ /* 0x000fc400000006ff */
[----:B------:R-:W-:Y:S01]  /*45d0*/  LOP3.LUT R25, R31, 0x60, RZ, 0xfc, !PT ;  /* 0x000000601f197812 */ /* 0x000fe200078efcff */
[----:B------:R-:W-:Y:S01]  /*45e0*/  IMAD R8, R0, c[0x0][0x20c], R9 ;  /* 0x0000830000087a24 */ /* 0x000fe200078e0209 */
[----:B------:R-:W-:Y:S02]  /*45f0*/  SHF.R.S32.HI R9, RZ, 0x1f, R7 ;  /* 0x0000001fff097819 */ /* 0x000fe40000011407 */
[----:B------:R-:W-:Y:S02]  /*4600*/  IADD3 R6, P5, R7, R4, RZ ;  /* 0x0000000407067210 */ /* 0x000fe40007fbe0ff */
[----:B------:R-:W-:Y:S02]  /*4610*/  LEA R7, P4, R31, c[0x0][0x258], 0x2 ;  /* 0x000096001f077a11 */ /* 0x000fe400078810ff */
[----:B------:R-:W-:Y:S02]  /*4620*/  IADD3.X R5, R9, R8, R5, P5, !PT ;  /* 0x0000000809057210 */ /* 0x000fe40002ffe405 */
[----:B------:R-:W-:-:S02]  /*4630*/  ISETP.GE.AND P1, PT, R25, R10, PT ;  /* 0x0000000a1900720c */ /* 0x000fc40003f26270 */
[C---:B------:R-:W-:Y:S02]  /*4640*/  LEA.HI.X R8, R31.reuse, c[0x0][0x25c], R32, 0x2, P4 ;  /* 0x000097001f087a11 */ /* 0x040fe400020f1420 */
[C---:B------:R-:W-:Y:S02]  /*4650*/  LEA R4, P6, R6.reuse, R7, 0x2 ;  /* 0x0000000706047211 */ /* 0x040fe400078c10ff */
[C---:B------:R-:W-:Y:S02]  /*4660*/  LOP3.LUT R9, R31.reuse, 0xa0, RZ, 0xfc, !PT ;  /* 0x000000a01f097812 */ /* 0x040fe400078efcff */
[C---:B------:R-:W-:Y:S02]  /*4670*/  LOP3.LUT R25, R31.reuse, 0xc0, RZ, 0xfc, !PT ;  /* 0x000000c01f197812 */ /* 0x040fe400078efcff */
[----:B------:R-:W-:Y:S02]  /*4680*/  LOP3.LUT R7, R31, 0xe0, RZ, 0xfc, !PT ;  /* 0x000000e01f077812 */ /* 0x000fe400078efcff */
[----:B------:R-:W-:-:S02]  /*4690*/  LEA.HI.X R5, R6, R8, R5, 0x2, P6 ;  /* 0x0000000806057211 */ /* 0x000fc400030f1405 */
[-C--:B------:R-:W-:Y:S02]  /*46a0*/  ISETP.GE.AND P4, PT, R9, R10.reuse, PT ;  /* 0x0000000a0900720c */ /* 0x080fe40003f86270 */
[-C--:B------:R-:W-:Y:S01]  /*46b0*/  ISETP.GE.AND P5, PT, R25, R10.reuse, PT ;  /* 0x0000000a1900720c */ /* 0x080fe20003fa6270 */
[----:B------:R0:W-:Y:S01]  /*46c0*/  @!P0 STG.E [R4.64+0x80], R11 ;  /* 0x0000800b04008986 */ /* 0x0001e2000c101904 */
[-C--:B------:R-:W-:Y:S02]  /*46d0*/  ISETP.GE.AND P6, PT, R7, R10.reuse, PT ;  /* 0x0000000a0700720c */ /* 0x080fe40003fc6270 */
[----:B------:R-:W-:Y:S01]  /*46e0*/  LOP3.LUT R61, R31, 0x80, RZ, 0xfc, !PT ;  /* 0x000000801f3d7812 */ /* 0x000fe200078efcff */
[----:B------:R0:W-:Y:S01]  /*46f0*/  @!P2 STG.E [R4.64+0x100], R63 ;  /* 0x0001003f0400a986 */ /* 0x0001e2000c101904 */
[----:B------:R-:W-:Y:S02]  /*4700*/  IADD3 R34, R34, 0x1, RZ ;  /* 0x0000000122227810 */ /* 0x000fe40007ffe0ff */
[----:B------:R-:W-:Y:S01]  /*4710*/  ISETP.GE.AND P3, PT, R61, R10, PT ;  /* 0x0000000a3d00720c */ /* 0x000fe20003f66270 */
[----:B------:R0:W-:Y:S01]  /*4720*/  @!P1 STG.E [R4.64+0x180], R13 ;  /* 0x0001800d04009986 */ /* 0x0001e2000c101904 */
[----:B------:R-:W-:-:S02]  /*4730*/  ISETP.GE.AND P0, PT, R34, c[0x0][0x174], PT ;  /* 0x00005d0022007a0c */ /* 0x000fc40003f06270 */
[----:B------:R-:W-:Y:S01]  /*4740*/  IADD3 R14, P1, R2, 0x400, RZ ;  /* 0x00000400020e7810 */ /* 0x000fe20007f3e0ff */
[----:B------:R0:W-:Y:S01]  /*4750*/  @!P4 STG.E [R4.64+0x280], R15 ;  /* 0x0002800f0400c986 */ /* 0x0001e2000c101904 */
[----:B------:R-:W-:Y:S02]  /*4760*/  IADD3 R16, P2, R16, 0x400, RZ ;  /* 0x0000040010107810 */ /* 0x000fe40007f5e0ff */
[----:B------:R-:W-:Y:S01]  /*4770*/  IADD3.X R71, RZ, R3, RZ, P1, !PT ;  /* 0x00000003ff477210 */ /* 0x000fe20000ffe4ff */
[----:B------:R0:W-:Y:S01]  /*4780*/  @!P5 STG.E [R4.64+0x300], R67 ;  /* 0x000300430400d986 */ /* 0x0001e2000c101904 */
[----:B------:R-:W-:-:S03]  /*4790*/  IADD3.X R17, RZ, R17, RZ, P2, !PT ;  /* 0x00000011ff117210 */ /* 0x000fc600017fe4ff */
[----:B------:R0:W-:Y:S04]  /*47a0*/  @!P6 STG.E [R4.64+0x380], R23 ;  /* 0x000380170400e986 */ /* 0x0001e8000c101904 */
[----:B------:R0:W-:Y:S01]  /*47b0*/  @!P3 STG.E [R4.64+0x200], R65 ;  /* 0x000200410400b986 */ /* 0x0001e2000c101904 */
[----:B------:R-:W-:-:S04]  /*47c0*/  IADD3 R58, P3, R58, 0x800, RZ ;  /* 0x000008003a3a7810 */ /* 0x000fc80007f7e0ff */
[----:B------:R-:W-:Y:S01]  /*47d0*/  IADD3.X R59, RZ, R59, RZ, P3, !PT ;  /* 0x0000003bff3b7210 */ /* 0x000fe20001ffe4ff */
[----:B------:R-:W-:Y:S01]  /*47e0*/  @P0 CALL.REL.NOINC `(.L_x_2158) ;  /* 0x0000001000000944 */ /* 0x000fe20003c00000 */
[----:B------:R-:W-:Y:S05]  /*47f0*/  BRA `(.L_x_2159) ;  /* 0xffffbf3000007947 */ /* 0x000fea000383ffff */
.L_x_2158:
[----:B------:R-:W-:Y:S05]  /*4800*/  EXIT ;  /* 0x000000000000794d */ /* 0x000fea0003800000 */
.L_x_2160:
        /* <DEDUP_REMOVED lines=15> */
.L_x_5372:


//--------------------- .text._Z25selective_scan_fwd_kernelI32Selective_Scan_fwd_kernel_traitsILi32ELi8ELi1ELb0ELb1ELb0ELb1EfN3c107complexIfEEEEv13SSMParamsBase --------------------------
	.section	.text._Z25selective_scan_fwd_kernelI32Selective_Scan_fwd_kernel_traitsILi32ELi8ELi1ELb0ELb1ELb0ELb1EfN3c107complexIfEEEEv13SSMParamsBase,"ax",@progbits
	.sectioninfo	@"SHI_REGISTERS=137"
	.align	128
        .global         _Z25selective_scan_fwd_kernelI32Selective_Scan_fwd_kernel_traitsILi32ELi8ELi1ELb0ELb1ELb0ELb1EfN3c107complexIfEEEEv13SSMParamsBase
        .type           _Z25selective_scan_fwd_kernelI32Selective_Scan_fwd_kernel_traitsILi32ELi8ELi1ELb0ELb1ELb0ELb1EfN3c107complexIfEEEEv13SSMParamsBase,@function
        .size           _Z25selective_scan_fwd_kernelI32Selective_Scan_fwd_kernel_traitsILi32ELi8ELi1ELb0ELb1ELb0ELb1EfN3c107complexIfEEEEv13SSMParamsBase,(.L_x_5373 - _Z25selective_scan_fwd_kernelI32Selective_Scan_fwd_kernel_traitsILi32ELi8ELi1ELb0ELb1ELb0ELb1EfN3c107complexIfEEEEv13SSMParamsBase)
        .other          _Z25selective_scan_fwd_kernelI32Selective_Scan_fwd_kernel_traitsILi32ELi8ELi1ELb0ELb1ELb0ELb1EfN3c107complexIfEEEEv13SSMParamsBase,@"STO_CUDA_ENTRY STV_DEFAULT"
_Z25selective_scan_fwd_kernelI32Selective_Scan_fwd_kernel_traitsILi32ELi8ELi1ELb0ELb1ELb0ELb1EfN3c107complexIfEEEEv13SSMParamsBase:
.text._Z25selective_scan_fwd_kernelI32Selective_Scan_fwd_kernel_traitsILi32ELi8ELi1ELb0ELb1ELb0ELb1EfN3c107complexIfEEEEv13SSMParamsBase:
        /* <DEDUP_REMOVED lines=13> */
[C---:B------:R-:W-:Y:S01]  /*00d0*/  @P0 LEA R2, P2, R77.reuse, c[0x0][0x238], 0x2 ;  /* 0x00008e004d020a11 */ /* 0x040fe200078410ff */
[----:B------:R-:W0:Y:S01]  /*00e0*/  S2R R68, SR_CTAID.X ;  /* 0x0000000000447919 */ /* 0x000e220000002500 */
[C---:B------:R-:W-:Y:S02]  /*00f0*/  @P1 LEA R4, P3, R77.reuse, c[0x0][0x250], 0x2 ;  /* 0x000094004d041a11 */ /* 0x040fe400078610ff */
[C-C-:B------:R-:W-:Y:S02]  /*0100*/  @P0 LEA.HI.X R3, R77.reuse, c[0x0][0x23c], R74.reuse, 0x2, P2 ;  /* 0x00008f004d030a11 */ /* 0x140fe400010f144a */
[----:B------:R-:W-:Y:S02]  /*0110*/  @P1 LEA.HI.X R5, R77, c[0x0][0x254], R74, 0x2, P3 ;  /* 0x000095004d051a11 */ /* 0x000fe400018f144a */
[----:B-1----:R-:W-:Y:S01]  /*0120*/  IADD3 R6, R0, 0xffffffe, RZ ;  /* 0x0ffffffe00067810 */ /* 0x002fe20007ffe0ff */
[----:B------:R1:W5:Y:S03]  /*0130*/  @P0 LDG.E R72, [R2.64] ;  /* 0x0000000402480981 */ /* 0x000366000c1e1900 */
[----:B------:R2:W3:Y:S01]  /*0140*/  F2I.FTZ.U32.TRUNC.NTZ R7, R6 ;  /* 0x0000000600077305 */ /* 0x0004e2000021f000 */
[----:B------:R4:W5:Y:S01]  /*0150*/  @P1 LDG.E R70, [R4.64] ;  /* 0x0000000404461981 */ /* 0x000962000c1e1900 */
[----:B-1----:R-:W-:Y:S01]  /*0160*/  IABS R2, R77 ;  /* 0x0000004d00027213 */ /* 0x002fe20000000000 */
[----:B--2---:R-:W-:Y:S01]  /*0170*/  HFMA2.MMA R6, -RZ, RZ, 0, 0 ;  /* 0x00000000ff067435 */ /* 0x004fe200000001ff */
[----:B------:R-:W-:-:S04]  /*0180*/  MOV R3, c[0x0][0x174] ;  /* 0x00005d0000037a02 */ /* 0x000fc80000000f00 */
[----:B------:R-:W-:Y:S02]  /*0190*/  ISETP.GE.AND P0, PT, R3, 0x1, PT ;  /* 0x000000010300780c */ /* 0x000fe40003f06270 */
[----:B---3--:R-:W-:-:S05]  /*01a0*/  IADD3 R8, RZ, -R7, RZ ;  /* 0x80000007ff087210 */ /* 0x008fca0007ffe0ff */
[----:B------:R-:W-:-:S04]  /*01b0*/  IMAD R11, R8, R9, RZ ;  /* 0x00000009080b7224 */ /* 0x000fc800078e02ff */
[----:B------:R-:W-:-:S06]  /*01c0*/  IMAD.HI.U32 R7, R7, R11, R6 ;  /* 0x0000000b07077227 */ /* 0x000fcc00078e0006 */
[----:B------:R-:W-:-:S05]  /*01d0*/  IMAD.HI.U32 R8, R7, R2, RZ ;  /* 0x0000000207087227 */ /* 0x000fca00078e00ff */
[----:B------:R-:W-:-:S05]  /*01e0*/  IADD3 R0, -R8, RZ, RZ ;  /* 0x000000ff08007210 */ /* 0x000fca0007ffe1ff */
[----:B------:R-:W-:-:S05]  /*01f0*/  IMAD R0, R9, R0, R2 ;  /* 0x0000000009007224 */ /* 0x000fca00078e0202 */
[----:B------:R-:W-:Y:S01]  /*0200*/  ISETP.GT.U32.AND P1, PT, R9, R0, PT ;  /* 0x000000000900720c */ /* 0x000fe20003f24070 */
[----:B------:R-:W-:-:S12]  /*0210*/  @!P0 EXIT ;  /* 0x000000000000894d */ /* 0x000fd80003800000 */
[----:B0---4-:R-:W0:Y:S01]  /*0220*/  S2R R81, SR_TID.X ;  /* 0x0000000000517919 */ /* 0x011e220000002100 */
[-C--:B------:R-:W-:Y:S01]  /*0230*/  @!P1 IADD3 R0, R0, -R9.reuse, RZ ;  /* 0x8000000900009210 */ /* 0x080fe20007ffe0ff */
[----:B------:R-:W-:Y:S01]  /*0240*/  IMAD R6, R74, c[0x0][0x1e8], RZ ;  /* 0x00007a004a067a24 */ /* 0x000fe200078e02ff */
[C---:B------:R-:W-:Y:S01]  /*0250*/  LOP3.LUT R10, R77.reuse, c[0x0][0x178], RZ, 0x3c, !PT ;  /* 0x00005e004d0a7a12 */ /* 0x040fe200078e3cff */
[C---:B------:R-:W-:Y:S01]  /*0260*/  IMAD.WIDE.U32 R2, R77.reuse, c[0x0][0x1d8], RZ ;  /* 0x000076004d027a25 */ /* 0x040fe200078e00ff */
[----:B------:R-:W-:Y:S01]  /*0270*/  ISETP.GE.U32.AND P0, PT, R0, R9, PT ;  /* 0x000000090000720c */ /* 0x000fe20003f06070 */
[----:B------:R-:W1:Y:S01]  /*0280*/  S2R R62, SR_LANEID ;  /* 0x00000000003e7919 */ /* 0x000e620000000000 */
[----:B------:R-:W-:Y:S01]  /*0290*/  ISETP.GE.AND P2, PT, R10, RZ, PT ;  /* 0x000000ff0a00720c */ /* 0x000fe20003f46270 */
[----:B------:R-:W-:Y:S01]  /*02a0*/  IMAD R0, R74, c[0x0][0x1d8], RZ ;  /* 0x000076004a007a24 */ /* 0x000fe200078e02ff */
[----:B------:R-:W-:Y:S01]  /*02b0*/  @!P1 IADD3 R8, R8, 0x1, RZ ;  /* 0x0000000108089810 */ /* 0x000fe20007ffe0ff */
[----:B------:R-:W-:Y:S01]  /*02c0*/  IMAD.WIDE.U32 R4, R77, c[0x0][0x1e8], RZ ;  /* 0x00007a004d047a25 */ /* 0x000fe200078e00ff */
[----:B------:R-:W-:-:S02]  /*02d0*/  ISETP.NE.AND P1, PT, RZ, c[0x0][0x178], PT ;  /* 0x00005e00ff007a0c */ /* 0x000fc40003f25270 */
[----:B------:R-:W-:Y:S01]  /*02e0*/  SHF.R.S32.HI R124, RZ, 0x1f, R68 ;  /* 0x0000001fff7c7819 */ /* 0x000fe20000011444 */
[C---:B------:R-:W-:Y:S01]  /*02f0*/  IMAD R7, R77.reuse, c[0x0][0x1dc], R0 ;  /* 0x000077004d077a24 */ /* 0x040fe200078e0200 */
[----:B------:R-:W-:Y:S01]  /*0300*/  MOV R60, RZ ;  /* 0x000000ff003c7202 */ /* 0x000fe20000000f00 */
[----:B------:R-:W-:Y:S02]  /*0310*/  IMAD R9, R77, c[0x0][0x1ec], R6 ;  /* 0x00007b004d097a24 */ /* 0x000fe400078e0206 */
[----:B------:R-:W-:Y:S01]  /*0320*/  @P0 IADD3 R8, R8, 0x1, RZ ;  /* 0x0000000108080810 */ /* 0x000fe20007ffe0ff */
[----:B------:R-:W-:Y:S01]  /*0330*/  IMAD R11, R124, c[0x0][0x190], RZ ;  /* 0x000064007c0b7a24 */ /* 0x000fe200078e02ff */
[----:B------:R-:W-:Y:S01]  /*0340*/  IADD3 R3, R3, R7, RZ ;  /* 0x0000000703037210 */ /* 0x000fe20007ffe0ff */
[----:B------:R-:W-:Y:S01]  /*0350*/  IMAD.WIDE.U32 R6, R68, c[0x0][0x190], RZ ;  /* 0x0000640044067a25 */ /* 0x000fe200078e00ff */
[----:B------:R-:W-:Y:S02]  /*0360*/  @!P2 IADD3 R8, -R8, RZ, RZ ;  /* 0x000000ff0808a210 */ /* 0x000fe40007ffe1ff */
[C---:B0-----:R-:W-:Y:S01]  /*0370*/  SHF.L.U32 R66, R81.reuse, 0x3, RZ ;  /* 0x0000000351427819 */ /* 0x041fe200000006ff */
[C---:B------:R-:W-:Y:S01]  /*0380*/  IMAD R11, R68.reuse, c[0x0][0x194], R11 ;  /* 0x00006500440b7a24 */ /* 0x040fe200078e020b */
[----:B------:R-:W-:Y:S01]  /*0390*/  LOP3.LUT R75, R81, 0x1f, RZ, 0xc0, !PT ;  /* 0x0000001f514b7812 */ /* 0x000fe200078ec0ff */
[----:B------:R-:W-:Y:S01]  /*03a0*/  IMAD.WIDE.U32 R2, R68, c[0x0][0x1d0], R2 ;  /* 0x0000740044027a25 */ /* 0x000fe200078e0002 */
[----:B------:R-:W-:-:S02]  /*03b0*/  LOP3.LUT R66, R66, 0xffffff00, RZ, 0xc0, !PT ;  /* 0xffffff0042427812 */ /* 0x000fc400078ec0ff */
[----:B------:R-:W-:Y:S01]  /*03c0*/  @!P1 LOP3.LUT R8, RZ, c[0x0][0x178], RZ, 0x33, !PT ;  /* 0x00005e00ff089a12 */ /* 0x000fe200078e33ff */
[C---:B------:R-:W-:Y:S01]  /*03d0*/  IMAD R13, R124.reuse, c[0x0][0x1e0], RZ ;  /* 0x000078007c0d7a24 */ /* 0x040fe200078e02ff */
[----:B------:R-:W-:Y:S01]  /*03e0*/  IADD3 R5, R5, R9, RZ ;  /* 0x0000000905057210 */ /* 0x000fe20007ffe0ff */
[----:B------:R-:W-:Y:S01]  /*03f0*/  IMAD R9, R124, c[0x0][0x1d0], RZ ;  /* 0x000074007c097a24 */ /* 0x000fe200078e02ff */
[----:B------:R-:W-:Y:S01]  /*0400*/  LOP3.LUT R73, R66, R75, RZ, 0xfc, !PT ;  /* 0x0000004b42497212 */ /* 0x000fe200078efcff */
[C---:B------:R-:W-:Y:S01]  /*0410*/  IMAD R13, R68.reuse, c[0x0][0x1e4], R13 ;  /* 0x00007900440d7a24 */ /* 0x040fe200078e020d */
[----:B------:R-:W-:Y:S01]  /*0420*/  SHF.R.S32.HI R0, RZ, 0x1f, R8 ;  /* 0x0000001fff007819 */ /* 0x000fe20000011408 */
[C---:B------:R-:W-:Y:S01]  /*0430*/  IMAD.WIDE.U32 R4, R68.reuse, c[0x0][0x1e0], R4 ;  /* 0x0000780044047a25 */ /* 0x040fe200078e0004 */
[----:B------:R-:W-:Y:S02]  /*0440*/  IADD3 R7, R7, R11, RZ ;  /* 0x0000000b07077210 */ /* 0x000fe40007ffe0ff */
[----:B------:R-:W-:Y:S01]  /*0450*/  SHF.R.S32.HI R64, RZ, 0x1f, R73 ;  /* 0x0000001fff407819 */ /* 0x000fe20000011449 */
[----:B------:R-:W-:Y:S01]  /*0460*/  IMAD R11, R68, c[0x0][0x1d4], R9 ;  /* 0x00007500440b7a24 */ /* 0x000fe200078e0209 */
[C---:B------:R-:W-:Y:S01]  /*0470*/  IADD3 R17, P0, R73.reuse, R2, RZ ;  /* 0x0000000249117210 */ /* 0x040fe20007f1e0ff */
[----:B------:R-:W-:Y:S01]  /*0480*/  IMAD R9, R0, c[0x0][0x1a8], RZ ;  /* 0x00006a0000097a24 */ /* 0x000fe200078e02ff */
[----:B------:R-:W-:Y:S01]  /*0490*/  IADD3 R19, P1, R73, R4, RZ ;  /* 0x0000000449137210 */ /* 0x000fe20007f3e0ff */
[----:B------:R-:W-:Y:S01]  /*04a0*/  IMAD R0, R68, c[0x0][0x164], R77 ;  /* 0x0000590044007a24 */ /* 0x000fe200078e024d */
[----:B------:R-:W-:Y:S01]  /*04b0*/  IADD3.X R10, R64, R3, R11, P0, !PT ;  /* 0x00000003400a7210 */ /* 0x000fe200007fe40b */
[----:B------:R-:W-:Y:S01]  /*04c0*/  IMAD.WIDE.U32 R2, R8, c[0x0][0x1a8], R6 ;  /* 0x00006a0008027a25 */ /* 0x000fe200078e0006 */
[----:B------:R-:W-:-:S02]  /*04d0*/  IADD3.X R4, R64, R5, R13, P1, !PT ;  /* 0x0000000540047210 */ /* 0x000fc40000ffe40d */
[----:B------:R-:W-:Y:S01]  /*04e0*/  LEA R16, P1, R17, c[0x0][0x240], 0x2 ;  /* 0x0000900011107a11 */ /* 0x000fe200078210ff */
[----:B------:R-:W-:Y:S01]  /*04f0*/  IMAD R9, R8, c[0x0][0x1ac], R9 ;  /* 0x00006b0008097a24 */ /* 0x000fe200078e0209 */
[----:B------:R-:W-:Y:S01]  /*0500*/  LEA R42, P0, R2, c[0x0][0x228], 0x2 ;  /* 0x00008a00022a7a11 */ /* 0x000fe200078010ff */
[----:B------:R-:W-:Y:S01]  /*0510*/  IMAD R0, R0, c[0x0][0x174], RZ ;  /* 0x00005d0000007a24 */ /* 0x000fe200078e02ff */
[----:B------:R-:W-:Y:S02]  /*0520*/  LEA R18, P2, R19, c[0x0][0x248], 0x2 ;  /* 0x0000920013127a11 */ /* 0x000fe400078410ff */
[----:B------:R-:W-:Y:S01]  /*0530*/  IADD3 R41, R3, R9, RZ ;  /* 0x0000000903297210 */ /* 0x000fe20007ffe0ff */
[----:B------:R-:W-:Y:S01]  /*0540*/  IMAD R58, R0, c[0x0][0x16c], RZ ;  /* 0x00005b00003a7a24 */ /* 0x000fe200078e02ff */
[----:B------:R-:W-:Y:S02]  /*0550*/  LEA.HI.X R17, R17, c[0x0][0x244], R10, 0x2, P1 ;  /* 0x0000910011117a11 */ /* 0x000fe400008f140a */
[----:B------:R-:W-:-:S02]  /*0560*/  LEA.HI.X R41, R2, c[0x0][0x22c], R41, 0x2, P0 ;  /* 0x00008b0002297a11 */ /* 0x000fc400000f1429 */
[C---:B------:R-:W-:Y:S02]  /*0570*/  IADD3 R2, R66.reuse, R73, RZ ;  /* 0x0000004942027210 */ /* 0x040fe40007ffe0ff */
[----:B------:R-:W-:Y:S02]  /*0580*/  LEA.HI.X R19, R19, c[0x0][0x24c], R4, 0x2, P2 ;  /* 0x0000930013137a11 */ /* 0x000fe400010f1404 */
[C-C-:B------:R-:W-:Y:S02]  /*0590*/  LOP3.LUT R71, R66.reuse, 0x20, R75.reuse, 0xfe, !PT ;  /* 0x0000002042477812 */ /* 0x140fe400078efe4b */
[C-C-:B------:R-:W-:Y:S02]  /*05a0*/  LOP3.LUT R69, R66.reuse, 0x40, R75.reuse, 0xfe, !PT ;  /* 0x0000004042457812 */ /* 0x140fe400078efe4b */
[C-C-:B------:R-:W-:Y:S02]  /*05b0*/  LOP3.LUT R67, R66.reuse, 0x60, R75.reuse, 0xfe, !PT ;  /* 0x0000006042437812 */ /* 0x140fe400078efe4b */
[----:B------:R-:W-:-:S02]  /*05c0*/  LOP3.LUT R65, R66, 0x80, R75, 0xfe, !PT ;  /* 0x0000008042417812 */ /* 0x000fc400078efe4b */
[C-C-:B------:R-:W-:Y:S02]  /*05d0*/  LOP3.LUT R63, R66.reuse, 0xa0, R75.reuse, 0xfe, !PT ;  /* 0x000000a0423f7812 */ /* 0x140fe400078efe4b */
[C-C-:B------:R-:W-:Y:S02]  /*05e0*/  LOP3.LUT R61, R66.reuse, 0xc0, R75.reuse, 0xfe, !PT ;  /* 0x000000c0423d7812 */ /* 0x140fe400078efe4b */
[----:B------:R-:W-:Y:S02]  /*05f0*/  LOP3.LUT R59, R66, 0xe0, R75, 0xfe, !PT ;  /* 0x000000e0423b7812 */ /* 0x000fe400078efe4b */
        /* <DEDUP_REMOVED lines=16> */
.L_x_2186:
[----:B------:R-:W-:Y:S01]  /*0700*/  BAR.SYNC.DEFER_BLOCKING 0x0 ;  /* 0x0000000000007b1d */ /* 0x000fe20000010000 */
[----:B-1----:R-:W-:Y:S01]  /*0710*/  MOV R5, 0xffffff00 ;  /* 0xffffff0000057802 */ /* 0x002fe20000000f00 */
        /* <DEDUP_REMOVED lines=13> */
[----:B------:R-:W-:Y:S01]  /*07f0*/  CS2R R6, SRZ ;  /* 0x0000000000067805 */ /* 0x000fe2000001ff00 */
        /* <DEDUP_REMOVED lines=8> */
[----:B0-----:R-:W-:-:S02]  /*0880*/  IADD3 R13, R62, 0x20, RZ ;  /* 0x000000203e0d7810 */ /* 0x001fc40007ffe0ff */
[C---:B------:R-:W-:Y:S02]  /*0890*/  IADD3 R37, R62.reuse, 0x40, RZ ;  /* 0x000000403e257810 */ /* 0x040fe40007ffe0ff */
[-C--:B------:R-:W-:Y:S02]  /*08a0*/  LEA.HI.SX32 R38, R13, R62.reuse, 0x1b ;  /* 0x0000003e0d267211 */ /* 0x080fe400078fdaff */
[C---:B------:R-:W-:Y:S02]  /*08b0*/  IADD3 R13, R62.reuse, 0x60, RZ ;  /* 0x000000603e0d7810 */ /* 0x040fe40007ffe0ff */
[C---:B------:R-:W-:Y:S02]  /*08c0*/  LEA.HI.SX32 R39, R62.reuse, R62, 0x1b ;  /* 0x0000003e3e277211 */ /* 0x040fe400078fdaff */
[C---:B------:R-:W-:Y:S02]  /*08d0*/  IADD3 R35, R62.reuse, 0x80, RZ ;  /* 0x000000803e237810 */ /* 0x040fe40007ffe0ff */
[----:B------:R-:W-:-:S02]  /*08e0*/  IADD3 R15, R62, 0xa0, RZ ;  /* 0x000000a03e0f7810 */ /* 0x000fc40007ffe0ff */
[-C--:B------:R-:W-:Y:S02]  /*08f0*/  LEA.HI.SX32 R37, R37, R62.reuse, 0x1b ;  /* 0x0000003e25257211 */ /* 0x080fe400078fdaff */
        /* <DEDUP_REMOVED lines=15> */
[----:B------:R-:W-:Y:S02]  /*09f0*/  ISETP.GE.AND P0, PT, R61, R40, PT ;  /* 0x000000283d00720c */ /* 0x000fe40003f06270 */
[----:B------:R-:W-:Y:S01]  /*0a00*/  MOV R13, RZ ;  /* 0x000000ff000d7202 */ /* 0x000fe20000000f00 */
[----:B--2---:R0:W-:Y:S04]  /*0a10*/  STS [R39.X4], R0 ;  /* 0x0000000027007388 */ /* 0x0041e80000004800 */
[----:B---3--:R-:W-:Y:S04]  /*0a20*/  STS [R38.X4+0x80], R5 ;  /* 0x0000800526007388 */ /* 0x008fe80000004800 */
[----:B----4-:R1:W-:Y:S01]  /*0a30*/  STS [R37.X4+0x100], R4 ;  /* 0x0001000425007388 */ /* 0x0103e20000004800 */
[----:B0-----:R-:W-:-:S03]  /*0a40*/  HFMA2.MMA R0, -RZ, RZ, 0, 0 ;  /* 0x00000000ff007435 */ /* 0x001fc600000001ff */
[----:B------:R-:W-:Y:S04]  /*0a50*/  STS [R36.X4+0x180], R7 ;  /* 0x0001800724007388 */ /* 0x000fe80000004800 */
[----:B------:R0:W-:Y:S04]  /*0a60*/  STS [R35.X4+0x200], R6 ;  /* 0x0002000623007388 */ /* 0x0001e80000004800 */
        /* <DEDUP_REMOVED lines=13> */
[----:B-1----:R-:W-:Y:S01]  /*0b40*/  HFMA2.MMA R4, -RZ, RZ, 0, 0 ;  /* 0x00000000ff047435 */ /* 0x002fe200000001ff */
[----:B0-----:R-:W-:Y:S01]  /*0b50*/  CS2R R6, SRZ ;  /* 0x0000000000067805 */ /* 0x001fe2000001ff00 */
[----:B--2---:R-:W-:Y:S01]  /*0b60*/  CS2R R8, SRZ ;  /* 0x0000000000087805 */ /* 0x004fe2000001ff00 */
[----:B---3--:R-:W-:-:S02]  /*0b70*/  MOV R11, RZ ;  /* 0x000000ff000b7202 */ /* 0x008fc40000000f00 */
        /* <DEDUP_REMOVED lines=28> */
[----:B0----5:R-:W-:-:S02]  /*0d40*/  FADD.FTZ R90, R27, R70 ;  /* 0x000000461b5a7221 */ /* 0x021fc40000010000 */
[----:B-1----:R-:W-:-:S03]  /*0d50*/  FADD.FTZ R88, R15, R70 ;  /* 0x000000460f587221 */ /* 0x002fc60000010000 */
[----:B------:R-:W-:Y:S01]  /*0d60*/  FSETP.GTU.FTZ.AND P2, PT, R90, 20, PT ;  /* 0x41a000005a00780b */ /* 0x000fe20003f5c000 */
[----:B--2---:R-:W-:-:S03]  /*0d70*/  FADD.FTZ R86, R21, R70 ;  /* 0x0000004615567221 */ /* 0x004fc60000010000 */
[----:B------:R-:W-:Y:S02]  /*0d80*/  ISETP.EQ.OR P4, PT, RZ, UR6, P2 ;  /* 0x00000006ff007c0c */ /* 0x000fe40009782670 */
[----:B------:R-:W-:Y:S01]  /*0d90*/  FSETP.GTU.FTZ.AND P5, PT, R88, 20, PT ;  /* 0x41a000005800780b */ /* 0x000fe20003fbc000 */
[--C-:B---3--:R-:W-:Y:S01]  /*0da0*/  FADD.FTZ R84, R13, R70.reuse ;  /* 0x000000460d547221 */ /* 0x108fe20000010000 */
[----:B------:R-:W-:Y:S01]  /*0db0*/  FSETP.GTU.FTZ.AND P1, PT, R86, 20, PT ;  /* 0x41a000005600780b */ /* 0x000fe20003f3c000 */
[----:B----4-:R-:W-:-:S03]  /*0dc0*/  FADD.FTZ R82, R23, R70 ;  /* 0x0000004617527221 */ /* 0x010fc60000010000 */
[----:B------:R-:W-:Y:S01]  /*0dd0*/  FSETP.GTU.FTZ.AND P0, PT, R84, 20, PT ;  /* 0x41a000005400780b */ /* 0x000fe20003f1c000 */
[--C-:B------:R-:W-:Y:S01]  /*0de0*/  FADD.FTZ R80, R7, R70.reuse ;  /* 0x0000004607507221 */ /* 0x100fe20000010000 */
        /* <DEDUP_REMOVED lines=37> */
.L_x_2162:
[----:B------:R-:W-:Y:S05]  /*1040*/  BSYNC B0 ;  /* 0x0000000000007941 */ /* 0x000fea0003800000 */
.L_x_2161:
        /* <DEDUP_REMOVED lines=41> */
.L_x_2164:
[----:B------:R-:W-:Y:S05]  /*12e0*/  BSYNC B0 ;  /* 0x0000000000007941 */ /* 0x000fea0003800000 */
.L_x_2163:
        /* <DEDUP_REMOVED lines=33> */
.L_x_2166:
[----:B------:R-:W-:Y:S05]  /*1500*/  BSYNC B0 ;  /* 0x0000000000007941 */ /* 0x000fea0003800000 */
.L_x_2165:
        /* <DEDUP_REMOVED lines=33> */
.L_x_2168:
[----:B------:R-:W-:Y:S05]  /*1720*/  BSYNC B0 ;  /* 0x0000000000007941 */ /* 0x000fea0003800000 */
.L_x_2167:
        /* <DEDUP_REMOVED lines=33> */
.L_x_2170:
[----:B------:R-:W-:Y:S05]  /*1940*/  BSYNC B0 ;  /* 0x0000000000007941 */ /* 0x000fea0003800000 */
.L_x_2169:
        /* <DEDUP_REMOVED lines=33> */
.L_x_2172:
[----:B------:R-:W-:Y:S05]  /*1b60*/  BSYNC B0 ;  /* 0x0000000000007941 */ /* 0x000fea0003800000 */
.L_x_2171:
        /* <DEDUP_REMOVED lines=33> */
.L_x_2174:
[----:B------:R-:W-:Y:S05]  /*1d80*/  BSYNC B0 ;  /* 0x0000000000007941 */ /* 0x000fea0003800000 */
.L_x_2173:
        /* <DEDUP_REMOVED lines=33> */
.L_x_2176:
[----:B------:R-:W-:Y:S05]  /*1fa0*/  BSYNC B0 ;  /* 0x0000000000007941 */ /* 0x000fea0003800000 */
.L_x_2175:
        /* <DEDUP_REMOVED lines=23> */
.L_x_2180:
        /* <DEDUP_REMOVED lines=11> */
[----:B------:R-:W-:Y:S01]  /*21d0*/  LEA R12, P1, R4, c[0x0][0x220], 0x3 ;  /* 0x00008800040c7a11 */ /* 0x000fe200078218ff */
[----:B------:R-:W-:-:S03]  /*21e0*/  IMAD.WIDE.U32 R8, R95, c[0x0][0x1a0], R2 ;  /* 0x000068005f087a25 */ /* 0x000fc600078e0002 */
[----:B------:R-:W-:Y:S01]  /*21f0*/  LEA.HI.X R13, R4, c[0x0][0x224], R5, 0x3, P1 ;  /* 0x00008900040d7a11 */ /* 0x000fe200008f1c05 */
[----:B------:R-:W-:Y:S02]  /*2200*/  IMAD R40, R60, R7, c[0x0][0x168] ;  /* 0x00005a003c287624 */ /* 0x000fe400078e0207 */
[----:B------:R-:W-:Y:S01]  /*2210*/  IMAD R7, R95, c[0x0][0x1a4], R6 ;  /* 0x000069005f077a24 */ /* 0x000fe200078e0206 */
[----:B------:R-:W-:Y:S01]  /*2220*/  LEA R6, P2, R8, R42, 0x2 ;  /* 0x0000002a08067211 */ /* 0x000fe200078410ff */
[----:B------:R0:W2:Y:S01]  /*2230*/  LDG.E.64 R4, [R12.64] ;  /* 0x000000040c047981 */ /* 0x0000a2000c1e1b00 */
[----:B------:R-:W-:Y:S02]  /*2240*/  SHF.L.U32 R11, R40, 0x1, RZ ;  /* 0x00000001280b7819 */ /* 0x000fe400000006ff */
[----:B------:R-:W-:Y:S02]  /*2250*/  IADD3 R7, R9, R7, RZ ;  /* 0x0000000709077210 */ /* 0x000fe40007ffe0ff */
[----:B------:R-:W-:-:S02]  /*2260*/  ISETP.GE.AND P6, PT, R2, R11, PT ;  /* 0x0000000b0200720c */ /* 0x000fc40003fc6270 */
[----:B------:R-:W-:Y:S02]  /*2270*/  ISETP.GE.AND P1, PT, R57, R11, PT ;  /* 0x0000000b3900720c */ /* 0x000fe40003f26270 */
[----:B------:R-:W-:Y:S01]  /*2280*/  LEA.HI.X R7, R8, R41, R7, 0x2, P2 ;  /* 0x0000002908077211 */ /* 0x000fe200010f1407 */
[----:B0-----:R-:W-:Y:S01]  /*2290*/  CS2R R12, SRZ ;  /* 0x00000000000c7805 */ /* 0x001fe2000001ff00 */
[-C--:B------:R-:W-:Y:S02]  /*22a0*/  ISETP.GE.AND P2, PT, R56, R11.reuse, PT ;  /* 0x0000000b3800720c */ /* 0x080fe40003f46270 */
[-C--:B------:R-:W-:Y:S02]  /*22b0*/  ISETP.GE.AND P3, PT, R55, R11.reuse, PT ;  /* 0x0000000b3700720c */ /* 0x080fe40003f66270 */
[----:B------:R-:W-:Y:S02]  /*22c0*/  MOV R20, RZ ;  /* 0x000000ff00147202 */ /* 0x000fe40000000f00 */
[----:B------:R-:W-:Y:S01]  /*22d0*/  ISETP.GE.AND P4, PT, R54, R11, PT ;  /* 0x0000000b3600720c */ /* 0x000fe20003f86270 */
[----:B------:R0:W3:Y:S01]  /*22e0*/  @!P6 LDG.E R12, [R6.64] ;  /* 0x00000004060ce981 */ /* 0x0000e2000c1e1900 */
[----:B------:R-:W-:-:S02]  /*22f0*/  MOV R15, RZ ;  /* 0x000000ff000f7202 */ /* 0x000fc40000000f00 */
[-C--:B------:R-:W-:Y:S01]  /*2300*/  ISETP.GE.AND P5, PT, R53, R11.reuse, PT ;  /* 0x0000000b3500720c */ /* 0x080fe20003fa6270 */
[----:B------:R0:W4:Y:S01]  /*2310*/  @!P1 LDG.E R13, [R6.64+0x80] ;  /* 0x00008004060d9981 */ /* 0x000122000c1e1900 */
[-C--:B------:R-:W-:Y:S02]  /*2320*/  ISETP.GE.AND P6, PT, R52, R11.reuse, PT ;  /* 0x0000000b3400720c */ /* 0x080fe40003fc6270 */
[-C--:B------:R-:W-:Y:S01]  /*2330*/  ISETP.GE.AND P1, PT, R51, R11.reuse, PT ;  /* 0x0000000b3300720c */ /* 0x080fe20003f26270 */
[----:B------:R0:W5:Y:S01]  /*2340*/  @!P2 LDG.E R20, [R6.64+0x100] ;  /* 0x000100040614a981 */ /* 0x000162000c1e1900 */
[-C--:B------:R-:W-:Y:S02]  /*2350*/  ISETP.GE.AND P2, PT, R50, R11.reuse, PT ;  /* 0x0000000b3200720c */ /* 0x080fe40003f46270 */
[----:B------:R-:W-:Y:S01]  /*2360*/  MOV R94, RZ ;  /* 0x000000ff005e7202 */ /* 0x000fe20000000f00 */
[----:B------:R0:W5:Y:S01]  /*2370*/  @!P3 LDG.E R15, [R6.64+0x180] ;  /* 0x00018004060fb981 */ /* 0x000162000c1e1900 */
[----:B------:R-:W-:-:S02]  /*2380*/  ISETP.GE.AND P3, PT, R49, R11, PT ;  /* 0x0000000b3100720c */ /* 0x000fc40003f66270 */
[----:B------:R-:W-:Y:S01]  /*2390*/  MOV R23, RZ ;  /* 0x000000ff00177202 */ /* 0x000fe20000000f00 */
[----:B------:R-:W-:Y:S01]  /*23a0*/  CS2R R96, SRZ ;  /* 0x0000000000607805 */ /* 0x000fe2000001ff00 */
[----:B------:R-:W-:Y:S01]  /*23b0*/  MOV R81, RZ ;  /* 0x000000ff00517202 */ /* 0x000fe20000000f00 */
[----:B------:R0:W5:Y:S01]  /*23c0*/  @!P4 LDG.E R94, [R6.64+0x200] ;  /* 0x00020004065ec981 */ /* 0x000162000c1e1900 */
[----:B------:R-:W-:Y:S01]  /*23d0*/  CS2R R98, SRZ ;  /* 0x0000000000627805 */ /* 0x000fe2000001ff00 */
[-C--:B------:R-:W-:Y:S02]  /*23e0*/  ISETP.GE.AND P4, PT, R48, R11.reuse, PT ;  /* 0x0000000b3000720c */ /* 0x080fe40003f86270 */
[----:B------:R0:W5:Y:S01]  /*23f0*/  @!P5 LDG.E R23, [R6.64+0x280] ;  /* 0x000280040617d981 */ /* 0x000162000c1e1900 */
[----:B------:R-:W-:-:S03]  /*2400*/  ISETP.GE.AND P5, PT, R47, R11, PT ;  /* 0x0000000b2f00720c */ /* 0x000fc60003fa6270 */
[----:B------:R0:W5:Y:S01]  /*2410*/  @!P6 LDG.E R96, [R6.64+0x300] ;  /* 0x000300040660e981 */ /* 0x000162000c1e1900 */
[----:B------:R-:W-:-:S03]  /*2420*/  ISETP.GE.AND P6, PT, R46, R11, PT ;  /* 0x0000000b2e00720c */ /* 0x000fc60003fc6270 */
[----:B------:R0:W5:Y:S01]  /*2430*/  @!P1 LDG.E R81, [R6.64+0x380] ;  /* 0x0003800406519981 */ /* 0x000162000c1e1900 */
[-C--:B------:R-:W-:Y:S01]  /*2440*/  ISETP.GE.AND P1, PT, R45, R11.reuse, PT ;  /* 0x0000000b2d00720c */ /* 0x080fe20003f26270 */
[----:B------:R-:W-:Y:S02]  /*2450*/  CS2R R100, SRZ ;  /* 0x0000000000647805 */ /* 0x000fe4000001ff00 */
[----:B------:R0:W5:Y:S01]  /*2460*/  @!P2 LDG.E R98, [R6.64+0x400] ;  /* 0x000400040662a981 */ /* 0x000162000c1e1900 */
[----:B------:R-:W-:-:S03]  /*2470*/  ISETP.GE.AND P2, PT, R44, R11, PT ;  /* 0x0000000b2c00720c */ /* 0x000fc60003f46270 */
[----:B------:R0:W5:Y:S01]  /*2480*/  @!P3 LDG.E R97, [R6.64+0x480] ;  /* 0x000480040661b981 */ /* 0x000162000c1e1900 */
[----:B------:R-:W-:Y:S01]  /*2490*/  ISETP.GE.AND P3, PT, R43, R11, PT ;  /* 0x0000000b2b00720c */ /* 0x000fe20003f66270 */
[----:B------:R-:W-:Y:S01]  /*24a0*/  CS2R R102, SRZ ;  /* 0x0000000000667805 */ /* 0x000fe2000001ff00 */
[----:B------:R-:W-:Y:S01]  /*24b0*/  MOV R104, RZ ;  /* 0x000000ff00687202 */ /* 0x000fe20000000f00 */
[----:B------:R0:W5:Y:S04]  /*24c0*/  @!P4 LDG.E R100, [R6.64+0x500] ;  /* 0x000500040664c981 */ /* 0x000168000c1e1900 */
[----:B------:R0:W5:Y:S04]  /*24d0*/  @!P5 LDG.E R99, [R6.64+0x580] ;  /* 0x000580040663d981 */ /* 0x000168000c1e1900 */
[----:B------:R0:W5:Y:S04]  /*24e0*/  @!P6 LDG.E R102, [R6.64+0x600] ;  /* 0x000600040666e981 */ /* 0x000168000c1e1900 */
[----:B------:R0:W5:Y:S04]  /*24f0*/  @!P1 LDG.E R101, [R6.64+0x680] ;  /* 0x0006800406659981 */ /* 0x000168000c1e1900 */
[----:B------:R0:W5:Y:S04]  /*2500*/  @!P2 LDG.E R104, [R6.64+0x700] ;  /* 0x000700040668a981 */ /* 0x000168000c1e1900 */
[----:B------:R0:W5:Y:S01]  /*2510*/  @!P3 LDG.E R103, [R6.64+0x780] ;  /* 0x000780040667b981 */ /* 0x000162000c1e1900 */
[----:B------:R-:W-:-:S04]  /*2520*/  IADD3 R107, R62, 0x140, RZ ;  /* 0x000001403e6b7810 */ /* 0x000fc80007ffe0ff */
[----:B------:R-:W-:Y:S02]  /*2530*/  LEA.HI.SX32 R107, R107, R62, 0x1b ;  /* 0x0000003e6b6b7211 */ /* 0x000fe400078fdaff */
[----:B------:R-:W-:Y:S01]  /*2540*/  IADD3 R111, R62, 0x1e0, RZ ;  /* 0x000001e03e6f7810 */ /* 0x000fe20007ffe0ff */
[----:B------:R-:W-:Y:S02]  /*2550*/  IMAD R10, R10, c[0x0][0x1c0], RZ ;  /* 0x000070000a0a7a24 */ /* 0x000fe400078e02ff */
[----:B--2---:R-:W-:Y:S02]  /*2560*/  FMUL.FTZ R21, R4, 1.4426950216293334961 ;  /* 0x3fb8aa3b04157820 */ /* 0x004fe40000410000 */
[----:B------:R-:W-:Y:S02]  /*2570*/  FMUL.FTZ R4, R5, R88 ;  /* 0x0000005805047220 */ /* 0x000fe40000410000 */
[----:B0-----:R-:W-:Y:S02]  /*2580*/  FMUL.FTZ R7, R21, R86 ;  /* 0x0000005615077220 */ /* 0x001fe40000410000 */
[----:B------:R-:W-:-:S02]  /*2590*/  FMUL.RZ R105, R4, 0.15915493667125701904 ;  /* 0x3e22f98304697820 */ /* 0x000fc4000040c000 */
[C---:B------:R-:W-:Y:S01]  /*25a0*/  FMUL.FTZ R4, R5.reuse, R86 ;  /* 0x0000005605047220 */ /* 0x040fe20000410000 */
[----:B------:R0:W-:Y:S03]  /*25b0*/  MUFU.EX2 R115, R7 ;  /* 0x0000000700737308 */ /* 0x0001e60000000800 */
[----:B------:R-:W-:Y:S02]  /*25c0*/  FMUL.RZ R106, R4, 0.15915493667125701904 ;  /* 0x3e22f983046a7820 */ /* 0x000fe4000040c000 */
[----:B------:R-:W-:Y:S02]  /*25d0*/  FMUL.FTZ R4, R5, R84 ;  /* 0x0000005405047220 */ /* 0x000fe40000410000 */
[----:B------:R-:W-:Y:S01]  /*25e0*/  FMUL.FTZ R6, R21, R88 ;  /* 0x0000005815067220 */ /* 0x000fe20000410000 */
[----:B------:R-:W-:Y:S01]  /*25f0*/  MUFU.SIN R14, R105 ;  /* 0x00000069000e7308 */ /* 0x000fe20000000400 */
[----:B---3--:R-:W-:Y:S01]  /*2600*/  STS [R39.X4], R12 ;  /* 0x0000000c27007388 */ /* 0x008fe20000004800 */
[----:B0-----:R-:W-:-:S03]  /*2610*/  IADD3 R7, R62, 0x100, RZ ;  /* 0x000001003e077810 */ /* 0x001fc60007ffe0ff */
[----:B----4-:R-:W-:Y:S03]  /*2620*/  STS [R38.X4+0x80], R13 ;  /* 0x0000800d26007388 */ /* 0x010fe60000004800 */
[----:B------:R0:W-:Y:S01]  /*2630*/  MUFU.COS R108, R105 ;  /* 0x00000069006c7308 */ /* 0x0001e20000000000 */
[----:B-----5:R1:W-:Y:S01]  /*2640*/  STS [R37.X4+0x100], R20 ;  /* 0x0001001425007388 */ /* 0x0203e20000004800 */
[----:B------:R-:W-:Y:S01]  /*2650*/  FMUL.RZ R109, R4, 0.15915493667125701904 ;  /* 0x3e22f983046d7820 */ /* 0x000fe2000040c000 */
[----:B------:R-:W-:Y:S02]  /*2660*/  LEA.HI.SX32 R7, R7, R62, 0x1b ;  /* 0x0000003e07077211 */ /* 0x000fe400078fdaff */
[----:B------:R2:W-:Y:S01]  /*2670*/  STS [R36.X4+0x180], R15 ;  /* 0x0001800f24007388 */ /* 0x0005e20000004800 */
[----:B0-----:R-:W-:Y:S01]  /*2680*/  IADD3 R105, R62, 0x120, RZ ;  /* 0x000001203e697810 */ /* 0x001fe20007ffe0ff */
[----:B------:R-:W-:-:S02]  /*2690*/  FMUL.FTZ R8, R5, R90 ;  /* 0x0000005a05087220 */ /* 0x000fc40000410000 */
[----:B------:R0:W-:Y:S01]  /*26a0*/  STS [R35.X4+0x200], R94 ;  /* 0x0002005e23007388 */ /* 0x0001e20000004800 */
[----:B------:R-:W-:Y:S01]  /*26b0*/  MUFU.EX2 R113, R6 ;  /* 0x0000000600717308 */ /* 0x000fe20000000800 */
[-C--:B-1----:R-:W-:Y:S02]  /*26c0*/  LEA.HI.SX32 R20, R105, R62.reuse, 0x1b ;  /* 0x0000003e69147211 */ /* 0x082fe400078fdaff */
[C---:B--2---:R-:W-:Y:S01]  /*26d0*/  IADD3 R15, R62.reuse, 0x160, RZ ;  /* 0x000001603e0f7810 */ /* 0x044fe20007ffe0ff */
[----:B------:R1:W-:Y:S01]  /*26e0*/  STS [R34.X4+0x280], R23 ;  /* 0x0002801722007388 */ /* 0x0003e20000004800 */
[----:B------:R-:W-:Y:S01]  /*26f0*/  IADD3 R105, R62, 0x1a0, RZ ;  /* 0x000001a03e697810 */ /* 0x000fe20007ffe0ff */
[----:B------:R-:W-:Y:S02]  /*2700*/  FMUL.RZ R22, R8, 0.15915493667125701904 ;  /* 0x3e22f98308167820 */ /* 0x000fe4000040c000 */
[----:B------:R-:W-:Y:S01]  /*2710*/  MUFU.SIN R4, R109 ;  /* 0x0000006d00047308 */ /* 0x000fe20000000400 */
[----:B------:R2:W-:Y:S01]  /*2720*/  STS [R33.X4+0x300], R96 ;  /* 0x0003006021007388 */ /* 0x0005e20000004800 */
[----:B0-----:R-:W-:-:S02]  /*2730*/  LEA.HI.SX32 R94, R15, R62, 0x1b ;  /* 0x0000003e0f5e7211 */ /* 0x001fc400078fdaff */
[----:B-1----:R-:W-:Y:S01]  /*2740*/  IADD3 R23, R62, 0x180, RZ ;  /* 0x000001803e177810 */ /* 0x002fe20007ffe0ff */
[----:B------:R-:W-:Y:S03]  /*2750*/  STS [R32.X4+0x380], R81 ;  /* 0x0003805120007388 */ /* 0x000fe60000004800 */
[----:B------:R0:W-:Y:S01]  /*2760*/  MUFU.COS R6, R109 ;  /* 0x0000006d00067308 */ /* 0x0001e20000000000 */
[-C--:B------:R-:W-:Y:S01]  /*2770*/  LEA.HI.SX32 R23, R23, R62.reuse, 0x1b ;  /* 0x0000003e17177211 */ /* 0x080fe200078fdaff */
[----:B------:R1:W-:Y:S01]  /*2780*/  STS [R7.X4+0x400], R98 ;  /* 0x0004006207007388 */ /* 0x0003e20000004800 */
[----:B--2---:R-:W-:-:S03]  /*2790*/  LEA.HI.SX32 R96, R105, R62, 0x1b ;  /* 0x0000003e69607211 */ /* 0x004fc600078fdaff */
[----:B------:R-:W-:Y:S01]  /*27a0*/  STS [R20.X4+0x480], R97 ;  /* 0x0004806114007388 */ /* 0x000fe20000004800 */
[----:B0-----:R-:W-:-:S03]  /*27b0*/  IADD3 R109, R62, 0x1c0, RZ ;  /* 0x000001c03e6d7810 */ /* 0x001fc60007ffe0ff */
[----:B------:R-:W-:Y:S01]  /*27c0*/  STS [R107.X4+0x500], R100 ;  /* 0x000500646b007388 */ /* 0x000fe20000004800 */
[----:B-1----:R-:W-:-:S03]  /*27d0*/  SHF.L.U32 R7, R62, 0x4, RZ ;  /* 0x000000043e077819 */ /* 0x002fc600000006ff */
[----:B------:R0:W-:Y:S01]  /*27e0*/  STS [R94.X4+0x580], R99 ;  /* 0x000580635e007388 */ /* 0x0001e20000004800 */
[-C--:B------:R-:W-:Y:S01]  /*27f0*/  LEA.HI.SX32 R109, R109, R62.reuse, 0x1b ;  /* 0x0000003e6d6d7211 */ /* 0x080fe200078fdaff */
[----:B------:R-:W-:Y:S01]  /*2800*/  MUFU.SIN R8, R22 ;  /* 0x0000001600087308 */ /* 0x000fe20000000400 */
[----:B------:R-:W-:Y:S01]  /*2810*/  LEA.HI.SX32 R7, R7, R7, 0x1b ;  /* 0x0000000707077211 */ /* 0x000fe200078fdaff */
[----:B------:R-:W-:Y:S01]  /*2820*/  STS [R23.X4+0x600], R102 ;  /* 0x0006006617007388 */ /* 0x000fe20000004800 */
[----:B0-----:R-:W-:-:S05]  /*2830*/  LEA.HI.SX32 R94, R111, R62, 0x1b ;  /* 0x0000003e6f5e7211 */ /* 0x001fca00078fdaff */
[----:B------:R-:W-:Y:S01]  /*2840*/  MUFU.COS R9, R22 ;  /* 0x0000001600097308 */ /* 0x000fe20000000000 */
[----:B------:R0:W-:Y:S04]  /*2850*/  STS [R96.X4+0x680], R101 ;  /* 0x0006806560007388 */ /* 0x0001e80000004800 */
[----:B------:R-:W1:Y:S03]  /*2860*/  S2R R81, SR_TID.X ;  /* 0x0000000000517919 */ /* 0x000e660000002100 */
[----:B------:R-:W2:Y:S01]  /*2870*/  MUFU.SIN R22, R106 ;  /* 0x0000006a00167308 */ /* 0x000ea20000000400 */
[----:B------:R-:W-:Y:S04]  /*2880*/  STS [R109.X4+0x700], R104 ;  /* 0x000700686d007388 */ /* 0x000fe80000004800 */
[----:B------:R3:W-:Y:S01]  /*2890*/  STS [R94.X4+0x780], R103 ;  /* 0x000780675e007388 */ /* 0x0007e20000004800 */
[----:B------:R-:W-:-:S06]  /*28a0*/  NOP ;  /* 0x0000000000007918 */ /* 0x000fcc0000000000 */
[----:B------:R4:W-:Y:S01]  /*28b0*/  MUFU.COS R110, R106 ;  /* 0x0000006a006e7308 */ /* 0x0009e20000000000 */
[----:B------:R-:W-:Y:S04]  /*28c0*/  LDS R102, [R7.X4+0xc] ;  /* 0x00000c0007667984 */ /* 0x000fe80000004800 */
[----:B------:R-:W5:Y:S01]  /*28d0*/  LDS R100, [R7.X4+0x8] ;  /* 0x0000080007647984 */ /* 0x000f620000004800 */
[----:B----4-:R-:W-:-:S03]  /*28e0*/  FMUL.FTZ R106, R21, R84 ;  /* 0x00000054156a7220 */ /* 0x010fc60000410000 */
[----:B------:R-:W4:Y:S01]  /*28f0*/  LDS R104, [R7.X4] ;  /* 0x0000000007687984 */ /* 0x000f220000004800 */
[----:B------:R2:W3:Y:S01]  /*2900*/  MUFU.EX2 R13, R106 ;  /* 0x0000006a000d7308 */ /* 0x0004e20000000800 */
[----:B------:R-:W-:Y:S02]  /*2910*/  FMUL.FTZ R12, R5, R82 ;  /* 0x00000052050c7220 */ /* 0x000fe40000410000 */
[----:B------:R-:W-:Y:S01]  /*2920*/  LDS R114, [R7.X4+0x14] ;  /* 0x0000140007727984 */ /* 0x000fe20000004800 */
[----:B-1----:R-:W-:Y:S01]  /*2930*/  SHF.L.U32 R105, R81, 0x3, RZ ;  /* 0x0000000351697819 */ /* 0x002fe200000006ff */
[----:B------:R-:W-:Y:S02]  /*2940*/  FMUL.FTZ R97, R5, R80 ;  /* 0x0000005005617220 */ /* 0x000fe40000410000 */
[C---:B0-----:R-:W-:Y:S01]  /*2950*/  FMUL.FTZ R96, R21.reuse, R78 ;  /* 0x0000004e15607220 */ /* 0x041fe20000410000 */
[----:B------:R-:W-:Y:S01]  /*2960*/  LDS R122, [R7.X4+0x2c] ;  /* 0x00002c00077a7984 */ /* 0x000fe20000004800 */
[----:B--2---:R-:W-:-:S02]  /*2970*/  FMUL.FTZ R106, R21, R82 ;  /* 0x00000052156a7220 */ /* 0x004fc40000410000 */
[----:B------:R-:W-:Y:S01]  /*2980*/  FMUL.FTZ R22, R115, R22 ;  /* 0x0000001673167220 */ /* 0x000fe20000410000 */
[----:B------:R-:W-:Y:S01]  /*2990*/  LDS R120, [R7.X4+0x28] ;  /* 0x0000280007787984 */ /* 0x000fe20000004800 */
[----:B------:R0:W-:Y:S03]  /*29a0*/  MUFU.EX2 R20, R106 ;  /* 0x0000006a00147308 */ /* 0x0001e60000000800 */
[----:B0-----:R-:W0:Y:S01]  /*29b0*/  LDS R106, [R7.X4+0x4] ;  /* 0x00000400076a7984 */ /* 0x001e220000004800 */
[----:B------:R-:W-:-:S04]  /*29c0*/  FMUL.RZ R112, R12, 0.15915493667125701904 ;  /* 0x3e22f9830c707820 */ /* 0x000fc8000040c000 */
[----:B------:R-:W-:Y:S01]  /*29d0*/  MUFU.SIN R12, R112 ;  /* 0x00000070000c7308 */ /* 0x000fe20000000400 */
[----:B------:R-:W-:-:S07]  /*29e0*/  IADD3 R23, R105, 0x1, RZ ;  /* 0x0000000169177810 */ /* 0x000fce0007ffe0ff */
[----:B------:R1:W2:Y:S01]  /*29f0*/  MUFU.COS R15, R112 ;  /* 0x00000070000f7308 */ /* 0x0002a20000000000 */
[----:B------:R-:W-:Y:S01]  /*2a00*/  FMUL.RZ R98, R97, 0.15915493667125701904 ;  /* 0x3e22f98361627820 */ /* 0x000fe2000040c000 */
[-C--:B------:R-:W-:Y:S01]  /*2a10*/  ISETP.GE.U32.AND P6, PT, R23, R40.reuse, PT ;  /* 0x000000281700720c */ /* 0x080fe20003fc6070 */
[----:B-1----:R-:W1:Y:S01]  /*2a20*/  LDS R112, [R7.X4+0x10] ;  /* 0x0000100007707984 */ /* 0x002e620000004800 */
[C---:B------:R-:W-:Y:S02]  /*2a30*/  IADD3 R23, R105.reuse, 0x2, RZ ;  /* 0x0000000269177810 */ /* 0x040fe40007ffe0ff */
[----:B------:R-:W-:Y:S02]  /*2a40*/  IADD3 R97, R105, 0x3, RZ ;  /* 0x0000000369617810 */ /* 0x000fe40007ffe0ff */
[-C--:B------:R-:W-:Y:S02]  /*2a50*/  ISETP.GE.U32.AND P1, PT, R23, R40.reuse, PT ;  /* 0x000000281700720c */ /* 0x080fe40003f26070 */
[----:B------:R-:W-:-:S02]  /*2a60*/  ISETP.GE.U32.AND P2, PT, R97, R40, PT ;  /* 0x000000286100720c */ /* 0x000fc40003f46070 */
[C---:B------:R-:W-:Y:S02]  /*2a70*/  IADD3 R23, R105.reuse, 0x4, RZ ;  /* 0x0000000469177810 */ /* 0x040fe40007ffe0ff */
[C---:B------:R-:W-:Y:S01]  /*2a80*/  IADD3 R97, R105.reuse, 0x5, RZ ;  /* 0x0000000569617810 */ /* 0x040fe20007ffe0ff */
[----:B------:R-:W-:Y:S01]  /*2a90*/  MUFU.SIN R116, R98 ;  /* 0x0000006200747308 */ /* 0x000fe20000000400 */
[----:B------:R-:W-:Y:S01]  /*2aa0*/  IADD3 R99, R105, 0x6, RZ ;  /* 0x0000000669637810 */ /* 0x000fe20007ffe0ff */
[----:B---3--:R-:W-:Y:S01]  /*2ab0*/  FMUL.FTZ R94, R21, R80 ;  /* 0x00000050155e7220 */ /* 0x008fe20000410000 */
[----:B------:R-:W-:Y:S01]  /*2ac0*/  ISETP.GE.U32.AND P3, PT, R23, R40, PT ;  /* 0x000000281700720c */ /* 0x000fe20003f66070 */
[----:B------:R-:W-:Y:S01]  /*2ad0*/  FMUL.FTZ R14, R113, R14 ;  /* 0x0000000e710e7220 */ /* 0x000fe20000410000 */
[----:B------:R-:W-:Y:S01]  /*2ae0*/  ISETP.GE.U32.AND P4, PT, R97, R40, PT ;  /* 0x000000286100720c */ /* 0x000fe20003f86070 */
[C---:B------:R-:W-:Y:S02]  /*2af0*/  FMUL.FTZ R11, R21.reuse, R90 ;  /* 0x0000005a150b7220 */ /* 0x040fe40000410000 */
[----:B------:R3:W-:Y:S01]  /*2b00*/  MUFU.COS R118, R98 ;  /* 0x0000006200767308 */ /* 0x0007e20000000000 */
[----:B------:R-:W-:-:S02]  /*2b10*/  FMUL.FTZ R23, R21, R76 ;  /* 0x0000004c15177220 */ /* 0x000fc40000410000 */
[----:B-----5:R-:W-:Y:S01]  /*2b20*/  FMUL.FTZ R97, R83, R100 ;  /* 0x0000006453617220 */ /* 0x020fe20000410000 */
[----:B------:R-:W-:Y:S01]  /*2b30*/  ISETP.GE.U32.AND P5, PT, R99, R40, PT ;  /* 0x000000286300720c */ /* 0x000fe20003fa6070 */
[----:B------:R-:W-:-:S03]  /*2b40*/  FMUL.FTZ R21, R5, R78 ;  /* 0x0000004e05157220 */ /* 0x000fc60000410000 */
[----:B------:R5:W-:Y:S01]  /*2b50*/  MUFU.EX2 R111, R96 ;  /* 0x00000060006f7308 */ /* 0x000be20000000800 */
[----:B---3--:R-:W-:Y:S01]  /*2b60*/  FMUL.FTZ R98, R113, R108 ;  /* 0x0000006c71627220 */ /* 0x008fe20000410000 */
[----:B------:R-:W-:Y:S01]  /*2b70*/  FSEL R99, R22, RZ, !P1 ;  /* 0x000000ff16637208 */ /* 0x000fe20004800000 */
[----:B------:R-:W-:Y:S01]  /*2b80*/  FMUL.RZ R113, R21, 0.15915493667125701904 ;  /* 0x3e22f98315717820 */ /* 0x000fe2000040c000 */
[----:B------:R-:W3:Y:S01]  /*2b90*/  LDS R22, [R7.X4+0x1c] ;  /* 0x00001c0007167984 */ /* 0x000ee20000004800 */
[----:B-----5:R-:W-:-:S03]  /*2ba0*/  FMUL.FTZ R96, R83, R102 ;  /* 0x0000006653607220 */ /* 0x020fc60000410000 */
[----:B------:R5:W-:Y:S01]  /*2bb0*/  MUFU.EX2 R109, R94 ;  /* 0x0000005e006d7308 */ /* 0x000be20000000800 */
[----:B------:R-:W-:Y:S01]  /*2bc0*/  FSEL R97, R97, RZ, !P6 ;  /* 0x000000ff61617208 */ /* 0x000fe20007000000 */
[----:B----4-:R-:W-:Y:S01]  /*2bd0*/  FMUL.FTZ R103, R79, R104 ;  /* 0x000000684f677220 */ /* 0x010fe20000410000 */
[----:B------:R-:W-:Y:S02]  /*2be0*/  FSEL R98, R98, 1, !P6 ;  /* 0x3f80000062627808 */ /* 0x000fe40007000000 */
[----:B------:R-:W-:Y:S02]  /*2bf0*/  FSEL R96, R96, RZ, !P6 ;  /* 0x000000ff60607208 */ /* 0x000fe40007000000 */
[C---:B------:R-:W-:Y:S02]  /*2c00*/  IADD3 R21, R105.reuse, 0x7, RZ ;  /* 0x0000000769157810 */ /* 0x040fe40007ffe0ff */
[----:B-----5:R-:W-:Y:S02]  /*2c10*/  FSEL R94, R14, RZ, !P6 ;  /* 0x000000ff0e5e7208 */ /* 0x020fe40007000000 */
[----:B------:R-:W4:Y:S01]  /*2c20*/  LDS R14, [R7.X4+0x18] ;  /* 0x00001800070e7984 */ /* 0x000f220000004800 */
[----:B------:R-:W-:Y:S01]  /*2c30*/  ISETP.GE.U32.AND P6, PT, R105, R40, PT ;  /* 0x000000286900720c */ /* 0x000fe20003fc6070 */
[----:B------:R-:W5:Y:S01]  /*2c40*/  MUFU.EX2 R11, R11 ;  /* 0x0000000b000b7308 */ /* 0x000f620000000800 */
[----:B0-----:R-:W-:-:S02]  /*2c50*/  FMUL.FTZ R105, R79, R106 ;  /* 0x0000006a4f697220 */ /* 0x001fc40000410000 */
[----:B------:R-:W-:Y:S01]  /*2c60*/  FMUL.FTZ R5, R5, R76 ;  /* 0x0000004c05057220 */ /* 0x000fe20000410000 */
[----:B------:R-:W-:Y:S02]  /*2c70*/  FSEL R103, R103, RZ, !P6 ;  /* 0x000000ff67677208 */ /* 0x000fe40007000000 */
[----:B------:R-:W-:Y:S01]  /*2c80*/  FSEL R105, R105, RZ, !P6 ;  /* 0x000000ff69697208 */ /* 0x000fe20007000000 */
[----:B------:R-:W-:Y:S01]  /*2c90*/  FMUL.FTZ R100, R85, R114 ;  /* 0x0000007255647220 */ /* 0x000fe20000410000 */
[----:B------:R-:W0:Y:S01]  /*2ca0*/  MUFU.SIN R108, R113 ;  /* 0x00000071006c7308 */ /* 0x000e220000000400 */
[----:B------:R-:W-:Y:S02]  /*2cb0*/  FMUL.RZ R114, R5, 0.15915493667125701904 ;  /* 0x3e22f98305727820 */ /* 0x000fe4000040c000 */
[----:B------:R-:W-:Y:S02]  /*2cc0*/  FMUL.FTZ R104, R13, R4 ;  /* 0x000000040d687220 */ /* 0x000fe40000410000 */
[----:B------:R-:W-:-:S02]  /*2cd0*/  FMUL.FTZ R5, R103, R94 ;  /* 0x0000005e67057220 */ /* 0x000fc40000410000 */
[----:B------:R-:W-:Y:S02]  /*2ce0*/  FMUL.FTZ R4, R105, R94 ;  /* 0x0000005e69047220 */ /* 0x000fe40000410000 */
[----:B------:R-:W-:Y:S02]  /*2cf0*/  FMUL.FTZ R110, R115, R110 ;  /* 0x0000006e736e7220 */ /* 0x000fe40000410000 */
[----:B------:R-:W-:Y:S02]  /*2d00*/  FFMA.FTZ R5, R105, R98, R5 ;  /* 0x0000006269057223 */ /* 0x000fe40000010005 */
[C---:B--2---:R-:W-:Y:S02]  /*2d10*/  FMUL.FTZ R15, R20.reuse, R15 ;  /* 0x0000000f140f7220 */ /* 0x044fe40000410000 */
[----:B------:R-:W-:Y:S02]  /*2d20*/  FMUL.FTZ R12, R20, R12 ;  /* 0x0000000c140c7220 */ /* 0x000fe40000410000 */
[----:B------:R-:W-:Y:S01]  /*2d30*/  FFMA.FTZ R4, R103, R98, -R4 ;  /* 0x0000006267047223 */ /* 0x000fe20000010804 */
[----:B------:R-:W2:Y:S01]  /*2d40*/  LDS R20, [R7.X4+0x20] ;  /* 0x0000200007147984 */ /* 0x000ea20000004800 */
[----:B-1----:R-:W-:Y:S01]  /*2d50*/  FMUL.FTZ R101, R85, R112 ;  /* 0x0000007055657220 */ /* 0x002fe20000410000 */
[----:B------:R-:W-:Y:S01]  /*2d60*/  FSEL R102, R110, 1, !P1 ;  /* 0x3f8000006e667808 */ /* 0x000fe20004800000 */
[C---:B-----5:R-:W-:Y:S01]  /*2d70*/  FMUL.FTZ R9, R11.reuse, R9 ;  /* 0x000000090b097220 */ /* 0x060fe20000410000 */
[----:B------:R-:W-:Y:S01]  /*2d80*/  MUFU.COS R110, R114 ;  /* 0x00000072006e7308 */ /* 0x000fe20000000000 */
[----:B------:R-:W-:-:S02]  /*2d90*/  FMUL.FTZ R107, R11, R8 ;  /* 0x000000080b6b7220 */ /* 0x000fc40000410000 */
[----:B------:R-:W-:Y:S02]  /*2da0*/  FMUL.FTZ R106, R13, R6 ;  /* 0x000000060d6a7220 */ /* 0x000fe40000410000 */
[----:B------:R-:W-:Y:S02]  /*2db0*/  FADD.FTZ R11, R96, R5 ;  /* 0x00000005600b7221 */ /* 0x000fe40000010000 */
[----:B------:R-:W-:Y:S01]  /*2dc0*/  FADD.FTZ R5, R97, R4 ;  /* 0x0000000461057221 */ /* 0x000fe20000010000 */
[----:B------:R1:W-:Y:S01]  /*2dd0*/  MUFU.SIN R6, R114 ;  /* 0x0000007200067308 */ /* 0x0003e20000000400 */
[----:B------:R-:W-:Y:S02]  /*2de0*/  FSEL R100, R100, RZ, !P1 ;  /* 0x000000ff64647208 */ /* 0x000fe40004800000 */
[----:B------:R-:W-:Y:S01]  /*2df0*/  FSEL R101, R101, RZ, !P1 ;  /* 0x000000ff65657208 */ /* 0x000fe20004800000 */
[----:B------:R-:W-:Y:S01]  /*2e00*/  FMUL.FTZ R13, R99, R11 ;  /* 0x0000000b630d7220 */ /* 0x000fe20000410000 */
[----:B------:R-:W-:Y:S01]  /*2e10*/  ISETP.GE.U32.AND P1, PT, R21, R40, PT ;  /* 0x000000281500720c */ /* 0x000fe20003f26070 */
[----:B-1----:R-:W1:Y:S02]  /*2e20*/  LDS R114, [R7.X4+0x24] ;  /* 0x0000240007727984 */ /* 0x002e640000004800 */
[----:B------:R-:W5:Y:S01]  /*2e30*/  MUFU.EX2 R23, R23 ;  /* 0x0000001700177308 */ /* 0x000f620000000800 */
[----:B------:R-:W-:-:S02]  /*2e40*/  FMUL.FTZ R21, R99, R5 ;  /* 0x0000000563157220 */ /* 0x000fc40000410000 */
[----:B0-----:R-:W-:Y:S02]  /*2e50*/  FMUL.FTZ R8, R111, R108 ;  /* 0x0000006c6f087220 */ /* 0x001fe40000410000 */
[C---:B------:R-:W-:Y:S02]  /*2e60*/  FFMA.FTZ R108, R102.reuse, R5, -R13 ;  /* 0x00000005666c7223 */ /* 0x040fe4000001080d */
[----:B------:R-:W-:Y:S01]  /*2e70*/  FFMA.FTZ R21, R102, R11, R21 ;  /* 0x0000000b66157223 */ /* 0x000fe20000010015 */
[----:B------:R0:W1:Y:S01]  /*2e80*/  MUFU.COS R112, R113 ;  /* 0x0000007100707308 */ /* 0x0000620000000000 */
[----:B------:R-:W-:Y:S01]  /*2e90*/  FSEL R104, R104, RZ, !P2 ;  /* 0x000000ff68687208 */ /* 0x000fe20005000000 */
[----:B------:R-:W-:Y:S01]  /*2ea0*/  FADD.FTZ R11, R101, R108 ;  /* 0x0000006c650b7221 */ /* 0x000fe20000010000 */
[----:B------:R-:W-:Y:S01]  /*2eb0*/  FSEL R107, R107, RZ, !P6 ;  /* 0x000000ff6b6b7208 */ /* 0x000fe20007000000 */
[----:B------:R-:W-:Y:S01]  /*2ec0*/  FADD.FTZ R21, R100, R21 ;  /* 0x0000001564157221 */ /* 0x000fe20000010000 */
[----:B------:R-:W-:Y:S01]  /*2ed0*/  FSEL R106, R106, 1, !P2 ;  /* 0x3f8000006a6a7808 */ /* 0x000fe20005000000 */
[----:B------:R-:W-:-:S02]  /*2ee0*/  FMUL.FTZ R118, R109, R118 ;  /* 0x000000766d767220 */ /* 0x000fc40000410000 */
[C---:B------:R-:W-:Y:S02]  /*2ef0*/  FMUL.FTZ R13, R104.reuse, R21 ;  /* 0x00000015680d7220 */ /* 0x040fe40000410000 */
[----:B0-----:R-:W-:Y:S01]  /*2f00*/  FMUL.FTZ R113, R109, R116 ;  /* 0x000000746d717220 */ /* 0x001fe20000410000 */
[----:B------:R-:W-:Y:S01]  /*2f10*/  FSEL R109, R9, 1, !P6 ;  /* 0x3f800000096d7808 */ /* 0x000fe20007000000 */
[----:B------:R-:W-:Y:S02]  /*2f20*/  FMUL.FTZ R108, R104, R11 ;  /* 0x0000000b686c7220 */ /* 0x000fe40000410000 */
[----:B------:R-:W-:Y:S02]  /*2f30*/  FMUL.FTZ R9, R107, R94 ;  /* 0x0000005e6b097220 */ /* 0x000fe40000410000 */
[C---:B-----5:R-:W-:Y:S02]  /*2f40*/  FMUL.FTZ R5, R23.reuse, R110 ;  /* 0x0000006e17057220 */ /* 0x060fe40000410000 */
[----:B------:R-:W-:-:S02]  /*2f50*/  FMUL.FTZ R6, R23, R6 ;  /* 0x0000000617067220 */ /* 0x000fc40000410000 */
[C---:B---3--:R-:W-:Y:S02]  /*2f60*/  FMUL.FTZ R22, R87.reuse, R22 ;  /* 0x0000001657167220 */ /* 0x048fe40000410000 */
[C---:B------:R-:W-:Y:S02]  /*2f70*/  FFMA.FTZ R23, R106.reuse, R11, -R13 ;  /* 0x0000000b6a177223 */ /* 0x040fe4000001080d */
[----:B------:R-:W-:Y:S01]  /*2f80*/  FFMA.FTZ R116, R106, R21, R108 ;  /* 0x000000156a747223 */ /* 0x000fe2000001006c */
[----:B------:R-:W-:Y:S01]  /*2f90*/  FSEL R108, R12, RZ, !P3 ;  /* 0x000000ff0c6c7208 */ /* 0x000fe20005800000 */
[----:B----4-:R-:W-:Y:S02]  /*2fa0*/  FMUL.FTZ R14, R87, R14 ;  /* 0x0000000e570e7220 */ /* 0x010fe40000410000 */
[C---:B------:R-:W-:Y:S02]  /*2fb0*/  FMUL.FTZ R11, R109.reuse, R94 ;  /* 0x0000005e6d0b7220 */ /* 0x040fe40000410000 */
[----:B------:R-:W-:-:S02]  /*2fc0*/  FFMA.FTZ R12, R109, R98, -R9 ;  /* 0x000000626d0c7223 */ /* 0x000fc40000010809 */
[----:B-1----:R-:W-:Y:S01]  /*2fd0*/  FMUL.FTZ R4, R111, R112 ;  /* 0x000000706f047220 */ /* 0x002fe20000410000 */
[----:B------:R-:W-:Y:S01]  /*2fe0*/  FSEL R111, R22, RZ, !P2 ;  /* 0x000000ff166f7208 */ /* 0x000fe20005000000 */
[----:B------:R-:W0:Y:S01]  /*2ff0*/  LDS R9, [R7.X4+0x30] ;  /* 0x0000300007097984 */ /* 0x000e220000004800 */
[----:B------:R-:W-:Y:S01]  /*3000*/  FFMA.FTZ R13, R107, R98, R11 ;  /* 0x000000626b0d7223 */ /* 0x000fe2000001000b */
[----:B------:R-:W-:Y:S01]  /*3010*/  FSEL R112, R14, RZ, !P2 ;  /* 0x000000ff0e707208 */ /* 0x000fe20005000000 */
[----:B------:R-:W-:Y:S01]  /*3020*/  FMUL.FTZ R14, R99, R12 ;  /* 0x0000000c630e7220 */ /* 0x000fe20000410000 */
[----:B------:R-:W-:Y:S01]  /*3030*/  FSEL R110, R15, 1, !P3 ;  /* 0x3f8000000f6e7808 */ /* 0x000fe20005800000 */
[----:B------:R-:W1:Y:S01]  /*3040*/  LDS R11, [R7.X4+0x34] ;  /* 0x00003400070b7984 */ /* 0x000e620000004800 */
[----:B------:R-:W-:Y:S02]  /*3050*/  FMUL.FTZ R15, R99, R13 ;  /* 0x0000000d630f7220 */ /* 0x000fe40000410000 */
[----:B------:R-:W-:-:S02]  /*3060*/  FADD.FTZ R21, R111, R116 ;  /* 0x000000746f157221 */ /* 0x000fc40000010000 */
[----:B------:R-:W-:Y:S02]  /*3070*/  FADD.FTZ R23, R112, R23 ;  /* 0x0000001770177221 */ /* 0x000fe40000010000 */
[----:B------:R-:W-:Y:S02]  /*3080*/  FFMA.FTZ R13, R102, R13, R14 ;  /* 0x0000000d660d7223 */ /* 0x000fe4000001000e */
[----:B------:R-:W-:Y:S01]  /*3090*/  FMUL.FTZ R22, R108, R21 ;  /* 0x000000156c167220 */ /* 0x000fe20000410000 */
[----:B------:R-:W3:Y:S01]  /*30a0*/  LDS R14, [R7.X4+0x3c] ;  /* 0x00003c00070e7984 */ /* 0x000ee20000004800 */
[----:B------:R-:W-:Y:S02]  /*30b0*/  FFMA.FTZ R15, R102, R12, -R15 ;  /* 0x0000000c660f7223 */ /* 0x000fe4000001080f */
[----:B------:R-:W-:Y:S02]  /*30c0*/  FMUL.FTZ R115, R108, R23 ;  /* 0x000000176c737220 */ /* 0x000fe40000410000 */
[----:B------:R-:W-:-:S02]  /*30d0*/  FMUL.FTZ R12, R104, R13 ;  /* 0x0000000d680c7220 */ /* 0x000fc40000410000 */
[C---:B------:R-:W-:Y:S02]  /*30e0*/  FFMA.FTZ R23, R110.reuse, R23, -R22 ;  /* 0x000000176e177223 */ /* 0x040fe40000010816 */
[C---:B--2---:R-:W-:Y:S02]  /*30f0*/  FMUL.FTZ R20, R89.reuse, R20 ;  /* 0x0000001459147220 */ /* 0x044fe40000410000 */
[----:B------:R-:W-:Y:S02]  /*3100*/  FFMA.FTZ R22, R110, R21, R115 ;  /* 0x000000156e167223 */ /* 0x000fe40000010073 */
[-C--:B------:R-:W-:Y:S02]  /*3110*/  FFMA.FTZ R21, R106, R15.reuse, -R12 ;  /* 0x0000000f6a157223 */ /* 0x080fe4000001080c */
[----:B------:R-:W-:Y:S01]  /*3120*/  FMUL.FTZ R114, R89, R114 ;  /* 0x0000007259727220 */ /* 0x000fe20000410000 */
[----:B------:R2:W4:Y:S01]  /*3130*/  LDS R12, [R7.X4+0x38] ;  /* 0x00003800070c7984 */ /* 0x0005220000004800 */
[----:B------:R-:W-:Y:S01]  /*3140*/  FSEL R116, R20, RZ, !P3 ;  /* 0x000000ff14747208 */ /* 0x000fe20005800000 */
[----:B------:R-:W-:Y:S01]  /*3150*/  FMUL.FTZ R15, R104, R15 ;  /* 0x0000000f680f7220 */ /* 0x000fe20000410000 */
[----:B------:R-:W-:-:S02]  /*3160*/  FSEL R113, R113, RZ, !P4 ;  /* 0x000000ff71717208 */ /* 0x000fc40006000000 */
[----:B------:R-:W-:Y:S01]  /*3170*/  FSEL R115, R114, RZ, !P3 ;  /* 0x000000ff72737208 */ /* 0x000fe20005800000 */
[----:B------:R-:W-:Y:S01]  /*3180*/  FADD.FTZ R23, R116, R23 ;  /* 0x0000001774177221 */ /* 0x000fe20000010000 */
[----:B------:R-:W-:Y:S01]  /*3190*/  FSEL R114, R118, 1, !P4 ;  /* 0x3f80000076727808 */ /* 0x000fe20006000000 */
[----:B------:R-:W-:Y:S02]  /*31a0*/  FMUL.FTZ R117, R91, R122 ;  /* 0x0000007a5b757220 */ /* 0x000fe40000410000 */
[----:B------:R-:W-:Y:S02]  /*31b0*/  FADD.FTZ R22, R115, R22 ;  /* 0x0000001673167221 */ /* 0x000fe40000010000 */
[----:B------:R-:W-:Y:S02]  /*31c0*/  FMUL.FTZ R119, R113, R23 ;  /* 0x0000001771777220 */ /* 0x000fe40000410000 */
[----:B------:R-:W-:Y:S01]  /*31d0*/  FFMA.FTZ R15, R106, R13, R15 ;  /* 0x0000000d6a0f7223 */ /* 0x000fe2000001000f */
[----:B------:R-:W-:Y:S01]  /*31e0*/  FSEL R117, R117, RZ, !P4 ;  /* 0x000000ff75757208 */ /* 0x000fe20006000000 */
[----:B------:R-:W-:-:S02]  /*31f0*/  FMUL.FTZ R118, R91, R120 ;  /* 0x000000785b767220 */ /* 0x000fc40000410000 */
[-C--:B------:R-:W-:Y:S02]  /*3200*/  FMUL.FTZ R20, R113, R22.reuse ;  /* 0x0000001671147220 */ /* 0x080fe40000410000 */
[----:B------:R-:W-:Y:S02]  /*3210*/  FFMA.FTZ R22, R114, R22, R119 ;  /* 0x0000001672167223 */ /* 0x000fe40000010077 */
[----:B--2---:R-:W-:Y:S01]  /*3220*/  FMUL.FTZ R7, R108, R15 ;  /* 0x0000000f6c077220 */ /* 0x004fe20000410000 */
[----:B------:R-:W-:Y:S01]  /*3230*/  FSEL R118, R118, RZ, !P4 ;  /* 0x000000ff76767208 */ /* 0x000fe20006000000 */
[----:B------:R-:W-:Y:S01]  /*3240*/  FFMA.FTZ R23, R114, R23, -R20 ;  /* 0x0000001772177223 */ /* 0x000fe20000010814 */
[----:B------:R-:W-:Y:S01]  /*3250*/  FSEL R119, R8, RZ, !P5 ;  /* 0x000000ff08777208 */ /* 0x000fe20006800000 */
[----:B------:R-:W-:Y:S02]  /*3260*/  FADD.FTZ R22, R117, R22 ;  /* 0x0000001675167221 */ /* 0x000fe40000010000 */
[----:B------:R-:W-:-:S02]  /*3270*/  FFMA.FTZ R7, R110, R21, -R7 ;  /* 0x000000156e077223 */ /* 0x000fc40000010807 */
[----:B------:R-:W-:Y:S01]  /*3280*/  FMUL.FTZ R21, R108, R21 ;  /* 0x000000156c157220 */ /* 0x000fe20000410000 */
[----:B------:R-:W-:Y:S01]  /*3290*/  FSEL R120, R4, 1, !P5 ;  /* 0x3f80000004787808 */ /* 0x000fe20006800000 */
[----:B------:R-:W-:Y:S02]  /*32a0*/  FADD.FTZ R23, R118, R23 ;  /* 0x0000001776177221 */ /* 0x000fe40000010000 */
[----:B------:R-:W-:Y:S02]  /*32b0*/  FMUL.FTZ R4, R119, R22 ;  /* 0x0000001677047220 */ /* 0x000fe40000410000 */
[----:B------:R-:W-:Y:S02]  /*32c0*/  FFMA.FTZ R21, R110, R15, R21 ;  /* 0x0000000f6e157223 */ /* 0x000fe40000010015 */
[----:B0-----:R-:W-:Y:S02]  /*32d0*/  FMUL.FTZ R9, R92, R9 ;  /* 0x000000095c097220 */ /* 0x001fe40000410000 */
[----:B------:R-:W-:-:S02]  /*32e0*/  FFMA.FTZ R8, R120, R23, -R4 ;  /* 0x0000001778087223 */ /* 0x000fc40000010804 */
[----:B-1----:R-:W-:Y:S01]  /*32f0*/  FMUL.FTZ R11, R92, R11 ;  /* 0x0000000b5c0b7220 */ /* 0x002fe20000410000 */
[----:B------:R-:W-:Y:S01]  /*3300*/  FSEL R123, R9, RZ, !P5 ;  /* 0x000000ff097b7208 */ /* 0x000fe20006800000 */
[----:B------:R-:W-:Y:S02]  /*3310*/  FMUL.FTZ R4, R113, R21 ;  /* 0x0000001571047220 */ /* 0x000fe40000410000 */
[----:B------:R-:W-:Y:S01]  /*3320*/  FMUL.FTZ R13, R119, R23 ;  /* 0x00000017770d7220 */ /* 0x000fe20000410000 */
[----:B------:R-:W-:Y:S01]  /*3330*/  FSEL R121, R11, RZ, !P5 ;  /* 0x000000ff0b797208 */ /* 0x000fe20006800000 */
[-C--:B------:R-:W-:Y:S01]  /*3340*/  FFMA.FTZ R4, R114, R7.reuse, -R4 ;  /* 0x0000000772047223 */ /* 0x080fe20000010804 */
[----:B------:R-:W-:Y:S01]  /*3350*/  FSEL R122, R6, RZ, !P1 ;  /* 0x000000ff067a7208 */ /* 0x000fe20004800000 */
[----:B------:R-:W-:Y:S02]  /*3360*/  FMUL.FTZ R7, R113, R7 ;  /* 0x0000000771077220 */ /* 0x000fe40000410000 */
[----:B------:R-:W-:-:S02]  /*3370*/  FFMA.FTZ R22, R120, R22, R13 ;  /* 0x0000001678167223 */ /* 0x000fc4000001000d */
[----:B------:R-:W-:Y:S01]  /*3380*/  FADD.FTZ R8, R123, R8 ;  /* 0x000000087b087221 */ /* 0x000fe20000010000 */
[----:B------:R-:W-:Y:S01]  /*3390*/  FSEL R125, R5, 1, !P1 ;  /* 0x3f800000057d7808 */ /* 0x000fe20004800000 */
[----:B---3--:R-:W-:Y:S02]  /*33a0*/  FMUL.FTZ R14, R93, R14 ;  /* 0x0000000e5d0e7220 */ /* 0x008fe40000410000 */
[----:B------:R-:W-:Y:S02]  /*33b0*/  FFMA.FTZ R21, R114, R21, R7 ;  /* 0x0000001572157223 */ /* 0x000fe40000010007 */
[----:B------:R-:W-:Y:S02]  /*33c0*/  FADD.FTZ R22, R121, R22 ;  /* 0x0000001679167221 */ /* 0x000fe40000010000 */
[----:B------:R-:W-:Y:S01]  /*33d0*/  FMUL.FTZ R7, R122, R8 ;  /* 0x000000087a077220 */ /* 0x000fe20000410000 */
[----:B------:R-:W-:Y:S01]  /*33e0*/  FSEL R126, R14, RZ, !P1 ;  /* 0x000000ff0e7e7208 */ /* 0x000fe20004800000 */
[----:B----4-:R-:W-:-:S02]  /*33f0*/  FMUL.FTZ R12, R93, R12 ;  /* 0x0000000c5d0c7220 */ /* 0x010fc40000410000 */
[-C--:B------:R-:W-:Y:S02]  /*3400*/  FMUL.FTZ R5, R122, R22.reuse ;  /* 0x000000167a057220 */ /* 0x080fe40000410000 */
[C---:B------:R-:W-:Y:S01]  /*3410*/  FFMA.FTZ R7, R125.reuse, R22, R7 ;  /* 0x000000167d077223 */ /* 0x040fe20000010007 */
[----:B------:R-:W-:Y:S01]  /*3420*/  FSEL R127, R12, RZ, !P1 ;  /* 0x000000ff0c7f7208 */ /* 0x000fe20004800000 */
[----:B------:R-:W-:Y:S02]  /*3430*/  IMAD R14, R74, c[0x0][0x1b8], RZ ;  /* 0x00006e004a0e7a24 */ /* 0x000fe400078e02ff */
[----:B------:R-:W-:Y:S02]  /*3440*/  FFMA.FTZ R6, R125, R8, -R5 ;  /* 0x000000087d067223 */ /* 0x000fe40000010805 */
[----:B------:R-:W-:Y:S02]  /*3450*/  FADD.FTZ R7, R126, R7 ;  /* 0x000000077e077221 */ /* 0x000fe40000010000 */
[----:B------:R-:W-:-:S04]  /*3460*/  IMAD.WIDE.U32 R8, R77, c[0x0][0x1b8], RZ ;  /* 0x00006e004d087a25 */ /* 0x000fc800078e00ff */
[----:B------:R-:W-:Y:S02]  /*3470*/  IMAD R13, R77, c[0x0][0x1bc], R14 ;  /* 0x00006f004d0d7a24 */ /* 0x000fe400078e020e */
[CC--:B------:R-:W-:Y:S01]  /*3480*/  FMUL.FTZ R11, R119.reuse, R4.reuse ;  /* 0x00000004770b7220 */ /* 0x0c0fe20000410000 */
[----:B------:R-:W0:Y:S01]  /*3490*/  SHFL.UP PT, R15, R7, 0x1, RZ ;  /* 0x04200000070f7989 */ /* 0x000e2200000e00ff */
[----:B------:R-:W-:Y:S02]  /*34a0*/  FMUL.FTZ R5, R119, R21 ;  /* 0x0000001577057220 */ /* 0x000fe40000410000 */
[----:B------:R-:W-:Y:S01]  /*34b0*/  FADD.FTZ R6, R127, R6 ;  /* 0x000000067f067221 */ /* 0x000fe20000010000 */
[----:B------:R-:W-:Y:S01]  /*34c0*/  IADD3 R9, R9, R13, RZ ;  /* 0x0000000d09097210 */ /* 0x000fe20007ffe0ff */
[C---:B------:R-:W-:Y:S02]  /*34d0*/  FFMA.FTZ R11, R120.reuse, R21, R11 ;  /* 0x00000015780b7223 */ /* 0x040fe4000001000b */
[----:B------:R-:W-:Y:S01]  /*34e0*/  FFMA.FTZ R4, R120, R4, -R5 ;  /* 0x0000000478047223 */ /* 0x000fe20000010805 */
[----:B------:R-:W1:Y:S01]  /*34f0*/  SHFL.UP PT, R13, R6, 0x1, RZ ;  /* 0x04200000060d7989 */ /* 0x000e6200000e00ff */
[----:B------:R-:W-:-:S02]  /*3500*/  FMUL.FTZ R5, R122, R11 ;  /* 0x0000000b7a057220 */ /* 0x000fc40000410000 */
[-C--:B------:R-:W-:Y:S02]  /*3510*/  FMUL.FTZ R12, R122, R4.reuse ;  /* 0x000000047a0c7220 */ /* 0x080fe40000410000 */
[C---:B------:R-:W-:Y:S02]  /*3520*/  FFMA.FTZ R4, R125.reuse, R4, -R5 ;  /* 0x000000047d047223 */ /* 0x040fe40000010805 */
[----:B------:R-:W-:-:S03]  /*3530*/  FFMA.FTZ R12, R125, R11, R12 ;  /* 0x0000000b7d0c7223 */ /* 0x000fc6000001000c */
[----:B------:R-:W2:Y:S01]  /*3540*/  SHFL.UP PT, R5, R4, 0x1, RZ ;  /* 0x0420000004057989 */ /* 0x000ea200000e00ff */
[----:B------:R-:W-:-:S03]  /*3550*/  IMAD R21, R95, c[0x0][0x1c4], R10 ;  /* 0x000071005f157a24 */ /* 0x000fc600078e020a */
[----:B------:R-:W3:Y:S01]  /*3560*/  SHFL.UP PT, R11, R12, 0x1, RZ ;  /* 0x042000000c0b7989 */ /* 0x000ee200000e00ff */
[----:B------:R-:W-:Y:S01]  /*3570*/  IMAD.WIDE.U32 R8, R95, c[0x0][0x1c0], R8 ;  /* 0x000070005f087a25 */ /* 0x000fe200078e0008 */
[----:B------:R-:W-:-:S04]  /*3580*/  ISETP.GE.AND P1, PT, R62, 0x1, PT ;  /* 0x000000013e00780c */ /* 0x000fc80003f26270 */
[----:B------:R-:W-:Y:S01]  /*3590*/  IADD3 R21, R9, R21, RZ ;  /* 0x0000001509157210 */ /* 0x000fe20007ffe0ff */
[----:B0-----:R-:W-:Y:S01]  /*35a0*/  FMUL.FTZ R9, R12, R15 ;  /* 0x0000000f0c097220 */ /* 0x001fe20000410000 */
[----:B------:R-:W-:-:S03]  /*35b0*/  LEA R20, P2, R8, c[0x0][0x230], 0x3 ;  /* 0x00008c0008147a11 */ /* 0x000fc600078418ff */
[-C--:B-1----:R-:W-:Y:S02]  /*35c0*/  FFMA.FTZ R9, R4, R13.reuse, -R9 ;  /* 0x0000000d04097223 */ /* 0x082fe40000010809 */
[----:B------:R-:W-:Y:S01]  /*35d0*/  FMUL.FTZ R13, R12, R13 ;  /* 0x0000000d0c0d7220 */ /* 0x000fe20000410000 */
[----:B------:R-:W-:-:S03]  /*35e0*/  LEA.HI.X R21, R8, c[0x0][0x234], R21, 0x3, P2 ;  /* 0x00008d0008157a11 */ /* 0x000fc600010f1c15 */
[----:B------:R-:W-:Y:S02]  /*35f0*/  FFMA.FTZ R8, R4, R15, R13 ;  /* 0x0000000f04087223 */ /* 0x000fe4000001000d */
[----:B------:R-:W-:Y:S01]  /*3600*/  @P1 FADD.FTZ R6, R6, R9 ;  /* 0x0000000906061221 */ /* 0x000fe20000010000 */
[----:B------:R-:W4:Y:S01]  /*3610*/  LDG.E.64 R20, [R20.64] ;  /* 0x0000000414147981 */ /* 0x000f22000c1e1b00 */
        /* <DEDUP_REMOVED lines=14> */
[----:B------:R-:W-:Y:S02]  /*3700*/  FFMA.FTZ R13, R4, R10, -R11 ;  /* 0x0000000a040d7223 */ /* 0x000fe4000001080b */
[----:B--2---:R-:W-:-:S04]  /*3710*/  FMUL.FTZ R11, R9, R5 ;  /* 0x00000005090b7220 */ /* 0x004fc80000410000 */
[----:B------:R-:W-:Y:S02]  /*3720*/  @P1 FADD.FTZ R6, R6, R13 ;  /* 0x0000000d06061221 */ /* 0x000fe40000010000 */
[----:B------:R-:W-:Y:S02]  /*3730*/  @P1 FADD.FTZ R7, R7, R12 ;  /* 0x0000000c07071221 */ /* 0x000fe40000010000 */
[-C--:B---3--:R-:W-:Y:S02]  /*3740*/  FFMA.FTZ R10, R4, R8.reuse, R11 ;  /* 0x00000008040a7223 */ /* 0x088fe4000001000b */
[----:B------:R-:W0:Y:S01]  /*3750*/  SHFL.UP PT, R11, R6, 0x4, RZ ;  /* 0x04800000060b7989 */ /* 0x000e2200000e00ff */
[----:B------:R-:W-:-:S03]  /*3760*/  FMUL.FTZ R8, R9, R8 ;  /* 0x0000000809087220 */ /* 0x000fc60000410000 */
[----:B------:R-:W1:Y:S01]  /*3770*/  SHFL.UP PT, R13, R7, 0x4, RZ ;  /* 0x04800000070d7989 */ /* 0x000e6200000e00ff */
[----:B------:R-:W-:Y:S01]  /*3780*/  @P1 FFMA.FTZ R4, R4, R5, -R8 ;  /* 0x0000000504041223 */ /* 0x000fe20000010808 */
[----:B------:R-:W-:-:S04]  /*3790*/  FSEL R10, R9, R10, !P1 ;  /* 0x0000000a090a7208 */ /* 0x000fc80004800000 */
        /* <DEDUP_REMOVED lines=24> */
[-C--:B--2---:R-:W-:Y:S02]  /*3920*/  FMUL.FTZ R9, R11, R5.reuse ;  /* 0x000000050b097220 */ /* 0x084fe40000410000 */
[----:B------:R-:W-:Y:S02]  /*3930*/  @P1 FADD.FTZ R7, R7, R10 ;  /* 0x0000000a07071221 */ /* 0x000fe40000010000 */
[CC--:B---3--:R-:W-:Y:S02]  /*3940*/  FFMA.FTZ R10, R4.reuse, R8.reuse, R9 ;  /* 0x00000008040a7223 */ /* 0x0c8fe40000010009 */
[C---:B------:R-:W-:Y:S01]  /*3950*/  FMUL.FTZ R8, R11.reuse, R8 ;  /* 0x000000080b087220 */ /* 0x040fe20000410000 */
[----:B------:R-:W0:Y:S03]  /*3960*/  SHFL.UP PT, R23, R7, 0x10, RZ ;  /* 0x0600000007177989 */ /* 0x000e2600000e00ff */
[----:B------:R-:W-:Y:S01]  /*3970*/  @P1 FFMA.FTZ R4, R4, R5, -R8 ;  /* 0x0000000504041223 */ /* 0x000fe20000010808 */
[----:B------:R-:W-:-:S02]  /*3980*/  FSEL R10, R11, R10, !P1 ;  /* 0x0000000a0b0a7208 */ /* 0x000fc40004800000 */
[----:B------:R-:W1:Y:S04]  /*3990*/  SHFL.UP PT, R11, R6, 0x10, RZ ;  /* 0x06000000060b7989 */ /* 0x000e6800000e00ff */
[----:B------:R-:W2:Y:S04]  /*39a0*/  SHFL.UP PT, R5, R4, 0x10, RZ ;  /* 0x0600000004057989 */ /* 0x000ea800000e00ff */
[----:B------:R-:W3:Y:S01]  /*39b0*/  SHFL.UP PT, R9, R10, 0x10, RZ ;  /* 0x060000000a097989 */ /* 0x000ee200000e00ff */
[----:B------:R-:W-:Y:S02]  /*39c0*/  MOV R13, RZ ;  /* 0x000000ff000d7202 */ /* 0x000fe40000000f00 */
[----:B------:R-:W-:-:S02]  /*39d0*/  MOV R12, 0x3f800000 ;  /* 0x3f800000000c7802 */ /* 0x000fc40000000f00 */
[----:B------:R-:W-:Y:S02]  /*39e0*/  MOV R14, RZ ;  /* 0x000000ff000e7202 */ /* 0x000fe40000000f00 */
[----:B------:R-:W-:Y:S02]  /*39f0*/  MOV R15, RZ ;  /* 0x000000ff000f7202 */ /* 0x000fe40000000f00 */
[----:B------:R-:W-:Y:S01]  /*3a00*/  SHF.L.U32 R128, R95, 0x4, RZ ;  /* 0x000000045f807819 */ /* 0x000fe200000006ff */
[----:B0-----:R-:W-:Y:S01]  /*3a10*/  FMUL.FTZ R8, R10, R23 ;  /* 0x000000170a087220 */ /* 0x001fe20000410000 */
[----:B------:R-:W-:-:S03]  /*3a20*/  ISETP.GE.AND P1, PT, R62, 0x10, PT ;  /* 0x000000103e00780c */ /* 0x000fc60003f26270 */
[----:B------:R-:W0:Y:S01]  /*3a30*/  @!P0 LDS.128 R12, [R128+0x880] ;  /* 0x00088000800c8984 */ /* 0x000e220000000c00 */
[-C--:B-1----:R-:W-:Y:S02]  /*3a40*/  FFMA.FTZ R129, R4, R11.reuse, -R8 ;  /* 0x0000000b04817223 */ /* 0x082fe40000010808 */
[----:B------:R-:W-:Y:S01]  /*3a50*/  FMUL.FTZ R22, R10, R11 ;  /* 0x0000000b0a167220 */ /* 0x000fe20000410000 */
[----:B------:R-:W-:Y:S01]  /*3a60*/  ISETP.NE.AND P2, PT, R62, 0x1f, PT ;  /* 0x0000001f3e00780c */ /* 0x000fe20003f45270 */
        /* <DEDUP_REMOVED lines=35> */
[----:B------:R-:W-:Y:S02]  /*3ca0*/  FADD.FTZ R130, R105, R130 ;  /* 0x0000008269827221 */ /* 0x000fe40000010000 */
[CC--:B------:R-:W-:Y:S02]  /*3cb0*/  FMUL.FTZ R5, R94.reuse, R103.reuse ;  /* 0x000000675e057220 */ /* 0x0c0fe40000410000 */
        /* <DEDUP_REMOVED lines=18> */
[-C--:B------:R-:W-:Y:S02]  /*3de0*/  FMUL.FTZ R7, R108, R23.reuse ;  /* 0x000000176c077220 */ /* 0x080fe40000410000 */
[C---:B------:R-:W-:Y:S01]  /*3df0*/  FFMA.FTZ R5, R110.reuse, R23, -R5 ;  /* 0x000000176e057223 */ /* 0x040fe20000010805 */
[----:B------:R-:W-:Y:S01]  /*3e00*/  ISETP.NE.AND P1, PT, R81, RZ, PT ;  /* 0x000000ff5100720c */ /* 0x000fe20003f25270 */
[----:B------:R-:W-:-:S02]  /*3e10*/  FFMA.FTZ R110, R110, R111, R7 ;  /* 0x0000006f6e6e7223 */ /* 0x000fc40000010007 */
[C---:B------:R-:W-:Y:S02]  /*3e20*/  FMUL.FTZ R7, R9.reuse, R15 ;  /* 0x0000000f09077220 */ /* 0x040fe40000410000 */
[----:B------:R-:W-:Y:S02]  /*3e30*/  FADD.FTZ R116, R116, R5 ;  /* 0x0000000574747221 */ /* 0x000fe40000010000 */
[-C--:B------:R-:W-:Y:S02]  /*3e40*/  FFMA.FTZ R7, R8, R14.reuse, -R7 ;  /* 0x0000000e08077223 */ /* 0x080fe40000010807 */
[C---:B------:R-:W-:Y:S02]  /*3e50*/  FMUL.FTZ R5, R9.reuse, R13 ;  /* 0x0000000d09057220 */ /* 0x040fe40000410000 */
[----:B------:R-:W-:Y:S02]  /*3e60*/  FMUL.FTZ R14, R9, R14 ;  /* 0x0000000e090e7220 */ /* 0x000fe40000410000 */
[----:B------:R-:W-:-:S02]  /*3e70*/  FADD.FTZ R110, R115, R110 ;  /* 0x0000006e736e7221 */ /* 0x000fc40000010000 */
[-C--:B------:R-:W-:Y:S02]  /*3e80*/  FMUL.FTZ R9, R9, R12.reuse ;  /* 0x0000000c09097220 */ /* 0x080fe40000410000 */
[C---:B------:R-:W-:Y:S02]  /*3e90*/  FFMA.FTZ R12, R8.reuse, R12, -R5 ;  /* 0x0000000c080c7223 */ /* 0x040fe40000010805 */
[C---:B------:R-:W-:Y:S02]  /*3ea0*/  FMUL.FTZ R5, R113.reuse, R110 ;  /* 0x0000006e71057220 */ /* 0x040fe40000410000 */
[C---:B------:R-:W-:Y:S01]  /*3eb0*/  FFMA.FTZ R13, R8.reuse, R13, R9 ;  /* 0x0000000d080d7223 */ /* 0x040fe20000010009 */
[----:B------:R-:W-:Y:S01]  /*3ec0*/  BSSY B0, `(.L_x_2178) ;  /* 0x0000011000007945 */ /* 0x000fe20003800000 */
[----:B------:R-:W-:Y:S02]  /*3ed0*/  FMUL.FTZ R113, R113, R116 ;  /* 0x0000007471717220 */ /* 0x000fe40000410000 */
[----:B------:R-:W-:-:S02]  /*3ee0*/  FFMA.FTZ R8, R8, R15, R14 ;  /* 0x0000000f08087223 */ /* 0x000fc4000001000e */
[C---:B------:R-:W-:Y:S02]  /*3ef0*/  FFMA.FTZ R9, R114.reuse, R116, -R5 ;  /* 0x0000007472097223 */ /* 0x040fe40000010805 */
[----:B------:R-:W-:Y:S02]  /*3f00*/  FFMA.FTZ R114, R114, R110, R113 ;  /* 0x0000006e72727223 */ /* 0x000fe40000010071 */
[----:B------:R-:W-:Y:S02]  /*3f10*/  FADD.FTZ R14, R10, R7 ;  /* 0x000000070a0e7221 */ /* 0x000fe40000010000 */
[----:B----4-:R-:W-:Y:S02]  /*3f20*/  FMUL.FTZ R6, R21, R130 ;  /* 0x0000008215067220 */ /* 0x010fe40000410000 */
        /* <DEDUP_REMOVED lines=10> */
.L_x_2179:
[----:B------:R-:W-:Y:S05]  /*3fd0*/  BSYNC B0 ;  /* 0x0000000000007941 */ /* 0x000fea0003800000 */
.L_x_2178:
[----:B------:R-:W-:Y:S01]  /*3fe0*/  FADD.FTZ R118, R118, R9 ;  /* 0x0000000976767221 */ /* 0x000fe20000010000 */
[----:B------:R-:W-:Y:S01]  /*3ff0*/  IADD3 R95, R95, 0x1, RZ ;  /* 0x000000015f5f7810 */ /* 0x000fe20007ffe0ff */
[----:B------:R-:W-:Y:S02]  /*4000*/  FADD.FTZ R114, R117, R114 ;  /* 0x0000007275727221 */ /* 0x000fe40000010000 */
[----:B0-----:R-:W-:Y:S01]  /*4010*/  FMUL.FTZ R5, R119, R118 ;  /* 0x0000007677057220 */ /* 0x001fe20000410000 */
[----:B------:R-:W-:Y:S01]  /*4020*/  ISETP.GE.AND P1, PT, R95, c[0x0][0x16c], PT ;  /* 0x00005b005f007a0c */ /* 0x000fe20003f26270 */
[-C--:B------:R-:W-:Y:S02]  /*4030*/  FMUL.FTZ R119, R119, R114.reuse ;  /* 0x0000007277777220 */ /* 0x080fe40000410000 */
[C---:B------:R-:W-:Y:S02]  /*4040*/  FFMA.FTZ R4, R120.reuse, R114, R5 ;  /* 0x0000007278047223 */ /* 0x040fe40000010005 */
[----:B------:R-:W-:-:S02]  /*4050*/  FFMA.FTZ R120, R120, R118, -R119 ;  /* 0x0000007678787223 */ /* 0x000fc40000010877 */
[----:B------:R-:W-:Y:S02]  /*4060*/  FADD.FTZ R9, R121, R4 ;  /* 0x0000000479097221 */ /* 0x000fe40000010000 */
[----:B------:R-:W-:Y:S02]  /*4070*/  FADD.FTZ R123, R123, R120 ;  /* 0x000000787b7b7221 */ /* 0x000fe40000010000 */
[----:B------:R-:W-:Y:S02]  /*4080*/  FMUL.FTZ R7, R21, R96 ;  /* 0x0000006015077220 */ /* 0x000fe40000410000 */
[----:B------:R-:W-:Y:S02]  /*4090*/  FMUL.FTZ R4, R122, R9 ;  /* 0x000000097a047220 */ /* 0x000fe40000410000 */
[----:B------:R-:W-:Y:S02]  /*40a0*/  FFMA.FTZ R103, R20, R103, -R6 ;  /* 0x0000006714677223 */ /* 0x000fe40000010806 */
[----:B------:R-:W-:-:S02]  /*40b0*/  FMUL.FTZ R122, R122, R123 ;  /* 0x0000007b7a7a7220 */ /* 0x000fc40000410000 */
[C---:B------:R-:W-:Y:S02]  /*40c0*/  FFMA.FTZ R6, R20.reuse, R94, -R7 ;  /* 0x0000005e14067223 */ /* 0x040fe40000010807 */
[----:B------:R-:W-:Y:S02]  /*40d0*/  FMUL.FTZ R7, R21, R99 ;  /* 0x0000006315077220 */ /* 0x000fe40000410000 */
[C---:B------:R-:W-:Y:S02]  /*40e0*/  FFMA.FTZ R4, R125.reuse, R123, -R4 ;  /* 0x0000007b7d047223 */ /* 0x040fe40000010804 */
[----:B------:R-:W-:Y:S02]  /*40f0*/  FFMA.FTZ R125, R125, R9, R122 ;  /* 0x000000097d7d7223 */ /* 0x000fe4000001007a */
[----:B------:R-:W-:Y:S02]  /*4100*/  FFMA.FTZ R7, R20, R101, -R7 ;  /* 0x0000006514077223 */ /* 0x000fe40000010807 */
[----:B------:R-:W-:-:S02]  /*4110*/  FMUL.FTZ R5, R21, R111 ;  /* 0x0000006f15057220 */ /* 0x000fc40000410000 */
[----:B------:R-:W-:Y:S02]  /*4120*/  FADD.FTZ R126, R126, R125 ;  /* 0x0000007d7e7e7221 */ /* 0x000fe40000010000 */
[----:B------:R-:W-:Y:S02]  /*4130*/  FFMA.FTZ R29, R6, 2, R29 ;  /* 0x40000000061d7823 */ /* 0x000fe4000001001d */
[----:B------:R-:W-:Y:S02]  /*4140*/  FFMA.FTZ R28, R7, 2, R28 ;  /* 0x40000000071c7823 */ /* 0x000fe4000001001c */
[----:B------:R-:W-:Y:S02]  /*4150*/  FFMA.FTZ R6, R20, R23, -R5 ;  /* 0x0000001714067223 */ /* 0x000fe40000010805 */
[C---:B------:R-:W-:Y:S02]  /*4160*/  FMUL.FTZ R5, R21.reuse, R110 ;  /* 0x0000006e15057220 */ /* 0x040fe40000410000 */
[----:B------:R-:W-:-:S02]  /*4170*/  FMUL.FTZ R7, R21, R114 ;  /* 0x0000007215077220 */ /* 0x000fc40000410000 */
[----:B------:R-:W-:Y:S02]  /*4180*/  FMUL.FTZ R9, R21, R9 ;  /* 0x0000000915097220 */ /* 0x000fe40000410000 */
[----:B------:R-:W-:Y:S02]  /*4190*/  FADD.FTZ R127, R127, R4 ;  /* 0x000000047f7f7221 */ /* 0x000fe40000010000 */
[----:B------:R-:W-:Y:S02]  /*41a0*/  FMUL.FTZ R21, R21, R126 ;  /* 0x0000007e15157220 */ /* 0x000fe40000410000 */
[C---:B------:R-:W-:Y:S02]  /*41b0*/  FFMA.FTZ R5, R20.reuse, R116, -R5 ;  /* 0x0000007414057223 */ /* 0x040fe40000010805 */
[C---:B------:R-:W-:Y:S02]  /*41c0*/  FFMA.FTZ R4, R20.reuse, R118, -R7 ;  /* 0x0000007614047223 */ /* 0x040fe40000010807 */
[----:B------:R-:W-:-:S02]  /*41d0*/  FFMA.FTZ R9, R20, R123, -R9 ;  /* 0x0000007b14097223 */ /* 0x000fc40000010809 */
[----:B------:R-:W-:Y:S02]  /*41e0*/  FFMA.FTZ R21, R20, R127, -R21 ;  /* 0x0000007f14157223 */ /* 0x000fe40000010815 */
        /* <DEDUP_REMOVED lines=8> */
.L_x_2177:
[----:B------:R-:W-:Y:S01]  /*4270*/  BAR.SYNC.DEFER_BLOCKING 0x0 ;  /* 0x0000000000007b1d */ /* 0x000fe20000010000 */
[----:B------:R-:W-:Y:S01]  /*4280*/  ISETP.NE.AND P0, PT, R81, RZ, PT ;  /* 0x000000ff5100720c */ /* 0x000fe20003f05270 */
[----:B------:R-:W-:Y:S01]  /*4290*/  IMAD R5, R124, c[0x0][0x200], RZ ;  /* 0x000080007c057a24 */ /* 0x000fe200078e02ff */
[----:B------:R-:W-:Y:S01]  /*42a0*/  ISETP.GE.AND P2, PT, R73, R40, PT ;  /* 0x000000284900720c */ /* 0x000fe20003f46270 */
[----:B------:R-:W-:Y:S01]  /*42b0*/  IMAD.WIDE.U32 R6, R68, c[0x0][0x200], RZ ;  /* 0x0000800044067a25 */ /* 0x000fe200078e00ff */
[----:B------:R-:W-:Y:S01]  /*42c0*/  SHF.L.U32 R4, R60, 0x8, RZ ;  /* 0x000000083c047819 */ /* 0x000fe200000006ff */
[----:B------:R-:W-:Y:S01]  /*42d0*/  BSSY B0, `(.L_x_2181) ;  /* 0x000003d000007945 */ /* 0x000fe20003800000 */
[----:B------:R-:W-:Y:S01]  /*42e0*/  MOV R12, 0x4 ;  /* 0x00000004000c7802 */ /* 0x000fe20000000f00 */
[----:B------:R-:W-:Y:S01]  /*42f0*/  IMAD R93, R68, c[0x0][0x204], R5 ;  /* 0x00008100445d7a24 */ /* 0x000fe200078e0205 */
[----:B------:R-:W-:Y:S01]  /*4300*/  SHF.R.S32.HI R5, RZ, 0x1f, R4 ;  /* 0x0000001fff057819 */ /* 0x000fe20000011404 */
[----:B------:R-:W-:-:S02]  /*4310*/  IMAD R8, R74, c[0x0][0x208], RZ ;  /* 0x000082004a087a24 */ /* 0x000fc400078e02ff */
[----:B------:R-:W-:Y:S01]  /*4320*/  IMAD R11, R124, c[0x0][0x1f0], RZ ;  /* 0x00007c007c0b7a24 */ /* 0x000fe200078e02ff */
[----:B------:R-:W-:Y:S01]  /*4330*/  IADD3 R7, R7, R93, RZ ;  /* 0x0000005d07077210 */ /* 0x000fe20007ffe0ff */
[C---:B------:R-:W-:Y:S02]  /*4340*/  IMAD R97, R77.reuse, c[0x0][0x20c], R8 ;  /* 0x000083004d617a24 */ /* 0x040fe400078e0208 */
[----:B------:R-:W-:Y:S02]  /*4350*/  IMAD R95, R68, c[0x0][0x1f4], R11 ;  /* 0x00007d00445f7a24 */ /* 0x000fe400078e020b */
[----:B------:R-:W-:-:S04]  /*4360*/  IMAD.WIDE.U32 R8, R77, c[0x0][0x208], R6 ;  /* 0x000082004d087a25 */ /* 0x000fc800078e0006 */
[----:B------:R-:W-:Y:S01]  /*4370*/  @!P2 IMAD.WIDE.U32 R10, R68, c[0x0][0x1f0], R4 ;  /* 0x00007c00440aaa25 */ /* 0x000fe200078e0004 */
[----:B------:R-:W-:Y:S01]  /*4380*/  IADD3 R15, P1, R4, R8, RZ ;  /* 0x00000008040f7210 */ /* 0x000fe20007f3e0ff */
[----:B------:R-:W-:Y:S02]  /*4390*/  STS [R31.X4], R30 ;  /* 0x0000001e1f007388 */ /* 0x000fe40000004800 */
[----:B------:R-:W-:Y:S01]  /*43a0*/  IMAD.WIDE R6, R73, R12, c[0x0][0x258] ;  /* 0x0000960049067625 */ /* 0x000fe200078e020c */
[----:B------:R-:W-:Y:S01]  /*43b0*/  @!P2 IADD3 R13, R95, R11, RZ ;  /* 0x0000000b5f0da210 */ /* 0x000fe20007ffe0ff */
[----:B------:R-:W-:Y:S01]  /*43c0*/  STS [R31.X4+0x4], R29 ;  /* 0x0000041d1f007388 */ /* 0x000fe20000004800 */
[----:B------:R-:W-:Y:S01]  /*43d0*/  @!P2 MOV R12, R10 ;  /* 0x0000000a000ca202 */ /* 0x000fe20000000f00 */
[----:B------:R-:W-:Y:S01]  /*43e0*/  IMAD R14, R74, c[0x0][0x1f8], RZ ;  /* 0x00007e004a0e7a24 */ /* 0x000fe200078e02ff */
[----:B------:R-:W-:Y:S01]  /*43f0*/  IADD3.X R8, R5, R97, R9, P1, !PT ;  /* 0x0000006105087210 */ /* 0x000fe20000ffe409 */
[----:B------:R-:W-:Y:S01]  /*4400*/  STS [R31.X4+0x8], R28 ;  /* 0x0000081c1f007388 */ /* 0x000fe20000004800 */
[----:B------:R-:W-:Y:S01]  /*4410*/  LEA R6, P1, R15, R6, 0x2 ;  /* 0x000000060f067211 */ /* 0x000fe200078210ff */
[----:B------:R-:W-:-:S02]  /*4420*/  @!P2 IMAD.WIDE.U32 R12, R77, c[0x0][0x1f8], R12 ;  /* 0x00007e004d0caa25 */ /* 0x000fc400078e000c */
[----:B------:R-:W-:Y:S01]  /*4430*/  STS [R31.X4+0xc], R27 ;  /* 0x00000c1b1f007388 */ /* 0x000fe20000004800 */
[----:B------:R-:W-:Y:S01]  /*4440*/  LEA.HI.X R7, R15, R7, R8, 0x2, P1 ;  /* 0x000000070f077211 */ /* 0x000fe200008f1408 */
[----:B------:R-:W-:Y:S01]  /*4450*/  IMAD.WIDE.U32 R10, R68, c[0x0][0x1f0], RZ ;  /* 0x00007c00440a7a25 */ /* 0x000fe200078e00ff */
[C---:B------:R-:W-:Y:S01]  /*4460*/  IADD3 R8, P1, R73.reuse, R4, RZ ;  /* 0x0000000449087210 */ /* 0x040fe20007f3e0ff */
[----:B------:R-:W-:Y:S01]  /*4470*/  STS [R31.X4+0x10], R26 ;  /* 0x0000101a1f007388 */ /* 0x000fe20000004800 */
[----:B------:R-:W-:Y:S01]  /*4480*/  @!P2 IADD3 R22, P6, R73, R12, RZ ;  /* 0x0000000c4916a210 */ /* 0x000fe20007fde0ff */
[----:B------:R-:W-:Y:S01]  /*4490*/  IMAD R97, R77, c[0x0][0x1fc], R14 ;  /* 0x00007f004d617a24 */ /* 0x000fe200078e020e */
[----:B------:R-:W-:Y:S01]  /*44a0*/  IADD3.X R9, R64, R5, RZ, P1, !PT ;  /* 0x0000000540097210 */ /* 0x000fe20000ffe4ff */
[----:B------:R-:W-:Y:S01]  /*44b0*/  STS [R31.X4+0x14], R25 ;  /* 0x000014191f007388 */ /* 0x000fe20000004800 */
[----:B------:R-:W-:-:S03]  /*44c0*/  IADD3 R11, R11, R95, RZ ;  /* 0x0000005f0b0b7210 */ /* 0x000fc60007ffe0ff */
        /* <DEDUP_REMOVED lines=17> */
[----:B------:R-:W-:Y:S02]  /*45e0*/  ISETP.GE.AND P1, PT, R67, R20, PT ;  /* 0x000000144300720c */ /* 0x000fe40003f26270 */
[----:B------:R-:W-:-:S05]  /*45f0*/  @!P2 IADD3.X R71, R64, R13, R97, P6, !PT ;  /* 0x0000000d4047a210 */ /* 0x000fca00037fe461 */
        /* <DEDUP_REMOVED lines=10> */
.L_x_2182:
[----:B------:R-:W-:Y:S05]  /*46a0*/  BSYNC B0 ;  /* 0x0000000000007941 */ /* 0x000fea0003800000 */
.L_x_2181:
[C---:B------:R-:W-:Y:S01]  /*46b0*/  @!P2 LEA R12, P6, R22.reuse, c[0x0][0x268], 0x2 ;  /* 0x00009a00160caa11 */ /* 0x040fe200078c10ff */
[----:B------:R-:W-:Y:S01]  /*46c0*/  @!P3 STG.E [R6.64+0x80], R23 ;  /* 0x000080170600b986 */ /* 0x000fe2000c101904 */
[-C--:B------:R-:W-:Y:S01]  /*46d0*/  ISETP.GE.AND P3, PT, R65, R20.reuse, PT ;  /* 0x000000144100720c */ /* 0x080fe20003f66270 */
[----:B------:R-:W-:Y:S01]  /*46e0*/  IMAD.WIDE.U32 R10, R77, c[0x0][0x1f8], R10 ;  /* 0x00007e004d0a7a25 */ /* 0x000fe200078e000a */
[----:B------:R-:W-:Y:S01]  /*46f0*/  @!P2 LEA.HI.X R13, R22, c[0x0][0x26c], R71, 0x2, P6 ;  /* 0x00009b00160daa11 */ /* 0x000fe200030f1447 */
[----:B------:R-:W-:Y:S01]  /*4700*/  @!P4 STG.E [R6.64+0x100], R79 ;  /* 0x0001004f0600c986 */ /* 0x000fe2000c101904 */
[-C--:B------:R-:W-:Y:S02]  /*4710*/  ISETP.GE.AND P4, PT, R63, R20.reuse, PT ;  /* 0x000000143f00720c */ /* 0x080fe40003f86270 */
[-C--:B------:R-:W-:Y:S01]  /*4720*/  ISETP.GE.AND P5, PT, R61, R20.reuse, PT ;  /* 0x000000143d00720c */ /* 0x080fe20003fa6270 */
[----:B------:R-:W-:Y:S01]  /*4730*/  @!P1 STG.E [R6.64+0x180], R83 ;  /* 0x0001805306009986 */ /* 0x000fe2000c101904 */
[----:B------:R-:W-:Y:S01]  /*4740*/  ISETP.GE.AND P6, PT, R59, R20, PT ;  /* 0x000000143b00720c */ /* 0x000fe20003fc6270 */
[----:B------:R-:W-:Y:S01]  /*4750*/  HFMA2.MMA R20, -RZ, RZ, 0, 0 ;  /* 0x00000000ff147435 */ /* 0x000fe200000001ff */
[----:B------:R-:W-:-:S02]  /*4760*/  LOP3.LUT R71, R66, 0x20, R75, 0xfe, !PT ;  /* 0x0000002042477812 */ /* 0x000fc400078efe4b */
[----:B0-----:R-:W-:Y:S01]  /*4770*/  IADD3 R21, P1, R4, R10, RZ ;  /* 0x0000000a04157210 */ /* 0x001fe20007f3e0ff */
[----:B------:R-:W-:Y:S01]  /*4780*/  @!P3 STG.E [R6.64+0x200], R85 ;  /* 0x000200550600b986 */ /* 0x000fe2000c101904 */
[----:B------:R-:W-:Y:S02]  /*4790*/  SHF.L.U32 R10, R71, 0x2, RZ ;  /* 0x00000002470a7819 */ /* 0x000fe400000006ff */
[----:B------:R-:W-:Y:S01]  /*47a0*/  IADD3.X R22, R5, R97, R11, P1, !PT ;  /* 0x0000006105167210 */ /* 0x000fe20000ffe40b */
[----:B------:R-:W-:Y:S01]  /*47b0*/  @!P4 STG.E [R6.64+0x280], R87 ;  /* 0x000280570600c986 */ /* 0x000fe2000c101904 */
[----:B------:R-:W-:Y:S02]  /*47c0*/  IADD3 R14, P1, R10, c[0x0][0x268], RZ ;  /* 0x00009a000a0e7a10 */ /* 0x000fe40007f3e0ff */
[----:B------:R-:W-:Y:S01]  /*47d0*/  SHF.L.U64.HI R11, R71, 0x2, R64 ;  /* 0x00000002470b7819 */ /* 0x000fe20000010240 */
[----:B------:R-:W-:Y:S01]  /*47e0*/  @!P5 STG.E [R6.64+0x300], R89 ;  /* 0x000300590600d986 */ /* 0x000fe2000c101904 */
[----:B------:R-:W-:-:S02]  /*47f0*/  LEA R14, P3, R21, R14, 0x2 ;  /* 0x0000000e150e7211 */ /* 0x000fc400078610ff */
[----:B------:R-:W-:Y:S01]  /*4800*/  IADD3.X R15, R11, c[0x0][0x26c], RZ, P1, !PT ;  /* 0x00009b000b0f7a10 */ /* 0x000fe20000ffe4ff */
[----:B------:R0:W-:Y:S04]  /*4810*/  @!P6 STG.E [R6.64+0x380], R91 ;  /* 0x0003805b0600e986 */ /* 0x0001e8000c101904 */
[----:B------:R-:W-:Y:S01]  /*4820*/  BAR.SYNC.DEFER_BLOCKING 0x0 ;  /* 0x0000000000007b1d */ /* 0x000fe20000010000 */
[----:B------:R-:W-:Y:S02]  /*4830*/  ISETP.GE.AND P1, PT, R71, R40, PT ;  /* 0x000000284700720c */ /* 0x000fe40003f26270 */
[----:B------:R-:W-:Y:S02]  /*4840*/  LEA.HI.X R15, R21, R15, R22, 0x2, P3 ;  /* 0x0000000f150f7211 */ /* 0x000fe400018f1416 */
[----:B------:R-:W-:-:S02]  /*4850*/  MOV R21, RZ ;  /* 0x000000ff00157202 */ /* 0x000fc40000000f00 */
[-C--:B------:R-:W-:Y:S02]  /*4860*/  ISETP.GE.AND P6, PT, R69, R40.reuse, PT ;  /* 0x000000284500720c */ /* 0x080fe40003fc6270 */
[-C--:B------:R-:W-:Y:S02]  /*4870*/  ISETP.GE.AND P5, PT, R67, R40.reuse, PT ;  /* 0x000000284300720c */ /* 0x080fe40003fa6270 */
[-C--:B------:R-:W-:Y:S02]  /*4880*/  ISETP.GE.AND P4, PT, R65, R40.reuse, PT ;  /* 0x000000284100720c */ /* 0x080fe40003f86270 */
[-C--:B------:R-:W-:Y:S01]  /*4890*/  ISETP.GE.AND P3, PT, R63, R40.reuse, PT ;  /* 0x000000283f00720c */ /* 0x080fe20003f66270 */
[----:B0-----:R-:W-:Y:S01]  /*48a0*/  CS2R R6, SRZ ;  /* 0x0000000000067805 */ /* 0x001fe2000001ff00 */
[----:B------:R-:W-:Y:S01]  /*48b0*/  CS2R R22, SRZ ;  /* 0x0000000000167805 */ /* 0x000fe2000001ff00 */
[----:B------:R0:W2:Y:S01]  /*48c0*/  @!P2 LDG.E R20, [R12.64] ;  /* 0x000000040c14a981 */ /* 0x0000a2000c1e1900 */
[----:B------:R-:W-:-:S03]  /*48d0*/  ISETP.GE.AND P2, PT, R61, R40, PT ;  /* 0x000000283d00720c */ /* 0x000fc60003f46270 */
[----:B------:R-:W3:Y:S01]  /*48e0*/  @!P1 LDG.E R21, [R14.64] ;  /* 0x000000040e159981 */ /* 0x000ee2000c1e1900 */
[----:B------:R-:W-:-:S03]  /*48f0*/  ISETP.GE.AND P1, PT, R59, R40, PT ;  /* 0x000000283b00720c */ /* 0x000fc60003f26270 */
[----:B------:R-:W4:Y:S01]  /*4900*/  @!P6 LDG.E R6, [R14.64+0x80] ;  /* 0x000080040e06e981 */ /* 0x000f22000c1e1900 */
[----:B0-----:R-:W-:-:S03]  /*4910*/  CS2R R12, SRZ ;  /* 0x00000000000c7805 */ /* 0x001fc6000001ff00 */
        /* <DEDUP_REMOVED lines=28> */
[----:B----4-:R-:W-:Y:S02]  /*4ae0*/  FMUL.FTZ R23, R78, -1.4426950216293334961 ;  /* 0xbfb8aa3b4e177820 */ /* 0x010fe40000410000 */
[----:B-----5:R-:W-:Y:S02]  /*4af0*/  FMUL.FTZ R80, R79, -1.4426950216293334961 ;  /* 0xbfb8aa3b4f507820 */ /* 0x020fe40000410000 */
[----:B------:R-:W-:-:S02]  /*4b00*/  FMUL.FTZ R83, R82, -1.4426950216293334961 ;  /* 0xbfb8aa3b52537820 */ /* 0x000fc40000410000 */
[----:B------:R-:W-:Y:S01]  /*4b10*/  FMUL.FTZ R7, R14, -1.4426950216293334961 ;  /* 0xbfb8aa3b0e077820 */ /* 0x000fe20000410000 */
[----:B------:R-:W1:Y:S08]  /*4b20*/  MUFU.EX2 R12, R12 ;  /* 0x0000000c000c7308 */ /* 0x000e700000000800 */
        /* <DEDUP_REMOVED lines=13> */
[----:B------:R-:W-:-:S02]  /*4c00*/  FADD.FTZ R83, R83, 1 ;  /* 0x3f80000053537421 */ /* 0x000fc40000010000 */
[----:B------:R-:W-:Y:S01]  /*4c10*/  FADD.FTZ R7, R7, 1 ;  /* 0x3f80000007077421 */ /* 0x000fe20000010000 */
[----:B------:R-:W-:Y:S08]  /*4c20*/  MUFU.RCP R12, R12 ;  /* 0x0000000c000c7308 */ /* 0x000ff00000001000 */
[----:B------:R0:W1:Y:S08]  /*4c30*/  MUFU.RCP R87, R7 ;  /* 0x0000000700577308 */ /* 0x0000700000001000 */
[----:B------:R-:W2:Y:S08]  /*4c40*/  MUFU.RCP R13, R13 ;  /* 0x0000000d000d7308 */ /* 0x000eb00000001000 */
[----:B------:R-:W3:Y:S08]  /*4c50*/  MUFU.RCP R22, R22 ;  /* 0x0000001600167308 */ /* 0x000ef00000001000 */
[----:B------:R-:W4:Y:S08]  /*4c60*/  MUFU.RCP R23, R23 ;  /* 0x0000001700177308 */ /* 0x000f300000001000 */
[----:B------:R-:W5:Y:S08]  /*4c70*/  MUFU.RCP R80, R80 ;  /* 0x0000005000507308 */ /* 0x000f700000001000 */
        /* <DEDUP_REMOVED lines=38> */
[----:B------:R-:W-:-:S02]  /*4ee0*/  IMAD R13, R124, c[0x0][0x210], RZ ;  /* 0x000084007c0d7a24 */ /* 0x000fc400078e02ff */
[----:B------:R-:W-:-:S04]  /*4ef0*/  IMAD.WIDE.U32 R6, R68, c[0x0][0x210], RZ ;  /* 0x0000840044067a25 */ /* 0x000fc800078e00ff */
[----:B------:R-:W-:-:S05]  /*4f00*/  IMAD R13, R68, c[0x0][0x214], R13 ;  /* 0x00008500440d7a24 */ /* 0x000fca00078e020d */
        /* <DEDUP_REMOVED lines=12> */
.L_x_2184:
[----:B------:R-:W-:Y:S05]  /*4fd0*/  BSYNC B0 ;  /* 0x0000000000007941 */ /* 0x000fea0003800000 */
.L_x_2183:
[----:B------:R-:W-:Y:S01]  /*4fe0*/  MOV R7, R27 ;  /* 0x0000001b00077202 */ /* 0x000fe20000000f00 */
[----:B------:R-:W-:Y:S01]  /*4ff0*/  IMAD R8, R74, c[0x0][0x218], RZ ;  /* 0x000086004a087a24 */ /* 0x000fe200078e02ff */
[----:B------:R-:W-:Y:S02]  /*5000*/  IADD3 R10, P1, R10, c[0x0][0x270], RZ ;  /* 0x00009c000a0a7a10 */ /* 0x000fe40007f3e0ff */
[-C--:B------:R-:W-:Y:S01]  /*5010*/  ISETP.GE.AND P4, PT, R63, R0.reuse, PT ;  /* 0x000000003f00720c */ /* 0x080fe20003f86270 */
[----:B------:R-:W-:Y:S01]  /*5020*/  IMAD.WIDE.U32 R6, R77, c[0x0][0x218], R6 ;  /* 0x000086004d067a25 */ /* 0x000fe200078e0006 */
[-C--:B------:R-:W-:Y:S02]  /*5030*/  ISETP.GE.AND P5, PT, R61, R0.reuse, PT ;  /* 0x000000003d00720c */ /* 0x080fe40003fa6270 */
[----:B------:R-:W-:Y:S01]  /*5040*/  ISETP.GE.AND P6, PT, R59, R0, PT ;  /* 0x000000003b00720c */ /* 0x000fe20003fc6270 */
[----:B------:R-:W-:Y:S01]  /*5050*/  IMAD R9, R77, c[0x0][0x21c], R8 ;  /* 0x000087004d097a24 */ /* 0x000fe200078e0208 */
[----:B------:R-:W-:-:S02]  /*5060*/  IADD3 R6, P0, R4, R6, RZ ;  /* 0x0000000604067210 */ /* 0x000fc40007f1e0ff */
[----:B------:R-:W-:Y:S02]  /*5070*/  IADD3.X R11, R11, c[0x0][0x274], RZ, P1, !PT ;  /* 0x00009d000b0b7a10 */ /* 0x000fe40000ffe4ff */
[----:B------:R-:W-:Y:S02]  /*5080*/  IADD3.X R5, R5, R9, R7, P0, !PT ;  /* 0x0000000905057210 */ /* 0x000fe400007fe407 */
[C---:B------:R-:W-:Y:S02]  /*5090*/  LEA R4, P2, R6.reuse, R10, 0x2 ;  /* 0x0000000a06047211 */ /* 0x040fe400078410ff */
[----:B------:R-:W-:Y:S02]  /*50a0*/  ISETP.GE.AND P0, PT, R71, R0, PT ;  /* 0x000000004700720c */ /* 0x000fe40003f06270 */
[----:B------:R-:W-:Y:S02]  /*50b0*/  LEA.HI.X R5, R6, R11, R5, 0x2, P2 ;  /* 0x0000000b06057211 */ /* 0x000fe400010f1405 */
[----:B------:R-:W-:-:S02]  /*50c0*/  IADD3 R60, R60, 0x1, RZ ;  /* 0x000000013c3c7810 */ /* 0x000fc40007ffe0ff */
[-C--:B------:R-:W-:Y:S01]  /*50d0*/  ISETP.GE.AND P1, PT, R69, R0.reuse, PT ;  /* 0x000000004500720c */ /* 0x080fe20003f26270 */
[----:B------:R1:W-:Y:S01]  /*50e0*/  @!P4 STG.E [R4.64+0x200], R23 ;  /* 0x000200170400c986 */ /* 0x0003e2000c101904 */
[-C--:B------:R-:W-:Y:S02]  /*50f0*/  ISETP.GE.AND P2, PT, R67, R0.reuse, PT ;  /* 0x000000004300720c */ /* 0x080fe40003f46270 */
[----:B------:R-:W-:Y:S01]  /*5100*/  ISETP.GE.AND P3, PT, R65, R0, PT ;  /* 0x000000004100720c */ /* 0x000fe20003f66270 */
        /* <DEDUP_REMOVED lines=15> */
.L_x_2185:
[----:B------:R-:W-:Y:S05]  /*5200*/  EXIT ;  /* 0x000000000000794d */ /* 0x000fea0003800000 */
.L_x_2187:
        /* <DEDUP_REMOVED lines=15> */
.L_x_5373:


//--------------------- .text._Z25selective_scan_fwd_kernelI32Selective_Scan_fwd_kernel_traitsILi32ELi8ELi1ELb0ELb1ELb1ELb0EfN3c107complexIfEEEEv13SSMParamsBase --------------------------
	.section	.text._Z25selective_scan_fwd_kernelI32Selective_Scan_fwd_kernel_traitsILi32ELi8ELi1ELb0ELb1ELb1ELb0EfN3c107complexIfEEEEv13SSMParamsBase,"ax",@progbits
	.sectioninfo	@"SHI_REGISTERS=141"
	.align	128
        .global         _Z25selective_scan_fwd_kernelI32Selective_Scan_fwd_kernel_traitsILi32ELi8ELi1ELb0ELb1ELb1ELb0EfN3c107complexIfEEEEv13SSMParamsBase
        .type           _Z25selective_scan_fwd_kernelI32Selective_Scan_fwd_kernel_traitsILi32ELi8ELi1ELb0ELb1ELb1ELb0EfN3c107complexIfEEEEv13SSMParamsBase,@function
        .size           _Z25selective_scan_fwd_kernelI32Selective_Scan_fwd_kernel_traitsILi32ELi8ELi1ELb0ELb1ELb1ELb0EfN3c107complexIfEEEEv13SSMParamsBase,(.L_x_5374 - _Z25selective_scan_fwd_kernelI32Selective_Scan_fwd_kernel_traitsILi32ELi8ELi1ELb0ELb1ELb1ELb0EfN3c107complexIfEEEEv13SSMParamsBase)
        .other          _Z25selective_scan_fwd_kernelI32Selective_Scan_fwd_kernel_traitsILi32ELi8ELi1ELb0ELb1ELb1ELb0EfN3c107complexIfEEEEv13SSMParamsBase,@"STO_CUDA_ENTRY STV_DEFAULT"
_Z25selective_scan_fwd_kernelI32Selective_Scan_fwd_kernel_traitsILi32ELi8ELi1ELb0ELb1ELb1ELb0EfN3c107complexIfEEEEv13SSMParamsBase:
.text._Z25selective_scan_fwd_kernelI32Selective_Scan_fwd_kernel_traitsILi32ELi8ELi1ELb0ELb1ELb1ELb0EfN3c107complexIfEEEEv13SSMParamsBase:
        /* <DEDUP_REMOVED lines=26> */
[----:B---3--:R-:W-:Y:S02]  /*01a0*/  IADD3 R10, RZ, -R7, RZ ;  /* 0x80000007ff0a7210 */ /* 0x008fe40007ffe0ff */
[----:B------:R-:W-:-:S03]  /*01b0*/  SHF.R.S32.HI R126, RZ, 0x1f, R25 ;  /* 0x0000001fff7e7819 */ /* 0x000fc60000011419 */
[----:B------:R-:W-:-:S04]  /*01c0*/  IMAD R11, R10, R9, RZ ;  /* 0x000000090a0b7224 */ /* 0x000fc800078e02ff */
[----:B------:R-:W-:-:S06]  /*01d0*/  IMAD.HI.U32 R7, R7, R11, R6 ;  /* 0x0000000b07077227 */ /* 0x000fcc00078e0006 */
[----:B------:R-:W-:-:S05]  /*01e0*/  IMAD.HI.U32 R12, R7, R2, RZ ;  /* 0x00000002070c7227 */ /* 0x000fca00078e00ff */
[----:B------:R-:W-:-:S05]  /*01f0*/  IADD3 R3, -R12, RZ, RZ ;  /* 0x000000ff0c037210 */ /* 0x000fca0007ffe1ff */
[----:B------:R-:W-:Y:S01]  /*0200*/  IMAD R2, R9, R3, R2 ;  /* 0x0000000309027224 */ /* 0x000fe200078e0202 */
[----:B------:R-:W-:-:S04]  /*0210*/  MOV R3, c[0x0][0x174] ;  /* 0x00005d0000037a02 */ /* 0x000fc80000000f00 */
[----:B------:R-:W-:Y:S02]  /*0220*/  ISETP.GE.AND P0, PT, R3, 0x1, PT ;  /* 0x000000010300780c */ /* 0x000fe40003f06270 */
[----:B------:R-:W-:-:S13]  /*0230*/  ISETP.GT.U32.AND P1, PT, R9, R2, PT ;  /* 0x000000020900720c */ /* 0x000fda0003f24070 */
[----:B------:R-:W-:Y:S01]  /*0240*/  @!P1 IADD3 R2, R2, -R9, RZ ;  /* 0x8000000902029210 */ /* 0x000fe20007ffe0ff */
[----:B------:R-:W-:Y:S06]  /*0250*/  @!P0 EXIT ;  /* 0x000000000000894d */ /* 0x000fec0003800000 */
[----:B----4-:R-:W0:Y:S01]  /*0260*/  S2R R74, SR_TID.X ;  /* 0x00000000004a7919 */ /* 0x010e220000002100 */
[----:B------:R-:W-:Y:S01]  /*0270*/  ISETP.GE.U32.AND P0, PT, R2, R9, PT ;  /* 0x000000090200720c */ /* 0x000fe20003f06070 */
[C---:B------:R-:W-:Y:S01]  /*0280*/  IMAD R5, R23.reuse, c[0x0][0x1d8], RZ ;  /* 0x0000760017057a24 */ /* 0x040fe200078e02ff */
[----:B------:R-:W-:Y:S01]  /*0290*/  LOP3.LUT R8, R0, c[0x0][0x178], RZ, 0x3c, !PT ;  /* 0x00005e0000087a12 */ /* 0x000fe200078e3cff */
[----:B------:R-:W-:Y:S01]  /*02a0*/  IMAD R4, R126, c[0x0][0x190], RZ ;  /* 0x000064007e047a24 */ /* 0x000fe200078e02ff */
[----:B------:R-:W-:Y:S01]  /*02b0*/  @!P1 IADD3 R12, R12, 0x1, RZ ;  /* 0x000000010c0c9810 */ /* 0x000fe20007ffe0ff */
[----:B------:R-:W-:Y:S01]  /*02c0*/  IMAD R11, R23, c[0x0][0x1e8], RZ ;  /* 0x00007a00170b7a24 */ /* 0x000fe200078e02ff */
[----:B------:R-:W-:Y:S01]  /*02d0*/  ISETP.GE.AND P2, PT, R8, RZ, PT ;  /* 0x000000ff0800720c */ /* 0x000fe20003f46270 */
[C---:B------:R-:W-:Y:S01]  /*02e0*/  IMAD.WIDE.U32 R2, R0.reuse, c[0x0][0x1d8], RZ ;  /* 0x0000760000027a25 */ /* 0x040fe200078e00ff */
[----:B------:R-:W-:Y:S01]  /*02f0*/  ISETP.NE.AND P1, PT, RZ, c[0x0][0x178], PT ;  /* 0x00005e00ff007a0c */ /* 0x000fe20003f25270 */
[----:B------:R-:W1:Y:S01]  /*0300*/  S2R R30, SR_LANEID ;  /* 0x00000000001e7919 */ /* 0x000e620000000000 */
[----:B------:R-:W-:Y:S01]  /*0310*/  MOV R31, RZ ;  /* 0x000000ff001f7202 */ /* 0x000fe20000000f00 */
[----:B------:R-:W-:Y:S01]  /*0320*/  IMAD R9, R0, c[0x0][0x1dc], R5 ;  /* 0x0000770000097a24 */ /* 0x000fe200078e0205 */
[----:B------:R-:W-:Y:S01]  /*0330*/  MOV R8, R2 ;  /* 0x0000000200087202 */ /* 0x000fe20000000f00 */
[----:B------:R-:W-:Y:S01]  /*0340*/  IMAD R13, R25, c[0x0][0x194], R4 ;  /* 0x00006500190d7a24 */ /* 0x000fe200078e0204 */
[----:B------:R-:W-:Y:S01]  /*0350*/  @P0 IADD3 R12, R12, 0x1, RZ ;  /* 0x000000010c0c0810 */ /* 0x000fe20007ffe0ff */
[----:B------:R-:W-:Y:S01]  /*0360*/  IMAD.WIDE.U32 R4, R0, c[0x0][0x1e8], RZ ;  /* 0x00007a0000047a25 */ /* 0x000fe200078e00ff */
[----:B------:R-:W-:-:S03]  /*0370*/  IADD3 R9, R3, R9, RZ ;  /* 0x0000000903097210 */ /* 0x000fc60007ffe0ff */
[----:B------:R-:W-:Y:S01]  /*0380*/  IMAD R11, R0, c[0x0][0x1ec], R11 ;  /* 0x00007b00000b7a24 */ /* 0x000fe200078e020b */
[----:B------:R-:W-:Y:S01]  /*0390*/  @!P2 IADD3 R12, -R12, RZ, RZ ;  /* 0x000000ff0c0ca210 */ /* 0x000fe20007ffe1ff */
[----:B------:R-:W-:Y:S01]  /*03a0*/  IMAD R10, R126, c[0x0][0x1b0], RZ ;  /* 0x00006c007e0a7a24 */ /* 0x000fe200078e02ff */
[----:B------:R-:W-:Y:S01]  /*03b0*/  @!P1 LOP3.LUT R12, RZ, c[0x0][0x178], RZ, 0x33, !PT ;  /* 0x00005e00ff0c9a12 */ /* 0x000fe200078e33ff */
[----:B------:R-:W-:Y:S01]  /*03c0*/  IMAD.WIDE.U32 R8, R25, c[0x0][0x1d0], R8 ;  /* 0x0000740019087a25 */ /* 0x000fe200078e0008 */
[C---:B0-----:R-:W-:Y:S02]  /*03d0*/  SHF.L.U32 R27, R74.reuse, 0x3, RZ ;  /* 0x000000034a1b7819 */ /* 0x041fe400000006ff */
[----:B------:R-:W-:Y:S01]  /*03e0*/  IADD3 R11, R5, R11, RZ ;  /* 0x0000000b050b7210 */ /* 0x000fe20007ffe0ff */
[C---:B------:R-:W-:Y:S01]  /*03f0*/  IMAD R5, R25.reuse, c[0x0][0x1b4], R10 ;  /* 0x00006d0019057a24 */ /* 0x040fe200078e020a */
[----:B------:R-:W-:Y:S01]  /*0400*/  LOP3.LUT R26, R74, 0x1f, RZ, 0xc0, !PT ;  /* 0x0000001f4a1a7812 */ /* 0x000fe200078ec0ff */
[----:B------:R-:W-:Y:S01]  /*0410*/  IMAD.WIDE.U32 R6, R25, c[0x0][0x190], RZ ;  /* 0x0000640019067a25 */ /* 0x000fe200078e00ff */
[----:B------:R-:W-:-:S02]  /*0420*/  LOP3.LUT R27, R27, 0xffffff00, RZ, 0xc0, !PT ;  /* 0xffffff001b1b7812 */ /* 0x000fc400078ec0ff */
[----:B------:R-:W-:Y:S01]  /*0430*/  MOV R10, R4 ;  /* 0x00000004000a7202 */ /* 0x000fe20000000f00 */
[----:B------:R-:W-:Y:S01]  /*0440*/  IMAD R4, R126, c[0x0][0x1d0], RZ ;  /* 0x000074007e047a24 */ /* 0x000fe200078e02ff */
[----:B------:R-:W-:Y:S01]  /*0450*/  LOP3.LUT R28, R27, R26, RZ, 0xfc, !PT ;  /* 0x0000001a1b1c7212 */ /* 0x000fe200078efcff */
[----:B------:R-:W-:Y:S01]  /*0460*/  IMAD.WIDE.U32 R2, R25, c[0x0][0x1b0], RZ ;  /* 0x00006c0019027a25 */ /* 0x000fe200078e00ff */
[----:B------:R-:W-:Y:S02]  /*0470*/  IADD3 R7, R7, R13, RZ ;  /* 0x0000000d07077210 */ /* 0x000fe40007ffe0ff */
[C---:B------:R-:W-:Y:S01]  /*0480*/  IADD3 R17, P0, R28.reuse, R8, RZ ;  /* 0x000000081c117210 */ /* 0x040fe20007f1e0ff */
[C---:B------:R-:W-:Y:S01]  /*0490*/  IMAD.WIDE.U32 R10, R25.reuse, c[0x0][0x1e0], R10 ;  /* 0x00007800190a7a25 */ /* 0x040fe200078e000a */
[----:B------:R-:W-:Y:S02]  /*04a0*/  SHF.R.S32.HI R29, RZ, 0x1f, R28 ;  /* 0x0000001fff1d7819 */ /* 0x000fe4000001141c */
[----:B------:R-:W-:Y:S01]  /*04b0*/  SHF.R.S32.HI R8, RZ, 0x1f, R12 ;  /* 0x0000001fff087819 */ /* 0x000fe2000001140c */
[----:B------:R-:W-:Y:S01]  /*04c0*/  IMAD R4, R25, c[0x0][0x1d4], R4 ;  /* 0x0000750019047a24 */ /* 0x000fe200078e0204 */
[----:B------:R-:W-:Y:S01]  /*04d0*/  IADD3 R54, P1, R28, R10, RZ ;  /* 0x0000000a1c367210 */ /* 0x000fe20007f3e0ff */
[----:B------:R-:W-:Y:S01]  /*04e0*/  IMAD R14, R126, c[0x0][0x1e0], RZ ;  /* 0x000078007e0e7a24 */ /* 0x000fe200078e02ff */
[----:B------:R-:W-:-:S02]  /*04f0*/  IADD3 R5, R3, R5, RZ ;  /* 0x0000000503057210 */ /* 0x000fc40007ffe0ff */
[----:B------:R-:W-:Y:S01]  /*0500*/  IADD3.X R10, R29, R9, R4, P0, !PT ;  /* 0x000000091d0a7210 */ /* 0x000fe200007fe404 */
[----:B------:R-:W-:Y:S01]  /*0510*/  IMAD R9, R8, c[0x0][0x1a8], RZ ;  /* 0x00006a0008097a24 */ /* 0x000fe200078e02ff */
[----:B------:R-:W-:Y:S01]  /*0520*/  MOV R4, R2 ;  /* 0x0000000200047202 */ /* 0x000fe20000000f00 */
[----:B------:R-:W-:Y:S01]  /*0530*/  IMAD R14, R25, c[0x0][0x1e4], R14 ;  /* 0x00007900190e7a24 */ /* 0x000fe200078e020e */
[----:B------:R-:W-:Y:S01]  /*0540*/  LEA R16, P0, R17, c[0x0][0x240], 0x2 ;  /* 0x0000900011107a11 */ /* 0x000fe200078010ff */
[----:B------:R-:W-:-:S03]  /*0550*/  IMAD.WIDE.U32 R2, R12, c[0x0][0x1a8], R6 ;  /* 0x00006a000c027a25 */ /* 0x000fc600078e0006 */
[----:B------:R-:W-:Y:S01]  /*0560*/  IADD3.X R11, R29, R11, R14, P1, !PT ;  /* 0x0000000b1d0b7210 */ /* 0x000fe20000ffe40e */
[----:B------:R-:W-:Y:S01]  /*0570*/  IMAD R9, R12, c[0x0][0x1ac], R9 ;  /* 0x00006b000c097a24 */ /* 0x000fe200078e0209 */
[----:B------:R-:W-:Y:S01]  /*0580*/  LEA.HI.X R17, R17, c[0x0][0x244], R10, 0x2, P0 ;  /* 0x0000910011117a11 */ /* 0x000fe200000f140a */
[----:B------:R-:W-:Y:S01]  /*0590*/  IMAD R7, R8, c[0x0][0x1c8], RZ ;  /* 0x0000720008077a24 */ /* 0x000fe200078e02ff */
[----:B------:R-:W-:Y:S01]  /*05a0*/  LEA R53, P1, R54, c[0x0][0x248], 0x2 ;  /* 0x0000920036357a11 */ /* 0x000fe200078210ff */
[----:B------:R-:W-:Y:S01]  /*05b0*/  IMAD.WIDE.U32 R4, R12, c[0x0][0x1c8], R4 ;  /* 0x000072000c047a25 */ /* 0x000fe200078e0004 */
[----:B------:R-:W-:Y:S02]  /*05c0*/  LEA R43, P0, R2, c[0x0][0x228], 0x2 ;  /* 0x00008a00022b7a11 */ /* 0x000fe400078010ff */
[----:B------:R-:W-:Y:S01]  /*05d0*/  IADD3 R45, R3, R9, RZ ;  /* 0x00000009032d7210 */ /* 0x000fe20007ffe0ff */
[----:B------:R-:W-:Y:S01]  /*05e0*/  IMAD R7, R12, c[0x0][0x1cc], R7 ;  /* 0x000073000c077a24 */ /* 0x000fe200078e0207 */
[----:B------:R-:W-:-:S02]  /*05f0*/  LEA.HI.X R54, R54, c[0x0][0x24c], R11, 0x2, P1 ;  /* 0x0000930036367a11 */ /* 0x000fc400008f140b */
[----:B------:R-:W-:Y:S02]  /*0600*/  LEA.HI.X R45, R2, c[0x0][0x22c], R45, 0x2, P0 ;  /* 0x00008b00022d7a11 */ /* 0x000fe400000f142d */
[C---:B------:R-:W-:Y:S02]  /*0610*/  LEA R44, P1, R4.reuse, c[0x0][0x230], 0x2 ;  /* 0x00008c00042c7a11 */ /* 0x040fe400078210ff */
[----:B------:R-:W-:Y:S02]  /*0620*/  IADD3 R3, R5, R7, RZ ;  /* 0x0000000705037210 */ /* 0x000fe40007ffe0ff */
[----:B------:R-:W-:Y:S02]  /*0630*/  IADD3 R2, R27, R28, RZ ;  /* 0x0000001c1b027210 */ /* 0x000fe40007ffe0ff */
[----:B------:R-:W-:Y:S02]  /*0640*/  LEA.HI.X R46, R4, c[0x0][0x234], R3, 0x2, P1 ;  /* 0x00008d00042e7a11 */ /* 0x000fe400008f1403 */
        /* <DEDUP_REMOVED lines=10> */
[----:B-1----:R-:W-:Y:S02]  /*06f0*/  IADD3 R42, R2, 0x1e0, RZ ;  /* 0x000001e0022a7810 */ /* 0x002fe40007ffe0ff */
.L_x_2211:
[----:B------:R-:W-:Y:S01]  /*0700*/  BAR.SYNC.DEFER_BLOCKING 0x0 ;  /* 0x0000000000007b1d */ /* 0x000fe20000010000 */
[----:B0-----:R-:W-:Y:S01]  /*0710*/  MOV R4, 0xffffff00 ;  /* 0xffffff0000047802 */ /* 0x001fe20000000f00 */
        /* <DEDUP_REMOVED lines=9> */
[----:B------:R-:W-:Y:S02]  /*07b0*/  ISETP.GE.AND P2, PT, R8, R47, PT ;  /* 0x0000002f0800720c */ /* 0x000fe40003f46270 */
[C-C-:B------:R-:W-:Y:S02]  /*07c0*/  LOP3.LUT R18, R27.reuse, 0xa0, R26.reuse, 0xfe, !PT ;  /* 0x000000a01b127812 */ /* 0x140fe400078efe1a */
[C-C-:B------:R-:W-:Y:S02]  /*07d0*/  LOP3.LUT R20, R27.reuse, 0xc0, R26.reuse, 0xfe, !PT ;  /* 0x000000c01b147812 */ /* 0x140fe400078efe1a */
[----:B------:R-:W-:-:S03]  /*07e0*/  LOP3.LUT R52, R27, 0xe0, R26, 0xfe, !PT ;  /* 0x000000e01b347812 */ /* 0x000fc600078efe1a */
[----:B------:R-:W2:Y:S01]  /*07f0*/  @!P0 LDG.E R4, [R16.64] ;  /* 0x0000000410048981 */ /* 0x000ea2000c1e1900 */
[----:B------:R-:W-:-:S03]  /*0800*/  ISETP.GE.AND P0, PT, R10, R47, PT ;  /* 0x0000002f0a00720c */ /* 0x000fc60003f06270 */
[----:B------:R-:W3:Y:S01]  /*0810*/  @!P1 LDG.E R5, [R16.64+0x80] ;  /* 0x0000800410059981 */ /* 0x000ee2000c1e1900 */
[----:B------:R-:W-:-:S03]  /*0820*/  ISETP.GE.AND P1, PT, R12, R47, PT ;  /* 0x0000002f0c00720c */ /* 0x000fc60003f26270 */
[----:B------:R-:W4:Y:S01]  /*0830*/  @!P2 LDG.E R9, [R16.64+0x100] ;  /* 0x000100041009a981 */ /* 0x000f22000c1e1900 */
[-C--:B------:R-:W-:Y:S01]  /*0840*/  ISETP.GE.AND P2, PT, R18, R47.reuse, PT ;  /* 0x0000002f1200720c */ /* 0x080fe20003f46270 */
[----:B------:R-:W-:Y:S01]  /*0850*/  HFMA2.MMA R14, -RZ, RZ, 0, 0 ;  /* 0x00000000ff0e7435 */ /* 0x000fe200000001ff */
[-C--:B------:R-:W-:Y:S01]  /*0860*/  ISETP.GE.AND P3, PT, R20, R47.reuse, PT ;  /* 0x0000002f1400720c */ /* 0x080fe20003f66270 */
[----:B------:R-:W-:Y:S01]  /*0870*/  HFMA2.MMA R13, -RZ, RZ, 0, 0 ;  /* 0x00000000ff0d7435 */ /* 0x000fe200000001ff */
[----:B------:R-:W-:Y:S02]  /*0880*/  ISETP.GE.AND P4, PT, R52, R47, PT ;  /* 0x0000002f3400720c */ /* 0x000fe40003f86270 */
[----:B------:R-:W-:Y:S02]  /*0890*/  MOV R7, RZ ;  /* 0x000000ff00077202 */ /* 0x000fe40000000f00 */
[----:B------:R-:W-:Y:S02]  /*08a0*/  MOV R11, RZ ;  /* 0x000000ff000b7202 */ /* 0x000fe40000000f00 */
[----:B------:R-:W-:Y:S01]  /*08b0*/  MOV R50, RZ ;  /* 0x000000ff00327202 */ /* 0x000fe20000000f00 */
        /* <DEDUP_REMOVED lines=8> */
[----:B------:R-:W-:Y:S02]  /*0940*/  LEA.HI.SX32 R19, R19, R30, 0x1b ;  /* 0x0000001e13137211 */ /* 0x000fe400078fdaff */
[----:B------:R-:W-:Y:S02]  /*0950*/  SHF.L.U32 R68, R15, 0x2, RZ ;  /* 0x000000020f447819 */ /* 0x000fe400000006ff */
[----:B------:R-:W-:Y:S02]  /*0960*/  SHF.L.U32 R66, R19, 0x2, RZ ;  /* 0x0000000213427819 */ /* 0x000fe400000006ff */
[----:B------:R-:W-:-:S02]  /*0970*/  IADD3 R15, R30, 0x60, RZ ;  /* 0x000000601e0f7810 */ /* 0x000fc40007ffe0ff */
[CC--:B------:R-:W-:Y:S02]  /*0980*/  LEA.HI.SX32 R67, R30.reuse, R30.reuse, 0x1b ;  /* 0x0000001e1e437211 */ /* 0x0c0fe400078fdaff */
[C---:B------:R-:W-:Y:S02]  /*0990*/  IADD3 R19, R30.reuse, 0x80, RZ ;  /* 0x000000801e137810 */ /* 0x040fe40007ffe0ff */
[C---:B------:R-:W-:Y:S02]  /*09a0*/  IADD3 R21, R30.reuse, 0xa0, RZ ;  /* 0x000000a01e157810 */ /* 0x040fe40007ffe0ff */
[C---:B------:R-:W-:Y:S02]  /*09b0*/  IADD3 R49, R30.reuse, 0xc0, RZ ;  /* 0x000000c01e317810 */ /* 0x040fe40007ffe0ff */
[----:B------:R-:W-:Y:S02]  /*09c0*/  IADD3 R51, R30, 0xe0, RZ ;  /* 0x000000e01e337810 */ /* 0x000fe40007ffe0ff */
[----:B------:R-:W-:-:S02]  /*09d0*/  LEA.HI.SX32 R15, R15, R30, 0x1b ;  /* 0x0000001e0f0f7211 */ /* 0x000fc400078fdaff */
[----:B------:R-:W-:Y:S02]  /*09e0*/  SHF.L.U32 R67, R67, 0x2, RZ ;  /* 0x0000000243437819 */ /* 0x000fe400000006ff */
[-C--:B------:R-:W-:Y:S02]  /*09f0*/  LEA.HI.SX32 R19, R19, R30.reuse, 0x1b ;  /* 0x0000001e13137211 */ /* 0x080fe400078fdaff */
[-C--:B------:R-:W-:Y:S02]  /*0a00*/  LEA.HI.SX32 R21, R21, R30.reuse, 0x1b ;  /* 0x0000001e15157211 */ /* 0x080fe400078fdaff */
[-C--:B------:R-:W-:Y:S02]  /*0a10*/  LEA.HI.SX32 R49, R49, R30.reuse, 0x1b ;  /* 0x0000001e31317211 */ /* 0x080fe400078fdaff */
[----:B------:R-:W-:Y:S02]  /*0a20*/  SHF.L.U32 R82, R15, 0x2, RZ ;  /* 0x000000020f527819 */ /* 0x000fe400000006ff */
[----:B------:R-:W-:-:S02]  /*0a30*/  LEA.HI.SX32 R51, R51, R30, 0x1b ;  /* 0x0000001e33337211 */ /* 0x000fc400078fdaff */
[----:B------:R-:W-:Y:S02]  /*0a40*/  SHF.L.U32 R81, R19, 0x2, RZ ;  /* 0x0000000213517819 */ /* 0x000fe400000006ff */
[----:B------:R-:W-:Y:S02]  /*0a50*/  SHF.L.U32 R80, R21, 0x2, RZ ;  /* 0x0000000215507819 */ /* 0x000fe400000006ff */
[----:B------:R-:W-:Y:S02]  /*0a60*/  SHF.L.U32 R48, R30, 0x3, RZ ;  /* 0x000000031e307819 */ /* 0x000fe400000006ff */
[----:B------:R-:W-:Y:S02]  /*0a70*/  SHF.L.U32 R72, R49, 0x2, RZ ;  /* 0x0000000231487819 */ /* 0x000fe400000006ff */
[----:B------:R-:W-:Y:S02]  /*0a80*/  SHF.L.U32 R71, R51, 0x2, RZ ;  /* 0x0000000233477819 */ /* 0x000fe400000006ff */
[----:B------:R-:W-:-:S02]  /*0a90*/  LEA.HI.SX32 R48, R48, R48, 0x1b ;  /* 0x0000003030307211 */ /* 0x000fc400078fdaff */
[-C--:B------:R-:W-:Y:S01]  /*0aa0*/  ISETP.GE.AND P6, PT, R6, R47.reuse, PT ;  /* 0x0000002f0600720c */ /* 0x080fe20003fc6270 */
[----:B------:R-:W-:Y:S01]  /*0ab0*/  HFMA2.MMA R15, -RZ, RZ, 0, 0 ;  /* 0x00000000ff0f7435 */ /* 0x000fe200000001ff */
[-C--:B------:R-:W-:Y:S02]  /*0ac0*/  ISETP.GE.AND P1, PT, R18, R47.reuse, PT ;  /* 0x0000002f1200720c */ /* 0x080fe40003f26270 */
[----:B------:R-:W-:Y:S02]  /*0ad0*/  ISETP.GE.AND P5, PT, R28, R47, PT ;  /* 0x0000002f1c00720c */ /* 0x000fe40003fa6270 */
[----:B------:R-:W-:Y:S02]  /*0ae0*/  MOV R18, R53 ;  /* 0x0000003500127202 */ /* 0x000fe40000000f00 */
[----:B------:R-:W-:Y:S02]  /*0af0*/  MOV R19, R54 ;  /* 0x0000003600137202 */ /* 0x000fe40000000f00 */
[----:B------:R-:W-:-:S02]  /*0b00*/  ISETP.GE.AND P4, PT, R8, R47, PT ;  /* 0x0000002f0800720c */ /* 0x000fc40003f86270 */
[-C--:B------:R-:W-:Y:S02]  /*0b10*/  ISETP.GE.AND P3, PT, R10, R47.reuse, PT ;  /* 0x0000002f0a00720c */ /* 0x080fe40003f66270 */
[-C--:B------:R-:W-:Y:S01]  /*0b20*/  ISETP.GE.AND P2, PT, R12, R47.reuse, PT ;  /* 0x0000002f0c00720c */ /* 0x080fe20003f46270 */
[----:B------:R-:W-:Y:S01]  /*0b30*/  HFMA2.MMA R6, -RZ, RZ, 0, 0 ;  /* 0x00000000ff067435 */ /* 0x000fe200000001ff */
[----:B------:R-:W-:Y:S01]  /*0b40*/  ISETP.GE.AND P0, PT, R20, R47, PT ;  /* 0x0000002f1400720c */ /* 0x000fe20003f06270 */
[----:B------:R-:W-:Y:S01]  /*0b50*/  HFMA2.MMA R49, -RZ, RZ, 0, 0 ;  /* 0x00000000ff317435 */ /* 0x000fe200000001ff */
[----:B------:R-:W-:Y:S02]  /*0b60*/  MOV R21, RZ ;  /* 0x000000ff00157202 */ /* 0x000fe40000000f00 */
[----:B------:R-:W-:Y:S01]  /*0b70*/  MOV R8, RZ ;  /* 0x000000ff00087202 */ /* 0x000fe20000000f00 */
[----:B--2---:R0:W-:Y:S04]  /*0b80*/  STS [R67], R4 ;  /* 0x0000000443007388 */ /* 0x0041e80000000800 */
[----:B---3--:R-:W-:Y:S04]  /*0b90*/  STS [R68+0x80], R5 ;  /* 0x0000800544007388 */ /* 0x008fe80000000800 */
[----:B----4-:R-:W-:Y:S04]  /*0ba0*/  STS [R66+0x100], R9 ;  /* 0x0001000942007388 */ /* 0x010fe80000000800 */
[----:B------:R-:W-:Y:S04]  /*0bb0*/  STS [R82+0x180], R7 ;  /* 0x0001800752007388 */ /* 0x000fe80000000800 */
[----:B------:R-:W-:Y:S04]  /*0bc0*/  STS [R81+0x200], R14 ;  /* 0x0002000e51007388 */ /* 0x000fe80000000800 */
[----:B------:R-:W-:Y:S04]  /*0bd0*/  STS [R80+0x280], R11 ;  /* 0x0002800b50007388 */ /* 0x000fe80000000800 */
[----:B------:R1:W-:Y:S04]  /*0be0*/  STS [R72+0x300], R13 ;  /* 0x0003000d48007388 */ /* 0x0003e80000000800 */
[----:B------:R-:W-:Y:S01]  /*0bf0*/  STS [R71+0x380], R50 ;  /* 0x0003803247007388 */ /* 0x000fe20000000800 */
        /* <DEDUP_REMOVED lines=11> */
[----:B-1----:R-:W-:-:S02]  /*0cb0*/  MOV R13, RZ ;  /* 0x000000ff000d7202 */ /* 0x002fc40000000f00 */
[----:B------:R-:W-:Y:S02]  /*0cc0*/  MOV R11, RZ ;  /* 0x000000ff000b7202 */ /* 0x000fe40000000f00 */
        /* <DEDUP_REMOVED lines=11> */
[----:B---3--:R-:W-:Y:S04]  /*0d80*/  STS [R67], R4 ;  /* 0x0000000443007388 */ /* 0x008fe80000000800 */
[----:B--2---:R-:W-:Y:S04]  /*0d90*/  STS [R68+0x80], R15 ;  /* 0x0000800f44007388 */ /* 0x004fe80000000800 */
[----:B----4-:R-:W-:Y:S04]  /*0da0*/  STS [R66+0x100], R13 ;  /* 0x0001000d42007388 */ /* 0x010fe80000000800 */
        /* <DEDUP_REMOVED lines=62> */
.L_x_2189:
[----:B------:R-:W-:Y:S05]  /*1190*/  BSYNC B0 ;  /* 0x0000000000007941 */ /* 0x000fea0003800000 */
.L_x_2188:
        /* <DEDUP_REMOVED lines=41> */
.L_x_2191:
[----:B------:R-:W-:Y:S05]  /*1430*/  BSYNC B0 ;  /* 0x0000000000007941 */ /* 0x000fea0003800000 */
.L_x_2190:
        /* <DEDUP_REMOVED lines=33> */
.L_x_2193:
[----:B------:R-:W-:Y:S05]  /*1650*/  BSYNC B0 ;  /* 0x0000000000007941 */ /* 0x000fea0003800000 */
.L_x_2192:
        /* <DEDUP_REMOVED lines=33> */
.L_x_2195:
[----:B------:R-:W-:Y:S05]  /*1870*/  BSYNC B0 ;  /* 0x0000000000007941 */ /* 0x000fea0003800000 */
.L_x_2194:
        /* <DEDUP_REMOVED lines=33> */
.L_x_2197:
[----:B------:R-:W-:Y:S05]  /*1a90*/  BSYNC B0 ;  /* 0x0000000000007941 */ /* 0x000fea0003800000 */
.L_x_2196:
        /* <DEDUP_REMOVED lines=33> */
.L_x_2199:
[----:B------:R-:W-:Y:S05]  /*1cb0*/  BSYNC B0 ;  /* 0x0000000000007941 */ /* 0x000fea0003800000 */
.L_x_2198:
        /* <DEDUP_REMOVED lines=33> */
.L_x_2201:
[----:B------:R-:W-:Y:S05]  /*1ed0*/  BSYNC B0 ;  /* 0x0000000000007941 */ /* 0x000fea0003800000 */
.L_x_2200:
        /* <DEDUP_REMOVED lines=33> */
.L_x_2203:
[----:B------:R-:W-:Y:S05]  /*20f0*/  BSYNC B0 ;  /* 0x0000000000007941 */ /* 0x000fea0003800000 */
.L_x_2202:
        /* <DEDUP_REMOVED lines=12> */
[----:B------:R-:W-:Y:S01]  /*21c0*/  HFMA2.MMA R79, -RZ, RZ, 0, 0 ;  /* 0x00000000ff4f7435 */ /* 0x000fe200000001ff */
        /* <DEDUP_REMOVED lines=8> */
.L_x_2207:
[----:B------:R-:W-:Y:S01]  /*2250*/  IMAD R3, R23, c[0x0][0x180], RZ ;  /* 0x0000600017037a24 */ /* 0x000fe200078e02ff */
[----:B------:R-:W-:Y:S01]  /*2260*/  SHF.R.S32.HI R12, RZ, 0x1f, R79 ;  /* 0x0000001fff0c7819 */ /* 0x000fe2000001144f */
[----:B------:R-:W-:-:S04]  /*2270*/  IMAD.WIDE.U32 R4, R0, c[0x0][0x180], RZ ;  /* 0x0000600000047a25 */ /* 0x000fc800078e00ff */
[----:B------:R-:W-:Y:S02]  /*2280*/  IMAD R3, R0, c[0x0][0x184], R3 ;  /* 0x0000610000037a24 */ /* 0x000fe400078e0203 */
[----:B------:R-:W-:-:S03]  /*2290*/  IMAD R6, R12, c[0x0][0x188], RZ ;  /* 0x000062000c067a24 */ /* 0x000fc600078e02ff */
[----:B------:R-:W-:Y:S01]  /*22a0*/  IADD3 R5, R5, R3, RZ ;  /* 0x0000000305057210 */ /* 0x000fe20007ffe0ff */
[C---:B------:R-:W-:Y:S01]  /*22b0*/  IMAD R3, R79.reuse, c[0x0][0x18c], R6 ;  /* 0x000063004f037a24 */ /* 0x040fe200078e0206 */
[----:B------:R-:W-:Y:S01]  /*22c0*/  MOV R14, 0xffffff00 ;  /* 0xffffff00000e7802 */ /* 0x000fe20000000f00 */
[----:B------:R-:W-:Y:S02]  /*22d0*/  IMAD R6, R12, c[0x0][0x1a0], RZ ;  /* 0x000068000c067a24 */ /* 0x000fe400078e02ff */
[----:B------:R-:W-:-:S05]  /*22e0*/  IMAD.WIDE.U32 R4, R79, c[0x0][0x188], R4 ;  /* 0x000062004f047a25 */ /* 0x000fca00078e0004 */
[----:B------:R-:W-:Y:S02]  /*22f0*/  IADD3 R3, R5, R3, RZ ;  /* 0x0000000305037210 */ /* 0x000fe40007ffe0ff */
[----:B------:R-:W-:-:S04]  /*2300*/  LEA R8, P0, R4, c[0x0][0x220], 0x3 ;  /* 0x0000880004087a11 */ /* 0x000fc800078018ff */
[----:B------:R-:W-:Y:S02]  /*2310*/  LEA.HI.X R9, R4, c[0x0][0x224], R3, 0x3, P0 ;  /* 0x0000890004097a11 */ /* 0x000fe400000f1c03 */
[----:B------:R-:W-:Y:S01]  /*2320*/  SHF.R.S32.HI R3, RZ, 0x1f, R2 ;  /* 0x0000001fff037819 */ /* 0x000fe20000011402 */
[----:B------:R-:W-:Y:S02]  /*2330*/  IMAD R7, R79, c[0x0][0x1a4], R6 ;  /* 0x000069004f077a24 */ /* 0x000fe400078e0206 */
[----:B------:R-:W-:Y:S01]  /*2340*/  IMAD R47, R31, R14, c[0x0][0x168] ;  /* 0x00005a001f2f7624 */ /* 0x000fe200078e020e */
[----:B------:R-:W-:Y:S01]  /*2350*/  MOV R21, RZ ;  /* 0x000000ff00157202 */ /* 0x000fe20000000f00 */
[----:B------:R-:W-:Y:S01]  /*2360*/  IMAD.WIDE.U32 R10, R79, c[0x0][0x1a0], R2 ;  /* 0x000068004f0a7a25 */ /* 0x000fe200078e0002 */
[----:B------:R-:W-:Y:S01]  /*2370*/  IADD3 R14, R2, 0x60, RZ ;  /* 0x00000060020e7810 */ /* 0x000fe20007ffe0ff */
[----:B------:R-:W2:Y:S01]  /*2380*/  LDG.E.64 R4, [R8.64] ;  /* 0x0000000408047981 */ /* 0x000ea2000c1e1b00 */
[----:B------:R-:W-:-:S02]  /*2390*/  SHF.L.U32 R91, R47, 0x1, RZ ;  /* 0x000000012f5b7819 */ /* 0x000fc400000006ff */
[----:B------:R-:W-:Y:S02]  /*23a0*/  IADD3 R7, R11, R7, RZ ;  /* 0x000000070b077210 */ /* 0x000fe40007ffe0ff */
[----:B------:R-:W-:Y:S02]  /*23b0*/  LEA R6, P0, R10, R43, 0x2 ;  /* 0x0000002b0a067211 */ /* 0x000fe400078010ff */
[----:B------:R-:W-:Y:S02]  /*23c0*/  ISETP.GE.AND P1, PT, R14, R91, PT ;  /* 0x0000005b0e00720c */ /* 0x000fe40003f26270 */
[----:B------:R-:W-:Y:S02]  /*23d0*/  LEA.HI.X R7, R10, R45, R7, 0x2, P0 ;  /* 0x0000002d0a077211 */ /* 0x000fe400000f1407 */
[-C--:B------:R-:W-:Y:S01]  /*23e0*/  ISETP.GE.AND P0, PT, R33, R91.reuse, PT ;  /* 0x0000005b2100720c */ /* 0x080fe20003f06270 */
[----:B------:R-:W-:Y:S01]  /*23f0*/  CS2R R10, SRZ ;  /* 0x00000000000a7805 */ /* 0x000fe2000001ff00 */
[----:B------:R-:W-:-:S02]  /*2400*/  ISETP.GE.AND P5, PT, R2, R91, PT ;  /* 0x0000005b0200720c */ /* 0x000fc40003fa6270 */
[----:B------:R-:W-:Y:S02]  /*2410*/  MOV R13, RZ ;  /* 0x000000ff000d7202 */ /* 0x000fe40000000f00 */
[-C--:B------:R-:W-:Y:S02]  /*2420*/  ISETP.GE.AND P6, PT, R32, R91.reuse, PT ;  /* 0x0000005b2000720c */ /* 0x080fe40003fc6270 */
[C---:B------:R-:W-:Y:S02]  /*2430*/  IADD3 R20, R2.reuse, 0x80, RZ ;  /* 0x0000008002147810 */ /* 0x040fe40007ffe0ff */
[C---:B------:R-:W-:Y:S01]  /*2440*/  IADD3 R86, R2.reuse, 0xa0, RZ ;  /* 0x000000a002567810 */ /* 0x040fe20007ffe0ff */
[----:B------:R0:W3:Y:S01]  /*2450*/  @!P1 LDG.E R13, [R6.64+0x180] ;  /* 0x00018004060d9981 */ /* 0x0000e2000c1e1900 */
[----:B------:R-:W-:Y:S02]  /*2460*/  IADD3 R88, R2, 0xc0, RZ ;  /* 0x000000c002587810 */ /* 0x000fe40007ffe0ff */
[----:B------:R-:W-:Y:S01]  /*2470*/  MOV R74, RZ ;  /* 0x000000ff004a7202 */ /* 0x000fe20000000f00 */
[----:B------:R0:W4:Y:S01]  /*2480*/  @!P0 LDG.E R21, [R6.64+0x100] ;  /* 0x0001000406158981 */ /* 0x000122000c1e1900 */
[----:B------:R-:W-:-:S02]  /*2490*/  ISETP.GE.AND P0, PT, R36, R91, PT ;  /* 0x0000005b2400720c */ /* 0x000fc40003f06270 */
[-C--:B------:R-:W-:Y:S01]  /*24a0*/  ISETP.GE.AND P1, PT, R37, R91.reuse, PT ;  /* 0x0000005b2500720c */ /* 0x080fe20003f26270 */
[----:B------:R0:W5:Y:S01]  /*24b0*/  @!P5 LDG.E R10, [R6.64] ;  /* 0x00000004060ad981 */ /* 0x000162000c1e1900 */
[-C--:B------:R-:W-:Y:S02]  /*24c0*/  ISETP.GE.AND P2, PT, R20, R91.reuse, PT ;  /* 0x0000005b1400720c */ /* 0x080fe40003f46270 */
[-C--:B------:R-:W-:Y:S01]  /*24d0*/  ISETP.GE.AND P3, PT, R86, R91.reuse, PT ;  /* 0x0000005b5600720c */ /* 0x080fe20003f66270 */
[----:B------:R-:W-:Y:S01]  /*24e0*/  CS2R R94, SRZ ;  /* 0x00000000005e7805 */ /* 0x000fe2000001ff00 */
[-C--:B------:R-:W-:Y:S01]  /*24f0*/  ISETP.GE.AND P4, PT, R88, R91.reuse, PT ;  /* 0x0000005b5800720c */ /* 0x080fe20003f86270 */
[----:B------:R-:W-:Y:S01]  /*2500*/  CS2R R92, SRZ ;  /* 0x00000000005c7805 */ /* 0x000fe2000001ff00 */
[----:B------:R-:W-:Y:S01]  /*2510*/  ISETP.GE.AND P5, PT, R34, R91, PT ;  /* 0x0000005b2200720c */ /* 0x000fe20003fa6270 */
[----:B------:R0:W3:Y:S01]  /*2520*/  @!P6 LDG.E R11, [R6.64+0x80] ;  /* 0x00008004060be981 */ /* 0x0000e2000c1e1900 */
[----:B------:R-:W-:-:S02]  /*2530*/  MOV R83, RZ ;  /* 0x000000ff00537202 */ /* 0x000fc40000000f00 */
[-C--:B------:R-:W-:Y:S01]  /*2540*/  ISETP.GE.AND P6, PT, R35, R91.reuse, PT ;  /* 0x0000005b2300720c */ /* 0x080fe20003fc6270 */
[----:B------:R0:W4:Y:S01]  /*2550*/  @!P0 LDG.E R95, [R6.64+0x480] ;  /* 0x00048004065f8981 */ /* 0x000122000c1e1900 */
[----:B------:R-:W-:Y:S02]  /*2560*/  MOV R90, RZ ;  /* 0x000000ff005a7202 */ /* 0x000fe40000000f00 */
[-C--:B------:R-:W-:Y:S01]  /*2570*/  ISETP.GE.AND P0, PT, R38, R91.reuse, PT ;  /* 0x0000005b2600720c */ /* 0x080fe20003f06270 */
[----:B------:R0:W4:Y:S01]  /*2580*/  @!P1 LDG.E R92, [R6.64+0x500] ;  /* 0x00050004065c9981 */ /* 0x000122000c1e1900 */
[----:B------:R-:W-:-:S03]  /*2590*/  ISETP.GE.AND P1, PT, R39, R91, PT ;  /* 0x0000005b2700720c */ /* 0x000fc60003f26270 */
[----:B------:R0:W4:Y:S01]  /*25a0*/  @!P2 LDG.E R74, [R6.64+0x200] ;  /* 0x00020004064aa981 */ /* 0x000122000c1e1900 */
[-C--:B------:R-:W-:Y:S01]  /*25b0*/  ISETP.GE.AND P2, PT, R40, R91.reuse, PT ;  /* 0x0000005b2800720c */ /* 0x080fe20003f46270 */
[----:B------:R-:W-:Y:S02]  /*25c0*/  CS2R R96, SRZ ;  /* 0x0000000000607805 */ /* 0x000fe4000001ff00 */
[----:B------:R0:W4:Y:S01]  /*25d0*/  @!P3 LDG.E R83, [R6.64+0x280] ;  /* 0x000280040653b981 */ /* 0x000122000c1e1900 */
[----:B------:R-:W-:-:S03]  /*25e0*/  ISETP.GE.AND P3, PT, R41, R91, PT ;  /* 0x0000005b2900720c */ /* 0x000fc60003f66270 */
[----:B------:R0:W4:Y:S01]  /*25f0*/  @!P4 LDG.E R93, [R6.64+0x300] ;  /* 0x00030004065dc981 */ /* 0x000122000c1e1900 */
[----:B------:R-:W-:Y:S01]  /*2600*/  ISETP.GE.AND P4, PT, R42, R91, PT ;  /* 0x0000005b2a00720c */ /* 0x000fe20003f86270 */
[----:B------:R-:W-:Y:S02]  /*2610*/  CS2R R98, SRZ ;  /* 0x0000000000627805 */ /* 0x000fe4000001ff00 */
[----:B------:R0:W4:Y:S01]  /*2620*/  @!P5 LDG.E R90, [R6.64+0x380] ;  /* 0x00038004065ad981 */ /* 0x000122000c1e1900 */
[----:B------:R-:W-:-:S03]  /*2630*/  MOV R101, RZ ;  /* 0x000000ff00657202 */ /* 0x000fc60000000f00 */
[----:B------:R0:W4:Y:S04]  /*2640*/  @!P6 LDG.E R97, [R6.64+0x400] ;  /* 0x000400040661e981 */ /* 0x000128000c1e1900 */
[----:B------:R0:W4:Y:S04]  /*2650*/  @!P0 LDG.E R99, [R6.64+0x580] ;  /* 0x0005800406638981 */ /* 0x000128000c1e1900 */
[----:B------:R0:W4:Y:S04]  /*2660*/  @!P1 LDG.E R96, [R6.64+0x600] ;  /* 0x0006000406609981 */ /* 0x000128000c1e1900 */
[----:B------:R0:W4:Y:S04]  /*2670*/  @!P2 LDG.E R94, [R6.64+0x680] ;  /* 0x00068004065ea981 */ /* 0x000128000c1e1900 */
[----:B------:R0:W4:Y:S04]  /*2680*/  @!P3 LDG.E R101, [R6.64+0x700] ;  /* 0x000700040665b981 */ /* 0x000128000c1e1900 */
[----:B------:R0:W4:Y:S01]  /*2690*/  @!P4 LDG.E R98, [R6.64+0x780] ;  /* 0x000780040662c981 */ /* 0x000122000c1e1900 */
[----:B------:R-:W-:-:S02]  /*26a0*/  ISETP.GE.AND P4, PT, R20, R91, PT ;  /* 0x0000005b1400720c */ /* 0x000fc40003f86270 */
[----:B------:R-:W-:Y:S02]  /*26b0*/  IADD3 R103, R30, 0x120, RZ ;  /* 0x000001201e677810 */ /* 0x000fe40007ffe0ff */
[-C--:B------:R-:W-:Y:S02]  /*26c0*/  ISETP.GE.AND P6, PT, R2, R91.reuse, PT ;  /* 0x0000005b0200720c */ /* 0x080fe40003fc6270 */
[-C--:B------:R-:W-:Y:S02]  /*26d0*/  ISETP.GE.AND P1, PT, R14, R91.reuse, PT ;  /* 0x0000005b0e00720c */ /* 0x080fe40003f26270 */
[-C--:B------:R-:W-:Y:S01]  /*26e0*/  ISETP.GE.AND P2, PT, R33, R91.reuse, PT ;  /* 0x0000005b2100720c */ /* 0x080fe20003f46270 */
[----:B------:R-:W-:Y:S01]  /*26f0*/  CS2R R116, SRZ ;  /* 0x0000000000747805 */ /* 0x000fe2000001ff00 */
[----:B------:R-:W-:Y:S01]  /*2700*/  CS2R R114, SRZ ;  /* 0x0000000000727805 */ /* 0x000fe2000001ff00 */
[----:B------:R-:W-:Y:S01]  /*2710*/  CS2R R122, SRZ ;  /* 0x00000000007a7805 */ /* 0x000fe2000001ff00 */
[-C--:B------:R-:W-:Y:S01]  /*2720*/  ISETP.GE.AND P3, PT, R86, R91.reuse, PT ;  /* 0x0000005b5600720c */ /* 0x080fe20003f66270 */
[----:B------:R-:W-:Y:S01]  /*2730*/  CS2R R120, SRZ ;  /* 0x0000000000787805 */ /* 0x000fe2000001ff00 */
[----:B------:R-:W-:Y:S01]  /*2740*/  ISETP.GE.AND P5, PT, R88, R91, PT ;  /* 0x0000005b5800720c */ /* 0x000fe20003fa6270 */
[----:B------:R-:W-:Y:S01]  /*2750*/  CS2R R118, SRZ ;  /* 0x0000000000767805 */ /* 0x000fe2000001ff00 */
[----:B------:R-:W-:Y:S01]  /*2760*/  CS2R R124, SRZ ;  /* 0x00000000007c7805 */ /* 0x000fe2000001ff00 */
[----:B------:R-:W-:Y:S01]  /*2770*/  MOV R127, RZ ;  /* 0x000000ff007f7202 */ /* 0x000fe20000000f00 */
[----:B--2---:R-:W-:-:S02]  /*2780*/  FMUL.FTZ R87, R4, 1.4426950216293334961 ;  /* 0x3fb8aa3b04577820 */ /* 0x004fc40000410000 */
[C---:B------:R-:W-:Y:S02]  /*2790*/  FMUL.FTZ R4, R5.reuse, R52 ;  /* 0x0000003405047220 */ /* 0x040fe40000410000 */
[----:B------:R-:W-:Y:S02]  /*27a0*/  FMUL.FTZ R8, R5, R50 ;  /* 0x0000003205087220 */ /* 0x000fe40000410000 */
[----:B------:R-:W-:Y:S02]  /*27b0*/  FMUL.RZ R100, R4, 0.15915493667125701904 ;  /* 0x3e22f98304647820 */ /* 0x000fe4000040c000 */
[----:B------:R-:W-:Y:S02]  /*27c0*/  IMAD R4, R12, c[0x0][0x1c0], RZ ;  /* 0x000070000c047a24 */ /* 0x000fe400078e02ff */
[----:B------:R-:W-:Y:S02]  /*27d0*/  FMUL.RZ R89, R8, 0.15915493667125701904 ;  /* 0x3e22f98308597820 */ /* 0x000fe4000040c000 */
[----:B------:R-:W-:-:S04]  /*27e0*/  IMAD.WIDE.U32 R8, R79, c[0x0][0x1c0], R2 ;  /* 0x000070004f087a25 */ /* 0x000fc800078e0002 */
[----:B0-----:R-:W-:Y:S02]  /*27f0*/  IMAD R7, R79, c[0x0][0x1c4], R4 ;  /* 0x000071004f077a24 */ /* 0x001fe400078e0204 */
[----:B------:R-:W-:-:S03]  /*2800*/  FMUL.FTZ R4, R5, R54 ;  /* 0x0000003605047220 */ /* 0x000fc60000410000 */
[----:B------:R-:W-:Y:S02]  /*2810*/  IADD3 R7, R9, R7, RZ ;  /* 0x0000000709077210 */ /* 0x000fe40007ffe0ff */
[----:B------:R-:W-:Y:S01]  /*2820*/  IADD3 R9, R30, 0x100, RZ ;  /* 0x000001001e097810 */ /* 0x000fe20007ffe0ff */
[----:B------:R-:W-:Y:S01]  /*2830*/  FMUL.RZ R20, R4, 0.15915493667125701904 ;  /* 0x3e22f98304147820 */ /* 0x000fe2000040c000 */
[----:B------:R-:W-:Y:S01]  /*2840*/  LEA R6, P0, R8, R44, 0x2 ;  /* 0x0000002c08067211 */ /* 0x000fe200078010ff */
[----:B-----5:R0:W-:Y:S01]  /*2850*/  STS [R67], R10 ;  /* 0x0000000a43007388 */ /* 0x0201e20000000800 */
[----:B------:R-:W-:-:S03]  /*2860*/  LEA.HI.SX32 R4, R9, R30, 0x1b ;  /* 0x0000001e09047211 */ /* 0x000fc600078fdaff */
[----:B---3--:R1:W-:Y:S04]  /*2870*/  STS [R68+0x80], R11 ;  /* 0x0000800b44007388 */ /* 0x0083e80000000800 */
[----:B----4-:R-:W-:Y:S01]  /*2880*/  STS [R66+0x100], R21 ;  /* 0x0001001542007388 */ /* 0x010fe20000000800 */
[----:B0-----:R-:W-:-:S03]  /*2890*/  FMUL.FTZ R10, R5, R56 ;  /* 0x00000038050a7220 */ /* 0x001fc60000410000 */
[----:B------:R0:W-:Y:S01]  /*28a0*/  STS [R82+0x180], R13 ;  /* 0x0001800d52007388 */ /* 0x0001e20000000800 */
[----:B-1----:R-:W-:-:S03]  /*28b0*/  IADD3 R11, R30, 0x140, RZ ;  /* 0x000001401e0b7810 */ /* 0x002fc60007ffe0ff */
[----:B------:R1:W-:Y:S01]  /*28c0*/  STS [R81+0x200], R74 ;  /* 0x0002004a51007388 */ /* 0x0003e20000000800 */
[----:B------:R-:W-:-:S03]  /*28d0*/  LEA.HI.SX32 R9, R11, R30, 0x1b ;  /* 0x0000001e0b097211 */ /* 0x000fc600078fdaff */
[----:B------:R-:W-:Y:S01]  /*28e0*/  STS [R80+0x280], R83 ;  /* 0x0002805350007388 */ /* 0x000fe20000000800 */
[----:B------:R-:W-:Y:S02]  /*28f0*/  IADD3 R11, R30, 0x160, RZ ;  /* 0x000001601e0b7810 */ /* 0x000fe40007ffe0ff */
[----:B------:R-:W-:Y:S01]  /*2900*/  LEA.HI.X R7, R8, R46, R7, 0x2, P0 ;  /* 0x0000002e08077211 */ /* 0x000fe200000f1407 */
[----:B------:R-:W-:Y:S01]  /*2910*/  STS [R72+0x300], R93 ;  /* 0x0003005d48007388 */ /* 0x000fe20000000800 */
[----:B0-----:R-:W-:-:S03]  /*2920*/  IADD3 R13, R30, 0x180, RZ ;  /* 0x000001801e0d7810 */ /* 0x001fc60007ffe0ff */
[----:B-1----:R-:W0:Y:S01]  /*2930*/  S2R R74, SR_TID.X ;  /* 0x00000000004a7919 */ /* 0x002e220000002100 */
[-C--:B------:R-:W-:Y:S01]  /*2940*/  LEA.HI.SX32 R8, R103, R30.reuse, 0x1b ;  /* 0x0000001e67087211 */ /* 0x080fe200078fdaff */
[----:B------:R-:W-:Y:S01]  /*2950*/  FMUL.RZ R82, R10, 0.15915493667125701904 ;  /* 0x3e22f9830a527820 */ /* 0x000fe2000040c000 */
[----:B------:R-:W-:Y:S01]  /*2960*/  IADD3 R21, R30, 0x1a0, RZ ;  /* 0x000001a01e157810 */ /* 0x000fe20007ffe0ff */
[----:B------:R1:W-:Y:S01]  /*2970*/  STS [R71+0x380], R90 ;  /* 0x0003805a47007388 */ /* 0x0003e20000000800 */
[----:B------:R-:W-:Y:S02]  /*2980*/  ISETP.GE.AND P0, PT, R32, R91, PT ;  /* 0x0000005b2000720c */ /* 0x000fe40003f06270 */
[----:B------:R-:W-:Y:S02]  /*2990*/  IADD3 R81, R30, 0x1e0, RZ ;  /* 0x000001e01e517810 */ /* 0x000fe40007ffe0ff */
[-C--:B------:R-:W-:Y:S01]  /*29a0*/  LEA.HI.SX32 R10, R11, R30.reuse, 0x1b ;  /* 0x0000001e0b0a7211 */ /* 0x080fe200078fdaff */
[----:B------:R-:W-:Y:S01]  /*29b0*/  MUFU.SIN R67, R20 ;  /* 0x0000001400437308 */ /* 0x000fe20000000400 */
[----:B------:R-:W-:-:S02]  /*29c0*/  LEA.HI.SX32 R11, R13, R30, 0x1b ;  /* 0x0000001e0d0b7211 */ /* 0x000fc400078fdaff */
[----:B-1----:R-:W-:Y:S01]  /*29d0*/  IADD3 R71, R30, 0x1c0, RZ ;  /* 0x000001c01e477810 */ /* 0x002fe20007ffe0ff */
[----:B------:R-:W-:Y:S01]  /*29e0*/  STS [R4.X4+0x400], R97 ;  /* 0x0004006104007388 */ /* 0x000fe20000004800 */
[----:B------:R-:W-:-:S03]  /*29f0*/  LEA.HI.SX32 R13, R21, R30, 0x1b ;  /* 0x0000001e150d7211 */ /* 0x000fc600078fdaff */
[----:B------:R1:W-:Y:S01]  /*2a00*/  MUFU.COS R66, R20 ;  /* 0x0000001400427308 */ /* 0x0003e20000000000 */
[----:B------:R2:W-:Y:S01]  /*2a10*/  STS [R8.X4+0x480], R95 ;  /* 0x0004805f08007388 */ /* 0x0005e20000004800 */
[-C--:B------:R-:W-:Y:S02]  /*2a20*/  LEA.HI.SX32 R21, R81, R30.reuse, 0x1b ;  /* 0x0000001e51157211 */ /* 0x080fe400078fdaff */
[----:B------:R-:W-:Y:S01]  /*2a30*/  MOV R72, RZ ;  /* 0x000000ff00487202 */ /* 0x000fe20000000f00 */
[----:B------:R3:W-:Y:S01]  /*2a40*/  STS [R9.X4+0x500], R92 ;  /* 0x0005005c09007388 */ /* 0x0007e20000004800 */
[----:B-1----:R-:W-:-:S03]  /*2a50*/  LEA.HI.SX32 R20, R71, R30, 0x1b ;  /* 0x0000001e47147211 */ /* 0x002fc600078fdaff */
[----:B------:R-:W-:Y:S01]  /*2a60*/  STS [R10.X4+0x580], R99 ;  /* 0x000580630a007388 */ /* 0x000fe20000004800 */
[----:B------:R-:W-:Y:S02]  /*2a70*/  MOV R71, RZ ;  /* 0x000000ff00477202 */ /* 0x000fe40000000f00 */
[----:B------:R-:W-:Y:S01]  /*2a80*/  MOV R81, RZ ;  /* 0x000000ff00517202 */ /* 0x000fe20000000f00 */
[----:B------:R-:W-:Y:S04]  /*2a90*/  STS [R11.X4+0x600], R96 ;  /* 0x000600600b007388 */ /* 0x000fe80000004800 */
[----:B------:R1:W-:Y:S04]  /*2aa0*/  STS [R13.X4+0x680], R94 ;  /* 0x0006805e0d007388 */ /* 0x0003e80000004800 */
[----:B------:R-:W-:Y:S04]  /*2ab0*/  STS [R20.X4+0x700], R101 ;  /* 0x0007006514007388 */ /* 0x000fe80000004800 */
[----:B------:R4:W-:Y:S01]  /*2ac0*/  STS [R21.X4+0x780], R98 ;  /* 0x0007806215007388 */ /* 0x0009e20000004800 */
[----:B------:R-:W-:-:S06]  /*2ad0*/  NOP ;  /* 0x0000000000007918 */ /* 0x000fcc0000000000 */
[----:B------:R2:W5:Y:S01]  /*2ae0*/  @!P6 LDG.E R72, [R6.64] ;  /* 0x000000040648e981 */ /* 0x000562000c1e1900 */
[----:B------:R-:W-:-:S03]  /*2af0*/  FMUL.FTZ R68, R87, R54 ;  /* 0x0000003657447220 */ /* 0x000fc60000410000 */
[----:B------:R0:W5:Y:S04]  /*2b00*/  @!P0 LDG.E R71, [R6.64+0x80] ;  /* 0x0000800406478981 */ /* 0x000168000c1e1900 */
[----:B------:R1:W5:Y:S01]  /*2b10*/  @!P1 LDG.E R117, [R6.64+0x180] ;  /* 0x0001800406759981 */ /* 0x000362000c1e1900 */
[----:B------:R-:W-:-:S03]  /*2b20*/  ISETP.GE.AND P1, PT, R36, R91, PT ;  /* 0x0000005b2400720c */ /* 0x000fc60003f26270 */
[----:B------:R1:W5:Y:S01]  /*2b30*/  @!P2 LDG.E R81, [R6.64+0x100] ;  /* 0x000100040651a981 */ /* 0x000362000c1e1900 */
[----:B------:R1:W-:Y:S01]  /*2b40*/  MUFU.EX2 R93, R68 ;  /* 0x00000044005d7308 */ /* 0x0003e20000000800 */
[----:B------:R-:W-:Y:S01]  /*2b50*/  ISETP.GE.AND P2, PT, R37, R91, PT ;  /* 0x0000005b2500720c */ /* 0x000fe20003f46270 */
[----:B------:R-:W-:Y:S01]  /*2b60*/  FMUL.FTZ R80, R5, R58 ;  /* 0x0000003a05507220 */ /* 0x000fe20000410000 */
[----:B0-----:R-:W-:Y:S01]  /*2b70*/  SHF.L.U32 R106, R74, 0x3, RZ ;  /* 0x000000034a6a7819 */ /* 0x001fe200000006ff */
[----:B------:R0:W5:Y:S01]  /*2b80*/  @!P4 LDG.E R114, [R6.64+0x200] ;  /* 0x000200040672c981 */ /* 0x000162000c1e1900 */
[----:B------:R-:W-:-:S03]  /*2b90*/  SHF.L.U32 R83, R30, 0x4, RZ ;  /* 0x000000041e537819 */ /* 0x000fc600000006ff */
[----:B--2---:R-:W-:Y:S01]  /*2ba0*/  MUFU.SIN R95, R82 ;  /* 0x00000052005f7308 */ /* 0x004fe20000000400 */
[----:B-1----:R-:W-:Y:S01]  /*2bb0*/  FMUL.FTZ R68, R87, R56 ;  /* 0x0000003857447220 */ /* 0x002fe20000410000 */
[----:B------:R-:W-:Y:S01]  /*2bc0*/  LEA.HI.SX32 R83, R83, R83, 0x1b ;  /* 0x0000005353537211 */ /* 0x000fe200078fdaff */
[----:B------:R-:W-:Y:S01]  /*2bd0*/  FMUL.RZ R86, R80, 0.15915493667125701904 ;  /* 0x3e22f98350567820 */ /* 0x000fe2000040c000 */
[----:B------:R-:W-:Y:S01]  /*2be0*/  ISETP.GE.AND P4, PT, R39, R91, PT ;  /* 0x0000005b2700720c */ /* 0x000fe20003f86270 */
[----:B------:R-:W-:-:S03]  /*2bf0*/  FMUL.FTZ R80, R87, R58 ;  /* 0x0000003a57507220 */ /* 0x000fc60000410000 */
[----:B------:R1:W-:Y:S01]  /*2c00*/  MUFU.COS R97, R82 ;  /* 0x0000005200617308 */ /* 0x0003e20000000000 */
[-C--:B------:R-:W-:Y:S01]  /*2c10*/  ISETP.GE.AND P6, PT, R34, R91.reuse, PT ;  /* 0x0000005b2200720c */ /* 0x080fe20003fc6270 */
[----:B------:R0:W2:Y:S01]  /*2c20*/  @!P1 LDG.E R123, [R6.64+0x480] ;  /* 0x00048004067b9981 */ /* 0x0000a2000c1e1900 */
[----:B------:R-:W-:-:S03]  /*2c30*/  ISETP.GE.AND P0, PT, R35, R91, PT ;  /* 0x0000005b2300720c */ /* 0x000fc60003f06270 */
[----:B------:R0:W2:Y:S02]  /*2c40*/  @!P2 LDG.E R120, [R6.64+0x500] ;  /* 0x000500040678a981 */ /* 0x0000a4000c1e1900 */
[----:B---3--:R3:W-:Y:S01]  /*2c50*/  MUFU.EX2 R92, R68 ;  /* 0x00000044005c7308 */ /* 0x0087e20000000800 */
[----:B-1----:R-:W-:Y:S01]  /*2c60*/  FMUL.FTZ R82, R5, R60 ;  /* 0x0000003c05527220 */ /* 0x002fe20000410000 */
[----:B------:R0:W2:Y:S03]  /*2c70*/  @!P3 LDG.E R119, [R6.64+0x280] ;  /* 0x000280040677b981 */ /* 0x0000a6000c1e1900 */
[----:B------:R-:W-:Y:S01]  /*2c80*/  FMUL.RZ R90, R82, 0.15915493667125701904 ;  /* 0x3e22f983525a7820 */ /* 0x000fe2000040c000 */
[----:B------:R0:W2:Y:S01]  /*2c90*/  @!P4 LDG.E R118, [R6.64+0x600] ;  /* 0x000600040676c981 */ /* 0x0000a2000c1e1900 */
[C---:B---3--:R-:W-:Y:S01]  /*2ca0*/  IADD3 R68, R106.reuse, 0x1, RZ ;  /* 0x000000016a447810 */ /* 0x048fe20007ffe0ff */
[----:B------:R1:W-:Y:S01]  /*2cb0*/  MUFU.EX2 R104, R80 ;  /* 0x0000005000687308 */ /* 0x0003e20000000800 */
[----:B------:R-:W-:Y:S01]  /*2cc0*/  IADD3 R82, R106, 0x2, RZ ;  /* 0x000000026a527810 */ /* 0x000fe20007ffe0ff */
[----:B------:R0:W3:Y:S01]  /*2cd0*/  @!P5 LDG.E R121, [R6.64+0x300] ;  /* 0x000300040679d981 */ /* 0x0000e2000c1e1900 */
[----:B------:R-:W-:-:S03]  /*2ce0*/  ISETP.GE.U32.AND P1, PT, R68, R47, PT ;  /* 0x0000002f4400720c */ /* 0x000fc60003f26070 */
[----:B------:R-:W0:Y:S01]  /*2cf0*/  LDS R68, [R83.X4] ;  /* 0x0000000053447984 */ /* 0x000e220000004800 */
[----:B------:R-:W-:-:S03]  /*2d00*/  ISETP.GE.U32.AND P2, PT, R82, R47, PT ;  /* 0x0000002f5200720c */ /* 0x000fc60003f46070 */
[----:B-1----:R-:W1:Y:S01]  /*2d10*/  LDS R80, [R83.X4+0x4] ;  /* 0x0000040053507984 */ /* 0x002e620000004800 */
[----:B------:R-:W-:Y:S01]  /*2d20*/  IADD3 R82, R106, 0x4, RZ ;  /* 0x000000046a527810 */ /* 0x000fe20007ffe0ff */
[----:B------:R-:W-:Y:S01]  /*2d30*/  MUFU.SIN R94, R90 ;  /* 0x0000005a005e7308 */ /* 0x000fe20000000400 */
[----:B------:R-:W-:Y:S01]  /*2d40*/  ISETP.GE.AND P3, PT, R38, R91, PT ;  /* 0x0000005b2600720c */ /* 0x000fe20003f66270 */
[----:B------:R0:W2:Y:S01]  /*2d50*/  @!P6 LDG.E R116, [R6.64+0x380] ;  /* 0x000380040674e981 */ /* 0x0000a2000c1e1900 */
[----:B------:R-:W-:-:S03]  /*2d60*/  ISETP.GE.U32.AND P4, PT, R82, R47, PT ;  /* 0x0000002f5200720c */ /* 0x000fc60003f86070 */
[----:B------:R-:W-:Y:S02]  /*2d70*/  LDS R82, [R83.X4+0x8] ;  /* 0x0000080053527984 */ /* 0x000fe40000004800 */
[----:B------:R4:W-:Y:S02]  /*2d80*/  MUFU.COS R96, R90 ;  /* 0x0000005a00607308 */ /* 0x0009e40000000000 */
[----:B------:R0:W2:Y:S01]  /*2d90*/  @!P0 LDG.E R115, [R6.64+0x400] ;  /* 0x0004000406738981 */ /* 0x0000a2000c1e1900 */
[-C--:B------:R-:W-:Y:S01]  /*2da0*/  ISETP.GE.AND P5, PT, R40, R91.reuse, PT ;  /* 0x0000005b2800720c */ /* 0x080fe20003fa6270 */
[----:B------:R-:W-:Y:S02]  /*2db0*/  FMUL.FTZ R84, R87, R50 ;  /* 0x0000003257547220 */ /* 0x000fe40000410000 */
[----:B------:R0:W2:Y:S04]  /*2dc0*/  @!P3 LDG.E R125, [R6.64+0x580] ;  /* 0x00058004067db981 */ /* 0x0000a8000c1e1900 */
[----:B----4-:R-:W4:Y:S01]  /*2dd0*/  LDS R90, [R83.X4+0xc] ;  /* 0x00000c00535a7984 */ /* 0x010f220000004800 */
[-C--:B------:R-:W-:Y:S01]  /*2de0*/  ISETP.GE.AND P6, PT, R41, R91.reuse, PT ;  /* 0x0000005b2900720c */ /* 0x080fe20003fc6270 */
[----:B------:R-:W-:Y:S01]  /*2df0*/  MUFU.SIN R15, R89 ;  /* 0x00000059000f7308 */ /* 0x000fe20000000400 */
[----:B------:R-:W-:-:S03]  /*2e00*/  ISETP.GE.AND P0, PT, R42, R91, PT ;  /* 0x0000005b2a00720c */ /* 0x000fc60003f06270 */
[----:B------:R0:W2:Y:S04]  /*2e10*/  @!P5 LDG.E R122, [R6.64+0x680] ;  /* 0x00068004067ad981 */ /* 0x0000a8000c1e1900 */
[----:B------:R0:W-:Y:S01]  /*2e20*/  MUFU.COS R85, R89 ;  /* 0x0000005900557308 */ /* 0x0001e20000000000 */
[----:B------:R-:W-:-:S03]  /*2e30*/  FMUL.FTZ R88, R87, R60 ;  /* 0x0000003c57587220 */ /* 0x000fc60000410000 */
[----:B------:R1:W2:Y:S04]  /*2e40*/  @!P6 LDG.E R127, [R6.64+0x700] ;  /* 0x00070004067fe981 */ /* 0x0002a8000c1e1900 */
[----:B------:R-:W-:Y:S01]  /*2e50*/  MUFU.SIN R99, R86 ;  /* 0x0000005600637308 */ /* 0x000fe20000000400 */
[C---:B0-----:R-:W-:Y:S01]  /*2e60*/  FMUL.FTZ R89, R87.reuse, R52 ;  /* 0x0000003457597220 */ /* 0x041fe20000410000 */
[----:B------:R1:W2:Y:S06]  /*2e70*/  @!P0 LDG.E R124, [R6.64+0x780] ;  /* 0x00078004067c8981 */ /* 0x0002ac000c1e1900 */
[----:B------:R0:W-:Y:S08]  /*2e80*/  MUFU.COS R111, R86 ;  /* 0x00000056006f7308 */ /* 0x0001f00000000000 */
[----:B------:R-:W-:Y:S01]  /*2e90*/  MUFU.SIN R12, R100 ;  /* 0x00000064000c7308 */ /* 0x000fe20000000400 */
[----:B0-----:R-:W-:Y:S01]  /*2ea0*/  IADD3 R86, R106, 0x3, RZ ;  /* 0x000000036a567810 */ /* 0x001fe20007ffe0ff */
[----:B------:R-:W-:Y:S01]  /*2eb0*/  FMUL.FTZ R98, R87, R62 ;  /* 0x0000003e57627220 */ /* 0x000fe20000410000 */
[----:B-1----:R-:W0:Y:S02]  /*2ec0*/  LDS R7, [R83.X4+0x14] ;  /* 0x0000140053077984 */ /* 0x002e240000004800 */
[----:B------:R-:W-:-:S02]  /*2ed0*/  ISETP.GE.U32.AND P3, PT, R86, R47, PT ;  /* 0x0000002f5600720c */ /* 0x000fc40003f66070 */
[----:B------:R-:W-:Y:S01]  /*2ee0*/  IADD3 R86, R106, 0x5, RZ ;  /* 0x000000056a567810 */ /* 0x000fe20007ffe0ff */
[----:B------:R-:W1:Y:S08]  /*2ef0*/  MUFU.EX2 R89, R89 ;  /* 0x0000005900597308 */ /* 0x000e700000000800 */
[----:B------:R-:W0:Y:S01]  /*2f00*/  MUFU.EX2 R84, R84 ;  /* 0x0000005400547308 */ /* 0x000e220000000800 */
[----:B------:R-:W-:Y:S01]  /*2f10*/  ISETP.GE.U32.AND P5, PT, R86, R47, PT ;  /* 0x0000002f5600720c */ /* 0x000fe20003fa6070 */
[C---:B------:R-:W-:Y:S01]  /*2f20*/  FMUL.FTZ R86, R5.reuse, R62 ;  /* 0x0000003e05567220 */ /* 0x040fe20000410000 */
[----:B------:R-:W-:Y:S01]  /*2f30*/  LDS R6, [R83.X4+0x18] ;  /* 0x0000180053067984 */ /* 0x000fe20000004800 */
[----:B------:R-:W-:-:S04]  /*2f40*/  FMUL.FTZ R5, R5, R64 ;  /* 0x0000004005057220 */ /* 0x000fc80000410000 */
[----:B------:R-:W0:Y:S01]  /*2f50*/  MUFU.COS R14, R100 ;  /* 0x00000064000e7308 */ /* 0x000e220000000000 */
[----:B------:R-:W-:Y:S02]  /*2f60*/  FMUL.RZ R102, R86, 0.15915493667125701904 ;  /* 0x3e22f98356667820 */ /* 0x000fe4000040c000 */
[----:B------:R-:W-:Y:S02]  /*2f70*/  FMUL.RZ R113, R5, 0.15915493667125701904 ;  /* 0x3e22f98305717820 */ /* 0x000fe4000040c000 */
[----:B------:R-:W4:Y:S03]  /*2f80*/  LDS R5, [R83.X4+0x10] ;  /* 0x0000100053057984 */ /* 0x000f260000004800 */
[----:B------:R0:W4:Y:S01]  /*2f90*/  MUFU.EX2 R91, R88 ;  /* 0x00000058005b7308 */ /* 0x0001220000000800 */
[----:B------:R-:W-:Y:S01]  /*2fa0*/  FMUL.FTZ R68, R65, R68 ;  /* 0x0000004441447220 */ /* 0x000fe20000410000 */
[----:B------:R-:W-:Y:S01]  /*2fb0*/  ISETP.GE.U32.AND P0, PT, R106, R47, PT ;  /* 0x0000002f6a00720c */ /* 0x000fe20003f06070 */
[----:B-1----:R-:W-:-:S02]  /*2fc0*/  FMUL.FTZ R12, R89, R12 ;  /* 0x0000000c590c7220 */ /* 0x002fc40000410000 */
[----:B------:R-:W-:-:S03]  /*2fd0*/  FMUL.FTZ R87, R87, R64 ;  /* 0x0000004057577220 */ /* 0x000fc60000410000 */
[----:B------:R-:W-:Y:S01]  /*2fe0*/  MUFU.EX2 R98, R98 ;  /* 0x0000006200627308 */ /* 0x000fe20000000800 */
[----:B0-----:R-:W-:Y:S01]  /*2ff0*/  IADD3 R88, R106, 0x6, RZ ;  /* 0x000000066a587810 */ /* 0x001fe20007ffe0ff */
[----:B------:R-:W-:Y:S01]  /*3000*/  FMUL.FTZ R80, R65, R80 ;  /* 0x0000005041507220 */ /* 0x000fe20000410000 */
[----:B------:R-:W-:Y:S01]  /*3010*/  FSEL R86, R68, RZ, !P0 ;  /* 0x000000ff44567208 */ /* 0x000fe20004000000 */
[----:B------:R-:W-:Y:S01]  /*3020*/  FMUL.FTZ R15, R84, R15 ;  /* 0x0000000f540f7220 */ /* 0x000fe20000410000 */
[----:B------:R-:W-:-:S03]  /*3030*/  ISETP.GE.U32.AND P6, PT, R88, R47, PT ;  /* 0x0000002f5800720c */ /* 0x000fc60003fc6070 */
[----:B------:R-:W0:Y:S01]  /*3040*/  MUFU.COS R101, R102 ;  /* 0x0000006600657308 */ /* 0x000e220000000000 */
[----:B------:R-:W-:Y:S01]  /*3050*/  FMUL.FTZ R88, R84, R85 ;  /* 0x0000005554587220 */ /* 0x000fe20000410000 */
[----:B------:R-:W-:Y:S01]  /*3060*/  FSEL R107, R12, RZ, !P1 ;  /* 0x000000ff0c6b7208 */ /* 0x000fe20004800000 */
[----:B------:R-:W-:Y:S01]  /*3070*/  FMUL.FTZ R14, R89, R14 ;  /* 0x0000000e590e7220 */ /* 0x000fe20000410000 */
[----:B------:R-:W-:Y:S01]  /*3080*/  IADD3 R84, R106, 0x7, RZ ;  /* 0x000000076a547810 */ /* 0x000fe20007ffe0ff */
[----:B----4-:R-:W-:-:S03]  /*3090*/  FMUL.FTZ R90, R69, R90 ;  /* 0x0000005a455a7220 */ /* 0x010fc60000410000 */
[----:B------:R1:W-:Y:S01]  /*30a0*/  MUFU.EX2 R100, R87 ;  /* 0x0000005700647308 */ /* 0x0003e20000000800 */
[----:B------:R-:W-:Y:S01]  /*30b0*/  FSEL R85, R15, RZ, !P0 ;  /* 0x000000ff0f557208 */ /* 0x000fe20004000000 */
[----:B------:R-:W4:Y:S01]  /*30c0*/  LDS R12, [R83.X4+0x1c] ;  /* 0x00001c00530c7984 */ /* 0x000f220000004800 */
[----:B------:R-:W-:Y:S01]  /*30d0*/  FSEL R88, R88, 1, !P0 ;  /* 0x3f80000058587808 */ /* 0x000fe20004000000 */
[----:B------:R-:W-:Y:S01]  /*30e0*/  FMUL.FTZ R82, R69, R82 ;  /* 0x0000005245527220 */ /* 0x000fe20000410000 */
[----:B------:R-:W-:Y:S01]  /*30f0*/  FSEL R108, R14, 1, !P1 ;  /* 0x3f8000000e6c7808 */ /* 0x000fe20004800000 */
[----:B------:R-:W-:Y:S01]  /*3100*/  FMUL.FTZ R14, R86, R107 ;  /* 0x0000006b560e7220 */ /* 0x000fe20000410000 */
[----:B-1----:R-:W-:Y:S01]  /*3110*/  FSEL R87, R80, RZ, !P0 ;  /* 0x000000ff50577208 */ /* 0x002fe20004000000 */
[C---:B------:R-:W-:Y:S01]  /*3120*/  FMUL.FTZ R89, R91.reuse, R96 ;  /* 0x000000605b597220 */ /* 0x040fe20000410000 */
[----:B------:R-:W-:Y:S01]  /*3130*/  ISETP.GE.U32.AND P0, PT, R84, R47, PT ;  /* 0x0000002f5400720c */ /* 0x000fe20003f06070 */
[----:B------:R-:W-:Y:S01]  /*3140*/  FMUL.FTZ R84, R91, R94 ;  /* 0x0000005e5b547220 */ /* 0x000fe20000410000 */
[----:B------:R-:W-:Y:S01]  /*3150*/  FSEL R109, R90, RZ, !P1 ;  /* 0x000000ff5a6d7208 */ /* 0x000fe20004800000 */
[----:B------:R-:W-:-:S02]  /*3160*/  FMUL.FTZ R67, R93, R67 ;  /* 0x000000435d437220 */ /* 0x000fc40000410000 */
[C---:B------:R-:W-:Y:S01]  /*3170*/  FMUL.FTZ R91, R87.reuse, R107 ;  /* 0x0000006b575b7220 */ /* 0x040fe20000410000 */
[----:B------:R-:W-:Y:S01]  /*3180*/  FSEL R110, R82, RZ, !P1 ;  /* 0x000000ff526e7208 */ /* 0x000fe20004800000 */
[----:B------:R-:W-:Y:S02]  /*3190*/  FFMA.FTZ R14, R87, R108, R14 ;  /* 0x0000006c570e7223 */ /* 0x000fe4000001000e */
[----:B------:R-:W-:Y:S02]  /*31a0*/  FMUL.FTZ R66, R93, R66 ;  /* 0x000000425d427220 */ /* 0x000fe40000410000 */
[----:B0-----:R-:W-:Y:S01]  /*31b0*/  FMUL.FTZ R94, R98, R101 ;  /* 0x00000065625e7220 */ /* 0x001fe20000410000 */
[----:B------:R-:W-:Y:S01]  /*31c0*/  FSEL R101, R67, RZ, !P2 ;  /* 0x000000ff43657208 */ /* 0x000fe20005000000 */
[----:B------:R-:W-:Y:S01]  /*31d0*/  FFMA.FTZ R91, R86, R108, -R91 ;  /* 0x0000006c565b7223 */ /* 0x000fe2000001085b */
[----:B------:R-:W-:Y:S01]  /*31e0*/  MUFU.SIN R15, R113 ;  /* 0x00000071000f7308 */ /* 0x000fe20000000400 */
[----:B------:R-:W-:-:S02]  /*31f0*/  FADD.FTZ R14, R109, R14 ;  /* 0x0000000e6d0e7221 */ /* 0x000fc40000010000 */
[----:B------:R-:W-:-:S05]  /*3200*/  FADD.FTZ R91, R110, R91 ;  /* 0x0000005b6e5b7221 */ /* 0x000fca0000010000 */
[----:B------:R-:W0:Y:S01]  /*3210*/  MUFU.COS R113, R113 ;  /* 0x0000007100717308 */ /* 0x000e220000000000 */
[----:B------:R-:W-:-:S07]  /*3220*/  FMUL.FTZ R67, R101, R91 ;  /* 0x0000005b65437220 */ /* 0x000fce0000410000 */
[----:B------:R1:W0:Y:S02]  /*3230*/  MUFU.SIN R103, R102 ;  /* 0x0000006600677308 */ /* 0x0002240000000400 */
[----:B-1----:R-:W-:Y:S01]  /*3240*/  FSEL R102, R66, 1, !P2 ;  /* 0x3f80000042667808 */ /* 0x002fe20005000000 */
[----:B------:R-:W-:-:S04]  /*3250*/  FMUL.FTZ R66, R101, R14 ;  /* 0x0000000e65427220 */ /* 0x000fc80000410000 */
[----:B------:R-:W-:Y:S02]  /*3260*/  FFMA.FTZ R80, R102, R91, -R66 ;  /* 0x0000005b66507223 */ /* 0x000fe40000010842 */
[----:B------:R-:W-:Y:S02]  /*3270*/  FMUL.FTZ R66, R88, R107 ;  /* 0x0000006b58427220 */ /* 0x000fe40000410000 */
[----:B------:R-:W-:Y:S02]  /*3280*/  FFMA.FTZ R91, R102, R14, R67 ;  /* 0x0000000e665b7223 */ /* 0x000fe40000010043 */
[----:B------:R-:W1:Y:S01]  /*3290*/  LDS R14, [R83.X4+0x20] ;  /* 0x00002000530e7984 */ /* 0x000e620000004800 */
[----:B------:R-:W-:-:S03]  /*32a0*/  FFMA.FTZ R67, R85, R108, R66 ;  /* 0x0000006c55437223 */ /* 0x000fc60000010042 */
[----:B------:R-:W1:Y:S01]  /*32b0*/  LDS R66, [R83.X4+0x24] ;  /* 0x0000240053427984 */ /* 0x000e620000004800 */
[----:B0-----:R-:W-:Y:S02]  /*32c0*/  FMUL.FTZ R113, R100, R113 ;  /* 0x0000007164717220 */ /* 0x001fe40000410000 */
[----:B------:R-:W-:Y:S02]  /*32d0*/  FMUL.FTZ R7, R70, R7 ;  /* 0x0000000746077220 */ /* 0x000fe40000410000 */
[----:B------:R-:W-:Y:S02]  /*32e0*/  FMUL.FTZ R100, R100, R15 ;  /* 0x0000000f64647220 */ /* 0x000fe40000410000 */
[----:B------:R-:W-:Y:S02]  /*32f0*/  FMUL.FTZ R15, R85, R107 ;  /* 0x0000006b550f7220 */ /* 0x000fe40000410000 */
[----:B------:R-:W-:Y:S01]  /*3300*/  FMUL.FTZ R5, R70, R5 ;  /* 0x0000000546057220 */ /* 0x000fe20000410000 */
[----:B------:R-:W-:Y:S01]  /*3310*/  FSEL R96, R7, RZ, !P2 ;  /* 0x000000ff07607208 */ /* 0x000fe20005000000 */
[C---:B------:R-:W-:Y:S01]  /*3320*/  FMUL.FTZ R97, R92.reuse, R97 ;  /* 0x000000615c617220 */ /* 0x040fe20000410000 */
[----:B------:R-:W0:Y:S01]  /*3330*/  LDS R7, [R83.X4+0x2c] ;  /* 0x00002c0053077984 */ /* 0x000e220000004800 */
[----:B------:R-:W-:-:S02]  /*3340*/  FMUL.FTZ R95, R92, R95 ;  /* 0x0000005f5c5f7220 */ /* 0x000fc40000410000 */
[----:B------:R-:W-:Y:S01]  /*3350*/  FMUL.FTZ R92, R98, R103 ;  /* 0x00000067625c7220 */ /* 0x000fe20000410000 */
[----:B------:R-:W-:Y:S01]  /*3360*/  FSEL R103, R5, RZ, !P2 ;  /* 0x000000ff05677208 */ /* 0x000fe20005000000 */
[----:B------:R-:W-:Y:S01]  /*3370*/  FFMA.FTZ R15, R88, R108, -R15 ;  /* 0x0000006c580f7223 */ /* 0x000fe2000001080f */
[----:B------:R-:W0:Y:S01]  /*3380*/  LDS R5, [R83.X4+0x28] ;  /* 0x0000280053057984 */ /* 0x000e220000004800 */
[----:B------:R-:W-:Y:S01]  /*3390*/  FMUL.FTZ R68, R101, R67 ;  /* 0x0000004365447220 */ /* 0x000fe20000410000 */
[----:B------:R-:W-:Y:S01]  /*33a0*/  FSEL R95, R95, RZ, !P3 ;  /* 0x000000ff5f5f7208 */ /* 0x000fe20005800000 */
[----:B------:R-:W-:Y:S02]  /*33b0*/  FADD.FTZ R82, R103, R80 ;  /* 0x0000005067527221 */ /* 0x000fe40000010000 */
[-C--:B------:R-:W-:Y:S02]  /*33c0*/  FFMA.FTZ R68, R102, R15.reuse, -R68 ;  /* 0x0000000f66447223 */ /* 0x080fe40000010844 */
[----:B------:R-:W-:Y:S01]  /*33d0*/  FMUL.FTZ R15, R101, R15 ;  /* 0x0000000f650f7220 */ /* 0x000fe20000410000 */
[----:B------:R-:W-:Y:S01]  /*33e0*/  FSEL R97, R97, 1, !P3 ;  /* 0x3f80000061617808 */ /* 0x000fe20005800000 */
[----:B------:R-:W-:-:S02]  /*33f0*/  FADD.FTZ R90, R96, R91 ;  /* 0x0000005b605a7221 */ /* 0x000fc40000010000 */
[C---:B----4-:R-:W-:Y:S02]  /*3400*/  FMUL.FTZ R12, R73.reuse, R12 ;  /* 0x0000000c490c7220 */ /* 0x050fe40000410000 */
[----:B------:R-:W-:Y:S02]  /*3410*/  FMUL.FTZ R6, R73, R6 ;  /* 0x0000000649067220 */ /* 0x000fe40000410000 */
[----:B------:R-:W-:Y:S02]  /*3420*/  FFMA.FTZ R80, R102, R67, R15 ;  /* 0x0000004366507223 */ /* 0x000fe4000001000f */
[C---:B------:R-:W-:Y:S02]  /*3430*/  FMUL.FTZ R15, R95.reuse, R82 ;  /* 0x000000525f0f7220 */ /* 0x040fe40000410000 */
[----:B------:R-:W-:Y:S01]  /*3440*/  FMUL.FTZ R111, R104, R111 ;  /* 0x0000006f686f7220 */ /* 0x000fe20000410000 */
[----:B------:R-:W-:Y:S01]  /*3450*/  FSEL R98, R12, RZ, !P3 ;  /* 0x000000ff0c627208 */ /* 0x000fe20005800000 */
[----:B------:R-:W-:Y:S01]  /*3460*/  FMUL.FTZ R104, R104, R99 ;  /* 0x0000006368687220 */ /* 0x000fe20000410000 */
[----:B------:R-:W-:Y:S01]  /*3470*/  FSEL R105, R6, RZ, !P3 ;  /* 0x000000ff06697208 */ /* 0x000fe20005800000 */
[-C--:B------:R-:W-:Y:S01]  /*3480*/  FMUL.FTZ R91, R95, R90.reuse ;  /* 0x0000005a5f5b7220 */ /* 0x080fe20000410000 */
[----:B------:R-:W4:Y:S01]  /*3490*/  LDS R6, [R83.X4+0x30] ;  /* 0x0000300053067984 */ /* 0x000f220000004800 */
[C---:B------:R-:W-:Y:S01]  /*34a0*/  FFMA.FTZ R67, R97.reuse, R90, R15 ;  /* 0x0000005a61437223 */ /* 0x040fe2000001000f */
[----:B------:R-:W-:Y:S01]  /*34b0*/  FSEL R104, R104, RZ, !P4 ;  /* 0x000000ff68687208 */ /* 0x000fe20006000000 */
[----:B------:R-:W-:Y:S01]  /*34c0*/  FFMA.FTZ R106, R97, R82, -R91 ;  /* 0x00000052616a7223 */ /* 0x000fe2000001085b */
[----:B------:R-:W4:Y:S01]  /*34d0*/  LDS R12, [R83.X4+0x34] ;  /* 0x00003400530c7984 */ /* 0x000f220000004800 */
[----:B------:R-:W-:-:S02]  /*34e0*/  FMUL.FTZ R15, R95, R80 ;  /* 0x000000505f0f7220 */ /* 0x000fc40000410000 */
[----:B------:R-:W-:Y:S02]  /*34f0*/  FADD.FTZ R67, R98, R67 ;  /* 0x0000004362437221 */ /* 0x000fe40000010000 */
[----:B------:R-:W-:Y:S01]  /*3500*/  FADD.FTZ R106, R105, R106 ;  /* 0x0000006a696a7221 */ /* 0x000fe20000010000 */
[----:B------:R-:W-:Y:S01]  /*3510*/  FSEL R111, R111, 1, !P4 ;  /* 0x3f8000006f6f7808 */ /* 0x000fe20006000000 */
[----:B------:R-:W-:Y:S02]  /*3520*/  FFMA.FTZ R82, R97, R68, -R15 ;  /* 0x0000004461527223 */ /* 0x000fe4000001080f */
[C---:B------:R-:W-:Y:S02]  /*3530*/  FMUL.FTZ R15, R104.reuse, R67 ;  /* 0x00000043680f7220 */ /* 0x040fe40000410000 */
[-C--:B------:R-:W-:Y:S02]  /*3540*/  FMUL.FTZ R112, R104, R106.reuse ;  /* 0x0000006a68707220 */ /* 0x080fe40000410000 */
[----:B------:R-:W-:-:S02]  /*3550*/  FFMA.FTZ R90, R111, R106, -R15 ;  /* 0x0000006a6f5a7223 */ /* 0x000fc4000001080f */
[----:B------:R-:W-:Y:S01]  /*3560*/  FMUL.FTZ R68, R95, R68 ;  /* 0x000000445f447220 */ /* 0x000fe20000410000 */
[----:B------:R-:W3:Y:S01]  /*3570*/  LDS R15, [R83.X4+0x38] ;  /* 0x00003800530f7984 */ /* 0x000ee20000004800 */
[----:B-1----:R-:W-:Y:S02]  /*3580*/  FMUL.FTZ R14, R75, R14 ;  /* 0x0000000e4b0e7220 */ /* 0x002fe40000410000 */
[----:B------:R-:W-:Y:S02]  /*3590*/  FFMA.FTZ R91, R111, R67, R112 ;  /* 0x000000436f5b7223 */ /* 0x000fe40000010070 */
[----:B------:R-:W1:Y:S01]  /*35a0*/  LDS R67, [R83.X4+0x3c] ;  /* 0x00003c0053437984 */ /* 0x000e620000004800 */
[----:B------:R-:W-:Y:S01]  /*35b0*/  FFMA.FTZ R68, R97, R80, R68 ;  /* 0x0000005061447223 */ /* 0x000fe20000010044 */
[----:B------:R-:W-:Y:S01]  /*35c0*/  FSEL R99, R14, RZ, !P4 ;  /* 0x000000ff0e637208 */ /* 0x000fe20006000000 */
[----:B------:R-:W-:Y:S01]  /*35d0*/  FMUL.FTZ R66, R75, R66 ;  /* 0x000000424b427220 */ /* 0x000fe20000410000 */
[----:B------:R-:W-:Y:S01]  /*35e0*/  FSEL R84, R84, RZ, !P5 ;  /* 0x000000ff54547208 */ /* 0x000fe20006800000 */
[----:B------:R-:W-:-:S02]  /*35f0*/  FMUL.FTZ R80, R104, R68 ;  /* 0x0000004468507220 */ /* 0x000fc40000410000 */
[----:B------:R-:W-:Y:S01]  /*3600*/  FADD.FTZ R14, R99, R90 ;  /* 0x0000005a630e7221 */ /* 0x000fe20000010000 */
[----:B------:R-:W-:Y:S01]  /*3610*/  FSEL R106, R66, RZ, !P4 ;  /* 0x000000ff426a7208 */ /* 0x000fe20006000000 */
[-C--:B------:R-:W-:Y:S01]  /*3620*/  FFMA.FTZ R80, R111, R82.reuse, -R80 ;  /* 0x000000526f507223 */ /* 0x080fe20000010850 */
[----:B------:R-:W-:Y:S01]  /*3630*/  FSEL R89, R89, 1, !P5 ;  /* 0x3f80000059597808 */ /* 0x000fe20006800000 */
[----:B0-----:R-:W-:Y:S02]  /*3640*/  FMUL.FTZ R7, R76, R7 ;  /* 0x000000074c077220 */ /* 0x001fe40000410000 */
[----:B------:R-:W-:Y:S02]  /*3650*/  FMUL.FTZ R82, R104, R82 ;  /* 0x0000005268527220 */ /* 0x000fe40000410000 */
[----:B------:R-:W-:Y:S02]  /*3660*/  FADD.FTZ R91, R106, R91 ;  /* 0x0000005b6a5b7221 */ /* 0x000fe40000010000 */
[----:B------:R-:W-:Y:S01]  /*3670*/  FMUL.FTZ R66, R84, R14 ;  /* 0x0000000e54427220 */ /* 0x000fe20000410000 */
[----:B------:R-:W-:Y:S01]  /*3680*/  FSEL R90, R7, RZ, !P5 ;  /* 0x000000ff075a7208 */ /* 0x000fe20006800000 */
[----:B------:R-:W-:-:S02]  /*3690*/  FMUL.FTZ R5, R76, R5 ;  /* 0x000000054c057220 */ /* 0x000fc40000410000 */
[----:B------:R-:W-:Y:S02]  /*36a0*/  FFMA.FTZ R82, R111, R68, R82 ;  /* 0x000000446f527223 */ /* 0x000fe40000010052 */
[-C--:B------:R-:W-:Y:S02]  /*36b0*/  FFMA.FTZ R93, R89, R91.reuse, R66 ;  /* 0x0000005b595d7223 */ /* 0x080fe40000010042 */
[C---:B------:R-:W-:Y:S01]  /*36c0*/  FMUL.FTZ R68, R84.reuse, R91 ;  /* 0x0000005b54447220 */ /* 0x040fe20000410000 */
[----:B------:R-:W-:Y:S01]  /*36d0*/  FSEL R91, R5, RZ, !P5 ;  /* 0x000000ff055b7208 */ /* 0x000fe20006800000 */
[----:B------:R-:W-:Y:S01]  /*36e0*/  FMUL.FTZ R66, R84, R82 ;  /* 0x0000005254427220 */ /* 0x000fe20000410000 */
[----:B------:R-:W-:Y:S01]  /*36f0*/  FSEL R92, R92, RZ, !P6 ;  /* 0x000000ff5c5c7208 */ /* 0x000fe20007000000 */
[C---:B------:R-:W-:Y:S02]  /*3700*/  FFMA.FTZ R68, R89.reuse, R14, -R68 ;  /* 0x0000000e59447223 */ /* 0x040fe40000010844 */
[----:B------:R-:W-:Y:S01]  /*3710*/  FADD.FTZ R129, R90, R93 ;  /* 0x0000005d5a817221 */ /* 0x000fe20000010000 */
[----:B------:R-:W-:Y:S01]  /*3720*/  FSEL R94, R94, 1, !P6 ;  /* 0x3f8000005e5e7808 */ /* 0x000fe20007000000 */
[----:B------:R-:W-:-:S02]  /*3730*/  FFMA.FTZ R5, R89, R80, -R66 ;  /* 0x0000005059057223 */ /* 0x000fc40000010842 */
[----:B------:R-:W-:Y:S02]  /*3740*/  FADD.FTZ R93, R91, R68 ;  /* 0x000000445b5d7221 */ /* 0x000fe40000010000 */
[----:B------:R-:W-:Y:S02]  /*3750*/  FMUL.FTZ R80, R84, R80 ;  /* 0x0000005054507220 */ /* 0x000fe40000410000 */
[C---:B------:R-:W-:Y:S02]  /*3760*/  FMUL.FTZ R14, R92.reuse, R129 ;  /* 0x000000815c0e7220 */ /* 0x040fe40000410000 */
[C---:B----4-:R-:W-:Y:S02]  /*3770*/  FMUL.FTZ R6, R77.reuse, R6 ;  /* 0x000000064d067220 */ /* 0x050fe40000410000 */
[----:B------:R-:W-:Y:S02]  /*3780*/  FMUL.FTZ R12, R77, R12 ;  /* 0x0000000c4d0c7220 */ /* 0x000fe40000410000 */
[----:B------:R-:W-:-:S02]  /*3790*/  FMUL.FTZ R68, R92, R93 ;  /* 0x0000005d5c447220 */ /* 0x000fc40000410000 */
[----:B------:R-:W-:Y:S02]  /*37a0*/  FFMA.FTZ R7, R89, R82, R80 ;  /* 0x0000005259077223 */ /* 0x000fe40000010050 */
[----:B------:R-:W-:Y:S01]  /*37b0*/  FFMA.FTZ R66, R94, R93, -R14 ;  /* 0x0000005d5e427223 */ /* 0x000fe2000001080e */
[----:B------:R-:W-:Y:S01]  /*37c0*/  FSEL R93, R6, RZ, !P6 ;  /* 0x000000ff065d7208 */ /* 0x000fe20007000000 */
[----:B------:R-:W-:Y:S01]  /*37d0*/  FFMA.FTZ R129, R94, R129, R68 ;  /* 0x000000815e817223 */ /* 0x000fe20000010044 */
[----:B------:R-:W-:Y:S01]  /*37e0*/  FSEL R112, R12, RZ, !P6 ;  /* 0x000000ff0c707208 */ /* 0x000fe20007000000 */
[----:B------:R-:W-:Y:S01]  /*37f0*/  FMUL.FTZ R14, R92, R7 ;  /* 0x000000075c0e7220 */ /* 0x000fe20000410000 */
[----:B------:R-:W-:Y:S01]  /*3800*/  FSEL R100, R100, RZ, !P0 ;  /* 0x000000ff64647208 */ /* 0x000fe20004000000 */
[----:B------:R-:W-:Y:S01]  /*3810*/  FADD.FTZ R66, R93, R66 ;  /* 0x000000425d427221 */ /* 0x000fe20000010000 */
[----:B------:R-:W-:Y:S01]  /*3820*/  FSEL R113, R113, 1, !P0 ;  /* 0x3f80000071717808 */ /* 0x000fe20004000000 */
[----:B------:R-:W-:-:S02]  /*3830*/  FFMA.FTZ R12, R94, R5, -R14 ;  /* 0x000000055e0c7223 */ /* 0x000fc4000001080e */
[----:B------:R-:W-:Y:S02]  /*3840*/  FADD.FTZ R129, R112, R129 ;  /* 0x0000008170817221 */ /* 0x000fe40000010000 */
[----:B------:R-:W-:Y:S02]  /*3850*/  FMUL.FTZ R5, R92, R5 ;  /* 0x000000055c057220 */ /* 0x000fe40000410000 */
[----:B------:R-:W-:Y:S02]  /*3860*/  FMUL.FTZ R14, R100, R66 ;  /* 0x00000042640e7220 */ /* 0x000fe40000410000 */
[C---:B---3--:R-:W-:Y:S02]  /*3870*/  FMUL.FTZ R15, R78.reuse, R15 ;  /* 0x0000000f4e0f7220 */ /* 0x048fe40000410000 */
[----:B-1----:R-:W-:Y:S02]  /*3880*/  FMUL.FTZ R67, R78, R67 ;  /* 0x000000434e437220 */ /* 0x002fe40000410000 */
[----:B------:R-:W-:-:S02]  /*3890*/  FMUL.FTZ R6, R100, R129 ;  /* 0x0000008164067220 */ /* 0x000fc40000410000 */
[----:B------:R-:W-:Y:S02]  /*38a0*/  FFMA.FTZ R5, R94, R7, R5 ;  /* 0x000000075e057223 */ /* 0x000fe40000010005 */
[----:B------:R-:W-:Y:S01]  /*38b0*/  FFMA.FTZ R7, R113, R129, R14 ;  /* 0x0000008171077223 */ /* 0x000fe2000001000e */
[----:B------:R-:W-:Y:S01]  /*38c0*/  FSEL R129, R15, RZ, !P0 ;  /* 0x000000ff0f817208 */ /* 0x000fe20004000000 */
[----:B------:R-:W-:Y:S01]  /*38d0*/  FFMA.FTZ R14, R113, R66, -R6 ;  /* 0x00000042710e7223 */ /* 0x000fe20000010806 */
[----:B------:R-:W-:Y:S01]  /*38e0*/  FSEL R128, R67, RZ, !P0 ;  /* 0x000000ff43807208 */ /* 0x000fe20004000000 */
[C---:B------:R-:W-:Y:S02]  /*38f0*/  FMUL.FTZ R6, R100.reuse, R5 ;  /* 0x0000000564067220 */ /* 0x040fe40000410000 */
[----:B------:R-:W-:Y:S02]  /*3900*/  FMUL.FTZ R66, R100, R12 ;  /* 0x0000000c64427220 */ /* 0x000fe40000410000 */
[----:B------:R-:W-:-:S02]  /*3910*/  FADD.FTZ R14, R129, R14 ;  /* 0x0000000e810e7221 */ /* 0x000fc40000010000 */
[----:B------:R-:W-:Y:S02]  /*3920*/  FADD.FTZ R15, R128, R7 ;  /* 0x00000007800f7221 */ /* 0x000fe40000010000 */
        /* <DEDUP_REMOVED lines=8> */
[C---:B-1----:R-:W-:Y:S02]  /*39b0*/  FMUL.FTZ R68, R66.reuse, R131 ;  /* 0x0000008342447220 */ /* 0x042fe40000410000 */
[----:B---3--:R-:W-:Y:S02]  /*39c0*/  FMUL.FTZ R6, R66, R5 ;  /* 0x0000000542067220 */ /* 0x008fe40000410000 */
[C---:B------:R-:W-:Y:S02]  /*39d0*/  FFMA.FTZ R80, R12.reuse, R131, R80 ;  /* 0x000000830c507223 */ /* 0x040fe40000010050 */
[C---:B------:R-:W-:Y:S02]  /*39e0*/  FFMA.FTZ R67, R12.reuse, R67, -R68 ;  /* 0x000000430c437223 */ /* 0x040fe40000010844 */
[-C--:B----4-:R-:W-:Y:S02]  /*39f0*/  FFMA.FTZ R131, R12, R7.reuse, R6 ;  /* 0x000000070c837223 */ /* 0x090fe40000010006 */
        /* <DEDUP_REMOVED lines=8> */
[----:B------:R-:W4:Y:S01]  /*3a80*/  SHFL.UP PT, R6, R131, 0x2, RZ ;  /* 0x0440000083067989 */ /* 0x000f2200000e00ff */
[----:B------:R-:W-:Y:S01]  /*3a90*/  ISETP.GE.AND P0, PT, R30, 0x2, PT ;  /* 0x000000021e00780c */ /* 0x000fe20003f06270 */
[----:B0-----:R-:W-:-:S02]  /*3aa0*/  FMUL.FTZ R68, R131, R66 ;  /* 0x0000004283447220 */ /* 0x001fc40000410000 */
[CC--:B-1----:R-:W-:Y:S02]  /*3ab0*/  FMUL.FTZ R135, R131.reuse, R7.reuse ;  /* 0x0000000783877220 */ /* 0x0c2fe40000410000 */
[C---:B------:R-:W-:Y:S02]  /*3ac0*/  FFMA.FTZ R7, R12.reuse, R7, -R68 ;  /* 0x000000070c077223 */ /* 0x040fe40000010844 */
[C---:B---3--:R-:W-:Y:S02]  /*3ad0*/  FMUL.FTZ R133, R131.reuse, R5 ;  /* 0x0000000583857220 */ /* 0x048fe40000410000 */
[C---:B------:R-:W-:Y:S02]  /*3ae0*/  FFMA.FTZ R66, R12.reuse, R66, R135 ;  /* 0x000000420c427223 */ /* 0x040fe40000010087 */
[-C--:B----4-:R-:W-:Y:S02]  /*3af0*/  FMUL.FTZ R67, R131, R6.reuse ;  /* 0x0000000683437220 */ /* 0x090fe40000410000 */
        /* <DEDUP_REMOVED lines=8> */
[----:B------:R-:W4:Y:S01]  /*3b80*/  SHFL.UP PT, R7, R6, 0x4, RZ ;  /* 0x0480000006077989 */ /* 0x000f2200000e00ff */
[----:B------:R-:W-:-:S02]  /*3b90*/  IADD3 R135, R30, 0x40, RZ ;  /* 0x000000401e877810 */ /* 0x000fc40007ffe0ff */
[C---:B------:R-:W-:Y:S02]  /*3ba0*/  ISETP.GE.AND P0, PT, R30.reuse, 0x4, PT ;  /* 0x000000041e00780c */ /* 0x040fe40003f06270 */
[C---:B------:R-:W-:Y:S02]  /*3bb0*/  IADD3 R67, R30.reuse, 0x20, RZ ;  /* 0x000000201e437810 */ /* 0x040fe40007ffe0ff */
[-C--:B------:R-:W-:Y:S02]  /*3bc0*/  LEA.HI.SX32 R66, R30, R30.reuse, 0x1b ;  /* 0x0000001e1e427211 */ /* 0x080fe400078fdaff */
[-C--:B------:R-:W-:Y:S02]  /*3bd0*/  LEA.HI.SX32 R135, R135, R30.reuse, 0x1b ;  /* 0x0000001e87877211 */ /* 0x080fe400078fdaff */
[----:B------:R-:W-:Y:S01]  /*3be0*/  LEA.HI.SX32 R68, R67, R30, 0x1b ;  /* 0x0000001e43447211 */ /* 0x000fe200078fdaff */
[----:B0-----:R-:W-:Y:S01]  /*3bf0*/  FMUL.FTZ R80, R6, R5 ;  /* 0x0000000506507220 */ /* 0x001fe20000410000 */
[----:B------:R-:W-:Y:S01]  /*3c00*/  SHF.L.U32 R67, R66, 0x2, RZ ;  /* 0x0000000242437819 */ /* 0x000fe200000006ff */
[C---:B-1----:R-:W-:Y:S01]  /*3c10*/  FMUL.FTZ R130, R6.reuse, R131 ;  /* 0x0000008306827220 */ /* 0x042fe20000410000 */
[----:B------:R-:W-:Y:S01]  /*3c20*/  SHF.L.U32 R66, R135, 0x2, RZ ;  /* 0x0000000287427819 */ /* 0x000fe200000006ff */
[----:B---3--:R-:W-:-:S02]  /*3c30*/  FMUL.FTZ R82, R6, R133 ;  /* 0x0000008506527220 */ /* 0x008fc40000410000 */
[C---:B------:R-:W-:Y:S02]  /*3c40*/  FFMA.FTZ R130, R12.reuse, R133, R130 ;  /* 0x000000850c827223 */ /* 0x040fe40000010082 */
[-C--:B----4-:R-:W-:Y:S02]  /*3c50*/  FFMA.FTZ R135, R12, R7.reuse, R80 ;  /* 0x000000070c877223 */ /* 0x090fe40000010050 */
[----:B------:R-:W-:Y:S02]  /*3c60*/  FMUL.FTZ R7, R6, R7 ;  /* 0x0000000706077220 */ /* 0x000fe40000410000 */
[C---:B------:R-:W-:Y:S02]  /*3c70*/  FFMA.FTZ R131, R12.reuse, R131, -R82 ;  /* 0x000000830c837223 */ /* 0x040fe40000010852 */
[----:B------:R-:W-:Y:S02]  /*3c80*/  @P0 FFMA.FTZ R12, R12, R5, -R7 ;  /* 0x000000050c0c0223 */ /* 0x000fe40000010807 */
[----:B------:R-:W-:-:S02]  /*3c90*/  @P0 FADD.FTZ R15, R15, R130 ;  /* 0x000000820f0f0221 */ /* 0x000fc40000010000 */
[----:B------:R-:W-:Y:S01]  /*3ca0*/  @P0 FADD.FTZ R14, R14, R131 ;  /* 0x000000830e0e0221 */ /* 0x000fe20000010000 */
[----:B------:R-:W-:Y:S01]  /*3cb0*/  FSEL R135, R6, R135, !P0 ;  /* 0x0000008706877208 */ /* 0x000fe20004000000 */
[----:B------:R-:W0:Y:S01]  /*3cc0*/  SHFL.UP PT, R5, R12, 0x8, RZ ;  /* 0x050000000c057989 */ /* 0x000e2200000e00ff */
[----:B------:R-:W-:-:S03]  /*3cd0*/  SHF.L.U32 R68, R68, 0x2, RZ ;  /* 0x0000000244447819 */ /* 0x000fc600000006ff */
[----:B------:R-:W-:Y:S04]  /*3ce0*/  SHFL.UP PT, R130, R15, 0x8, RZ ;  /* 0x050000000f827989 */ /* 0x000fe800000e00ff */
[----:B------:R-:W1:Y:S04]  /*3cf0*/  SHFL.UP PT, R7, R14, 0x8, RZ ;  /* 0x050000000e077989 */ /* 0x000e6800000e00ff */
[----:B------:R-:W3:Y:S01]  /*3d00*/  SHFL.UP PT, R6, R135, 0x8, RZ ;  /* 0x0500000087067989 */ /* 0x000ee200000e00ff */
[----:B------:R-:W-:-:S03]  /*3d10*/  IADD3 R137, R30, 0x60, RZ ;  /* 0x000000601e897810 */ /* 0x000fc60007ffe0ff */
[----:B-----5:R-:W-:Y:S04]  /*3d20*/  STS [R67+0x840], R72 ;  /* 0x0008404843007388 */ /* 0x020fe80000000800 */
[----:B------:R-:W-:Y:S04]  /*3d30*/  STS [R68+0x8c0], R71 ;  /* 0x0008c04744007388 */ /* 0x000fe80000000800 */
[----:B------:R4:W-:Y:S01]  /*3d40*/  STS [R66+0x940], R81 ;  /* 0x0009405142007388 */ /* 0x0009e20000000800 */
[----:B------:R-:W-:Y:S02]  /*3d50*/  LEA.HI.SX32 R137, R137, R30, 0x1b ;  /* 0x0000001e89897211 */ /* 0x000fe400078fdaff */
[----:B------:R-:W-:-:S02]  /*3d60*/  IADD3 R131, R30, 0xc0, RZ ;  /* 0x000000c01e837810 */ /* 0x000fc40007ffe0ff */
[C---:B----4-:R-:W-:Y:S02]  /*3d70*/  IADD3 R81, R30.reuse, 0x80, RZ ;  /* 0x000000801e517810 */ /* 0x050fe40007ffe0ff */
[----:B------:R-:W-:Y:S02]  /*3d80*/  IADD3 R133, R30, 0xa0, RZ ;  /* 0x000000a01e857810 */ /* 0x000fe40007ffe0ff */
[-C--:B------:R-:W-:Y:S02]  /*3d90*/  LEA.HI.SX32 R81, R81, R30.reuse, 0x1b ;  /* 0x0000001e51517211 */ /* 0x080fe400078fdaff */
[----:B------:R-:W-:Y:S02]  /*3da0*/  SHF.L.U32 R82, R137, 0x2, RZ ;  /* 0x0000000289527819 */ /* 0x000fe400000006ff */
[----:B------:R-:W-:Y:S02]  /*3db0*/  SHF.L.U32 R81, R81, 0x2, RZ ;  /* 0x0000000251517819 */ /* 0x000fe400000006ff */
[----:B------:R-:W-:-:S02]  /*3dc0*/  LEA.HI.SX32 R131, R131, R30, 0x1b ;  /* 0x0000001e83837211 */ /* 0x000fc400078fdaff */
[C---:B------:R-:W-:Y:S02]  /*3dd0*/  ISETP.GE.AND P0, PT, R30.reuse, 0x8, PT ;  /* 0x000000081e00780c */ /* 0x040fe40003f06270 */
[-C--:B------:R-:W-:Y:S01]  /*3de0*/  LEA.HI.SX32 R133, R133, R30.reuse, 0x1b ;  /* 0x0000001e85857211 */ /* 0x080fe200078fdaff */
[----:B------:R-:W-:Y:S01]  /*3df0*/  STS [R82+0x9c0], R117 ;  /* 0x0009c07552007388 */ /* 0x000fe20000000800 */
[----:B------:R-:W-:Y:S02]  /*3e00*/  IADD3 R71, R30, 0xe0, RZ ;  /* 0x000000e01e477810 */ /* 0x000fe40007ffe0ff */
[----:B------:R-:W-:Y:S01]  /*3e10*/  SHF.L.U32 R72, R131, 0x2, RZ ;  /* 0x0000000283487819 */ /* 0x000fe200000006ff */
[----:B------:R4:W-:Y:S01]  /*3e20*/  STS [R81+0xa40], R114 ;  /* 0x000a407251007388 */ /* 0x0009e20000000800 */
[----:B------:R-:W-:Y:S01]  /*3e30*/  SHF.L.U32 R80, R133, 0x2, RZ ;  /* 0x0000000285507819 */ /* 0x000fe200000006ff */
[----:B0-----:R-:W-:Y:S01]  /*3e40*/  FMUL.FTZ R131, R135, R5 ;  /* 0x0000000587837220 */ /* 0x001fe20000410000 */
[----:B------:R-:W-:Y:S01]  /*3e50*/  LEA.HI.SX32 R71, R71, R30, 0x1b ;  /* 0x0000001e47477211 */ /* 0x000fe200078fdaff */
[----:B-1----:R-:W-:-:S02]  /*3e60*/  FMUL.FTZ R133, R135, R7 ;  /* 0x0000000787857220 */ /* 0x002fc40000410000 */
[C---:B---3--:R-:W-:Y:S02]  /*3e70*/  FFMA.FTZ R132, R12.reuse, R6, R131 ;  /* 0x000000060c847223 */ /* 0x048fe40000010083 */
[-C--:B----4-:R-:W-:Y:S01]  /*3e80*/  FMUL.FTZ R114, R135, R130.reuse ;  /* 0x0000008287727220 */ /* 0x090fe20000410000 */
[----:B------:R-:W-:Y:S01]  /*3e90*/  SHF.L.U32 R71, R71, 0x2, RZ ;  /* 0x0000000247477819 */ /* 0x000fe200000006ff */
[C---:B------:R-:W-:Y:S02]  /*3ea0*/  FFMA.FTZ R130, R12.reuse, R130, R133 ;  /* 0x000000820c827223 */ /* 0x040fe40000010085 */
[----:B------:R-:W-:Y:S02]  /*3eb0*/  FFMA.FTZ R7, R12, R7, -R114 ;  /* 0x000000070c077223 */ /* 0x000fe40000010872 */
[----:B------:R-:W-:Y:S01]  /*3ec0*/  FMUL.FTZ R6, R135, R6 ;  /* 0x0000000687067220 */ /* 0x000fe20000410000 */
[----:B--2---:R-:W-:Y:S01]  /*3ed0*/  STS [R80+0xac0], R119 ;  /* 0x000ac07750007388 */ /* 0x004fe20000000800 */
[----:B------:R-:W-:-:S02]  /*3ee0*/  @P0 FADD.FTZ R14, R14, R7 ;  /* 0x000000070e0e0221 */ /* 0x000fc40000010000 */
[----:B------:R-:W-:Y:S01]  /*3ef0*/  @P0 FADD.FTZ R15, R15, R130 ;  /* 0x000000820f0f0221 */ /* 0x000fe20000010000 */
[----:B------:R-:W-:Y:S01]  /*3f00*/  STS [R72+0xb40], R121 ;  /* 0x000b407948007388 */ /* 0x000fe20000000800 */
[----:B------:R-:W-:Y:S01]  /*3f10*/  @P0 FFMA.FTZ R12, R12, R5, -R6 ;  /* 0x000000050c0c0223 */ /* 0x000fe20000010806 */
[----:B------:R-:W-:Y:S02]  /*3f20*/  FSEL R132, R135, R132, !P0 ;  /* 0x0000008487847208 */ /* 0x000fe40004000000 */
[----:B------:R-:W-:Y:S04]  /*3f30*/  STS [R71+0xbc0], R116 ;  /* 0x000bc07447007388 */ /* 0x000fe80000000800 */
[----:B------:R-:W-:Y:S01]  /*3f40*/  STS [R4.X4+0xc40], R115 ;  /* 0x000c407304007388 */ /* 0x000fe20000004800 */
[----:B------:R-:W-:-:S03]  /*3f50*/  ISETP.NE.AND P0, PT, R26, RZ, PT ;  /* 0x000000ff1a00720c */ /* 0x000fc60003f05270 */
[----:B------:R-:W0:Y:S04]  /*3f60*/  SHFL.UP PT, R115, R14, 0x10, RZ ;  /* 0x060000000e737989 */ /* 0x000e2800000e00ff */
[----:B------:R-:W1:Y:S04]  /*3f70*/  SHFL.UP PT, R117, R15, 0x10, RZ ;  /* 0x060000000f757989 */ /* 0x000e6800000e00ff */
[----:B------:R-:W2:Y:S01]  /*3f80*/  SHFL.UP PT, R5, R12, 0x10, RZ ;  /* 0x060000000c057989 */ /* 0x000ea200000e00ff */
[----:B------:R-:W-:-:S03]  /*3f90*/  ISETP.EQ.OR P0, PT, R31, RZ, P0 ;  /* 0x000000ff1f00720c */ /* 0x000fc60000702670 */
[----:B------:R-:W3:Y:S04]  /*3fa0*/  SHFL.UP PT, R7, R132, 0x10, RZ ;  /* 0x0600000084077989 */ /* 0x000ee800000e00ff */
[----:B------:R4:W-:Y:S04]  /*3fb0*/  STS [R8.X4+0xcc0], R123 ;  /* 0x000cc07b08007388 */ /* 0x0009e80000004800 */
[----:B------:R5:W-:Y:S04]  /*3fc0*/  STS [R9.X4+0xd40], R120 ;  /* 0x000d407809007388 */ /* 0x000be80000004800 */
[----:B------:R-:W-:Y:S01]  /*3fd0*/  STS [R10.X4+0xdc0], R125 ;  /* 0x000dc07d0a007388 */ /* 0x000fe20000004800 */
[----:B----4-:R-:W-:-:S03]  /*3fe0*/  MOV R8, 0x3f800000 ;  /* 0x3f80000000087802 */ /* 0x010fc60000000f00 */
[----:B------:R4:W-:Y:S01]  /*3ff0*/  STS [R11.X4+0xe40], R118 ;  /* 0x000e40760b007388 */ /* 0x0009e20000004800 */
[----:B-----5:R-:W-:-:S03]  /*4000*/  MOV R9, RZ ;  /* 0x000000ff00097202 */ /* 0x020fc60000000f00 */
[----:B------:R0:W-:Y:S01]  /*4010*/  STS [R13.X4+0xec0], R122 ;  /* 0x000ec07a0d007388 */ /* 0x0001e20000004800 */
[----:B----4-:R-:W-:-:S03]  /*4020*/  CS2R R10, SRZ ;  /* 0x00000000000a7805 */ /* 0x010fc6000001ff00 */
[----:B------:R4:W-:Y:S04]  /*4030*/  STS [R20.X4+0xf40], R127 ;  /* 0x000f407f14007388 */ /* 0x0009e80000004800 */
[----:B------:R-:W-:Y:S01]  /*4040*/  STS [R21.X4+0xfc0], R124 ;  /* 0x000fc07c15007388 */ /* 0x000fe20000004800 */
[----:B------:R-:W-:-:S06]  /*4050*/  NOP ;  /* 0x0000000000007918 */ /* 0x000fcc0000000000 */
[----:B------:R-:W5:Y:S01]  /*4060*/  @!P0 LDS.128 R8, [R79.X16+0x10c0] ;  /* 0x0010c0004f088984 */ /* 0x000f62000000cc00 */
[----:B------:R-:W-:Y:S01]  /*4070*/  ISETP.GE.AND P0, PT, R30, 0x10, PT ;  /* 0x000000101e00780c */ /* 0x000fe20003f06270 */
[C---:B0-----:R-:W-:Y:S02]  /*4080*/  FMUL.FTZ R13, R132.reuse, R115 ;  /* 0x00000073840d7220 */ /* 0x041fe40000410000 */
[C---:B-1----:R-:W-:Y:S01]  /*4090*/  FMUL.FTZ R4, R132.reuse, R117 ;  /* 0x0000007584047220 */ /* 0x042fe20000410000 */
[----:B------:R-:W-:Y:S01]  /*40a0*/  LDS R114, [R83.X4+0x840] ;  /* 0x0008400053727984 */ /* 0x000fe20000004800 */
[----:B--2---:R-:W-:Y:S02]  /*40b0*/  FMUL.FTZ R6, R132, R5 ;  /* 0x0000000584067220 */ /* 0x004fe40000410000 */
[C---:B----4-:R-:W-:Y:S01]  /*40c0*/  FFMA.FTZ R20, R12.reuse, R117, R13 ;  /* 0x000000750c147223 */ /* 0x050fe2000001000d */
[----:B------:R-:W-:Y:S01]  /*40d0*/  LDS R116, [R83.X4+0x84c] ;  /* 0x00084c0053747984 */ /* 0x000fe20000004800 */
[----:B------:R-:W-:-:S02]  /*40e0*/  FFMA.FTZ R115, R12, R115, -R4 ;  /* 0x000000730c737223 */ /* 0x000fc40000010804 */
[-C--:B---3--:R-:W-:Y:S01]  /*40f0*/  FFMA.FTZ R13, R12, R7.reuse, R6 ;  /* 0x000000070c0d7223 */ /* 0x088fe20000010006 */
[----:B------:R-:W-:Y:S01]  /*4100*/  LDS R117, [R83.X4+0x850] ;  /* 0x0008500053757984 */ /* 0x000fe20000004800 */
[----:B------:R-:W-:Y:S02]  /*4110*/  FMUL.FTZ R4, R132, R7 ;  /* 0x0000000784047220 */ /* 0x000fe40000410000 */
[----:B------:R-:W-:Y:S01]  /*4120*/  @P0 FADD.FTZ R14, R14, R115 ;  /* 0x000000730e0e0221 */ /* 0x000fe20000010000 */
[----:B------:R-:W-:Y:S01]  /*4130*/  FSEL R13, R132, R13, !P0 ;  /* 0x0000000d840d7208 */ /* 0x000fe20004000000 */
[----:B------:R-:W-:Y:S01]  /*4140*/  @P0 FFMA.FTZ R12, R12, R5, -R4 ;  /* 0x000000050c0c0223 */ /* 0x000fe20000010804 */
[----:B------:R-:W-:Y:S01]  /*4150*/  LDS R132, [R83.X4+0x844] ;  /* 0x0008440053847984 */ /* 0x000fe20000004800 */
[----:B------:R-:W-:Y:S01]  /*4160*/  @P0 FADD.FTZ R15, R15, R20 ;  /* 0x000000140f0f0221 */ /* 0x000fe20000010000 */
[C---:B------:R-:W-:Y:S02]  /*4170*/  ISETP.NE.AND P0, PT, R30.reuse, 0x1f, PT ;  /* 0x0000001f1e00780c */ /* 0x040fe40003f05270 */
        /* <DEDUP_REMOVED lines=55> */
[----:B------:R-:W-:Y:S01]  /*44f0*/  FFMA.FTZ R14, R97, R12, -R95 ;  /* 0x0000000c610e7223 */ /* 0x000fe2000001085f */
[----:B------:R-:W-:Y:S01]  /*4500*/  ISETP.NE.AND P0, PT, R74, RZ, PT ;  /* 0x000000ff4a00720c */ /* 0x000fe20003f05270 */
[----:B------:R-:W-:-:S02]  /*4510*/  FADD.FTZ R83, R98, R21 ;  /* 0x0000001562537221 */ /* 0x000fc40000010000 */
[----:B------:R-:W-:Y:S02]  /*4520*/  FMUL.FTZ R15, R5, R11 ;  /* 0x0000000b050f7220 */ /* 0x000fe40000410000 */
[----:B------:R-:W-:Y:S02]  /*4530*/  FADD.FTZ R105, R105, R14 ;  /* 0x0000000e69697221 */ /* 0x000fe40000010000 */
[----:B------:R-:W-:Y:S02]  /*4540*/  FMUL.FTZ R14, R104, R83 ;  /* 0x00000053680e7220 */ /* 0x000fe40000410000 */
[-C--:B------:R-:W-:Y:S02]  /*4550*/  FFMA.FTZ R21, R4, R10.reuse, -R15 ;  /* 0x0000000a04157223 */ /* 0x080fe4000001080f */
[C---:B------:R-:W-:Y:S02]  /*4560*/  FMUL.FTZ R10, R5.reuse, R10 ;  /* 0x0000000a050a7220 */ /* 0x040fe40000410000 */
[----:B------:R-:W-:-:S02]  /*4570*/  FMUL.FTZ R15, R5, R9 ;  /* 0x00000009050f7220 */ /* 0x000fc40000410000 */
[-C--:B------:R-:W-:Y:S02]  /*4580*/  FMUL.FTZ R5, R5, R8.reuse ;  /* 0x0000000805057220 */ /* 0x080fe40000410000 */
[-C--:B------:R-:W-:Y:S02]  /*4590*/  FMUL.FTZ R104, R104, R105.reuse ;  /* 0x0000006968687220 */ /* 0x080fe40000410000 */
[C---:B------:R-:W-:Y:S02]  /*45a0*/  FFMA.FTZ R14, R111.reuse, R105, -R14 ;  /* 0x000000696f0e7223 */ /* 0x040fe4000001080e */
        /* <DEDUP_REMOVED lines=27> */
.L_x_2206:
[----:B------:R-:W-:Y:S05]  /*4760*/  BSYNC B0 ;  /* 0x0000000000007941 */ /* 0x000fea0003800000 */
.L_x_2205:
[-C--:B------:R-:W-:Y:S01]  /*4770*/  FMUL.FTZ R84, R84, R111.reuse ;  /* 0x0000006f54547220 */ /* 0x080fe20000410000 */
[----:B-1----:R-:W-:Y:S01]  /*4780*/  IADD3 R79, R79, 0x1, RZ ;  /* 0x000000014f4f7810 */ /* 0x002fe20007ffe0ff */
        /* <DEDUP_REMOVED lines=16> */
[----:B------:R-:W-:Y:S02]  /*4890*/  FMUL.FTZ R116, R116, R109 ;  /* 0x0000006d74747220 */ /* 0x000fe40000410000 */
        /* <DEDUP_REMOVED lines=25> */
.L_x_2204:
        /* <DEDUP_REMOVED lines=41> */
.L_x_2209:
[----:B------:R-:W-:Y:S05]  /*4cc0*/  BSYNC B0 ;  /* 0x0000000000007941 */ /* 0x000fea0003800000 */
.L_x_2208:
        /* <DEDUP_REMOVED lines=11> */
[----:B------:R-:W-:Y:S02]  /*4d80*/  LOP3.LUT R12, R27, 0x80, R26, 0xfe, !PT ;  /* 0x000000801b0c7812 */ /* 0x000fe400078efe1a */
[----:B------:R-:W-:Y:S02]  /*4d90*/  LEA R7, P4, R28, c[0x0][0x258], 0x2 ;  /* 0x000096001c077a11 */ /* 0x000fe400078810ff */
[----:B------:R-:W-:Y:S02]  /*4da0*/  IADD3.X R5, R9, R8, R5, P5, !PT ;  /* 0x0000000809057210 */ /* 0x000fe40002ffe405 */
[----:B------:R-:W-:-:S02]  /*4db0*/  ISETP.GE.AND P3, PT, R12, R51, PT ;  /* 0x000000330c00720c */ /* 0x000fc40003f66270 */
[----:B------:R-:W-:Y:S02]  /*4dc0*/  LEA.HI.X R8, R28, c[0x0][0x25c], R29, 0x2, P4 ;  /* 0x000097001c087a11 */ /* 0x000fe400020f141d */
[C---:B------:R-:W-:Y:S02]  /*4dd0*/  LEA R4, P6, R6.reuse, R7, 0x2 ;  /* 0x0000000706047211 */ /* 0x040fe400078c10ff */
[C-C-:B------:R-:W-:Y:S02]  /*4de0*/  LOP3.LUT R12, R27.reuse, 0xc0, R26.reuse, 0xfe, !PT ;  /* 0x000000c01b0c7812 */ /* 0x140fe400078efe1a */
[----:B------:R-:W-:Y:S02]  /*4df0*/  LOP3.LUT R14, R27, 0xe0, R26, 0xfe, !PT ;  /* 0x000000e01b0e7812 */ /* 0x000fe400078efe1a */
[----:B------:R-:W-:Y:S02]  /*4e00*/  LEA.HI.X R5, R6, R8, R5, 0x2, P6 ;  /* 0x0000000806057211 */ /* 0x000fe400030f1405 */
[----:B------:R-:W-:-:S02]  /*4e10*/  ISETP.GE.AND P5, PT, R12, R51, PT ;  /* 0x000000330c00720c */ /* 0x000fc40003fa6270 */
[-C--:B------:R-:W-:Y:S01]  /*4e20*/  ISETP.GE.AND P6, PT, R14, R51.reuse, PT ;  /* 0x000000330e00720c */ /* 0x080fe20003fc6270 */
[----:B------:R0:W-:Y:S01]  /*4e30*/  @!P0 STG.E [R4.64+0x80], R11 ;  /* 0x0000800b04008986 */ /* 0x0001e2000c101904 */
[--C-:B------:R-:W-:Y:S02]  /*4e40*/  LOP3.LUT R10, R27, 0x60, R26.reuse, 0xfe, !PT ;  /* 0x000000601b0a7812 */ /* 0x100fe400078efe1a */
[----:B------:R-:W-:Y:S01]  /*4e50*/  IADD3 R31, R31, 0x1, RZ ;  /* 0x000000011f1f7810 */ /* 0x000fe20007ffe0ff */
[----:B------:R0:W-:Y:S01]  /*4e60*/  @!P2 STG.E [R4.64+0x100], R13 ;  /* 0x0001000d0400a986 */ /* 0x0001e2000c101904 */
[----:B------:R-:W-:Y:S02]  /*4e70*/  ISETP.GE.AND P1, PT, R10, R51, PT ;  /* 0x000000330a00720c */ /* 0x000fe40003f26270 */
[----:B------:R-:W-:Y:S01]  /*4e80*/  LOP3.LUT R10, R27, 0xa0, R26, 0xfe, !PT ;  /* 0x000000a01b0a7812 */ /* 0x000fe200078efe1a */
[----:B------:R0:W-:Y:S01]  /*4e90*/  @!P3 STG.E [R4.64+0x200], R81 ;  /* 0x000200510400b986 */ /* 0x0001e2000c101904 */
[----:B------:R-:W-:-:S02]  /*4ea0*/  ISETP.GE.AND P0, PT, R31, c[0x0][0x174], PT ;  /* 0x00005d001f007a0c */ /* 0x000fc40003f06270 */
[----:B------:R-:W-:Y:S01]  /*4eb0*/  ISETP.GE.AND P4, PT, R10, R51, PT ;  /* 0x000000330a00720c */ /* 0x000fe20003f86270 */
[----:B------:R0:W-:Y:S01]  /*4ec0*/  @!P5 STG.E [R4.64+0x300], R49 ;  /* 0x000300310400d986 */ /* 0x0001e2000c101904 */
[----:B------:R-:W-:Y:S02]  /*4ed0*/  IADD3 R43, P3, R43, 0x800, RZ ;  /* 0x000008002b2b7810 */ /* 0x000fe40007f7e0ff */
[----:B------:R-:W-:Y:S01]  /*4ee0*/  IADD3 R16, P2, R16, 0x400, RZ ;  /* 0x0000040010107810 */ /* 0x000fe20007f5e0ff */
[----:B------:R0:W-:Y:S01]  /*4ef0*/  @!P6 STG.E [R4.64+0x380], R71 ;  /* 0x000380470400e986 */ /* 0x0001e2000c101904 */
[----:B------:R-:W-:Y:S02]  /*4f00*/  IADD3.X R45, RZ, R45, RZ, P3, !PT ;  /* 0x0000002dff2d7210 */ /* 0x000fe40001ffe4ff */
[----:B------:R-:W-:Y:S01]  /*4f10*/  IADD3.X R17, RZ, R17, RZ, P2, !PT ;  /* 0x00000011ff117210 */ /* 0x000fe200017fe4ff */
        /* <DEDUP_REMOVED lines=8> */
.L_x_2210:
[----:B------:R-:W-:Y:S05]  /*4fa0*/  EXIT ;  /* 0x000000000000794d */ /* 0x000fea0003800000 */
.L_x_2212:
        /* <DEDUP_REMOVED lines=13> */
.L_x_5374:


//--------------------- .text._Z25selective_scan_fwd_kernelI32Selective_Scan_fwd_kernel_traitsILi32ELi8ELi1ELb0ELb1ELb1ELb1EfN3c107complexIfEEEEv13SSMParamsBase --------------------------
	.section	.text._Z25selective_scan_fwd_kernelI32Selective_Scan_fwd_kernel_traitsILi32ELi8ELi1ELb0ELb1ELb1ELb1EfN3c107complexIfEEEEv13SSMParamsBase,"ax",@progbits
	.sectioninfo	@"SHI_REGISTERS=139"
	.align	128
        .global         _Z25selective_scan_fwd_kernelI32Selective_Scan_fwd_kernel_traitsILi32ELi8ELi1ELb0ELb1ELb1ELb1EfN3c107complexIfEEEEv13SSMParamsBase
        .type           _Z25selective_scan_fwd_kernelI32Selective_Scan_fwd_kernel_traitsILi32ELi8ELi1ELb0ELb1ELb1ELb1EfN3c107complexIfEEEEv13SSMParamsBase,@function
        .size           _Z25selective_scan_fwd_kernelI32Selective_Scan_fwd_kernel_traitsILi32ELi8ELi1ELb0ELb1ELb1ELb1EfN3c107complexIfEEEEv13SSMParamsBase,(.L_x_5375 - _Z25selective_scan_fwd_kernelI32Selective_Scan_fwd_kernel_traitsILi32ELi8ELi1ELb0ELb1ELb1ELb1EfN3c107complexIfEEEEv13SSMParamsBase)
        .other          _Z25selective_scan_fwd_kernelI32Selective_Scan_fwd_kernel_traitsILi32ELi8ELi1ELb0ELb1ELb1ELb1EfN3c107complexIfEEEEv13SSMParamsBase,@"STO_CUDA_ENTRY STV_DEFAULT"
_Z25selective_scan_fwd_kernelI32Selective_Scan_fwd_kernel_traitsILi32ELi8ELi1ELb0ELb1ELb1ELb1EfN3c107complexIfEEEEv13SSMParamsBase:
.text._Z25selective_scan_fwd_kernelI32Selective_Scan_fwd_kernel_traitsILi32ELi8ELi1ELb0ELb1ELb1ELb1EfN3c107complexIfEEEEv13SSMParamsBase:
[----:B------:R-:W-:Y:S02]  /*0000*/  MOV R1, c[0x0][0x28] ;  /* 0x00000a0000017a02 */ /* 0x000fe40000000f00 */
[----:B------:R-:W0:Y:S01]  /*0010*/  S2UR UR4, SR_CTAID.Y ;  /* 0x00000000000479c3 */ /* 0x000e220000002600 */
[----:B------:R-:W-:Y:S01]  /*0020*/  ISETP.NE.U32.AND P1, PT, RZ, c[0x0][0x250], PT ;  /* 0x00009400ff007a0c */ /* 0x000fe20003f25070 */
[----:B------:R-:W-:Y:S01]  /*0030*/  HFMA2.MMA R22, -RZ, RZ, 0, 0 ;  /* 0x00000000ff167435 */ /* 0x000fe200000001ff */
[----:B------:R-:W-:Y:S02]  /*0040*/  MOV R24, RZ ;  /* 0x000000ff00187202 */ /* 0x000fe40000000f00 */
[----:B------:R-:W-:Y:S02]  /*0050*/  ISETP.NE.AND.EX P1, PT, RZ, c[0x0][0x254], PT, P1 ;  /* 0x00009500ff007a0c */ /* 0x000fe40003f25310 */
[----:B------:R-:W-:Y:S02]  /*0060*/  ISETP.NE.U32.AND P0, PT, RZ, c[0x0][0x238], PT ;  /* 0x00008e00ff007a0c */ /* 0x000fe40003f05070 */
[----:B------:R-:W-:Y:S02]  /*0070*/  IABS R15, c[0x0][0x178] ;  /* 0x00005e00000f7a13 */ /* 0x000fe40000000000 */
[----:B------:R-:W-:-:S02]  /*0080*/  ISETP.NE.AND.EX P0, PT, RZ, c[0x0][0x23c], PT, P0 ;  /* 0x00008f00ff007a0c */ /* 0x000fc40003f05300 */
[----:B0-----:R-:W-:Y:S01]  /*0090*/  MOV R0, UR4 ;  /* 0x0000000400007c02 */ /* 0x001fe20008000f00 */
[----:B------:R-:W-:-:S03]  /*00a0*/  ULDC.64 UR4, c[0x0][0x118] ;  /* 0x0000460000047ab9 */ /* 0x000fc60000000a00 */
[----:B------:R-:W-:Y:S02]  /*00b0*/  SHF.R.S32.HI R23, RZ, 0x1f, R0 ;  /* 0x0000001fff177819 */ /* 0x000fe40000011400 */
[C---:B------:R-:W-:Y:S01]  /*00c0*/  @P1 LEA R4, P3, R0.reuse, c[0x0][0x250], 0x2 ;  /* 0x0000940000041a11 */ /* 0x040fe200078610ff */
[----:B------:R-:W0:Y:S04]  /*00d0*/  I2F.RP R8, R15 ;  /* 0x0000000f00087306 */ /* 0x000e280000209400 */
[C---:B------:R-:W-:Y:S02]  /*00e0*/  @P0 LEA R2, P2, R0.reuse, c[0x0][0x238], 0x2 ;  /* 0x00008e0000020a11 */ /* 0x040fe400078410ff */
[C-C-:B------:R-:W-:Y:S02]  /*00f0*/  @P1 LEA.HI.X R5, R0.reuse, c[0x0][0x254], R23.reuse, 0x2, P3 ;  /* 0x0000950000051a11 */ /* 0x140fe400018f1417 */
[----:B------:R-:W-:-:S03]  /*0100*/  @P0 LEA.HI.X R3, R0, c[0x0][0x23c], R23, 0x2, P2 ;  /* 0x00008f0000030a11 */ /* 0x000fc600010f1417 */
[----:B------:R1:W5:Y:S01]  /*0110*/  @P1 LDG.E R24, [R4.64] ;  /* 0x0000000404181981 */ /* 0x000362000c1e1900 */
[----:B------:R-:W2:Y:S03]  /*0120*/  S2UR UR6, SR_CTAID.X ;  /* 0x00000000000679c3 */ /* 0x000ea60000002500 */
[----:B------:R3:W5:Y:S01]  /*0130*/  @P0 LDG.E R22, [R2.64] ;  /* 0x0000000402160981 */ /* 0x000762000c1e1900 */
[----:B0-----:R-:W0:Y:S02]  /*0140*/  MUFU.RCP R8, R8 ;  /* 0x0000000800087308 */ /* 0x001e240000001000 */
[----:B0-----:R-:W-:-:S06]  /*0150*/  IADD3 R6, R8, 0xffffffe, RZ ;  /* 0x0ffffffe08067810 */ /* 0x001fcc0007ffe0ff */
[----:B------:R0:W4:Y:S02]  /*0160*/  F2I.FTZ.U32.TRUNC.NTZ R7, R6 ;  /* 0x0000000600077305 */ /* 0x000124000021f000 */
[----:B0-----:R-:W-:Y:S01]  /*0170*/  HFMA2.MMA R6, -RZ, RZ, 0, 0 ;  /* 0x00000000ff067435 */ /* 0x001fe200000001ff */
[----:B----4-:R-:W-:-:S05]  /*0180*/  IADD3 R10, RZ, -R7, RZ ;  /* 0x80000007ff0a7210 */ /* 0x010fca0007ffe0ff */
[----:B---3--:R-:W-:-:S04]  /*0190*/  IMAD R3, R10, R15, RZ ;  /* 0x0000000f0a037224 */ /* 0x008fc800078e02ff */
[----:B------:R-:W-:Y:S01]  /*01a0*/  IMAD.HI.U32 R7, R7, R3, R6 ;  /* 0x0000000307077227 */ /* 0x000fe200078e0006 */
[----:B------:R-:W-:Y:S02]  /*01b0*/  MOV R3, c[0x0][0x174] ;  /* 0x00005d0000037a02 */ /* 0x000fe40000000f00 */
[----:B------:R-:W-:Y:S02]  /*01c0*/  IABS R2, R0 ;  /* 0x0000000000027213 */ /* 0x000fe40000000000 */
[----:B------:R-:W-:-:S03]  /*01d0*/  ISETP.GE.AND P0, PT, R3, 0x1, PT ;  /* 0x000000010300780c */ /* 0x000fc60003f06270 */
[----:B------:R-:W-:Y:S01]  /*01e0*/  IMAD.HI.U32 R12, R7, R2, RZ ;  /* 0x00000002070c7227 */ /* 0x000fe200078e00ff */
[----:B--2---:R-:W-:-:S04]  /*01f0*/  MOV R25, UR6 ;  /* 0x0000000600197c02 */ /* 0x004fc80008000f00 */
[----:B------:R-:W-:Y:S02]  /*0200*/  IADD3 R8, -R12, RZ, RZ ;  /* 0x000000ff0c087210 */ /* 0x000fe40007ffe1ff */
[----:B------:R-:W-:-:S03]  /*0210*/  SHF.R.S32.HI R124, RZ, 0x1f, R25 ;  /* 0x0000001fff7c7819 */ /* 0x000fc60000011419 */
[----:B------:R-:W-:Y:S01]  /*0220*/  IMAD R8, R15, R8, R2 ;  /* 0x000000080f087224 */ /* 0x000fe200078e0202 */
[----:B------:R-:W-:Y:S06]  /*0230*/  @!P0 EXIT ;  /* 0x000000000000894d */ /* 0x000fec0003800000 */
[----:B-1----:R-:W0:Y:S01]  /*0240*/  S2R R70, SR_TID.X ;  /* 0x0000000000467919 */ /* 0x002e220000002100 */
[----:B------:R-:W-:Y:S01]  /*0250*/  ISETP.GT.U32.AND P2, PT, R15, R8, PT ;  /* 0x000000080f00720c */ /* 0x000fe20003f44070 */
[----:B------:R-:W-:Y:S01]  /*0260*/  IMAD R2, R124, c[0x0][0x190], RZ ;  /* 0x000064007c027a24 */ /* 0x000fe200078e02ff */
[----:B------:R-:W-:Y:S01]  /*0270*/  LOP3.LUT R10, R0, c[0x0][0x178], RZ, 0x3c, !PT ;  /* 0x00005e00000a7a12 */ /* 0x000fe200078e3cff */
[----:B------:R-:W-:Y:S01]  /*0280*/  IMAD R9, R23, c[0x0][0x1d8], RZ ;  /* 0x0000760017097a24 */ /* 0x000fe200078e02ff */
[----:B------:R-:W-:Y:S01]  /*0290*/  ISETP.NE.AND P1, PT, RZ, c[0x0][0x178], PT ;  /* 0x00005e00ff007a0c */ /* 0x000fe20003f25270 */
[----:B------:R-:W-:Y:S01]  /*02a0*/  IMAD R13, R25, c[0x0][0x194], R2 ;  /* 0x00006500190d7a24 */ /* 0x000fe200078e0202 */
[----:B------:R-:W-:Y:S01]  /*02b0*/  ISETP.GE.AND P3, PT, R10, RZ, PT ;  /* 0x000000ff0a00720c */ /* 0x000fe20003f66270 */
[----:B------:R-:W-:Y:S01]  /*02c0*/  IMAD R11, R23, c[0x0][0x1e8], RZ ;  /* 0x00007a00170b7a24 */ /* 0x000fe200078e02ff */
[----:B------:R-:W1:Y:S01]  /*02d0*/  S2R R30, SR_LANEID ;  /* 0x00000000001e7919 */ /* 0x000e620000000000 */
[----:B------:R-:W-:Y:S01]  /*02e0*/  IMAD.WIDE.U32 R2, R0, c[0x0][0x1d8], RZ ;  /* 0x0000760000027a25 */ /* 0x000fe200078e00ff */
[----:B------:R-:W-:-:S03]  /*02f0*/  MOV R31, RZ ;  /* 0x000000ff001f7202 */ /* 0x000fc60000000f00 */
[-C--:B------:R-:W-:Y:S01]  /*0300*/  @!P2 IADD3 R8, R8, -R15.reuse, RZ ;  /* 0x8000000f0808a210 */ /* 0x080fe20007ffe0ff */
[----:B------:R-:W-:Y:S01]  /*0310*/  IMAD R9, R0, c[0x0][0x1dc], R9 ;  /* 0x0000770000097a24 */ /* 0x000fe200078e0209 */
[----:B------:R-:W-:Y:S01]  /*0320*/  @!P2 IADD3 R12, R12, 0x1, RZ ;  /* 0x000000010c0ca810 */ /* 0x000fe20007ffe0ff */
[----:B------:R-:W-:Y:S01]  /*0330*/  IMAD.WIDE.U32 R4, R0, c[0x0][0x1e8], RZ ;  /* 0x00007a0000047a25 */ /* 0x000fe200078e00ff */
[----:B------:R-:W-:Y:S02]  /*0340*/  ISETP.GE.U32.AND P0, PT, R8, R15, PT ;  /* 0x0000000f0800720c */ /* 0x000fe40003f06070 */
[----:B------:R-:W-:Y:S01]  /*0350*/  IADD3 R9, R3, R9, RZ ;  /* 0x0000000903097210 */ /* 0x000fe20007ffe0ff */
[----:B------:R-:W-:Y:S01]  /*0360*/  IMAD R11, R0, c[0x0][0x1ec], R11 ;  /* 0x00007b00000b7a24 */ /* 0x000fe200078e020b */
[----:B------:R-:W-:Y:S01]  /*0370*/  MOV R8, R2 ;  /* 0x0000000200087202 */ /* 0x000fe20000000f00 */
[----:B------:R-:W-:Y:S01]  /*0380*/  IMAD.WIDE.U32 R6, R25, c[0x0][0x190], RZ ;  /* 0x0000640019067a25 */ /* 0x000fe200078e00ff */
[----:B0-----:R-:W-:-:S02]  /*0390*/  SHF.L.U32 R27, R70, 0x3, RZ ;  /* 0x00000003461b7819 */ /* 0x001fc400000006ff */
[----:B------:R-:W-:Y:S01]  /*03a0*/  LOP3.LUT R26, R70, 0x1f, RZ, 0xc0, !PT ;  /* 0x0000001f461a7812 */ /* 0x000fe200078ec0ff */
[C---:B------:R-:W-:Y:S01]  /*03b0*/  IMAD R16, R124.reuse, c[0x0][0x1d0], RZ ;  /* 0x000074007c107a24 */ /* 0x040fe200078e02ff */
[----:B------:R-:W-:Y:S01]  /*03c0*/  LOP3.LUT R27, R27, 0xffffff00, RZ, 0xc0, !PT ;  /* 0xffffff001b1b7812 */ /* 0x000fe200078ec0ff */
[----:B------:R-:W-:Y:S01]  /*03d0*/  IMAD R14, R124, c[0x0][0x1b0], RZ ;  /* 0x00006c007c0e7a24 */ /* 0x000fe200078e02ff */
[----:B------:R-:W-:Y:S01]  /*03e0*/  IADD3 R11, R5, R11, RZ ;  /* 0x0000000b050b7210 */ /* 0x000fe20007ffe0ff */
[C---:B------:R-:W-:Y:S01]  /*03f0*/  IMAD R16, R25.reuse, c[0x0][0x1d4], R16 ;  /* 0x0000750019107a24 */ /* 0x040fe200078e0210 */
[----:B------:R-:W-:Y:S01]  /*0400*/  MOV R10, R4 ;  /* 0x00000004000a7202 */ /* 0x000fe20000000f00 */
[----:B------:R-:W-:Y:S01]  /*0410*/  IMAD.WIDE.U32 R4, R25, c[0x0][0x1d0], R8 ;  /* 0x0000740019047a25 */ /* 0x000fe200078e0008 */
[----:B------:R-:W-:Y:S02]  /*0420*/  LOP3.LUT R28, R27, R26, RZ, 0xfc, !PT ;  /* 0x0000001a1b1c7212 */ /* 0x000fe400078efcff */
[----:B------:R-:W-:Y:S01]  /*0430*/  @P0 IADD3 R12, R12, 0x1, RZ ;  /* 0x000000010c0c0810 */ /* 0x000fe20007ffe0ff */
[----:B------:R-:W-:Y:S01]  /*0440*/  IMAD.WIDE.U32 R2, R25, c[0x0][0x1b0], RZ ;  /* 0x00006c0019027a25 */ /* 0x000fe200078e00ff */
[----:B------:R-:W-:-:S02]  /*0450*/  IADD3 R7, R7, R13, RZ ;  /* 0x0000000d07077210 */ /* 0x000fc40007ffe0ff */
[----:B------:R-:W-:Y:S01]  /*0460*/  SHF.R.S32.HI R29, RZ, 0x1f, R28 ;  /* 0x0000001fff1d7819 */ /* 0x000fe2000001141c */
[C---:B------:R-:W-:Y:S01]  /*0470*/  IMAD R13, R25.reuse, c[0x0][0x1b4], R14 ;  /* 0x00006d00190d7a24 */ /* 0x040fe200078e020e */
[----:B------:R-:W-:Y:S01]  /*0480*/  IADD3 R17, P0, R28, R4, RZ ;  /* 0x000000041c117210 */ /* 0x000fe20007f1e0ff */
[----:B------:R-:W-:Y:S01]  /*0490*/  IMAD R4, R124, c[0x0][0x1e0], RZ ;  /* 0x000078007c047a24 */ /* 0x000fe200078e02ff */
[----:B------:R-:W-:Y:S01]  /*04a0*/  @!P3 IADD3 R12, -R12, RZ, RZ ;  /* 0x000000ff0c0cb210 */ /* 0x000fe20007ffe1ff */
[----:B------:R-:W-:Y:S01]  /*04b0*/  IMAD.WIDE.U32 R8, R25, c[0x0][0x1e0], R10 ;  /* 0x0000780019087a25 */ /* 0x000fe200078e000a */
[----:B------:R-:W-:Y:S02]  /*04c0*/  @!P1 LOP3.LUT R12, RZ, c[0x0][0x178], RZ, 0x33, !PT ;  /* 0x00005e00ff0c9a12 */ /* 0x000fe400078e33ff */
[----:B------:R-:W-:Y:S01]  /*04d0*/  IADD3.X R10, R29, R5, R16, P0, !PT ;  /* 0x000000051d0a7210 */ /* 0x000fe200007fe410 */
[----:B------:R-:W-:Y:S01]  /*04e0*/  IMAD R11, R25, c[0x0][0x1e4], R4 ;  /* 0x00007900190b7a24 */ /* 0x000fe200078e0204 */
[----:B------:R-:W-:-:S02]  /*04f0*/  IADD3 R5, R3, R13, RZ ;  /* 0x0000000d03057210 */ /* 0x000fc40007ffe0ff */
[----:B------:R-:W-:Y:S02]  /*0500*/  IADD3 R52, P1, R28, R8, RZ ;  /* 0x000000081c347210 */ /* 0x000fe40007f3e0ff */
[----:B------:R-:W-:Y:S02]  /*0510*/  SHF.R.S32.HI R3, RZ, 0x1f, R12 ;  /* 0x0000001fff037819 */ /* 0x000fe4000001140c */
[----:B------:R-:W-:Y:S02]  /*0520*/  LEA R16, P0, R17, c[0x0][0x240], 0x2 ;  /* 0x0000900011107a11 */ /* 0x000fe400078010ff */
[----:B------:R-:W-:Y:S01]  /*0530*/  MOV R4, R2 ;  /* 0x0000000200047202 */ /* 0x000fe20000000f00 */
[----:B------:R-:W-:Y:S01]  /*0540*/  IMAD R13, R3, c[0x0][0x1c8], RZ ;  /* 0x00007200030d7a24 */ /* 0x000fe200078e02ff */
[----:B------:R-:W-:Y:S01]  /*0550*/  IADD3.X R9, R29, R9, R11, P1, !PT ;  /* 0x000000091d097210 */ /* 0x000fe20000ffe40b */
[----:B------:R-:W-:Y:S01]  /*0560*/  IMAD R11, R3, c[0x0][0x1a8], RZ ;  /* 0x00006a00030b7a24 */ /* 0x000fe200078e02ff */
[----:B------:R-:W-:Y:S01]  /*0570*/  LEA.HI.X R17, R17, c[0x0][0x244], R10, 0x2, P0 ;  /* 0x0000910011117a11 */ /* 0x000fe200000f140a */
[----:B------:R-:W-:Y:S01]  /*0580*/  IMAD.WIDE.U32 R2, R12, c[0x0][0x1a8], R6 ;  /* 0x00006a000c027a25 */ /* 0x000fe200078e0006 */
[----:B------:R-:W-:-:S02]  /*0590*/  LEA R51, P0, R52, c[0x0][0x248], 0x2 ;  /* 0x0000920034337a11 */ /* 0x000fc400078010ff */
[----:B------:R-:W-:Y:S01]  /*05a0*/  IADD3 R18, R27, R28, RZ ;  /* 0x0000001c1b127210 */ /* 0x000fe20007ffe0ff */
[----:B------:R-:W-:Y:S01]  /*05b0*/  IMAD.WIDE.U32 R4, R12, c[0x0][0x1c8], R4 ;  /* 0x000072000c047a25 */ /* 0x000fe200078e0004 */
[----:B------:R-:W-:Y:S02]  /*05c0*/  LEA.HI.X R52, R52, c[0x0][0x24c], R9, 0x2, P0 ;  /* 0x0000930034347a11 */ /* 0x000fe400000f1409 */
[----:B------:R-:W-:Y:S01]  /*05d0*/  LEA R42, P0, R2, c[0x0][0x228], 0x2 ;  /* 0x00008a00022a7a11 */ /* 0x000fe200078010ff */
[----:B------:R-:W-:Y:S01]  /*05e0*/  IMAD R11, R12, c[0x0][0x1ac], R11 ;  /* 0x00006b000c0b7a24 */ /* 0x000fe200078e020b */
[----:B------:R-:W-:Y:S01]  /*05f0*/  LEA R43, P1, R4, c[0x0][0x230], 0x2 ;  /* 0x00008c00042b7a11 */ /* 0x000fe200078210ff */
[----:B------:R-:W-:Y:S01]  /*0600*/  IMAD R13, R12, c[0x0][0x1cc], R13 ;  /* 0x000073000c0d7a24 */ /* 0x000fe200078e020d */
[----:B------:R-:W-:Y:S02]  /*0610*/  IADD3 R32, R18, 0x20, RZ ;  /* 0x0000002012207810 */ /* 0x000fe40007ffe0ff */
[----:B------:R-:W-:-:S02]  /*0620*/  IADD3 R3, R3, R11, RZ ;  /* 0x0000000b03037210 */ /* 0x000fc40007ffe0ff */
[----:B------:R-:W-:Y:S02]  /*0630*/  IADD3 R45, R5, R13, RZ ;  /* 0x0000000d052d7210 */ /* 0x000fe40007ffe0ff */
[----:B------:R-:W-:Y:S02]  /*0640*/  LEA.HI.X R44, R2, c[0x0][0x22c], R3, 0x2, P0 ;  /* 0x00008b00022c7a11 */ /* 0x000fe400000f1403 */
[----:B------:R-:W-:Y:S02]  /*0650*/  LEA.HI.X R45, R4, c[0x0][0x234], R45, 0x2, P1 ;  /* 0x00008d00042d7a11 */ /* 0x000fe400008f142d */
        /* <DEDUP_REMOVED lines=9> */
.L_x_2238:
[----:B------:R-:W-:Y:S01]  /*06f0*/  BAR.SYNC.DEFER_BLOCKING 0x0 ;  /* 0x0000000000007b1d */ /* 0x000fe20000010000 */
[----:B------:R-:W-:Y:S01]  /*0700*/  MOV R2, 0xffffff00 ;  /* 0xffffff0000027802 */ /* 0x000fe20000000f00 */
[----:B0-----:R-:W-:Y:S01]  /*0710*/  HFMA2.MMA R5, -RZ, RZ, 0, 0 ;  /* 0x00000000ff057435 */ /* 0x001fe200000001ff */
[----:B------:R-:W-:-:S02]  /*0720*/  LOP3.LUT R4, R27, 0x20, R26, 0xfe, !PT ;  /* 0x000000201b047812 */ /* 0x000fc400078efe1a */
[--C-:B------:R-:W-:Y:S01]  /*0730*/  LOP3.LUT R6, R27, 0x40, R26.reuse, 0xfe, !PT ;  /* 0x000000401b067812 */ /* 0x100fe200078efe1a */
[----:B------:R-:W-:Y:S01]  /*0740*/  IMAD R47, R31, R2, c[0x0][0x168] ;  /* 0x00005a001f2f7624 */ /* 0x000fe200078e0202 */
[C-C-:B------:R-:W-:Y:S01]  /*0750*/  LOP3.LUT R10, R27.reuse, 0x60, R26.reuse, 0xfe, !PT ;  /* 0x000000601b0a7812 */ /* 0x140fe200078efe1a */
[----:B------:R-:W-:Y:S01]  /*0760*/  CS2R R2, SRZ ;  /* 0x0000000000027805 */ /* 0x000fe2000001ff00 */
[----:B------:R-:W-:Y:S02]  /*0770*/  LOP3.LUT R12, R27, 0x80, R26, 0xfe, !PT ;  /* 0x000000801b0c7812 */ /* 0x000fe400078efe1a */
[-C--:B------:R-:W-:Y:S02]  /*0780*/  ISETP.GE.AND P0, PT, R28, R47.reuse, PT ;  /* 0x0000002f1c00720c */ /* 0x080fe40003f06270 */
[-C--:B------:R-:W-:Y:S02]  /*0790*/  ISETP.GE.AND P1, PT, R4, R47.reuse, PT ;  /* 0x0000002f0400720c */ /* 0x080fe40003f26270 */
[----:B------:R-:W-:-:S02]  /*07a0*/  ISETP.GE.AND P2, PT, R6, R47, PT ;  /* 0x0000002f0600720c */ /* 0x000fc40003f46270 */
        /* <DEDUP_REMOVED lines=11> */
[----:B------:R-:W-:Y:S01]  /*0860*/  CS2R R8, SRZ ;  /* 0x0000000000087805 */ /* 0x000fe2000001ff00 */
[----:B------:R-:W-:Y:S02]  /*0870*/  ISETP.GE.AND P4, PT, R50, R47, PT ;  /* 0x0000002f3200720c */ /* 0x000fe40003f86270 */
        /* <DEDUP_REMOVED lines=26> */
[----:B------:R-:W-:Y:S02]  /*0a20*/  ISETP.GE.AND P0, PT, R46, R47, PT ;  /* 0x0000002f2e00720c */ /* 0x000fe40003f06270 */
[----:B------:R-:W-:Y:S01]  /*0a30*/  SHF.L.U32 R80, R13, 0x2, RZ ;  /* 0x000000020d507819 */ /* 0x000fe200000006ff */
[----:B------:R-:W-:Y:S01]  /*0a40*/  HFMA2.MMA R13, -RZ, RZ, 0, 0 ;  /* 0x00000000ff0d7435 */ /* 0x000fe200000001ff */
[----:B------:R-:W-:Y:S02]  /*0a50*/  SHF.L.U32 R79, R15, 0x2, RZ ;  /* 0x000000020f4f7819 */ /* 0x000fe400000006ff */
[----:B------:R-:W-:Y:S02]  /*0a60*/  SHF.L.U32 R46, R30, 0x3, RZ ;  /* 0x000000031e2e7819 */ /* 0x000fe400000006ff */
[----:B------:R-:W-:Y:S02]  /*0a70*/  SHF.L.U32 R78, R21, 0x2, RZ ;  /* 0x00000002154e7819 */ /* 0x000fe400000006ff */
[----:B------:R-:W-:-:S02]  /*0a80*/  SHF.L.U32 R67, R49, 0x2, RZ ;  /* 0x0000000231437819 */ /* 0x000fc400000006ff */
[----:B------:R-:W-:Y:S02]  /*0a90*/  LEA.HI.SX32 R46, R46, R46, 0x1b ;  /* 0x0000002e2e2e7211 */ /* 0x000fe400078fdaff */
[-C--:B------:R-:W-:Y:S02]  /*0aa0*/  ISETP.GE.AND P6, PT, R4, R47.reuse, PT ;  /* 0x0000002f0400720c */ /* 0x080fe40003fc6270 */
[-C--:B------:R-:W-:Y:S01]  /*0ab0*/  ISETP.GE.AND P5, PT, R28, R47.reuse, PT ;  /* 0x0000002f1c00720c */ /* 0x080fe20003fa6270 */
[----:B------:R-:W-:Y:S01]  /*0ac0*/  HFMA2.MMA R4, -RZ, RZ, 0, 0 ;  /* 0x00000000ff047435 */ /* 0x000fe200000001ff */
[-C--:B------:R-:W-:Y:S02]  /*0ad0*/  ISETP.GE.AND P4, PT, R6, R47.reuse, PT ;  /* 0x0000002f0600720c */ /* 0x080fe40003f86270 */
[-C--:B------:R-:W-:Y:S02]  /*0ae0*/  ISETP.GE.AND P3, PT, R10, R47.reuse, PT ;  /* 0x0000002f0a00720c */ /* 0x080fe40003f66270 */
[----:B------:R-:W-:-:S02]  /*0af0*/  ISETP.GE.AND P2, PT, R12, R47, PT ;  /* 0x0000002f0c00720c */ /* 0x000fc40003f46270 */
[----:B------:R-:W-:Y:S01]  /*0b00*/  ISETP.GE.AND P1, PT, R20, R47, PT ;  /* 0x0000002f1400720c */ /* 0x000fe20003f26270 */
[----:B------:R-:W-:Y:S01]  /*0b10*/  HFMA2.MMA R21, -RZ, RZ, 0, 0 ;  /* 0x00000000ff157435 */ /* 0x000fe200000001ff */
[----:B------:R-:W-:Y:S01]  /*0b20*/  MOV R15, RZ ;  /* 0x000000ff000f7202 */ /* 0x000fe20000000f00 */
[----:B------:R-:W-:Y:S01]  /*0b30*/  HFMA2.MMA R49, -RZ, RZ, 0, 0 ;  /* 0x00000000ff317435 */ /* 0x000fe200000001ff */
[----:B------:R-:W-:Y:S02]  /*0b40*/  MOV R6, RZ ;  /* 0x000000ff00067202 */ /* 0x000fe40000000f00 */
[----:B------:R-:W-:Y:S01]  /*0b50*/  MOV R10, RZ ;  /* 0x000000ff000a7202 */ /* 0x000fe20000000f00 */
[----:B--2---:R0:W-:Y:S04]  /*0b60*/  STS [R65], R2 ;  /* 0x0000000241007388 */ /* 0x0041e80000000800 */
[----:B---3--:R1:W-:Y:S04]  /*0b70*/  STS [R64+0x80], R3 ;  /* 0x0000800340007388 */ /* 0x0083e80000000800 */
[----:B----4-:R-:W-:Y:S01]  /*0b80*/  STS [R68+0x100], R5 ;  /* 0x0001000544007388 */ /* 0x010fe20000000800 */
[----:B0-----:R-:W-:-:S02]  /*0b90*/  MOV R2, R51 ;  /* 0x0000003300027202 */ /* 0x001fc40000000f00 */
[----:B-1----:R-:W-:Y:S01]  /*0ba0*/  MOV R3, R52 ;  /* 0x0000003400037202 */ /* 0x002fe20000000f00 */
[----:B------:R0:W-:Y:S04]  /*0bb0*/  STS [R81+0x180], R8 ;  /* 0x0001800851007388 */ /* 0x0001e80000000800 */
[----:B------:R-:W-:Y:S04]  /*0bc0*/  STS [R80+0x200], R7 ;  /* 0x0002000750007388 */ /* 0x000fe80000000800 */
[----:B------:R-:W-:Y:S04]  /*0bd0*/  STS [R79+0x280], R14 ;  /* 0x0002800e4f007388 */ /* 0x000fe80000000800 */
[----:B------:R-:W-:Y:S04]  /*0be0*/  STS [R78+0x300], R9 ;  /* 0x000300094e007388 */ /* 0x000fe80000000800 */
        /* <DEDUP_REMOVED lines=11> */
[----:B0-----:R-:W-:-:S05]  /*0ca0*/  MOV R8, RZ ;  /* 0x000000ff00087202 */ /* 0x001fca0000000f00 */
        /* <DEDUP_REMOVED lines=76> */
.L_x_2214:
[----:B------:R-:W-:Y:S05]  /*1170*/  BSYNC B0 ;  /* 0x0000000000007941 */ /* 0x000fea0003800000 */
.L_x_2213:
        /* <DEDUP_REMOVED lines=41> */
.L_x_2216:
[----:B------:R-:W-:Y:S05]  /*1410*/  BSYNC B0 ;  /* 0x0000000000007941 */ /* 0x000fea0003800000 */
.L_x_2215:
        /* <DEDUP_REMOVED lines=33> */
.L_x_2218:
[----:B------:R-:W-:Y:S05]  /*1630*/  BSYNC B0 ;  /* 0x0000000000007941 */ /* 0x000fea0003800000 */
.L_x_2217:
        /* <DEDUP_REMOVED lines=33> */
.L_x_2220:
[----:B------:R-:W-:Y:S05]  /*1850*/  BSYNC B0 ;  /* 0x0000000000007941 */ /* 0x000fea0003800000 */
.L_x_2219:
        /* <DEDUP_REMOVED lines=33> */
.L_x_2222:
[----:B------:R-:W-:Y:S05]  /*1a70*/  BSYNC B0 ;  /* 0x0000000000007941 */ /* 0x000fea0003800000 */
.L_x_2221:
        /* <DEDUP_REMOVED lines=33> */
.L_x_2224:
[----:B------:R-:W-:Y:S05]  /*1c90*/  BSYNC B0 ;  /* 0x0000000000007941 */ /* 0x000fea0003800000 */
.L_x_2223:
        /* <DEDUP_REMOVED lines=33> */
.L_x_2226:
[----:B------:R-:W-:Y:S05]  /*1eb0*/  BSYNC B0 ;  /* 0x0000000000007941 */ /* 0x000fea0003800000 */
.L_x_2225:
        /* <DEDUP_REMOVED lines=33> */
.L_x_2228:
[----:B------:R-:W-:Y:S05]  /*20d0*/  BSYNC B0 ;  /* 0x0000000000007941 */ /* 0x000fea0003800000 */
.L_x_2227:
        /* <DEDUP_REMOVED lines=21> */
.L_x_2232:
[----:B------:R-:W-:Y:S01]  /*2230*/  IMAD R7, R23, c[0x0][0x180], RZ ;  /* 0x0000600017077a24 */ /* 0x000fe200078e02ff */
[----:B------:R-:W-:Y:S01]  /*2240*/  SHF.R.S32.HI R12, RZ, 0x1f, R77 ;  /* 0x0000001fff0c7819 */ /* 0x000fe2000001144d */
[----:B------:R-:W-:Y:S01]  /*2250*/  IMAD.WIDE.U32 R4, R0, c[0x0][0x180], RZ ;  /* 0x0000600000047a25 */ /* 0x000fe200078e00ff */
[----:B------:R-:W-:-:S03]  /*2260*/  SHF.R.S32.HI R19, RZ, 0x1f, R18 ;  /* 0x0000001fff137819 */ /* 0x000fc60000011412 */
[----:B------:R-:W-:Y:S02]  /*2270*/  IMAD R7, R0, c[0x0][0x184], R7 ;  /* 0x0000610000077a24 */ /* 0x000fe400078e0207 */
[----:B------:R-:W-:-:S03]  /*2280*/  IMAD R6, R12, c[0x0][0x188], RZ ;  /* 0x000062000c067a24 */ /* 0x000fc600078e02ff */
[----:B------:R-:W-:Y:S01]  /*2290*/  IADD3 R5, R5, R7, RZ ;  /* 0x0000000705057210 */ /* 0x000fe20007ffe0ff */
[C---:B------:R-:W-:Y:S01]  /*22a0*/  IMAD R7, R77.reuse, c[0x0][0x18c], R6 ;  /* 0x000063004d077a24 */ /* 0x040fe200078e0206 */
[----:B------:R-:W-:Y:S01]  /*22b0*/  MOV R14, 0xffffff00 ;  /* 0xffffff00000e7802 */ /* 0x000fe20000000f00 */
[----:B------:R-:W-:Y:S02]  /*22c0*/  IMAD R6, R12, c[0x0][0x1a0], RZ ;  /* 0x000068000c067a24 */ /* 0x000fe400078e02ff */
[----:B------:R-:W-:-:S04]  /*22d0*/  IMAD.WIDE.U32 R4, R77, c[0x0][0x188], R4 ;  /* 0x000062004d047a25 */ /* 0x000fc800078e0004 */
[----:B------:R-:W-:Y:S01]  /*22e0*/  IMAD.WIDE.U32 R10, R77, c[0x0][0x1a0], R18 ;  /* 0x000068004d0a7a25 */ /* 0x000fe200078e0012 */
[----:B------:R-:W-:Y:S02]  /*22f0*/  IADD3 R5, R5, R7, RZ ;  /* 0x0000000705057210 */ /* 0x000fe40007ffe0ff */
[C---:B------:R-:W-:Y:S01]  /*2300*/  LEA R8, P0, R4.reuse, c[0x0][0x220], 0x3 ;  /* 0x0000880004087a11 */ /* 0x040fe200078018ff */
[----:B------:R-:W-:Y:S02]  /*2310*/  IMAD R7, R77, c[0x0][0x1a4], R6 ;  /* 0x000069004d077a24 */ /* 0x000fe400078e0206 */
[----:B------:R-:W-:Y:S01]  /*2320*/  IMAD R47, R31, R14, c[0x0][0x168] ;  /* 0x00005a001f2f7624 */ /* 0x000fe200078e020e */
[----:B------:R-:W-:Y:S02]  /*2330*/  LEA.HI.X R9, R4, c[0x0][0x224], R5, 0x3, P0 ;  /* 0x0000890004097a11 */ /* 0x000fe400000f1c05 */
[----:B------:R-:W-:Y:S02]  /*2340*/  IADD3 R7, R11, R7, RZ ;  /* 0x000000070b077210 */ /* 0x000fe40007ffe0ff */
[----:B------:R-:W-:Y:S01]  /*2350*/  LEA R6, P0, R10, R42, 0x2 ;  /* 0x0000002a0a067211 */ /* 0x000fe200078010ff */
[----:B------:R-:W-:Y:S01]  /*2360*/  CS2R R20, SRZ ;  /* 0x0000000000147805 */ /* 0x000fe2000001ff00 */
[----:B------:R-:W-:Y:S01]  /*2370*/  SHF.L.U32 R89, R47, 0x1, RZ ;  /* 0x000000012f597819 */ /* 0x000fe200000006ff */
[----:B------:R-:W2:Y:S01]  /*2380*/  LDG.E.64 R4, [R8.64] ;  /* 0x0000000408047981 */ /* 0x000ea2000c1e1b00 */
[----:B------:R-:W-:-:S02]  /*2390*/  IADD3 R84, R18, 0x80, RZ ;  /* 0x0000008012547810 */ /* 0x000fc40007ffe0ff */
[C---:B------:R-:W-:Y:S02]  /*23a0*/  IADD3 R88, R18.reuse, 0xa0, RZ ;  /* 0x000000a012587810 */ /* 0x040fe40007ffe0ff */
[----:B------:R-:W-:Y:S02]  /*23b0*/  IADD3 R90, R18, 0xc0, RZ ;  /* 0x000000c0125a7810 */ /* 0x000fe40007ffe0ff */
[----:B------:R-:W-:Y:S02]  /*23c0*/  LEA.HI.X R7, R10, R44, R7, 0x2, P0 ;  /* 0x0000002c0a077211 */ /* 0x000fe400000f1407 */
[-C--:B------:R-:W-:Y:S01]  /*23d0*/  ISETP.GE.AND P0, PT, R84, R89.reuse, PT ;  /* 0x000000595400720c */ /* 0x080fe20003f06270 */
[----:B------:R-:W-:Y:S01]  /*23e0*/  CS2R R10, SRZ ;  /* 0x00000000000a7805 */ /* 0x000fe2000001ff00 */
[-C--:B------:R-:W-:Y:S02]  /*23f0*/  ISETP.GE.AND P1, PT, R88, R89.reuse, PT ;  /* 0x000000595800720c */ /* 0x080fe40003f26270 */
[----:B------:R-:W-:-:S02]  /*2400*/  ISETP.GE.AND P2, PT, R90, R89, PT ;  /* 0x000000595a00720c */ /* 0x000fc40003f46270 */
[-C--:B------:R-:W-:Y:S02]  /*2410*/  ISETP.GE.AND P3, PT, R33, R89.reuse, PT ;  /* 0x000000592100720c */ /* 0x080fe40003f66270 */
[----:B------:R-:W-:Y:S02]  /*2420*/  MOV R86, RZ ;  /* 0x000000ff00567202 */ /* 0x000fe40000000f00 */
[-C--:B------:R-:W-:Y:S02]  /*2430*/  ISETP.GE.AND P5, PT, R18, R89.reuse, PT ;  /* 0x000000591200720c */ /* 0x080fe40003fa6270 */
[----:B------:R-:W-:Y:S01]  /*2440*/  MOV R85, RZ ;  /* 0x000000ff00557202 */ /* 0x000fe20000000f00 */
[----:B------:R0:W3:Y:S01]  /*2450*/  @!P0 LDG.E R21, [R6.64+0x200] ;  /* 0x0002000406158981 */ /* 0x0000e2000c1e1900 */
[----:B------:R-:W-:Y:S02]  /*2460*/  MOV R13, RZ ;  /* 0x000000ff000d7202 */ /* 0x000fe40000000f00 */
[-C--:B------:R-:W-:Y:S01]  /*2470*/  ISETP.GE.AND P6, PT, R32, R89.reuse, PT ;  /* 0x000000592000720c */ /* 0x080fe20003fc6270 */
[----:B------:R0:W4:Y:S01]  /*2480*/  @!P1 LDG.E R86, [R6.64+0x280] ;  /* 0x0002800406569981 */ /* 0x000122000c1e1900 */
[----:B------:R-:W-:-:S02]  /*2490*/  ISETP.GE.AND P0, PT, R35, R89, PT ;  /* 0x000000592300720c */ /* 0x000fc40003f06270 */
[----:B------:R-:W-:Y:S01]  /*24a0*/  IADD3 R70, R18, 0x60, RZ ;  /* 0x0000006012467810 */ /* 0x000fe20007ffe0ff */
[----:B------:R0:W5:Y:S01]  /*24b0*/  @!P2 LDG.E R85, [R6.64+0x300] ;  /* 0x000300040655a981 */ /* 0x000162000c1e1900 */
[-C--:B------:R-:W-:Y:S02]  /*24c0*/  ISETP.GE.AND P1, PT, R36, R89.reuse, PT ;  /* 0x000000592400720c */ /* 0x080fe40003f26270 */
[-C--:B------:R-:W-:Y:S01]  /*24d0*/  ISETP.GE.AND P2, PT, R37, R89.reuse, PT ;  /* 0x000000592500720c */ /* 0x080fe20003f46270 */
[----:B------:R0:W3:Y:S01]  /*24e0*/  @!P3 LDG.E R13, [R6.64+0x100] ;  /* 0x00010004060db981 */ /* 0x0000e2000c1e1900 */
[-C--:B------:R-:W-:Y:S02]  /*24f0*/  ISETP.GE.AND P3, PT, R34, R89.reuse, PT ;  /* 0x000000592200720c */ /* 0x080fe40003f66270 */
[-C--:B------:R-:W-:Y:S01]  /*2500*/  ISETP.GE.AND P4, PT, R70, R89.reuse, PT ;  /* 0x000000594600720c */ /* 0x080fe20003f86270 */
[----:B------:R0:W3:Y:S01]  /*2510*/  @!P5 LDG.E R10, [R6.64] ;  /* 0x00000004060ad981 */ /* 0x0000e2000c1e1900 */
[----:B------:R-:W-:Y:S01]  /*2520*/  IADD3 R94, R18, 0xe0, RZ ;  /* 0x000000e0125e7810 */ /* 0x000fe20007ffe0ff */
[----:B------:R-:W-:Y:S01]  /*2530*/  CS2R R96, SRZ ;  /* 0x0000000000607805 */ /* 0x000fe2000001ff00 */
[----:B------:R-:W-:Y:S01]  /*2540*/  MOV R91, RZ ;  /* 0x000000ff005b7202 */ /* 0x000fe20000000f00 */
[----:B------:R-:W-:Y:S01]  /*2550*/  CS2R R92, SRZ ;  /* 0x00000000005c7805 */ /* 0x000fe2000001ff00 */
[----:B------:R-:W-:Y:S01]  /*2560*/  ISETP.GE.AND P5, PT, R94, R89, PT ;  /* 0x000000595e00720c */ /* 0x000fe20003fa6270 */
[----:B------:R0:W4:Y:S01]  /*2570*/  @!P6 LDG.E R11, [R6.64+0x80] ;  /* 0x00008004060be981 */ /* 0x000122000c1e1900 */
[----:B------:R-:W-:-:S03]  /*2580*/  MOV R95, RZ ;  /* 0x000000ff005f7202 */ /* 0x000fc60000000f00 */
        /* <DEDUP_REMOVED lines=10> */
[----:B------:R-:W-:Y:S01]  /*2630*/  MOV R98, RZ ;  /* 0x000000ff00627202 */ /* 0x000fe20000000f00 */
[----:B------:R0:W5:Y:S01]  /*2640*/  @!P5 LDG.E R92, [R6.64+0x380] ;  /* 0x00038004065cd981 */ /* 0x000162000c1e1900 */
[----:B------:R-:W-:-:S03]  /*2650*/  MOV R102, RZ ;  /* 0x000000ff00667202 */ /* 0x000fc60000000f00 */
[----:B------:R0:W5:Y:S04]  /*2660*/  @!P0 LDG.E R100, [R6.64+0x600] ;  /* 0x0006000406648981 */ /* 0x000168000c1e1900 */
[----:B------:R0:W5:Y:S04]  /*2670*/  @!P1 LDG.E R98, [R6.64+0x680] ;  /* 0x0006800406629981 */ /* 0x000168000c1e1900 */
[----:B------:R0:W5:Y:S04]  /*2680*/  @!P2 LDG.E R97, [R6.64+0x700] ;  /* 0x000700040661a981 */ /* 0x000168000c1e1900 */
[----:B------:R0:W5:Y:S01]  /*2690*/  @!P3 LDG.E R102, [R6.64+0x780] ;  /* 0x000780040666b981 */ /* 0x000162000c1e1900 */
[----:B------:R-:W-:-:S04]  /*26a0*/  IMAD R12, R12, c[0x0][0x1c0], RZ ;  /* 0x000070000c0c7a24 */ /* 0x000fc800078e02ff */
[----:B0-----:R-:W-:Y:S01]  /*26b0*/  IMAD R7, R77, c[0x0][0x1c4], R12 ;  /* 0x000071004d077a24 */ /* 0x001fe200078e020c */
[-C--:B------:R-:W-:Y:S02]  /*26c0*/  ISETP.GE.AND P1, PT, R70, R89.reuse, PT ;  /* 0x000000594600720c */ /* 0x080fe40003f26270 */
[-C--:B------:R-:W-:Y:S02]  /*26d0*/  ISETP.GE.AND P2, PT, R18, R89.reuse, PT ;  /* 0x000000591200720c */ /* 0x080fe40003f46270 */
[-C--:B------:R-:W-:Y:S02]  /*26e0*/  ISETP.GE.AND P6, PT, R90, R89.reuse, PT ;  /* 0x000000595a00720c */ /* 0x080fe40003fc6270 */
[-C--:B------:R-:W-:Y:S01]  /*26f0*/  ISETP.GE.AND P3, PT, R88, R89.reuse, PT ;  /* 0x000000595800720c */ /* 0x080fe20003f66270 */
[----:B------:R-:W-:Y:S01]  /*2700*/  CS2R R110, SRZ ;  /* 0x00000000006e7805 */ /* 0x000fe2000001ff00 */
[-C--:B------:R-:W-:Y:S01]  /*2710*/  ISETP.GE.AND P5, PT, R94, R89.reuse, PT ;  /* 0x000000595e00720c */ /* 0x080fe20003fa6270 */
[----:B------:R-:W-:Y:S01]  /*2720*/  CS2R R112, SRZ ;  /* 0x0000000000707805 */ /* 0x000fe2000001ff00 */
[----:B------:R-:W-:Y:S01]  /*2730*/  ISETP.GE.AND P4, PT, R84, R89, PT ;  /* 0x000000595400720c */ /* 0x000fe20003f86270 */
[----:B------:R-:W-:Y:S01]  /*2740*/  CS2R R114, SRZ ;  /* 0x0000000000727805 */ /* 0x000fe2000001ff00 */
[----:B------:R-:W-:Y:S01]  /*2750*/  CS2R R118, SRZ ;  /* 0x0000000000767805 */ /* 0x000fe2000001ff00 */
[----:B------:R-:W-:Y:S01]  /*2760*/  CS2R R120, SRZ ;  /* 0x0000000000787805 */ /* 0x000fe2000001ff00 */
[----:B------:R-:W-:Y:S01]  /*2770*/  CS2R R116, SRZ ;  /* 0x0000000000747805 */ /* 0x000fe2000001ff00 */
[----:B------:R-:W-:Y:S01]  /*2780*/  MOV R122, RZ ;  /* 0x000000ff007a7202 */ /* 0x000fe20000000f00 */
[----:B--2---:R-:W-:-:S02]  /*2790*/  FMUL.FTZ R8, R5, R62 ;  /* 0x0000003e05087220 */ /* 0x004fc40000410000 */
[----:B------:R-:W-:Y:S02]  /*27a0*/  FMUL.FTZ R87, R4, 1.4426950216293334961 ;  /* 0x3fb8aa3b04577820 */ /* 0x000fe40000410000 */
[----:B------:R-:W-:Y:S02]  /*27b0*/  FMUL.RZ R15, R8, 0.15915493667125701904 ;  /* 0x3e22f983080f7820 */ /* 0x000fe4000040c000 */
[----:B------:R-:W-:Y:S02]  /*27c0*/  FMUL.FTZ R4, R5, R60 ;  /* 0x0000003c05047220 */ /* 0x000fe40000410000 */
[----:B------:R-:W-:-:S04]  /*27d0*/  IMAD.WIDE.U32 R8, R77, c[0x0][0x1c0], R18 ;  /* 0x000070004d087a25 */ /* 0x000fc800078e0012 */
[----:B------:R-:W-:Y:S01]  /*27e0*/  FMUL.RZ R99, R4, 0.15915493667125701904 ;  /* 0x3e22f98304637820 */ /* 0x000fe2000040c000 */
[----:B------:R-:W-:Y:S02]  /*27f0*/  IADD3 R4, R9, R7, RZ ;  /* 0x0000000709047210 */ /* 0x000fe40007ffe0ff */
[----:B------:R-:W-:Y:S02]  /*2800*/  LEA R6, P0, R8, R43, 0x2 ;  /* 0x0000002b08067211 */ /* 0x000fe400078010ff */
[----:B------:R-:W-:Y:S02]  /*2810*/  IADD3 R9, R30, 0x100, RZ ;  /* 0x000001001e097810 */ /* 0x000fe40007ffe0ff */
[----:B------:R-:W-:Y:S01]  /*2820*/  LEA.HI.X R7, R8, R45, R4, 0x2, P0 ;  /* 0x0000002d08077211 */ /* 0x000fe200000f1404 */
[----:B------:R-:W-:-:S04]  /*2830*/  FMUL.FTZ R4, R5, R58 ;  /* 0x0000003a05047220 */ /* 0x000fc80000410000 */
[----:B------:R-:W-:Y:S01]  /*2840*/  FMUL.RZ R70, R4, 0.15915493667125701904 ;  /* 0x3e22f98304467820 */ /* 0x000fe2000040c000 */
[----:B------:R-:W-:Y:S01]  /*2850*/  LEA.HI.SX32 R4, R9, R30, 0x1b ;  /* 0x0000001e09047211 */ /* 0x000fe200078fdaff */
[----:B---3--:R0:W-:Y:S04]  /*2860*/  STS [R65], R10 ;  /* 0x0000000a41007388 */ /* 0x0081e80000000800 */
[----:B----4-:R1:W-:Y:S04]  /*2870*/  STS [R64+0x80], R11 ;  /* 0x0000800b40007388 */ /* 0x0103e80000000800 */
[----:B------:R2:W-:Y:S01]  /*2880*/  STS [R68+0x100], R13 ;  /* 0x0001000d44007388 */ /* 0x0005e20000000800 */
[----:B0-----:R-:W-:-:S02]  /*2890*/  IADD3 R65, R30, 0x140, RZ ;  /* 0x000001401e417810 */ /* 0x001fc40007ffe0ff */
[C---:B-1----:R-:W-:Y:S02]  /*28a0*/  IADD3 R11, R30.reuse, 0x120, RZ ;  /* 0x000001201e0b7810 */ /* 0x042fe40007ffe0ff */
[C---:B--2---:R-:W-:Y:S02]  /*28b0*/  IADD3 R13, R30.reuse, 0x160, RZ ;  /* 0x000001601e0d7810 */ /* 0x044fe40007ffe0ff */
[-C--:B------:R-:W-:Y:S02]  /*28c0*/  LEA.HI.SX32 R8, R11, R30.reuse, 0x1b ;  /* 0x0000001e0b087211 */ /* 0x080fe400078fdaff */
[-C--:B------:R-:W-:Y:S01]  /*28d0*/  LEA.HI.SX32 R10, R13, R30.reuse, 0x1b ;  /* 0x0000001e0d0a7211 */ /* 0x080fe200078fdaff */
[----:B-----5:R0:W-:Y:S01]  /*28e0*/  STS [R81+0x180], R20 ;  /* 0x0001801451007388 */ /* 0x0201e20000000800 */
[C---:B------:R-:W-:Y:S02]  /*28f0*/  IADD3 R11, R30.reuse, 0x180, RZ ;  /* 0x000001801e0b7810 */ /* 0x040fe40007ffe0ff */
[----:B------:R-:W-:Y:S01]  /*2900*/  IADD3 R13, R30, 0x1a0, RZ ;  /* 0x000001a01e0d7810 */ /* 0x000fe20007ffe0ff */
[----:B------:R1:W-:Y:S01]  /*2910*/  STS [R80+0x200], R21 ;  /* 0x0002001550007388 */ /* 0x0003e20000000800 */
[----:B------:R-:W-:-:S02]  /*2920*/  LEA.HI.SX32 R9, R65, R30, 0x1b ;  /* 0x0000001e41097211 */ /* 0x000fc400078fdaff */
[C---:B------:R-:W-:Y:S01]  /*2930*/  IADD3 R65, R30.reuse, 0x1e0, RZ ;  /* 0x000001e01e417810 */ /* 0x040fe20007ffe0ff */
[----:B------:R-:W-:Y:S01]  /*2940*/  STS [R79+0x280], R86 ;  /* 0x000280564f007388 */ /* 0x000fe20000000800 */
[----:B0-----:R-:W-:Y:S01]  /*2950*/  FMUL.FTZ R20, R5, R56 ;  /* 0x0000003805147220 */ /* 0x001fe20000410000 */
[-C--:B------:R-:W-:Y:S02]  /*2960*/  LEA.HI.SX32 R11, R11, R30.reuse, 0x1b ;  /* 0x0000001e0b0b7211 */ /* 0x080fe400078fdaff */
[----:B------:R0:W-:Y:S01]  /*2970*/  STS [R78+0x300], R85 ;  /* 0x000300554e007388 */ /* 0x0001e20000000800 */
[----:B-1----:R-:W-:Y:S01]  /*2980*/  IADD3 R21, R30, 0x1c0, RZ ;  /* 0x000001c01e157810 */ /* 0x002fe20007ffe0ff */
[----:B------:R-:W-:Y:S02]  /*2990*/  FMUL.RZ R80, R20, 0.15915493667125701904 ;  /* 0x3e22f98314507820 */ /* 0x000fe4000040c000 */
[----:B------:R1:W-:Y:S01]  /*29a0*/  STS [R67+0x380], R92 ;  /* 0x0003805c43007388 */ /* 0x0003e20000000800 */
[----:B------:R-:W-:-:S02]  /*29b0*/  LEA.HI.SX32 R13, R13, R30, 0x1b ;  /* 0x0000001e0d0d7211 */ /* 0x000fc400078fdaff */
[-C--:B------:R-:W-:Y:S01]  /*29c0*/  LEA.HI.SX32 R20, R21, R30.reuse, 0x1b ;  /* 0x0000001e15147211 */ /* 0x080fe200078fdaff */
[----:B------:R-:W-:Y:S01]  /*29d0*/  STS [R4.X4+0x400], R93 ;  /* 0x0004005d04007388 */ /* 0x000fe20000004800 */
[----:B------:R-:W-:Y:S01]  /*29e0*/  LEA.HI.SX32 R21, R65, R30, 0x1b ;  /* 0x0000001e41157211 */ /* 0x000fe200078fdaff */
[----:B0-----:R-:W-:Y:S02]  /*29f0*/  CS2R R78, SRZ ;  /* 0x00000000004e7805 */ /* 0x001fe4000001ff00 */
[----:B------:R-:W-:Y:S04]  /*2a00*/  STS [R8.X4+0x480], R91 ;  /* 0x0004805b08007388 */ /* 0x000fe80000004800 */
[----:B------:R-:W-:Y:S04]  /*2a10*/  STS [R9.X4+0x500], R96 ;  /* 0x0005006009007388 */ /* 0x000fe80000004800 */
[----:B------:R-:W-:Y:S04]  /*2a20*/  STS [R10.X4+0x580], R95 ;  /* 0x0005805f0a007388 */ /* 0x000fe80000004800 */
[----:B------:R-:W-:Y:S04]  /*2a30*/  STS [R11.X4+0x600], R100 ;  /* 0x000600640b007388 */ /* 0x000fe80000004800 */
[----:B------:R-:W-:Y:S01]  /*2a40*/  STS [R13.X4+0x680], R98 ;  /* 0x000680620d007388 */ /* 0x000fe20000004800 */
[----:B------:R-:W-:-:S03]  /*2a50*/  ISETP.GE.AND P0, PT, R32, R89, PT ;  /* 0x000000592000720c */ /* 0x000fc60003f06270 */
[----:B------:R-:W-:Y:S04]  /*2a60*/  STS [R20.X4+0x700], R97 ;  /* 0x0007006114007388 */ /* 0x000fe80000004800 */
[----:B------:R0:W-:Y:S01]  /*2a70*/  STS [R21.X4+0x780], R102 ;  /* 0x0007806615007388 */ /* 0x0001e20000004800 */
[----:B------:R-:W-:-:S06]  /*2a80*/  NOP ;  /* 0x0000000000007918 */ /* 0x000fcc0000000000 */
[----:B------:R2:W3:Y:S01]  /*2a90*/  @!P2 LDG.E R78, [R6.64] ;  /* 0x00000004064ea981 */ /* 0x0004e2000c1e1900 */
[-C--:B------:R-:W-:Y:S01]  /*2aa0*/  ISETP.GE.AND P2, PT, R33, R89.reuse, PT ;  /* 0x000000592100720c */ /* 0x080fe20003f46270 */
[----:B------:R-:W-:Y:S01]  /*2ab0*/  MUFU.SIN R64, R70 ;  /* 0x0000004600407308 */ /* 0x000fe20000000400 */
[----:B-1----:R-:W-:Y:S01]  /*2ac0*/  MOV R67, RZ ;  /* 0x000000ff00437202 */ /* 0x002fe20000000f00 */
[----:B------:R2:W4:Y:S06]  /*2ad0*/  @!P0 LDG.E R79, [R6.64+0x80] ;  /* 0x00008004064f8981 */ /* 0x00052c000c1e1900 */
[----:B------:R1:W-:Y:S01]  /*2ae0*/  MUFU.COS R90, R70 ;  /* 0x00000046005a7308 */ /* 0x0003e20000000000 */
[----:B------:R-:W-:Y:S01]  /*2af0*/  FMUL.FTZ R68, R87, R58 ;  /* 0x0000003a57447220 */ /* 0x000fe20000410000 */
[----:B------:R2:W5:Y:S04]  /*2b00*/  @!P1 LDG.E R110, [R6.64+0x180] ;  /* 0x00018004066e9981 */ /* 0x000568000c1e1900 */
[----:B------:R2:W3:Y:S04]  /*2b10*/  @!P2 LDG.E R67, [R6.64+0x100] ;  /* 0x000100040643a981 */ /* 0x0004e8000c1e1900 */
[----:B-1----:R-:W0:Y:S01]  /*2b20*/  S2R R70, SR_TID.X ;  /* 0x0000000000467919 */ /* 0x002e220000002100 */
[-C--:B------:R-:W-:Y:S01]  /*2b30*/  ISETP.GE.AND P1, PT, R35, R89.reuse, PT ;  /* 0x000000592300720c */ /* 0x080fe20003f26270 */
[----:B------:R-:W-:Y:S02]  /*2b40*/  MUFU.SIN R14, R15 ;  /* 0x0000000f000e7308 */ /* 0x000fe40000000400 */
[----:B------:R2:W3:Y:S01]  /*2b50*/  @!P3 LDG.E R112, [R6.64+0x280] ;  /* 0x000280040670b981 */ /* 0x0004e2000c1e1900 */
[----:B------:R-:W-:Y:S01]  /*2b60*/  ISETP.GE.AND P3, PT, R37, R89, PT ;  /* 0x000000592500720c */ /* 0x000fe20003f66270 */
[----:B------:R-:W-:-:S04]  /*2b70*/  FMUL.FTZ R65, R87, R56 ;  /* 0x0000003857417220 */ /* 0x000fc80000410000 */
[----:B------:R-:W-:Y:S01]  /*2b80*/  MUFU.COS R82, R15 ;  /* 0x0000000f00527308 */ /* 0x000fe20000000000 */
[----:B------:R-:W-:Y:S01]  /*2b90*/  SHF.L.U32 R85, R30, 0x4, RZ ;  /* 0x000000041e557819 */ /* 0x000fe200000006ff */
[----:B------:R2:W3:Y:S01]  /*2ba0*/  @!P5 LDG.E R114, [R6.64+0x380] ;  /* 0x000380040672d981 */ /* 0x0004e2000c1e1900 */
[----:B------:R-:W-:-:S03]  /*2bb0*/  ISETP.GE.AND P2, PT, R36, R89, PT ;  /* 0x000000592400720c */ /* 0x000fc60003f46270 */
[----:B------:R2:W3:Y:S02]  /*2bc0*/  @!P4 LDG.E R113, [R6.64+0x200] ;  /* 0x000200040671c981 */ /* 0x0004e4000c1e1900 */
[----:B------:R-:W-:Y:S01]  /*2bd0*/  MUFU.SIN R12, R99 ;  /* 0x00000063000c7308 */ /* 0x000fe20000000400 */
[----:B------:R-:W-:Y:S01]  /*2be0*/  ISETP.GE.AND P5, PT, R39, R89, PT ;  /* 0x000000592700720c */ /* 0x000fe20003fa6270 */
[----:B------:R2:W3:Y:S01]  /*2bf0*/  @!P1 LDG.E R115, [R6.64+0x480] ;  /* 0x0004800406739981 */ /* 0x0004e2000c1e1900 */
[----:B0-----:R-:W-:-:S03]  /*2c00*/  SHF.L.U32 R102, R70, 0x3, RZ ;  /* 0x0000000346667819 */ /* 0x001fc600000006ff */
[----:B------:R2:W3:Y:S02]  /*2c10*/  @!P3 LDG.E R119, [R6.64+0x580] ;  /* 0x000580040677b981 */ /* 0x0004e4000c1e1900 */
[----:B------:R-:W-:Y:S01]  /*2c20*/  MUFU.COS R15, R99 ;  /* 0x00000063000f7308 */ /* 0x000fe20000000000 */
[----:B------:R-:W-:-:S07]  /*2c30*/  LEA.HI.SX32 R85, R85, R85, 0x1b ;  /* 0x0000005555557211 */ /* 0x000fce00078fdaff */
[----:B------:R-:W-:Y:S01]  /*2c40*/  MUFU.SIN R93, R80 ;  /* 0x00000050005d7308 */ /* 0x000fe20000000400 */
[-C--:B------:R-:W-:Y:S01]  /*2c50*/  ISETP.GE.AND P4, PT, R38, R89.reuse, PT ;  /* 0x000000592600720c */ /* 0x080fe20003f86270 */
[----:B------:R2:W3:Y:S06]  /*2c60*/  @!P2 LDG.E R118, [R6.64+0x500] ;  /* 0x000500040676a981 */ /* 0x0004ec000c1e1900 */
[----:B------:R0:W-:Y:S01]  /*2c70*/  MUFU.COS R95, R80 ;  /* 0x00000050005f7308 */ /* 0x0001e20000000000 */
[----:B------:R-:W-:Y:S01]  /*2c80*/  ISETP.GE.AND P0, PT, R34, R89, PT ;  /* 0x000000592200720c */ /* 0x000fe20003f06270 */
[----:B------:R2:W3:Y:S01]  /*2c90*/  @!P5 LDG.E R120, [R6.64+0x680] ;  /* 0x000680040678d981 */ /* 0x0004e2000c1e1900 */
[----:B------:R-:W-:-:S03]  /*2ca0*/  FMUL.FTZ R88, R87, R60 ;  /* 0x0000003c57587220 */ /* 0x000fc60000410000 */
[----:B------:R2:W3:Y:S02]  /*2cb0*/  @!P4 LDG.E R116, [R6.64+0x600] ;  /* 0x000600040674c981 */ /* 0x0004e4000c1e1900 */
[----:B------:R1:W-:Y:S01]  /*2cc0*/  MUFU.EX2 R99, R68 ;  /* 0x0000004400637308 */ /* 0x0003e20000000800 */
[C---:B0-----:R-:W-:Y:S01]  /*2cd0*/  FMUL.FTZ R80, R5.reuse, R52 ;  /* 0x0000003405507220 */ /* 0x041fe20000410000 */
[----:B------:R2:W3:Y:S04]  /*2ce0*/  @!P6 LDG.E R117, [R6.64+0x300] ;  /* 0x000300040675e981 */ /* 0x0004e8000c1e1900 */
[----:B------:R2:W3:Y:S01]  /*2cf0*/  @!P0 LDG.E R111, [R6.64+0x400] ;  /* 0x00040004066f8981 */ /* 0x0004e2000c1e1900 */
[----:B-1----:R-:W-:Y:S01]  /*2d00*/  FMUL.FTZ R68, R5, R54 ;  /* 0x0000003605447220 */ /* 0x002fe20000410000 */
[----:B------:R0:W-:Y:S01]  /*2d10*/  MUFU.EX2 R92, R65 ;  /* 0x00000041005c7308 */ /* 0x0001e20000000800 */
[----:B------:R-:W-:-:S02]  /*2d20*/  FMUL.RZ R86, R80, 0.15915493667125701904 ;  /* 0x3e22f98350567820 */ /* 0x000fc4000040c000 */
[----:B------:R-:W-:Y:S01]  /*2d30*/  FMUL.RZ R81, R68, 0.15915493667125701904 ;  /* 0x3e22f98344517820 */ /* 0x000fe2000040c000 */
[C---:B------:R-:W-:Y:S02]  /*2d40*/  IADD3 R68, R102.reuse, 0x1, RZ ;  /* 0x0000000166447810 */ /* 0x040fe40007ffe0ff */
[----:B------:R-:W-:Y:S01]  /*2d50*/  IADD3 R80, R102, 0x3, RZ ;  /* 0x0000000366507810 */ /* 0x000fe20007ffe0ff */
[----:B0-----:R-:W-:Y:S01]  /*2d60*/  FMUL.FTZ R65, R87, R54 ;  /* 0x0000003657417220 */ /* 0x001fe20000410000 */
[----:B------:R-:W-:Y:S01]  /*2d70*/  MUFU.SIN R101, R81 ;  /* 0x0000005100657308 */ /* 0x000fe20000000400 */
[-C--:B------:R-:W-:Y:S02]  /*2d80*/  ISETP.GE.U32.AND P1, PT, R68, R47.reuse, PT ;  /* 0x0000002f4400720c */ /* 0x080fe40003f26070 */
[----:B------:R-:W-:Y:S02]  /*2d90*/  IADD3 R68, R102, 0x2, RZ ;  /* 0x0000000266447810 */ /* 0x000fe40007ffe0ff */
[----:B------:R-:W-:-:S03]  /*2da0*/  ISETP.GE.U32.AND P3, PT, R80, R47, PT ;  /* 0x0000002f5000720c */ /* 0x000fc60003f66070 */
[----:B------:R0:W-:Y:S01]  /*2db0*/  MUFU.COS R103, R81 ;  /* 0x0000005100677308 */ /* 0x0001e20000000000 */
[----:B------:R-:W-:-:S07]  /*2dc0*/  IADD3 R80, R102, 0x5, RZ ;  /* 0x0000000566507810 */ /* 0x000fce0007ffe0ff */
[----:B------:R1:W-:Y:S01]  /*2dd0*/  MUFU.EX2 R94, R65 ;  /* 0x00000041005e7308 */ /* 0x0003e20000000800 */
[----:B0-----:R-:W-:Y:S01]  /*2de0*/  LDS R81, [R85.X4+0x4] ;  /* 0x0000040055517984 */ /* 0x001fe20000004800 */
[----:B------:R-:W-:-:S03]  /*2df0*/  ISETP.GE.U32.AND P2, PT, R68, R47, PT ;  /* 0x0000002f4400720c */ /* 0x000fc60003f46070 */
[----:B-1----:R-:W0:Y:S01]  /*2e00*/  LDS R65, [R85.X4] ;  /* 0x0000000055417984 */ /* 0x002e220000004800 */
[----:B------:R-:W-:Y:S02]  /*2e10*/  IADD3 R68, R102, 0x4, RZ ;  /* 0x0000000466447810 */ /* 0x000fe40007ffe0ff */
[-C--:B------:R-:W-:Y:S02]  /*2e20*/  ISETP.GE.U32.AND P5, PT, R80, R47.reuse, PT ;  /* 0x0000002f5000720c */ /* 0x080fe40003fa6070 */
[----:B------:R-:W1:Y:S01]  /*2e30*/  LDS R80, [R85.X4+0xc] ;  /* 0x00000c0055507984 */ /* 0x000e620000004800 */
[----:B------:R-:W-:-:S03]  /*2e40*/  ISETP.GE.U32.AND P4, PT, R68, R47, PT ;  /* 0x0000002f4400720c */ /* 0x000fc60003f86070 */
[----:B------:R-:W0:Y:S01]  /*2e50*/  LDS R68, [R85.X4+0x8] ;  /* 0x0000080055447984 */ /* 0x000e220000004800 */
[----:B------:R-:W2:Y:S01]  /*2e60*/  MUFU.EX2 R88, R88 ;  /* 0x0000005800587308 */ /* 0x000ea20000000800 */
[-C--:B------:R-:W-:Y:S01]  /*2e70*/  ISETP.GE.AND P6, PT, R40, R89.reuse, PT ;  /* 0x000000592800720c */ /* 0x080fe20003fc6270 */
[----:B------:R-:W-:Y:S01]  /*2e80*/  FMUL.FTZ R83, R87, R62 ;  /* 0x0000003e57537220 */ /* 0x000fe20000410000 */
[----:B------:R-:W-:Y:S01]  /*2e90*/  ISETP.GE.AND P0, PT, R41, R89, PT ;  /* 0x000000592900720c */ /* 0x000fe20003f06270 */
[----:B------:R-:W-:-:S04]  /*2ea0*/  FMUL.FTZ R84, R87, R52 ;  /* 0x0000003457547220 */ /* 0x000fc80000410000 */
[----:B------:R-:W1:Y:S06]  /*2eb0*/  MUFU.EX2 R83, R83 ;  /* 0x0000005300537308 */ /* 0x000e6c0000000800 */
[----:B------:R1:W3:Y:S02]  /*2ec0*/  @!P6 LDG.E R121, [R6.64+0x700] ;  /* 0x000700040679e981 */ /* 0x0002e4000c1e1900 */
[----:B------:R1:W-:Y:S01]  /*2ed0*/  MUFU.EX2 R89, R84 ;  /* 0x0000005400597308 */ /* 0x0003e20000000800 */
[----:B--2---:R-:W-:Y:S01]  /*2ee0*/  FMUL.FTZ R91, R88, R12 ;  /* 0x0000000c585b7220 */ /* 0x004fe20000410000 */
[----:B------:R2:W3:Y:S04]  /*2ef0*/  @!P0 LDG.E R122, [R6.64+0x780] ;  /* 0x00078004067a8981 */ /* 0x0004e8000c1e1900 */
[----:B------:R-:W0:Y:S01]  /*2f00*/  LDS R12, [R85.X4+0x14] ;  /* 0x00001400550c7984 */ /* 0x000e220000004800 */
[C---:B-1----:R-:W-:Y:S01]  /*2f10*/  FMUL.FTZ R84, R5.reuse, R50 ;  /* 0x0000003205547220 */ /* 0x042fe20000410000 */
[----:B------:R-:W-:Y:S01]  /*2f20*/  MUFU.SIN R98, R86 ;  /* 0x0000005600627308 */ /* 0x000fe20000000400 */
[----:B------:R-:W-:Y:S01]  /*2f30*/  FMUL.FTZ R5, R5, R48 ;  /* 0x0000003005057220 */ /* 0x000fe20000410000 */
[----:B--2---:R-:W1:Y:S01]  /*2f40*/  LDS R6, [R85.X4+0x10] ;  /* 0x0000100055067984 */ /* 0x004e620000004800 */
[----:B------:R-:W-:-:S05]  /*2f50*/  FMUL.RZ R97, R84, 0.15915493667125701904 ;  /* 0x3e22f98354617820 */ /* 0x000fca000040c000 */
[----:B------:R2:W-:Y:S01]  /*2f60*/  MUFU.COS R100, R86 ;  /* 0x0000005600647308 */ /* 0x0005e20000000000 */
[----:B------:R-:W-:Y:S01]  /*2f70*/  FMUL.RZ R107, R5, 0.15915493667125701904 ;  /* 0x3e22f983056b7820 */ /* 0x000fe2000040c000 */
[----:B------:R-:W-:Y:S01]  /*2f80*/  IADD3 R96, R102, 0x6, RZ ;  /* 0x0000000666607810 */ /* 0x000fe20007ffe0ff */
[C---:B------:R-:W-:Y:S02]  /*2f90*/  FMUL.FTZ R82, R83.reuse, R82 ;  /* 0x0000005253527220 */ /* 0x040fe40000410000 */
[----:B------:R-:W-:Y:S02]  /*2fa0*/  FMUL.FTZ R14, R83, R14 ;  /* 0x0000000e530e7220 */ /* 0x000fe40000410000 */
[C---:B0-----:R-:W-:Y:S02]  /*2fb0*/  FMUL.FTZ R65, R66.reuse, R65 ;  /* 0x0000004142417220 */ /* 0x041fe40000410000 */
[----:B------:R-:W-:Y:S01]  /*2fc0*/  FMUL.FTZ R81, R66, R81 ;  /* 0x0000005142517220 */ /* 0x000fe20000410000 */
[----:B------:R-:W-:Y:S01]  /*2fd0*/  FSEL R91, R91, RZ, !P1 ;  /* 0x000000ff5b5b7208 */ /* 0x000fe20004800000 */
[C---:B--2---:R-:W-:Y:S01]  /*2fe0*/  FMUL.FTZ R86, R87.reuse, R50 ;  /* 0x0000003257567220 */ /* 0x044fe20000410000 */
[----:B------:R-:W-:Y:S01]  /*2ff0*/  MUFU.COS R5, R97 ;  /* 0x0000006100057308 */ /* 0x000fe20000000000 */
[----:B------:R-:W-:Y:S01]  /*3000*/  FMUL.FTZ R87, R87, R48 ;  /* 0x0000003057577220 */ /* 0x000fe20000410000 */
[----:B------:R-:W0:Y:S06]  /*3010*/  LDS R7, [R85.X4+0x1c] ;  /* 0x00001c0055077984 */ /* 0x000e2c0000004800 */
[----:B------:R2:W1:Y:S01]  /*3020*/  MUFU.EX2 R106, R86 ;  /* 0x00000056006a7308 */ /* 0x0004620000000800 */
[----:B------:R-:W-:-:S02]  /*3030*/  ISETP.GE.U32.AND P6, PT, R96, R47, PT ;  /* 0x0000002f6000720c */ /* 0x000fc40003fc6070 */
[C---:B------:R-:W-:Y:S02]  /*3040*/  ISETP.GE.U32.AND P0, PT, R102.reuse, R47, PT ;  /* 0x0000002f6600720c */ /* 0x040fe40003f06070 */
[----:B------:R-:W-:Y:S01]  /*3050*/  IADD3 R96, R102, 0x7, RZ ;  /* 0x0000000766607810 */ /* 0x000fe20007ffe0ff */
[----:B------:R-:W-:Y:S01]  /*3060*/  FMUL.FTZ R15, R88, R15 ;  /* 0x0000000f580f7220 */ /* 0x000fe20000410000 */
[----:B------:R-:W-:Y:S01]  /*3070*/  FSEL R84, R65, RZ, !P0 ;  /* 0x000000ff41547208 */ /* 0x000fe20004000000 */
[----:B------:R1:W-:Y:S01]  /*3080*/  MUFU.EX2 R123, R87 ;  /* 0x00000057007b7308 */ /* 0x0003e20000000800 */
[----:B------:R-:W-:Y:S02]  /*3090*/  FSEL R83, R81, RZ, !P0 ;  /* 0x000000ff51537208 */ /* 0x000fe40004000000 */
[----:B--2---:R-:W-:Y:S01]  /*30a0*/  FSEL R86, R82, 1, !P0 ;  /* 0x3f80000052567808 */ /* 0x004fe20004000000 */
[----:B------:R-:W-:Y:S02]  /*30b0*/  FMUL.FTZ R64, R99, R64 ;  /* 0x0000004063407220 */ /* 0x000fe40000410000 */
[----:B------:R-:W-:Y:S01]  /*30c0*/  FMUL.FTZ R80, R69, R80 ;  /* 0x0000005045507220 */ /* 0x000fe20000410000 */
[----:B-1----:R-:W-:Y:S01]  /*30d0*/  FSEL R87, R14, RZ, !P0 ;  /* 0x000000ff0e577208 */ /* 0x002fe20004000000 */
[----:B------:R1:W-:Y:S01]  /*30e0*/  MUFU.SIN R105, R97 ;  /* 0x0000006100697308 */ /* 0x0003e20000000400 */
[----:B------:R-:W-:Y:S01]  /*30f0*/  ISETP.GE.U32.AND P0, PT, R96, R47, PT ;  /* 0x0000002f6000720c */ /* 0x000fe20003f06070 */
[----:B------:R-:W-:-:S02]  /*3100*/  FMUL.FTZ R96, R99, R90 ;  /* 0x0000005a63607220 */ /* 0x000fc40000410000 */
[----:B------:R-:W-:Y:S02]  /*3110*/  FMUL.FTZ R99, R92, R95 ;  /* 0x0000005f5c637220 */ /* 0x000fe40000410000 */
[----:B------:R-:W-:Y:S02]  /*3120*/  FMUL.FTZ R108, R106, R5 ;  /* 0x000000056a6c7220 */ /* 0x000fe40000410000 */
[----:B------:R-:W-:Y:S01]  /*3130*/  FMUL.FTZ R65, R84, R91 ;  /* 0x0000005b54417220 */ /* 0x000fe20000410000 */
[----:B------:R-:W2:Y:S01]  /*3140*/  MUFU.COS R88, R107 ;  /* 0x0000006b00587308 */ /* 0x000ea20000000000 */
[----:B-1----:R-:W-:Y:S01]  /*3150*/  FMUL.FTZ R97, R92, R93 ;  /* 0x0000005d5c617220 */ /* 0x002fe20000410000 */
[----:B------:R-:W-:Y:S01]  /*3160*/  FSEL R92, R15, 1, !P1 ;  /* 0x3f8000000f5c7808 */ /* 0x000fe20004800000 */
[----:B------:R-:W1:Y:S01]  /*3170*/  LDS R5, [R85.X4+0x18] ;  /* 0x0000180055057984 */ /* 0x000e620000004800 */
[----:B------:R-:W-:Y:S01]  /*3180*/  FMUL.FTZ R68, R69, R68 ;  /* 0x0000004445447220 */ /* 0x000fe20000410000 */
[----:B------:R-:W-:Y:S01]  /*3190*/  FSEL R93, R80, RZ, !P1 ;  /* 0x000000ff505d7208 */ /* 0x000fe20004800000 */
[----:B------:R-:W-:-:S02]  /*31a0*/  FMUL.FTZ R15, R83, R91 ;  /* 0x0000005b530f7220 */ /* 0x000fc40000410000 */
[----:B------:R-:W0:Y:S01]  /*31b0*/  MUFU.SIN R14, R107 ;  /* 0x0000006b000e7308 */ /* 0x000e220000000400 */
[-C--:B------:R-:W-:Y:S01]  /*31c0*/  FFMA.FTZ R80, R83, R92.reuse, R65 ;  /* 0x0000005c53507223 */ /* 0x080fe20000010041 */
[----:B------:R-:W-:Y:S01]  /*31d0*/  FSEL R95, R64, RZ, !P2 ;  /* 0x000000ff405f7208 */ /* 0x000fe20005000000 */
[C---:B------:R-:W-:Y:S02]  /*31e0*/  FMUL.FTZ R104, R94.reuse, R103 ;  /* 0x000000675e687220 */ /* 0x040fe40000410000 */
[----:B------:R-:W-:Y:S01]  /*31f0*/  FMUL.FTZ R102, R94, R101 ;  /* 0x000000655e667220 */ /* 0x000fe20000410000 */
[----:B------:R-:W-:Y:S01]  /*3200*/  FSEL R94, R68, RZ, !P1 ;  /* 0x000000ff445e7208 */ /* 0x000fe20004800000 */
[----:B------:R-:W-:Y:S02]  /*3210*/  FFMA.FTZ R15, R84, R92, -R15 ;  /* 0x0000005c540f7223 */ /* 0x000fe4000001080f */
[----:B------:R-:W-:Y:S01]  /*3220*/  FADD.FTZ R80, R93, R80 ;  /* 0x000000505d507221 */ /* 0x000fe20000010000 */
[----:B------:R-:W-:Y:S01]  /*3230*/  FSEL R96, R96, 1, !P2 ;  /* 0x3f80000060607808 */ /* 0x000fe20005000000 */
[----:B------:R-:W-:-:S02]  /*3240*/  FADD.FTZ R15, R94, R15 ;  /* 0x0000000f5e0f7221 */ /* 0x000fc40000010000 */
[----:B------:R-:W-:Y:S02]  /*3250*/  FMUL.FTZ R64, R95, R80 ;  /* 0x000000505f407220 */ /* 0x000fe40000410000 */
[C---:B------:R-:W-:Y:S02]  /*3260*/  FMUL.FTZ R90, R89.reuse, R100 ;  /* 0x00000064595a7220 */ /* 0x040fe40000410000 */
[----:B------:R-:W-:Y:S02]  /*3270*/  FMUL.FTZ R82, R89, R98 ;  /* 0x0000006259527220 */ /* 0x000fe40000410000 */
[----:B------:R-:W-:Y:S02]  /*3280*/  FFMA.FTZ R89, R96, R15, -R64 ;  /* 0x0000000f60597223 */ /* 0x000fe40000010840 */
[----:B--2---:R-:W-:Y:S02]  /*3290*/  FMUL.FTZ R125, R123, R88 ;  /* 0x000000587b7d7220 */ /* 0x004fe40000410000 */
[----:B------:R-:W-:-:S02]  /*32a0*/  FMUL.FTZ R64, R86, R91 ;  /* 0x0000005b56407220 */ /* 0x000fc40000410000 */
[----:B0-----:R-:W-:Y:S02]  /*32b0*/  FMUL.FTZ R123, R123, R14 ;  /* 0x0000000e7b7b7220 */ /* 0x001fe40000410000 */
[----:B------:R-:W0:Y:S01]  /*32c0*/  LDS R14, [R85.X4+0x20] ;  /* 0x00002000550e7984 */ /* 0x000e220000004800 */
[----:B------:R-:W-:Y:S02]  /*32d0*/  FMUL.FTZ R65, R95, R15 ;  /* 0x0000000f5f417220 */ /* 0x000fe40000410000 */
[----:B------:R-:W-:Y:S02]  /*32e0*/  FFMA.FTZ R68, R87, R92, R64 ;  /* 0x0000005c57447223 */ /* 0x000fe40000010040 */
[----:B------:R-:W-:Y:S01]  /*32f0*/  FMUL.FTZ R12, R71, R12 ;  /* 0x0000000c470c7220 */ /* 0x000fe20000410000 */
[----:B------:R-:W2:Y:S01]  /*3300*/  LDS R64, [R85.X4+0x24] ;  /* 0x0000240055407984 */ /* 0x000ea20000004800 */
[----:B------:R-:W-:Y:S02]  /*3310*/  FMUL.FTZ R15, R87, R91 ;  /* 0x0000005b570f7220 */ /* 0x000fe40000410000 */
[----:B------:R-:W-:Y:S01]  /*3320*/  FFMA.FTZ R101, R96, R80, R65 ;  /* 0x0000005060657223 */ /* 0x000fe20000010041 */
[----:B------:R-:W-:Y:S01]  /*3330*/  FSEL R98, R12, RZ, !P2 ;  /* 0x000000ff0c627208 */ /* 0x000fe20005000000 */
[----:B------:R-:W-:-:S02]  /*3340*/  FMUL.FTZ R6, R71, R6 ;  /* 0x0000000647067220 */ /* 0x000fc40000410000 */
[----:B------:R-:W-:Y:S02]  /*3350*/  FMUL.FTZ R65, R95, R68 ;  /* 0x000000445f417220 */ /* 0x000fe40000410000 */
[----:B------:R-:W-:Y:S01]  /*3360*/  FFMA.FTZ R15, R86, R92, -R15 ;  /* 0x0000005c560f7223 */ /* 0x000fe2000001080f */
[----:B------:R-:W-:Y:S01]  /*3370*/  FSEL R97, R97, RZ, !P3 ;  /* 0x000000ff61617208 */ /* 0x000fe20005800000 */
[----:B------:R-:W-:Y:S01]  /*3380*/  FADD.FTZ R80, R98, R101 ;  /* 0x0000006562507221 */ /* 0x000fe20000010000 */
[----:B------:R-:W-:Y:S01]  /*3390*/  FSEL R100, R6, RZ, !P2 ;  /* 0x000000ff06647208 */ /* 0x000fe20005000000 */
[-C--:B------:R-:W-:Y:S02]  /*33a0*/  FFMA.FTZ R12, R96, R15.reuse, -R65 ;  /* 0x0000000f600c7223 */ /* 0x080fe40000010841 */
[----:B------:R-:W-:Y:S01]  /*33b0*/  FMUL.FTZ R81, R95, R15 ;  /* 0x0000000f5f517220 */ /* 0x000fe20000410000 */
[----:B------:R-:W0:Y:S01]  /*33c0*/  LDS R65, [R85.X4+0x2c] ;  /* 0x00002c0055417984 */ /* 0x000e220000004800 */
[----:B------:R-:W-:Y:S01]  /*33d0*/  FSEL R99, R99, 1, !P3 ;  /* 0x3f80000063637808 */ /* 0x000fe20005800000 */
[----:B------:R-:W-:-:S02]  /*33e0*/  FADD.FTZ R6, R100, R89 ;  /* 0x0000005964067221 */ /* 0x000fc40000010000 */
[----:B------:R-:W2:Y:S01]  /*33f0*/  LDS R15, [R85.X4+0x28] ;  /* 0x00002800550f7984 */ /* 0x000ea20000004800 */
[C---:B------:R-:W-:Y:S02]  /*3400*/  FMUL.FTZ R88, R97.reuse, R80 ;  /* 0x0000005061587220 */ /* 0x040fe40000410000 */
[----:B------:R-:W-:Y:S02]  /*3410*/  FFMA.FTZ R68, R96, R68, R81 ;  /* 0x0000004460447223 */ /* 0x000fe40000010051 */
[-C--:B------:R-:W-:Y:S02]  /*3420*/  FMUL.FTZ R81, R97, R6.reuse ;  /* 0x0000000661517220 */ /* 0x080fe40000410000 */
[C---:B------:R-:W-:Y:S02]  /*3430*/  FMUL.FTZ R7, R72.reuse, R7 ;  /* 0x0000000748077220 */ /* 0x040fe40000410000 */
[----:B------:R-:W-:Y:S02]  /*3440*/  FFMA.FTZ R88, R99, R6, -R88 ;  /* 0x0000000663587223 */ /* 0x000fe40000010858 */
[----:B-1----:R-:W-:-:S02]  /*3450*/  FMUL.FTZ R5, R72, R5 ;  /* 0x0000000548057220 */ /* 0x002fc40000410000 */
[----:B------:R-:W-:Y:S01]  /*3460*/  FMUL.FTZ R6, R97, R68 ;  /* 0x0000004461067220 */ /* 0x000fe20000410000 */
[----:B------:R-:W-:Y:S01]  /*3470*/  FSEL R101, R7, RZ, !P3 ;  /* 0x000000ff07657208 */ /* 0x000fe20005800000 */
[----:B------:R-:W-:Y:S01]  /*3480*/  FFMA.FTZ R80, R99, R80, R81 ;  /* 0x0000005063507223 */ /* 0x000fe20000010051 */
[----:B------:R-:W-:Y:S01]  /*3490*/  FSEL R103, R5, RZ, !P3 ;  /* 0x000000ff05677208 */ /* 0x000fe20005800000 */
[-C--:B------:R-:W-:Y:S02]  /*34a0*/  FFMA.FTZ R81, R99, R12.reuse, -R6 ;  /* 0x0000000c63517223 */ /* 0x080fe40000010806 */
[----:B------:R-:W1:Y:S01]  /*34b0*/  LDS R6, [R85.X4+0x30] ;  /* 0x0000300055067984 */ /* 0x000e620000004800 */
[----:B------:R-:W-:Y:S01]  /*34c0*/  FMUL.FTZ R5, R97, R12 ;  /* 0x0000000c61057220 */ /* 0x000fe20000410000 */
[----:B------:R-:W-:Y:S01]  /*34d0*/  FSEL R102, R102, RZ, !P4 ;  /* 0x000000ff66667208 */ /* 0x000fe20006000000 */
[----:B------:R-:W-:Y:S01]  /*34e0*/  FMUL.FTZ R106, R106, R105 ;  /* 0x000000696a6a7220 */ /* 0x000fe20000410000 */
[----:B------:R-:W1:Y:S01]  /*34f0*/  LDS R12, [R85.X4+0x34] ;  /* 0x00003400550c7984 */ /* 0x000e620000004800 */
[----:B------:R-:W-:Y:S01]  /*3500*/  FADD.FTZ R105, R101, R80 ;  /* 0x0000005065697221 */ /* 0x000fe20000010000 */
[----:B------:R-:W-:Y:S01]  /*3510*/  FSEL R104, R104, 1, !P4 ;  /* 0x3f80000068687808 */ /* 0x000fe20006000000 */
[----:B------:R-:W-:-:S02]  /*3520*/  FADD.FTZ R7, R103, R88 ;  /* 0x0000005867077221 */ /* 0x000fc40000010000 */
[C---:B------:R-:W-:Y:S02]  /*3530*/  FMUL.FTZ R80, R102.reuse, R105 ;  /* 0x0000006966507220 */ /* 0x040fe40000410000 */
[-C--:B------:R-:W-:Y:S02]  /*3540*/  FMUL.FTZ R88, R102, R7.reuse ;  /* 0x0000000766587220 */ /* 0x080fe40000410000 */
[----:B------:R-:W-:Y:S02]  /*3550*/  FFMA.FTZ R80, R104, R7, -R80 ;  /* 0x0000000768507223 */ /* 0x000fe40000010850 */
[----:B------:R-:W-:Y:S01]  /*3560*/  FFMA.FTZ R89, R99, R68, R5 ;  /* 0x0000004463597223 */ /* 0x000fe20000010005 */
[----:B------:R-:W1:Y:S01]  /*3570*/  LDS R7, [R85.X4+0x3c] ;  /* 0x00003c0055077984 */ /* 0x000e620000004800 */
[----:B0-----:R-:W-:-:S03]  /*3580*/  FMUL.FTZ R14, R73, R14 ;  /* 0x0000000e490e7220 */ /* 0x001fc60000410000 */
[----:B------:R-:W0:Y:S01]  /*3590*/  LDS R5, [R85.X4+0x38] ;  /* 0x0000380055057984 */ /* 0x000e220000004800 */
[----:B------:R-:W-:Y:S01]  /*35a0*/  FFMA.FTZ R88, R104, R105, R88 ;  /* 0x0000006968587223 */ /* 0x000fe20000010058 */
[----:B------:R-:W-:Y:S01]  /*35b0*/  FSEL R105, R14, RZ, !P4 ;  /* 0x000000ff0e697208 */ /* 0x000fe20006000000 */
[----:B--2---:R-:W-:Y:S02]  /*35c0*/  FMUL.FTZ R64, R73, R64 ;  /* 0x0000004049407220 */ /* 0x004fe40000410000 */
[----:B------:R-:W-:Y:S01]  /*35d0*/  FMUL.FTZ R68, R102, R89 ;  /* 0x0000005966447220 */ /* 0x000fe20000410000 */
[----:B------:R-:W-:Y:S01]  /*35e0*/  FSEL R82, R82, RZ, !P5 ;  /* 0x000000ff52527208 */ /* 0x000fe20006800000 */
[----:B------:R-:W-:Y:S01]  /*35f0*/  FADD.FTZ R127, R105, R80 ;  /* 0x00000050697f7221 */ /* 0x000fe20000010000 */
[----:B------:R-:W-:Y:S01]  /*3600*/  FSEL R107, R64, RZ, !P4 ;  /* 0x000000ff406b7208 */ /* 0x000fe20006000000 */
[-C--:B------:R-:W-:Y:S01]  /*3610*/  FFMA.FTZ R109, R104, R81.reuse, -R68 ;  /* 0x00000051686d7223 */ /* 0x080fe20000010844 */
[----:B------:R-:W-:Y:S01]  /*3620*/  FSEL R90, R90, 1, !P5 ;  /* 0x3f8000005a5a7808 */ /* 0x000fe20006800000 */
[----:B------:R-:W-:-:S02]  /*3630*/  FMUL.FTZ R81, R102, R81 ;  /* 0x0000005166517220 */ /* 0x000fc40000410000 */
[----:B------:R-:W-:Y:S02]  /*3640*/  FADD.FTZ R129, R107, R88 ;  /* 0x000000586b817221 */ /* 0x000fe40000010000 */
[----:B------:R-:W-:Y:S02]  /*3650*/  FMUL.FTZ R14, R82, R127 ;  /* 0x0000007f520e7220 */ /* 0x000fe40000410000 */
[----:B------:R-:W-:Y:S02]  /*3660*/  FMUL.FTZ R65, R74, R65 ;  /* 0x000000414a417220 */ /* 0x000fe40000410000 */
[----:B------:R-:W-:Y:S02]  /*3670*/  FFMA.FTZ R81, R104, R89, R81 ;  /* 0x0000005968517223 */ /* 0x000fe40000010051 */
[----:B------:R-:W-:Y:S01]  /*3680*/  FMUL.FTZ R15, R74, R15 ;  /* 0x0000000f4a0f7220 */ /* 0x000fe20000410000 */
[----:B------:R-:W-:Y:S01]  /*3690*/  FSEL R89, R65, RZ, !P5 ;  /* 0x000000ff41597208 */ /* 0x000fe20006800000 */
[----:B------:R-:W-:-:S02]  /*36a0*/  FFMA.FTZ R64, R90, R129, R14 ;  /* 0x000000815a407223 */ /* 0x000fc4000001000e */
[C---:B------:R-:W-:Y:S02]  /*36b0*/  FMUL.FTZ R129, R82.reuse, R129 ;  /* 0x0000008152817220 */ /* 0x040fe40000410000 */
[----:B------:R-:W-:Y:S01]  /*36c0*/  FMUL.FTZ R14, R82, R81 ;  /* 0x00000051520e7220 */ /* 0x000fe20000410000 */
[----:B------:R-:W-:Y:S01]  /*36d0*/  FSEL R88, R15, RZ, !P5 ;  /* 0x000000ff0f587208 */ /* 0x000fe20006800000 */
[----:B------:R-:W-:Y:S01]  /*36e0*/  FFMA.FTZ R129, R90, R127, -R129 ;  /* 0x0000007f5a817223 */ /* 0x000fe20000010881 */
[----:B------:R-:W-:Y:S01]  /*36f0*/  FSEL R106, R106, RZ, !P6 ;  /* 0x000000ff6a6a7208 */ /* 0x000fe20007000000 */
[-C--:B------:R-:W-:Y:S02]  /*3700*/  FFMA.FTZ R15, R90, R109.reuse, -R14 ;  /* 0x0000006d5a0f7223 */ /* 0x080fe4000001080e */
[----:B------:R-:W-:Y:S02]  /*3710*/  FADD.FTZ R65, R89, R64 ;  /* 0x0000004059417221 */ /* 0x000fe40000010000 */
[----:B------:R-:W-:Y:S01]  /*3720*/  FMUL.FTZ R109, R82, R109 ;  /* 0x0000006d526d7220 */ /* 0x000fe20000410000 */
[----:B------:R-:W-:Y:S01]  /*3730*/  FSEL R108, R108, 1, !P6 ;  /* 0x3f8000006c6c7808 */ /* 0x000fe20007000000 */
[----:B------:R-:W-:-:S02]  /*3740*/  FADD.FTZ R129, R88, R129 ;  /* 0x0000008158817221 */ /* 0x000fc40000010000 */
[----:B------:R-:W-:Y:S02]  /*3750*/  FMUL.FTZ R14, R106, R65 ;  /* 0x000000416a0e7220 */ /* 0x000fe40000410000 */
[C---:B-1----:R-:W-:Y:S02]  /*3760*/  FMUL.FTZ R6, R75.reuse, R6 ;  /* 0x000000064b067220 */ /* 0x042fe40000410000 */
[----:B------:R-:W-:Y:S02]  /*3770*/  FFMA.FTZ R81, R90, R81, R109 ;  /* 0x000000515a517223 */ /* 0x000fe4000001006d */
[----:B------:R-:W-:Y:S02]  /*3780*/  FMUL.FTZ R12, R75, R12 ;  /* 0x0000000c4b0c7220 */ /* 0x000fe40000410000 */
[-C--:B------:R-:W-:Y:S01]  /*3790*/  FMUL.FTZ R68, R106, R129.reuse ;  /* 0x000000816a447220 */ /* 0x080fe20000410000 */
[----:B------:R-:W-:Y:S01]  /*37a0*/  FSEL R109, R6, RZ, !P6 ;  /* 0x000000ff066d7208 */ /* 0x000fe20007000000 */
[----:B------:R-:W-:Y:S01]  /*37b0*/  FFMA.FTZ R64, R108, R129, -R14 ;  /* 0x000000816c407223 */ /* 0x000fe2000001080e */
[----:B------:R-:W-:Y:S01]  /*37c0*/  FSEL R126, R12, RZ, !P6 ;  /* 0x000000ff0c7e7208 */ /* 0x000fe20007000000 */
[----:B------:R-:W-:-:S02]  /*37d0*/  FMUL.FTZ R14, R106, R81 ;  /* 0x000000516a0e7220 */ /* 0x000fc40000410000 */
[C---:B------:R-:W-:Y:S01]  /*37e0*/  FFMA.FTZ R65, R108.reuse, R65, R68 ;  /* 0x000000416c417223 */ /* 0x040fe20000010044 */
[----:B------:R-:W-:Y:S01]  /*37f0*/  FSEL R123, R123, RZ, !P0 ;  /* 0x000000ff7b7b7208 */ /* 0x000fe20004000000 */
[-C--:B------:R-:W-:Y:S02]  /*3800*/  FFMA.FTZ R12, R108, R15.reuse, -R14 ;  /* 0x0000000f6c0c7223 */ /* 0x080fe4000001080e */
[----:B------:R-:W-:Y:S02]  /*3810*/  FADD.FTZ R64, R109, R64 ;  /* 0x000000406d407221 */ /* 0x000fe40000010000 */
[----:B------:R-:W-:Y:S02]  /*3820*/  FMUL.FTZ R15, R106, R15 ;  /* 0x0000000f6a0f7220 */ /* 0x000fe40000410000 */
[----:B------:R-:W-:Y:S01]  /*3830*/  FADD.FTZ R14, R126, R65 ;  /* 0x000000417e0e7221 */ /* 0x000fe20000010000 */
[----:B------:R-:W-:Y:S01]  /*3840*/  FSEL R125, R125, 1, !P0 ;  /* 0x3f8000007d7d7808 */ /* 0x000fe20004000000 */
[----:B------:R-:W-:-:S02]  /*3850*/  FMUL.FTZ R7, R76, R7 ;  /* 0x000000074c077220 */ /* 0x000fc40000410000 */
[----:B0-----:R-:W-:Y:S02]  /*3860*/  FMUL.FTZ R5, R76, R5 ;  /* 0x000000054c057220 */ /* 0x001fe40000410000 */
[C---:B------:R-:W-:Y:S02]  /*3870*/  FMUL.FTZ R65, R123.reuse, R64 ;  /* 0x000000407b417220 */ /* 0x040fe40000410000 */
[----:B------:R-:W-:Y:S02]  /*3880*/  FFMA.FTZ R6, R108, R81, R15 ;  /* 0x000000516c067223 */ /* 0x000fe4000001000f */
[-C--:B------:R-:W-:Y:S01]  /*3890*/  FMUL.FTZ R15, R123, R14.reuse ;  /* 0x0000000e7b0f7220 */ /* 0x080fe20000410000 */
[----:B------:R-:W-:Y:S01]  /*38a0*/  FSEL R127, R7, RZ, !P0 ;  /* 0x000000ff077f7208 */ /* 0x000fe20004000000 */
[----:B------:R-:W-:Y:S01]  /*38b0*/  FFMA.FTZ R14, R125, R14, R65 ;  /* 0x0000000e7d0e7223 */ /* 0x000fe20000010041 */
[----:B------:R-:W-:Y:S01]  /*38c0*/  FSEL R128, R5, RZ, !P0 ;  /* 0x000000ff05807208 */ /* 0x000fe20004000000 */
[----:B------:R-:W-:-:S02]  /*38d0*/  FFMA.FTZ R65, R125, R64, -R15 ;  /* 0x000000407d417223 */ /* 0x000fc4000001080f */
[----:B------:R-:W-:Y:S02]  /*38e0*/  FMUL.FTZ R5, R123, R6 ;  /* 0x000000067b057220 */ /* 0x000fe40000410000 */
[----:B------:R-:W-:Y:S02]  /*38f0*/  FADD.FTZ R15, R127, R14 ;  /* 0x0000000e7f0f7221 */ /* 0x000fe40000010000 */
[----:B------:R-:W-:Y:S02]  /*3900*/  FADD.FTZ R14, R128, R65 ;  /* 0x00000041800e7221 */ /* 0x000fe40000010000 */
[-C--:B------:R-:W-:Y:S02]  /*3910*/  FMUL.FTZ R7, R123, R12.reuse ;  /* 0x0000000c7b077220 */ /* 0x080fe40000410000 */
        /* <DEDUP_REMOVED lines=37> */
[----:B------:R-:W4:Y:S01]  /*3b70*/  SHFL.UP PT, R6, R7, 0x4, RZ ;  /* 0x0480000007067989 */ /* 0x000f2200000e00ff */
[----:B------:R-:W-:-:S02]  /*3b80*/  IADD3 R129, R30, 0x40, RZ ;  /* 0x000000401e817810 */ /* 0x000fc40007ffe0ff */
[C---:B------:R-:W-:Y:S02]  /*3b90*/  IADD3 R65, R30.reuse, 0x20, RZ ;  /* 0x000000201e417810 */ /* 0x040fe40007ffe0ff */
[CC--:B------:R-:W-:Y:S02]  /*3ba0*/  LEA.HI.SX32 R68, R30.reuse, R30.reuse, 0x1b ;  /* 0x0000001e1e447211 */ /* 0x0c0fe400078fdaff */
[-C--:B------:R-:W-:Y:S02]  /*3bb0*/  LEA.HI.SX32 R129, R129, R30.reuse, 0x1b ;  /* 0x0000001e81817211 */ /* 0x080fe400078fdaff */
[----:B------:R-:W-:Y:S02]  /*3bc0*/  ISETP.GE.AND P0, PT, R30, 0x4, PT ;  /* 0x000000041e00780c */ /* 0x000fe40003f06270 */
[----:B------:R-:W-:Y:S02]  /*3bd0*/  LEA.HI.SX32 R64, R65, R30, 0x1b ;  /* 0x0000001e41407211 */ /* 0x000fe400078fdaff */
[----:B------:R-:W-:-:S02]  /*3be0*/  SHF.L.U32 R65, R68, 0x2, RZ ;  /* 0x0000000244417819 */ /* 0x000fc400000006ff */
[----:B------:R-:W-:Y:S01]  /*3bf0*/  SHF.L.U32 R68, R129, 0x2, RZ ;  /* 0x0000000281447819 */ /* 0x000fe200000006ff */
[C---:B0-----:R-:W-:Y:S02]  /*3c00*/  FMUL.FTZ R129, R7.reuse, R5 ;  /* 0x0000000507817220 */ /* 0x041fe40000410000 */
[C---:B-1----:R-:W-:Y:S02]  /*3c10*/  FMUL.FTZ R131, R7.reuse, R81 ;  /* 0x0000005107837220 */ /* 0x042fe40000410000 */
[CC--:B--2---:R-:W-:Y:S02]  /*3c20*/  FMUL.FTZ R130, R7.reuse, R80.reuse ;  /* 0x0000005007827220 */ /* 0x0c4fe40000410000 */
[C---:B------:R-:W-:Y:S02]  /*3c30*/  FFMA.FTZ R131, R12.reuse, R80, -R131 ;  /* 0x000000500c837223 */ /* 0x040fe40000010883 */
[-C--:B----4-:R-:W-:Y:S02]  /*3c40*/  FFMA.FTZ R132, R12, R6.reuse, R129 ;  /* 0x000000060c847223 */ /* 0x090fe40000010081 */
[----:B------:R-:W-:-:S02]  /*3c50*/  FMUL.FTZ R6, R7, R6 ;  /* 0x0000000607067220 */ /* 0x000fc40000410000 */
[----:B------:R-:W-:Y:S01]  /*3c60*/  FFMA.FTZ R130, R12, R81, R130 ;  /* 0x000000510c827223 */ /* 0x000fe20000010082 */
[----:B------:R-:W-:Y:S01]  /*3c70*/  SHF.L.U32 R64, R64, 0x2, RZ ;  /* 0x0000000240407819 */ /* 0x000fe200000006ff */
[----:B------:R-:W-:Y:S02]  /*3c80*/  @P0 FFMA.FTZ R12, R12, R5, -R6 ;  /* 0x000000050c0c0223 */ /* 0x000fe40000010806 */
[----:B------:R-:W-:Y:S01]  /*3c90*/  @P0 FADD.FTZ R14, R14, R131 ;  /* 0x000000830e0e0221 */ /* 0x000fe20000010000 */
[----:B------:R-:W-:Y:S01]  /*3ca0*/  FSEL R132, R7, R132, !P0 ;  /* 0x0000008407847208 */ /* 0x000fe20004000000 */
[----:B------:R-:W-:Y:S01]  /*3cb0*/  @P0 FADD.FTZ R15, R15, R130 ;  /* 0x000000820f0f0221 */ /* 0x000fe20000010000 */
[----:B------:R-:W-:Y:S01]  /*3cc0*/  IADD3 R7, R30, 0xe0, RZ ;  /* 0x000000e01e077810 */ /* 0x000fe20007ffe0ff */
[----:B---3--:R-:W-:Y:S04]  /*3cd0*/  STS [R65+0x840], R78 ;  /* 0x0008404e41007388 */ /* 0x008fe80000000800 */
[----:B------:R-:W0:Y:S04]  /*3ce0*/  SHFL.UP PT, R129, R14, 0x8, RZ ;  /* 0x050000000e817989 */ /* 0x000e2800000e00ff */
[----:B------:R-:W1:Y:S04]  /*3cf0*/  SHFL.UP PT, R5, R12, 0x8, RZ ;  /* 0x050000000c057989 */ /* 0x000e6800000e00ff */
[----:B------:R-:W-:Y:S04]  /*3d00*/  STS [R64+0x8c0], R79 ;  /* 0x0008c04f40007388 */ /* 0x000fe80000000800 */
[----:B------:R2:W-:Y:S04]  /*3d10*/  STS [R68+0x940], R67 ;  /* 0x0009404344007388 */ /* 0x0005e80000000800 */
[----:B------:R-:W3:Y:S01]  /*3d20*/  SHFL.UP PT, R131, R15, 0x8, RZ ;  /* 0x050000000f837989 */ /* 0x000ee200000e00ff */
[----:B--2---:R-:W-:-:S03]  /*3d30*/  LEA.HI.SX32 R67, R7, R30, 0x1b ;  /* 0x0000001e07437211 */ /* 0x004fc600078fdaff */
[----:B------:R-:W2:Y:S01]  /*3d40*/  SHFL.UP PT, R7, R132, 0x8, RZ ;  /* 0x0500000084077989 */ /* 0x000ea200000e00ff */
[C---:B------:R-:W-:Y:S02]  /*3d50*/  IADD3 R135, R30.reuse, 0x60, RZ ;  /* 0x000000601e877810 */ /* 0x040fe40007ffe0ff */
[C---:B------:R-:W-:Y:S02]  /*3d60*/  IADD3 R133, R30.reuse, 0x80, RZ ;  /* 0x000000801e857810 */ /* 0x040fe40007ffe0ff */
[C---:B------:R-:W-:Y:S02]  /*3d70*/  IADD3 R81, R30.reuse, 0xa0, RZ ;  /* 0x000000a01e517810 */ /* 0x040fe40007ffe0ff */
[-C--:B------:R-:W-:Y:S02]  /*3d80*/  LEA.HI.SX32 R135, R135, R30.reuse, 0x1b ;  /* 0x0000001e87877211 */ /* 0x080fe400078fdaff */
[----:B------:R-:W-:Y:S02]  /*3d90*/  IADD3 R79, R30, 0xc0, RZ ;  /* 0x000000c01e4f7810 */ /* 0x000fe40007ffe0ff */
[----:B------:R-:W-:-:S02]  /*3da0*/  LEA.HI.SX32 R133, R133, R30, 0x1b ;  /* 0x0000001e85857211 */ /* 0x000fc400078fdaff */
[-C--:B------:R-:W-:Y:S02]  /*3db0*/  LEA.HI.SX32 R6, R81, R30.reuse, 0x1b ;  /* 0x0000001e51067211 */ /* 0x080fe400078fdaff */
[----:B------:R-:W-:Y:S02]  /*3dc0*/  ISETP.GE.AND P0, PT, R30, 0x8, PT ;  /* 0x000000081e00780c */ /* 0x000fe40003f06270 */
[----:B------:R-:W-:Y:S02]  /*3dd0*/  SHF.L.U32 R81, R135, 0x2, RZ ;  /* 0x0000000287517819 */ /* 0x000fe400000006ff */
[----:B------:R-:W-:Y:S02]  /*3de0*/  LEA.HI.SX32 R78, R79, R30, 0x1b ;  /* 0x0000001e4f4e7211 */ /* 0x000fe400078fdaff */
[----:B------:R-:W-:Y:S01]  /*3df0*/  SHF.L.U32 R80, R133, 0x2, RZ ;  /* 0x0000000285507819 */ /* 0x000fe200000006ff */
[----:B0-----:R-:W-:Y:S01]  /*3e00*/  FMUL.FTZ R130, R132, R129 ;  /* 0x0000008184827220 */ /* 0x001fe20000410000 */
[----:B------:R-:W-:Y:S01]  /*3e10*/  SHF.L.U32 R79, R6, 0x2, RZ ;  /* 0x00000002064f7819 */ /* 0x000fe200000006ff */
[----:B-1----:R-:W-:Y:S01]  /*3e20*/  FMUL.FTZ R6, R132, R5 ;  /* 0x0000000584067220 */ /* 0x002fe20000410000 */
[----:B-----5:R0:W-:Y:S01]  /*3e30*/  STS [R81+0x9c0], R110 ;  /* 0x0009c06e51007388 */ /* 0x0201e20000000800 */
[----:B---3--:R-:W-:-:S03]  /*3e40*/  FFMA.FTZ R130, R12, R131, R130 ;  /* 0x000000830c827223 */ /* 0x008fc60000010082 */
[----:B------:R2:W-:Y:S01]  /*3e50*/  STS [R80+0xa40], R113 ;  /* 0x000a407150007388 */ /* 0x0005e20000000800 */
[----:B------:R-:W-:Y:S01]  /*3e60*/  SHF.L.U32 R78, R78, 0x2, RZ ;  /* 0x000000024e4e7819 */ /* 0x000fe200000006ff */
[----:B0-----:R-:W-:Y:S01]  /*3e70*/  FMUL.FTZ R110, R132, R131 ;  /* 0x00000083846e7220 */ /* 0x001fe20000410000 */
[----:B------:R-:W-:Y:S01]  /*3e80*/  SHF.L.U32 R67, R67, 0x2, RZ ;  /* 0x0000000243437819 */ /* 0x000fe200000006ff */
[-C--:B--2---:R-:W-:Y:S02]  /*3e90*/  FFMA.FTZ R113, R12, R7.reuse, R6 ;  /* 0x000000070c717223 */ /* 0x084fe40000010006 */
[----:B------:R-:W-:Y:S02]  /*3ea0*/  FMUL.FTZ R7, R132, R7 ;  /* 0x0000000784077220 */ /* 0x000fe40000410000 */
[C---:B------:R-:W-:Y:S02]  /*3eb0*/  FFMA.FTZ R129, R12.reuse, R129, -R110 ;  /* 0x000000810c817223 */ /* 0x040fe4000001086e */
[----:B------:R-:W-:Y:S01]  /*3ec0*/  @P0 FADD.FTZ R15, R15, R130 ;  /* 0x000000820f0f0221 */ /* 0x000fe20000010000 */
[----:B------:R-:W-:Y:S01]  /*3ed0*/  STS [R79+0xac0], R112 ;  /* 0x000ac0704f007388 */ /* 0x000fe20000000800 */
[----:B------:R-:W-:-:S02]  /*3ee0*/  @P0 FFMA.FTZ R12, R12, R5, -R7 ;  /* 0x000000050c0c0223 */ /* 0x000fc40000010807 */
[----:B------:R-:W-:Y:S01]  /*3ef0*/  @P0 FADD.FTZ R14, R14, R129 ;  /* 0x000000810e0e0221 */ /* 0x000fe20000010000 */
[----:B------:R-:W-:Y:S01]  /*3f00*/  STS [R78+0xb40], R117 ;  /* 0x000b40754e007388 */ /* 0x000fe20000000800 */
[----:B------:R-:W-:-:S03]  /*3f10*/  FSEL R113, R132, R113, !P0 ;  /* 0x0000007184717208 */ /* 0x000fc60004000000 */
[----:B------:R-:W-:Y:S01]  /*3f20*/  STS [R67+0xbc0], R114 ;  /* 0x000bc07243007388 */ /* 0x000fe20000000800 */
[----:B------:R-:W-:-:S03]  /*3f30*/  ISETP.NE.AND P0, PT, R26, RZ, PT ;  /* 0x000000ff1a00720c */ /* 0x000fc60003f05270 */
[----:B------:R-:W-:Y:S04]  /*3f40*/  STS [R4.X4+0xc40], R111 ;  /* 0x000c406f04007388 */ /* 0x000fe80000004800 */
        /* <DEDUP_REMOVED lines=14> */
[----:B------:R4:W-:Y:S01]  /*4030*/  STS [R21.X4+0xfc0], R122 ;  /* 0x000fc07a15007388 */ /* 0x0009e20000004800 */
[----:B------:R-:W-:-:S06]  /*4040*/  NOP ;  /* 0x0000000000007918 */ /* 0x000fcc0000000000 */
[----:B------:R-:W5:Y:S01]  /*4050*/  @!P0 LDS.128 R8, [R77.X16+0x10c0] ;  /* 0x0010c0004d088984 */ /* 0x000f62000000cc00 */
[----:B------:R-:W-:Y:S01]  /*4060*/  ISETP.GE.AND P0, PT, R30, 0x10, PT ;  /* 0x000000101e00780c */ /* 0x000fe20003f06270 */
[C---:B0-----:R-:W-:Y:S02]  /*4070*/  FMUL.FTZ R13, R113.reuse, R7 ;  /* 0x00000007710d7220 */ /* 0x041fe40000410000 */
[C---:B-1----:R-:W-:Y:S01]  /*4080*/  FMUL.FTZ R20, R113.reuse, R4 ;  /* 0x0000000471147220 */ /* 0x042fe20000410000 */
[----:B------:R-:W-:Y:S01]  /*4090*/  LDS R131, [R85.X4+0x844] ;  /* 0x0008440055837984 */ /* 0x000fe20000004800 */
[CC--:B--2---:R-:W-:Y:S02]  /*40a0*/  FMUL.FTZ R110, R113.reuse, R6.reuse ;  /* 0x00000006716e7220 */ /* 0x0c4fe40000410000 */
[----:B----4-:R-:W-:Y:S01]  /*40b0*/  FFMA.FTZ R21, R12, R6, -R13 ;  /* 0x000000060c157223 */ /* 0x010fe2000001080d */
[----:B------:R-:W-:Y:S01]  /*40c0*/  LDS R111, [R85.X4+0x848] ;  /* 0x00084800556f7984 */ /* 0x000fe20000004800 */
[----:B---3--:R-:W-:-:S02]  /*40d0*/  FMUL.FTZ R13, R113, R5 ;  /* 0x00000005710d7220 */ /* 0x008fc40000410000 */
[C---:B------:R-:W-:Y:S01]  /*40e0*/  FFMA.FTZ R20, R12.reuse, R5, R20 ;  /* 0x000000050c147223 */ /* 0x040fe20000010014 */
[----:B------:R-:W-:Y:S01]  /*40f0*/  LDS R112, [R85.X4+0x84c] ;  /* 0x00084c0055707984 */ /* 0x000fe20000004800 */
[C---:B------:R-:W-:Y:S02]  /*4100*/  FFMA.FTZ R110, R12.reuse, R7, R110 ;  /* 0x000000070c6e7223 */ /* 0x040fe4000001006e */
[----:B------:R-:W-:Y:S01]  /*4110*/  @P0 FFMA.FTZ R12, R12, R4, -R13 ;  /* 0x000000040c0c0223 */ /* 0x000fe2000001080d */
[----:B------:R-:W-:Y:S01]  /*4120*/  FSEL R13, R113, R20, !P0 ;  /* 0x00000014710d7208 */ /* 0x000fe20004000000 */
[----:B------:R-:W-:Y:S01]  /*4130*/  @P0 FADD.FTZ R14, R14, R21 ;  /* 0x000000150e0e0221 */ /* 0x000fe20000010000 */
        /* <DEDUP_REMOVED lines=76> */
[----:B------:R-:W-:Y:S02]  /*4600*/  FMUL.FTZ R131, R131, R86 ;  /* 0x0000005683837220 */ /* 0x000fe40000410000 */
[----:B------:R-:W-:Y:S02]  /*4610*/  FADD.FTZ R107, R107, R104 ;  /* 0x000000686b6b7221 */ /* 0x000fe40000010000 */
        /* <DEDUP_REMOVED lines=19> */
.L_x_2231:
[----:B------:R-:W-:Y:S05]  /*4750*/  BSYNC B0 ;  /* 0x0000000000007941 */ /* 0x000fea0003800000 */
.L_x_2230:
        /* <DEDUP_REMOVED lines=44> */
.L_x_2229:
[----:B------:R-:W-:Y:S01]  /*4a20*/  BAR.SYNC.DEFER_BLOCKING 0x0 ;  /* 0x0000000000007b1d */ /* 0x000fe20000010000 */
[----:B------:R-:W-:Y:S01]  /*4a30*/  ISETP.NE.AND P0, PT, R70, RZ, PT ;  /* 0x000000ff4600720c */ /* 0x000fe20003f05270 */
[----:B------:R-:W-:Y:S01]  /*4a40*/  IMAD R4, R124, c[0x0][0x200], RZ ;  /* 0x000080007c047a24 */ /* 0x000fe200078e02ff */
[C---:B------:R-:W-:Y:S01]  /*4a50*/  ISETP.GE.AND P1, PT, R28.reuse, R47, PT ;  /* 0x0000002f1c00720c */ /* 0x040fe20003f26270 */
[----:B------:R-:W-:Y:S01]  /*4a60*/  IMAD.WIDE.U32 R6, R25, c[0x0][0x200], RZ ;  /* 0x0000800019067a25 */ /* 0x000fe200078e00ff */
[----:B------:R-:W-:Y:S01]  /*4a70*/  LEA R73, P2, R28, c[0x0][0x258], 0x2 ;  /* 0x000096001c497a11 */ /* 0x000fe200078410ff */
[----:B------:R-:W-:Y:S01]  /*4a80*/  BSSY B0, `(.L_x_2233) ;  /* 0x0000040000007945 */ /* 0x000fe20003800000 */
[----:B------:R-:W-:Y:S01]  /*4a90*/  LOP3.LUT R10, R27, 0x40, R26, 0xfe, !PT ;  /* 0x000000401b0a7812 */ /* 0x000fe200078efe1a */
[----:B------:R-:W-:Y:S01]  /*4aa0*/  IMAD R21, R25, c[0x0][0x204], R4 ;  /* 0x0000810019157a24 */ /* 0x000fe200078e0204 */
[----:B------:R-:W-:Y:S01]  /*4ab0*/  SHF.L.U32 R4, R31, 0x8, RZ ;  /* 0x000000081f047819 */ /* 0x000fe200000006ff */
[----:B------:R-:W-:Y:S01]  /*4ac0*/  IMAD R9, R23, c[0x0][0x208], RZ ;  /* 0x0000820017097a24 */ /* 0x000fe200078e02ff */
[----:B------:R-:W-:Y:S01]  /*4ad0*/  LOP3.LUT R12, R27, 0x60, R26, 0xfe, !PT ;  /* 0x000000601b0c7812 */ /* 0x000fe200078efe1a */
[----:B------:R-:W-:Y:S01]  /*4ae0*/  IMAD R8, R124, c[0x0][0x1f0], RZ ;  /* 0x00007c007c087a24 */ /* 0x000fe200078e02ff */
[----:B------:R-:W-:Y:S01]  /*4af0*/  IADD3 R7, R7, R21, RZ ;  /* 0x0000001507077210 */ /* 0x000fe20007ffe0ff */
[----:B------:R-:W-:Y:S01]  /*4b00*/  IMAD R15, R0, c[0x0][0x20c], R9 ;  /* 0x00008300000f7a24 */ /* 0x000fe200078e0209 */
[----:B------:R-:W-:Y:S01]  /*4b10*/  SHF.R.S32.HI R5, RZ, 0x1f, R4 ;  /* 0x0000001fff057819 */ /* 0x000fe20000011404 */
[----:B------:R-:W-:-:S02]  /*4b20*/  IMAD R91, R25, c[0x0][0x1f4], R8 ;  /* 0x00007d00195b7a24 */ /* 0x000fc400078e0208 */
[----:B------:R-:W-:-:S04]  /*4b30*/  IMAD.WIDE.U32 R6, R0, c[0x0][0x208], R6 ;  /* 0x0000820000067a25 */ /* 0x000fc800078e0006 */
[C---:B------:R-:W-:Y:S01]  /*4b40*/  @!P1 IMAD.WIDE.U32 R8, R25.reuse, c[0x0][0x1f0], R4 ;  /* 0x00007c0019089a25 */ /* 0x040fe200078e0004 */
[----:B------:R-:W-:Y:S01]  /*4b50*/  IADD3 R6, P3, R4, R6, RZ ;  /* 0x0000000604067210 */ /* 0x000fe20007f7e0ff */
[----:B------:R-:W-:Y:S02]  /*4b60*/  STS [R46.X4], R49 ;  /* 0x000000312e007388 */ /* 0x000fe40000004800 */
[----:B------:R-:W-:Y:S01]  /*4b70*/  IMAD.WIDE.U32 R74, R25, c[0x0][0x1f0], RZ ;  /* 0x00007c00194a7a25 */ /* 0x000fe200078e00ff */
[----:B------:R-:W-:Y:S01]  /*4b80*/  IADD3.X R7, R5, R15, R7, P3, !PT ;  /* 0x0000000f05077210 */ /* 0x000fe20001ffe407 */
[----:B------:R-:W-:Y:S01]  /*4b90*/  STS [R46.X4+0x4], R51 ;  /* 0x000004332e007388 */ /* 0x000fe20000004800 */
[----:B------:R-:W-:Y:S02]  /*4ba0*/  @!P1 IADD3 R15, R91, R9, RZ ;  /* 0x000000095b0f9210 */ /* 0x000fe40007ffe0ff */
[----:B------:R-:W-:Y:S01]  /*4bb0*/  LEA.HI.X R9, R28, c[0x0][0x25c], R29, 0x2, P2 ;  /* 0x000097001c097a11 */ /* 0x000fe200010f141d */
[----:B------:R-:W-:Y:S01]  /*4bc0*/  STS [R46.X4+0x8], R53 ;  /* 0x000008352e007388 */ /* 0x000fe20000004800 */
[----:B------:R-:W-:-:S02]  /*4bd0*/  LEA R72, P2, R6, R73, 0x2 ;  /* 0x0000004906487211 */ /* 0x000fc400078410ff */
[----:B------:R-:W-:Y:S01]  /*4be0*/  @!P1 MOV R14, R8 ;  /* 0x00000008000e9202 */ /* 0x000fe20000000f00 */
[----:B------:R-:W-:Y:S01]  /*4bf0*/  STS [R46.X4+0xc], R55 ;  /* 0x00000c372e007388 */ /* 0x000fe20000004800 */
[----:B------:R-:W-:Y:S01]  /*4c00*/  LEA.HI.X R73, R6, R9, R7, 0x2, P2 ;  /* 0x0000000906497211 */ /* 0x000fe200010f1407 */
[----:B------:R-:W-:Y:S01]  /*4c10*/  IMAD R7, R23, c[0x0][0x1f8], RZ ;  /* 0x00007e0017077a24 */ /* 0x000fe200078e02ff */
[----:B------:R-:W-:Y:S01]  /*4c20*/  IADD3 R6, P2, R28, R4, RZ ;  /* 0x000000041c067210 */ /* 0x000fe20007f5e0ff */
[----:B------:R-:W-:Y:S01]  /*4c30*/  STS [R46.X4+0x10], R57 ;  /* 0x000010392e007388 */ /* 0x000fe20000004800 */
[C---:B------:R-:W-:Y:S01]  /*4c40*/  @!P1 IMAD.WIDE.U32 R14, R0.reuse, c[0x0][0x1f8], R14 ;  /* 0x00007e00000e9a25 */ /* 0x040fe200078e000e */
[----:B------:R-:W-:Y:S02]  /*4c50*/  LOP3.LUT R8, R27, 0x20, R26, 0xfe, !PT ;  /* 0x000000201b087812 */ /* 0x000fe400078efe1a */
[----:B------:R-:W-:Y:S01]  /*4c60*/  STS [R46.X4+0x14], R59 ;  /* 0x0000143b2e007388 */ /* 0x000fe20000004800 */
[----:B------:R-:W-:Y:S01]  /*4c70*/  IMAD R93, R0, c[0x0][0x1fc], R7 ;  /* 0x00007f00005d7a24 */ /* 0x000fe200078e0207 */
[----:B------:R-:W-:-:S02]  /*4c80*/  @!P1 IADD3 R54, P6, R28, R14, RZ ;  /* 0x0000000e1c369210 */ /* 0x000fc40007fde0ff */
[----:B------:R-:W-:Y:S01]  /*4c90*/  STS [R46.X4+0x18], R61 ;  /* 0x0000183d2e007388 */ /* 0x000fe20000004800 */
[----:B------:R-:W-:Y:S02]  /*4ca0*/  IADD3.X R7, R29, R5, RZ, P2, !PT ;  /* 0x000000051d077210 */ /* 0x000fe400017fe4ff */
[----:B------:R-:W-:Y:S01]  /*4cb0*/  IADD3 R75, R75, R91, RZ ;  /* 0x0000005b4b4b7210 */ /* 0x000fe20007ffe0ff */
[----:B------:R-:W-:Y:S01]  /*4cc0*/  STS [R46.X4+0x1c], R63 ;  /* 0x00001c3f2e007388 */ /* 0x000fe20000004800 */
[----:B------:R-:W-:-:S06]  /*4cd0*/  NOP ;  /* 0x0000000000007918 */ /* 0x000fcc0000000000 */
[----:B------:R-:W-:Y:S01]  /*4ce0*/  LDS R11, [R65] ;  /* 0x00000000410b7984 */ /* 0x000fe20000000800 */
[----:B------:R-:W-:-:S03]  /*4cf0*/  @!P1 IADD3.X R91, R29, R15, R93, P6, !PT ;  /* 0x0000000f1d5b9210 */ /* 0x000fc600037fe45d */
        /* <DEDUP_REMOVED lines=24> */
.L_x_2234:
[----:B------:R-:W-:Y:S05]  /*4e80*/  BSYNC B0 ;  /* 0x0000000000007941 */ /* 0x000fea0003800000 */
.L_x_2233:
[----:B0-----:R-:W-:Y:S01]  /*4e90*/  IADD3 R11, P5, R28, 0x20, RZ ;  /* 0x000000201c0b7810 */ /* 0x001fe20007fbe0ff */
[----:B------:R0:W-:Y:S01]  /*4ea0*/  @!P4 STG.E [R72.64+0x80], R13 ;  /* 0x0000800d4800c986 */ /* 0x0001e2000c101904 */
[C---:B------:R-:W-:Y:S01]  /*4eb0*/  LOP3.LUT R14, R27.reuse, 0x80, R26, 0xfe, !PT ;  /* 0x000000801b0e7812 */ /* 0x040fe200078efe1a */
[----:B------:R-:W-:Y:S01]  /*4ec0*/  IMAD.WIDE.U32 R74, R0, c[0x0][0x1f8], R74 ;  /* 0x00007e00004a7a25 */ /* 0x000fe200078e004a */
[C-C-:B------:R-:W-:Y:S01]  /*4ed0*/  LOP3.LUT R20, R27.reuse, 0xa0, R26.reuse, 0xfe, !PT ;  /* 0x000000a01b147812 */ /* 0x140fe200078efe1a */
[----:B------:R1:W-:Y:S01]  /*4ee0*/  @!P2 STG.E [R72.64+0x100], R69 ;  /* 0x000100454800a986 */ /* 0x0003e2000c101904 */
[C-C-:B------:R-:W-:Y:S02]  /*4ef0*/  LOP3.LUT R48, R27.reuse, 0xc0, R26.reuse, 0xfe, !PT ;  /* 0x000000c01b307812 */ /* 0x140fe400078efe1a */
[----:B------:R-:W-:Y:S01]  /*4f00*/  LOP3.LUT R50, R27, 0xe0, R26, 0xfe, !PT ;  /* 0x000000e01b327812 */ /* 0x000fe200078efe1a */
        /* <DEDUP_REMOVED lines=9> */
[----:B------:R-:W-:Y:S02]  /*4fa0*/  IADD3 R76, P6, R11, c[0x0][0x268], RZ ;  /* 0x00009a000b4c7a10 */ /* 0x000fe40007fde0ff */
[----:B------:R-:W-:Y:S01]  /*4fb0*/  IADD3 R15, P4, R4, R74, RZ ;  /* 0x0000004a040f7210 */ /* 0x000fe20007f9e0ff */
[----:B------:R-:W-:Y:S01]  /*4fc0*/  @!P5 STG.E [R72.64+0x280], R85 ;  /* 0x000280554800d986 */ /* 0x000fe2000c101904 */
[----:B0-----:R-:W-:Y:S02]  /*4fd0*/  IADD3.X R13, R9, c[0x0][0x26c], RZ, P6, !PT ;  /* 0x00009b00090d7a10 */ /* 0x001fe400037fe4ff */
[----:B------:R-:W-:Y:S01]  /*4fe0*/  IADD3.X R52, R5, R93, R75, P4, !PT ;  /* 0x0000005d05347210 */ /* 0x000fe200027fe44b */
[----:B------:R-:W-:Y:S01]  /*4ff0*/  @!P2 STG.E [R72.64+0x300], R87 ;  /* 0x000300574800a986 */ /* 0x000fe2000c101904 */
[C---:B------:R-:W-:Y:S02]  /*5000*/  LEA R76, P6, R15.reuse, R76, 0x2 ;  /* 0x0000004c0f4c7211 */ /* 0x040fe400078c10ff */
[----:B------:R-:W-:Y:S01]  /*5010*/  ISETP.GE.AND P5, PT, R8, R47, PT ;  /* 0x0000002f0800720c */ /* 0x000fe20003fa6270 */
[----:B------:R-:W-:Y:S01]  /*5020*/  @!P3 STG.E [R72.64+0x380], R89 ;  /* 0x000380594800b986 */ /* 0x000fe2000c101904 */
[----:B------:R-:W-:Y:S01]  /*5030*/  LEA.HI.X R77, R15, R13, R52, 0x2, P6 ;  /* 0x0000000d0f4d7211 */ /* 0x000fe200030f1434 */
[----:B------:R-:W-:Y:S01]  /*5040*/  HFMA2.MMA R13, -RZ, RZ, 0, 0 ;  /* 0x00000000ff0d7435 */ /* 0x000fe200000001ff */
[----:B------:R-:W-:Y:S01]  /*5050*/  ISETP.GE.AND P6, PT, R10, R47, PT ;  /* 0x0000002f0a00720c */ /* 0x000fe20003fc6270 */
[----:B------:R-:W-:Y:S01]  /*5060*/  BAR.SYNC.DEFER_BLOCKING 0x0 ;  /* 0x0000000000007b1d */ /* 0x000fe20000010000 */
[----:B------:R-:W-:Y:S01]  /*5070*/  @!P1 LEA R74, P4, R54, c[0x0][0x268], 0x2 ;  /* 0x00009a00364a9a11 */ /* 0x000fe200078810ff */
[----:B------:R-:W-:Y:S01]  /*5080*/  HFMA2.MMA R52, -RZ, RZ, 0, 0 ;  /* 0x00000000ff347435 */ /* 0x000fe200000001ff */
[----:B------:R-:W-:-:S02]  /*5090*/  MOV R15, RZ ;  /* 0x000000ff000f7202 */ /* 0x000fc40000000f00 */
[-C--:B------:R-:W-:Y:S02]  /*50a0*/  ISETP.GE.AND P3, PT, R12, R47.reuse, PT ;  /* 0x0000002f0c00720c */ /* 0x080fe40003f66270 */
[----:B------:R-:W-:Y:S02]  /*50b0*/  @!P1 LEA.HI.X R75, R54, c[0x0][0x26c], R91, 0x2, P4 ;  /* 0x00009b00364b9a11 */ /* 0x000fe400020f145b */
[-C--:B------:R-:W-:Y:S02]  /*50c0*/  ISETP.GE.AND P2, PT, R14, R47.reuse, PT ;  /* 0x0000002f0e00720c */ /* 0x080fe40003f46270 */
[-C--:B------:R-:W-:Y:S01]  /*50d0*/  ISETP.GE.AND P4, PT, R20, R47.reuse, PT ;  /* 0x0000002f1400720c */ /* 0x080fe20003f86270 */
[----:B------:R-:W-:Y:S01]  /*50e0*/  HFMA2.MMA R21, -RZ, RZ, 0, 0 ;  /* 0x00000000ff157435 */ /* 0x000fe200000001ff */
[----:B------:R-:W-:Y:S01]  /*50f0*/  MOV R54, RZ ;  /* 0x000000ff00367202 */ /* 0x000fe20000000f00 */
[----:B-1----:R-:W-:Y:S01]  /*5100*/  HFMA2.MMA R69, -RZ, RZ, 0, 0 ;  /* 0x00000000ff457435 */ /* 0x002fe200000001ff */
[----:B------:R-:W-:Y:S01]  /*5110*/  MOV R56, RZ ;  /* 0x000000ff00387202 */ /* 0x000fe20000000f00 */
[----:B------:R-:W2:Y:S01]  /*5120*/  @!P5 LDG.E R13, [R76.64] ;  /* 0x000000044c0dd981 */ /* 0x000ea2000c1e1900 */
[----:B------:R-:W-:-:S03]  /*5130*/  ISETP.GE.AND P5, PT, R48, R47, PT ;  /* 0x0000002f3000720c */ /* 0x000fc60003fa6270 */
[----:B------:R-:W3:Y:S01]  /*5140*/  @!P6 LDG.E R15, [R76.64+0x80] ;  /* 0x000080044c0fe981 */ /* 0x000ee2000c1e1900 */
[----:B------:R-:W-:Y:S02]  /*5150*/  ISETP.GE.AND P6, PT, R50, R47, PT ;  /* 0x0000002f3200720c */ /* 0x000fe40003fc6270 */
[----:B------:R-:W-:Y:S01]  /*5160*/  MOV R58, RZ ;  /* 0x000000ff003a7202 */ /* 0x000fe20000000f00 */
[----:B------:R-:W4:Y:S04]  /*5170*/  @!P1 LDG.E R52, [R74.64] ;  /* 0x000000044a349981 */ /* 0x000f28000c1e1900 */
[----:B------:R-:W5:Y:S04]  /*5180*/  @!P3 LDG.E R54, [R76.64+0x100] ;  /* 0x000100044c36b981 */ /* 0x000f68000c1e1900 */
[----:B------:R-:W3:Y:S04]  /*5190*/  @!P2 LDG.E R21, [R76.64+0x180] ;  /* 0x000180044c15a981 */ /* 0x000ee8000c1e1900 */
[----:B------:R-:W5:Y:S04]  /*51a0*/  @!P4 LDG.E R56, [R76.64+0x200] ;  /* 0x000200044c38c981 */ /* 0x000f68000c1e1900 */
[----:B------:R-:W5:Y:S04]  /*51b0*/  @!P5 LDG.E R69, [R76.64+0x280] ;  /* 0x000280044c45d981 */ /* 0x000f68000c1e1900 */
[----:B------:R-:W5:Y:S01]  /*51c0*/  @!P6 LDG.E R58, [R76.64+0x300] ;  /* 0x000300044c3ae981 */ /* 0x000f62000c1e1900 */
[----:B------:R-:W-:Y:S03]  /*51d0*/  BSSY B0, `(.L_x_2235) ;  /* 0x0000066000007945 */ /* 0x000fe60003800000 */
[----:B----4-:R-:W-:Y:S04]  /*51e0*/  STS [R65], R52 ;  /* 0x0000003441007388 */ /* 0x010fe80000000800 */
[----:B--2---:R-:W-:Y:S04]  /*51f0*/  STS [R64+0x80], R13 ;  /* 0x0000800d40007388 */ /* 0x004fe80000000800 */
[----:B---3--:R-:W-:Y:S04]  /*5200*/  STS [R68+0x100], R15 ;  /* 0x0001000f44007388 */ /* 0x008fe80000000800 */
[----:B-----5:R-:W-:Y:S04]  /*5210*/  STS [R81+0x180], R54 ;  /* 0x0001803651007388 */ /* 0x020fe80000000800 */
[----:B------:R-:W-:Y:S04]  /*5220*/  STS [R80+0x200], R21 ;  /* 0x0002001550007388 */ /* 0x000fe80000000800 */
[----:B------:R-:W-:Y:S04]  /*5230*/  STS [R79+0x280], R56 ;  /* 0x000280384f007388 */ /* 0x000fe80000000800 */
[----:B------:R-:W-:Y:S04]  /*5240*/  STS [R78+0x300], R69 ;  /* 0x000300454e007388 */ /* 0x000fe80000000800 */
[----:B------:R-:W-:Y:S01]  /*5250*/  STS [R67+0x380], R58 ;  /* 0x0003803a43007388 */ /* 0x000fe20000000800 */
[----:B------:R-:W-:-:S06]  /*5260*/  NOP ;  /* 0x0000000000007918 */ /* 0x000fcc0000000000 */
[----:B------:R-:W0:Y:S04]  /*5270*/  LDS R52, [R46.X4+0x8] ;  /* 0x000008002e347984 */ /* 0x000e280000004800 */
[----:B------:R-:W1:Y:S04]  /*5280*/  LDS R60, [R46.X4] ;  /* 0x000000002e3c7984 */ /* 0x000e680000004800 */
        /* <DEDUP_REMOVED lines=29> */
[----:B0-----:R-:W-:Y:S02]  /*5460*/  FADD.FTZ R58, R58, 1 ;  /* 0x3f8000003a3a7421 */ /* 0x001fe40000010000 */
[----:B-1----:R-:W-:-:S05]  /*5470*/  FADD.FTZ R69, R69, 1 ;  /* 0x3f80000045457421 */ /* 0x002fca0000010000 */
[----:B------:R-:W0:Y:S01]  /*5480*/  MUFU.RCP R13, R13 ;  /* 0x0000000d000d7308 */ /* 0x000e220000001000 */
[----:B--2---:R-:W-:-:S07]  /*5490*/  FMUL.FTZ R52, R52, R21 ;  /* 0x0000001534347220 */ /* 0x004fce0000410000 */
[----:B------:R-:W1:Y:S01]  /*54a0*/  MUFU.RCP R15, R15 ;  /* 0x0000000f000f7308 */ /* 0x000e620000001000 */
[----:B------:R-:W-:Y:S01]  /*54b0*/  BAR.SYNC.DEFER_BLOCKING 0x0 ;  /* 0x0000000000007b1d */ /* 0x000fe20000010000 */
[----:B------:R-:W-:-:S06]  /*54c0*/  FMUL.FTZ R53, R52, R53 ;  /* 0x0000003534357220 */ /* 0x000fcc0000410000 */
[----:B------:R-:W2:Y:S01]  /*54d0*/  MUFU.RCP R77, R54 ;  /* 0x00000036004d7308 */ /* 0x000ea20000001000 */
[----:B0-----:R-:W-:-:S04]  /*54e0*/  FMUL.FTZ R60, R60, R13 ;  /* 0x0000000d3c3c7220 */ /* 0x001fc80000410000 */
[----:B------:R-:W-:-:S03]  /*54f0*/  FMUL.FTZ R49, R60, R49 ;  /* 0x000000313c317220 */ /* 0x000fc60000410000 */
[----:B------:R-:W0:Y:S01]  /*5500*/  MUFU.RCP R56, R56 ;  /* 0x0000003800387308 */ /* 0x000e220000001000 */
[----:B-1----:R-:W-:-:S04]  /*5510*/  FMUL.FTZ R62, R62, R15 ;  /* 0x0000000f3e3e7220 */ /* 0x002fc80000410000 */
[----:B------:R-:W-:-:S03]  /*5520*/  FMUL.FTZ R51, R62, R51 ;  /* 0x000000333e337220 */ /* 0x000fc60000410000 */
[----:B------:R-:W1:Y:S01]  /*5530*/  MUFU.RCP R83, R58 ;  /* 0x0000003a00537308 */ /* 0x000e620000001000 */
[----:B--2---:R-:W-:Y:S01]  /*5540*/  FMUL.FTZ R66, R66, R77 ;  /* 0x0000004d42427220 */ /* 0x004fe20000410000 */
[----:B------:R-:W-:Y:S03]  /*5550*/  STS [R46.X4], R49 ;  /* 0x000000312e007388 */ /* 0x000fe60000004800 */
[----:B------:R-:W-:Y:S01]  /*5560*/  FMUL.FTZ R55, R66, R55 ;  /* 0x0000003742377220 */ /* 0x000fe20000410000 */
[----:B------:R-:W-:Y:S02]  /*5570*/  STS [R46.X4+0x4], R51 ;  /* 0x000004332e007388 */ /* 0x000fe40000004800 */
[----:B------:R-:W2:Y:S01]  /*5580*/  MUFU.RCP R76, R69 ;  /* 0x00000045004c7308 */ /* 0x000ea20000001000 */
[----:B0-----:R-:W-:Y:S01]  /*5590*/  FMUL.FTZ R52, R71, R56 ;  /* 0x0000003847347220 */ /* 0x001fe20000410000 */
[----:B------:R0:W-:Y:S03]  /*55a0*/  STS [R46.X4+0x8], R53 ;  /* 0x000008352e007388 */ /* 0x0001e60000004800 */
[----:B------:R-:W-:Y:S01]  /*55b0*/  FMUL.FTZ R57, R52, R57 ;  /* 0x0000003934397220 */ /* 0x000fe20000410000 */
[----:B------:R-:W-:Y:S02]  /*55c0*/  STS [R46.X4+0xc], R55 ;  /* 0x00000c372e007388 */ /* 0x000fe40000004800 */
[----:B------:R-:W3:Y:S01]  /*55d0*/  MUFU.RCP R75, R75 ;  /* 0x0000004b004b7308 */ /* 0x000ee20000001000 */
[----:B-1----:R-:W-:Y:S01]  /*55e0*/  FMUL.FTZ R72, R72, R83 ;  /* 0x0000005348487220 */ /* 0x002fe20000410000 */
[----:B------:R-:W-:Y:S01]  /*55f0*/  STS [R46.X4+0x10], R57 ;  /* 0x000010392e007388 */ /* 0x000fe20000004800 */
[----:B0-----:R-:W-:-:S04]  /*5600*/  IMAD.WIDE.U32 R52, R25, c[0x0][0x210], RZ ;  /* 0x0000840019347a25 */ /* 0x001fc800078e00ff */
[----:B--2---:R-:W-:Y:S02]  /*5610*/  FMUL.FTZ R54, R73, R76 ;  /* 0x0000004c49367220 */ /* 0x004fe40000410000 */
[----:B------:R-:W-:Y:S02]  /*5620*/  FMUL.FTZ R59, R72, R59 ;  /* 0x0000003b483b7220 */ /* 0x000fe40000410000 */
[----:B------:R-:W-:-:S03]  /*5630*/  FMUL.FTZ R61, R54, R61 ;  /* 0x0000003d363d7220 */ /* 0x000fc60000410000 */
[----:B------:R-:W-:Y:S01]  /*5640*/  STS [R46.X4+0x14], R59 ;  /* 0x0000143b2e007388 */ /* 0x000fe20000004800 */
[----:B---3--:R-:W-:-:S03]  /*5650*/  FMUL.FTZ R74, R74, R75 ;  /* 0x0000004b4a4a7220 */ /* 0x008fc60000410000 */
[----:B------:R-:W-:Y:S01]  /*5660*/  STS [R46.X4+0x18], R61 ;  /* 0x0000183d2e007388 */ /* 0x000fe20000004800 */
[----:B------:R-:W-:-:S05]  /*5670*/  FMUL.FTZ R63, R74, R63 ;  /* 0x0000003f4a3f7220 */ /* 0x000fca0000410000 */
[----:B------:R0:W-:Y:S01]  /*5680*/  STS [R46.X4+0x1c], R63 ;  /* 0x00001c3f2e007388 */ /* 0x0001e20000004800 */
[----:B------:R-:W-:-:S06]  /*5690*/  NOP ;  /* 0x0000000000007918 */ /* 0x000fcc0000000000 */
[----:B------:R-:W-:Y:S01]  /*56a0*/  LDS R65, [R65] ;  /* 0x0000000041417984 */ /* 0x000fe20000000800 */
[----:B0-----:R-:W-:-:S03]  /*56b0*/  IMAD R46, R124, c[0x0][0x210], RZ ;  /* 0x000084007c2e7a24 */ /* 0x001fc600078e02ff */
[----:B------:R-:W-:Y:S01]  /*56c0*/  LDS R13, [R64+0x80] ;  /* 0x00008000400d7984 */ /* 0x000fe20000000800 */
[----:B------:R-:W-:-:S03]  /*56d0*/  IMAD R57, R25, c[0x0][0x214], R46 ;  /* 0x0000850019397a24 */ /* 0x000fc600078e022e */
[----:B------:R-:W-:Y:S04]  /*56e0*/  LDS R15, [R68+0x100] ;  /* 0x00010000440f7984 */ /* 0x000fe80000000800 */
[----:B------:R-:W-:Y:S01]  /*56f0*/  LDS R81, [R81+0x180] ;  /* 0x0001800051517984 */ /* 0x000fe20000000800 */
[----:B------:R-:W-:-:S03]  /*5700*/  IADD3 R55, R53, R57, RZ ;  /* 0x0000003935377210 */ /* 0x000fc60007ffe0ff */
        /* <DEDUP_REMOVED lines=18> */
.L_x_2236:
[----:B------:R-:W-:Y:S05]  /*5830*/  BSYNC B0 ;  /* 0x0000000000007941 */ /* 0x000fea0003800000 */
.L_x_2235:
[----:B------:R-:W-:Y:S01]  /*5840*/  MOV R6, R52 ;  /* 0x0000003400067202 */ /* 0x000fe20000000f00 */
[----:B0-----:R-:W-:Y:S01]  /*5850*/  IMAD R47, R23, c[0x0][0x218], RZ ;  /* 0x00008600172f7a24 */ /* 0x001fe200078e02ff */
[----:B------:R-:W-:Y:S02]  /*5860*/  MOV R7, R55 ;  /* 0x0000003700077202 */ /* 0x000fe40000000f00 */
[-C--:B------:R-:W-:Y:S01]  /*5870*/  ISETP.GE.AND P5, PT, R48, R51.reuse, PT ;  /* 0x000000333000720c */ /* 0x080fe20003fa6270 */
[----:B------:R-:W-:Y:S01]  /*5880*/  IMAD R47, R0, c[0x0][0x21c], R47 ;  /* 0x00008700002f7a24 */ /* 0x000fe200078e022f */
[-C--:B------:R-:W-:Y:S01]  /*5890*/  ISETP.GE.AND P0, PT, R8, R51.reuse, PT ;  /* 0x000000330800720c */ /* 0x080fe20003f06270 */
[----:B------:R-:W-:Y:S01]  /*58a0*/  IMAD.WIDE.U32 R6, R0, c[0x0][0x218], R6 ;  /* 0x0000860000067a25 */ /* 0x000fe200078e0006 */
[----:B------:R-:W-:Y:S02]  /*58b0*/  IADD3 R31, R31, 0x1, RZ ;  /* 0x000000011f1f7810 */ /* 0x000fe40007ffe0ff */
        /* <DEDUP_REMOVED lines=11> */
[----:B------:R-:W-:-:S03]  /*5970*/  ISETP.GE.AND P4, PT, R20, R51, PT ;  /* 0x000000331400720c */ /* 0x000fc60003f86270 */
[----:B------:R0:W-:Y:S01]  /*5980*/  @!P0 STG.E [R4.64], R13 ;  /* 0x0000000d04008986 */ /* 0x0001e2000c101904 */
[----:B------:R-:W-:-:S03]  /*5990*/  ISETP.GE.AND P0, PT, R31, c[0x0][0x174], PT ;  /* 0x00005d001f007a0c */ /* 0x000fc60003f06270 */
[----:B------:R0:W-:Y:S01]  /*59a0*/  @!P1 STG.E [R4.64+0x80], R15 ;  /* 0x0000800f04009986 */ /* 0x0001e2000c101904 */
[----:B------:R-:W-:-:S03]  /*59b0*/  IADD3 R51, P1, R2, 0x400, RZ ;  /* 0x0000040002337810 */ /* 0x000fc60007f3e0ff */
[----:B------:R0:W-:Y:S01]  /*59c0*/  @!P6 STG.E [R4.64+0x300], R67 ;  /* 0x000300430400e986 */ /* 0x0001e2000c101904 */
[----:B------:R-:W-:-:S03]  /*59d0*/  IADD3.X R52, RZ, R3, RZ, P1, !PT ;  /* 0x00000003ff347210 */ /* 0x000fc60000ffe4ff */
        /* <DEDUP_REMOVED lines=11> */
.L_x_2237:
[----:B------:R-:W-:Y:S05]  /*5a90*/  EXIT ;  /* 0x000000000000794d */ /* 0x000fea0003800000 */
.L_x_2239:
        /* <DEDUP_REMOVED lines=14> */
.L_x_5375:


//--------------------- .text._Z25selective_scan_fwd_kernelI32Selective_Scan_fwd_kernel_traitsILi32ELi8ELi1ELb1ELb0ELb0ELb0EfN3c107complexIfEEEEv13SSMParamsBase --------------------------
	.section	.text._Z25selective_scan_fwd_kernelI32Selective_Scan_fwd_kernel_traitsILi32ELi8ELi1ELb1ELb0ELb0ELb0EfN3c107complexIfEEEEv13SSMParamsBase,"ax",@progbits
	.sectioninfo	@"SHI_REGISTERS=91"
	.align	128
        .global         _Z25selective_scan_fwd_kernelI32Selective_Scan_fwd_kernel_traitsILi32ELi8ELi1ELb1ELb0ELb0ELb0EfN3c107complexIfEEEEv13SSMParamsBase
        .type           _Z25selective_scan_fwd_kernelI32Selective_Scan_fwd_kernel_traitsILi32ELi8ELi1ELb1ELb0ELb0ELb0EfN3c107complexIfEEEEv13SSMParamsBase,@function
        .size           _Z25selective_scan_fwd_kernelI32Selective_Scan_fwd_kernel_traitsILi32ELi8ELi1ELb1ELb0ELb0ELb0EfN3c107complexIfEEEEv13SSMParamsBase,(.L_x_5376 - _Z25selective_scan_fwd_kernelI32Selective_Scan_fwd_kernel_traitsILi32ELi8ELi1ELb1ELb0ELb0ELb0EfN3c107complexIfEEEEv13SSMParamsBase)
        .other          _Z25selective_scan_fwd_kernelI32Selective_Scan_fwd_kernel_traitsILi32ELi8ELi1ELb1ELb0ELb0ELb0EfN3c107complexIfEEEEv13SSMParamsBase,@"STO_CUDA_ENTRY STV_DEFAULT"
_Z25selective_scan_fwd_kernelI32Selective_Scan_fwd_kernel_traitsILi32ELi8ELi1ELb1ELb0ELb0ELb0EfN3c107complexIfEEEEv13SSMParamsBase:
.text._Z25selective_scan_fwd_kernelI32Selective_Scan_fwd_kernel_traitsILi32ELi8ELi1ELb1ELb0ELb0ELb0EfN3c107complexIfEEEEv13SSMParamsBase:
[----:B------:R-:W-:Y:S02]  /*0000*/  MOV R1, c[0x0][0x28] ;  /* 0x00000a0000017a02 */ /* 0x000fe40000000f00 */
[----:B------:R-:W0:Y:S01]  /*0010*/  S2R R41, SR_CTAID.Y ;  /* 0x0000000000297919 */ /* 0x000e220000002600 */
[----:B------:R-:W-:Y:S01]  /*0020*/  ISETP.NE.U32.AND P1, PT, RZ, c[0x0][0x250], PT ;  /* 0x00009400ff007a0c */ /* 0x000fe20003f25070 */
[----:B------:R-:W-:Y:S01]  /*0030*/  CS2R R38, SRZ ;  /* 0x0000000000267805 */ /* 0x000fe2000001ff00 */
[----:B------:R-:W-:Y:S01]  /*0040*/  ULDC.64 UR6, c[0x0][0x118] ;  /* 0x0000460000067ab9 */ /* 0x000fe20000000a00 */
[----:B------:R-:W-:Y:S02]  /*0050*/  ISETP.NE.U32.AND P0, PT, RZ, c[0x0][0x238], PT ;  /* 0x00008e00ff007a0c */ /* 0x000fe40003f05070 */
[----:B------:R-:W-:Y:S02]  /*0060*/  ISETP.NE.AND.EX P1, PT, RZ, c[0x0][0x254], PT, P1 ;  /* 0x00009500ff007a0c */ /* 0x000fe40003f25310 */
[----:B------:R-:W-:Y:S02]  /*0070*/  ISETP.NE.AND.EX P0, PT, RZ, c[0x0][0x23c], PT, P0 ;  /* 0x00008f00ff007a0c */ /* 0x000fe40003f05300 */
[----:B0-----:R-:W-:-:S09]  /*0080*/  SHF.R.S32.HI R40, RZ, 0x1f, R41 ;  /* 0x0000001fff287819 */ /* 0x001fd20000011429 */
        /* <DEDUP_REMOVED lines=38> */
[----:B-1----:R-:W-:-:S04]  /*02f0*/  LOP3.LUT R32, R0, 0x1f, R35, 0xf8, !PT ;  /* 0x0000001f00207812 */ /* 0x002fc800078ef823 */
.L_x_2259:
[----:B------:R-:W-:Y:S01]  /*0300*/  BAR.SYNC.DEFER_BLOCKING 0x0 ;  /* 0x0000000000007b1d */ /* 0x000fe20000010000 */
[----:B0-----:R-:W-:-:S05]  /*0310*/  IMAD.WIDE R2, R32, 0x10, R30 ;  /* 0x0000001020027825 */ /* 0x001fca00078e021e */
[----:B------:R-:W2:Y:S04]  /*0320*/  LDG.E.128 R4, [R2.64] ;  /* 0x0000000602047981 */ /* 0x000ea8000c1e1d00 */
[----:B------:R-:W3:Y:S01]  /*0330*/  LDG.E.128 R16, [R2.64+0x200] ;  /* 0x0002000602107981 */ /* 0x000ee2000c1e1d00 */
[----:B------:R-:W-:Y:S01]  /*0340*/  SHF.L.U32 R0, R34, 0x5, RZ ;  /* 0x0000000522007819 */ /* 0x000fe200000006ff */
[----:B------:R-:W-:Y:S02]  /*0350*/  IMAD.WIDE R20, R32, 0x10, R28 ;  /* 0x0000001020147825 */ /* 0x000fe400078e021c */
[----:B--2---:R-:W-:Y:S04]  /*0360*/  STS.128 [R34.X16], R4 ;  /* 0x0000000422007388 */ /* 0x004fe8000000cc00 */
[----:B---3--:R-:W-:Y:S01]  /*0370*/  STS.128 [R34.X16+0x200], R16 ;  /* 0x0002001022007388 */ /* 0x008fe2000000cc00 */
[----:B------:R-:W-:-:S06]  /*0380*/  NOP ;  /* 0x0000000000007918 */ /* 0x000fcc0000000000 */
[----:B------:R-:W-:Y:S04]  /*0390*/  LDS.128 R12, [R0+0x10] ;  /* 0x00001000000c7984 */ /* 0x000fe80000000c00 */
[----:B------:R-:W-:Y:S04]  /*03a0*/  LDS.128 R8, [R0] ;  /* 0x0000000000087984 */ /* 0x000fe80000000c00 */
[----:B------:R-:W-:Y:S06]  /*03b0*/  BAR.SYNC.DEFER_BLOCKING 0x0 ;  /* 0x0000000000007b1d */ /* 0x000fec0000010000 */
[----:B------:R-:W2:Y:S04]  /*03c0*/  LDG.E.128 R24, [R20.64] ;  /* 0x0000000614187981 */ /* 0x000ea8000c1e1d00 */
[----:B------:R-:W3:Y:S01]  /*03d0*/  LDG.E.128 R48, [R20.64+0x200] ;  /* 0x0002000614307981 */ /* 0x000ee2000c1e1d00 */
[----:B------:R-:W-:Y:S01]  /*03e0*/  ULDC.U8 UR4, c[0x0][0x17e] ;  /* 0x00005f8000047ab9 */ /* 0x000fe20000000000 */
[----:B------:R-:W-:Y:S02]  /*03f0*/  BSSY B0, `(.L_x_2240) ;  /* 0x0000036000007945 */ /* 0x000fe40003800000 */
[----:B--2---:R-:W-:Y:S04]  /*0400*/  STS.128 [R34.X16], R24 ;  /* 0x0000001822007388 */ /* 0x004fe8000000cc00 */
[----:B---3--:R-:W-:Y:S01]  /*0410*/  STS.128 [R34.X16+0x200], R48 ;  /* 0x0002003022007388 */ /* 0x008fe2000000cc00 */
[----:B------:R-:W-:-:S06]  /*0420*/  NOP ;  /* 0x0000000000007918 */ /* 0x000fcc0000000000 */
[----:B------:R-:W0:Y:S04]  /*0430*/  LDS.128 R16, [R0] ;  /* 0x0000000000107984 */ /* 0x000e280000000c00 */
[----:B------:R-:W1:Y:S01]  /*0440*/  LDS.128 R4, [R0+0x10] ;  /* 0x0000100000047984 */ /* 0x000e620000000c00 */
[--C-:B0----5:R-:W-:Y:S02]  /*0450*/  FADD.FTZ R43, R16, R38.reuse ;  /* 0x00000026102b7221 */ /* 0x121fe40000010000 */
        /* <DEDUP_REMOVED lines=47> */
.L_x_2241:
[----:B------:R-:W-:Y:S05]  /*0750*/  BSYNC B0 ;  /* 0x0000000000007941 */ /* 0x000fea0003800000 */
.L_x_2240:
        /* <DEDUP_REMOVED lines=42> */
.L_x_2243:
[----:B------:R-:W-:Y:S05]  /*0a00*/  BSYNC B0 ;  /* 0x0000000000007941 */ /* 0x000fea0003800000 */
.L_x_2242:
        /* <DEDUP_REMOVED lines=33> */
.L_x_2245:
[----:B------:R-:W-:Y:S05]  /*0c20*/  BSYNC B0 ;  /* 0x0000000000007941 */ /* 0x000fea0003800000 */
.L_x_2244:
        /* <DEDUP_REMOVED lines=33> */
.L_x_2247:
[----:B------:R-:W-:Y:S05]  /*0e40*/  BSYNC B0 ;  /* 0x0000000000007941 */ /* 0x000fea0003800000 */
.L_x_2246:
        /* <DEDUP_REMOVED lines=33> */
.L_x_2249:
[----:B------:R-:W-:Y:S05]  /*1060*/  BSYNC B0 ;  /* 0x0000000000007941 */ /* 0x000fea0003800000 */
.L_x_2248:
        /* <DEDUP_REMOVED lines=33> */
.L_x_2251:
[----:B------:R-:W-:Y:S05]  /*1280*/  BSYNC B0 ;  /* 0x0000000000007941 */ /* 0x000fea0003800000 */
.L_x_2250:
        /* <DEDUP_REMOVED lines=33> */
.L_x_2253:
[----:B------:R-:W-:Y:S05]  /*14a0*/  BSYNC B0 ;  /* 0x0000000000007941 */ /* 0x000fea0003800000 */
.L_x_2252:
        /* <DEDUP_REMOVED lines=33> */
.L_x_2255:
[----:B------:R-:W-:Y:S05]  /*16c0*/  BSYNC B0 ;  /* 0x0000000000007941 */ /* 0x000fea0003800000 */
.L_x_2254:
[----:B------:R-:W-:Y:S01]  /*16d0*/  ISETP.GE.AND P0, PT, R5, 0x1, PT ;  /* 0x000000010500780c */ /* 0x000fe20003f06270 */
[----:B------:R-:W-:Y:S01]  /*16e0*/  BAR.SYNC.DEFER_BLOCKING 0x0 ;  /* 0x0000000000007b1d */ /* 0x000fe20000010000 */
[-C--:B------:R-:W-:Y:S02]  /*16f0*/  FMUL.FTZ R4, R8, R39.reuse ;  /* 0x0000002708047220 */ /* 0x080fe40000410000 */
[CC--:B------:R-:W-:Y:S02]  /*1700*/  FMUL.FTZ R5, R9.reuse, R39.reuse ;  /* 0x0000002709057220 */ /* 0x0c0fe40000410000 */
[----:B------:R-:W-:Y:S02]  /*1710*/  FMUL.FTZ R6, R10, R39 ;  /* 0x000000270a067220 */ /* 0x000fe40000410000 */
[----:B------:R-:W-:Y:S02]  /*1720*/  FMUL.FTZ R50, R8, R43 ;  /* 0x0000002b08327220 */ /* 0x000fe40000410000 */
[----:B------:R-:W-:-:S02]  /*1730*/  FMUL.FTZ R51, R9, R42 ;  /* 0x0000002a09337220 */ /* 0x000fc40000410000 */
[----:B------:R-:W-:Y:S02]  /*1740*/  FMUL.FTZ R52, R10, R45 ;  /* 0x0000002d0a347220 */ /* 0x000fe40000410000 */
[C---:B------:R-:W-:Y:S02]  /*1750*/  FMUL.FTZ R53, R11.reuse, R44 ;  /* 0x0000002c0b357220 */ /* 0x040fe40000410000 */
[-C--:B------:R-:W-:Y:S02]  /*1760*/  FMUL.FTZ R7, R11, R39.reuse ;  /* 0x000000270b077220 */ /* 0x080fe40000410000 */
[-C--:B------:R-:W-:Y:S02]  /*1770*/  FMUL.FTZ R8, R12, R39.reuse ;  /* 0x000000270c087220 */ /* 0x080fe40000410000 */
[-C--:B------:R-:W-:Y:S02]  /*1780*/  FMUL.FTZ R9, R13, R39.reuse ;  /* 0x000000270d097220 */ /* 0x080fe40000410000 */
[----:B------:R-:W-:-:S02]  /*1790*/  FMUL.FTZ R10, R14, R39 ;  /* 0x000000270e0a7220 */ /* 0x000fc40000410000 */
        /* <DEDUP_REMOVED lines=8> */
[----:B------:R-:W-:Y:S01]  /*1820*/  HFMA2.MMA R81, -RZ, RZ, 0, 0 ;  /* 0x00000000ff517435 */ /* 0x000fe200000001ff */
[----:B------:R-:W1:Y:S01]  /*1830*/  S2R R37, SR_CTAID.X ;  /* 0x0000000000257919 */ /* 0x000e620000002500 */
[C---:B------:R-:W-:Y:S01]  /*1840*/  IMAD R14, R40.reuse, c[0x0][0x1b8], RZ ;  /* 0x00006e00280e7a24 */ /* 0x040fe200078e02ff */
[----:B------:R-:W-:Y:S01]  /*1850*/  UMOV UR4, URZ ;  /* 0x0000003f00047c82 */ /* 0x000fe20008000000 */
[----:B------:R-:W-:-:S02]  /*1860*/  IMAD R16, R40, c[0x0][0x198], RZ ;  /* 0x0000660028107a24 */ /* 0x000fc400078e02ff */
[----:B------:R-:W-:Y:S02]  /*1870*/  IMAD R17, R33, c[0x0][0x16c], RZ ;  /* 0x00005b0021117a24 */ /* 0x000fe400078e02ff */
[----:B------:R-:W-:Y:S02]  /*1880*/  FMUL.FTZ R64, R15, R48 ;  /* 0x000000300f407220 */ /* 0x000fe40000410000 */
[C---:B0-----:R-:W-:Y:S02]  /*1890*/  IMAD R19, R41.reuse, c[0x0][0x184], R12 ;  /* 0x0000610029137a24 */ /* 0x041fe400078e020c */
[----:B------:R-:W-:-:S04]  /*18a0*/  IMAD.WIDE.U32 R12, R41, c[0x0][0x180], RZ ;  /* 0x00006000290c7a25 */ /* 0x000fc800078e00ff */
[----:B-1----:R-:W-:Y:S01]  /*18b0*/  IMAD R2, R37, c[0x0][0x164], R41 ;  /* 0x0000590025027a24 */ /* 0x002fe200078e0229 */
[----:B------:R-:W-:Y:S01]  /*18c0*/  LEA R56, P0, R12, c[0x0][0x220], 0x3 ;  /* 0x000088000c387a11 */ /* 0x000fe200078018ff */
[C---:B------:R-:W-:Y:S02]  /*18d0*/  IMAD R21, R41.reuse, c[0x0][0x1bc], R14 ;  /* 0x00006f0029157a24 */ /* 0x040fe400078e020e */
[----:B------:R-:W-:Y:S02]  /*18e0*/  IMAD R2, R2, c[0x0][0x174], RZ ;  /* 0x00005d0002027a24 */ /* 0x000fe400078e02ff */
[C---:B------:R-:W-:Y:S02]  /*18f0*/  IMAD R63, R41.reuse, c[0x0][0x19c], R16 ;  /* 0x00006700293f7a24 */ /* 0x040fe400078e0210 */
[----:B------:R-:W-:Y:S02]  /*1900*/  IMAD R2, R2, c[0x0][0x16c], RZ ;  /* 0x00005b0002027a24 */ /* 0x000fe400078e02ff */
[----:B------:R-:W-:-:S04]  /*1910*/  IMAD.WIDE.U32 R60, R41, c[0x0][0x1b8], RZ ;  /* 0x00006e00293c7a25 */ /* 0x000fc800078e00ff */
[----:B------:R-:W-:Y:S01]  /*1920*/  IMAD.WIDE R66, R2, R67, c[0x0][0x260] ;  /* 0x0000980002427625 */ /* 0x000fe200078e0243 */
[----:B------:R-:W-:-:S03]  /*1930*/  LEA R57, P1, R60, c[0x0][0x230], 0x3 ;  /* 0x00008c003c397a11 */ /* 0x000fc600078218ff */
        /* <DEDUP_REMOVED lines=10> */
.L_x_2257:
[----:B------:R-:W-:Y:S02]  /*19e0*/  MOV R2, R56 ;  /* 0x0000003800027202 */ /* 0x000fe40000000f00 */
[----:B------:R-:W-:-:S06]  /*19f0*/  MOV R3, R61 ;  /* 0x0000003d00037202 */ /* 0x000fcc0000000f00 */
[----:B------:R-:W2:Y:S01]  /*1a00*/  LDG.E.64 R2, [R2.64] ;  /* 0x0000000602027981 */ /* 0x000ea2000c1e1b00 */
[C---:B------:R-:W-:Y:S02]  /*1a10*/  ISETP.GE.AND P0, PT, R34.reuse, 0x1, PT ;  /* 0x000000012200780c */ /* 0x040fe40003f06270 */
[----:B------:R-:W-:Y:S01]  /*1a20*/  ISETP.GE.AND P1, PT, R34, 0x8, PT ;  /* 0x000000082200780c */ /* 0x000fe20003f26270 */
[C---:B--2---:R-:W-:Y:S02]  /*1a30*/  FMUL.FTZ R12, R3.reuse, R43 ;  /* 0x0000002b030c7220 */ /* 0x044fe40000410000 */
[----:B------:R-:W-:Y:S02]  /*1a40*/  FMUL.FTZ R14, R2, 1.4426950216293334961 ;  /* 0x3fb8aa3b020e7820 */ /* 0x000fe40000410000 */
[----:B------:R-:W-:Y:S02]  /*1a50*/  FMUL.RZ R15, R12, 0.15915493667125701904 ;  /* 0x3e22f9830c0f7820 */ /* 0x000fe4000040c000 */
[----:B------:R-:W-:-:S02]  /*1a60*/  FMUL.FTZ R12, R3, R42 ;  /* 0x0000002a030c7220 */ /* 0x000fc40000410000 */
[----:B------:R-:W-:Y:S01]  /*1a70*/  FMUL.FTZ R2, R14, R42 ;  /* 0x0000002a0e027220 */ /* 0x000fe20000410000 */
        /* <DEDUP_REMOVED lines=8> */
[----:B------:R-:W-:-:S03]  /*1b00*/  FMUL.FTZ R66, R14, R48 ;  /* 0x000000300e427220 */ /* 0x000fc60000410000 */
[----:B------:R0:W1:Y:S08]  /*1b10*/  MUFU.EX2 R77, R2 ;  /* 0x00000002004d7308 */ /* 0x0000700000000800 */
[----:B------:R2:W3:Y:S01]  /*1b20*/  MUFU.COS R18, R17 ;  /* 0x0000001100127308 */ /* 0x0004e20000000000 */
[----:B0-----:R-:W-:-:S04]  /*1b30*/  FMUL.FTZ R2, R3, R47 ;  /* 0x0000002f03027220 */ /* 0x001fc80000410000 */
[----:B------:R-:W-:Y:S02]  /*1b40*/  FMUL.RZ R22, R2, 0.15915493667125701904 ;  /* 0x3e22f98302167820 */ /* 0x000fe4000040c000 */
[----:B------:R-:W-:Y:S01]  /*1b50*/  FMUL.FTZ R2, R3, R46 ;  /* 0x0000002e03027220 */ /* 0x000fe20000410000 */
[----:B------:R0:W-:Y:S01]  /*1b60*/  MUFU.COS R82, R15 ;  /* 0x0000000f00527308 */ /* 0x0001e20000000000 */
[----:B-1----:R-:W-:Y:S02]  /*1b70*/  FMUL.FTZ R75, R77, R16 ;  /* 0x000000104d4b7220 */ /* 0x002fe40000410000 */
[----:B------:R-:W-:Y:S02]  /*1b80*/  FMUL.RZ R23, R2, 0.15915493667125701904 ;  /* 0x3e22f98302177820 */ /* 0x000fe4000040c000 */
[C---:B--2---:R-:W-:Y:S02]  /*1b90*/  FMUL.FTZ R17, R14.reuse, R44 ;  /* 0x0000002c0e117220 */ /* 0x044fe40000410000 */
[----:B------:R-:W-:Y:S01]  /*1ba0*/  FMUL.FTZ R2, R14, R46 ;  /* 0x0000002e0e027220 */ /* 0x000fe20000410000 */
[----:B------:R-:W-:Y:S01]  /*1bb0*/  MUFU.SIN R21, R19 ;  /* 0x0000001300157308 */ /* 0x000fe20000000400 */
[----:B0-----:R-:W-:-:S02]  /*1bc0*/  FMUL.FTZ R15, R3, R44 ;  /* 0x0000002c030f7220 */ /* 0x001fc40000410000 */
[----:B---3--:R-:W-:Y:S02]  /*1bd0*/  FMUL.FTZ R77, R77, R18 ;  /* 0x000000124d4d7220 */ /* 0x008fe40000410000 */
[----:B------:R-:W-:Y:S02]  /*1be0*/  FMUL.RZ R20, R15, 0.15915493667125701904 ;  /* 0x3e22f9830f147820 */ /* 0x000fe4000040c000 */
[----:B------:R-:W-:Y:S01]  /*1bf0*/  FMUL.FTZ R15, R14, R47 ;  /* 0x0000002f0e0f7220 */ /* 0x000fe20000410000 */
[----:B------:R-:W0:Y:S01]  /*1c00*/  MUFU.EX2 R12, R12 ;  /* 0x0000000c000c7308 */ /* 0x000e220000000800 */
[C---:B------:R-:W-:Y:S02]  /*1c10*/  FMUL.FTZ R14, R3.reuse, R49 ;  /* 0x00000031030e7220 */ /* 0x040fe40000410000 */
[----:B------:R-:W-:Y:S02]  /*1c20*/  FMUL.FTZ R16, R50, R75 ;  /* 0x0000004b32107220 */ /* 0x000fe40000410000 */
[----:B------:R-:W-:-:S02]  /*1c30*/  FMUL.FTZ R3, R3, R48 ;  /* 0x0000003003037220 */ /* 0x000fc40000410000 */
[----:B------:R-:W-:Y:S01]  /*1c40*/  FFMA.FTZ R16, RZ, R77, R16 ;  /* 0x0000004dff107223 */ /* 0x000fe20000010010 */
[----:B------:R-:W1:Y:S01]  /*1c50*/  MUFU.COS R73, R19 ;  /* 0x0000001300497308 */ /* 0x000e620000000000 */
[----:B------:R-:W-:Y:S02]  /*1c60*/  FMUL.RZ R18, R3, 0.15915493667125701904 ;  /* 0x3e22f98303127820 */ /* 0x000fe4000040c000 */
[----:B------:R-:W-:-:S05]  /*1c70*/  FADD.FTZ R16, RZ, R16 ;  /* 0x00000010ff107221 */ /* 0x000fca0000010000 */
[----:B------:R-:W-:Y:S01]  /*1c80*/  MUFU.SIN R76, R20 ;  /* 0x00000014004c7308 */ /* 0x000fe20000000400 */
[----:B0-----:R-:W-:-:S07]  /*1c90*/  FMUL.FTZ R72, R12, R21 ;  /* 0x000000150c487220 */ /* 0x001fce0000410000 */
[----:B------:R0:W-:Y:S01]  /*1ca0*/  MUFU.COS R74, R20 ;  /* 0x00000014004a7308 */ /* 0x0001e20000000000 */
[----:B-1----:R-:W-:Y:S02]  /*1cb0*/  FMUL.FTZ R73, R12, R73 ;  /* 0x000000490c497220 */ /* 0x002fe40000410000 */
[----:B------:R-:W-:-:S05]  /*1cc0*/  FMUL.FTZ R12, R72, R16 ;  /* 0x00000010480c7220 */ /* 0x000fca0000410000 */
[----:B------:R-:W1:Y:S01]  /*1cd0*/  MUFU.EX2 R13, R13 ;  /* 0x0000000d000d7308 */ /* 0x000e620000000800 */
[----:B0-----:R-:W-:Y:S02]  /*1ce0*/  FMUL.RZ R20, R14, 0.15915493667125701904 ;  /* 0x3e22f9830e147820 */ /* 0x001fe4000040c000 */
[----:B------:R-:W-:-:S04]  /*1cf0*/  FMUL.FTZ R14, RZ, R75 ;  /* 0x0000004bff0e7220 */ /* 0x000fc80000410000 */
[----:B------:R-:W-:Y:S01]  /*1d00*/  FFMA.FTZ R14, R50, R77, -R14 ;  /* 0x0000004d320e7223 */ /* 0x000fe2000001080e */
[----:B------:R-:W0:Y:S03]  /*1d10*/  MUFU.EX2 R17, R17 ;  /* 0x0000001100117308 */ /* 0x000e260000000800 */
[----:B------:R-:W-:-:S04]  /*1d20*/  FADD.FTZ R14, R51, R14 ;  /* 0x0000000e330e7221 */ /* 0x000fc80000010000 */
[-C--:B------:R-:W-:Y:S01]  /*1d30*/  FFMA.FTZ R21, R73, R14.reuse, -R12 ;  /* 0x0000000e49157223 */ /* 0x080fe2000001080c */
[----:B------:R-:W-:Y:S01]  /*1d40*/  MUFU.SIN R80, R22 ;  /* 0x0000001600507308 */ /* 0x000fe20000000400 */
[----:B------:R-:W-:Y:S02]  /*1d50*/  FMUL.FTZ R14, R72, R14 ;  /* 0x0000000e480e7220 */ /* 0x000fe40000410000 */
[C---:B-1----:R-:W-:Y:S02]  /*1d60*/  FMUL.FTZ R82, R13.reuse, R82 ;  /* 0x000000520d527220 */ /* 0x042fe40000410000 */
[----:B------:R-:W-:Y:S02]  /*1d70*/  FMUL.FTZ R84, R13, R84 ;  /* 0x000000540d547220 */ /* 0x000fe40000410000 */
[----:B------:R-:W-:Y:S01]  /*1d80*/  FFMA.FTZ R14, R73, R16, R14 ;  /* 0x00000010490e7223 */ /* 0x000fe2000001000e */
[----:B------:R-:W-:Y:S01]  /*1d90*/  MUFU.COS R78, R22 ;  /* 0x00000016004e7308 */ /* 0x000fe20000000000 */
[----:B0-----:R-:W-:-:S02]  /*1da0*/  FMUL.FTZ R76, R17, R76 ;  /* 0x0000004c114c7220 */ /* 0x001fc40000410000 */
[----:B------:R-:W-:Y:S02]  /*1db0*/  FADD.FTZ R21, R52, R21 ;  /* 0x0000001534157221 */ /* 0x000fe40000010000 */
[----:B------:R-:W-:Y:S02]  /*1dc0*/  FMUL.FTZ R74, R17, R74 ;  /* 0x0000004a114a7220 */ /* 0x000fe40000410000 */
[----:B------:R-:W-:Y:S01]  /*1dd0*/  FMUL.FTZ R12, R76, R21 ;  /* 0x000000154c0c7220 */ /* 0x000fe20000410000 */
[----:B------:R-:W0:Y:S08]  /*1de0*/  MUFU.EX2 R15, R15 ;  /* 0x0000000f000f7308 */ /* 0x000e300000000800 */
[----:B------:R-:W-:Y:S08]  /*1df0*/  MUFU.SIN R79, R23 ;  /* 0x00000017004f7308 */ /* 0x000ff00000000400 */
[----:B------:R-:W-:Y:S01]  /*1e00*/  MUFU.COS R71, R23 ;  /* 0x0000001700477308 */ /* 0x000fe20000000000 */
[----:B0-----:R-:W-:-:S02]  /*1e10*/  FMUL.FTZ R78, R15, R78 ;  /* 0x0000004e0f4e7220 */ /* 0x001fc40000410000 */
[----:B------:R-:W-:Y:S02]  /*1e20*/  FMUL.FTZ R80, R15, R80 ;  /* 0x000000500f507220 */ /* 0x000fe40000410000 */
[----:B------:R-:W-:-:S03]  /*1e30*/  FADD.FTZ R15, RZ, R14 ;  /* 0x0000000eff0f7221 */ /* 0x000fc60000010000 */
[----:B------:R-:W0:Y:S01]  /*1e40*/  MUFU.EX2 R2, R2 ;  /* 0x0000000200027308 */ /* 0x000e220000000800 */
[----:B------:R-:W-:-:S07]  /*1e50*/  FFMA.FTZ R12, R74, R15, R12 ;  /* 0x0000000f4a0c7223 */ /* 0x000fce000001000c */
[----:B------:R-:W-:Y:S08]  /*1e60*/  MUFU.EX2 R66, R66 ;  /* 0x0000004200427308 */ /* 0x000ff00000000800 */
[----:B------:R-:W1:Y:S01]  /*1e70*/  MUFU.COS R3, R18 ;  /* 0x0000001200037308 */ /* 0x000e620000000000 */
[C---:B0-----:R-:W-:Y:S02]  /*1e80*/  FMUL.FTZ R71, R2.reuse, R71 ;  /* 0x0000004702477220 */ /* 0x041fe40000410000 */
[----:B------:R-:W-:-:S02]  /*1e90*/  FMUL.FTZ R79, R2, R79 ;  /* 0x0000004f024f7220 */ /* 0x000fc40000410000 */
[----:B------:R-:W-:Y:S02]  /*1ea0*/  FMUL.FTZ R2, R76, R15 ;  /* 0x0000000f4c027220 */ /* 0x000fe40000410000 */
[----:B------:R-:W-:Y:S01]  /*1eb0*/  FADD.FTZ R15, RZ, R12 ;  /* 0x0000000cff0f7221 */ /* 0x000fe20000010000 */
[----:B------:R-:W0:Y:S01]  /*1ec0*/  MUFU.SIN R13, R18 ;  /* 0x00000012000d7308 */ /* 0x000e220000000400 */
[----:B------:R-:W-:Y:S02]  /*1ed0*/  FFMA.FTZ R2, R74, R21, -R2 ;  /* 0x000000154a027223 */ /* 0x000fe40000010802 */
[----:B------:R-:W-:Y:S02]  /*1ee0*/  FMUL.FTZ R12, R80, R15 ;  /* 0x0000000f500c7220 */ /* 0x000fe40000410000 */
[----:B-1----:R-:W-:-:S03]  /*1ef0*/  FMUL.FTZ R68, R66, R3 ;  /* 0x0000000342447220 */ /* 0x002fc60000410000 */
[----:B------:R-:W-:Y:S01]  /*1f00*/  MUFU.EX2 R70, R70 ;  /* 0x0000004600467308 */ /* 0x000fe20000000800 */
[----:B------:R-:W-:-:S04]  /*1f10*/  FMUL.FTZ R3, R82, R75 ;  /* 0x0000004b52037220 */ /* 0x000fc80000410000 */
[----:B------:R-:W-:Y:S02]  /*1f20*/  FFMA.FTZ R3, R84, R77, R3 ;  /* 0x0000004d54037223 */ /* 0x000fe40000010003 */
[----:B0-----:R-:W-:Y:S01]  /*1f30*/  FMUL.FTZ R66, R66, R13 ;  /* 0x0000000d42427220 */ /* 0x001fe20000410000 */
[----:B------:R-:W0:Y:S01]  /*1f40*/  MUFU.COS R69, R20 ;  /* 0x0000001400457308 */ /* 0x000e220000000000 */
[----:B------:R-:W-:Y:S02]  /*1f50*/  FADD.FTZ R13, R53, R2 ;  /* 0x00000002350d7221 */ /* 0x000fe40000010000 */
[----:B------:R-:W-:Y:S02]  /*1f60*/  FMUL.FTZ R2, R84, R75 ;  /* 0x0000004b54027220 */ /* 0x000fe40000410000 */
[-C--:B------:R-:W-:Y:S02]  /*1f70*/  FMUL.FTZ R14, R80, R13.reuse ;  /* 0x0000000d500e7220 */ /* 0x080fe40000410000 */
[----:B------:R-:W-:Y:S01]  /*1f80*/  FFMA.FTZ R13, R78, R13, -R12 ;  /* 0x0000000d4e0d7223 */ /* 0x000fe2000001080c */
[----:B------:R-:W1:Y:S01]  /*1f90*/  MUFU.SIN R19, R20 ;  /* 0x0000001400137308 */ /* 0x000e620000000400 */
[----:B------:R-:W-:-:S02]  /*1fa0*/  FFMA.FTZ R2, R82, R77, -R2 ;  /* 0x0000004d52027223 */ /* 0x000fc40000010802 */
[----:B------:R-:W-:Y:S02]  /*1fb0*/  FMUL.FTZ R12, R72, R3 ;  /* 0x00000003480c7220 */ /* 0x000fe40000410000 */
[----:B------:R-:W-:Y:S02]  /*1fc0*/  FFMA.FTZ R15, R78, R15, R14 ;  /* 0x0000000f4e0f7223 */ /* 0x000fe4000001000e */
[----:B------:R-:W-:Y:S02]  /*1fd0*/  FADD.FTZ R16, R54, R13 ;  /* 0x0000000d36107221 */ /* 0x000fe40000010000 */
[-C--:B------:R-:W-:Y:S02]  /*1fe0*/  FMUL.FTZ R14, R72, R2.reuse ;  /* 0x00000002480e7220 */ /* 0x080fe40000410000 */
[----:B------:R-:W-:Y:S02]  /*1ff0*/  FFMA.FTZ R13, R73, R2, -R12 ;  /* 0x00000002490d7223 */ /* 0x000fe4000001080c */
[----:B------:R-:W-:-:S02]  /*2000*/  FADD.FTZ R2, RZ, R15 ;  /* 0x0000000fff027221 */ /* 0x000fc40000010000 */
[----:B------:R-:W-:Y:S02]  /*2010*/  FMUL.FTZ R15, R79, R16 ;  /* 0x000000104f0f7220 */ /* 0x000fe40000410000 */
[----:B------:R-:W-:Y:S02]  /*2020*/  FFMA.FTZ R3, R73, R3, R14 ;  /* 0x0000000349037223 */ /* 0x000fe4000001000e */
[-C--:B------:R-:W-:Y:S02]  /*2030*/  FMUL.FTZ R14, R79, R2.reuse ;  /* 0x000000024f0e7220 */ /* 0x080fe40000410000 */
[----:B------:R-:W-:Y:S02]  /*2040*/  FMUL.FTZ R12, R76, R13 ;  /* 0x0000000d4c0c7220 */ /* 0x000fe40000410000 */
[C---:B------:R-:W-:Y:S02]  /*2050*/  FFMA.FTZ R15, R71.reuse, R2, R15 ;  /* 0x00000002470f7223 */ /* 0x040fe4000001000f */
[----:B------:R-:W-:-:S02]  /*2060*/  FFMA.FTZ R14, R71, R16, -R14 ;  /* 0x00000010470e7223 */ /* 0x000fc4000001080e */
[----:B------:R-:W-:Y:S02]  /*2070*/  FMUL.FTZ R2, R76, R3 ;  /* 0x000000034c027220 */ /* 0x000fe40000410000 */
[----:B0-----:R-:W-:Y:S02]  /*2080*/  FMUL.FTZ R69, R70, R69 ;  /* 0x0000004546457220 */ /* 0x001fe40000410000 */
[----:B------:R-:W-:Y:S02]  /*2090*/  FFMA.FTZ R3, R74, R3, R12 ;  /* 0x000000034a037223 */ /* 0x000fe4000001000c */
[----:B-1----:R-:W-:Y:S02]  /*20a0*/  FMUL.FTZ R70, R70, R19 ;  /* 0x0000001346467220 */ /* 0x002fe40000410000 */
[----:B------:R-:W-:Y:S02]  /*20b0*/  FADD.FTZ R15, RZ, R15 ;  /* 0x0000000fff0f7221 */ /* 0x000fe40000010000 */
[----:B------:R-:W-:-:S02]  /*20c0*/  FADD.FTZ R14, R55, R14 ;  /* 0x0000000e370e7221 */ /* 0x000fc40000010000 */
        /* <DEDUP_REMOVED lines=12> */
[-C--:B------:R-:W-:Y:S02]  /*2190*/  FMUL.FTZ R3, R79, R12.reuse ;  /* 0x0000000c4f037220 */ /* 0x080fe40000410000 */
[C---:B------:R-:W-:Y:S02]  /*21a0*/  FFMA.FTZ R13, R71.reuse, R12, R13 ;  /* 0x0000000c470d7223 */ /* 0x040fe4000001000d */
[C---:B------:R-:W-:Y:S02]  /*21b0*/  FMUL.FTZ R12, R66.reuse, R15 ;  /* 0x0000000f420c7220 */ /* 0x040fe40000410000 */
[-C--:B------:R-:W-:Y:S02]  /*21c0*/  FMUL.FTZ R14, R66, R17.reuse ;  /* 0x00000011420e7220 */ /* 0x080fe40000410000 */
[----:B------:R-:W-:Y:S02]  /*21d0*/  FFMA.FTZ R3, R71, R2, -R3 ;  /* 0x0000000247037223 */ /* 0x000fe40000010803 */
[----:B------:R-:W-:-:S02]  /*21e0*/  FFMA.FTZ R16, R68, R17, R12 ;  /* 0x0000001144107223 */ /* 0x000fc4000001000c */
[----:B------:R-:W-:Y:S02]  /*21f0*/  FFMA.FTZ R17, R68, R15, -R14 ;  /* 0x0000000f44117223 */ /* 0x000fe4000001080e */
[----:B------:R-:W-:Y:S02]  /*2200*/  FMUL.FTZ R12, R70, R3 ;  /* 0x00000003460c7220 */ /* 0x000fe40000410000 */
[----:B------:R-:W-:Y:S01]  /*2210*/  FADD.FTZ R15, RZ, R16 ;  /* 0x00000010ff0f7221 */ /* 0x000fe20000010000 */
[----:B------:R-:W-:Y:S01]  /*2220*/  MOV R16, R57 ;  /* 0x0000003900107202 */ /* 0x000fe20000000f00 */
[----:B------:R-:W-:Y:S01]  /*2230*/  FADD.FTZ R14, R64, R17 ;  /* 0x00000011400e7221 */ /* 0x000fe20000010000 */
[----:B------:R-:W-:Y:S01]  /*2240*/  MOV R17, R60 ;  /* 0x0000003c00117202 */ /* 0x000fe20000000f00 */
[-C--:B------:R-:W-:Y:S01]  /*2250*/  FMUL.FTZ R2, R70, R13.reuse ;  /* 0x0000000d46027220 */ /* 0x080fe20000410000 */
[----:B------:R-:W0:Y:S01]  /*2260*/  SHFL.UP PT, R23, R15, 0x1, RZ ;  /* 0x042000000f177989 */ /* 0x000e2200000e00ff */
[----:B------:R-:W-:-:S02]  /*2270*/  FFMA.FTZ R13, R69, R13, R12 ;  /* 0x0000000d450d7223 */ /* 0x000fc4000001000c */
[----:B------:R-:W-:Y:S01]  /*2280*/  FFMA.FTZ R19, R69, R3, -R2 ;  /* 0x0000000345137223 */ /* 0x000fe20000010802 */
[----:B------:R-:W1:Y:S01]  /*2290*/  SHFL.UP PT, R21, R14, 0x1, RZ ;  /* 0x042000000e157989 */ /* 0x000e6200000e00ff */
[C---:B------:R-:W-:Y:S01]  /*22a0*/  FMUL.FTZ R12, R66.reuse, R13 ;  /* 0x0000000d420c7220 */ /* 0x040fe20000410000 */
[----:B------:R-:W-:Y:S01]  /*22b0*/  MOV R2, R58 ;  /* 0x0000003a00027202 */ /* 0x000fe20000000f00 */
[-C--:B------:R-:W-:Y:S01]  /*22c0*/  FMUL.FTZ R18, R66, R19.reuse ;  /* 0x0000001342127220 */ /* 0x080fe20000410000 */
[----:B------:R2:W3:Y:S01]  /*22d0*/  LDG.E.64 R24, [R16.64] ;  /* 0x0000000610187981 */ /* 0x0004e2000c1e1b00 */
[C---:B------:R-:W-:Y:S01]  /*22e0*/  FFMA.FTZ R12, R68.reuse, R19, -R12 ;  /* 0x00000013440c7223 */ /* 0x040fe2000001080c */
[----:B------:R-:W-:Y:S01]  /*22f0*/  MOV R3, R63 ;  /* 0x0000003f00037202 */ /* 0x000fe20000000f00 */
[----:B------:R-:W-:-:S03]  /*2300*/  FFMA.FTZ R18, R68, R13, R18 ;  /* 0x0000000d44127223 */ /* 0x000fc60000010012 */
[----:B------:R-:W2:Y:S04]  /*2310*/  SHFL.UP PT, R13, R12, 0x1, RZ ;  /* 0x042000000c0d7989 */ /* 0x000ea800000e00ff */
[----:B------:R-:W4:Y:S04]  /*2320*/  SHFL.UP PT, R19, R18, 0x1, RZ ;  /* 0x0420000012137989 */ /* 0x000f2800000e00ff */
[----:B------:R-:W3:Y:S01]  /*2330*/  LDG.E.64 R2, [R2.64] ;  /* 0x0000000602027981 */ /* 0x000ee2000c1e1b00 */
[C---:B0-----:R-:W-:Y:S02]  /*2340*/  FMUL.FTZ R20, R18.reuse, R23 ;  /* 0x0000001712147220 */ /* 0x041fe40000410000 */
[----:B-1----:R-:W-:-:S02]  /*2350*/  FMUL.FTZ R22, R18, R21 ;  /* 0x0000001512167220 */ /* 0x002fc40000410000 */
[C---:B------:R-:W-:Y:S02]  /*2360*/  FFMA.FTZ R21, R12.reuse, R21, -R20 ;  /* 0x000000150c157223 */ /* 0x040fe40000010814 */
[----:B------:R-:W-:Y:S02]  /*2370*/  FFMA.FTZ R22, R12, R23, R22 ;  /* 0x000000170c167223 */ /* 0x000fe40000010016 */
[----:B------:R-:W-:Y:S02]  /*2380*/  @P0 FADD.FTZ R14, R14, R21 ;  /* 0x000000150e0e0221 */ /* 0x000fe40000010000 */
[----:B------:R-:W-:Y:S02]  /*2390*/  @P0 FADD.FTZ R15, R15, R22 ;  /* 0x000000160f0f0221 */ /* 0x000fe40000010000 */
[C---:B--2---:R-:W-:Y:S01]  /*23a0*/  FMUL.FTZ R17, R18.reuse, R13 ;  /* 0x0000000d12117220 */ /* 0x044fe20000410000 */
[----:B------:R-:W0:Y:S01]  /*23b0*/  SHFL.UP PT, R20, R14, 0x2, RZ ;  /* 0x044000000e147989 */ /* 0x000e2200000e00ff */
[----:B----4-:R-:W-:-:S03]  /*23c0*/  FMUL.FTZ R16, R18, R19 ;  /* 0x0000001312107220 */ /* 0x010fc60000410000 */
[----:B------:R-:W1:Y:S01]  /*23d0*/  SHFL.UP PT, R21, R15, 0x2, RZ ;  /* 0x044000000f157989 */ /* 0x000e6200000e00ff */
[C---:B------:R-:W-:Y:S02]  /*23e0*/  FFMA.FTZ R17, R12.reuse, R19, R17 ;  /* 0x000000130c117223 */ /* 0x040fe40000010011 */
[----:B------:R-:W-:-:S03]  /*23f0*/  @P0 FFMA.FTZ R12, R12, R13, -R16 ;  /* 0x0000000d0c0c0223 */ /* 0x000fc60000010810 */
[----:B------:R-:W-:Y:S02]  /*2400*/  FSEL R17, R18, R17, !P0 ;  /* 0x0000001112117208 */ /* 0x000fe40004000000 */
[----:B------:R-:W2:Y:S04]  /*2410*/  SHFL.UP PT, R13, R12, 0x2, RZ ;  /* 0x044000000c0d7989 */ /* 0x000ea800000e00ff */
[----:B------:R-:W4:Y:S01]  /*2420*/  SHFL.UP PT, R16, R17, 0x2, RZ ;  /* 0x0440000011107989 */ /* 0x000f2200000e00ff */
[----:B------:R-:W-:Y:S01]  /*2430*/  ISETP.GE.AND P0, PT, R34, 0x2, PT ;  /* 0x000000022200780c */ /* 0x000fe20003f06270 */
[C---:B0-----:R-:W-:Y:S02]  /*2440*/  FMUL.FTZ R18, R17.reuse, R20 ;  /* 0x0000001411127220 */ /* 0x041fe40000410000 */
[----:B-1----:R-:W-:-:S02]  /*2450*/  FMUL.FTZ R19, R17, R21 ;  /* 0x0000001511137220 */ /* 0x002fc40000410000 */
[C---:B------:R-:W-:Y:S02]  /*2460*/  FFMA.FTZ R18, R12.reuse, R21, R18 ;  /* 0x000000150c127223 */ /* 0x040fe40000010012 */
[----:B------:R-:W-:-:S06]  /*2470*/  FFMA.FTZ R19, R12, R20, -R19 ;  /* 0x000000140c137223 */ /* 0x000fcc0000010813 */
[----:B------:R-:W-:Y:S02]  /*2480*/  @P0 FADD.FTZ R15, R15, R18 ;  /* 0x000000120f0f0221 */ /* 0x000fe40000010000 */
[----:B------:R-:W-:Y:S02]  /*2490*/  @P0 FADD.FTZ R14, R14, R19 ;  /* 0x000000130e0e0221 */ /* 0x000fe40000010000 */
[CC--:B--2---:R-:W-:Y:S01]  /*24a0*/  FMUL.FTZ R19, R17.reuse, R13.reuse ;  /* 0x0000000d11137220 */ /* 0x0c4fe20000410000 */
[----:B------:R-:W0:Y:S01]  /*24b0*/  SHFL.UP PT, R23, R15, 0x4, RZ ;  /* 0x048000000f177989 */ /* 0x000e2200000e00ff */
[-C--:B----4-:R-:W-:Y:S02]  /*24c0*/  FMUL.FTZ R18, R17, R16.reuse ;  /* 0x0000001011127220 */ /* 0x090fe40000410000 */
[C---:B------:R-:W-:Y:S01]  /*24d0*/  FFMA.FTZ R16, R12.reuse, R16, R19 ;  /* 0x000000100c107223 */ /* 0x040fe20000010013 */
[----:B------:R-:W1:Y:S01]  /*24e0*/  SHFL.UP PT, R21, R14, 0x4, RZ ;  /* 0x048000000e157989 */ /* 0x000e6200000e00ff */
[----:B------:R-:W-:-:S03]  /*24f0*/  @P0 FFMA.FTZ R12, R12, R13, -R18 ;  /* 0x0000000d0c0c0223 */ /* 0x000fc60000010812 */
[----:B------:R-:W-:Y:S02]  /*2500*/  FSEL R16, R17, R16, !P0 ;  /* 0x0000001011107208 */ /* 0x000fe40004000000 */
[----:B------:R-:W2:Y:S04]  /*2510*/  SHFL.UP PT, R13, R12, 0x4, RZ ;  /* 0x048000000c0d7989 */ /* 0x000ea800000e00ff */
        /* <DEDUP_REMOVED lines=9> */
[-C--:B----4-:R-:W-:Y:S01]  /*25b0*/  FMUL.FTZ R18, R16, R17.reuse ;  /* 0x0000001110127220 */ /* 0x090fe20000410000 */
[----:B------:R-:W0:Y:S01]  /*25c0*/  SHFL.UP PT, R20, R14, 0x8, RZ ;  /* 0x050000000e147989 */ /* 0x000e2200000e00ff */
[C---:B------:R-:W-:Y:S02]  /*25d0*/  FFMA.FTZ R19, R12.reuse, R17, R19 ;  /* 0x000000110c137223 */ /* 0x040fe40000010013 */
[----:B------:R-:W-:Y:S01]  /*25e0*/  @P0 FFMA.FTZ R12, R12, R13, -R18 ;  /* 0x0000000d0c0c0223 */ /* 0x000fe20000010812 */
[----:B------:R-:W1:Y:S02]  /*25f0*/  SHFL.UP PT, R21, R15, 0x8, RZ ;  /* 0x050000000f157989 */ /* 0x000e6400000e00ff */
[----:B------:R-:W-:-:S02]  /*2600*/  FSEL R19, R16, R19, !P0 ;  /* 0x0000001310137208 */ /* 0x000fc40004000000 */
[----:B------:R-:W2:Y:S04]  /*2610*/  SHFL.UP PT, R13, R12, 0x8, RZ ;  /* 0x050000000c0d7989 */ /* 0x000ea800000e00ff */
[----:B------:R-:W4:Y:S01]  /*2620*/  SHFL.UP PT, R16, R19, 0x8, RZ ;  /* 0x0500000013107989 */ /* 0x000f2200000e00ff */
[CC--:B0-----:R-:W-:Y:S02]  /*2630*/  FMUL.FTZ R18, R19.reuse, R20.reuse ;  /* 0x0000001413127220 */ /* 0x0c1fe40000410000 */
[-C--:B-1----:R-:W-:Y:S02]  /*2640*/  FMUL.FTZ R17, R19, R21.reuse ;  /* 0x0000001513117220 */ /* 0x082fe40000410000 */
[C---:B------:R-:W-:Y:S02]  /*2650*/  FFMA.FTZ R18, R12.reuse, R21, R18 ;  /* 0x000000150c127223 */ /* 0x040fe40000010012 */
[----:B------:R-:W-:-:S02]  /*2660*/  FFMA.FTZ R21, R12, R20, -R17 ;  /* 0x000000140c157223 */ /* 0x000fc40000010811 */
[-C--:B--2---:R-:W-:Y:S02]  /*2670*/  FMUL.FTZ R17, R19, R13.reuse ;  /* 0x0000000d13117220 */ /* 0x084fe40000410000 */
[----:B------:R-:W-:Y:S02]  /*2680*/  @P1 FADD.FTZ R15, R15, R18 ;  /* 0x000000120f0f1221 */ /* 0x000fe40000010000 */
[-C--:B----4-:R-:W-:Y:S02]  /*2690*/  FFMA.FTZ R18, R12, R16.reuse, R17 ;  /* 0x000000100c127223 */ /* 0x090fe40000010011 */
[C---:B------:R-:W-:Y:S01]  /*26a0*/  FMUL.FTZ R16, R19.reuse, R16 ;  /* 0x0000001013107220 */ /* 0x040fe20000410000 */
[----:B------:R-:W0:Y:S01]  /*26b0*/  SHFL.UP PT, R27, R15, 0x10, RZ ;  /* 0x060000000f1b7989 */ /* 0x000e2200000e00ff */
[----:B------:R-:W-:Y:S02]  /*26c0*/  @P1 FADD.FTZ R14, R14, R21 ;  /* 0x000000150e0e1221 */ /* 0x000fe40000010000 */
[----:B------:R-:W-:Y:S01]  /*26d0*/  @P1 FFMA.FTZ R12, R12, R13, -R16 ;  /* 0x0000000d0c0c1223 */ /* 0x000fe20000010810 */
[----:B------:R-:W-:-:S02]  /*26e0*/  FSEL R18, R19, R18, !P1 ;  /* 0x0000001213127208 */ /* 0x000fc40004800000 */
[----:B------:R-:W1:Y:S01]  /*26f0*/  SHFL.UP PT, R19, R14, 0x10, RZ ;  /* 0x060000000e137989 */ /* 0x000e6200000e00ff */
[----:B------:R-:W-:-:S03]  /*2700*/  ISETP.NE.AND P0, PT, R65, RZ, PT ;  /* 0x000000ff4100720c */ /* 0x000fc60003f05270 */
[----:B------:R-:W2:Y:S01]  /*2710*/  SHFL.UP PT, R13, R12, 0x10, RZ ;  /* 0x060000000c0d7989 */ /* 0x000ea200000e00ff */
[----:B------:R-:W-:-:S03]  /*2720*/  ISETP.EQ.OR P0, PT, R33, RZ, P0 ;  /* 0x000000ff2100720c */ /* 0x000fc60000702670 */
[----:B------:R-:W4:Y:S01]  /*2730*/  SHFL.UP PT, R17, R18, 0x10, RZ ;  /* 0x0600000012117989 */ /* 0x000f2200000e00ff */
[----:B------:R-:W-:Y:S01]  /*2740*/  MOV R21, RZ ;  /* 0x000000ff00157202 */ /* 0x000fe20000000f00 */
[----:B------:R-:W-:Y:S01]  /*2750*/  CS2R R22, SRZ ;  /* 0x0000000000167805 */ /* 0x000fe2000001ff00 */
[----:B------:R-:W-:-:S07]  /*2760*/  MOV R20, 0x3f800000 ;  /* 0x3f80000000147802 */ /* 0x000fce0000000f00 */
[----:B------:R-:W5:Y:S01]  /*2770*/  @!P0 LDS.128 R20, [UR4+0x470] ;  /* 0x00047004ff148984 */ /* 0x000f620008000c00 */
[----:B------:R-:W-:Y:S01]  /*2780*/  ISETP.GE.AND P0, PT, R34, 0x10, PT ;  /* 0x000000102200780c */ /* 0x000fe20003f06270 */
[----:B0-----:R-:W-:Y:S01]  /*2790*/  FMUL.FTZ R16, R18, R27 ;  /* 0x0000001b12107220 */ /* 0x001fe20000410000 */
[----:B------:R-:W-:-:S03]  /*27a0*/  ISETP.NE.AND P1, PT, R34, 0x1f, PT ;  /* 0x0000001f2200780c */ /* 0x000fc60003f25270 */
[-C--:B-1----:R-:W-:Y:S02]  /*27b0*/  FFMA.FTZ R83, R12, R19.reuse, -R16 ;  /* 0x000000130c537223 */ /* 0x082fe40000010810 */
[C---:B------:R-:W-:Y:S02]  /*27c0*/  FMUL.FTZ R26, R18.reuse, R19 ;  /* 0x00000013121a7220 */ /* 0x040fe40000410000 */
[----:B--2---:R-:W-:Y:S02]  /*27d0*/  FMUL.FTZ R19, R18, R13 ;  /* 0x0000000d12137220 */ /* 0x004fe40000410000 */
[----:B------:R-:W-:Y:S02]  /*27e0*/  FFMA.FTZ R26, R12, R27, R26 ;  /* 0x0000001b0c1a7223 */ /* 0x000fe4000001001a */
[-C--:B----4-:R-:W-:Y:S02]  /*27f0*/  FMUL.FTZ R16, R18, R17.reuse ;  /* 0x0000001112107220 */ /* 0x090fe40000410000 */
        /* <DEDUP_REMOVED lines=17> */
[----:B0-----:R-:W-:-:S02]  /*2910*/  @!P2 MOV R86, R21 ;  /* 0x000000150056a202 */ /* 0x001fc40000000f00 */
[----:B-1----:R-:W-:Y:S02]  /*2920*/  @!P2 MOV R87, R20 ;  /* 0x000000140057a202 */ /* 0x002fe40000000f00 */
[----:B--2---:R-:W-:Y:S01]  /*2930*/  @!P2 MOV R83, R23 ;  /* 0x000000170053a202 */ /* 0x004fe20000000f00 */
[CC--:B------:R-:W-:Y:S02]  /*2940*/  @P3 FMUL.FTZ R88, R26.reuse, R86.reuse ;  /* 0x000000561a583220 */ /* 0x0c0fe40000410000 */
[C---:B------:R-:W-:Y:S02]  /*2950*/  @P3 FMUL.FTZ R86, R27.reuse, R86 ;  /* 0x000000561b563220 */ /* 0x040fe40000410000 */
[-C--:B------:R-:W-:Y:S01]  /*2960*/  @P3 FFMA.FTZ R88, R27, R87.reuse, R88 ;  /* 0x000000571b583223 */ /* 0x080fe20000010058 */
[----:B----4-:R-:W-:Y:S01]  /*2970*/  @!P2 MOV R85, R22 ;  /* 0x000000160055a202 */ /* 0x010fe20000000f00 */
        /* <DEDUP_REMOVED lines=11> */
[C---:B------:R-:W-:Y:S01]  /*2a30*/  FFMA.FTZ R13, R77.reuse, R12, R13 ;  /* 0x0000000c4d0d7223 */ /* 0x040fe2000001000d */
[----:B------:R-:W-:Y:S01]  /*2a40*/  MOV R27, c[0x0][0x1a0] ;  /* 0x00006800001b7a02 */ /* 0x000fe20000000f00 */
[----:B------:R-:W-:Y:S02]  /*2a50*/  FFMA.FTZ R26, R77, R14, -R75 ;  /* 0x0000000e4d1a7223 */ /* 0x000fe4000001084b */
[----:B------:R-:W-:Y:S01]  /*2a60*/  FADD.FTZ R13, RZ, R13 ;  /* 0x0000000dff0d7221 */ /* 0x000fe20000010000 */
[----:B------:R-:W-:Y:S01]  /*2a70*/  MOV R82, c[0x0][0x1a4] ;  /* 0x0000690000527a02 */ /* 0x000fe20000000f00 */
[----:B------:R-:W-:Y:S01]  /*2a80*/  FADD.FTZ R15, R51, R26 ;  /* 0x0000001a330f7221 */ /* 0x000fe20000010000 */
[----:B------:R-:W-:Y:S01]  /*2a90*/  LEA R58, P0, R27, R58, 0x3 ;  /* 0x0000003a1b3a7211 */ /* 0x000fe200078018ff */
[----:B------:R-:W-:-:S02]  /*2aa0*/  FMUL.FTZ R26, R72, R13 ;  /* 0x0000000d481a7220 */ /* 0x000fc40000410000 */
[----:B------:R-:W-:Y:S01]  /*2ab0*/  FMUL.FTZ R72, R72, R15 ;  /* 0x0000000f48487220 */ /* 0x000fe20000410000 */
[----:B------:R-:W-:Y:S01]  /*2ac0*/  LEA.HI.X R63, R27, R63, R82, 0x3, P0 ;  /* 0x0000003f1b3f7211 */ /* 0x000fe200000f1c52 */
[C---:B------:R-:W-:Y:S02]  /*2ad0*/  FFMA.FTZ R27, R73.reuse, R15, -R26 ;  /* 0x0000000f491b7223 */ /* 0x040fe4000001081a */
[----:B------:R-:W-:Y:S02]  /*2ae0*/  FFMA.FTZ R73, R73, R13, R72 ;  /* 0x0000000d49497223 */ /* 0x000fe40000010048 */
[----:B------:R-:W-:Y:S01]  /*2af0*/  FADD.FTZ R27, R52, R27 ;  /* 0x0000001b341b7221 */ /* 0x000fe20000010000 */
[----:B------:R-:W-:Y:S01]  /*2b00*/  MOV R72, c[0x0][0x1c0] ;  /* 0x0000700000487a02 */ /* 0x000fe20000000f00 */
[----:B------:R-:W-:Y:S02]  /*2b10*/  FADD.FTZ R73, RZ, R73 ;  /* 0x00000049ff497221 */ /* 0x000fe40000010000 */
[C---:B------:R-:W-:Y:S01]  /*2b20*/  FMUL.FTZ R26, R76.reuse, R27 ;  /* 0x0000001b4c1a7220 */ /* 0x040fe20000410000 */
[----:B------:R-:W-:Y:S01]  /*2b30*/  MOV R77, c[0x0][0x188] ;  /* 0x00006200004d7a02 */ /* 0x000fe20000000f00 */
[-C--:B------:R-:W-:Y:S01]  /*2b40*/  FMUL.FTZ R76, R76, R73.reuse ;  /* 0x000000494c4c7220 */ /* 0x080fe20000410000 */
[----:B------:R-:W-:Y:S01]  /*2b50*/  MOV R75, c[0x0][0x1c4] ;  /* 0x00007100004b7a02 */ /* 0x000fe20000000f00 */
[----:B------:R-:W-:Y:S01]  /*2b60*/  FFMA.FTZ R26, R74, R73, R26 ;  /* 0x000000494a1a7223 */ /* 0x000fe2000001001a */
[----:B------:R-:W-:Y:S01]  /*2b70*/  LEA R57, P0, R72, R57, 0x3 ;  /* 0x0000003948397211 */ /* 0x000fe200078018ff */
[----:B------:R-:W-:Y:S01]  /*2b80*/  FFMA.FTZ R76, R74, R27, -R76 ;  /* 0x0000001b4a4c7223 */ /* 0x000fe2000001084c */
[----:B------:R-:W-:-:S02]  /*2b90*/  MOV R82, c[0x0][0x18c] ;  /* 0x0000630000527a02 */ /* 0x000fc40000000f00 */
[C---:B------:R-:W-:Y:S02]  /*2ba0*/  LEA R56, P1, R77.reuse, R56, 0x3 ;  /* 0x000000384d387211 */ /* 0x040fe400078218ff */
[----:B------:R-:W-:Y:S01]  /*2bb0*/  LEA.HI.X R60, R72, R60, R75, 0x3, P0 ;  /* 0x0000003c483c7211 */ /* 0x000fe200000f1c4b */
[----:B------:R-:W-:Y:S01]  /*2bc0*/  FADD.FTZ R75, RZ, R26 ;  /* 0x0000001aff4b7221 */ /* 0x000fe20000010000 */
[----:B------:R-:W-:Y:S01]  /*2bd0*/  LEA.HI.X R61, R77, R61, R82, 0x3, P1 ;  /* 0x0000003d4d3d7211 */ /* 0x000fe200008f1c52 */
[----:B------:R-:W-:Y:S02]  /*2be0*/  FADD.FTZ R77, R53, R76 ;  /* 0x0000004c354d7221 */ /* 0x000fe40000010000 */
[C---:B------:R-:W-:Y:S02]  /*2bf0*/  FMUL.FTZ R72, R80.reuse, R75 ;  /* 0x0000004b50487220 */ /* 0x040fe40000410000 */
[----:B------:R-:W-:Y:S02]  /*2c00*/  FMUL.FTZ R80, R80, R77 ;  /* 0x0000004d50507220 */ /* 0x000fe40000410000 */
[----:B---3--:R-:W-:-:S02]  /*2c10*/  FMUL.FTZ R83, R3, R25 ;  /* 0x0000001903537220 */ /* 0x008fc40000410000 */
[----:B------:R-:W-:Y:S02]  /*2c20*/  FMUL.FTZ R85, R17, R23 ;  /* 0x0000001711557220 */ /* 0x000fe40000410000 */
[C---:B------:R-:W-:Y:S02]  /*2c30*/  FFMA.FTZ R87, R78.reuse, R77, -R72 ;  /* 0x0000004d4e577223 */ /* 0x040fe40000010848 */
[----:B------:R-:W-:Y:S02]  /*2c40*/  FFMA.FTZ R74, R78, R75, R80 ;  /* 0x0000004b4e4a7223 */ /* 0x000fe40000010050 */
[----:B------:R-:W-:Y:S02]  /*2c50*/  FFMA.FTZ R26, R2, R24, -R83 ;  /* 0x00000018021a7223 */ /* 0x000fe40000010853 */
[----:B------:R-:W-:Y:S02]  /*2c60*/  FFMA.FTZ R85, R16, R22, -R85 ;  /* 0x0000001610557223 */ /* 0x000fe40000010855 */
[----:B------:R-:W-:-:S02]  /*2c70*/  FADD.FTZ R72, R54, R87 ;  /* 0x0000005736487221 */ /* 0x000fc40000010000 */
[C---:B------:R-:W-:Y:S02]  /*2c80*/  FMUL.FTZ R83, R17.reuse, R21 ;  /* 0x0000001511537220 */ /* 0x040fe40000410000 */
[C---:B------:R-:W-:Y:S02]  /*2c90*/  FMUL.FTZ R22, R17.reuse, R22 ;  /* 0x0000001611167220 */ /* 0x040fe40000410000 */
[----:B------:R-:W-:Y:S02]  /*2ca0*/  FMUL.FTZ R17, R17, R20 ;  /* 0x0000001411117220 */ /* 0x000fe40000410000 */
[----:B------:R-:W-:Y:S02]  /*2cb0*/  FMUL.FTZ R25, R2, R25 ;  /* 0x0000001902197220 */ /* 0x000fe40000410000 */
[----:B------:R-:W-:Y:S02]  /*2cc0*/  FADD.FTZ R74, RZ, R74 ;  /* 0x0000004aff4a7221 */ /* 0x000fe40000010000 */
[----:B------:R-:W-:-:S02]  /*2cd0*/  FMUL.FTZ R2, R79, R72 ;  /* 0x000000484f027220 */ /* 0x000fc40000410000 */
[C---:B------:R-:W-:Y:S02]  /*2ce0*/  FFMA.FTZ R20, R16.reuse, R20, -R83 ;  /* 0x0000001410147223 */ /* 0x040fe40000010853 */
[C---:B------:R-:W-:Y:S02]  /*2cf0*/  FFMA.FTZ R21, R16.reuse, R21, R17 ;  /* 0x0000001510157223 */ /* 0x040fe40000010011 */
[----:B------:R-:W-:Y:S02]  /*2d00*/  FFMA.FTZ R16, R16, R23, R22 ;  /* 0x0000001710107223 */ /* 0x000fe40000010016 */
[-C--:B------:R-:W-:Y:S02]  /*2d10*/  FMUL.FTZ R79, R79, R74.reuse ;  /* 0x0000004a4f4f7220 */ /* 0x080fe40000410000 */
[----:B------:R-:W-:Y:S02]  /*2d20*/  FFMA.FTZ R2, R71, R74, R2 ;  /* 0x0000004a47027223 */ /* 0x000fe40000010002 */
[----:B------:R-:W-:-:S02]  /*2d30*/  FADD.FTZ R22, R18, R85 ;  /* 0x0000005512167221 */ /* 0x000fc40000010000 */
[----:B------:R-:W-:Y:S02]  /*2d40*/  FADD.FTZ R23, R19, R16 ;  /* 0x0000001013177221 */ /* 0x000fe40000010000 */
[----:B------:R-:W-:Y:S01]  /*2d50*/  FFMA.FTZ R18, R71, R72, -R79 ;  /* 0x0000004847127223 */ /* 0x000fe2000001084f */
[----:B------:R-:W-:Y:S01]  /*2d60*/  ISETP.NE.AND P0, PT, R35, RZ, PT ;  /* 0x000000ff2300720c */ /* 0x000fe20003f05270 */
[----:B------:R-:W-:Y:S02]  /*2d70*/  FADD.FTZ R16, RZ, R2 ;  /* 0x00000002ff107221 */ /* 0x000fe40000010000 */
[----:B------:R-:W-:Y:S02]  /*2d80*/  FADD.FTZ R17, R55, R18 ;  /* 0x0000001237117221 */ /* 0x000fe40000010000 */
[----:B------:R-:W-:Y:S02]  /*2d90*/  FMUL.FTZ R18, R70, R16 ;  /* 0x0000001046127220 */ /* 0x000fe40000410000 */
[----:B------:R-:W-:-:S02]  /*2da0*/  FFMA.FTZ R25, R3, R24, R25 ;  /* 0x0000001803197223 */ /* 0x000fc40000010019 */
[-C--:B------:R-:W-:Y:S02]  /*2db0*/  FMUL.FTZ R70, R70, R17.reuse ;  /* 0x0000001146467220 */ /* 0x080fe40000410000 */
[----:B------:R-:W-:Y:S02]  /*2dc0*/  FFMA.FTZ R18, R69, R17, -R18 ;  /* 0x0000001145127223 */ /* 0x000fe40000010812 */
[----:B------:R-:W-:Y:S02]  /*2dd0*/  FMUL.FTZ R13, R25, R13 ;  /* 0x0000000d190d7220 */ /* 0x000fe40000410000 */
[----:B------:R-:W-:Y:S02]  /*2de0*/  FFMA.FTZ R70, R69, R16, R70 ;  /* 0x0000001045467223 */ /* 0x000fe40000010046 */
[----:B------:R-:W-:Y:S01]  /*2df0*/  FADD.FTZ R69, R59, R18 ;  /* 0x000000123b457221 */ /* 0x000fe20000010000 */
[----:B------:R-:W-:Y:S01]  /*2e00*/  @!P0 MOV R2, R62 ;  /* 0x0000003e00028202 */ /* 0x000fe20000000f00 */
[----:B------:R-:W-:Y:S01]  /*2e10*/  FMUL.FTZ R19, R25, R12 ;  /* 0x0000000c19137220 */ /* 0x000fe20000410000 */
[----:B------:R-:W-:Y:S01]  /*2e20*/  @!P0 MOV R3, R67 ;  /* 0x0000004300038202 */ /* 0x000fe20000000f00 */
[----:B------:R-:W-:Y:S01]  /*2e30*/  FFMA.FTZ R12, R26, R15, -R13 ;  /* 0x0000000f1a0c7223 */ /* 0x000fe2000001080d */
[----:B------:R-:W-:Y:S01]  /*2e40*/  IADD3 R81, R81, 0x1, RZ ;  /* 0x0000000151517810 */ /* 0x000fe20007ffe0ff */
[----:B------:R-:W-:-:S02]  /*2e50*/  FADD.FTZ R70, RZ, R70 ;  /* 0x00000046ff467221 */ /* 0x000fc40000010000 */
[----:B------:R-:W-:Y:S01]  /*2e60*/  FMUL.FTZ R13, R66, R69 ;  /* 0x00000045420d7220 */ /* 0x000fe20000410000 */
[----:B------:R0:W-:Y:S03]  /*2e70*/  @!P0 STG.E.128 [R2.64], R20 ;  /* 0x0000001402008986 */ /* 0x0001e6000c101d06 */
[----:B------:R-:W-:Y:S01]  /*2e80*/  FFMA.FTZ R13, R68, R70, R13 ;  /* 0x00000046440d7223 */ /* 0x000fe2000001000d */
[----:B------:R1:W-:Y:S01]  /*2e90*/  @!P0 STS.128 [UR4+0x470], R20 ;  /* 0x00047014ff008988 */ /* 0x0003e20008000c04 */
[----:B------:R-:W-:Y:S01]  /*2ea0*/  ISETP.GE.AND P0, PT, R81, c[0x0][0x16c], PT ;  /* 0x00005b0051007a0c */ /* 0x000fe20003f06270 */
[----:B------:R-:W-:Y:S02]  /*2eb0*/  FFMA.FTZ R19, R26, R14, -R19 ;  /* 0x0000000e1a137223 */ /* 0x000fe40000010813 */
[----:B------:R-:W-:Y:S02]  /*2ec0*/  FADD.FTZ R14, RZ, R13 ;  /* 0x0000000dff0e7221 */ /* 0x000fe40000010000 */
[----:B------:R-:W-:-:S02]  /*2ed0*/  FMUL.FTZ R73, R25, R73 ;  /* 0x0000004919497220 */ /* 0x000fc40000410000 */
[----:B0-----:R-:W-:-:S04]  /*2ee0*/  FMUL.FTZ R3, R66, R70 ;  /* 0x0000004642037220 */ /* 0x001fc80000410000 */
[----:B------:R-:W-:Y:S02]  /*2ef0*/  FFMA.FTZ R3, R68, R69, -R3 ;  /* 0x0000004544037223 */ /* 0x000fe40000010803 */
[C---:B------:R-:W-:Y:S02]  /*2f00*/  FMUL.FTZ R75, R25.reuse, R75 ;  /* 0x0000004b194b7220 */ /* 0x040fe40000410000 */
[C---:B------:R-:W-:Y:S02]  /*2f10*/  FMUL.FTZ R13, R25.reuse, R74 ;  /* 0x0000004a190d7220 */ /* 0x040fe40000410000 */
[C---:B------:R-:W-:Y:S02]  /*2f20*/  FMUL.FTZ R16, R25.reuse, R16 ;  /* 0x0000001019107220 */ /* 0x040fe40000410000 */
[C---:B------:R-:W-:Y:S02]  /*2f30*/  FMUL.FTZ R15, R25.reuse, R70 ;  /* 0x00000046190f7220 */ /* 0x040fe40000410000 */
[----:B------:R-:W-:-:S02]  /*2f40*/  FMUL.FTZ R25, R25, R14 ;  /* 0x0000000e19197220 */ /* 0x000fc40000410000 */
[----:B------:R-:W-:Y:S01]  /*2f50*/  FADD.FTZ R3, R64, R3 ;  /* 0x0000000340037221 */ /* 0x000fe20000010000 */
[----:B------:R-:W-:Y:S01]  /*2f60*/  IADD3 R62, P1, R62, 0x10, RZ ;  /* 0x000000103e3e7810 */ /* 0x000fe20007f3e0ff */
[C---:B------:R-:W-:Y:S02]  /*2f70*/  FFMA.FTZ R73, R26.reuse, R27, -R73 ;  /* 0x0000001b1a497223 */ /* 0x040fe40000010849 */
[C---:B------:R-:W-:Y:S02]  /*2f80*/  FFMA.FTZ R2, R26.reuse, R77, -R75 ;  /* 0x0000004d1a027223 */ /* 0x040fe4000001084b */
        /* <DEDUP_REMOVED lines=14> */
[----:B-1----:R-:W-:Y:S01]  /*3070*/  @P0 CALL.REL.NOINC `(.L_x_2256) ;  /* 0x0000001000000944 */ /* 0x002fe20003c00000 */
[----:B------:R-:W-:Y:S05]  /*3080*/  BRA `(.L_x_2257) ;  /* 0xffffe95000007947 */ /* 0x000fea000383ffff */
.L_x_2256:
[----:B------:R-:W-:Y:S01]  /*3090*/  BAR.SYNC.DEFER_BLOCKING 0x0 ;  /* 0x0000000000007b1d */ /* 0x000fe20000010000 */
[C---:B------:R-:W-:Y:S01]  /*30a0*/  SHF.L.U32 R2, R33.reuse, 0x8, RZ ;  /* 0x0000000821027819 */ /* 0x040fe200000006ff */
[----:B------:R-:W-:Y:S01]  /*30b0*/  IMAD R20, R36, c[0x0][0x200], RZ ;  /* 0x0000800024147a24 */ /* 0x000fe200078e02ff */
[----:B------:R-:W-:Y:S02]  /*30c0*/  IADD3 R33, R33, 0x1, RZ ;  /* 0x0000000121217810 */ /* 0x000fe40007ffe0ff */
[----:B------:R-:W-:Y:S01]  /*30d0*/  SHF.R.S32.HI R3, RZ, 0x1f, R2 ;  /* 0x0000001fff037819 */ /* 0x000fe20000011402 */
[C---:B------:R-:W-:Y:S01]  /*30e0*/  IMAD R21, R37.reuse, c[0x0][0x204], R20 ;  /* 0x0000810025157a24 */ /* 0x040fe200078e0214 */
[----:B------:R-:W-:Y:S01]  /*30f0*/  IADD3 R30, P1, R30, 0x400, RZ ;  /* 0x000004001e1e7810 */ /* 0x000fe20007f3e0ff */
[----:B------:R-:W-:Y:S01]  /*3100*/  IMAD R20, R40, c[0x0][0x208], RZ ;  /* 0x0000820028147a24 */ /* 0x000fe200078e02ff */
[----:B------:R-:W-:Y:S01]  /*3110*/  IADD3 R28, P2, R28, 0x400, RZ ;  /* 0x000004001c1c7810 */ /* 0x000fe20007f5e0ff */
[----:B------:R-:W-:Y:S01]  /*3120*/  IMAD.WIDE.U32 R2, R37, c[0x0][0x200], R2 ;  /* 0x0000800025027a25 */ /* 0x000fe200078e0002 */
[----:B------:R-:W-:-:S02]  /*3130*/  IADD3.X R31, RZ, R31, RZ, P1, !PT ;  /* 0x0000001fff1f7210 */ /* 0x000fc40000ffe4ff */
[----:B------:R-:W-:Y:S02]  /*3140*/  IADD3.X R29, RZ, R29, RZ, P2, !PT ;  /* 0x0000001dff1d7210 */ /* 0x000fe400017fe4ff */
[----:B------:R-:W-:-:S05]  /*3150*/  IADD3 R3, R3, R21, RZ ;  /* 0x0000001503037210 */ /* 0x000fca0007ffe0ff */
[----:B------:R-:W-:Y:S01]  /*3160*/  IMAD.WIDE.U32 R2, R41, c[0x0][0x208], R2 ;  /* 0x0000820029027a25 */ /* 0x000fe200078e0002 */
[----:B------:R0:W-:Y:S04]  /*3170*/  STS.128 [R0], R4 ;  /* 0x0000000400007388 */ /* 0x0001e80000000c00 */
[----:B------:R-:W-:Y:S01]  /*3180*/  STS.128 [R0+0x10], R8 ;  /* 0x0000100800007388 */ /* 0x000fe20000000c00 */
[----:B------:R-:W-:-:S06]  /*3190*/  NOP ;  /* 0x0000000000007918 */ /* 0x000fcc0000000000 */
[----:B------:R-:W1:Y:S04]  /*31a0*/  LDS.128 R16, [R34.X16] ;  /* 0x0000000022107984 */ /* 0x000e68000000cc00 */
[----:B------:R-:W2:Y:S01]  /*31b0*/  LDS.128 R12, [R34.X16+0x200] ;  /* 0x00020000220c7984 */ /* 0x000ea2000000cc00 */
[----:B0-----:R-:W-:Y:S01]  /*31c0*/  IMAD R5, R41, c[0x0][0x20c], R20 ;  /* 0x0000830029057a24 */ /* 0x001fe200078e0214 */
[----:B------:R-:W-:-:S04]  /*31d0*/  LEA R4, P0, R2, c[0x0][0x258], 0x2 ;  /* 0x0000960002047a11 */ /* 0x000fc800078010ff */
[----:B------:R-:W-:-:S04]  /*31e0*/  IADD3 R3, R3, R5, RZ ;  /* 0x0000000503037210 */ /* 0x000fc80007ffe0ff */
[----:B------:R-:W-:Y:S02]  /*31f0*/  LEA.HI.X R5, R2, c[0x0][0x25c], R3, 0x2, P0 ;  /* 0x0000970002057a11 */ /* 0x000fe400000f1403 */
[----:B------:R-:W-:-:S03]  /*3200*/  ISETP.GE.AND P0, PT, R33, c[0x0][0x174], PT ;  /* 0x00005d0021007a0c */ /* 0x000fc60003f06270 */
[----:B------:R-:W-:-:S05]  /*3210*/  IMAD.WIDE R2, R32, 0x10, R4 ;  /* 0x0000001020027825 */ /* 0x000fca00078e0204 */
[----:B-1----:R0:W-:Y:S04]  /*3220*/  STG.E.128 [R2.64], R16 ;  /* 0x0000001002007986 */ /* 0x0021e8000c101d06 */
[----:B--2---:R0:W-:Y:S01]  /*3230*/  STG.E.128 [R2.64+0x200], R12 ;  /* 0x0002000c02007986 */ /* 0x0041e2000c101d06 */
[----:B------:R-:W-:Y:S01]  /*3240*/  @P0 CALL.REL.NOINC `(.L_x_2258) ;  /* 0x0000001000000944 */ /* 0x000fe20003c00000 */
[----:B------:R-:W-:Y:S05]  /*3250*/  BRA `(.L_x_2259) ;  /* 0xffffd0a000007947 */ /* 0x000fea000383ffff */
.L_x_2258:
[----:B------:R-:W-:Y:S05]  /*3260*/  EXIT ;  /* 0x000000000000794d */ /* 0x000fea0003800000 */
.L_x_2260:
        /* <DEDUP_REMOVED lines=9> */
.L_x_5376:


//--------------------- .text._Z25selective_scan_fwd_kernelI32Selective_Scan_fwd_kernel_traitsILi32ELi8ELi1ELb1ELb0ELb0ELb1EfN3c107complexIfEEEEv13SSMParamsBase --------------------------
	.section	.text._Z25selective_scan_fwd_kernelI32Selective_Scan_fwd_kernel_traitsILi32ELi8ELi1ELb1ELb0ELb0ELb1EfN3c107complexIfEEEEv13SSMParamsBase,"ax",@progbits
	.sectioninfo	@"SHI_REGISTERS=91"
	.align	128
        .global         _Z25selective_scan_fwd_kernelI32Selective_Scan_fwd_kernel_traitsILi32ELi8ELi1ELb1ELb0ELb0ELb1EfN3c107complexIfEEEEv13SSMParamsBase
        .type           _Z25selective_scan_fwd_kernelI32Selective_Scan_fwd_kernel_traitsILi32ELi8ELi1ELb1ELb0ELb0ELb1EfN3c107complexIfEEEEv13SSMParamsBase,@function
        .size           _Z25selective_scan_fwd_kernelI32Selective_Scan_fwd_kernel_traitsILi32ELi8ELi1ELb1ELb0ELb0ELb1EfN3c107complexIfEEEEv13SSMParamsBase,(.L_x_5377 - _Z25selective_scan_fwd_kernelI32Selective_Scan_fwd_kernel_traitsILi32ELi8ELi1ELb1ELb0ELb0ELb1EfN3c107complexIfEEEEv13SSMParamsBase)
        .other          _Z25selective_scan_fwd_kernelI32Selective_Scan_fwd_kernel_traitsILi32ELi8ELi1ELb1ELb0ELb0ELb1EfN3c107complexIfEEEEv13SSMParamsBase,@"STO_CUDA_ENTRY STV_DEFAULT"
_Z25selective_scan_fwd_kernelI32Selective_Scan_fwd_kernel_traitsILi32ELi8ELi1ELb1ELb0ELb0ELb1EfN3c107complexIfEEEEv13SSMParamsBase:
.text._Z25selective_scan_fwd_kernelI32Selective_Scan_fwd_kernel_traitsILi32ELi8ELi1ELb1ELb0ELb0ELb1EfN3c107complexIfEEEEv13SSMParamsBase:
        /* <DEDUP_REMOVED lines=48> */
.L_x_2280:
        /* <DEDUP_REMOVED lines=69> */
.L_x_2262:
[----:B------:R-:W-:Y:S05]  /*0750*/  BSYNC B0 ;  /* 0x0000000000007941 */ /* 0x000fea0003800000 */
.L_x_2261:
        /* <DEDUP_REMOVED lines=42> */
.L_x_2264:
[----:B------:R-:W-:Y:S05]  /*0a00*/  BSYNC B0 ;  /* 0x0000000000007941 */ /* 0x000fea0003800000 */
.L_x_2263:
        /* <DEDUP_REMOVED lines=33> */
.L_x_2266:
[----:B------:R-:W-:Y:S05]  /*0c20*/  BSYNC B0 ;  /* 0x0000000000007941 */ /* 0x000fea0003800000 */
.L_x_2265:
        /* <DEDUP_REMOVED lines=33> */
.L_x_2268:
[----:B------:R-:W-:Y:S05]  /*0e40*/  BSYNC B0 ;  /* 0x0000000000007941 */ /* 0x000fea0003800000 */
.L_x_2267:
        /* <DEDUP_REMOVED lines=33> */
.L_x_2270:
[----:B------:R-:W-:Y:S05]  /*1060*/  BSYNC B0 ;  /* 0x0000000000007941 */ /* 0x000fea0003800000 */
.L_x_2269:
        /* <DEDUP_REMOVED lines=33> */
.L_x_2272:
[----:B------:R-:W-:Y:S05]  /*1280*/  BSYNC B0 ;  /* 0x0000000000007941 */ /* 0x000fea0003800000 */
.L_x_2271:
        /* <DEDUP_REMOVED lines=33> */
.L_x_2274:
[----:B------:R-:W-:Y:S05]  /*14a0*/  BSYNC B0 ;  /* 0x0000000000007941 */ /* 0x000fea0003800000 */
.L_x_2273:
        /* <DEDUP_REMOVED lines=33> */
.L_x_2276:
[----:B------:R-:W-:Y:S05]  /*16c0*/  BSYNC B0 ;  /* 0x0000000000007941 */ /* 0x000fea0003800000 */
.L_x_2275:
        /* <DEDUP_REMOVED lines=49> */
.L_x_2278:
        /* <DEDUP_REMOVED lines=363> */
.L_x_2277:
[----:B------:R-:W-:Y:S01]  /*3090*/  BAR.SYNC.DEFER_BLOCKING 0x0 ;  /* 0x0000000000007b1d */ /* 0x000fe20000010000 */
[----:B------:R-:W-:Y:S01]  /*30a0*/  SHF.L.U32 R2, R33, 0x8, RZ ;  /* 0x0000000821027819 */ /* 0x000fe200000006ff */
[----:B------:R-:W-:Y:S02]  /*30b0*/  IMAD R20, R36, c[0x0][0x200], RZ ;  /* 0x0000800024147a24 */ /* 0x000fe400078e02ff */
[----:B------:R-:W-:Y:S01]  /*30c0*/  IMAD R24, R40, c[0x0][0x208], RZ ;  /* 0x0000820028187a24 */ /* 0x000fe200078e02ff */
[----:B------:R-:W-:Y:S01]  /*30d0*/  SHF.R.S32.HI R3, RZ, 0x1f, R2 ;  /* 0x0000001fff037819 */ /* 0x000fe20000011402 */
[C---:B------:R-:W-:Y:S02]  /*30e0*/  IMAD R25, R37.reuse, c[0x0][0x204], R20 ;  /* 0x0000810025197a24 */ /* 0x040fe400078e0214 */
[----:B------:R-:W-:Y:S02]  /*30f0*/  IMAD R22, R36, c[0x0][0x1f0], RZ ;  /* 0x00007c0024167a24 */ /* 0x000fe400078e02ff */
[----:B------:R-:W-:-:S04]  /*3100*/  IMAD.WIDE.U32 R20, R37, c[0x0][0x200], R2 ;  /* 0x0000800025147a25 */ /* 0x000fc800078e0002 */
[----:B------:R-:W-:Y:S01]  /*3110*/  IMAD R27, R37, c[0x0][0x1f4], R22 ;  /* 0x00007d00251b7a24 */ /* 0x000fe200078e0216 */
[----:B------:R-:W-:Y:S01]  /*3120*/  IADD3 R21, R21, R25, RZ ;  /* 0x0000001915157210 */ /* 0x000fe20007ffe0ff */
[----:B------:R-:W-:Y:S02]  /*3130*/  IMAD R25, R41, c[0x0][0x20c], R24 ;  /* 0x0000830029197a24 */ /* 0x000fe400078e0218 */
[----:B------:R-:W-:-:S04]  /*3140*/  IMAD.WIDE.U32 R22, R37, c[0x0][0x1f0], R2 ;  /* 0x00007c0025167a25 */ /* 0x000fc800078e0002 */
[----:B------:R-:W-:Y:S01]  /*3150*/  IMAD.WIDE.U32 R20, R41, c[0x0][0x208], R20 ;  /* 0x0000820029147a25 */ /* 0x000fe200078e0014 */
[----:B------:R-:W-:Y:S01]  /*3160*/  IADD3 R23, R23, R27, RZ ;  /* 0x0000001b17177210 */ /* 0x000fe20007ffe0ff */
[----:B------:R-:W-:Y:S02]  /*3170*/  STS.128 [R0], R4 ;  /* 0x0000000400007388 */ /* 0x000fe40000000c00 */
[----:B------:R-:W-:Y:S01]  /*3180*/  IMAD R26, R40, c[0x0][0x1f8], RZ ;  /* 0x00007e00281a7a24 */ /* 0x000fe200078e02ff */
[----:B------:R-:W-:Y:S01]  /*3190*/  IADD3 R25, R21, R25, RZ ;  /* 0x0000001915197210 */ /* 0x000fe20007ffe0ff */
[----:B------:R-:W-:Y:S01]  /*31a0*/  STS.128 [R0+0x10], R8 ;  /* 0x0000100800007388 */ /* 0x000fe20000000c00 */
[----:B------:R-:W-:-:S06]  /*31b0*/  NOP ;  /* 0x0000000000007918 */ /* 0x000fcc0000000000 */
[----:B------:R-:W0:Y:S01]  /*31c0*/  LDS.128 R16, [R34.X16] ;  /* 0x0000000022107984 */ /* 0x000e22000000cc00 */
[C---:B------:R-:W-:Y:S01]  /*31d0*/  LEA R42, P0, R20.reuse, c[0x0][0x258], 0x2 ;  /* 0x00009600142a7a11 */ /* 0x040fe200078010ff */
[C---:B------:R-:W-:Y:S02]  /*31e0*/  IMAD R27, R41.reuse, c[0x0][0x1fc], R26 ;  /* 0x00007f00291b7a24 */ /* 0x040fe400078e021a */
[----:B------:R-:W1:Y:S01]  /*31f0*/  LDS.128 R12, [R34.X16+0x200] ;  /* 0x00020000220c7984 */ /* 0x000e62000000cc00 */
[----:B------:R-:W-:Y:S01]  /*3200*/  LEA.HI.X R43, R20, c[0x0][0x25c], R25, 0x2, P0 ;  /* 0x00009700142b7a11 */ /* 0x000fe200000f1419 */
[----:B------:R-:W-:-:S04]  /*3210*/  IMAD.WIDE.U32 R22, R41, c[0x0][0x1f8], R22 ;  /* 0x00007e0029167a25 */ /* 0x000fc800078e0016 */
[----:B------:R-:W-:Y:S01]  /*3220*/  IMAD.WIDE R42, R32, 0x10, R42 ;  /* 0x00000010202a7825 */ /* 0x000fe200078e022a */
[----:B------:R-:W-:Y:S02]  /*3230*/  IADD3 R21, R23, R27, RZ ;  /* 0x0000001b17157210 */ /* 0x000fe40007ffe0ff */
[----:B------:R-:W-:-:S04]  /*3240*/  LEA R44, P1, R22, c[0x0][0x268], 0x2 ;  /* 0x00009a00162c7a11 */ /* 0x000fc800078210ff */
[----:B------:R-:W-:-:S05]  /*3250*/  LEA.HI.X R45, R22, c[0x0][0x26c], R21, 0x2, P1 ;  /* 0x00009b00162d7a11 */ /* 0x000fca00008f1415 */
[----:B------:R-:W-:Y:S01]  /*3260*/  IMAD.WIDE R44, R32, 0x10, R44 ;  /* 0x00000010202c7825 */ /* 0x000fe200078e022c */
[----:B0-----:R-:W-:Y:S04]  /*3270*/  STG.E.128 [R42.64], R16 ;  /* 0x000000102a007986 */ /* 0x001fe8000c101d06 */
[----:B-1----:R-:W-:Y:S04]  /*3280*/  STG.E.128 [R42.64+0x200], R12 ;  /* 0x0002000c2a007986 */ /* 0x002fe8000c101d06 */
[----:B------:R-:W-:Y:S06]  /*3290*/  BAR.SYNC.DEFER_BLOCKING 0x0 ;  /* 0x0000000000007b1d */ /* 0x000fec0000010000 */
[----:B------:R-:W2:Y:S04]  /*32a0*/  LDG.E.128 R48, [R44.64] ;  /* 0x000000062c307981 */ /* 0x000ea8000c1e1d00 */
[----:B------:R-:W3:Y:S01]  /*32b0*/  LDG.E.128 R52, [R44.64+0x200] ;  /* 0x000200062c347981 */ /* 0x000ee2000c1e1d00 */
[----:B------:R-:W-:Y:S01]  /*32c0*/  IMAD.WIDE.U32 R2, R37, c[0x0][0x210], R2 ;  /* 0x0000840025027a25 */ /* 0x000fe200078e0002 */
[----:B------:R-:W-:-:S02]  /*32d0*/  IADD3 R33, R33, 0x1, RZ ;  /* 0x0000000121217810 */ /* 0x000fc40007ffe0ff */
[----:B------:R-:W-:Y:S02]  /*32e0*/  IADD3 R30, P1, R30, 0x400, RZ ;  /* 0x000004001e1e7810 */ /* 0x000fe40007f3e0ff */
[----:B------:R-:W-:Y:S02]  /*32f0*/  IADD3 R28, P2, R28, 0x400, RZ ;  /* 0x000004001c1c7810 */ /* 0x000fe40007f5e0ff */
[----:B------:R-:W-:Y:S02]  /*3300*/  IADD3.X R31, RZ, R31, RZ, P1, !PT ;  /* 0x0000001fff1f7210 */ /* 0x000fe40000ffe4ff */
[----:B------:R-:W-:Y:S01]  /*3310*/  IADD3.X R29, RZ, R29, RZ, P2, !PT ;  /* 0x0000001dff1d7210 */ /* 0x000fe200017fe4ff */
[----:B--2---:R-:W-:Y:S04]  /*3320*/  STS.128 [R34.X16], R48 ;  /* 0x0000003022007388 */ /* 0x004fe8000000cc00 */
[----:B---3--:R-:W-:Y:S01]  /*3330*/  STS.128 [R34.X16+0x200], R52 ;  /* 0x0002003422007388 */ /* 0x008fe2000000cc00 */
[----:B------:R-:W-:-:S06]  /*3340*/  NOP ;  /* 0x0000000000007918 */ /* 0x000fcc0000000000 */
[----:B------:R-:W0:Y:S04]  /*3350*/  LDS.128 R24, [R0] ;  /* 0x0000000000187984 */ /* 0x000e280000000c00 */
[----:B------:R-:W1:Y:S01]  /*3360*/  LDS.128 R20, [R0+0x10] ;  /* 0x0000100000147984 */ /* 0x000e620000000c00 */
[----:B0-----:R-:W-:Y:S02]  /*3370*/  FMUL.FTZ R12, R25, -1.4426950216293334961 ;  /* 0xbfb8aa3b190c7820 */ /* 0x001fe40000410000 */
[----:B------:R-:W-:Y:S02]  /*3380*/  FMUL.FTZ R46, R24, -1.4426950216293334961 ;  /* 0xbfb8aa3b182e7820 */ /* 0x000fe40000410000 */
[----:B------:R-:W-:Y:S02]  /*3390*/  FMUL.FTZ R13, R26, -1.4426950216293334961 ;  /* 0xbfb8aa3b1a0d7820 */ /* 0x000fe40000410000 */
[----:B------:R-:W-:Y:S01]  /*33a0*/  FMUL.FTZ R14, R27, -1.4426950216293334961 ;  /* 0xbfb8aa3b1b0e7820 */ /* 0x000fe20000410000 */
[----:B------:R-:W0:Y:S01]  /*33b0*/  MUFU.EX2 R12, R12 ;  /* 0x0000000c000c7308 */ /* 0x000e220000000800 */
[----:B-1----:R-:W-:-:S02]  /*33c0*/  FMUL.FTZ R19, R23, -1.4426950216293334961 ;  /* 0xbfb8aa3b17137820 */ /* 0x002fc40000410000 */
[----:B------:R-:W-:Y:S02]  /*33d0*/  FMUL.FTZ R17, R21, -1.4426950216293334961 ;  /* 0xbfb8aa3b15117820 */ /* 0x000fe40000410000 */
[----:B------:R-:W-:Y:S02]  /*33e0*/  FMUL.FTZ R15, R22, -1.4426950216293334961 ;  /* 0xbfb8aa3b160f7820 */ /* 0x000fe40000410000 */
[----:B------:R-:W-:Y:S01]  /*33f0*/  FMUL.FTZ R16, R20, -1.4426950216293334961 ;  /* 0xbfb8aa3b14107820 */ /* 0x000fe20000410000 */
[----:B------:R-:W1:Y:S08]  /*3400*/  MUFU.EX2 R46, R46 ;  /* 0x0000002e002e7308 */ /* 0x000e700000000800 */
[----:B------:R-:W2:Y:S01]  /*3410*/  MUFU.EX2 R13, R13 ;  /* 0x0000000d000d7308 */ /* 0x000ea20000000800 */
[----:B0-----:R-:W-:-:S07]  /*3420*/  FADD.FTZ R12, R12, 1 ;  /* 0x3f8000000c0c7421 */ /* 0x001fce0000010000 */
[----:B------:R-:W0:Y:S01]  /*3430*/  MUFU.EX2 R14, R14 ;  /* 0x0000000e000e7308 */ /* 0x000e220000000800 */
[----:B-1----:R-:W-:-:S07]  /*3440*/  FADD.FTZ R46, R46, 1 ;  /* 0x3f8000002e2e7421 */ /* 0x002fce0000010000 */
[----:B------:R-:W1:Y:S01]  /*3450*/  MUFU.EX2 R19, R19 ;  /* 0x0000001300137308 */ /* 0x000e620000000800 */
[----:B--2---:R-:W-:-:S07]  /*3460*/  FADD.FTZ R13, R13, 1 ;  /* 0x3f8000000d0d7421 */ /* 0x004fce0000010000 */
[----:B------:R0:W2:Y:S08]  /*3470*/  MUFU.EX2 R18, R15 ;  /* 0x0000000f00127308 */ /* 0x0000b00000000800 */
[----:B------:R-:W3:Y:S01]  /*3480*/  MUFU.EX2 R17, R17 ;  /* 0x0000001100117308 */ /* 0x000ee20000000800 */
[----:B0-----:R-:W-:Y:S02]  /*3490*/  FADD.FTZ R15, R14, 1 ;  /* 0x3f8000000e0f7421 */ /* 0x001fe40000010000 */
[----:B-1----:R-:W-:-:S05]  /*34a0*/  FADD.FTZ R42, R19, 1 ;  /* 0x3f800000132a7421 */ /* 0x002fca0000010000 */
[----:B------:R-:W0:Y:S01]  /*34b0*/  MUFU.EX2 R16, R16 ;  /* 0x0000001000107308 */ /* 0x000e220000000800 */
[----:B--2---:R-:W-:-:S07]  /*34c0*/  FADD.FTZ R19, R18, 1 ;  /* 0x3f80000012137421 */ /* 0x004fce0000010000 */
[----:B------:R-:W1:Y:S01]  /*34d0*/  MUFU.RCP R43, R46 ;  /* 0x0000002e002b7308 */ /* 0x000e620000001000 */
[----:B---3--:R-:W-:-:S07]  /*34e0*/  FADD.FTZ R18, R17, 1 ;  /* 0x3f80000011127421 */ /* 0x008fce0000010000 */
[----:B------:R-:W2:Y:S01]  /*34f0*/  MUFU.RCP R12, R12 ;  /* 0x0000000c000c7308 */ /* 0x000ea20000001000 */
[----:B0-----:R-:W-:-:S07]  /*3500*/  FADD.FTZ R17, R16, 1 ;  /* 0x3f80000010117421 */ /* 0x001fce0000010000 */
[----:B------:R1:W0:Y:S08]  /*3510*/  MUFU.RCP R45, R13 ;  /* 0x0000000d002d7308 */ /* 0x0002300000001000 */
[----:B------:R0:W3:Y:S01]  /*3520*/  MUFU.RCP R44, R15 ;  /* 0x0000000f002c7308 */ /* 0x0000e20000001000 */
        /* <DEDUP_REMOVED lines=13> */
[----:B0-----:R-:W-:Y:S02]  /*3600*/  FMUL.FTZ R7, R22, R19 ;  /* 0x0000001316077220 */ /* 0x001fe40000410000 */
[----:B------:R-:W-:-:S05]  /*3610*/  FMUL.FTZ R19, R6, R11 ;  /* 0x0000000b06137220 */ /* 0x000fca0000410000 */
[----:B------:R-:W0:Y:S01]  /*3620*/  MUFU.RCP R17, R17 ;  /* 0x0000001100117308 */ /* 0x000e220000001000 */
[----:B-1----:R-:W-:Y:S02]  /*3630*/  FMUL.FTZ R4, R21, R18 ;  /* 0x0000001215047220 */ /* 0x002fe40000410000 */
[----:B------:R-:W-:Y:S01]  /*3640*/  FMUL.FTZ R18, R7, R10 ;  /* 0x0000000a07127220 */ /* 0x000fe20000410000 */
[----:B------:R1:W-:Y:S01]  /*3650*/  STS.128 [R0], R12 ;  /* 0x0000000c00007388 */ /* 0x0003e20000000c00 */
[----:B0-----:R-:W-:Y:S02]  /*3660*/  FMUL.FTZ R5, R20, R17 ;  /* 0x0000001114057220 */ /* 0x001fe40000410000 */
[----:B------:R-:W-:Y:S02]  /*3670*/  FMUL.FTZ R17, R4, R9 ;  /* 0x0000000904117220 */ /* 0x000fe40000410000 */
[----:B------:R-:W-:Y:S02]  /*3680*/  FMUL.FTZ R16, R5, R8 ;  /* 0x0000000805107220 */ /* 0x000fe40000410000 */
[----:B------:R-:W-:-:S03]  /*3690*/  IMAD R20, R36, c[0x0][0x210], RZ ;  /* 0x0000840024147a24 */ /* 0x000fc600078e02ff */
[----:B------:R-:W-:Y:S01]  /*36a0*/  STS.128 [R0+0x10], R16 ;  /* 0x0000101000007388 */ /* 0x000fe20000000c00 */
[----:B------:R-:W-:-:S06]  /*36b0*/  NOP ;  /* 0x0000000000007918 */ /* 0x000fcc0000000000 */
[----:B------:R-:W0:Y:S01]  /*36c0*/  LDS.128 R8, [R34.X16] ;  /* 0x0000000022087984 */ /* 0x000e22000000cc00 */
[----:B------:R-:W-:Y:S02]  /*36d0*/  IMAD R21, R37, c[0x0][0x214], R20 ;  /* 0x0000850025157a24 */ /* 0x000fe400078e0214 */
[----:B------:R-:W-:Y:S01]  /*36e0*/  IMAD R20, R40, c[0x0][0x218], RZ ;  /* 0x0000860028147a24 */ /* 0x000fe200078e02ff */
[----:B------:R-:W2:Y:S02]  /*36f0*/  LDS.128 R4, [R34.X16+0x200] ;  /* 0x0002000022047984 */ /* 0x000ea4000000cc00 */
[----:B------:R-:W-:Y:S01]  /*3700*/  IADD3 R3, R3, R21, RZ ;  /* 0x0000001503037210 */ /* 0x000fe20007ffe0ff */
[----:B-1----:R-:W-:-:S04]  /*3710*/  IMAD R13, R41, c[0x0][0x21c], R20 ;  /* 0x00008700290d7a24 */ /* 0x002fc800078e0214 */
[----:B------:R-:W-:-:S05]  /*3720*/  IMAD.WIDE.U32 R2, R41, c[0x0][0x218], R2 ;  /* 0x0000860029027a25 */ /* 0x000fca00078e0002 */
[----:B------:R-:W-:Y:S02]  /*3730*/  IADD3 R3, R3, R13, RZ ;  /* 0x0000000d03037210 */ /* 0x000fe40007ffe0ff */
[----:B------:R-:W-:-:S04]  /*3740*/  LEA R12, P0, R2, c[0x0][0x270], 0x2 ;  /* 0x00009c00020c7a11 */ /* 0x000fc800078010ff */
[----:B------:R-:W-:Y:S02]  /*3750*/  LEA.HI.X R13, R2, c[0x0][0x274], R3, 0x2, P0 ;  /* 0x00009d00020d7a11 */ /* 0x000fe400000f1403 */
[----:B------:R-:W-:-:S03]  /*3760*/  ISETP.GE.AND P0, PT, R33, c[0x0][0x174], PT ;  /* 0x00005d0021007a0c */ /* 0x000fc60003f06270 */
[----:B------:R-:W-:-:S05]  /*3770*/  IMAD.WIDE R2, R32, 0x10, R12 ;  /* 0x0000001020027825 */ /* 0x000fca00078e020c */
[----:B0-----:R0:W-:Y:S04]  /*3780*/  STG.E.128 [R2.64], R8 ;  /* 0x0000000802007986 */ /* 0x0011e8000c101d06 */
[----:B--2---:R0:W-:Y:S01]  /*3790*/  STG.E.128 [R2.64+0x200], R4 ;  /* 0x0002000402007986 */ /* 0x0041e2000c101d06 */
[----:B------:R-:W-:Y:S01]  /*37a0*/  @P0 CALL.REL.NOINC `(.L_x_2279) ;  /* 0x0000001000000944 */ /* 0x000fe20003c00000 */
[----:B------:R-:W-:Y:S05]  /*37b0*/  BRA `(.L_x_2280) ;  /* 0xffffcb4000007947 */ /* 0x000fea000383ffff */
.L_x_2279:
[----:B------:R-:W-:Y:S05]  /*37c0*/  EXIT ;  /* 0x000000000000794d */ /* 0x000fea0003800000 */
.L_x_2281:
        /* <DEDUP_REMOVED lines=11> */
.L_x_5377:


//--------------------- .text._Z25selective_scan_fwd_kernelI32Selective_Scan_fwd_kernel_traitsILi32ELi8ELi1ELb1ELb0ELb1ELb0EfN3c107complexIfEEEEv13SSMParamsBase --------------------------
	.section	.text._Z25selective_scan_fwd_kernelI32Selective_Scan_fwd_kernel_traitsILi32ELi8ELi1ELb1ELb0ELb1ELb0EfN3c107complexIfEEEEv13SSMParamsBase,"ax",@progbits
	.sectioninfo	@"SHI_REGISTERS=108"
	.align	128
        .global         _Z25selective_scan_fwd_kernelI32Selective_Scan_fwd_kernel_traitsILi32ELi8ELi1ELb1ELb0ELb1ELb0EfN3c107complexIfEEEEv13SSMParamsBase
        .type           _Z25selective_scan_fwd_kernelI32Selective_Scan_fwd_kernel_traitsILi32ELi8ELi1ELb1ELb0ELb1ELb0EfN3c107complexIfEEEEv13SSMParamsBase,@function
        .size           _Z25selective_scan_fwd_kernelI32Selective_Scan_fwd_kernel_traitsILi32ELi8ELi1ELb1ELb0ELb1ELb0EfN3c107complexIfEEEEv13SSMParamsBase,(.L_x_5378 - _Z25selective_scan_fwd_kernelI32Selective_Scan_fwd_kernel_traitsILi32ELi8ELi1ELb1ELb0ELb1ELb0EfN3c107complexIfEEEEv13SSMParamsBase)
        .other          _Z25selective_scan_fwd_kernelI32Selective_Scan_fwd_kernel_traitsILi32ELi8ELi1ELb1ELb0ELb1ELb0EfN3c107complexIfEEEEv13SSMParamsBase,@"STO_CUDA_ENTRY STV_DEFAULT"
_Z25selective_scan_fwd_kernelI32Selective_Scan_fwd_kernel_traitsILi32ELi8ELi1ELb1ELb0ELb1ELb0EfN3c107complexIfEEEEv13SSMParamsBase:
.text._Z25selective_scan_fwd_kernelI32Selective_Scan_fwd_kernel_traitsILi32ELi8ELi1ELb1ELb0ELb1ELb0EfN3c107complexIfEEEEv13SSMParamsBase:
[----:B------:R-:W-:Y:S02]  /*0000*/  MOV R1, c[0x0][0x28] ;  /* 0x00000a0000017a02 */ /* 0x000fe40000000f00 */
[----:B------:R-:W-:Y:S01]  /*0010*/  IABS R9, c[0x0][0x178] ;  /* 0x00005e0000097a13 */ /* 0x000fe20000000000 */
[----:B------:R-:W0:Y:S01]  /*0020*/  S2R R0, SR_CTAID.Y ;  /* 0x0000000000007919 */ /* 0x000e220000002600 */
[----:B------:R-:W-:Y:S01]  /*0030*/  ISETP.NE.U32.AND P0, PT, RZ, c[0x0][0x238], PT ;  /* 0x00008e00ff007a0c */ /* 0x000fe20003f05070 */
[----:B------:R-:W-:Y:S01]  /*0040*/  HFMA2.MMA R42, -RZ, RZ, 0, 0 ;  /* 0x00000000ff2a7435 */ /* 0x000fe200000001ff */
[----:B------:R-:W1:Y:S01]  /*0050*/  I2F.RP R8, R9 ;  /* 0x0000000900087306 */ /* 0x000e620000209400 */
[----:B------:R-:W-:Y:S01]  /*0060*/  ULDC.64 UR4, c[0x0][0x118] ;  /* 0x0000460000047ab9 */ /* 0x000fe20000000a00 */
[----:B------:R-:W-:Y:S02]  /*0070*/  ISETP.NE.AND.EX P0, PT, RZ, c[0x0][0x23c], PT, P0 ;  /* 0x00008f00ff007a0c */ /* 0x000fe40003f05300 */
[----:B------:R-:W-:Y:S01]  /*0080*/  ISETP.NE.U32.AND P1, PT, RZ, c[0x0][0x250], PT ;  /* 0x00009400ff007a0c */ /* 0x000fe20003f25070 */
[----:B------:R-:W2:Y:S01]  /*0090*/  S2R R45, SR_CTAID.X ;  /* 0x00000000002d7919 */ /* 0x000ea20000002500 */
[----:B------:R-:W-:-:S02]  /*00a0*/  MOV R44, RZ ;  /* 0x000000ff002c7202 */ /* 0x000fc40000000f00 */
[----:B------:R-:W-:Y:S01]  /*00b0*/  ISETP.NE.AND.EX P1, PT, RZ, c[0x0][0x254], PT, P1 ;  /* 0x00009500ff007a0c */ /* 0x000fe20003f25310 */
[----:B-1----:R-:W1:Y:S01]  /*00c0*/  MUFU.RCP R8, R8 ;  /* 0x0000000800087308 */ /* 0x002e620000001000 */
[----:B0-----:R-:W-:-:S05]  /*00d0*/  SHF.R.S32.HI R43, RZ, 0x1f, R0 ;  /* 0x0000001fff2b7819 */ /* 0x001fca0000011400 */
[----:B------:R-:W-:-:S06]  /*00e0*/  @P0 LEA R2, P2, R0, c[0x0][0x238], 0x2 ;  /* 0x00008e0000020a11 */ /* 0x000fcc00078410ff */
[C---:B------:R-:W-:Y:S02]  /*00f0*/  @P1 LEA R4, P3, R0.reuse, c[0x0][0x250], 0x2 ;  /* 0x0000940000041a11 */ /* 0x040fe400078610ff */
[C---:B------:R-:W-:Y:S02]  /*0100*/  @P0 LEA.HI.X R3, R0.reuse, c[0x0][0x23c], R43, 0x2, P2 ;  /* 0x00008f0000030a11 */ /* 0x040fe400010f142b */
[----:B--2---:R-:W-:Y:S02]  /*0110*/  SHF.R.S32.HI R82, RZ, 0x1f, R45 ;  /* 0x0000001fff527819 */ /* 0x004fe4000001142d */
[----:B------:R-:W-:Y:S01]  /*0120*/  @P1 LEA.HI.X R5, R0, c[0x0][0x254], R43, 0x2, P3 ;  /* 0x0000950000051a11 */ /* 0x000fe200018f142b */
[----:B------:R0:W5:Y:S01]  /*0130*/  @P0 LDG.E R42, [R2.64] ;  /* 0x00000004022a0981 */ /* 0x000162000c1e1900 */
[----:B-1----:R-:W-:-:S03]  /*0140*/  IADD3 R6, R8, 0xffffffe, RZ ;  /* 0x0ffffffe08067810 */ /* 0x002fc60007ffe0ff */
[----:B------:R1:W5:Y:S01]  /*0150*/  @P1 LDG.E R44, [R4.64] ;  /* 0x00000004042c1981 */ /* 0x000362000c1e1900 */
[----:B------:R2:W3:Y:S01]  /*0160*/  F2I.FTZ.U32.TRUNC.NTZ R7, R6 ;  /* 0x0000000600077305 */ /* 0x0004e2000021f000 */
[----:B------:R-:W-:Y:S01]  /*0170*/  ISETP.NE.AND P1, PT, RZ, c[0x0][0x178], PT ;  /* 0x00005e00ff007a0c */ /* 0x000fe20003f25270 */
[----:B------:R-:W-:Y:S02]  /*0180*/  IMAD R8, R82, c[0x0][0x1e0], RZ ;  /* 0x0000780052087a24 */ /* 0x000fe400078e02ff */
[----:B------:R-:W-:Y:S01]  /*0190*/  IMAD R13, R43, c[0x0][0x1e8], RZ ;  /* 0x00007a002b0d7a24 */ /* 0x000fe200078e02ff */
[----:B0-----:R-:W-:Y:S01]  /*01a0*/  IABS R2, R0 ;  /* 0x0000000000027213 */ /* 0x001fe20000000000 */
[----:B--2---:R-:W-:Y:S01]  /*01b0*/  HFMA2.MMA R6, -RZ, RZ, 0, 0 ;  /* 0x00000000ff067435 */ /* 0x004fe200000001ff */
[----:B-1----:R-:W-:Y:S01]  /*01c0*/  IMAD.WIDE.U32 R4, R45, c[0x0][0x1e0], RZ ;  /* 0x000078002d047a25 */ /* 0x002fe200078e00ff */
[----:B---3--:R-:W-:-:S05]  /*01d0*/  IADD3 R10, RZ, -R7, RZ ;  /* 0x80000007ff0a7210 */ /* 0x008fca0007ffe0ff */
[----:B------:R-:W-:-:S04]  /*01e0*/  IMAD R11, R10, R9, RZ ;  /* 0x000000090a0b7224 */ /* 0x000fc800078e02ff */
[----:B------:R-:W-:-:S04]  /*01f0*/  IMAD.HI.U32 R7, R7, R11, R6 ;  /* 0x0000000b07077227 */ /* 0x000fc800078e0006 */
[----:B------:R-:W-:Y:S02]  /*0200*/  IMAD R6, R82, c[0x0][0x1d0], RZ ;  /* 0x0000740052067a24 */ /* 0x000fe400078e02ff */
[----:B------:R-:W-:-:S04]  /*0210*/  IMAD.HI.U32 R7, R7, R2, RZ ;  /* 0x0000000207077227 */ /* 0x000fc800078e00ff */
[----:B------:R-:W-:Y:S01]  /*0220*/  IMAD R11, R45, c[0x0][0x1e4], R8 ;  /* 0x000079002d0b7a24 */ /* 0x000fe200078e0208 */
[----:B------:R-:W-:Y:S01]  /*0230*/  IADD3 R3, -R7, RZ, RZ ;  /* 0x000000ff07037210 */ /* 0x000fe20007ffe1ff */
[----:B------:R-:W-:-:S03]  /*0240*/  IMAD R8, R82, c[0x0][0x1b0], RZ ;  /* 0x00006c0052087a24 */ /* 0x000fc600078e02ff */
[----:B------:R-:W-:Y:S01]  /*0250*/  IADD3 R5, R5, R11, RZ ;  /* 0x0000000b05057210 */ /* 0x000fe20007ffe0ff */
[----:B------:R-:W-:Y:S01]  /*0260*/  IMAD R2, R9, R3, R2 ;  /* 0x0000000309027224 */ /* 0x000fe200078e0202 */
[----:B------:R-:W-:Y:S01]  /*0270*/  LOP3.LUT R3, R0, c[0x0][0x178], RZ, 0x3c, !PT ;  /* 0x00005e0000037a12 */ /* 0x000fe200078e3cff */
[----:B------:R-:W-:Y:S02]  /*0280*/  IMAD R11, R43, c[0x0][0x1d8], RZ ;  /* 0x000076002b0b7a24 */ /* 0x000fe400078e02ff */
[----:B------:R-:W-:Y:S01]  /*0290*/  IMAD R15, R45, c[0x0][0x1b4], R8 ;  /* 0x00006d002d0f7a24 */ /* 0x000fe200078e0208 */
[----:B------:R-:W-:Y:S02]  /*02a0*/  ISETP.GT.U32.AND P2, PT, R9, R2, PT ;  /* 0x000000020900720c */ /* 0x000fe40003f44070 */
[----:B------:R-:W-:-:S11]  /*02b0*/  ISETP.GE.AND P3, PT, R3, RZ, PT ;  /* 0x000000ff0300720c */ /* 0x000fd60003f66270 */
[-C--:B------:R-:W-:Y:S02]  /*02c0*/  @!P2 IADD3 R2, R2, -R9.reuse, RZ ;  /* 0x800000090202a210 */ /* 0x080fe40007ffe0ff */
[----:B------:R-:W-:Y:S02]  /*02d0*/  @!P2 IADD3 R7, R7, 0x1, RZ ;  /* 0x000000010707a810 */ /* 0x000fe40007ffe0ff */
[----:B------:R-:W-:Y:S01]  /*02e0*/  ISETP.GE.U32.AND P0, PT, R2, R9, PT ;  /* 0x000000090200720c */ /* 0x000fe20003f06070 */
[C---:B------:R-:W-:Y:S01]  /*02f0*/  IMAD R9, R45.reuse, c[0x0][0x1d4], R6 ;  /* 0x000075002d097a24 */ /* 0x040fe200078e0206 */
[----:B------:R-:W-:Y:S01]  /*0300*/  MOV R6, c[0x0][0x174] ;  /* 0x00005d0000067a02 */ /* 0x000fe20000000f00 */
[----:B------:R-:W-:-:S05]  /*0310*/  IMAD.WIDE.U32 R2, R45, c[0x0][0x1d0], RZ ;  /* 0x000074002d027a25 */ /* 0x000fca00078e00ff */
[----:B------:R-:W-:-:S05]  /*0320*/  IADD3 R3, R3, R9, RZ ;  /* 0x0000000903037210 */ /* 0x000fca0007ffe0ff */
[----:B------:R-:W-:Y:S02]  /*0330*/  @P0 IADD3 R7, R7, 0x1, RZ ;  /* 0x0000000107070810 */ /* 0x000fe40007ffe0ff */
[----:B------:R-:W-:Y:S02]  /*0340*/  ISETP.GE.AND P0, PT, R6, 0x1, PT ;  /* 0x000000010600780c */ /* 0x000fe40003f06270 */
[----:B------:R-:W-:Y:S01]  /*0350*/  MOV R9, R7 ;  /* 0x0000000700097202 */ /* 0x000fe20000000f00 */
[----:B------:R-:W-:-:S03]  /*0360*/  IMAD.WIDE.U32 R6, R45, c[0x0][0x1b0], RZ ;  /* 0x00006c002d067a25 */ /* 0x000fc600078e00ff */
[----:B------:R-:W-:Y:S02]  /*0370*/  @!P3 IADD3 R9, -R9, RZ, RZ ;  /* 0x000000ff0909b210 */ /* 0x000fe40007ffe1ff */
[----:B------:R-:W-:-:S05]  /*0380*/  @!P1 LOP3.LUT R9, RZ, c[0x0][0x178], RZ, 0x33, !PT ;  /* 0x00005e00ff099a12 */ /* 0x000fca00078e33ff */
[----:B------:R-:W-:Y:S05]  /*0390*/  @!P0 EXIT ;  /* 0x000000000000894d */ /* 0x000fea0003800000 */
[----:B------:R-:W0:Y:S01]  /*03a0*/  S2R R46, SR_TID.X ;  /* 0x00000000002e7919 */ /* 0x000e220000002100 */
[C---:B------:R-:W-:Y:S01]  /*03b0*/  IMAD R11, R0.reuse, c[0x0][0x1dc], R11 ;  /* 0x00007700000b7a24 */ /* 0x040fe200078e020b */
[----:B------:R-:W-:Y:S01]  /*03c0*/  SHF.R.S32.HI R8, RZ, 0x1f, R9 ;  /* 0x0000001fff087819 */ /* 0x000fe20000011409 */
[----:B------:R-:W-:Y:S01]  /*03d0*/  IMAD.WIDE.U32 R2, R0, c[0x0][0x1d8], R2 ;  /* 0x0000760000027a25 */ /* 0x000fe200078e0002 */
[----:B------:R-:W-:Y:S01]  /*03e0*/  IADD3 R7, R7, R15, RZ ;  /* 0x0000000f07077210 */ /* 0x000fe20007ffe0ff */
[----:B------:R-:W1:Y:S01]  /*03f0*/  S2R R47, SR_LANEID ;  /* 0x00000000002f7919 */ /* 0x000e620000000000 */
[----:B------:R-:W-:Y:S01]  /*0400*/  MOV R48, RZ ;  /* 0x000000ff00307202 */ /* 0x000fe20000000f00 */
[----:B------:R-:W-:Y:S01]  /*0410*/  IMAD R8, R8, c[0x0][0x1c8], RZ ;  /* 0x0000720008087a24 */ /* 0x000fe200078e02ff */
[----:B------:R-:W-:Y:S01]  /*0420*/  IADD3 R57, R3, R11, RZ ;  /* 0x0000000b03397210 */ /* 0x000fe20007ffe0ff */
[----:B------:R-:W-:Y:S01]  /*0430*/  IMAD R13, R0, c[0x0][0x1ec], R13 ;  /* 0x00007b00000d7a24 */ /* 0x000fe200078e020d */
[----:B------:R-:W-:Y:S01]  /*0440*/  LEA R52, P0, R2, c[0x0][0x240], 0x2 ;  /* 0x0000900002347a11 */ /* 0x000fe200078010ff */
[----:B------:R-:W-:-:S03]  /*0450*/  IMAD.WIDE.U32 R4, R0, c[0x0][0x1e8], R4 ;  /* 0x00007a0000047a25 */ /* 0x000fc600078e0004 */
[----:B------:R-:W-:Y:S01]  /*0460*/  LEA.HI.X R57, R2, c[0x0][0x244], R57, 0x2, P0 ;  /* 0x0000910002397a11 */ /* 0x000fe200000f1439 */
[----:B------:R-:W-:Y:S01]  /*0470*/  IMAD.WIDE.U32 R6, R9, c[0x0][0x1c8], R6 ;  /* 0x0000720009067a25 */ /* 0x000fe200078e0006 */
[----:B------:R-:W-:Y:S02]  /*0480*/  IADD3 R59, R5, R13, RZ ;  /* 0x0000000d053b7210 */ /* 0x000fe40007ffe0ff */
[----:B------:R-:W-:Y:S01]  /*0490*/  LEA R54, P1, R4, c[0x0][0x248], 0x2 ;  /* 0x0000920004367a11 */ /* 0x000fe200078210ff */
[----:B------:R-:W-:Y:S01]  /*04a0*/  IMAD R9, R9, c[0x0][0x1cc], R8 ;  /* 0x0000730009097a24 */ /* 0x000fe200078e0208 */
[----:B------:R-:W-:Y:S01]  /*04b0*/  LEA R58, P2, R6, c[0x0][0x230], 0x2 ;  /* 0x00008c00063a7a11 */ /* 0x000fe200078410ff */
[----:B------:R-:W-:Y:S01]  /*04c0*/  IMAD R5, R43, c[0x0][0x180], RZ ;  /* 0x000060002b057a24 */ /* 0x000fe200078e02ff */
[----:B------:R-:W-:Y:S01]  /*04d0*/  LEA.HI.X R59, R4, c[0x0][0x24c], R59, 0x2, P1 ;  /* 0x00009300043b7a11 */ /* 0x000fe200008f143b */
[----:B------:R-:W-:Y:S01]  /*04e0*/  IMAD R4, R45, c[0x0][0x164], R0 ;  /* 0x000059002d047a24 */ /* 0x000fe200078e0200 */
[----:B0-----:R-:W-:Y:S01]  /*04f0*/  SHF.L.U32 R2, R46, 0x1, RZ ;  /* 0x000000012e027819 */ /* 0x001fe200000006ff */
[----:B------:R-:W-:Y:S01]  /*0500*/  IMAD.WIDE.U32 R40, R0, c[0x0][0x180], RZ ;  /* 0x0000600000287a25 */ /* 0x000fe200078e00ff */
[----:B------:R-:W-:-:S02]  /*0510*/  IADD3 R3, R7, R9, RZ ;  /* 0x0000000907037210 */ /* 0x000fc40007ffe0ff */
[----:B------:R-:W-:Y:S01]  /*0520*/  LOP3.LUT R51, R2, 0xffffffc0, RZ, 0xc0, !PT ;  /* 0xffffffc002337812 */ /* 0x000fe200078ec0ff */
[----:B------:R-:W-:Y:S01]  /*0530*/  IMAD R7, R43, c[0x0][0x198], RZ ;  /* 0x000066002b077a24 */ /* 0x000fe200078e02ff */
[----:B------:R-:W-:Y:S01]  /*0540*/  LEA.HI.X R60, R6, c[0x0][0x234], R3, 0x2, P2 ;  /* 0x00008d00063c7a11 */ /* 0x000fe200010f1403 */
[----:B------:R-:W-:Y:S01]  /*0550*/  IMAD.WIDE.U32 R2, R0, c[0x0][0x198], RZ ;  /* 0x0000660000027a25 */ /* 0x000fe200078e00ff */
[C---:B------:R-:W-:Y:S02]  /*0560*/  LOP3.LUT R49, R51.reuse, 0x1f, R46, 0xf8, !PT ;  /* 0x0000001f33317812 */ /* 0x040fe400078ef82e */
[----:B------:R-:W-:Y:S01]  /*0570*/  LOP3.LUT R84, R46, 0x1f, RZ, 0xc0, !PT ;  /* 0x0000001f2e547812 */ /* 0x000fe200078ec0ff */
[C---:B------:R-:W-:Y:S01]  /*0580*/  IMAD R5, R0.reuse, c[0x0][0x184], R5 ;  /* 0x0000610000057a24 */ /* 0x040fe200078e0205 */
[----:B------:R-:W-:Y:S01]  /*0590*/  IADD3 R51, R51, R49, RZ ;  /* 0x0000003133337210 */ /* 0x000fe20007ffe0ff */
[----:B------:R-:W-:Y:S02]  /*05a0*/  IMAD R7, R0, c[0x0][0x19c], R7 ;  /* 0x0000670000077a24 */ /* 0x000fe400078e0207 */
[----:B------:R-:W-:Y:S01]  /*05b0*/  IMAD R4, R4, c[0x0][0x174], RZ ;  /* 0x00005d0004047a24 */ /* 0x000fe200078e02ff */
[----:B------:R-:W-:-:S02]  /*05c0*/  SHF.R.S32.HI R56, RZ, 0x1f, R51 ;  /* 0x0000001fff387819 */ /* 0x000fc40000011433 */
[----:B------:R-:W-:Y:S01]  /*05d0*/  IADD3 R53, R41, R5, RZ ;  /* 0x0000000529357210 */ /* 0x000fe20007ffe0ff */
[----:B------:R-:W-:Y:S01]  /*05e0*/  IMAD R50, R4, c[0x0][0x16c], RZ ;  /* 0x00005b0004327a24 */ /* 0x000fe200078e02ff */
[----:B------:R-:W-:Y:S02]  /*05f0*/  IADD3 R55, R3, R7, RZ ;  /* 0x0000000703377210 */ /* 0x000fe40007ffe0ff */
[----:B-1----:R-:W-:Y:S02]  /*0600*/  SHF.L.U64.HI R56, R51, 0x4, R56 ;  /* 0x0000000433387819 */ /* 0x002fe40000010238 */
.L_x_2303:
[----:B------:R-:W-:Y:S01]  /*0610*/  BAR.SYNC.DEFER_BLOCKING 0x0 ;  /* 0x0000000000007b1d */ /* 0x000fe20000010000 */
[----:B0-----:R-:W-:Y:S02]  /*0620*/  MOV R4, R52 ;  /* 0x0000003400047202 */ /* 0x001fe40000000f00 */
[----:B------:R-:W-:-:S05]  /*0630*/  MOV R5, R57 ;  /* 0x0000003900057202 */ /* 0x000fca0000000f00 */
[----:B------:R-:W-:-:S05]  /*0640*/  IMAD.WIDE R4, R49, 0x10, R4 ;  /* 0x0000001031047825 */ /* 0x000fca00078e0204 */
[----:B------:R0:W2:Y:S04]  /*0650*/  LDG.E.128 R16, [R4.64] ;  /* 0x0000000404107981 */ /* 0x0000a8000c1e1d00 */
[----:B------:R0:W3:Y:S01]  /*0660*/  LDG.E.128 R24, [R4.64+0x200] ;  /* 0x0002000404187981 */ /* 0x0000e2000c1e1d00 */
[----:B------:R-:W-:Y:S02]  /*0670*/  SHF.L.U32 R61, R47, 0x5, RZ ;  /* 0x000000052f3d7819 */ /* 0x000fe400000006ff */
[----:B0-----:R-:W-:Y:S02]  /*0680*/  MOV R4, R54 ;  /* 0x0000003600047202 */ /* 0x001fe40000000f00 */
[----:B------:R-:W-:-:S05]  /*0690*/  MOV R5, R59 ;  /* 0x0000003b00057202 */ /* 0x000fca0000000f00 */
[----:B------:R-:W-:Y:S01]  /*06a0*/  IMAD.WIDE R20, R49, 0x10, R4 ;  /* 0x0000001031147825 */ /* 0x000fe200078e0204 */
        /* <DEDUP_REMOVED lines=63> */
.L_x_2283:
[----:B------:R-:W-:Y:S05]  /*0aa0*/  BSYNC B0 ;  /* 0x0000000000007941 */ /* 0x000fea0003800000 */
.L_x_2282:
        /* <DEDUP_REMOVED lines=42> */
.L_x_2285:
[----:B------:R-:W-:Y:S05]  /*0d50*/  BSYNC B0 ;  /* 0x0000000000007941 */ /* 0x000fea0003800000 */
.L_x_2284:
        /* <DEDUP_REMOVED lines=33> */
.L_x_2287:
[----:B------:R-:W-:Y:S05]  /*0f70*/  BSYNC B0 ;  /* 0x0000000000007941 */ /* 0x000fea0003800000 */
.L_x_2286:
        /* <DEDUP_REMOVED lines=33> */
.L_x_2289:
[----:B------:R-:W-:Y:S05]  /*1190*/  BSYNC B0 ;  /* 0x0000000000007941 */ /* 0x000fea0003800000 */
.L_x_2288:
        /* <DEDUP_REMOVED lines=33> */
.L_x_2291:
[----:B------:R-:W-:Y:S05]  /*13b0*/  BSYNC B0 ;  /* 0x0000000000007941 */ /* 0x000fea0003800000 */
.L_x_2290:
        /* <DEDUP_REMOVED lines=33> */
.L_x_2293:
[----:B------:R-:W-:Y:S05]  /*15d0*/  BSYNC B0 ;  /* 0x0000000000007941 */ /* 0x000fea0003800000 */
.L_x_2292:
        /* <DEDUP_REMOVED lines=33> */
.L_x_2295:
[----:B------:R-:W-:Y:S05]  /*17f0*/  BSYNC B0 ;  /* 0x0000000000007941 */ /* 0x000fea0003800000 */
.L_x_2294:
        /* <DEDUP_REMOVED lines=33> */
.L_x_2297:
[----:B------:R-:W-:Y:S05]  /*1a10*/  BSYNC B0 ;  /* 0x0000000000007941 */ /* 0x000fea0003800000 */
.L_x_2296:
        /* <DEDUP_REMOVED lines=18> */
[----:B------:R-:W-:Y:S01]  /*1b40*/  ISETP.NE.AND P0, PT, R84, RZ, PT ;  /* 0x000000ff5400720c */ /* 0x000fe20003f05270 */
[----:B------:R-:W-:Y:S01]  /*1b50*/  HFMA2.MMA R83, -RZ, RZ, 0, 0 ;  /* 0x00000000ff537435 */ /* 0x000fe200000001ff */
[----:B------:R-:W-:Y:S02]  /*1b60*/  FMUL.FTZ R81, R15, R72 ;  /* 0x000000480f517220 */ /* 0x000fe40000410000 */
[----:B------:R-:W-:-:S07]  /*1b70*/  ISETP.EQ.OR P0, PT, R48, RZ, P0 ;  /* 0x000000ff3000720c */ /* 0x000fce0000702670 */
.L_x_2301:
[----:B------:R-:W-:Y:S02]  /*1b80*/  SHF.R.S32.HI R30, RZ, 0x1f, R83 ;  /* 0x0000001fff1e7819 */ /* 0x000fe40000011453 */
[----:B------:R-:W-:-:S02]  /*1b90*/  MOV R12, R40 ;  /* 0x00000028000c7202 */ /* 0x000fc40000000f00 */
[----:B------:R-:W-:Y:S01]  /*1ba0*/  MOV R13, R53 ;  /* 0x00000035000d7202 */ /* 0x000fe20000000f00 */
[----:B------:R-:W-:-:S04]  /*1bb0*/  IMAD R14, R30, c[0x0][0x188], RZ ;  /* 0x000062001e0e7a24 */ /* 0x000fc800078e02ff */
[----:B------:R-:W-:-:S04]  /*1bc0*/  IMAD.WIDE.U32 R12, R83, c[0x0][0x188], R12 ;  /* 0x00006200530c7a25 */ /* 0x000fc800078e000c */
[----:B------:R-:W-:Y:S01]  /*1bd0*/  IMAD R15, R83, c[0x0][0x18c], R14 ;  /* 0x00006300530f7a24 */ /* 0x000fe200078e020e */
[----:B------:R-:W-:-:S04]  /*1be0*/  LEA R28, P1, R12, c[0x0][0x220], 0x3 ;  /* 0x000088000c1c7a11 */ /* 0x000fc800078218ff */
[----:B------:R-:W-:-:S04]  /*1bf0*/  IADD3 R13, R13, R15, RZ ;  /* 0x0000000f0d0d7210 */ /* 0x000fc80007ffe0ff */
[----:B------:R-:W-:-:S06]  /*1c00*/  LEA.HI.X R29, R12, c[0x0][0x224], R13, 0x3, P1 ;  /* 0x000089000c1d7a11 */ /* 0x000fcc00008f1c0d */
[----:B------:R-:W2:Y:S01]  /*1c10*/  LDG.E.64 R28, [R28.64] ;  /* 0x000000041c1c7981 */ /* 0x000ea2000c1e1b00 */
[----:B------:R-:W-:Y:S02]  /*1c20*/  IMAD R14, R30, c[0x0][0x1c0], RZ ;  /* 0x000070001e0e7a24 */ /* 0x000fe400078e02ff */
[----:B------:R-:W-:-:S04]  /*1c30*/  IMAD.WIDE.U32 R12, R83, c[0x0][0x1c0], RZ ;  /* 0x00007000530c7a25 */ /* 0x000fc800078e00ff */
[----:B------:R-:W-:Y:S01]  /*1c40*/  IMAD R15, R83, c[0x0][0x1c4], R14 ;  /* 0x00007100530f7a24 */ /* 0x000fe200078e020e */
[----:B------:R-:W-:-:S04]  /*1c50*/  LEA R32, P1, R12, R58, 0x2 ;  /* 0x0000003a0c207211 */ /* 0x000fc800078210ff */
[----:B------:R-:W-:Y:S02]  /*1c60*/  IADD3 R13, R13, R15, RZ ;  /* 0x0000000f0d0d7210 */ /* 0x000fe40007ffe0ff */
[----:B------:R-:W-:Y:S02]  /*1c70*/  LEA R32, P2, R51, R32, 0x4 ;  /* 0x0000002033207211 */ /* 0x000fe400078420ff */
[----:B------:R-:W-:-:S04]  /*1c80*/  LEA.HI.X R13, R12, R60, R13, 0x2, P1 ;  /* 0x0000003c0c0d7211 */ /* 0x000fc800008f140d */
[----:B------:R-:W-:-:S05]  /*1c90*/  IADD3.X R33, R13, R56, RZ, P2, !PT ;  /* 0x000000380d217210 */ /* 0x000fca00017fe4ff */
[----:B------:R0:W3:Y:S04]  /*1ca0*/  LDG.E.128 R12, [R32.64] ;  /* 0x00000004200c7981 */ /* 0x0000e8000c1e1d00 */
[----:B------:R0:W4:Y:S04]  /*1cb0*/  LDG.E.128 R16, [R32.64+0x200] ;  /* 0x0002000420107981 */ /* 0x000128000c1e1d00 */
[----:B------:R0:W5:Y:S04]  /*1cc0*/  LDG.E.128 R20, [R32.64+0x400] ;  /* 0x0004000420147981 */ /* 0x000168000c1e1d00 */
[----:B------:R0:W5:Y:S01]  /*1cd0*/  LDG.E.128 R24, [R32.64+0x600] ;  /* 0x0006000420187981 */ /* 0x000162000c1e1d00 */
[----:B--2---:R-:W-:-:S02]  /*1ce0*/  FMUL.FTZ R31, R29, R63 ;  /* 0x0000003f1d1f7220 */ /* 0x004fc40000410000 */
[----:B------:R-:W-:Y:S02]  /*1cf0*/  FMUL.FTZ R34, R28, 1.4426950216293334961 ;  /* 0x3fb8aa3b1c227820 */ /* 0x000fe40000410000 */
[----:B------:R-:W-:Y:S02]  /*1d00*/  FMUL.RZ R35, R31, 0.15915493667125701904 ;  /* 0x3e22f9831f237820 */ /* 0x000fe4000040c000 */
[CC--:B------:R-:W-:Y:S02]  /*1d10*/  FMUL.FTZ R31, R29.reuse, R62.reuse ;  /* 0x0000003e1d1f7220 */ /* 0x0c0fe40000410000 */
[----:B0-----:R-:W-:Y:S01]  /*1d20*/  FMUL.FTZ R32, R29, R69 ;  /* 0x000000451d207220 */ /* 0x001fe20000410000 */
[----:B------:R-:W-:Y:S01]  /*1d30*/  MUFU.SIN R100, R35 ;  /* 0x0000002300647308 */ /* 0x000fe20000000400 */
[----:B------:R-:W-:Y:S02]  /*1d40*/  FMUL.RZ R36, R31, 0.15915493667125701904 ;  /* 0x3e22f9831f247820 */ /* 0x000fe4000040c000 */
[----:B------:R-:W-:-:S02]  /*1d50*/  FMUL.FTZ R31, R34, R62 ;  /* 0x0000003e221f7220 */ /* 0x000fc40000410000 */
[C---:B------:R-:W-:Y:S02]  /*1d60*/  FMUL.FTZ R28, R34.reuse, R63 ;  /* 0x0000003f221c7220 */ /* 0x040fe40000410000 */
[----:B------:R-:W-:Y:S01]  /*1d70*/  FMUL.FTZ R37, R34, R69 ;  /* 0x0000004522257220 */ /* 0x000fe20000410000 */
[----:B------:R-:W-:Y:S01]  /*1d80*/  MUFU.SIN R38, R36 ;  /* 0x0000002400267308 */ /* 0x000fe20000000400 */
[----:B------:R-:W-:Y:S02]  /*1d90*/  FMUL.RZ R32, R32, 0.15915493667125701904 ;  /* 0x3e22f98320207820 */ /* 0x000fe4000040c000 */
[C---:B------:R-:W-:Y:S02]  /*1da0*/  FMUL.FTZ R87, R34.reuse, R73 ;  /* 0x0000004922577220 */ /* 0x040fe40000410000 */
[----:B------:R-:W-:-:S03]  /*1db0*/  FMUL.FTZ R88, R34, R72 ;  /* 0x0000004822587220 */ /* 0x000fc60000410000 */
[----:B------:R-:W0:Y:S01]  /*1dc0*/  MUFU.EX2 R99, R31 ;  /* 0x0000001f00637308 */ /* 0x000e220000000800 */
[----:B---3--:R1:W-:Y:S04]  /*1dd0*/  STS.128 [R47.X16], R12 ;  /* 0x0000000c2f007388 */ /* 0x0083e8000000cc00 */
[----:B----4-:R2:W-:Y:S03]  /*1de0*/  STS.128 [R47.X16+0x200], R16 ;  /* 0x000200102f007388 */ /* 0x0105e6000000cc00 */
[----:B------:R-:W3:Y:S01]  /*1df0*/  MUFU.COS R66, R36 ;  /* 0x0000002400427308 */ /* 0x000ee20000000000 */
[----:B-----5:R4:W-:Y:S04]  /*1e00*/  STS.128 [R47.X16+0x400], R20 ;  /* 0x000400142f007388 */ /* 0x0209e8000000cc00 */
[----:B------:R-:W-:Y:S03]  /*1e10*/  STS.128 [R47.X16+0x600], R24 ;  /* 0x000600182f007388 */ /* 0x000fe6000000cc00 */
[----:B------:R5:W-:Y:S01]  /*1e20*/  MUFU.EX2 R39, R28 ;  /* 0x0000001c00277308 */ /* 0x000be20000000800 */
[----:B0-----:R-:W-:-:S04]  /*1e30*/  FMUL.FTZ R97, R99, R38 ;  /* 0x0000002663617220 */ /* 0x001fc80000410000 */
[-C--:B-1----:R-:W-:Y:S02]  /*1e40*/  FMUL.FTZ R12, RZ, R97.reuse ;  /* 0x00000061ff0c7220 */ /* 0x082fe40000410000 */
[----:B------:R-:W-:Y:S01]  /*1e50*/  FMUL.FTZ R14, R74, R97 ;  /* 0x000000614a0e7220 */ /* 0x000fe20000410000 */
[----:B------:R-:W-:Y:S01]  /*1e60*/  MUFU.SIN R96, R32 ;  /* 0x0000002000607308 */ /* 0x000fe20000000400 */
[----:B-----5:R-:W-:Y:S02]  /*1e70*/  FMUL.FTZ R28, R29, R68 ;  /* 0x000000441d1c7220 */ /* 0x020fe40000410000 */
[----:B---3--:R-:W-:Y:S02]  /*1e80*/  FMUL.FTZ R99, R99, R66 ;  /* 0x0000004263637220 */ /* 0x008fe40000410000 */
[----:B------:R-:W-:Y:S02]  /*1e90*/  FMUL.RZ R64, R28, 0.15915493667125701904 ;  /* 0x3e22f9831c407820 */ /* 0x000fe4000040c000 */
[----:B------:R-:W-:Y:S01]  /*1ea0*/  FMUL.FTZ R28, R29, R71 ;  /* 0x000000471d1c7220 */ /* 0x000fe20000410000 */
[----:B------:R-:W0:Y:S01]  /*1eb0*/  MUFU.EX2 R37, R37 ;  /* 0x0000002500257308 */ /* 0x000e220000000800 */
[----:B------:R-:W-:-:S02]  /*1ec0*/  FFMA.FTZ R12, R74, R99, -R12 ;  /* 0x000000634a0c7223 */ /* 0x000fc4000001080c */
[----:B------:R-:W-:Y:S02]  /*1ed0*/  FMUL.RZ R31, R28, 0.15915493667125701904 ;  /* 0x3e22f9831c1f7820 */ /* 0x000fe4000040c000 */
[-C--:B------:R-:W-:Y:S02]  /*1ee0*/  FMUL.FTZ R28, R29, R70.reuse ;  /* 0x000000461d1c7220 */ /* 0x080fe40000410000 */
[----:B------:R-:W-:Y:S01]  /*1ef0*/  FFMA.FTZ R14, RZ, R99, R14 ;  /* 0x00000063ff0e7223 */ /* 0x000fe2000001000e */
[----:B------:R1:W3:Y:S01]  /*1f00*/  MUFU.COS R86, R32 ;  /* 0x0000002000567308 */ /* 0x0002e20000000000 */
[----:B------:R-:W-:Y:S02]  /*1f10*/  FMUL.RZ R65, R28, 0.15915493667125701904 ;  /* 0x3e22f9831c417820 */ /* 0x000fe4000040c000 */
[----:B------:R-:W-:Y:S02]  /*1f20*/  FMUL.FTZ R28, R34, R70 ;  /* 0x00000046221c7220 */ /* 0x000fe40000410000 */
[----:B------:R-:W-:-:S02]  /*1f30*/  FADD.FTZ R12, R75, R12 ;  /* 0x0000000c4b0c7221 */ /* 0x000fc40000010000 */
[----:B------:R-:W-:Y:S01]  /*1f40*/  FADD.FTZ R14, RZ, R14 ;  /* 0x0000000eff0e7221 */ /* 0x000fe20000010000 */
[----:B------:R5:W4:Y:S01]  /*1f50*/  MUFU.COS R98, R35 ;  /* 0x0000002300627308 */ /* 0x000b220000000000 */
[----:B-1----:R-:W-:Y:S02]  /*1f60*/  FMUL.FTZ R32, R34, R71 ;  /* 0x0000004722207220 */ /* 0x002fe40000410000 */
[----:B0-----:R-:W-:Y:S02]  /*1f70*/  FMUL.FTZ R96, R37, R96 ;  /* 0x0000006025607220 */ /* 0x001fe40000410000 */
[----:B------:R-:W-:Y:S02]  /*1f80*/  FMUL.FTZ R100, R39, R100 ;  /* 0x0000006427647220 */ /* 0x000fe40000410000 */
[----:B--2---:R-:W-:Y:S01]  /*1f90*/  FMUL.FTZ R17, R96, R12 ;  /* 0x0000000c60117220 */ /* 0x004fe20000410000 */
[----:B------:R-:W-:Y:S01]  /*1fa0*/  MUFU.SIN R94, R64 ;  /* 0x00000040005e7308 */ /* 0x000fe20000000400 */
[----:B-----5:R-:W-:-:S02]  /*1fb0*/  FMUL.FTZ R35, R34, R68 ;  /* 0x0000004422237220 */ /* 0x020fc40000410000 */
[C---:B------:R-:W-:Y:S02]  /*1fc0*/  FMUL.FTZ R34, R29.reuse, R73 ;  /* 0x000000491d227220 */ /* 0x040fe40000410000 */
[----:B------:R-:W-:Y:S02]  /*1fd0*/  FMUL.FTZ R29, R29, R72 ;  /* 0x000000481d1d7220 */ /* 0x000fe40000410000 */
[----:B---3--:R-:W-:Y:S01]  /*1fe0*/  FMUL.FTZ R95, R37, R86 ;  /* 0x00000056255f7220 */ /* 0x008fe20000410000 */
[----:B------:R-:W0:Y:S01]  /*1ff0*/  MUFU.EX2 R35, R35 ;  /* 0x0000002300237308 */ /* 0x000e220000000800 */
[----:B------:R-:W-:Y:S02]  /*2000*/  FMUL.RZ R29, R29, 0.15915493667125701904 ;  /* 0x3e22f9831d1d7820 */ /* 0x000fe4000040c000 */
[-C--:B------:R-:W-:Y:S02]  /*2010*/  FMUL.FTZ R16, R96, R14.reuse ;  /* 0x0000000e60107220 */ /* 0x080fe40000410000 */
[----:B------:R-:W-:-:S02]  /*2020*/  FFMA.FTZ R14, R95, R14, R17 ;  /* 0x0000000e5f0e7223 */ /* 0x000fc40000010011 */
[----:B------:R-:W-:Y:S01]  /*2030*/  FFMA.FTZ R17, R95, R12, -R16 ;  /* 0x0000000c5f117223 */ /* 0x000fe20000010810 */
[----:B------:R1:W2:Y:S01]  /*2040*/  MUFU.COS R36, R64 ;  /* 0x0000004000247308 */ /* 0x0002a20000000000 */
[----:B------:R-:W-:Y:S02]  /*2050*/  FADD.FTZ R14, RZ, R14 ;  /* 0x0000000eff0e7221 */ /* 0x000fe40000010000 */
[----:B------:R-:W-:Y:S02]  /*2060*/  FADD.FTZ R17, R76, R17 ;  /* 0x000000114c117221 */ /* 0x000fe40000010000 */
[----:B----4-:R-:W-:Y:S02]  /*2070*/  FMUL.FTZ R98, R39, R98 ;  /* 0x0000006227627220 */ /* 0x010fe40000410000 */
[----:B------:R-:W-:Y:S01]  /*2080*/  FMUL.RZ R67, R34, 0.15915493667125701904 ;  /* 0x3e22f98322437820 */ /* 0x000fe2000040c000 */
[----:B------:R-:W-:Y:S01]  /*2090*/  MUFU.EX2 R88, R88 ;  /* 0x0000005800587308 */ /* 0x000fe20000000800 */
[----:B0-----:R-:W-:-:S02]  /*20a0*/  FMUL.FTZ R94, R35, R94 ;  /* 0x0000005e235e7220 */ /* 0x001fc40000410000 */
[----:B-1----:R-:W-:Y:S01]  /*20b0*/  IMAD R64, R30, c[0x0][0x1a0], RZ ;  /* 0x000068001e407a24 */ /* 0x002fe200078e02ff */
[----:B------:R-:W-:Y:S01]  /*20c0*/  MOV R30, R2 ;  /* 0x00000002001e7202 */ /* 0x000fe20000000f00 */
[C---:B------:R-:W-:Y:S02]  /*20d0*/  FMUL.FTZ R12, R94.reuse, R14 ;  /* 0x0000000e5e0c7220 */ /* 0x040fe40000410000 */
[-C--:B------:R-:W-:Y:S01]  /*20e0*/  FMUL.FTZ R18, R94, R17.reuse ;  /* 0x000000115e127220 */ /* 0x080fe20000410000 */
[----:B------:R-:W0:Y:S01]  /*20f0*/  MUFU.COS R15, R29 ;  /* 0x0000001d000f7308 */ /* 0x000e220000000000 */
[----:B--2---:R-:W-:Y:S02]  /*2100*/  FMUL.FTZ R93, R35, R36 ;  /* 0x00000024235d7220 */ /* 0x004fe40000410000 */
[----:B------:R-:W-:Y:S02]  /*2110*/  IMAD R85, R83, c[0x0][0x1a4], R64 ;  /* 0x0000690053557a24 */ /* 0x000fe400078e0240 */
[----:B------:R-:W-:-:S02]  /*2120*/  FFMA.FTZ R16, R93, R17, -R12 ;  /* 0x000000115d107223 */ /* 0x000fc4000001080c */
[----:B------:R-:W-:Y:S01]  /*2130*/  FFMA.FTZ R18, R93, R14, R18 ;  /* 0x0000000e5d127223 */ /* 0x000fe20000010012 */
[----:B------:R-:W-:Y:S08]  /*2140*/  MUFU.SIN R91, R31 ;  /* 0x0000001f005b7308 */ /* 0x000ff00000000400 */
[----:B------:R-:W1:Y:S01]  /*2150*/  MUFU.EX2 R32, R32 ;  /* 0x0000002000207308 */ /* 0x000e620000000800 */
[----:B0-----:R-:W-:-:S07]  /*2160*/  FMUL.FTZ R86, R88, R15 ;  /* 0x0000000f58567220 */ /* 0x001fce0000410000 */
[----:B------:R-:W0:Y:S08]  /*2170*/  MUFU.SIN R13, R29 ;  /* 0x0000001d000d7308 */ /* 0x000e300000000400 */
[----:B------:R2:W3:Y:S01]  /*2180*/  MUFU.COS R33, R31 ;  /* 0x0000001f00217308 */ /* 0x0004e20000000000 */
[----:B-1----:R-:W-:Y:S02]  /*2190*/  FMUL.FTZ R91, R32, R91 ;  /* 0x0000005b205b7220 */ /* 0x002fe40000410000 */
[----:B------:R-:W-:-:S05]  /*21a0*/  FADD.FTZ R15, R77, R16 ;  /* 0x000000104d0f7221 */ /* 0x000fca0000010000 */
[----:B------:R-:W-:Y:S01]  /*21b0*/  MUFU.SIN R92, R65 ;  /* 0x00000041005c7308 */ /* 0x000fe20000000400 */
[----:B--2---:R-:W-:Y:S01]  /*21c0*/  MOV R31, R55 ;  /* 0x00000037001f7202 */ /* 0x004fe20000000f00 */
[----:B------:R-:W-:Y:S02]  /*21d0*/  FADD.FTZ R18, RZ, R18 ;  /* 0x00000012ff127221 */ /* 0x000fe40000010000 */
[----:B0-----:R-:W-:Y:S02]  /*21e0*/  FMUL.FTZ R88, R88, R13 ;  /* 0x0000000d58587220 */ /* 0x001fe40000410000 */
[----:B------:R-:W-:Y:S02]  /*21f0*/  IMAD.WIDE.U32 R30, R83, c[0x0][0x1a0], R30 ;  /* 0x00006800531e7a25 */ /* 0x000fe400078e001e */
[----:B------:R-:W0:Y:S02]  /*2200*/  MUFU.EX2 R28, R28 ;  /* 0x0000001c001c7308 */ /* 0x000e240000000800 */
[-C--:B------:R-:W-:Y:S01]  /*2210*/  FMUL.FTZ R12, R100, R97.reuse ;  /* 0x00000061640c7220 */ /* 0x080fe20000410000 */
[----:B------:R-:W-:Y:S01]  /*2220*/  LEA R64, P1, R30, c[0x0][0x228], 0x3 ;  /* 0x00008a001e407a11 */ /* 0x000fe200078218ff */
[----:B------:R-:W-:Y:S01]  /*2230*/  FMUL.FTZ R13, R98, R97 ;  /* 0x00000061620d7220 */ /* 0x000fe20000410000 */
[----:B------:R-:W-:Y:S01]  /*2240*/  IADD3 R31, R31, R85, RZ ;  /* 0x000000551f1f7210 */ /* 0x000fe20007ffe0ff */
[----:B---3--:R-:W-:-:S02]  /*2250*/  FMUL.FTZ R90, R32, R33 ;  /* 0x00000021205a7220 */ /* 0x008fc40000410000 */
[----:B------:R1:W2:Y:S01]  /*2260*/  MUFU.COS R89, R65 ;  /* 0x0000004100597308 */ /* 0x0002a20000000000 */
[C---:B------:R-:W-:Y:S02]  /*2270*/  FMUL.FTZ R19, R91.reuse, R15 ;  /* 0x0000000f5b137220 */ /* 0x040fe40000410000 */
[-C--:B------:R-:W-:Y:S02]  /*2280*/  FMUL.FTZ R17, R91, R18.reuse ;  /* 0x000000125b117220 */ /* 0x080fe40000410000 */
[-C--:B------:R-:W-:Y:S02]  /*2290*/  FFMA.FTZ R12, R98, R99.reuse, -R12 ;  /* 0x00000063620c7223 */ /* 0x080fe4000001080c */
[----:B------:R-:W-:Y:S01]  /*22a0*/  FFMA.FTZ R13, R100, R99, R13 ;  /* 0x00000063640d7223 */ /* 0x000fe2000001000d */
[----:B------:R-:W-:Y:S01]  /*22b0*/  MUFU.EX2 R87, R87 ;  /* 0x0000005700577308 */ /* 0x000fe20000000800 */
[----:B-1----:R-:W-:Y:S01]  /*22c0*/  LEA.HI.X R65, R30, c[0x0][0x22c], R31, 0x3, P1 ;  /* 0x00008b001e417a11 */ /* 0x002fe200008f1c1f */
[----:B------:R-:W-:Y:S01]  /*22d0*/  FFMA.FTZ R19, R90, R18, R19 ;  /* 0x000000125a137223 */ /* 0x000fe20000010013 */
[----:B------:R-:W-:-:S06]  /*22e0*/  NOP ;  /* 0x0000000000007918 */ /* 0x000fcc0000000000 */
[----:B------:R-:W1:Y:S01]  /*22f0*/  MUFU.COS R30, R67 ;  /* 0x00000043001e7308 */ /* 0x000e620000000000 */
[----:B------:R-:W-:Y:S01]  /*2300*/  FFMA.FTZ R17, R90, R15, -R17 ;  /* 0x0000000f5a117223 */ /* 0x000fe20000010811 */
[----:B------:R-:W3:Y:S01]  /*2310*/  LDG.E.64 R64, [R64.64] ;  /* 0x0000000440407981 */ /* 0x000ee2000c1e1b00 */
[C---:B------:R-:W-:Y:S02]  /*2320*/  FMUL.FTZ R16, R96.reuse, R12 ;  /* 0x0000000c60107220 */ /* 0x040fe40000410000 */
[----:B------:R-:W-:Y:S02]  /*2330*/  FMUL.FTZ R14, R96, R13 ;  /* 0x0000000d600e7220 */ /* 0x000fe40000410000 */
[----:B0-----:R-:W-:Y:S01]  /*2340*/  FMUL.FTZ R92, R28, R92 ;  /* 0x0000005c1c5c7220 */ /* 0x001fe20000410000 */
[----:B------:R-:W0:Y:S01]  /*2350*/  MUFU.SIN R34, R67 ;  /* 0x0000004300227308 */ /* 0x000e220000000400 */
[----:B------:R-:W-:Y:S02]  /*2360*/  FADD.FTZ R19, RZ, R19 ;  /* 0x00000013ff137221 */ /* 0x000fe40000010000 */
[----:B------:R-:W-:-:S02]  /*2370*/  FADD.FTZ R17, R78, R17 ;  /* 0x000000114e117221 */ /* 0x000fc40000010000 */
[C---:B------:R-:W-:Y:S02]  /*2380*/  FFMA.FTZ R16, R95.reuse, R13, R16 ;  /* 0x0000000d5f107223 */ /* 0x040fe40000010010 */
[----:B------:R-:W-:Y:S02]  /*2390*/  FFMA.FTZ R14, R95, R12, -R14 ;  /* 0x0000000c5f0e7223 */ /* 0x000fe4000001080e */
[----:B--2---:R-:W-:Y:S02]  /*23a0*/  FMUL.FTZ R89, R28, R89 ;  /* 0x000000591c597220 */ /* 0x004fe40000410000 */
[C---:B------:R-:W-:Y:S02]  /*23b0*/  FMUL.FTZ R18, R92.reuse, R19 ;  /* 0x000000135c127220 */ /* 0x040fe40000410000 */
[----:B------:R-:W-:Y:S02]  /*23c0*/  FMUL.FTZ R20, R92, R17 ;  /* 0x000000115c147220 */ /* 0x000fe40000410000 */
[----:B------:R-:W-:-:S02]  /*23d0*/  FMUL.FTZ R12, R94, R16 ;  /* 0x000000105e0c7220 */ /* 0x000fc40000410000 */
[-C--:B------:R-:W-:Y:S02]  /*23e0*/  FMUL.FTZ R13, R94, R14.reuse ;  /* 0x0000000e5e0d7220 */ /* 0x080fe40000410000 */
[C---:B------:R-:W-:Y:S02]  /*23f0*/  FFMA.FTZ R18, R89.reuse, R17, -R18 ;  /* 0x0000001159127223 */ /* 0x040fe40000010812 */
[----:B------:R-:W-:Y:S02]  /*2400*/  FFMA.FTZ R20, R89, R19, R20 ;  /* 0x0000001359147223 */ /* 0x000fe40000010014 */
[----:B------:R-:W-:Y:S02]  /*2410*/  FFMA.FTZ R12, R93, R14, -R12 ;  /* 0x0000000e5d0c7223 */ /* 0x000fe4000001080c */
[----:B-1----:R-:W-:Y:S02]  /*2420*/  FMUL.FTZ R85, R87, R30 ;  /* 0x0000001e57557220 */ /* 0x002fe40000410000 */
[----:B------:R-:W-:-:S02]  /*2430*/  FFMA.FTZ R13, R93, R16, R13 ;  /* 0x000000105d0d7223 */ /* 0x000fc4000001000d */
[----:B0-----:R-:W-:Y:S02]  /*2440*/  FMUL.FTZ R87, R87, R34 ;  /* 0x0000002257577220 */ /* 0x001fe40000410000 */
[----:B------:R-:W-:Y:S02]  /*2450*/  FADD.FTZ R18, R79, R18 ;  /* 0x000000124f127221 */ /* 0x000fe40000010000 */
[----:B------:R-:W-:Y:S02]  /*2460*/  FADD.FTZ R20, RZ, R20 ;  /* 0x00000014ff147221 */ /* 0x000fe40000010000 */
[C---:B------:R-:W-:Y:S02]  /*2470*/  FMUL.FTZ R14, R91.reuse, R12 ;  /* 0x0000000c5b0e7220 */ /* 0x040fe40000410000 */
[----:B------:R-:W-:Y:S02]  /*2480*/  FMUL.FTZ R15, R91, R13 ;  /* 0x0000000d5b0f7220 */ /* 0x000fe40000410000 */
[----:B------:R-:W-:-:S02]  /*2490*/  FMUL.FTZ R17, R87, R18 ;  /* 0x0000001257117220 */ /* 0x000fc40000410000 */
[----:B------:R-:W-:Y:S02]  /*24a0*/  FMUL.FTZ R16, R87, R20 ;  /* 0x0000001457107220 */ /* 0x000fe40000410000 */
[C---:B------:R-:W-:Y:S02]  /*24b0*/  FFMA.FTZ R14, R90.reuse, R13, R14 ;  /* 0x0000000d5a0e7223 */ /* 0x040fe4000001000e */
[----:B------:R-:W-:Y:S02]  /*24c0*/  FFMA.FTZ R15, R90, R12, -R15 ;  /* 0x0000000c5a0f7223 */ /* 0x000fe4000001080f */
[C---:B------:R-:W-:Y:S02]  /*24d0*/  FFMA.FTZ R20, R85.reuse, R20, R17 ;  /* 0x0000001455147223 */ /* 0x040fe40000010011 */
[----:B------:R-:W-:Y:S02]  /*24e0*/  FFMA.FTZ R17, R85, R18, -R16 ;  /* 0x0000001255117223 */ /* 0x000fe40000010810 */
[----:B------:R-:W-:-:S02]  /*24f0*/  FMUL.FTZ R12, R92, R14 ;  /* 0x0000000e5c0c7220 */ /* 0x000fc40000410000 */
[-C--:B------:R-:W-:Y:S02]  /*2500*/  FMUL.FTZ R13, R92, R15.reuse ;  /* 0x0000000f5c0d7220 */ /* 0x080fe40000410000 */
[----:B------:R-:W-:Y:S02]  /*2510*/  FADD.FTZ R17, R80, R17 ;  /* 0x0000001150117221 */ /* 0x000fe40000010000 */
[C---:B------:R-:W-:Y:S02]  /*2520*/  FFMA.FTZ R12, R89.reuse, R15, -R12 ;  /* 0x0000000f590c7223 */ /* 0x040fe4000001080c */
[----:B------:R-:W-:Y:S02]  /*2530*/  FADD.FTZ R19, RZ, R20 ;  /* 0x00000014ff137221 */ /* 0x000fe40000010000 */
[----:B------:R-:W-:Y:S02]  /*2540*/  FFMA.FTZ R14, R89, R14, R13 ;  /* 0x0000000e590e7223 */ /* 0x000fe4000001000d */
[----:B------:R-:W-:-:S02]  /*2550*/  FMUL.FTZ R18, R88, R17 ;  /* 0x0000001158127220 */ /* 0x000fc40000410000 */
[C---:B------:R-:W-:Y:S02]  /*2560*/  FMUL.FTZ R15, R87.reuse, R12 ;  /* 0x0000000c570f7220 */ /* 0x040fe40000410000 */
[-C--:B------:R-:W-:Y:S02]  /*2570*/  FMUL.FTZ R16, R88, R19.reuse ;  /* 0x0000001358107220 */ /* 0x080fe40000410000 */
[-C--:B------:R-:W-:Y:S02]  /*2580*/  FMUL.FTZ R13, R87, R14.reuse ;  /* 0x0000000e570d7220 */ /* 0x080fe40000410000 */
[C---:B------:R-:W-:Y:S02]  /*2590*/  FFMA.FTZ R18, R86.reuse, R19, R18 ;  /* 0x0000001356127223 */ /* 0x040fe40000010012 */
[----:B------:R-:W-:Y:S02]  /*25a0*/  FFMA.FTZ R15, R85, R14, R15 ;  /* 0x0000000e550f7223 */ /* 0x000fe4000001000f */
[----:B------:R-:W-:-:S02]  /*25b0*/  FFMA.FTZ R16, R86, R17, -R16 ;  /* 0x0000001156107223 */ /* 0x000fc40000010810 */
[----:B------:R-:W-:Y:S02]  /*25c0*/  FFMA.FTZ R13, R85, R12, -R13 ;  /* 0x0000000c550d7223 */ /* 0x000fe4000001080d */
[----:B------:R-:W-:Y:S02]  /*25d0*/  FADD.FTZ R23, RZ, R18 ;  /* 0x00000012ff177221 */ /* 0x000fe40000010000 */
[C---:B------:R-:W-:Y:S02]  /*25e0*/  FMUL.FTZ R20, R88.reuse, R15 ;  /* 0x0000000f58147220 */ /* 0x040fe40000410000 */
[----:B------:R-:W-:Y:S02]  /*25f0*/  FADD.FTZ R22, R81, R16 ;  /* 0x0000001051167221 */ /* 0x000fe40000010000 */
[-C--:B------:R-:W-:Y:S01]  /*2600*/  FMUL.FTZ R12, R88, R13.reuse ;  /* 0x0000000d580c7220 */ /* 0x080fe20000410000 */
[----:B------:R-:W0:Y:S01]  /*2610*/  SHFL.UP PT, R19, R23, 0x1, RZ ;  /* 0x0420000017137989 */ /* 0x000e2200000e00ff */
[----:B------:R-:W-:-:S02]  /*2620*/  FFMA.FTZ R20, R86, R13, -R20 ;  /* 0x0000000d56147223 */ /* 0x000fc40000010814 */
[----:B------:R-:W-:Y:S01]  /*2630*/  FFMA.FTZ R12, R86, R15, R12 ;  /* 0x0000000f560c7223 */ /* 0x000fe2000001000c */
        /* <DEDUP_REMOVED lines=9> */
[----:B----4-:R-:W-:Y:S02]  /*26d0*/  FMUL.FTZ R14, R12, R15 ;  /* 0x0000000f0c0e7220 */ /* 0x010fe40000410000 */
[----:B------:R-:W-:-:S02]  /*26e0*/  @P1 FADD.FTZ R22, R22, R17 ;  /* 0x0000001116161221 */ /* 0x000fc40000010000 */
[C---:B------:R-:W-:Y:S02]  /*26f0*/  FFMA.FTZ R15, R20.reuse, R15, R16 ;  /* 0x0000000f140f7223 */ /* 0x040fe40000010010 */
        /* <DEDUP_REMOVED lines=18> */
[----:B------:R-:W0:Y:S01]  /*2820*/  SHFL.UP PT, R19, R23, 0x4, RZ ;  /* 0x0480000017137989 */ /* 0x000e2200000e00ff */
[----:B------:R-:W-:-:S03]  /*2830*/  FSEL R14, R15, R14, !P1 ;  /* 0x0000000e0f0e7208 */ /* 0x000fc60004800000 */
        /* <DEDUP_REMOVED lines=12> */
[----:B------:R-:W-:Y:S01]  /*2900*/  @P1 FFMA.FTZ R20, R20, R13, -R12 ;  /* 0x0000000d14141223 */ /* 0x000fe2000001080c */
[----:B------:R-:W-:Y:S01]  /*2910*/  FSEL R15, R14, R15, !P1 ;  /* 0x0000000f0e0f7208 */ /* 0x000fe20004800000 */
[----:B------:R-:W-:Y:S01]  /*2920*/  @P1 FADD.FTZ R23, R23, R18 ;  /* 0x0000001217171221 */ /* 0x000fe20000010000 */
[----:B------:R-:W0:Y:S04]  /*2930*/  SHFL.UP PT, R14, R22, 0x8, RZ ;  /* 0x05000000160e7989 */ /* 0x000e2800000e00ff */
[----:B------:R-:W1:Y:S04]  /*2940*/  SHFL.UP PT, R12, R20, 0x8, RZ ;  /* 0x05000000140c7989 */ /* 0x000e6800000e00ff */
[----:B------:R-:W2:Y:S04]  /*2950*/  SHFL.UP PT, R16, R23, 0x8, RZ ;  /* 0x0500000017107989 */ /* 0x000ea800000e00ff */
[----:B------:R-:W4:Y:S01]  /*2960*/  SHFL.UP PT, R13, R15, 0x8, RZ ;  /* 0x050000000f0d7989 */ /* 0x000f2200000e00ff */
[----:B------:R-:W-:Y:S01]  /*2970*/  ISETP.GE.AND P1, PT, R47, 0x8, PT ;  /* 0x000000082f00780c */ /* 0x000fe20003f26270 */
[----:B0-----:R-:W-:-:S02]  /*2980*/  FMUL.FTZ R21, R15, R14 ;  /* 0x0000000e0f157220 */ /* 0x001fc40000410000 */
[C---:B-1----:R-:W-:Y:S02]  /*2990*/  FMUL.FTZ R17, R15.reuse, R12 ;  /* 0x0000000c0f117220 */ /* 0x042fe40000410000 */
[-C--:B--2---:R-:W-:Y:S02]  /*29a0*/  FMUL.FTZ R19, R15, R16.reuse ;  /* 0x000000100f137220 */ /* 0x084fe40000410000 */
[C---:B------:R-:W-:Y:S02]  /*29b0*/  FFMA.FTZ R16, R20.reuse, R16, R21 ;  /* 0x0000001014107223 */ /* 0x040fe40000010015 */
[C---:B----4-:R-:W-:Y:S02]  /*29c0*/  FFMA.FTZ R18, R20.reuse, R13, R17 ;  /* 0x0000000d14127223 */ /* 0x050fe40000010011 */
[----:B------:R-:W-:Y:S02]  /*29d0*/  FFMA.FTZ R19, R20, R14, -R19 ;  /* 0x0000000e14137223 */ /* 0x000fe40000010813 */
[----:B------:R-:W-:-:S02]  /*29e0*/  @P1 FADD.FTZ R23, R23, R16 ;  /* 0x0000001017171221 */ /* 0x000fc40000010000 */
[C---:B------:R-:W-:Y:S01]  /*29f0*/  FMUL.FTZ R13, R15.reuse, R13 ;  /* 0x0000000d0f0d7220 */ /* 0x040fe20000410000 */
[----:B------:R-:W-:Y:S01]  /*2a00*/  FSEL R21, R15, R18, !P1 ;  /* 0x000000120f157208 */ /* 0x000fe20004800000 */
[----:B------:R-:W-:Y:S01]  /*2a10*/  @P1 FADD.FTZ R22, R22, R19 ;  /* 0x0000001316161221 */ /* 0x000fe20000010000 */
[----:B------:R-:W0:Y:S01]  /*2a20*/  SHFL.UP PT, R15, R23, 0x10, RZ ;  /* 0x06000000170f7989 */ /* 0x000e2200000e00ff */
[----:B------:R-:W-:-:S03]  /*2a30*/  @P1 FFMA.FTZ R20, R20, R12, -R13 ;  /* 0x0000000c14141223 */ /* 0x000fc6000001080d */
[----:B------:R-:W1:Y:S04]  /*2a40*/  SHFL.UP PT, R14, R22, 0x10, RZ ;  /* 0x06000000160e7989 */ /* 0x000e6800000e00ff */
[----:B------:R-:W2:Y:S04]  /*2a50*/  SHFL.UP PT, R12, R20, 0x10, RZ ;  /* 0x06000000140c7989 */ /* 0x000ea800000e00ff */
[----:B------:R-:W4:Y:S01]  /*2a60*/  SHFL.UP PT, R13, R21, 0x10, RZ ;  /* 0x06000000150d7989 */ /* 0x000f2200000e00ff */
[----:B------:R-:W-:Y:S01]  /*2a70*/  MOV R17, RZ ;  /* 0x000000ff00117202 */ /* 0x000fe20000000f00 */
[----:B------:R-:W-:Y:S01]  /*2a80*/  CS2R R18, SRZ ;  /* 0x0000000000127805 */ /* 0x000fe2000001ff00 */
[----:B------:R-:W-:-:S02]  /*2a90*/  MOV R16, 0x3f800000 ;  /* 0x3f80000000107802 */ /* 0x000fc40000000f00 */
[C---:B------:R-:W-:Y:S02]  /*2aa0*/  ISETP.GE.AND P1, PT, R47.reuse, 0x10, PT ;  /* 0x000000102f00780c */ /* 0x040fe40003f26270 */
[----:B------:R-:W-:Y:S02]  /*2ab0*/  ISETP.NE.AND P2, PT, R47, 0x1f, PT ;  /* 0x0000001f2f00780c */ /* 0x000fe40003f45270 */
[----:B------:R-:W5:Y:S01]  /*2ac0*/  @!P0 LDS.128 R16, [R83.X16+0x880] ;  /* 0x0008800053108984 */ /* 0x000f62000000cc00 */
[C---:B0-----:R-:W-:Y:S02]  /*2ad0*/  FMUL.FTZ R25, R21.reuse, R15 ;  /* 0x0000000f15197220 */ /* 0x041fe40000410000 */
[CC--:B-1----:R-:W-:Y:S02]  /*2ae0*/  FMUL.FTZ R24, R21.reuse, R14.reuse ;  /* 0x0000000e15187220 */ /* 0x0c2fe40000410000 */
[----:B------:R-:W-:Y:S02]  /*2af0*/  FFMA.FTZ R25, R20, R14, -R25 ;  /* 0x0000000e14197223 */ /* 0x000fe40000010819 */
[----:B--2---:R-:W-:-:S02]  /*2b00*/  FMUL.FTZ R14, R21, R12 ;  /* 0x0000000c150e7220 */ /* 0x004fc40000410000 */
[C---:B------:R-:W-:Y:S02]  /*2b10*/  FFMA.FTZ R24, R20.reuse, R15, R24 ;  /* 0x0000000f14187223 */ /* 0x040fe40000010018 */
[-C--:B----4-:R-:W-:Y:S02]  /*2b20*/  FFMA.FTZ R14, R20, R13.reuse, R14 ;  /* 0x0000000d140e7223 */ /* 0x090fe4000001000e */
[----:B------:R-:W-:Y:S01]  /*2b30*/  FMUL.FTZ R15, R21, R13 ;  /* 0x0000000d150f7220 */ /* 0x000fe20000410000 */
[----:B------:R-:W-:Y:S01]  /*2b40*/  SHF.L.U32 R101, R47, 0x6, RZ ;  /* 0x000000062f657819 */ /* 0x000fe200000006ff */
[----:B------:R-:W-:Y:S01]  /*2b50*/  @P1 FADD.FTZ R22, R22, R25 ;  /* 0x0000001916161221 */ /* 0x000fe20000010000 */
[----:B------:R-:W-:Y:S01]  /*2b60*/  FSEL R21, R21, R14, !P1 ;  /* 0x0000000e15157208 */ /* 0x000fe20004800000 */
[----:B------:R-:W-:Y:S02]  /*2b70*/  @P1 FFMA.FTZ R20, R20, R12, -R15 ;  /* 0x0000000c14141223 */ /* 0x000fe4000001080f */
[----:B------:R-:W-:Y:S01]  /*2b80*/  @P1 FADD.FTZ R23, R23, R24 ;  /* 0x0000001817171221 */ /* 0x000fe20000010000 */
[----:B------:R-:W-:Y:S04]  /*2b90*/  LDS.128 R28, [R101+0x10] ;  /* 0x00001000651c7984 */ /* 0x000fe80000000c00 */
[----:B------:R-:W-:Y:S04]  /*2ba0*/  LDS.128 R24, [R101] ;  /* 0x0000000065187984 */ /* 0x000fe80000000c00 */
[----:B------:R-:W-:Y:S04]  /*2bb0*/  LDS.128 R32, [R101+0x20] ;  /* 0x0000200065207984 */ /* 0x000fe80000000c00 */
[----:B------:R-:W-:Y:S04]  /*2bc0*/  LDS.128 R36, [R101+0x30] ;  /* 0x0000300065247984 */ /* 0x000fe80000000c00 */
        /* <DEDUP_REMOVED lines=14> */
[----:B--2---:R-:W-:Y:S02]  /*2cb0*/  @!P3 MOV R105, R18 ;  /* 0x000000120069b202 */ /* 0x004fe40000000f00 */
        /* <DEDUP_REMOVED lines=11> */
[CC--:B---3--:R-:W-:Y:S02]  /*2d70*/  FMUL.FTZ R101, R25.reuse, R65.reuse ;  /* 0x0000004119657220 */ /* 0x0c8fe40000410000 */
[-C--:B------:R-:W-:Y:S02]  /*2d80*/  FMUL.FTZ R25, R25, R64.reuse ;  /* 0x0000004019197220 */ /* 0x080fe40000410000 */
[----:B------:R-:W-:Y:S02]  /*2d90*/  FADD.FTZ R66, RZ, R22 ;  /* 0x00000016ff427221 */ /* 0x000fe40000010000 */
[----:B------:R-:W-:Y:S02]  /*2da0*/  FADD.FTZ R22, R74, R105 ;  /* 0x000000694a167221 */ /* 0x000fe40000010000 */
[C---:B------:R-:W-:Y:S02]  /*2db0*/  FFMA.FTZ R20, R24.reuse, R64, -R101 ;  /* 0x0000004018147223 */ /* 0x040fe40000010865 */
[----:B------:R-:W-:-:S02]  /*2dc0*/  FFMA.FTZ R24, R24, R65, R25 ;  /* 0x0000004118187223 */ /* 0x000fc40000010019 */
[CC--:B------:R-:W-:Y:S02]  /*2dd0*/  FMUL.FTZ R21, R27.reuse, R65.reuse ;  /* 0x000000411b157220 */ /* 0x0c0fe40000410000 */
[----:B------:R-:W-:Y:S02]  /*2de0*/  FMUL.FTZ R27, R27, R64 ;  /* 0x000000401b1b7220 */ /* 0x000fe40000410000 */
[C---:B------:R-:W-:Y:S02]  /*2df0*/  FMUL.FTZ R25, R97.reuse, R66 ;  /* 0x0000004261197220 */ /* 0x040fe40000410000 */
[----:B------:R-:W-:Y:S02]  /*2e00*/  FMUL.FTZ R97, R97, R22 ;  /* 0x0000001661617220 */ /* 0x000fe40000410000 */
[----:B------:R-:W-:Y:S02]  /*2e10*/  FFMA.FTZ R21, R26, R64, -R21 ;  /* 0x000000401a157223 */ /* 0x000fe40000010815 */
[----:B------:R-:W-:-:S02]  /*2e20*/  FMUL.FTZ R23, R29, R65 ;  /* 0x000000411d177220 */ /* 0x000fc40000410000 */
[-C--:B------:R-:W-:Y:S02]  /*2e30*/  FFMA.FTZ R26, R26, R65.reuse, R27 ;  /* 0x000000411a1a7223 */ /* 0x080fe4000001001b */
[----:B------:R-:W-:Y:S02]  /*2e40*/  FMUL.FTZ R29, R29, R64 ;  /* 0x000000401d1d7220 */ /* 0x000fe40000410000 */
[C---:B------:R-:W-:Y:S02]  /*2e50*/  FFMA.FTZ R98, R99.reuse, R22, -R25 ;  /* 0x0000001663627223 */ /* 0x040fe40000010819 */
[----:B------:R-:W-:Y:S02]  /*2e60*/  FFMA.FTZ R27, R99, R66, R97 ;  /* 0x00000042631b7223 */ /* 0x000fe40000010061 */
[C---:B------:R-:W-:Y:S02]  /*2e70*/  FFMA.FTZ R23, R28.reuse, R64, -R23 ;  /* 0x000000401c177223 */ /* 0x040fe40000010817 */
[----:B------:R-:W-:-:S02]  /*2e80*/  FFMA.FTZ R28, R28, R65, R29 ;  /* 0x000000411c1c7223 */ /* 0x000fc4000001001d */
[----:B------:R-:W-:Y:S02]  /*2e90*/  FADD.FTZ R98, R75, R98 ;  /* 0x000000624b627221 */ /* 0x000fe40000010000 */
[C---:B------:R-:W-:Y:S02]  /*2ea0*/  FMUL.FTZ R29, R31.reuse, R65 ;  /* 0x000000411f1d7220 */ /* 0x040fe40000410000 */
[----:B------:R-:W-:Y:S02]  /*2eb0*/  FADD.FTZ R27, RZ, R27 ;  /* 0x0000001bff1b7221 */ /* 0x000fe40000010000 */
[----:B------:R-:W-:Y:S02]  /*2ec0*/  FMUL.FTZ R31, R31, R64 ;  /* 0x000000401f1f7220 */ /* 0x000fe40000410000 */
[----:B------:R-:W-:Y:S02]  /*2ed0*/  FMUL.FTZ R100, R96, R98 ;  /* 0x0000006260647220 */ /* 0x000fe40000410000 */
[----:B------:R-:W-:-:S02]  /*2ee0*/  FFMA.FTZ R25, R30, R64, -R29 ;  /* 0x000000401e197223 */ /* 0x000fc4000001081d */
[----:B------:R-:W-:Y:S02]  /*2ef0*/  FMUL.FTZ R96, R96, R27 ;  /* 0x0000001b60607220 */ /* 0x000fe40000410000 */
[CC--:B------:R-:W-:Y:S02]  /*2f00*/  FMUL.FTZ R29, R33.reuse, R65.reuse ;  /* 0x00000041211d7220 */ /* 0x0c0fe40000410000 */
[----:B------:R-:W-:Y:S02]  /*2f10*/  FFMA.FTZ R30, R30, R65, R31 ;  /* 0x000000411e1e7223 */ /* 0x000fe4000001001f */
[----:B------:R-:W-:Y:S02]  /*2f20*/  FMUL.FTZ R33, R33, R64 ;  /* 0x0000004021217220 */ /* 0x000fe40000410000 */
[C---:B------:R-:W-:Y:S02]  /*2f30*/  FFMA.FTZ R31, R95.reuse, R27, R100 ;  /* 0x0000001b5f1f7223 */ /* 0x040fe40000010064 */
[----:B------:R-:W-:-:S02]  /*2f40*/  FFMA.FTZ R95, R95, R98, -R96 ;  /* 0x000000625f5f7223 */ /* 0x000fc40000010860 */
[CC--:B------:R-:W-:Y:S02]  /*2f50*/  FFMA.FTZ R29, R32.reuse, R64.reuse, -R29 ;  /* 0x00000040201d7223 */ /* 0x0c0fe4000001081d */
[-C--:B------:R-:W-:Y:S02]  /*2f60*/  FFMA.FTZ R32, R32, R65.reuse, R33 ;  /* 0x0000004120207223 */ /* 0x080fe40000010021 */
[C---:B------:R-:W-:Y:S02]  /*2f70*/  FMUL.FTZ R33, R35.reuse, R65 ;  /* 0x0000004123217220 */ /* 0x040fe40000410000 */
[----:B------:R-:W-:Y:S02]  /*2f80*/  FMUL.FTZ R35, R35, R64 ;  /* 0x0000004023237220 */ /* 0x000fe40000410000 */
[----:B------:R-:W-:Y:S02]  /*2f90*/  FADD.FTZ R96, R76, R95 ;  /* 0x0000005f4c607221 */ /* 0x000fe40000010000 */
[----:B------:R-:W-:-:S02]  /*2fa0*/  FADD.FTZ R31, RZ, R31 ;  /* 0x0000001fff1f7221 */ /* 0x000fc40000010000 */
[C---:B------:R-:W-:Y:S02]  /*2fb0*/  FFMA.FTZ R33, R34.reuse, R64, -R33 ;  /* 0x0000004022217223 */ /* 0x040fe40000010821 */
[----:B------:R-:W-:Y:S02]  /*2fc0*/  FFMA.FTZ R34, R34, R65, R35 ;  /* 0x0000004122227223 */ /* 0x000fe40000010023 */
[C---:B------:R-:W-:Y:S02]  /*2fd0*/  FMUL.FTZ R100, R94.reuse, R96 ;  /* 0x000000605e647220 */ /* 0x040fe40000410000 */
[----:B------:R-:W-:Y:S02]  /*2fe0*/  FMUL.FTZ R35, R94, R31 ;  /* 0x0000001f5e237220 */ /* 0x000fe40000410000 */
[C---:B------:R-:W-:Y:S02]  /*2ff0*/  FMUL.FTZ R67, R37.reuse, R65 ;  /* 0x0000004125437220 */ /* 0x040fe40000410000 */
[----:B------:R-:W-:-:S02]  /*3000*/  FMUL.FTZ R95, R37, R64 ;  /* 0x00000040255f7220 */ /* 0x000fc40000410000 */
[C---:B------:R-:W-:Y:S02]  /*3010*/  FFMA.FTZ R37, R93.reuse, R31, R100 ;  /* 0x0000001f5d257223 */ /* 0x040fe40000010064 */
[----:B------:R-:W-:Y:S02]  /*3020*/  FFMA.FTZ R94, R93, R96, -R35 ;  /* 0x000000605d5e7223 */ /* 0x000fe40000010823 */
[-C--:B------:R-:W-:Y:S02]  /*3030*/  FFMA.FTZ R35, R36, R64.reuse, -R67 ;  /* 0x0000004024237223 */ /* 0x080fe40000010843 */
[C---:B------:R-:W-:Y:S02]  /*3040*/  FMUL.FTZ R67, R39.reuse, R65 ;  /* 0x0000004127437220 */ /* 0x040fe40000410000 */
[----:B------:R-:W-:Y:S02]  /*3050*/  FADD.FTZ R37, RZ, R37 ;  /* 0x00000025ff257221 */ /* 0x000fe40000010000 */
[----:B------:R-:W-:-:S02]  /*3060*/  FMUL.FTZ R93, R39, R64 ;  /* 0x00000040275d7220 */ /* 0x000fc40000410000 */
[----:B------:R-:W-:Y:S02]  /*3070*/  FADD.FTZ R94, R77, R94 ;  /* 0x0000005e4d5e7221 */ /* 0x000fe40000010000 */
[----:B------:R-:W-:Y:S02]  /*3080*/  FFMA.FTZ R64, R38, R64, -R67 ;  /* 0x0000004026407223 */ /* 0x000fe40000010843 */
[CC--:B------:R-:W-:Y:S02]  /*3090*/  FMUL.FTZ R67, R91.reuse, R37.reuse ;  /* 0x000000255b437220 */ /* 0x0c0fe40000410000 */
[-C--:B------:R-:W-:Y:S02]  /*30a0*/  FMUL.FTZ R91, R91, R94.reuse ;  /* 0x0000005e5b5b7220 */ /* 0x080fe40000410000 */
[C---:B------:R-:W-:Y:S02]  /*30b0*/  FFMA.FTZ R67, R90.reuse, R94, -R67 ;  /* 0x0000005e5a437223 */ /* 0x040fe40000010843 */
[----:B------:R-:W-:Y:S01]  /*30c0*/  FFMA.FTZ R91, R90, R37, R91 ;  /* 0x000000255a5b7223 */ /* 0x000fe2000001005b */
[----:B------:R-:W-:Y:S01]  /*30d0*/  ISETP.NE.AND P1, PT, R46, RZ, PT ;  /* 0x000000ff2e00720c */ /* 0x000fe20003f25270 */
[----:B------:R-:W-:-:S02]  /*30e0*/  FADD.FTZ R90, R78, R67 ;  /* 0x000000434e5a7221 */ /* 0x000fc40000010000 */
[----:B------:R-:W-:Y:S02]  /*30f0*/  FMUL.FTZ R39, R13, R19 ;  /* 0x000000130d277220 */ /* 0x000fe40000410000 */
[-C--:B------:R-:W-:Y:S02]  /*3100*/  FFMA.FTZ R36, R36, R65.reuse, R95 ;  /* 0x0000004124247223 */ /* 0x080fe4000001005f */
[----:B------:R-:W-:Y:S02]  /*3110*/  FFMA.FTZ R38, R38, R65, R93 ;  /* 0x0000004126267223 */ /* 0x000fe4000001005d */
[----:B------:R-:W-:Y:S02]  /*3120*/  FADD.FTZ R91, RZ, R91 ;  /* 0x0000005bff5b7221 */ /* 0x000fe40000010000 */
[----:B------:R-:W-:Y:S02]  /*3130*/  FMUL.FTZ R100, R92, R90 ;  /* 0x0000005a5c647220 */ /* 0x000fe40000410000 */
[----:B------:R-:W-:-:S02]  /*3140*/  FFMA.FTZ R65, R12, R18, -R39 ;  /* 0x000000120c417223 */ /* 0x000fc40000010827 */
[C---:B------:R-:W-:Y:S02]  /*3150*/  FMUL.FTZ R18, R13.reuse, R18 ;  /* 0x000000120d127220 */ /* 0x040fe40000410000 */
[C---:B------:R-:W-:Y:S02]  /*3160*/  FMUL.FTZ R39, R13.reuse, R17 ;  /* 0x000000110d277220 */ /* 0x040fe40000410000 */
[-C--:B------:R-:W-:Y:S02]  /*3170*/  FMUL.FTZ R13, R13, R16.reuse ;  /* 0x000000100d0d7220 */ /* 0x080fe40000410000 */
[-C--:B------:R-:W-:Y:S02]  /*3180*/  FMUL.FTZ R92, R92, R91.reuse ;  /* 0x0000005b5c5c7220 */ /* 0x080fe40000410000 */
[----:B------:R-:W-:Y:S02]  /*3190*/  FFMA.FTZ R100, R89, R91, R100 ;  /* 0x0000005b59647223 */ /* 0x000fe40000010064 */
[----:B------:R-:W-:-:S02]  /*31a0*/  FFMA.FTZ R16, R12, R16, -R39 ;  /* 0x000000100c107223 */ /* 0x000fc40000010827 */
[C---:B------:R-:W-:Y:S01]  /*31b0*/  FFMA.FTZ R17, R12.reuse, R17, R13 ;  /* 0x000000110c117223 */ /* 0x040fe2000001000d */
[----:B------:R-:W-:Y:S01]  /*31c0*/  BSSY B0, `(.L_x_2299) ;  /* 0x0000012000007945 */ /* 0x000fe20003800000 */
[----:B------:R-:W-:Y:S02]  /*31d0*/  FFMA.FTZ R12, R12, R19, R18 ;  /* 0x000000130c0c7223 */ /* 0x000fe40000010012 */
[----:B------:R-:W-:Y:S02]  /*31e0*/  FFMA.FTZ R92, R89, R90, -R92 ;  /* 0x0000005a595c7223 */ /* 0x000fe4000001085c */
[----:B------:R-:W-:Y:S02]  /*31f0*/  FADD.FTZ R100, RZ, R100 ;  /* 0x00000064ff647221 */ /* 0x000fe40000010000 */
[----:B------:R-:W-:Y:S02]  /*3200*/  FADD.FTZ R18, R14, R65 ;  /* 0x000000410e127221 */ /* 0x000fe40000010000 */
[----:B------:R-:W-:-:S02]  /*3210*/  FMUL.FTZ R39, R66, R24 ;  /* 0x0000001842277220 */ /* 0x000fc40000410000 */
[----:B------:R-:W-:Y:S02]  /*3220*/  FADD.FTZ R92, R79, R92 ;  /* 0x0000005c4f5c7221 */ /* 0x000fe40000010000 */
[----:B------:R-:W-:Y:S02]  /*3230*/  FMUL.FTZ R14, R87, R100 ;  /* 0x00000064570e7220 */ /* 0x000fe40000410000 */
[----:B------:R-:W-:Y:S01]  /*3240*/  FADD.FTZ R19, R15, R12 ;  /* 0x0000000c0f137221 */ /* 0x000fe20000010000 */
[----:B------:R-:W-:Y:S05]  /*3250*/  @P1 BRA `(.L_x_2300) ;  /* 0x0000008000001947 */ /* 0x000fea0003800000 */
[----:B------:R-:W-:Y:S01]  /*3260*/  IMAD R13, R48, c[0x0][0x16c], R83 ;  /* 0x00005b00300d7a24 */ /* 0x000fe200078e0253 */
[----:B------:R0:W-:Y:S04]  /*3270*/  STS.128 [R83.X16+0x880], R16 ;  /* 0x0008801053007388 */ /* 0x0001e8000000cc00 */
[----:B------:R-:W-:-:S02]  /*3280*/  SHF.R.S32.HI R15, RZ, 0x1f, R13 ;  /* 0x0000001fff0f7819 */ /* 0x000fc4000001140d */
[----:B------:R-:W-:-:S04]  /*3290*/  IADD3 R13, P1, R50, R13, RZ ;  /* 0x0000000d320d7210 */ /* 0x000fc80007f3e0ff */
[----:B------:R-:W-:Y:S02]  /*32a0*/  LEA.HI.X.SX32 R24, R50, R15, 0x1, P1 ;  /* 0x0000000f32187211 */ /* 0x000fe400008f0eff */
[----:B------:R-:W-:-:S04]  /*32b0*/  LEA R12, P1, R13, c[0x0][0x260], 0x4 ;  /* 0x000098000d0c7a11 */ /* 0x000fc800078220ff */
[----:B------:R-:W-:-:S05]  /*32c0*/  LEA.HI.X R13, R13, c[0x0][0x264], R24, 0x4, P1 ;  /* 0x000099000d0d7a11 */ /* 0x000fca00008f2418 */
[----:B------:R0:W-:Y:S04]  /*32d0*/  STG.E.128 [R12.64], R16 ;  /* 0x000000100c007986 */ /* 0x0001e8000c101d04 */
.L_x_2300:
[----:B------:R-:W-:Y:S05]  /*32e0*/  BSYNC B0 ;  /* 0x0000000000007941 */ /* 0x000fea0003800000 */
.L_x_2299:
[-C--:B0-----:R-:W-:Y:S01]  /*32f0*/  FMUL.FTZ R12, R87, R92.reuse ;  /* 0x0000005c570c7220 */ /* 0x081fe20000410000 */
[----:B------:R-:W-:Y:S01]  /*3300*/  IADD3 R83, R83, 0x1, RZ ;  /* 0x0000000153537810 */ /* 0x000fe20007ffe0ff */
[C---:B------:R-:W-:Y:S02]  /*3310*/  FFMA.FTZ R13, R85.reuse, R92, -R14 ;  /* 0x0000005c550d7223 */ /* 0x040fe4000001080e */
[----:B------:R-:W-:Y:S01]  /*3320*/  FFMA.FTZ R12, R85, R100, R12 ;  /* 0x00000064550c7223 */ /* 0x000fe2000001000c */
[----:B------:R-:W-:Y:S01]  /*3330*/  ISETP.GE.AND P1, PT, R83, c[0x0][0x16c], PT ;  /* 0x00005b0053007a0c */ /* 0x000fe20003f26270 */
[----:B------:R-:W-:Y:S02]  /*3340*/  FADD.FTZ R17, R80, R13 ;  /* 0x0000000d50117221 */ /* 0x000fe40000010000 */
[----:B------:R-:W-:Y:S02]  /*3350*/  FADD.FTZ R19, RZ, R12 ;  /* 0x0000000cff137221 */ /* 0x000fe40000010000 */
[----:B------:R-:W-:-:S02]  /*3360*/  FMUL.FTZ R13, R88, R17 ;  /* 0x00000011580d7220 */ /* 0x000fc40000410000 */
[----:B------:R-:W-:Y:S02]  /*3370*/  FMUL.FTZ R26, R27, R26 ;  /* 0x0000001a1b1a7220 */ /* 0x000fe40000410000 */
[-C--:B------:R-:W-:Y:S02]  /*3380*/  FFMA.FTZ R15, R86, R19.reuse, R13 ;  /* 0x00000013560f7223 */ /* 0x080fe4000001000d */
[----:B------:R-:W-:Y:S02]  /*3390*/  FMUL.FTZ R13, R88, R19 ;  /* 0x00000013580d7220 */ /* 0x000fe40000410000 */
        /* <DEDUP_REMOVED lines=8> */
[----:B------:R-:W-:-:S02]  /*3420*/  FADD.FTZ R86, R81, R86 ;  /* 0x0000005651567221 */ /* 0x000fc40000010000 */
        /* <DEDUP_REMOVED lines=18> */
.L_x_2298:
[----:B------:R-:W-:Y:S01]  /*3550*/  BAR.SYNC.DEFER_BLOCKING 0x0 ;  /* 0x0000000000007b1d */ /* 0x000fe20000010000 */
[----:B------:R-:W-:Y:S01]  /*3560*/  SHF.L.U32 R20, R48, 0x8, RZ ;  /* 0x0000000830147819 */ /* 0x000fe200000006ff */
[----:B------:R-:W-:Y:S01]  /*3570*/  IMAD R22, R82, c[0x0][0x200], RZ ;  /* 0x0000800052167a24 */ /* 0x000fe200078e02ff */
[----:B------:R-:W-:-:S02]  /*3580*/  IADD3 R48, R48, 0x1, RZ ;  /* 0x0000000130307810 */ /* 0x000fc40007ffe0ff */
[----:B------:R-:W-:Y:S01]  /*3590*/  SHF.R.S32.HI R21, RZ, 0x1f, R20 ;  /* 0x0000001fff157819 */ /* 0x000fe20000011414 */
[C---:B------:R-:W-:Y:S01]  /*35a0*/  IMAD R23, R45.reuse, c[0x0][0x204], R22 ;  /* 0x000081002d177a24 */ /* 0x040fe200078e0216 */
[----:B------:R-:W-:Y:S02]  /*35b0*/  IADD3 R58, P1, R58, 0x800, RZ ;  /* 0x000008003a3a7810 */ /* 0x000fe40007f3e0ff */
[----:B------:R-:W-:Y:S01]  /*35c0*/  IADD3 R52, P2, R52, 0x400, RZ ;  /* 0x0000040034347810 */ /* 0x000fe20007f5e0ff */
[----:B------:R-:W-:Y:S01]  /*35d0*/  IMAD.WIDE.U32 R20, R45, c[0x0][0x200], R20 ;  /* 0x000080002d147a25 */ /* 0x000fe200078e0014 */
[----:B------:R-:W-:Y:S02]  /*35e0*/  IADD3 R54, P3, R54, 0x400, RZ ;  /* 0x0000040036367810 */ /* 0x000fe40007f7e0ff */
[----:B------:R-:W-:Y:S02]  /*35f0*/  IADD3.X R60, RZ, R60, RZ, P1, !PT ;  /* 0x0000003cff3c7210 */ /* 0x000fe40000ffe4ff */
[----:B------:R-:W-:Y:S01]  /*3600*/  IADD3 R21, R21, R23, RZ ;  /* 0x0000001715157210 */ /* 0x000fe20007ffe0ff */
[----:B------:R-:W-:Y:S01]  /*3610*/  IMAD R23, R43, c[0x0][0x208], RZ ;  /* 0x000082002b177a24 */ /* 0x000fe200078e02ff */
[----:B------:R-:W-:-:S02]  /*3620*/  IADD3.X R57, RZ, R57, RZ, P2, !PT ;  /* 0x00000039ff397210 */ /* 0x000fc400017fe4ff */
[----:B------:R-:W-:Y:S01]  /*3630*/  IADD3.X R59, RZ, R59, RZ, P3, !PT ;  /* 0x0000003bff3b7210 */ /* 0x000fe20001ffe4ff */
[----:B------:R-:W-:Y:S01]  /*3640*/  IMAD R23, R0, c[0x0][0x20c], R23 ;  /* 0x0000830000177a24 */ /* 0x000fe200078e0217 */
[----:B------:R0:W-:Y:S04]  /*3650*/  STS.128 [R61], R4 ;  /* 0x000000043d007388 */ /* 0x0001e80000000c00 */
[----:B------:R-:W-:Y:S01]  /*3660*/  STS.128 [R61+0x10], R8 ;  /* 0x000010083d007388 */ /* 0x000fe20000000c00 */
[----:B------:R-:W-:-:S06]  /*3670*/  NOP ;  /* 0x0000000000007918 */ /* 0x000fcc0000000000 */
[----:B------:R-:W1:Y:S04]  /*3680*/  LDS.128 R16, [R47.X16] ;  /* 0x000000002f107984 */ /* 0x000e68000000cc00 */
[----:B------:R-:W2:Y:S01]  /*3690*/  LDS.128 R12, [R47.X16+0x200] ;  /* 0x000200002f0c7984 */ /* 0x000ea2000000cc00 */
[----:B0-----:R-:W-:-:S05]  /*36a0*/  IMAD.WIDE.U32 R4, R0, c[0x0][0x208], R20 ;  /* 0x0000820000047a25 */ /* 0x001fca00078e0014 */
[----:B------:R-:W-:Y:S02]  /*36b0*/  IADD3 R5, R5, R23, RZ ;  /* 0x0000001705057210 */ /* 0x000fe40007ffe0ff */
[----:B------:R-:W-:-:S04]  /*36c0*/  LEA R6, P0, R4, c[0x0][0x258], 0x2 ;  /* 0x0000960004067a11 */ /* 0x000fc800078010ff */
[----:B------:R-:W-:Y:S02]  /*36d0*/  LEA.HI.X R7, R4, c[0x0][0x25c], R5, 0x2, P0 ;  /* 0x0000970004077a11 */ /* 0x000fe400000f1405 */
[----:B------:R-:W-:-:S03]  /*36e0*/  ISETP.GE.AND P0, PT, R48, c[0x0][0x174], PT ;  /* 0x00005d0030007a0c */ /* 0x000fc60003f06270 */
[----:B------:R-:W-:-:S05]  /*36f0*/  IMAD.WIDE R4, R49, 0x10, R6 ;  /* 0x0000001031047825 */ /* 0x000fca00078e0206 */
[----:B-1----:R0:W-:Y:S04]  /*3700*/  STG.E.128 [R4.64], R16 ;  /* 0x0000001004007986 */ /* 0x0021e8000c101d04 */
[----:B--2---:R0:W-:Y:S01]  /*3710*/  STG.E.128 [R4.64+0x200], R12 ;  /* 0x0002000c04007986 */ /* 0x0041e2000c101d04 */
[----:B------:R-:W-:Y:S01]  /*3720*/  @P0 CALL.REL.NOINC `(.L_x_2302) ;  /* 0x0000001000000944 */ /* 0x000fe20003c00000 */
[----:B------:R-:W-:Y:S05]  /*3730*/  BRA `(.L_x_2303) ;  /* 0xffffced000007947 */ /* 0x000fea000383ffff */
.L_x_2302:
[----:B------:R-:W-:Y:S05]  /*3740*/  EXIT ;  /* 0x000000000000794d */ /* 0x000fea0003800000 */
.L_x_2304:
        /* <DEDUP_REMOVED lines=11> */
.L_x_5378:


//--------------------- .text._Z25selective_scan_fwd_kernelI32Selective_Scan_fwd_kernel_traitsILi32ELi8ELi1ELb1ELb0ELb1ELb1EfN3c107complexIfEEEEv13SSMParamsBase --------------------------
	.section	.text._Z25selective_scan_fwd_kernelI32Selective_Scan_fwd_kernel_traitsILi32ELi8ELi1ELb1ELb0ELb1ELb1EfN3c107complexIfEEEEv13SSMParamsBase,"ax",@progbits
	.sectioninfo	@"SHI_REGISTERS=108"
	.align	128
        .global         _Z25selective_scan_fwd_kernelI32Selective_Scan_fwd_kernel_traitsILi32ELi8ELi1ELb1ELb0ELb1ELb1EfN3c107complexIfEEEEv13SSMParamsBase
        .type           _Z25selective_scan_fwd_kernelI32Selective_Scan_fwd_kernel_traitsILi32ELi8ELi1ELb1ELb0ELb1ELb1EfN3c107complexIfEEEEv13SSMParamsBase,@function
        .size           _Z25selective_scan_fwd_kernelI32Selective_Scan_fwd_kernel_traitsILi32ELi8ELi1ELb1ELb0ELb1ELb1EfN3c107complexIfEEEEv13SSMParamsBase,(.L_x_5379 - _Z25selective_scan_fwd_kernelI32Selective_Scan_fwd_kernel_traitsILi32ELi8ELi1ELb1ELb0ELb1ELb1EfN3c107complexIfEEEEv13SSMParamsBase)
        .other          _Z25selective_scan_fwd_kernelI32Selective_Scan_fwd_kernel_traitsILi32ELi8ELi1ELb1ELb0ELb1ELb1EfN3c107complexIfEEEEv13SSMParamsBase,@"STO_CUDA_ENTRY STV_DEFAULT"
_Z25selective_scan_fwd_kernelI32Selective_Scan_fwd_kernel_traitsILi32ELi8ELi1ELb1ELb0ELb1ELb1EfN3c107complexIfEEEEv13SSMParamsBase:
.text._Z25selective_scan_fwd_kernelI32Selective_Scan_fwd_kernel_traitsILi32ELi8ELi1ELb1ELb0ELb1ELb1EfN3c107complexIfEEEEv13SSMParamsBase:
        /* <DEDUP_REMOVED lines=97> */
.L_x_2326:
        /* <DEDUP_REMOVED lines=73> */
.L_x_2306:
[----:B------:R-:W-:Y:S05]  /*0aa0*/  BSYNC B0 ;  /* 0x0000000000007941 */ /* 0x000fea0003800000 */
.L_x_2305:
        /* <DEDUP_REMOVED lines=42> */
.L_x_2308:
[----:B------:R-:W-:Y:S05]  /*0d50*/  BSYNC B0 ;  /* 0x0000000000007941 */ /* 0x000fea0003800000 */
.L_x_2307:
        /* <DEDUP_REMOVED lines=33> */
.L_x_2310:
[----:B------:R-:W-:Y:S05]  /*0f70*/  BSYNC B0 ;  /* 0x0000000000007941 */ /* 0x000fea0003800000 */
.L_x_2309:
        /* <DEDUP_REMOVED lines=33> */
.L_x_2312:
[----:B------:R-:W-:Y:S05]  /*1190*/  BSYNC B0 ;  /* 0x0000000000007941 */ /* 0x000fea0003800000 */
.L_x_2311:
        /* <DEDUP_REMOVED lines=33> */
.L_x_2314:
[----:B------:R-:W-:Y:S05]  /*13b0*/  BSYNC B0 ;  /* 0x0000000000007941 */ /* 0x000fea0003800000 */
.L_x_2313:
        /* <DEDUP_REMOVED lines=33> */
.L_x_2316:
[----:B------:R-:W-:Y:S05]  /*15d0*/  BSYNC B0 ;  /* 0x0000000000007941 */ /* 0x000fea0003800000 */
.L_x_2315:
        /* <DEDUP_REMOVED lines=33> */
.L_x_2318:
[----:B------:R-:W-:Y:S05]  /*17f0*/  BSYNC B0 ;  /* 0x0000000000007941 */ /* 0x000fea0003800000 */
.L_x_2317:
        /* <DEDUP_REMOVED lines=33> */
.L_x_2320:
[----:B------:R-:W-:Y:S05]  /*1a10*/  BSYNC B0 ;  /* 0x0000000000007941 */ /* 0x000fea0003800000 */
.L_x_2319:
        /* <DEDUP_REMOVED lines=22> */
.L_x_2324:
        /* <DEDUP_REMOVED lines=374> */
.L_x_2323:
[----:B------:R-:W-:Y:S05]  /*32e0*/  BSYNC B0 ;  /* 0x0000000000007941 */ /* 0x000fea0003800000 */
.L_x_2322:
        /* <DEDUP_REMOVED lines=38> */
.L_x_2321:
[----:B------:R-:W-:Y:S01]  /*3550*/  BAR.SYNC.DEFER_BLOCKING 0x0 ;  /* 0x0000000000007b1d */ /* 0x000fe20000010000 */
[----:B------:R-:W-:Y:S01]  /*3560*/  SHF.L.U32 R32, R48, 0x8, RZ ;  /* 0x0000000830207819 */ /* 0x000fe200000006ff */
[C---:B------:R-:W-:Y:S02]  /*3570*/  IMAD R12, R82.reuse, c[0x0][0x200], RZ ;  /* 0x00008000520c7a24 */ /* 0x040fe400078e02ff */
[----:B------:R-:W-:Y:S01]  /*3580*/  IMAD R14, R82, c[0x0][0x1f0], RZ ;  /* 0x00007c00520e7a24 */ /* 0x000fe200078e02ff */
[----:B------:R-:W-:Y:S01]  /*3590*/  SHF.R.S32.HI R33, RZ, 0x1f, R32 ;  /* 0x0000001fff217819 */ /* 0x000fe20000011420 */
[----:B------:R-:W-:-:S02]  /*35a0*/  IMAD R25, R45, c[0x0][0x204], R12 ;  /* 0x000081002d197a24 */ /* 0x000fc400078e020c */
[C---:B------:R-:W-:Y:S02]  /*35b0*/  IMAD R27, R45.reuse, c[0x0][0x1f4], R14 ;  /* 0x00007d002d1b7a24 */ /* 0x040fe400078e020e */
[----:B------:R-:W-:-:S04]  /*35c0*/  IMAD.WIDE.U32 R12, R45, c[0x0][0x200], R32 ;  /* 0x000080002d0c7a25 */ /* 0x000fc800078e0020 */
[----:B------:R-:W-:Y:S01]  /*35d0*/  IMAD.WIDE.U32 R14, R45, c[0x0][0x1f0], R32 ;  /* 0x00007c002d0e7a25 */ /* 0x000fe200078e0020 */
[----:B------:R-:W-:-:S03]  /*35e0*/  IADD3 R13, R13, R25, RZ ;  /* 0x000000190d0d7210 */ /* 0x000fc60007ffe0ff */
[----:B------:R-:W-:Y:S01]  /*35f0*/  IMAD R25, R43, c[0x0][0x208], RZ ;  /* 0x000082002b197a24 */ /* 0x000fe200078e02ff */
[----:B------:R-:W-:Y:S01]  /*3600*/  IADD3 R15, R15, R27, RZ ;  /* 0x0000001b0f0f7210 */ /* 0x000fe20007ffe0ff */
[C---:B------:R-:W-:Y:S01]  /*3610*/  IMAD.WIDE.U32 R12, R0.reuse, c[0x0][0x208], R12 ;  /* 0x00008200000c7a25 */ /* 0x040fe200078e000c */
[----:B------:R-:W-:Y:S03]  /*3620*/  STS.128 [R61], R4 ;  /* 0x000000043d007388 */ /* 0x000fe60000000c00 */
[----:B------:R-:W-:Y:S01]  /*3630*/  IMAD R25, R0, c[0x0][0x20c], R25 ;  /* 0x0000830000197a24 */ /* 0x000fe200078e0219 */
[----:B------:R-:W-:Y:S01]  /*3640*/  LEA R34, P0, R12, c[0x0][0x258], 0x2 ;  /* 0x000096000c227a11 */ /* 0x000fe200078010ff */
[----:B------:R-:W-:Y:S01]  /*3650*/  IMAD R27, R43, c[0x0][0x1f8], RZ ;  /* 0x00007e002b1b7a24 */ /* 0x000fe200078e02ff */
[----:B------:R-:W-:Y:S01]  /*3660*/  STS.128 [R61+0x10], R8 ;  /* 0x000010083d007388 */ /* 0x000fe20000000c00 */
[----:B------:R-:W-:-:S06]  /*3670*/  NOP ;  /* 0x0000000000007918 */ /* 0x000fcc0000000000 */
[----:B------:R-:W0:Y:S01]  /*3680*/  LDS.128 R20, [R47.X16] ;  /* 0x000000002f147984 */ /* 0x000e22000000cc00 */
[----:B------:R-:W-:Y:S01]  /*3690*/  IADD3 R25, R13, R25, RZ ;  /* 0x000000190d197210 */ /* 0x000fe20007ffe0ff */
[----:B------:R-:W-:Y:S02]  /*36a0*/  IMAD R27, R0, c[0x0][0x1fc], R27 ;  /* 0x00007f00001b7a24 */ /* 0x000fe400078e021b */
        /* <DEDUP_REMOVED lines=65> */
[----:B------:R-:W-:Y:S02]  /*3ac0*/  IMAD R20, R82, c[0x0][0x210], RZ ;  /* 0x0000840052147a24 */ /* 0x000fe400078e02ff */
[----:B-1----:R-:W-:-:S03]  /*3ad0*/  FMUL.FTZ R6, R15, R24 ;  /* 0x000000180f067220 */ /* 0x002fc60000410000 */
[----:B------:R-:W1:Y:S01]  /*3ae0*/  MUFU.RCP R22, R22 ;  /* 0x0000001600167308 */ /* 0x000e620000001000 */
[----:B------:R-:W-:Y:S02]  /*3af0*/  FMUL.FTZ R15, R6, R11 ;  /* 0x0000000b060f7220 */ /* 0x000fe40000410000 */
[----:B0-----:R-:W-:-:S05]  /*3b00*/  FMUL.FTZ R7, R14, R23 ;  /* 0x000000170e077220 */ /* 0x001fca0000410000 */
[----:B------:R-:W0:Y:S01]  /*3b10*/  MUFU.RCP R21, R21 ;  /* 0x0000001500157308 */ /* 0x000e220000001000 */
[----:B------:R-:W-:Y:S02]  /*3b20*/  FMUL.FTZ R14, R7, R10 ;  /* 0x0000000a070e7220 */ /* 0x000fe40000410000 */
[----:B-1----:R-:W-:Y:S01]  /*3b30*/  FMUL.FTZ R4, R13, R22 ;  /* 0x000000160d047220 */ /* 0x002fe20000410000 */
[----:B------:R-:W-:Y:S03]  /*3b40*/  STS.128 [R61], R16 ;  /* 0x000000103d007388 */ /* 0x000fe60000000c00 */
[----:B------:R-:W-:Y:S02]  /*3b50*/  FMUL.FTZ R13, R4, R9 ;  /* 0x00000009040d7220 */ /* 0x000fe40000410000 */
[----:B0-----:R-:W-:Y:S02]  /*3b60*/  FMUL.FTZ R5, R12, R21 ;  /* 0x000000150c057220 */ /* 0x001fe40000410000 */
[----:B------:R-:W-:-:S02]  /*3b70*/  IMAD R21, R45, c[0x0][0x214], R20 ;  /* 0x000085002d157a24 */ /* 0x000fc400078e0214 */
[----:B------:R-:W-:-:S03]  /*3b80*/  FMUL.FTZ R12, R5, R8 ;  /* 0x00000008050c7220 */ /* 0x000fc60000410000 */
[----:B------:R-:W-:Y:S01]  /*3b90*/  IADD3 R33, R33, R21, RZ ;  /* 0x0000001521217210 */ /* 0x000fe20007ffe0ff */
[----:B------:R-:W-:Y:S01]  /*3ba0*/  IMAD R21, R43, c[0x0][0x218], RZ ;  /* 0x000086002b157a24 */ /* 0x000fe200078e02ff */
[----:B------:R0:W-:Y:S01]  /*3bb0*/  STS.128 [R61+0x10], R12 ;  /* 0x0000100c3d007388 */ /* 0x0001e20000000c00 */
[----:B------:R-:W-:-:S06]  /*3bc0*/  NOP ;  /* 0x0000000000007918 */ /* 0x000fcc0000000000 */
[----:B------:R-:W1:Y:S01]  /*3bd0*/  LDS.128 R8, [R47.X16] ;  /* 0x000000002f087984 */ /* 0x000e62000000cc00 */
[----:B------:R-:W-:-:S03]  /*3be0*/  IMAD R21, R0, c[0x0][0x21c], R21 ;  /* 0x0000870000157a24 */ /* 0x000fc600078e0215 */
        /* <DEDUP_REMOVED lines=11> */
.L_x_2325:
[----:B------:R-:W-:Y:S05]  /*3ca0*/  EXIT ;  /* 0x000000000000794d */ /* 0x000fea0003800000 */
.L_x_2327:
        /* <DEDUP_REMOVED lines=13> */
.L_x_5379:


//--------------------- .text._Z25selective_scan_fwd_kernelI32Selective_Scan_fwd_kernel_traitsILi32ELi8ELi1ELb1ELb1ELb0ELb0EfN3c107complexIfEEEEv13SSMParamsBase --------------------------
	.section	.text._Z25selective_scan_fwd_kernelI32Selective_Scan_fwd_kernel_traitsILi32ELi8ELi1ELb1ELb1ELb0ELb0EfN3c107complexIfEEEEv13SSMParamsBase,"ax",@progbits
	.sectioninfo	@"SHI_REGISTERS=96"
	.align	128
        .global         _Z25selective_scan_fwd_kernelI32Selective_Scan_fwd_kernel_traitsILi32ELi8ELi1ELb1ELb1ELb0ELb0EfN3c107complexIfEEEEv13SSMParamsBase
        .type           _Z25selective_scan_fwd_kernelI32Selective_Scan_fwd_kernel_traitsILi32ELi8ELi1ELb1ELb1ELb0ELb0EfN3c107complexIfEEEEv13SSMParamsBase,@function
        .size           _Z25selective_scan_fwd_kernelI32Selective_Scan_fwd_kernel_traitsILi32ELi8ELi1ELb1ELb1ELb0ELb0EfN3c107complexIfEEEEv13SSMParamsBase,(.L_x_5380 - _Z25selective_scan_fwd_kernelI32Selective_Scan_fwd_kernel_traitsILi32ELi8ELi1ELb1ELb1ELb0ELb0EfN3c107complexIfEEEEv13SSMParamsBase)
        .other          _Z25selective_scan_fwd_kernelI32Selective_Scan_fwd_kernel_traitsILi32ELi8ELi1ELb1ELb1ELb0ELb0EfN3c107complexIfEEEEv13SSMParamsBase,@"STO_CUDA_ENTRY STV_DEFAULT"
_Z25selective_scan_fwd_kernelI32Selective_Scan_fwd_kernel_traitsILi32ELi8ELi1ELb1ELb1ELb0ELb0EfN3c107complexIfEEEEv13SSMParamsBase:
.text._Z25selective_scan_fwd_kernelI32Selective_Scan_fwd_kernel_traitsILi32ELi8ELi1ELb1ELb1ELb0ELb0EfN3c107complexIfEEEEv13SSMParamsBase:
        /* <DEDUP_REMOVED lines=23> */
[----:B------:R-:W-:Y:S01]  /*0170*/  ISETP.NE.AND P1, PT, RZ, c[0x0][0x178], PT ;  /* 0x00005e00ff007a0c */ /* 0x000fe20003f25270 */
[----:B-1----:R-:W-:Y:S01]  /*0180*/  HFMA2.MMA R8, -RZ, RZ, 0, 0 ;  /* 0x00000000ff087435 */ /* 0x002fe200000001ff */
[----:B0-----:R-:W-:-:S02]  /*0190*/  IABS R4, R0 ;  /* 0x0000000000047213 */ /* 0x001fc40000000000 */
[----:B---3--:R-:W-:Y:S02]  /*01a0*/  LOP3.LUT R6, R0, c[0x0][0x178], RZ, 0x3c, !PT ;  /* 0x00005e0000067a12 */ /* 0x008fe400078e3cff */
[----:B--2---:R-:W-:Y:S02]  /*01b0*/  IADD3 R12, RZ, -R9, RZ ;  /* 0x80000009ff0c7210 */ /* 0x004fe40007ffe0ff */
[----:B------:R-:W-:-:S03]  /*01c0*/  ISETP.GE.AND P3, PT, R6, RZ, PT ;  /* 0x000000ff0600720c */ /* 0x000fc60003f66270 */
[----:B------:R-:W-:-:S04]  /*01d0*/  IMAD R13, R12, R11, RZ ;  /* 0x0000000b0c0d7224 */ /* 0x000fc800078e02ff */
[----:B------:R-:W-:Y:S01]  /*01e0*/  IMAD.HI.U32 R9, R9, R13, R8 ;  /* 0x0000000d09097227 */ /* 0x000fe200078e0008 */
[----:B------:R-:W-:-:S04]  /*01f0*/  MOV R8, c[0x0][0x174] ;  /* 0x00005d0000087a02 */ /* 0x000fc80000000f00 */
[----:B------:R-:W-:Y:S01]  /*0200*/  ISETP.GE.AND P4, PT, R8, 0x1, PT ;  /* 0x000000010800780c */ /* 0x000fe20003f86270 */
[----:B------:R-:W-:-:S05]  /*0210*/  IMAD.HI.U32 R7, R9, R4, RZ ;  /* 0x0000000409077227 */ /* 0x000fca00078e00ff */
[----:B------:R-:W-:-:S05]  /*0220*/  IADD3 R5, -R7, RZ, RZ ;  /* 0x000000ff07057210 */ /* 0x000fca0007ffe1ff */
[----:B------:R-:W-:Y:S01]  /*0230*/  IMAD R4, R11, R5, R4 ;  /* 0x000000050b047224 */ /* 0x000fe200078e0204 */
[----:B----4-:R-:W-:-:S04]  /*0240*/  MOV R5, UR6 ;  /* 0x0000000600057c02 */ /* 0x010fc80008000f00 */
[----:B------:R-:W-:Y:S01]  /*0250*/  ISETP.GT.U32.AND P2, PT, R11, R4, PT ;  /* 0x000000040b00720c */ /* 0x000fe20003f44070 */
[----:B------:R-:W-:-:S04]  /*0260*/  IMAD.WIDE.U32 R12, R5, c[0x0][0x190], RZ ;  /* 0x00006400050c7a25 */ /* 0x000fc800078e00ff */
[----:B------:R-:W-:-:S08]  /*0270*/  IMAD.WIDE.U32 R8, R5, c[0x0][0x1d0], RZ ;  /* 0x0000740005087a25 */ /* 0x000fd000078e00ff */
[-C--:B------:R-:W-:Y:S02]  /*0280*/  @!P2 IADD3 R4, R4, -R11.reuse, RZ ;  /* 0x8000000b0404a210 */ /* 0x080fe40007ffe0ff */
[----:B------:R-:W-:Y:S02]  /*0290*/  @!P2 IADD3 R7, R7, 0x1, RZ ;  /* 0x000000010707a810 */ /* 0x000fe40007ffe0ff */
[----:B------:R-:W-:Y:S01]  /*02a0*/  ISETP.GE.U32.AND P0, PT, R4, R11, PT ;  /* 0x0000000b0400720c */ /* 0x000fe20003f06070 */
[----:B------:R-:W-:Y:S01]  /*02b0*/  IMAD.WIDE.U32 R10, R5, c[0x0][0x1e0], RZ ;  /* 0x00007800050a7a25 */ /* 0x000fe200078e00ff */
[----:B------:R-:W-:-:S05]  /*02c0*/  SHF.R.S32.HI R4, RZ, 0x1f, R5 ;  /* 0x0000001fff047819 */ /* 0x000fca0000011405 */
[C---:B------:R-:W-:Y:S02]  /*02d0*/  IMAD R6, R4.reuse, c[0x0][0x190], RZ ;  /* 0x0000640004067a24 */ /* 0x040fe400078e02ff */
[C---:B------:R-:W-:Y:S02]  /*02e0*/  IMAD R14, R4.reuse, c[0x0][0x1d0], RZ ;  /* 0x00007400040e7a24 */ /* 0x040fe400078e02ff */
[----:B------:R-:W-:Y:S02]  /*02f0*/  IMAD R16, R4, c[0x0][0x1e0], RZ ;  /* 0x0000780004107a24 */ /* 0x000fe400078e02ff */
[----:B------:R-:W-:Y:S01]  /*0300*/  IMAD R15, R5, c[0x0][0x194], R6 ;  /* 0x00006500050f7a24 */ /* 0x000fe200078e0206 */
[----:B------:R-:W-:Y:S01]  /*0310*/  @P0 IADD3 R7, R7, 0x1, RZ ;  /* 0x0000000107070810 */ /* 0x000fe20007ffe0ff */
[----:B------:R-:W-:Y:S06]  /*0320*/  @!P4 EXIT ;  /* 0x000000000000c94d */ /* 0x000fec0003800000 */
[----:B------:R-:W-:Y:S01]  /*0330*/  @!P3 IADD3 R7, -R7, RZ, RZ ;  /* 0x000000ff0707b210 */ /* 0x000fe20007ffe1ff */
[----:B------:R-:W0:Y:S01]  /*0340*/  S2R R6, SR_TID.X ;  /* 0x0000000000067919 */ /* 0x000e220000002100 */
[----:B------:R-:W-:Y:S01]  /*0350*/  @!P1 LOP3.LUT R7, RZ, c[0x0][0x178], RZ, 0x33, !PT ;  /* 0x00005e00ff079a12 */ /* 0x000fe200078e33ff */
[----:B------:R-:W-:Y:S01]  /*0360*/  IMAD R17, R5, c[0x0][0x1e4], R16 ;  /* 0x0000790005117a24 */ /* 0x000fe200078e0210 */
[----:B------:R-:W-:Y:S01]  /*0370*/  IADD3 R13, R13, R15, RZ ;  /* 0x0000000f0d0d7210 */ /* 0x000fe20007ffe0ff */
[----:B------:R-:W-:Y:S01]  /*0380*/  IMAD R15, R5, c[0x0][0x1d4], R14 ;  /* 0x00007500050f7a24 */ /* 0x000fe200078e020e */
[----:B------:R-:W-:-:S02]  /*0390*/  SHF.R.S32.HI R14, RZ, 0x1f, R7 ;  /* 0x0000001fff0e7819 */ /* 0x000fc40000011407 */
[----:B------:R-:W-:Y:S01]  /*03a0*/  IADD3 R11, R11, R17, RZ ;  /* 0x000000110b0b7210 */ /* 0x000fe20007ffe0ff */
[----:B------:R-:W-:Y:S01]  /*03b0*/  IMAD.WIDE.U32 R12, R7, c[0x0][0x1a8], R12 ;  /* 0x00006a00070c7a25 */ /* 0x000fe200078e000c */
[----:B------:R-:W-:-:S03]  /*03c0*/  IADD3 R9, R9, R15, RZ ;  /* 0x0000000f09097210 */ /* 0x000fc60007ffe0ff */
[----:B------:R-:W-:Y:S02]  /*03d0*/  IMAD R14, R14, c[0x0][0x1a8], RZ ;  /* 0x00006a000e0e7a24 */ /* 0x000fe400078e02ff */
[----:B------:R-:W-:Y:S02]  /*03e0*/  IMAD R15, R3, c[0x0][0x1d8], RZ ;  /* 0x00007600030f7a24 */ /* 0x000fe400078e02ff */
[----:B------:R-:W-:Y:S02]  /*03f0*/  IMAD R21, R7, c[0x0][0x1ac], R14 ;  /* 0x00006b0007157a24 */ /* 0x000fe400078e020e */
[----:B------:R-:W1:Y:S01]  /*0400*/  S2R R7, SR_LANEID ;  /* 0x0000000000077919 */ /* 0x000e620000000000 */
[----:B------:R-:W-:Y:S02]  /*0410*/  IMAD R17, R3, c[0x0][0x1e8], RZ ;  /* 0x00007a0003117a24 */ /* 0x000fe400078e02ff */
[C---:B------:R-:W-:Y:S01]  /*0420*/  IMAD R15, R0.reuse, c[0x0][0x1dc], R15 ;  /* 0x00007700000f7a24 */ /* 0x040fe200078e020f */
[----:B------:R-:W-:Y:S01]  /*0430*/  IADD3 R13, R13, R21, RZ ;  /* 0x000000150d0d7210 */ /* 0x000fe20007ffe0ff */
[----:B------:R-:W-:Y:S01]  /*0440*/  IMAD.WIDE.U32 R8, R0, c[0x0][0x1d8], R8 ;  /* 0x0000760000087a25 */ /* 0x000fe200078e0008 */
[----:B0-----:R-:W-:-:S03]  /*0450*/  SHF.L.U32 R14, R6, 0x1, RZ ;  /* 0x00000001060e7819 */ /* 0x001fc600000006ff */
[C---:B------:R-:W-:Y:S01]  /*0460*/  IMAD R17, R0.reuse, c[0x0][0x1ec], R17 ;  /* 0x00007b0000117a24 */ /* 0x040fe200078e0211 */
[----:B------:R-:W-:Y:S01]  /*0470*/  IADD3 R9, R9, R15, RZ ;  /* 0x0000000f09097210 */ /* 0x000fe20007ffe0ff */
[----:B------:R-:W-:Y:S01]  /*0480*/  IMAD.WIDE.U32 R10, R0, c[0x0][0x1e8], R10 ;  /* 0x00007a00000a7a25 */ /* 0x000fe200078e000a */
[----:B------:R-:W-:-:S04]  /*0490*/  LEA R15, P0, R8, c[0x0][0x240], 0x2 ;  /* 0x00009000080f7a11 */ /* 0x000fc800078010ff */
[----:B------:R-:W-:Y:S02]  /*04a0*/  IADD3 R17, R11, R17, RZ ;  /* 0x000000110b117210 */ /* 0x000fe40007ffe0ff */
[----:B------:R-:W-:Y:S02]  /*04b0*/  LEA R16, P1, R10, c[0x0][0x248], 0x2 ;  /* 0x000092000a107a11 */ /* 0x000fe400078210ff */
[----:B------:R-:W-:Y:S02]  /*04c0*/  LEA R11, P2, R12, c[0x0][0x228], 0x2 ;  /* 0x00008a000c0b7a11 */ /* 0x000fe400078410ff */
[----:B------:R-:W-:Y:S02]  /*04d0*/  LEA.HI.X R18, R8, c[0x0][0x244], R9, 0x2, P0 ;  /* 0x0000910008127a11 */ /* 0x000fe400000f1409 */
[----:B------:R-:W-:Y:S02]  /*04e0*/  LOP3.LUT R9, R14, 0xffffffc0, RZ, 0xc0, !PT ;  /* 0xffffffc00e097812 */ /* 0x000fe400078ec0ff */
[----:B------:R-:W-:-:S02]  /*04f0*/  LEA.HI.X R17, R10, c[0x0][0x24c], R17, 0x2, P1 ;  /* 0x000093000a117a11 */ /* 0x000fc400008f1411 */
[----:B------:R-:W-:Y:S02]  /*0500*/  LEA.HI.X R13, R12, c[0x0][0x22c], R13, 0x2, P2 ;  /* 0x00008b000c0d7a11 */ /* 0x000fe400010f140d */
[----:B------:R-:W-:Y:S02]  /*0510*/  MOV R14, R15 ;  /* 0x0000000f000e7202 */ /* 0x000fe40000000f00 */
[----:B------:R-:W-:Y:S02]  /*0520*/  MOV R8, RZ ;  /* 0x000000ff00087202 */ /* 0x000fe40000000f00 */
[----:B------:R-:W-:Y:S02]  /*0530*/  LOP3.LUT R10, R6, 0x1f, RZ, 0xc0, !PT ;  /* 0x0000001f060a7812 */ /* 0x000fe400078ec0ff */
[----:B------:R-:W-:Y:S02]  /*0540*/  LOP3.LUT R12, R9, 0x1f, R6, 0xf8, !PT ;  /* 0x0000001f090c7812 */ /* 0x000fe400078ef806 */
[----:B-1----:R-:W-:-:S04]  /*0550*/  MOV R15, R18 ;  /* 0x00000012000f7202 */ /* 0x002fc80000000f00 */
.L_x_2349:
[----:B------:R-:W-:Y:S01]  /*0560*/  BAR.SYNC.DEFER_BLOCKING 0x0 ;  /* 0x0000000000007b1d */ /* 0x000fe20000010000 */
[----:B------:R-:W-:-:S05]  /*0570*/  IMAD.WIDE R24, R12, 0x10, R14 ;  /* 0x000000100c187825 */ /* 0x000fca00078e020e */
[----:B------:R-:W2:Y:S04]  /*0580*/  LDG.E.128 R36, [R24.64] ;  /* 0x0000000418247981 */ /* 0x000ea8000c1e1d00 */
[----:B------:R-:W3:Y:S01]  /*0590*/  LDG.E.128 R40, [R24.64+0x200] ;  /* 0x0002000418287981 */ /* 0x000ee2000c1e1d00 */
[----:B------:R-:W-:Y:S01]  /*05a0*/  SHF.L.U32 R18, R7, 0x5, RZ ;  /* 0x0000000507127819 */ /* 0x000fe200000006ff */
[----:B------:R-:W-:Y:S02]  /*05b0*/  IMAD.WIDE R44, R12, 0x10, R16 ;  /* 0x000000100c2c7825 */ /* 0x000fe400078e0210 */
[----:B--2---:R-:W-:Y:S04]  /*05c0*/  STS.128 [R7.X16], R36 ;  /* 0x0000002407007388 */ /* 0x004fe8000000cc00 */
[----:B---3--:R-:W-:Y:S01]  /*05d0*/  STS.128 [R7.X16+0x200], R40 ;  /* 0x0002002807007388 */ /* 0x008fe2000000cc00 */
[----:B------:R-:W-:-:S06]  /*05e0*/  NOP ;  /* 0x0000000000007918 */ /* 0x000fcc0000000000 */
[----:B0-----:R-:W-:Y:S04]  /*05f0*/  LDS.128 R28, [R18+0x10] ;  /* 0x00001000121c7984 */ /* 0x001fe80000000c00 */
        /* <DEDUP_REMOVED lines=59> */
.L_x_2329:
[----:B------:R-:W-:Y:S05]  /*09b0*/  BSYNC B0 ;  /* 0x0000000000007941 */ /* 0x000fea0003800000 */
.L_x_2328:
        /* <DEDUP_REMOVED lines=41> */
.L_x_2331:
[----:B------:R-:W-:Y:S05]  /*0c50*/  BSYNC B0 ;  /* 0x0000000000007941 */ /* 0x000fea0003800000 */
.L_x_2330:
        /* <DEDUP_REMOVED lines=33> */
.L_x_2333:
[----:B------:R-:W-:Y:S05]  /*0e70*/  BSYNC B0 ;  /* 0x0000000000007941 */ /* 0x000fea0003800000 */
.L_x_2332:
        /* <DEDUP_REMOVED lines=33> */
.L_x_2335:
[----:B------:R-:W-:Y:S05]  /*1090*/  BSYNC B0 ;  /* 0x0000000000007941 */ /* 0x000fea0003800000 */
.L_x_2334:
        /* <DEDUP_REMOVED lines=33> */
.L_x_2337:
[----:B------:R-:W-:Y:S05]  /*12b0*/  BSYNC B0 ;  /* 0x0000000000007941 */ /* 0x000fea0003800000 */
.L_x_2336:
        /* <DEDUP_REMOVED lines=33> */
.L_x_2339:
[----:B------:R-:W-:Y:S05]  /*14d0*/  BSYNC B0 ;  /* 0x0000000000007941 */ /* 0x000fea0003800000 */
.L_x_2338:
        /* <DEDUP_REMOVED lines=33> */
.L_x_2341:
[----:B------:R-:W-:Y:S05]  /*16f0*/  BSYNC B0 ;  /* 0x0000000000007941 */ /* 0x000fea0003800000 */
.L_x_2340:
        /* <DEDUP_REMOVED lines=33> */
.L_x_2343:
[----:B------:R-:W-:Y:S05]  /*1910*/  BSYNC B0 ;  /* 0x0000000000007941 */ /* 0x000fea0003800000 */
.L_x_2342:
        /* <DEDUP_REMOVED lines=21> */
.L_x_2347:
[----:B------:R-:W-:Y:S01]  /*1a70*/  IMAD R31, R3, c[0x0][0x180], RZ ;  /* 0x00006000031f7a24 */ /* 0x000fe200078e02ff */
[----:B------:R-:W-:Y:S01]  /*1a80*/  SHF.R.S32.HI R66, RZ, 0x1f, R67 ;  /* 0x0000001fff427819 */ /* 0x000fe20000011443 */
[----:B------:R-:W-:-:S04]  /*1a90*/  IMAD.WIDE.U32 R28, R0, c[0x0][0x180], RZ ;  /* 0x00006000001c7a25 */ /* 0x000fc800078e00ff */
[----:B------:R-:W-:Y:S02]  /*1aa0*/  IMAD R31, R0, c[0x0][0x184], R31 ;  /* 0x00006100001f7a24 */ /* 0x000fe400078e021f */
[----:B------:R-:W-:-:S03]  /*1ab0*/  IMAD R30, R66, c[0x0][0x188], RZ ;  /* 0x00006200421e7a24 */ /* 0x000fc600078e02ff */
[----:B------:R-:W-:Y:S01]  /*1ac0*/  IADD3 R29, R29, R31, RZ ;  /* 0x0000001f1d1d7210 */ /* 0x000fe20007ffe0ff */
[----:B------:R-:W-:-:S04]  /*1ad0*/  IMAD R31, R67, c[0x0][0x18c], R30 ;  /* 0x00006300431f7a24 */ /* 0x000fc800078e021e */
[----:B------:R-:W-:-:S04]  /*1ae0*/  IMAD.WIDE.U32 R28, R67, c[0x0][0x188], R28 ;  /* 0x00006200431c7a25 */ /* 0x000fc800078e001c */
[----:B------:R-:W-:Y:S01]  /*1af0*/  IMAD R30, R66, c[0x0][0x1a0], RZ ;  /* 0x00006800421e7a24 */ /* 0x000fe200078e02ff */
[----:B------:R-:W-:Y:S02]  /*1b00*/  IADD3 R29, R29, R31, RZ ;  /* 0x0000001f1d1d7210 */ /* 0x000fe40007ffe0ff */
[----:B------:R-:W-:Y:S01]  /*1b10*/  LEA R56, P0, R28, c[0x0][0x220], 0x3 ;  /* 0x000088001c387a11 */ /* 0x000fe200078018ff */
[----:B------:R-:W-:-:S03]  /*1b20*/  IMAD R31, R67, c[0x0][0x1a4], R30 ;  /* 0x00006900431f7a24 */ /* 0x000fc600078e021e */
[----:B------:R-:W-:Y:S01]  /*1b30*/  LEA.HI.X R57, R28, c[0x0][0x224], R29, 0x3, P0 ;  /* 0x000089001c397a11 */ /* 0x000fe200000f1c1d */
[----:B------:R-:W-:-:S05]  /*1b40*/  IMAD.WIDE.U32 R28, R67, c[0x0][0x1a0], RZ ;  /* 0x00006800431c7a25 */ /* 0x000fca00078e00ff */
[----:B------:R-:W-:Y:S01]  /*1b50*/  LEA R44, P0, R28, R11, 0x2 ;  /* 0x0000000b1c2c7211 */ /* 0x000fe200078010ff */
[----:B------:R-:W2:Y:S01]  /*1b60*/  LDG.E.64 R56, [R56.64] ;  /* 0x0000000438387981 */ /* 0x000ea2000c1e1b00 */
[----:B------:R-:W-:-:S04]  /*1b70*/  IADD3 R29, R29, R31, RZ ;  /* 0x0000001f1d1d7210 */ /* 0x000fc80007ffe0ff */
[----:B------:R-:W-:Y:S02]  /*1b80*/  LEA.HI.X R45, R28, R13, R29, 0x2, P0 ;  /* 0x0000000d1c2d7211 */ /* 0x000fe400000f141d */
[----:B------:R-:W-:-:S05]  /*1b90*/  IADD3 R29, R9, R12, RZ ;  /* 0x0000000c091d7210 */ /* 0x000fca0007ffe0ff */
[----:B------:R-:W-:-:S05]  /*1ba0*/  IMAD.WIDE R44, R29, 0x10, R44 ;  /* 0x000000101d2c7825 */ /* 0x000fca00078e022c */
[----:B------:R0:W3:Y:S04]  /*1bb0*/  LDG.E.128 R28, [R44.64] ;  /* 0x000000042c1c7981 */ /* 0x0000e8000c1e1d00 */
[----:B------:R0:W4:Y:S04]  /*1bc0*/  LDG.E.128 R32, [R44.64+0x200] ;  /* 0x000200042c207981 */ /* 0x000128000c1e1d00 */
[----:B------:R0:W5:Y:S04]  /*1bd0*/  LDG.E.128 R36, [R44.64+0x400] ;  /* 0x000400042c247981 */ /* 0x000168000c1e1d00 */
[----:B------:R0:W5:Y:S01]  /*1be0*/  LDG.E.128 R40, [R44.64+0x600] ;  /* 0x000600042c287981 */ /* 0x000162000c1e1d00 */
[C---:B------:R-:W-:Y:S01]  /*1bf0*/  SHF.L.U32 R83, R7.reuse, 0x6, RZ ;  /* 0x0000000607537819 */ /* 0x040fe200000006ff */
[----:B------:R-:W-:Y:S01]  /*1c00*/  IMAD R66, R66, c[0x0][0x1c0], RZ ;  /* 0x0000700042427a24 */ /* 0x000fe200078e02ff */
[----:B------:R-:W-:Y:S01]  /*1c10*/  ISETP.GE.AND P0, PT, R7, 0x1, PT ;  /* 0x000000010700780c */ /* 0x000fe20003f06270 */
[----:B--2---:R-:W-:-:S02]  /*1c20*/  FMUL.FTZ R46, R57, R49 ;  /* 0x00000031392e7220 */ /* 0x004fc40000410000 */
[C---:B0-----:R-:W-:Y:S02]  /*1c30*/  FMUL.FTZ R44, R57.reuse, R51 ;  /* 0x00000033392c7220 */ /* 0x041fe40000410000 */
[----:B------:R-:W-:Y:S02]  /*1c40*/  FMUL.RZ R47, R46, 0.15915493667125701904 ;  /* 0x3e22f9832e2f7820 */ /* 0x000fe4000040c000 */
[----:B------:R-:W-:Y:S02]  /*1c50*/  FMUL.RZ R45, R44, 0.15915493667125701904 ;  /* 0x3e22f9832c2d7820 */ /* 0x000fe4000040c000 */
[C---:B------:R-:W-:Y:S01]  /*1c60*/  FMUL.FTZ R44, R57.reuse, R50 ;  /* 0x00000032392c7220 */ /* 0x040fe20000410000 */
[----:B------:R-:W-:Y:S01]  /*1c70*/  MUFU.SIN R73, R47 ;  /* 0x0000002f00497308 */ /* 0x000fe20000000400 */
[----:B------:R-:W-:Y:S02]  /*1c80*/  FMUL.FTZ R46, R57, R48 ;  /* 0x00000030392e7220 */ /* 0x000fe40000410000 */
[----:B------:R-:W-:-:S02]  /*1c90*/  FMUL.FTZ R82, R56, 1.4426950216293334961 ;  /* 0x3fb8aa3b38527820 */ /* 0x000fc40000410000 */
[----:B------:R-:W-:Y:S02]  /*1ca0*/  FMUL.RZ R46, R46, 0.15915493667125701904 ;  /* 0x3e22f9832e2e7820 */ /* 0x000fe4000040c000 */
[C---:B------:R-:W-:Y:S01]  /*1cb0*/  FMUL.FTZ R69, R82.reuse, R48 ;  /* 0x0000003052457220 */ /* 0x040fe20000410000 */
[----:B------:R0:W-:Y:S01]  /*1cc0*/  MUFU.COS R75, R47 ;  /* 0x0000002f004b7308 */ /* 0x0001e20000000000 */
[----:B---3--:R1:W-:Y:S01]  /*1cd0*/  STS.128 [R7.X16], R28 ;  /* 0x0000001c07007388 */ /* 0x0083e2000000cc00 */
[C---:B------:R-:W-:Y:S02]  /*1ce0*/  FMUL.FTZ R71, R82.reuse, R51 ;  /* 0x0000003352477220 */ /* 0x040fe40000410000 */
[C---:B------:R-:W-:Y:S01]  /*1cf0*/  FMUL.FTZ R77, R82.reuse, R50 ;  /* 0x00000032524d7220 */ /* 0x040fe20000410000 */
[----:B----4-:R2:W-:Y:S01]  /*1d00*/  STS.128 [R7.X16+0x200], R32 ;  /* 0x0002002007007388 */ /* 0x0105e2000000cc00 */
[-C--:B------:R-:W-:Y:S02]  /*1d10*/  FMUL.FTZ R79, R82, R53.reuse ;  /* 0x00000035524f7220 */ /* 0x080fe40000410000 */
[----:B------:R-:W-:Y:S01]  /*1d20*/  MUFU.SIN R68, R46 ;  /* 0x0000002e00447308 */ /* 0x000fe20000000400 */
[----:B0-----:R-:W-:Y:S01]  /*1d30*/  FMUL.RZ R47, R44, 0.15915493667125701904 ;  /* 0x3e22f9832c2f7820 */ /* 0x001fe2000040c000 */
[----:B-----5:R0:W-:Y:S01]  /*1d40*/  STS.128 [R7.X16+0x400], R36 ;  /* 0x0004002407007388 */ /* 0x0201e2000000cc00 */
[----:B------:R-:W-:-:S02]  /*1d50*/  FMUL.FTZ R44, R57, R53 ;  /* 0x00000035392c7220 */ /* 0x000fc40000410000 */
[----:B------:R-:W-:Y:S01]  /*1d60*/  FMUL.FTZ R78, R82, R49 ;  /* 0x00000031524e7220 */ /* 0x000fe20000410000 */
[----:B------:R3:W-:Y:S01]  /*1d70*/  STS.128 [R7.X16+0x600], R40 ;  /* 0x0006002807007388 */ /* 0x0007e2000000cc00 */
[----:B------:R-:W-:Y:S01]  /*1d80*/  FMUL.RZ R81, R44, 0.15915493667125701904 ;  /* 0x3e22f9832c517820 */ /* 0x000fe2000040c000 */
[----:B------:R-:W-:Y:S01]  /*1d90*/  MUFU.COS R56, R46 ;  /* 0x0000002e00387308 */ /* 0x000fe20000000000 */
[----:B-1----:R-:W-:-:S04]  /*1da0*/  FMUL.FTZ R28, R57, R52 ;  /* 0x00000034391c7220 */ /* 0x002fc80000410000 */
[----:B--2---:R-:W-:Y:S01]  /*1db0*/  FMUL.RZ R34, R28, 0.15915493667125701904 ;  /* 0x3e22f9831c227820 */ /* 0x004fe2000040c000 */
[----:B------:R-:W-:-:S06]  /*1dc0*/  NOP ;  /* 0x0000000000007918 */ /* 0x000fcc0000000000 */
[----:B------:R-:W-:Y:S01]  /*1dd0*/  MUFU.SIN R70, R45 ;  /* 0x0000002d00467308 */ /* 0x000fe20000000400 */
[----:B------:R-:W1:Y:S01]  /*1de0*/  LDS.128 R28, [R83+0x10] ;  /* 0x00001000531c7984 */ /* 0x000e620000000c00 */
[C---:B0-----:R-:W-:Y:S02]  /*1df0*/  FMUL.FTZ R38, R82.reuse, R52 ;  /* 0x0000003452267220 */ /* 0x041fe40000410000 */
[-C--:B------:R-:W-:Y:S02]  /*1e00*/  FMUL.FTZ R32, R57, R55.reuse ;  /* 0x0000003739207220 */ /* 0x080fe40000410000 */
[----:B------:R-:W-:Y:S02]  /*1e10*/  FMUL.FTZ R36, R82, R55 ;  /* 0x0000003752247220 */ /* 0x000fe40000410000 */
[----:B------:R-:W-:Y:S01]  /*1e20*/  MUFU.COS R76, R45 ;  /* 0x0000002d004c7308 */ /* 0x000fe20000000000 */
[----:B---3--:R-:W-:-:S07]  /*1e30*/  FMUL.RZ R42, R32, 0.15915493667125701904 ;  /* 0x3e22f983202a7820 */ /* 0x008fce000040c000 */
[----:B------:R-:W-:Y:S08]  /*1e40*/  MUFU.SIN R72, R47 ;  /* 0x0000002f00487308 */ /* 0x000ff00000000400 */
[----:B------:R0:W-:Y:S08]  /*1e50*/  MUFU.COS R74, R47 ;  /* 0x0000002f004a7308 */ /* 0x0001f00000000000 */
[----:B------:R-:W2:Y:S01]  /*1e60*/  MUFU.EX2 R69, R69 ;  /* 0x0000004500457308 */ /* 0x000ea20000000800 */
[----:B0-----:R-:W0:Y:S07]  /*1e70*/  LDS.128 R44, [R83] ;  /* 0x00000000532c7984 */ /* 0x001e2e0000000c00 */
[----:B------:R-:W3:Y:S01]  /*1e80*/  MUFU.EX2 R71, R71 ;  /* 0x0000004700477308 */ /* 0x000ee20000000800 */
[----:B-1----:R-:W-:-:S07]  /*1e90*/  FMUL.FTZ R85, R61, R31 ;  /* 0x0000001f3d557220 */ /* 0x002fce0000410000 */
[----:B------:R-:W1:Y:S01]  /*1ea0*/  MUFU.EX2 R77, R77 ;  /* 0x0000004d004d7308 */ /* 0x000e620000000800 */
[C---:B--2---:R-:W-:Y:S02]  /*1eb0*/  FMUL.FTZ R56, R69.reuse, R56 ;  /* 0x0000003845387220 */ /* 0x044fe40000410000 */
[----:B------:R-:W-:-:S05]  /*1ec0*/  FMUL.FTZ R68, R69, R68 ;  /* 0x0000004445447220 */ /* 0x000fca0000410000 */
[----:B------:R-:W-:Y:S01]  /*1ed0*/  MUFU.SIN R80, R81 ;  /* 0x0000005100507308 */ /* 0x000fe20000000400 */
[C---:B---3--:R-:W-:Y:S02]  /*1ee0*/  FMUL.FTZ R69, R71.reuse, R76 ;  /* 0x0000004c47457220 */ /* 0x048fe40000410000 */
[----:B------:R-:W-:-:S05]  /*1ef0*/  FMUL.FTZ R70, R71, R70 ;  /* 0x0000004647467220 */ /* 0x000fca0000410000 */
[----:B------:R2:W-:Y:S01]  /*1f00*/  MUFU.COS R84, R81 ;  /* 0x0000005100547308 */ /* 0x0005e20000000000 */
[C---:B-1----:R-:W-:Y:S02]  /*1f10*/  FMUL.FTZ R71, R77.reuse, R74 ;  /* 0x0000004a4d477220 */ /* 0x042fe40000410000 */
[----:B------:R-:W-:-:S05]  /*1f20*/  FMUL.FTZ R72, R77, R72 ;  /* 0x000000484d487220 */ /* 0x000fca0000410000 */
[----:B------:R1:W3:Y:S01]  /*1f30*/  MUFU.EX2 R33, R79 ;  /* 0x0000004f00217308 */ /* 0x0002e20000000800 */
[----:B0-----:R-:W-:Y:S02]  /*1f40*/  FMUL.FTZ R77, R58, R45 ;  /* 0x0000002d3a4d7220 */ /* 0x001fe40000410000 */
[----:B------:R-:W-:Y:S02]  /*1f50*/  FMUL.FTZ R46, R59, R46 ;  /* 0x0000002e3b2e7220 */ /* 0x000fe40000410000 */
[----:B------:R-:W-:Y:S02]  /*1f60*/  FMUL.FTZ R32, R77, R68 ;  /* 0x000000444d207220 */ /* 0x000fe40000410000 */
[----:B--2---:R-:W-:Y:S01]  /*1f70*/  FMUL.FTZ R81, R60, R29 ;  /* 0x0000001d3c517220 */ /* 0x004fe20000410000 */
[----:B------:R-:W0:Y:S01]  /*1f80*/  MUFU.EX2 R78, R78 ;  /* 0x0000004e004e7308 */ /* 0x000e220000000800 */
[----:B-1----:R-:W-:-:S04]  /*1f90*/  FMUL.FTZ R79, R58, R44 ;  /* 0x0000002c3a4f7220 */ /* 0x002fc80000410000 */
[----:B------:R-:W-:-:S03]  /*1fa0*/  FFMA.FTZ R45, R79, R56, -R32 ;  /* 0x000000384f2d7223 */ /* 0x000fc60000010820 */
[----:B------:R-:W-:Y:S01]  /*1fb0*/  MUFU.COS R39, R34 ;  /* 0x0000002200277308 */ /* 0x000fe20000000000 */
[C---:B---3--:R-:W-:Y:S02]  /*1fc0*/  FMUL.FTZ R74, R33.reuse, R84 ;  /* 0x00000054214a7220 */ /* 0x048fe40000410000 */
[----:B------:R-:W-:Y:S02]  /*1fd0*/  FMUL.FTZ R76, R33, R80 ;  /* 0x00000050214c7220 */ /* 0x000fe40000410000 */
[----:B------:R-:W-:Y:S02]  /*1fe0*/  FMUL.FTZ R33, R79, R68 ;  /* 0x000000444f217220 */ /* 0x000fe40000410000 */
[----:B------:R-:W-:Y:S01]  /*1ff0*/  FMUL.FTZ R80, R59, R47 ;  /* 0x0000002f3b507220 */ /* 0x000fe20000410000 */
[----:B------:R-:W1:Y:S01]  /*2000*/  MUFU.EX2 R38, R38 ;  /* 0x0000002600267308 */ /* 0x000e620000000800 */
[----:B------:R-:W-:Y:S02]  /*2010*/  FFMA.FTZ R47, R77, R56, R33 ;  /* 0x000000384d2f7223 */ /* 0x000fe40000010021 */
[----:B0-----:R-:W-:-:S02]  /*2020*/  FMUL.FTZ R75, R78, R75 ;  /* 0x0000004b4e4b7220 */ /* 0x001fc40000410000 */
[----:B------:R-:W-:Y:S02]  /*2030*/  FMUL.FTZ R73, R78, R73 ;  /* 0x000000494e497220 */ /* 0x000fe40000410000 */
[----:B------:R-:W-:Y:S01]  /*2040*/  FADD.FTZ R40, R46, R45 ;  /* 0x0000002d2e287221 */ /* 0x000fe20000010000 */
[----:B------:R0:W2:Y:S08]  /*2050*/  MUFU.SIN R37, R34 ;  /* 0x0000002200257308 */ /* 0x0000b00000000400 */
[----:B------:R-:W-:Y:S01]  /*2060*/  MUFU.EX2 R36, R36 ;  /* 0x0000002400247308 */ /* 0x000fe20000000800 */
[----:B0-----:R-:W0:Y:S01]  /*2070*/  LDS.128 R32, [R83+0x20] ;  /* 0x0000200053207984 */ /* 0x001e220000000c00 */
[----:B-1----:R-:W-:-:S02]  /*2080*/  FMUL.FTZ R78, R38, R39 ;  /* 0x00000027264e7220 */ /* 0x002fc40000410000 */
[----:B------:R-:W-:-:S04]  /*2090*/  FADD.FTZ R39, R80, R47 ;  /* 0x0000002f50277221 */ /* 0x000fc80000010000 */
[----:B------:R-:W1:Y:S01]  /*20a0*/  MUFU.COS R41, R42 ;  /* 0x0000002a00297308 */ /* 0x000e620000000000 */
[----:B--2---:R-:W-:Y:S02]  /*20b0*/  FMUL.FTZ R47, R38, R37 ;  /* 0x00000025262f7220 */ /* 0x004fe40000410000 */
[C---:B------:R-:W-:Y:S02]  /*20c0*/  FMUL.FTZ R38, R70.reuse, R40 ;  /* 0x0000002846267220 */ /* 0x040fe40000410000 */
[----:B------:R-:W-:-:S03]  /*20d0*/  FMUL.FTZ R37, R70, R39 ;  /* 0x0000002746257220 */ /* 0x000fc60000410000 */
[----:B------:R-:W2:Y:S01]  /*20e0*/  MUFU.SIN R43, R42 ;  /* 0x0000002a002b7308 */ /* 0x000ea20000000400 */
[----:B------:R-:W-:Y:S02]  /*20f0*/  FFMA.FTZ R40, R69, R40, -R37 ;  /* 0x0000002845287223 */ /* 0x000fe40000010825 */
[----:B------:R-:W-:Y:S02]  /*2100*/  FMUL.FTZ R37, R75, R68 ;  /* 0x000000444b257220 */ /* 0x000fe40000410000 */
[C---:B-1----:R-:W-:Y:S02]  /*2110*/  FMUL.FTZ R45, R36.reuse, R41 ;  /* 0x00000029242d7220 */ /* 0x042fe40000410000 */
[----:B--2---:R-:W-:Y:S02]  /*2120*/  FMUL.FTZ R44, R36, R43 ;  /* 0x0000002b242c7220 */ /* 0x004fe40000410000 */
[----:B------:R-:W-:Y:S02]  /*2130*/  FFMA.FTZ R36, R69, R39, R38 ;  /* 0x0000002745247223 */ /* 0x000fe40000010026 */
[----:B------:R-:W-:-:S02]  /*2140*/  FMUL.FTZ R38, R57, R54 ;  /* 0x0000003639267220 */ /* 0x000fc40000410000 */
[----:B------:R-:W-:Y:S02]  /*2150*/  FADD.FTZ R41, R81, R36 ;  /* 0x0000002451297221 */ /* 0x000fe40000010000 */
[----:B------:R-:W-:Y:S02]  /*2160*/  FMUL.FTZ R57, R60, R28 ;  /* 0x0000001c3c397220 */ /* 0x000fe40000410000 */
[----:B------:R-:W-:Y:S02]  /*2170*/  FMUL.FTZ R28, R72, R41 ;  /* 0x00000029481c7220 */ /* 0x000fe40000410000 */
[----:B------:R-:W-:Y:S02]  /*2180*/  FADD.FTZ R40, R57, R40 ;  /* 0x0000002839287221 */ /* 0x000fe40000010000 */
[----:B------:R-:W-:Y:S02]  /*2190*/  FMUL.FTZ R36, R82, R54 ;  /* 0x0000003652247220 */ /* 0x000fe40000410000 */
[----:B------:R-:W-:-:S02]  /*21a0*/  FMUL.FTZ R82, R61, R30 ;  /* 0x0000001e3d527220 */ /* 0x000fc40000410000 */
[-C--:B------:R-:W-:Y:S02]  /*21b0*/  FFMA.FTZ R43, R71, R40.reuse, -R28 ;  /* 0x00000028472b7223 */ /* 0x080fe4000001081c */
[----:B------:R-:W-:Y:S01]  /*21c0*/  FMUL.FTZ R40, R72, R40 ;  /* 0x0000002848287220 */ /* 0x000fe20000410000 */
[----:B------:R1:W2:Y:S01]  /*21d0*/  LDS.128 R28, [R83+0x30] ;  /* 0x00003000531c7984 */ /* 0x0002a20000000c00 */
[----:B------:R-:W-:Y:S01]  /*21e0*/  FMUL.FTZ R39, R73, R68 ;  /* 0x0000004449277220 */ /* 0x000fe20000410000 */
[----:B------:R-:W-:Y:S01]  /*21f0*/  MUFU.EX2 R36, R36 ;  /* 0x0000002400247308 */ /* 0x000fe20000000800 */
[----:B------:R-:W-:Y:S02]  /*2200*/  FFMA.FTZ R42, R71, R41, R40 ;  /* 0x00000029472a7223 */ /* 0x000fe40000010028 */
[----:B------:R-:W-:Y:S02]  /*2210*/  FFMA.FTZ R40, R73, R56, R37 ;  /* 0x0000003849287223 */ /* 0x000fe40000010025 */
[----:B------:R-:W-:-:S02]  /*2220*/  FADD.FTZ R87, R85, R42 ;  /* 0x0000002a55577221 */ /* 0x000fc40000010000 */
[----:B------:R-:W-:Y:S02]  /*2230*/  FFMA.FTZ R39, R75, R56, -R39 ;  /* 0x000000384b277223 */ /* 0x000fe40000010827 */
[----:B------:R-:W-:Y:S02]  /*2240*/  FMUL.FTZ R42, R70, R40 ;  /* 0x00000028462a7220 */ /* 0x000fe40000410000 */
[----:B------:R-:W-:Y:S02]  /*2250*/  FADD.FTZ R43, R82, R43 ;  /* 0x0000002b522b7221 */ /* 0x000fe40000010000 */
[----:B------:R-:W-:Y:S02]  /*2260*/  FMUL.FTZ R84, R76, R87 ;  /* 0x000000574c547220 */ /* 0x000fe40000410000 */
[-C--:B------:R-:W-:Y:S02]  /*2270*/  FMUL.FTZ R41, R70, R39.reuse ;  /* 0x0000002746297220 */ /* 0x080fe40000410000 */
[----:B------:R-:W-:-:S02]  /*2280*/  FFMA.FTZ R39, R69, R39, -R42 ;  /* 0x0000002745277223 */ /* 0x000fc4000001082a */
[-C--:B------:R-:W-:Y:S02]  /*2290*/  FMUL.FTZ R42, R76, R43.reuse ;  /* 0x0000002b4c2a7220 */ /* 0x080fe40000410000 */
[----:B------:R-:W-:Y:S02]  /*22a0*/  FFMA.FTZ R43, R74, R43, -R84 ;  /* 0x0000002b4a2b7223 */ /* 0x000fe40000010854 */
[----:B0-----:R-:W-:Y:S02]  /*22b0*/  FMUL.FTZ R88, R62, R32 ;  /* 0x000000203e587220 */ /* 0x001fe40000410000 */
[----:B------:R-:W-:Y:S02]  /*22c0*/  FFMA.FTZ R40, R69, R40, R41 ;  /* 0x0000002845287223 */ /* 0x000fe40000010029 */
[----:B------:R-:W-:Y:S02]  /*22d0*/  FFMA.FTZ R42, R74, R87, R42 ;  /* 0x000000574a2a7223 */ /* 0x000fe4000001002a */
[----:B------:R-:W-:-:S02]  /*22e0*/  FMUL.FTZ R91, R62, R33 ;  /* 0x000000213e5b7220 */ /* 0x000fc40000410000 */
[----:B------:R-:W-:Y:S02]  /*22f0*/  FADD.FTZ R43, R88, R43 ;  /* 0x0000002b582b7221 */ /* 0x000fe40000010000 */
[----:B------:R-:W-:Y:S02]  /*2300*/  FMUL.FTZ R32, R72, R40 ;  /* 0x0000002848207220 */ /* 0x000fe40000410000 */
[----:B------:R-:W-:Y:S02]  /*2310*/  FADD.FTZ R42, R91, R42 ;  /* 0x0000002a5b2a7221 */ /* 0x000fe40000010000 */
[----:B------:R-:W-:Y:S02]  /*2320*/  FMUL.RZ R38, R38, 0.15915493667125701904 ;  /* 0x3e22f98326267820 */ /* 0x000fe4000040c000 */
[----:B------:R-:W-:Y:S02]  /*2330*/  FMUL.FTZ R41, R47, R43 ;  /* 0x0000002b2f297220 */ /* 0x000fe40000410000 */
[-C--:B------:R-:W-:Y:S01]  /*2340*/  FMUL.FTZ R33, R72, R39.reuse ;  /* 0x0000002748217220 */ /* 0x080fe20000410000 */
[----:B-1----:R-:W0:Y:S01]  /*2350*/  MUFU.SIN R83, R38 ;  /* 0x0000002600537308 */ /* 0x002e220000000400 */
[----:B------:R-:W-:-:S02]  /*2360*/  FFMA.FTZ R39, R71, R39, -R32 ;  /* 0x0000002747277223 */ /* 0x000fc40000010820 */
[-C--:B------:R-:W-:Y:S02]  /*2370*/  FMUL.FTZ R32, R47, R42.reuse ;  /* 0x0000002a2f207220 */ /* 0x080fe40000410000 */
[C---:B------:R-:W-:Y:S02]  /*2380*/  FFMA.FTZ R42, R78.reuse, R42, R41 ;  /* 0x0000002a4e2a7223 */ /* 0x040fe40000010029 */
[C---:B------:R-:W-:Y:S01]  /*2390*/  FMUL.FTZ R87, R63.reuse, R35 ;  /* 0x000000233f577220 */ /* 0x040fe20000410000 */
[----:B------:R-:W1:Y:S01]  /*23a0*/  MUFU.COS R37, R38 ;  /* 0x0000002600257308 */ /* 0x000e620000000000 */
[----:B------:R-:W-:Y:S02]  /*23b0*/  FMUL.FTZ R90, R63, R34 ;  /* 0x000000223f5a7220 */ /* 0x000fe40000410000 */
[----:B------:R-:W-:Y:S02]  /*23c0*/  FFMA.FTZ R43, R78, R43, -R32 ;  /* 0x0000002b4e2b7223 */ /* 0x000fe40000010820 */
[----:B------:R-:W-:-:S02]  /*23d0*/  FADD.FTZ R42, R87, R42 ;  /* 0x0000002a572a7221 */ /* 0x000fc40000010000 */
[----:B------:R-:W-:Y:S02]  /*23e0*/  FFMA.FTZ R33, R71, R40, R33 ;  /* 0x0000002847217223 */ /* 0x000fe40000010021 */
[----:B------:R-:W-:Y:S02]  /*23f0*/  FADD.FTZ R43, R90, R43 ;  /* 0x0000002b5a2b7221 */ /* 0x000fe40000010000 */
[----:B------:R-:W-:Y:S02]  /*2400*/  FMUL.FTZ R34, R44, R42 ;  /* 0x0000002a2c227220 */ /* 0x000fe40000410000 */
[----:B------:R-:W-:Y:S02]  /*2410*/  FMUL.FTZ R32, R76, R33 ;  /* 0x000000214c207220 */ /* 0x000fe40000410000 */
[-C--:B------:R-:W-:Y:S02]  /*2420*/  FMUL.FTZ R35, R44, R43.reuse ;  /* 0x0000002b2c237220 */ /* 0x080fe40000410000 */
[----:B------:R-:W-:-:S02]  /*2430*/  FFMA.FTZ R43, R45, R43, -R34 ;  /* 0x0000002b2d2b7223 */ /* 0x000fc40000010822 */
[----:B--2---:R-:W-:Y:S02]  /*2440*/  FMUL.FTZ R86, R64, R28 ;  /* 0x0000001c40567220 */ /* 0x004fe40000410000 */
[-C--:B------:R-:W-:Y:S02]  /*2450*/  FFMA.FTZ R32, R74, R39.reuse, -R32 ;  /* 0x000000274a207223 */ /* 0x080fe40000010820 */
[----:B------:R-:W-:Y:S02]  /*2460*/  FMUL.FTZ R39, R76, R39 ;  /* 0x000000274c277220 */ /* 0x000fe40000410000 */
[----:B0-----:R-:W-:Y:S02]  /*2470*/  FMUL.FTZ R83, R36, R83 ;  /* 0x0000005324537220 */ /* 0x001fe40000410000 */
[----:B------:R-:W-:Y:S02]  /*2480*/  FFMA.FTZ R42, R45, R42, R35 ;  /* 0x0000002a2d2a7223 */ /* 0x000fe40000010023 */
[----:B------:R-:W-:-:S02]  /*2490*/  FMUL.FTZ R89, R64, R29 ;  /* 0x0000001d40597220 */ /* 0x000fc40000410000 */
[----:B------:R-:W-:Y:S02]  /*24a0*/  FADD.FTZ R43, R86, R43 ;  /* 0x0000002b562b7221 */ /* 0x000fe40000010000 */
[----:B------:R-:W-:Y:S02]  /*24b0*/  FFMA.FTZ R33, R74, R33, R39 ;  /* 0x000000214a217223 */ /* 0x000fe40000010027 */
[----:B------:R-:W-:Y:S02]  /*24c0*/  FMUL.FTZ R28, R47, R32 ;  /* 0x000000202f1c7220 */ /* 0x000fe40000410000 */
[----:B-1----:R-:W-:Y:S02]  /*24d0*/  FMUL.FTZ R84, R36, R37 ;  /* 0x0000002524547220 */ /* 0x002fe40000410000 */
[----:B------:R-:W-:Y:S02]  /*24e0*/  FADD.FTZ R42, R89, R42 ;  /* 0x0000002a592a7221 */ /* 0x000fe40000010000 */
[----:B------:R-:W-:-:S02]  /*24f0*/  FMUL.FTZ R35, R83, R43 ;  /* 0x0000002b53237220 */ /* 0x000fc40000410000 */
[-C--:B------:R-:W-:Y:S02]  /*2500*/  FMUL.FTZ R29, R47, R33.reuse ;  /* 0x000000212f1d7220 */ /* 0x080fe40000410000 */
[----:B------:R-:W-:Y:S02]  /*2510*/  FFMA.FTZ R33, R78, R33, R28 ;  /* 0x000000214e217223 */ /* 0x000fe4000001001c */
[-C--:B------:R-:W-:Y:S02]  /*2520*/  FMUL.FTZ R28, R83, R42.reuse ;  /* 0x0000002a531c7220 */ /* 0x080fe40000410000 */
[----:B------:R-:W-:Y:S02]  /*2530*/  FFMA.FTZ R35, R84, R42, R35 ;  /* 0x0000002a54237223 */ /* 0x000fe40000010023 */
[----:B------:R-:W-:Y:S02]  /*2540*/  FMUL.FTZ R92, R65, R31 ;  /* 0x0000001f415c7220 */ /* 0x000fe40000410000 */
[----:B------:R-:W-:-:S02]  /*2550*/  FFMA.FTZ R32, R78, R32, -R29 ;  /* 0x000000204e207223 */ /* 0x000fc4000001081d */
[----:B------:R-:W-:Y:S02]  /*2560*/  FMUL.FTZ R93, R65, R30 ;  /* 0x0000001e415d7220 */ /* 0x000fe40000410000 */
[----:B------:R-:W-:Y:S02]  /*2570*/  FFMA.FTZ R34, R84, R43, -R28 ;  /* 0x0000002b54227223 */ /* 0x000fe4000001081c */
[----:B------:R-:W-:Y:S02]  /*2580*/  FADD.FTZ R35, R92, R35 ;  /* 0x000000235c237221 */ /* 0x000fe40000010000 */
[----:B------:R-:W-:Y:S02]  /*2590*/  IMAD R37, R3, c[0x0][0x1b8], RZ ;  /* 0x00006e0003257a24 */ /* 0x000fe400078e02ff */
[----:B------:R-:W-:Y:S01]  /*25a0*/  FMUL.FTZ R36, R44, R32 ;  /* 0x000000202c247220 */ /* 0x000fe20000410000 */
[----:B------:R-:W0:Y:S01]  /*25b0*/  SHFL.UP PT, R31, R35, 0x1, RZ ;  /* 0x04200000231f7989 */ /* 0x000e2200000e00ff */
[----:B------:R-:W-:-:S02]  /*25c0*/  FADD.FTZ R34, R93, R34 ;  /* 0x000000225d227221 */ /* 0x000fc40000010000 */
[----:B------:R-:W-:-:S04]  /*25d0*/  IMAD.WIDE.U32 R28, R0, c[0x0][0x1b8], RZ ;  /* 0x00006e00001c7a25 */ /* 0x000fc800078e00ff */
[----:B------:R-:W-:Y:S02]  /*25e0*/  IMAD R37, R0, c[0x0][0x1bc], R37 ;  /* 0x00006f0000257a24 */ /* 0x000fe400078e0225 */
[-C--:B------:R-:W-:Y:S02]  /*25f0*/  FMUL.FTZ R30, R44, R33.reuse ;  /* 0x000000212c1e7220 */ /* 0x080fe40000410000 */
[----:B------:R-:W-:Y:S01]  /*2600*/  FFMA.FTZ R36, R45, R33, R36 ;  /* 0x000000212d247223 */ /* 0x000fe20000010024 */
[----:B------:R-:W-:Y:S01]  /*2610*/  IADD3 R29, R29, R37, RZ ;  /* 0x000000251d1d7210 */ /* 0x000fe20007ffe0ff */
[----:B------:R-:W1:Y:S01]  /*2620*/  SHFL.UP PT, R33, R34, 0x1, RZ ;  /* 0x0420000022217989 */ /* 0x000e6200000e00ff */
[----:B------:R-:W-:Y:S02]  /*2630*/  FFMA.FTZ R30, R45, R32, -R30 ;  /* 0x000000202d1e7223 */ /* 0x000fe4000001081e */
[C---:B------:R-:W-:Y:S02]  /*2640*/  FMUL.FTZ R37, R83.reuse, R36 ;  /* 0x0000002453257220 */ /* 0x040fe40000410000 */
[----:B------:R-:W-:-:S02]  /*2650*/  FMUL.FTZ R39, R83, R30 ;  /* 0x0000001e53277220 */ /* 0x000fc40000410000 */
[C---:B------:R-:W-:Y:S02]  /*2660*/  FFMA.FTZ R32, R84.reuse, R30, -R37 ;  /* 0x0000001e54207223 */ /* 0x040fe40000010825 */
[----:B------:R-:W-:Y:S02]  /*2670*/  FFMA.FTZ R30, R84, R36, R39 ;  /* 0x00000024541e7223 */ /* 0x000fe40000010027 */
[C---:B------:R-:W-:Y:S01]  /*2680*/  IMAD R41, R67.reuse, c[0x0][0x1c4], R66 ;  /* 0x0000710043297a24 */ /* 0x040fe200078e0242 */
[----:B------:R-:W2:Y:S01]  /*2690*/  SHFL.UP PT, R39, R32, 0x1, RZ ;  /* 0x0420000020277989 */ /* 0x000ea200000e00ff */
[----:B------:R-:W-:-:S03]  /*26a0*/  IMAD.WIDE.U32 R28, R67, c[0x0][0x1c0], R28 ;  /* 0x00007000431c7a25 */ /* 0x000fc600078e001c */
[----:B------:R-:W3:Y:S02]  /*26b0*/  SHFL.UP PT, R37, R30, 0x1, RZ ;  /* 0x042000001e257989 */ /* 0x000ee400000e00ff */
[----:B------:R-:W-:Y:S01]  /*26c0*/  IADD3 R41, R29, R41, RZ ;  /* 0x000000291d297210 */ /* 0x000fe20007ffe0ff */
[----:B0-----:R-:W-:Y:S01]  /*26d0*/  FMUL.FTZ R29, R30, R31 ;  /* 0x0000001f1e1d7220 */ /* 0x001fe20000410000 */
[----:B------:R-:W-:-:S03]  /*26e0*/  LEA R40, P1, R28, c[0x0][0x230], 0x3 ;  /* 0x00008c001c287a11 */ /* 0x000fc600078218ff */
[-C--:B-1----:R-:W-:Y:S01]  /*26f0*/  FFMA.FTZ R29, R32, R33.reuse, -R29 ;  /* 0x00000021201d7223 */ /* 0x082fe2000001081d */
[----:B------:R-:W-:Y:S01]  /*2700*/  LEA.HI.X R41, R28, c[0x0][0x234], R41, 0x3, P1 ;  /* 0x00008d001c297a11 */ /* 0x000fe200008f1c29 */
[----:B------:R-:W-:-:S04]  /*2710*/  FMUL.FTZ R33, R30, R33 ;  /* 0x000000211e217220 */ /* 0x000fc80000410000 */
[----:B------:R-:W-:Y:S01]  /*2720*/  FFMA.FTZ R28, R32, R31, R33 ;  /* 0x0000001f201c7223 */ /* 0x000fe20000010021 */
[----:B------:R-:W4:Y:S01]  /*2730*/  LDG.E.64 R40, [R40.64] ;  /* 0x0000000428287981 */ /* 0x000f22000c1e1b00 */
[----:B------:R-:W-:Y:S01]  /*2740*/  @P0 FADD.FTZ R34, R34, R29 ;  /* 0x0000001d22220221 */ /* 0x000fe20000010000 */
[----:B------:R-:W-:Y:S01]  /*2750*/  ISETP.GE.AND P1, PT, R7, 0x8, PT ;  /* 0x000000080700780c */ /* 0x000fe20003f26270 */
[----:B------:R-:W-:Y:S01]  /*2760*/  @P0 FADD.FTZ R35, R35, R28 ;  /* 0x0000001c23230221 */ /* 0x000fe20000010000 */
[----:B------:R-:W-:Y:S01]  /*2770*/  ISETP.NE.AND P2, PT, R7, RZ, PT ;  /* 0x000000ff0700720c */ /* 0x000fe20003f45270 */
[----:B--2---:R-:W-:Y:S01]  /*2780*/  FMUL.FTZ R33, R30, R39 ;  /* 0x000000271e217220 */ /* 0x004fe20000410000 */
[----:B------:R-:W0:Y:S01]  /*2790*/  SHFL.UP PT, R29, R34, 0x2, RZ ;  /* 0x04400000221d7989 */ /* 0x000e2200000e00ff */
[----:B------:R-:W-:Y:S01]  /*27a0*/  ISETP.NE.AND P3, PT, R6, RZ, PT ;  /* 0x000000ff0600720c */ /* 0x000fe20003f65270 */
[----:B------:R-:W-:Y:S01]  /*27b0*/  BSSY B0, `(.L_x_2345) ;  /* 0x000009f000007945 */ /* 0x000fe20003800000 */
[-C--:B---3--:R-:W-:Y:S01]  /*27c0*/  FMUL.FTZ R28, R30, R37.reuse ;  /* 0x000000251e1c7220 */ /* 0x088fe20000410000 */
[----:B------:R-:W1:Y:S01]  /*27d0*/  SHFL.UP PT, R31, R35, 0x2, RZ ;  /* 0x04400000231f7989 */ /* 0x000e6200000e00ff */
[----:B------:R-:W-:-:S02]  /*27e0*/  FFMA.FTZ R33, R32, R37, R33 ;  /* 0x0000002520217223 */ /* 0x000fc40000010021 */
[----:B------:R-:W-:-:S03]  /*27f0*/  @P0 FFMA.FTZ R32, R32, R39, -R28 ;  /* 0x0000002720200223 */ /* 0x000fc6000001081c */
[----:B------:R-:W-:Y:S02]  /*2800*/  FSEL R30, R30, R33, !P0 ;  /* 0x000000211e1e7208 */ /* 0x000fe40004000000 */
[----:B------:R-:W2:Y:S01]  /*2810*/  SHFL.UP PT, R33, R32, 0x2, RZ ;  /* 0x0440000020217989 */ /* 0x000ea200000e00ff */
[----:B------:R-:W-:-:S03]  /*2820*/  ISETP.GE.AND P0, PT, R7, 0x2, PT ;  /* 0x000000020700780c */ /* 0x000fc60003f06270 */
[----:B------:R-:W3:Y:S01]  /*2830*/  SHFL.UP PT, R37, R30, 0x2, RZ ;  /* 0x044000001e257989 */ /* 0x000ee200000e00ff */
[C---:B0-----:R-:W-:Y:S02]  /*2840*/  FMUL.FTZ R36, R30.reuse, R29 ;  /* 0x0000001d1e247220 */ /* 0x041fe40000410000 */
[-C--:B-1----:R-:W-:Y:S02]  /*2850*/  FMUL.FTZ R28, R30, R31.reuse ;  /* 0x0000001f1e1c7220 */ /* 0x082fe40000410000 */
[C---:B------:R-:W-:Y:S02]  /*2860*/  FFMA.FTZ R36, R32.reuse, R31, R36 ;  /* 0x0000001f20247223 */ /* 0x040fe40000010024 */
[----:B------:R-:W-:-:S03]  /*2870*/  FFMA.FTZ R29, R32, R29, -R28 ;  /* 0x0000001d201d7223 */ /* 0x000fc6000001081c */
        /* <DEDUP_REMOVED lines=12> */
[C---:B0-----:R-:W-:Y:S02]  /*2940*/  FMUL.FTZ R28, R30.reuse, R29 ;  /* 0x0000001d1e1c7220 */ /* 0x041fe40000410000 */
[-C--:B-1----:R-:W-:Y:S02]  /*2950*/  FMUL.FTZ R36, R30, R31.reuse ;  /* 0x0000001f1e247220 */ /* 0x082fe40000410000 */
[C---:B------:R-:W-:Y:S02]  /*2960*/  FFMA.FTZ R31, R32.reuse, R31, -R28 ;  /* 0x0000001f201f7223 */ /* 0x040fe4000001081c */
[----:B------:R-:W-:-:S03]  /*2970*/  FFMA.FTZ R36, R32, R29, R36 ;  /* 0x0000001d20247223 */ /* 0x000fc60000010024 */
        /* <DEDUP_REMOVED lines=10> */
[----:B------:R-:W-:-:S03]  /*2a20*/  ISETP.NE.AND P0, PT, R10, RZ, PT ;  /* 0x000000ff0a00720c */ /* 0x000fc60003f05270 */
[----:B------:R-:W3:Y:S01]  /*2a30*/  SHFL.UP PT, R33, R36, 0x8, RZ ;  /* 0x0500000024217989 */ /* 0x000ee200000e00ff */
[----:B------:R-:W-:Y:S01]  /*2a40*/  ISETP.EQ.OR P0, PT, R8, RZ, P0 ;  /* 0x000000ff0800720c */ /* 0x000fe20000702670 */
[----:B0-----:R-:W-:-:S04]  /*2a50*/  FMUL.FTZ R30, R36, R29 ;  /* 0x0000001d241e7220 */ /* 0x001fc80000410000 */
[-C--:B-1----:R-:W-:Y:S02]  /*2a60*/  FFMA.FTZ R30, R32, R31.reuse, R30 ;  /* 0x0000001f201e7223 */ /* 0x082fe4000001001e */
[----:B------:R-:W-:Y:S02]  /*2a70*/  FMUL.FTZ R28, R36, R31 ;  /* 0x0000001f241c7220 */ /* 0x000fe40000410000 */
[----:B------:R-:W-:Y:S02]  /*2a80*/  @P1 FADD.FTZ R35, R35, R30 ;  /* 0x0000001e23231221 */ /* 0x000fe40000010000 */
[----:B------:R-:W-:Y:S01]  /*2a90*/  FFMA.FTZ R29, R32, R29, -R28 ;  /* 0x0000001d201d7223 */ /* 0x000fe2000001081c */
[----:B------:R-:W-:Y:S01]  /*2aa0*/  MOV R28, 0x3f800000 ;  /* 0x3f800000001c7802 */ /* 0x000fe20000000f00 */
[C---:B--2---:R-:W-:Y:S02]  /*2ab0*/  FMUL.FTZ R30, R36.reuse, R37 ;  /* 0x00000025241e7220 */ /* 0x044fe40000410000 */
[----:B---3--:R-:W-:-:S02]  /*2ac0*/  FMUL.FTZ R38, R36, R33 ;  /* 0x0000002124267220 */ /* 0x008fc40000410000 */
[----:B------:R-:W-:Y:S01]  /*2ad0*/  @P1 FADD.FTZ R34, R34, R29 ;  /* 0x0000001d22221221 */ /* 0x000fe20000010000 */
[----:B------:R-:W-:Y:S01]  /*2ae0*/  MOV R29, RZ ;  /* 0x000000ff001d7202 */ /* 0x000fe20000000f00 */
[C---:B------:R-:W-:Y:S02]  /*2af0*/  FFMA.FTZ R39, R32.reuse, R33, R30 ;  /* 0x0000002120277223 */ /* 0x040fe4000001001e */
[----:B------:R-:W-:Y:S01]  /*2b00*/  @P1 FFMA.FTZ R32, R32, R37, -R38 ;  /* 0x0000002520201223 */ /* 0x000fe20000010826 */
[----:B------:R-:W0:Y:S01]  /*2b10*/  SHFL.UP PT, R33, R35, 0x10, RZ ;  /* 0x0600000023217989 */ /* 0x000e2200000e00ff */
[----:B------:R-:W-:Y:S01]  /*2b20*/  CS2R R30, SRZ ;  /* 0x00000000001e7805 */ /* 0x000fe2000001ff00 */
[----:B------:R-:W-:Y:S02]  /*2b30*/  FSEL R36, R36, R39, !P1 ;  /* 0x0000002724247208 */ /* 0x000fe40004800000 */
[----:B------:R-:W1:Y:S01]  /*2b40*/  SHFL.UP PT, R38, R34, 0x10, RZ ;  /* 0x0600000022267989 */ /* 0x000e6200000e00ff */
[----:B------:R-:W-:-:S03]  /*2b50*/  ISETP.NE.AND P1, PT, R7, 0x1f, PT ;  /* 0x0000001f0700780c */ /* 0x000fc60003f25270 */
[----:B------:R-:W2:Y:S04]  /*2b60*/  SHFL.UP PT, R39, R32, 0x10, RZ ;  /* 0x0600000020277989 */ /* 0x000ea800000e00ff */
[----:B------:R-:W3:Y:S04]  /*2b70*/  SHFL.UP PT, R37, R36, 0x10, RZ ;  /* 0x0600000024257989 */ /* 0x000ee800000e00ff */
[----:B------:R-:W-:Y:S01]  /*2b80*/  @!P0 LDS.128 R28, [R67.X16+0x880] ;  /* 0x00088000431c8984 */ /* 0x000fe2000000cc00 */
[----:B------:R-:W-:Y:S01]  /*2b90*/  ISETP.GE.AND P0, PT, R7, 0x10, PT ;  /* 0x000000100700780c */ /* 0x000fe20003f06270 */
[----:B0-----:R-:W-:-:S02]  /*2ba0*/  FMUL.FTZ R43, R36, R33 ;  /* 0x00000021242b7220 */ /* 0x001fc40000410000 */
[-C--:B-1----:R-:W-:Y:S02]  /*2bb0*/  FMUL.FTZ R66, R36, R38.reuse ;  /* 0x0000002624427220 */ /* 0x082fe40000410000 */
[----:B------:R-:W-:Y:S02]  /*2bc0*/  FFMA.FTZ R43, R32, R38, -R43 ;  /* 0x00000026202b7223 */ /* 0x000fe4000001082b */
[----:B--2---:R-:W-:Y:S02]  /*2bd0*/  FMUL.FTZ R42, R36, R39 ;  /* 0x00000027242a7220 */ /* 0x004fe40000410000 */
[C---:B------:R-:W-:Y:S02]  /*2be0*/  FFMA.FTZ R66, R32.reuse, R33, R66 ;  /* 0x0000002120427223 */ /* 0x040fe40000010042 */
[-C--:B---3--:R-:W-:Y:S02]  /*2bf0*/  FFMA.FTZ R33, R32, R37.reuse, R42 ;  /* 0x0000002520217223 */ /* 0x088fe4000001002a */
[----:B------:R-:W-:-:S02]  /*2c00*/  FMUL.FTZ R38, R36, R37 ;  /* 0x0000002524267220 */ /* 0x000fc40000410000 */
[----:B------:R-:W-:Y:S01]  /*2c10*/  @P0 FADD.FTZ R34, R34, R43 ;  /* 0x0000002b22220221 */ /* 0x000fe20000010000 */
[----:B------:R-:W-:Y:S01]  /*2c20*/  FSEL R33, R36, R33, !P0 ;  /* 0x0000002124217208 */ /* 0x000fe20004000000 */
[----:B------:R-:W-:Y:S02]  /*2c30*/  @P0 FFMA.FTZ R32, R32, R39, -R38 ;  /* 0x0000002720200223 */ /* 0x000fe40000010826 */
[----:B------:R-:W-:Y:S01]  /*2c40*/  @P0 FADD.FTZ R35, R35, R66 ;  /* 0x0000004223230221 */ /* 0x000fe20000010000 */
[----:B------:R-:W-:Y:S01]  /*2c50*/  ISETP.NE.AND P0, PT, R6, RZ, PT ;  /* 0x000000ff0600720c */ /* 0x000fe20003f05270 */
[----:B------:R-:W0:Y:S04]  /*2c60*/  SHFL.UP PT, R66, R33, 0x1, RZ ;  /* 0x0420000021427989 */ /* 0x000e2800000e00ff */
        /* <DEDUP_REMOVED lines=15> */
[-C--:B------:R-:W-:Y:S02]  /*2d60*/  @P3 FFMA.FTZ R42, R42, R32.reuse, -R33 ;  /* 0x000000202a2a3223 */ /* 0x080fe40000010821 */
[----:B------:R-:W-:Y:S02]  /*2d70*/  @P3 FFMA.FTZ R66, R43, R32, R66 ;  /* 0x000000202b423223 */ /* 0x000fe40000010042 */
[----:B------:R-:W-:-:S02]  /*2d80*/  @P3 FADD.FTZ R34, R34, R42 ;  /* 0x0000002a22223221 */ /* 0x000fc40000010000 */
[----:B------:R-:W-:Y:S02]  /*2d90*/  @P3 FADD.FTZ R35, R35, R66 ;  /* 0x0000004223233221 */ /* 0x000fe40000010000 */
        /* <DEDUP_REMOVED lines=30> */
[----:B------:R-:W-:Y:S02]  /*2f80*/  FMUL.FTZ R33, R37, R31 ;  /* 0x0000001f25217220 */ /* 0x000fe40000410000 */
[C---:B------:R-:W-:Y:S02]  /*2f90*/  FMUL.FTZ R32, R47.reuse, R42 ;  /* 0x0000002a2f207220 */ /* 0x040fe40000410000 */
[----:B------:R-:W-:Y:S02]  /*2fa0*/  FMUL.FTZ R73, R47, R69 ;  /* 0x000000452f497220 */ /* 0x000fe40000410000 */
[-C--:B------:R-:W-:Y:S02]  /*2fb0*/  FFMA.FTZ R71, R36, R30.reuse, -R33 ;  /* 0x0000001e24477223 */ /* 0x080fe40000010821 */
[----:B------:R-:W-:-:S02]  /*2fc0*/  FMUL.FTZ R30, R37, R30 ;  /* 0x0000001e251e7220 */ /* 0x000fc40000410000 */
[C---:B------:R-:W-:Y:S02]  /*2fd0*/  FMUL.FTZ R33, R37.reuse, R29 ;  /* 0x0000001d25217220 */ /* 0x040fe40000410000 */
[----:B------:R-:W-:Y:S02]  /*2fe0*/  FMUL.FTZ R37, R37, R28 ;  /* 0x0000001c25257220 */ /* 0x000fe40000410000 */
[C---:B------:R-:W-:Y:S02]  /*2ff0*/  FFMA.FTZ R47, R78.reuse, R69, -R32 ;  /* 0x000000454e2f7223 */ /* 0x040fe40000010820 */
[----:B------:R-:W-:Y:S02]  /*3000*/  FFMA.FTZ R78, R78, R42, R73 ;  /* 0x0000002a4e4e7223 */ /* 0x000fe40000010049 */
[C---:B------:R-:W-:Y:S02]  /*3010*/  FFMA.FTZ R28, R36.reuse, R28, -R33 ;  /* 0x0000001c241c7223 */ /* 0x040fe40000010821 */
[----:B------:R-:W-:-:S02]  /*3020*/  FFMA.FTZ R29, R36, R29, R37 ;  /* 0x0000001d241d7223 */ /* 0x000fc40000010025 */
[----:B------:R-:W-:Y:S02]  /*3030*/  FFMA.FTZ R32, R36, R31, R30 ;  /* 0x0000001f24207223 */ /* 0x000fe4000001001e */
[----:B------:R-:W-:Y:S02]  /*3040*/  FADD.FTZ R36, R87, R78 ;  /* 0x0000004e57247221 */ /* 0x000fe40000010000 */
[----:B------:R-:W-:Y:S02]  /*3050*/  FADD.FTZ R30, R38, R71 ;  /* 0x00000047261e7221 */ /* 0x000fe40000010000 */
[----:B------:R-:W-:Y:S02]  /*3060*/  FADD.FTZ R37, R90, R47 ;  /* 0x0000002f5a257221 */ /* 0x000fe40000010000 */
[----:B----4-:R-:W-:Y:S02]  /*3070*/  FMUL.FTZ R77, R41, R77 ;  /* 0x0000004d294d7220 */ /* 0x010fe40000410000 */
        /* <DEDUP_REMOVED lines=18> */
.L_x_2346:
[----:B------:R-:W-:Y:S05]  /*31a0*/  BSYNC B0 ;  /* 0x0000000000007941 */ /* 0x000fea0003800000 */
.L_x_2345:
[-C--:B------:R-:W-:Y:S01]  /*31b0*/  FMUL.FTZ R44, R44, R37.reuse ;  /* 0x000000252c2c7220 */ /* 0x080fe20000410000 */
[----:B-1----:R-:W-:Y:S01]  /*31c0*/  IADD3 R67, R67, 0x1, RZ ;  /* 0x0000000143437810 */ /* 0x002fe20007ffe0ff */
[C---:B------:R-:W-:Y:S02]  /*31d0*/  FFMA.FTZ R29, R45.reuse, R37, -R38 ;  /* 0x000000252d1d7223 */ /* 0x040fe40000010826 */
[----:B------:R-:W-:Y:S01]  /*31e0*/  FFMA.FTZ R44, R45, R36, R44 ;  /* 0x000000242d2c7223 */ /* 0x000fe2000001002c */
[----:B------:R-:W-:Y:S01]  /*31f0*/  ISETP.GE.AND P0, PT, R67, c[0x0][0x16c], PT ;  /* 0x00005b0043007a0c */ /* 0x000fe20003f06270 */
[----:B------:R-:W-:Y:S02]  /*3200*/  FADD.FTZ R86, R86, R29 ;  /* 0x0000001d56567221 */ /* 0x000fe40000010000 */
[----:B------:R-:W-:Y:S02]  /*3210*/  FADD.FTZ R44, R89, R44 ;  /* 0x0000002c592c7221 */ /* 0x000fe40000010000 */
[----:B------:R-:W-:-:S02]  /*3220*/  FMUL.FTZ R29, R83, R86 ;  /* 0x00000056531d7220 */ /* 0x000fc40000410000 */
[-C--:B------:R-:W-:Y:S02]  /*3230*/  FMUL.FTZ R83, R83, R44.reuse ;  /* 0x0000002c53537220 */ /* 0x080fe40000410000 */
[C---:B------:R-:W-:Y:S02]  /*3240*/  FFMA.FTZ R29, R84.reuse, R44, R29 ;  /* 0x0000002c541d7223 */ /* 0x040fe4000001001d */
[----:B------:R-:W-:Y:S02]  /*3250*/  FFMA.FTZ R84, R84, R86, -R83 ;  /* 0x0000005654547223 */ /* 0x000fe40000010853 */
[----:B------:R-:W-:Y:S02]  /*3260*/  FADD.FTZ R92, R92, R29 ;  /* 0x0000001d5c5c7221 */ /* 0x000fe40000010000 */
[C---:B------:R-:W-:Y:S02]  /*3270*/  FMUL.FTZ R80, R41.reuse, R80 ;  /* 0x0000005029507220 */ /* 0x040fe40000410000 */
[----:B------:R-:W-:-:S02]  /*3280*/  FMUL.FTZ R34, R41, R34 ;  /* 0x0000002229227220 */ /* 0x000fc40000410000 */
[C---:B------:R-:W-:Y:S02]  /*3290*/  FMUL.FTZ R85, R41.reuse, R85 ;  /* 0x0000005529557220 */ /* 0x040fe40000410000 */
[C---:B------:R-:W-:Y:S02]  /*32a0*/  FMUL.FTZ R42, R41.reuse, R42 ;  /* 0x0000002a292a7220 */ /* 0x040fe40000410000 */
[C---:B------:R-:W-:Y:S02]  /*32b0*/  FMUL.FTZ R36, R41.reuse, R36 ;  /* 0x0000002429247220 */ /* 0x040fe40000410000 */
[----:B------:R-:W-:Y:S02]  /*32c0*/  FMUL.FTZ R29, R41, R44 ;  /* 0x0000002c291d7220 */ /* 0x000fe40000410000 */
[----:B------:R-:W-:Y:S02]  /*32d0*/  FADD.FTZ R84, R93, R84 ;  /* 0x000000545d547221 */ /* 0x000fe40000010000 */
        /* <DEDUP_REMOVED lines=19> */
.L_x_2344:
[----:B------:R-:W-:Y:S01]  /*3410*/  BAR.SYNC.DEFER_BLOCKING 0x0 ;  /* 0x0000000000007b1d */ /* 0x000fe20000010000 */
[----:B------:R-:W-:Y:S01]  /*3420*/  SHF.L.U32 R36, R8, 0x8, RZ ;  /* 0x0000000808247819 */ /* 0x000fe200000006ff */
[----:B------:R-:W-:Y:S01]  /*3430*/  IMAD R38, R4, c[0x0][0x200], RZ ;  /* 0x0000800004267a24 */ /* 0x000fe200078e02ff */
[----:B------:R-:W-:-:S02]  /*3440*/  IADD3 R8, R8, 0x1, RZ ;  /* 0x0000000108087810 */ /* 0x000fc40007ffe0ff */
[----:B------:R-:W-:Y:S01]  /*3450*/  SHF.R.S32.HI R37, RZ, 0x1f, R36 ;  /* 0x0000001fff257819 */ /* 0x000fe20000011424 */
[----:B------:R-:W-:Y:S01]  /*3460*/  IMAD R39, R5, c[0x0][0x204], R38 ;  /* 0x0000810005277a24 */ /* 0x000fe200078e0226 */
        /* <DEDUP_REMOVED lines=10> */
[----:B------:R-:W-:Y:S04]  /*3510*/  STS.128 [R18], R24 ;  /* 0x0000001812007388 */ /* 0x000fe80000000c00 */
[----:B------:R0:W-:Y:S01]  /*3520*/  STS.128 [R18+0x10], R20 ;  /* 0x0000101412007388 */ /* 0x0001e20000000c00 */
        /* <DEDUP_REMOVED lines=13> */
.L_x_2348:
[----:B------:R-:W-:Y:S05]  /*3600*/  EXIT ;  /* 0x000000000000794d */ /* 0x000fea0003800000 */
.L_x_2350:
        /* <DEDUP_REMOVED lines=15> */
.L_x_5380:


//--------------------- .text._Z25selective_scan_fwd_kernelI32Selective_Scan_fwd_kernel_traitsILi32ELi8ELi1ELb1ELb1ELb0ELb1EfN3c107complexIfEEEEv13SSMParamsBase --------------------------
	.section	.text._Z25selective_scan_fwd_kernelI32Selective_Scan_fwd_kernel_traitsILi32ELi8ELi1ELb1ELb1ELb0ELb1EfN3c107complexIfEEEEv13SSMParamsBase,"ax",@progbits
	.sectioninfo	@"SHI_REGISTERS=96"
	.align	128
        .global         _Z25selective_scan_fwd_kernelI32Selective_Scan_fwd_kernel_traitsILi32ELi8ELi1ELb1ELb1ELb0ELb1EfN3c107complexIfEEEEv13SSMParamsBase
        .type           _Z25selective_scan_fwd_kernelI32Selective_Scan_fwd_kernel_traitsILi32ELi8ELi1ELb1ELb1ELb0ELb1EfN3c107complexIfEEEEv13SSMParamsBase,@function
        .size           _Z25selective_scan_fwd_kernelI32Selective_Scan_fwd_kernel_traitsILi32ELi8ELi1ELb1ELb1ELb0ELb1EfN3c107complexIfEEEEv13SSMParamsBase,(.L_x_5381 - _Z25selective_scan_fwd_kernelI32Selective_Scan_fwd_kernel_traitsILi32ELi8ELi1ELb1ELb1ELb0ELb1EfN3c107complexIfEEEEv13SSMParamsBase)
        .other          _Z25selective_scan_fwd_kernelI32Selective_Scan_fwd_kernel_traitsILi32ELi8ELi1ELb1ELb1ELb0ELb1EfN3c107complexIfEEEEv13SSMParamsBase,@"STO_CUDA_ENTRY STV_DEFAULT"
_Z25selective_scan_fwd_kernelI32Selective_Scan_fwd_kernel_traitsILi32ELi8ELi1ELb1ELb1ELb0ELb1EfN3c107complexIfEEEEv13SSMParamsBase:
.text._Z25selective_scan_fwd_kernelI32Selective_Scan_fwd_kernel_traitsILi32ELi8ELi1ELb1ELb1ELb0ELb1EfN3c107complexIfEEEEv13SSMParamsBase:
        /* <DEDUP_REMOVED lines=86> */
.L_x_2372:
[----:B------:R-:W-:Y:S01]  /*0560*/  BAR.SYNC.DEFER_BLOCKING 0x0 ;  /* 0x0000000000007b1d */ /* 0x000fe20000010000 */
[----:B-1----:R-:W-:-:S05]  /*0570*/  IMAD.WIDE R24, R12, 0x10, R14 ;  /* 0x000000100c187825 */ /* 0x002fca00078e020e */
        /* <DEDUP_REMOVED lines=67> */
.L_x_2352:
[----:B------:R-:W-:Y:S05]  /*09b0*/  BSYNC B0 ;  /* 0x0000000000007941 */ /* 0x000fea0003800000 */
.L_x_2351:
        /* <DEDUP_REMOVED lines=41> */
.L_x_2354:
[----:B------:R-:W-:Y:S05]  /*0c50*/  BSYNC B0 ;  /* 0x0000000000007941 */ /* 0x000fea0003800000 */
.L_x_2353:
        /* <DEDUP_REMOVED lines=33> */
.L_x_2356:
[----:B------:R-:W-:Y:S05]  /*0e70*/  BSYNC B0 ;  /* 0x0000000000007941 */ /* 0x000fea0003800000 */
.L_x_2355:
        /* <DEDUP_REMOVED lines=33> */
.L_x_2358:
[----:B------:R-:W-:Y:S05]  /*1090*/  BSYNC B0 ;  /* 0x0000000000007941 */ /* 0x000fea0003800000 */
.L_x_2357:
        /* <DEDUP_REMOVED lines=33> */
.L_x_2360:
[----:B------:R-:W-:Y:S05]  /*12b0*/  BSYNC B0 ;  /* 0x0000000000007941 */ /* 0x000fea0003800000 */
.L_x_2359:
        /* <DEDUP_REMOVED lines=33> */
.L_x_2362:
[----:B------:R-:W-:Y:S05]  /*14d0*/  BSYNC B0 ;  /* 0x0000000000007941 */ /* 0x000fea0003800000 */
.L_x_2361:
        /* <DEDUP_REMOVED lines=33> */
.L_x_2364:
[----:B------:R-:W-:Y:S05]  /*16f0*/  BSYNC B0 ;  /* 0x0000000000007941 */ /* 0x000fea0003800000 */
.L_x_2363:
        /* <DEDUP_REMOVED lines=33> */
.L_x_2366:
[----:B------:R-:W-:Y:S05]  /*1910*/  BSYNC B0 ;  /* 0x0000000000007941 */ /* 0x000fea0003800000 */
.L_x_2365:
        /* <DEDUP_REMOVED lines=21> */
.L_x_2370:
        /* <DEDUP_REMOVED lines=371> */
.L_x_2369:
[----:B------:R-:W-:Y:S05]  /*31a0*/  BSYNC B0 ;  /* 0x0000000000007941 */ /* 0x000fea0003800000 */
.L_x_2368:
        /* <DEDUP_REMOVED lines=38> */
.L_x_2367:
        /* <DEDUP_REMOVED lines=78> */
[----:B------:R-:W-:Y:S02]  /*38f0*/  FMUL.FTZ R24, R29, R24 ;  /* 0x000000181d187220 */ /* 0x000fe40000410000 */
[----:B------:R-:W-:Y:S01]  /*3900*/  FMUL.FTZ R25, R28, R25 ;  /* 0x000000191c197220 */ /* 0x000fe20000410000 */
[----:B------:R-:W0:Y:S01]  /*3910*/  MUFU.RCP R38, R35 ;  /* 0x0000002300267308 */ /* 0x000e220000001000 */
[----:B-1----:R-:W-:-:S04]  /*3920*/  FMUL.FTZ R31, R46, R39 ;  /* 0x000000272e1f7220 */ /* 0x002fc80000410000 */
[----:B------:R-:W-:-:S03]  /*3930*/  FMUL.FTZ R26, R31, R26 ;  /* 0x0000001a1f1a7220 */ /* 0x000fc60000410000 */
[----:B------:R-:W1:Y:S01]  /*3940*/  MUFU.RCP R43, R34 ;  /* 0x00000022002b7308 */ /* 0x000e620000001000 */
[----:B---3--:R-:W-:-:S04]  /*3950*/  FMUL.FTZ R30, R47, R30 ;  /* 0x0000001e2f1e7220 */ /* 0x008fc80000410000 */
        /* <DEDUP_REMOVED lines=9> */
[----:B------:R0:W-:Y:S01]  /*39f0*/  STS.128 [R18], R24 ;  /* 0x0000001812007388 */ /* 0x0001e20000000c00 */
[----:B------:R-:W-:Y:S02]  /*3a00*/  IMAD R36, R4, c[0x0][0x210], RZ ;  /* 0x0000840004247a24 */ /* 0x000fe400078e02ff */
[----:B------:R-:W-:Y:S02]  /*3a10*/  FMUL.FTZ R33, R28, R21 ;  /* 0x000000151c217220 */ /* 0x000fe40000410000 */
[----:B------:R-:W-:Y:S02]  /*3a20*/  IMAD R37, R5, c[0x0][0x214], R36 ;  /* 0x0000850005257a24 */ /* 0x000fe400078e0224 */
[----:B-1----:R-:W-:-:S03]  /*3a30*/  FMUL.FTZ R29, R48, R41 ;  /* 0x00000029301d7220 */ /* 0x002fc60000410000 */
[----:B------:R-:W-:Y:S01]  /*3a40*/  IADD3 R53, R53, R37, RZ ;  /* 0x0000002535357210 */ /* 0x000fe20007ffe0ff */
[----:B------:R-:W-:Y:S02]  /*3a50*/  FMUL.FTZ R32, R29, R20 ;  /* 0x000000141d207220 */ /* 0x000fe40000410000 */
[----:B------:R-:W-:-:S03]  /*3a60*/  IMAD R37, R3, c[0x0][0x218], RZ ;  /* 0x0000860003257a24 */ /* 0x000fc600078e02ff */
[----:B------:R-:W-:Y:S01]  /*3a70*/  STS.128 [R18+0x10], R32 ;  /* 0x0000102012007388 */ /* 0x000fe20000000c00 */
[----:B------:R-:W-:-:S06]  /*3a80*/  NOP ;  /* 0x0000000000007918 */ /* 0x000fcc0000000000 */
[----:B------:R-:W1:Y:S01]  /*3a90*/  LDS.128 R28, [R7.X16] ;  /* 0x00000000071c7984 */ /* 0x000e62000000cc00 */
[C---:B------:R-:W-:Y:S02]  /*3aa0*/  IMAD R37, R0.reuse, c[0x0][0x21c], R37 ;  /* 0x0000870000257a24 */ /* 0x040fe400078e0225 */
[----:B0-----:R-:W-:Y:S01]  /*3ab0*/  IMAD.WIDE.U32 R24, R0, c[0x0][0x218], R52 ;  /* 0x0000860000187a25 */ /* 0x001fe200078e0034 */
[----:B------:R-:W0:Y:S04]  /*3ac0*/  LDS.128 R20, [R7.X16+0x200] ;  /* 0x0002000007147984 */ /* 0x000e28000000cc00 */
[----:B------:R-:W-:Y:S02]  /*3ad0*/  IADD3 R25, R25, R37, RZ ;  /* 0x0000002519197210 */ /* 0x000fe40007ffe0ff */
[----:B------:R-:W-:-:S04]  /*3ae0*/  LEA R26, P0, R24, c[0x0][0x270], 0x2 ;  /* 0x00009c00181a7a11 */ /* 0x000fc800078010ff */
[----:B------:R-:W-:Y:S02]  /*3af0*/  LEA.HI.X R27, R24, c[0x0][0x274], R25, 0x2, P0 ;  /* 0x00009d00181b7a11 */ /* 0x000fe400000f1419 */
[----:B------:R-:W-:-:S03]  /*3b00*/  ISETP.GE.AND P0, PT, R8, c[0x0][0x174], PT ;  /* 0x00005d0008007a0c */ /* 0x000fc60003f06270 */
[----:B------:R-:W-:-:S05]  /*3b10*/  IMAD.WIDE R24, R12, 0x10, R26 ;  /* 0x000000100c187825 */ /* 0x000fca00078e021a */
[----:B-1----:R1:W-:Y:S04]  /*3b20*/  STG.E.128 [R24.64], R28 ;  /* 0x0000001c18007986 */ /* 0x0023e8000c101d04 */
[----:B0-----:R1:W-:Y:S01]  /*3b30*/  STG.E.128 [R24.64+0x200], R20 ;  /* 0x0002001418007986 */ /* 0x0013e2000c101d04 */
[----:B------:R-:W-:Y:S01]  /*3b40*/  @P0 CALL.REL.NOINC `(.L_x_2371) ;  /* 0x0000001000000944 */ /* 0x000fe20003c00000 */
[----:B------:R-:W-:Y:S05]  /*3b50*/  BRA `(.L_x_2372) ;  /* 0xffffca0000007947 */ /* 0x000fea000383ffff */
.L_x_2371:
[----:B------:R-:W-:Y:S05]  /*3b60*/  EXIT ;  /* 0x000000000000794d */ /* 0x000fea0003800000 */
.L_x_2373:
        /* <DEDUP_REMOVED lines=9> */
.L_x_5381:


//--------------------- .text._Z25selective_scan_fwd_kernelI32Selective_Scan_fwd_kernel_traitsILi32ELi8ELi1ELb1ELb1ELb1ELb0EfN3c107complexIfEEEEv13SSMParamsBase --------------------------
	.section	.text._Z25selective_scan_fwd_kernelI32Selective_Scan_fwd_kernel_traitsILi32ELi8ELi1ELb1ELb1ELb1ELb0EfN3c107complexIfEEEEv13SSMParamsBase,"ax",@progbits
	.sectioninfo	@"SHI_REGISTERS=123"
	.align	128
        .global         _Z25selective_scan_fwd_kernelI32Selective_Scan_fwd_kernel_traitsILi32ELi8ELi1ELb1ELb1ELb1ELb0EfN3c107complexIfEEEEv13SSMParamsBase
        .type           _Z25selective_scan_fwd_kernelI32Selective_Scan_fwd_kernel_traitsILi32ELi8ELi1ELb1ELb1ELb1ELb0EfN3c107complexIfEEEEv13SSMParamsBase,@function
        .size           _Z25selective_scan_fwd_kernelI32Selective_Scan_fwd_kernel_traitsILi32ELi8ELi1ELb1ELb1ELb1ELb0EfN3c107complexIfEEEEv13SSMParamsBase,(.L_x_5382 - _Z25selective_scan_fwd_kernelI32Selective_Scan_fwd_kernel_traitsILi32ELi8ELi1ELb1ELb1ELb1ELb0EfN3c107complexIfEEEEv13SSMParamsBase)
        .other          _Z25selective_scan_fwd_kernelI32Selective_Scan_fwd_kernel_traitsILi32ELi8ELi1ELb1ELb1ELb1ELb0EfN3c107complexIfEEEEv13SSMParamsBase,@"STO_CUDA_ENTRY STV_DEFAULT"
_Z25selective_scan_fwd_kernelI32Selective_Scan_fwd_kernel_traitsILi32ELi8ELi1ELb1ELb1ELb1ELb0EfN3c107complexIfEEEEv13SSMParamsBase:
.text._Z25selective_scan_fwd_kernelI32Selective_Scan_fwd_kernel_traitsILi32ELi8ELi1ELb1ELb1ELb1ELb0EfN3c107complexIfEEEEv13SSMParamsBase:
        /* <DEDUP_REMOVED lines=15> */
[C-C-:B------:R-:W-:Y:S02]  /*00f0*/  @P1 LEA.HI.X R9, R0.reuse, c[0x0][0x254], R3.reuse, 0x2, P3 ;  /* 0x0000950000091a11 */ /* 0x140fe400018f1403 */
[----:B------:R-:W-:Y:S02]  /*0100*/  @P0 LEA.HI.X R7, R0, c[0x0][0x23c], R3, 0x2, P2 ;  /* 0x00008f0000070a11 */ /* 0x000fe400010f1403 */
[----:B-1----:R-:W-:Y:S01]  /*0110*/  IADD3 R10, R12, 0xffffffe, RZ ;  /* 0x0ffffffe0c0a7810 */ /* 0x002fe20007ffe0ff */
[----:B------:R0:W5:Y:S03]  /*0120*/  @P1 LDG.E R4, [R8.64] ;  /* 0x0000000408041981 */ /* 0x000166000c1e1900 */
[----:B------:R1:W2:Y:S01]  /*0130*/  F2I.FTZ.U32.TRUNC.NTZ R11, R10 ;  /* 0x0000000a000b7305 */ /* 0x0002a2000021f000 */
[----:B------:R3:W5:Y:S01]  /*0140*/  @P0 LDG.E R2, [R6.64] ;  /* 0x0000000406020981 */ /* 0x000762000c1e1900 */
[----:B-1----:R-:W-:Y:S01]  /*0150*/  HFMA2.MMA R10, -RZ, RZ, 0, 0 ;  /* 0x00000000ff0a7435 */ /* 0x002fe200000001ff */
[----:B--2---:R-:W-:-:S05]  /*0160*/  IADD3 R14, RZ, -R11, RZ ;  /* 0x8000000bff0e7210 */ /* 0x004fca0007ffe0ff */
[----:B------:R-:W-:Y:S01]  /*0170*/  IMAD R5, R14, R19, RZ ;  /* 0x000000130e057224 */ /* 0x000fe200078e02ff */
[----:B0-----:R-:W-:-:S03]  /*0180*/  IABS R8, R0 ;  /* 0x0000000000087213 */ /* 0x001fc60000000000 */
[----:B------:R-:W-:Y:S02]  /*0190*/  IMAD.HI.U32 R11, R11, R5, R10 ;  /* 0x000000050b0b7227 */ /* 0x000fe400078e000a */
[----:B------:R-:W0:Y:S04]  /*01a0*/  S2R R5, SR_CTAID.X ;  /* 0x0000000000057919 */ /* 0x000e280000002500 */
[----:B---3--:R-:W-:-:S05]  /*01b0*/  IMAD.HI.U32 R7, R11, R8, RZ ;  /* 0x000000080b077227 */ /* 0x008fca00078e00ff */
[----:B------:R-:W-:-:S05]  /*01c0*/  IADD3 R6, -R7, RZ, RZ ;  /* 0x000000ff07067210 */ /* 0x000fca0007ffe1ff */
[----:B------:R-:W-:-:S05]  /*01d0*/  IMAD R8, R19, R6, R8 ;  /* 0x0000000613087224 */ /* 0x000fca00078e0208 */
[----:B------:R-:W-:Y:S02]  /*01e0*/  ISETP.GT.U32.AND P1, PT, R19, R8, PT ;  /* 0x000000081300720c */ /* 0x000fe40003f24070 */
[----:B0-----:R-:W-:Y:S02]  /*01f0*/  SHF.R.S32.HI R6, RZ, 0x1f, R5 ;  /* 0x0000001fff067819 */ /* 0x001fe40000011405 */
[----:B------:R-:W-:-:S09]  /*0200*/  MOV R9, c[0x0][0x174] ;  /* 0x00005d0000097a02 */ /* 0x000fd20000000f00 */
[----:B------:R-:W-:Y:S01]  /*0210*/  @!P1 IADD3 R8, R8, -R19, RZ ;  /* 0x8000001308089210 */ /* 0x000fe20007ffe0ff */
[----:B------:R-:W-:-:S03]  /*0220*/  IMAD R14, R6, c[0x0][0x190], RZ ;  /* 0x00006400060e7a24 */ /* 0x000fc600078e02ff */
[----:B------:R-:W-:Y:S01]  /*0230*/  ISETP.GE.U32.AND P0, PT, R8, R19, PT ;  /* 0x000000130800720c */ /* 0x000fe20003f06070 */
[----:B------:R-:W-:Y:S01]  /*0240*/  IMAD.WIDE.U32 R10, R5, c[0x0][0x190], RZ ;  /* 0x00006400050a7a25 */ /* 0x000fe200078e00ff */
[----:B------:R-:W-:-:S03]  /*0250*/  LOP3.LUT R8, R0, c[0x0][0x178], RZ, 0x3c, !PT ;  /* 0x00005e0000087a12 */ /* 0x000fc600078e3cff */
[----:B------:R-:W-:Y:S01]  /*0260*/  IMAD R15, R5, c[0x0][0x194], R14 ;  /* 0x00006500050f7a24 */ /* 0x000fe200078e020e */
[----:B------:R-:W-:Y:S01]  /*0270*/  ISETP.GE.AND P3, PT, R9, 0x1, PT ;  /* 0x000000010900780c */ /* 0x000fe20003f66270 */
[----:B------:R-:W-:Y:S02]  /*0280*/  IMAD R16, R6, c[0x0][0x1b0], RZ ;  /* 0x00006c0006107a24 */ /* 0x000fe400078e02ff */
[----:B------:R-:W-:Y:S01]  /*0290*/  IMAD.WIDE.U32 R12, R5, c[0x0][0x1b0], RZ ;  /* 0x00006c00050c7a25 */ /* 0x000fe200078e00ff */
[----:B------:R-:W-:-:S03]  /*02a0*/  ISETP.GE.AND P2, PT, R8, RZ, PT ;  /* 0x000000ff0800720c */ /* 0x000fc60003f46270 */
[----:B------:R-:W-:Y:S01]  /*02b0*/  IMAD R14, R6, c[0x0][0x1d0], RZ ;  /* 0x00007400060e7a24 */ /* 0x000fe200078e02ff */
[----:B------:R-:W-:Y:S01]  /*02c0*/  IADD3 R15, R11, R15, RZ ;  /* 0x0000000f0b0f7210 */ /* 0x000fe20007ffe0ff */
[----:B------:R-:W-:Y:S01]  /*02d0*/  IMAD R17, R5, c[0x0][0x1b4], R16 ;  /* 0x00006d0005117a24 */ /* 0x000fe200078e0210 */
[----:B------:R-:W-:Y:S01]  /*02e0*/  @!P1 IADD3 R7, R7, 0x1, RZ ;  /* 0x0000000107079810 */ /* 0x000fe20007ffe0ff */
[----:B------:R-:W-:Y:S01]  /*02f0*/  IMAD.WIDE.U32 R8, R5, c[0x0][0x1d0], RZ ;  /* 0x0000740005087a25 */ /* 0x000fe200078e00ff */
[----:B------:R-:W-:-:S03]  /*0300*/  MOV R16, R12 ;  /* 0x0000000c00107202 */ /* 0x000fc60000000f00 */
[----:B------:R-:W-:Y:S01]  /*0310*/  IMAD R11, R5, c[0x0][0x1d4], R14 ;  /* 0x00007500050b7a24 */ /* 0x000fe200078e020e */
[----:B------:R-:W-:Y:S01]  /*0320*/  @P0 IADD3 R7, R7, 0x1, RZ ;  /* 0x0000000107070810 */ /* 0x000fe20007ffe0ff */
[----:B------:R-:W-:Y:S01]  /*0330*/  IMAD R12, R6, c[0x0][0x1e0], RZ ;  /* 0x00007800060c7a24 */ /* 0x000fe200078e02ff */
[----:B------:R-:W-:Y:S01]  /*0340*/  IADD3 R17, R13, R17, RZ ;  /* 0x000000110d117210 */ /* 0x000fe20007ffe0ff */
[----:B------:R-:W-:Y:S01]  /*0350*/  IMAD R13, R3, c[0x0][0x1d8], RZ ;  /* 0x00007600030d7a24 */ /* 0x000fe200078e02ff */
[----:B------:R-:W-:Y:S01]  /*0360*/  MOV R14, R10 ;  /* 0x0000000a000e7202 */ /* 0x000fe20000000f00 */
[----:B------:R-:W-:Y:S01]  /*0370*/  IMAD R23, R5, c[0x0][0x1e4], R12 ;  /* 0x0000790005177a24 */ /* 0x000fe200078e020c */
[----:B------:R-:W-:Y:S01]  /*0380*/  IADD3 R9, R9, R11, RZ ;  /* 0x0000000b09097210 */ /* 0x000fe20007ffe0ff */
[----:B------:R-:W-:Y:S01]  /*0390*/  IMAD.WIDE.U32 R10, R5, c[0x0][0x1e0], RZ ;  /* 0x00007800050a7a25 */ /* 0x000fe200078e00ff */
[----:B------:R-:W-:Y:S02]  /*03a0*/  MOV R19, R7 ;  /* 0x0000000700137202 */ /* 0x000fe40000000f00 */
[----:B------:R-:W-:Y:S01]  /*03b0*/  ISETP.NE.AND P0, PT, RZ, c[0x0][0x178], PT ;  /* 0x00005e00ff007a0c */ /* 0x000fe20003f05270 */
[C---:B------:R-:W-:Y:S01]  /*03c0*/  IMAD R21, R0.reuse, c[0x0][0x1dc], R13 ;  /* 0x0000770000157a24 */ /* 0x040fe200078e020d */
[----:B------:R-:W-:Y:S01]  /*03d0*/  IADD3 R13, R11, R23, RZ ;  /* 0x000000170b0d7210 */ /* 0x000fe20007ffe0ff */
[----:B------:R-:W-:Y:S01]  /*03e0*/  IMAD.WIDE.U32 R8, R0, c[0x0][0x1d8], R8 ;  /* 0x0000760000087a25 */ /* 0x000fe200078e0008 */
[----:B------:R-:W-:Y:S01]  /*03f0*/  @!P2 IADD3 R19, -R19, RZ, RZ ;  /* 0x000000ff1313a210 */ /* 0x000fe20007ffe1ff */
[----:B------:R-:W-:Y:S08]  /*0400*/  @!P3 EXIT ;  /* 0x000000000000b94d */ /* 0x000ff00003800000 */
[----:B------:R-:W0:Y:S01]  /*0410*/  S2R R7, SR_TID.X ;  /* 0x0000000000077919 */ /* 0x000e220000002100 */
[----:B------:R-:W-:Y:S01]  /*0420*/  @!P0 LOP3.LUT R19, RZ, c[0x0][0x178], RZ, 0x33, !PT ;  /* 0x00005e00ff138a12 */ /* 0x000fe200078e33ff */
[----:B------:R-:W-:Y:S01]  /*0430*/  IMAD.WIDE.U32 R114, R0, c[0x0][0x180], RZ ;  /* 0x0000600000727a25 */ /* 0x000fe200078e00ff */
[----:B------:R-:W-:-:S02]  /*0440*/  IADD3 R9, R9, R21, RZ ;  /* 0x0000001509097210 */ /* 0x000fc40007ffe0ff */
[----:B------:R-:W-:Y:S01]  /*0450*/  LEA R18, P0, R8, c[0x0][0x240], 0x2 ;  /* 0x0000900008127a11 */ /* 0x000fe200078010ff */
[----:B------:R-:W-:Y:S01]  /*0460*/  IMAD R21, R3, c[0x0][0x1e8], RZ ;  /* 0x00007a0003157a24 */ /* 0x000fe200078e02ff */
[----:B------:R-:W-:Y:S02]  /*0470*/  MOV R12, R10 ;  /* 0x0000000a000c7202 */ /* 0x000fe40000000f00 */
[----:B------:R-:W-:Y:S01]  /*0480*/  SHF.R.S32.HI R11, RZ, 0x1f, R19 ;  /* 0x0000001fff0b7819 */ /* 0x000fe20000011413 */
[----:B------:R-:W-:Y:S01]  /*0490*/  IMAD R21, R0, c[0x0][0x1ec], R21 ;  /* 0x00007b0000157a24 */ /* 0x000fe200078e0215 */
[----:B------:R-:W-:Y:S01]  /*04a0*/  LEA.HI.X R24, R8, c[0x0][0x244], R9, 0x2, P0 ;  /* 0x0000910008187a11 */ /* 0x000fe200000f1409 */
[----:B------:R-:W-:-:S04]  /*04b0*/  IMAD.WIDE.U32 R8, R0, c[0x0][0x1e8], R12 ;  /* 0x00007a0000087a25 */ /* 0x000fc800078e000c */
[----:B------:R-:W-:Y:S02]  /*04c0*/  IMAD R20, R11, c[0x0][0x1a8], RZ ;  /* 0x00006a000b147a24 */ /* 0x000fe400078e02ff */
[----:B------:R-:W-:Y:S01]  /*04d0*/  IMAD.WIDE.U32 R12, R19, c[0x0][0x1c8], R16 ;  /* 0x00007200130c7a25 */ /* 0x000fe200078e0010 */
[----:B------:R-:W-:Y:S02]  /*04e0*/  IADD3 R17, R9, R21, RZ ;  /* 0x0000001509117210 */ /* 0x000fe40007ffe0ff */
[----:B------:R-:W-:Y:S01]  /*04f0*/  LEA R16, P0, R8, c[0x0][0x248], 0x2 ;  /* 0x0000920008107a11 */ /* 0x000fe200078010ff */
[----:B------:R-:W-:Y:S01]  /*0500*/  IMAD R22, R11, c[0x0][0x1c8], RZ ;  /* 0x000072000b167a24 */ /* 0x000fe200078e02ff */
[----:B------:R-:W-:Y:S01]  /*0510*/  LEA R21, P2, R12, c[0x0][0x230], 0x2 ;  /* 0x00008c000c157a11 */ /* 0x000fe200078410ff */
[----:B------:R-:W-:Y:S01]  /*0520*/  IMAD.WIDE.U32 R10, R19, c[0x0][0x1a8], R14 ;  /* 0x00006a00130a7a25 */ /* 0x000fe200078e000e */
[----:B------:R-:W-:Y:S02]  /*0530*/  LEA.HI.X R17, R8, c[0x0][0x24c], R17, 0x2, P0 ;  /* 0x0000930008117a11 */ /* 0x000fe400000f1411 */
[----:B0-----:R-:W-:Y:S01]  /*0540*/  SHF.L.U32 R8, R7, 0x1, RZ ;  /* 0x0000000107087819 */ /* 0x001fe200000006ff */
[C---:B------:R-:W-:Y:S01]  /*0550*/  IMAD R15, R19.reuse, c[0x0][0x1ac], R20 ;  /* 0x00006b00130f7a24 */ /* 0x040fe200078e0214 */
[----:B------:R-:W-:Y:S01]  /*0560*/  LEA R20, P1, R10, c[0x0][0x228], 0x2 ;  /* 0x00008a000a147a11 */ /* 0x000fe200078210ff */
[----:B------:R-:W-:Y:S01]  /*0570*/  IMAD R23, R19, c[0x0][0x1cc], R22 ;  /* 0x0000730013177a24 */ /* 0x000fe200078e0216 */
[----:B------:R-:W-:-:S02]  /*0580*/  LOP3.LUT R14, R8, 0xffffffc0, RZ, 0xc0, !PT ;  /* 0xffffffc0080e7812 */ /* 0x000fc400078ec0ff */
[----:B------:R-:W-:Y:S01]  /*0590*/  IADD3 R9, R11, R15, RZ ;  /* 0x0000000f0b097210 */ /* 0x000fe20007ffe0ff */
[----:B------:R-:W0:Y:S01]  /*05a0*/  S2R R8, SR_LANEID ;  /* 0x0000000000087919 */ /* 0x000e220000000000 */
[----:B------:R-:W-:Y:S01]  /*05b0*/  IADD3 R23, R13, R23, RZ ;  /* 0x000000170d177210 */ /* 0x000fe20007ffe0ff */
[----:B------:R-:W-:Y:S01]  /*05c0*/  IMAD R11, R3, c[0x0][0x180], RZ ;  /* 0x00006000030b7a24 */ /* 0x000fe200078e02ff */
[----:B------:R-:W-:Y:S01]  /*05d0*/  LEA.HI.X R22, R10, c[0x0][0x22c], R9, 0x2, P1 ;  /* 0x00008b000a167a11 */ /* 0x000fe200008f1409 */
[----:B------:R-:W-:Y:S01]  /*05e0*/  IMAD R9, R5, c[0x0][0x164], R0 ;  /* 0x0000590005097a24 */ /* 0x000fe200078e0200 */
[----:B------:R-:W-:Y:S01]  /*05f0*/  LEA.HI.X R23, R12, c[0x0][0x234], R23, 0x2, P2 ;  /* 0x00008d000c177a11 */ /* 0x000fe200010f1417 */
[----:B------:R-:W-:Y:S01]  /*0600*/  IMAD R13, R0, c[0x0][0x184], R11 ;  /* 0x00006100000d7a24 */ /* 0x000fe200078e020b */
[----:B------:R-:W-:Y:S01]  /*0610*/  MOV R10, RZ ;  /* 0x000000ff000a7202 */ /* 0x000fe20000000f00 */
[----:B------:R-:W-:Y:S01]  /*0620*/  IMAD R12, R9, c[0x0][0x174], RZ ;  /* 0x00005d00090c7a24 */ /* 0x000fe200078e02ff */
[----:B------:R-:W-:-:S02]  /*0630*/  LOP3.LUT R9, R14, 0x1f, R7, 0xf8, !PT ;  /* 0x0000001f0e097812 */ /* 0x000fc400078ef807 */
[----:B------:R-:W-:Y:S01]  /*0640*/  LOP3.LUT R11, R7, 0x1f, RZ, 0xc0, !PT ;  /* 0x0000001f070b7812 */ /* 0x000fe200078ec0ff */
[----:B------:R-:W-:Y:S01]  /*0650*/  IMAD R12, R12, c[0x0][0x16c], RZ ;  /* 0x00005b000c0c7a24 */ /* 0x000fe200078e02ff */
[----:B------:R-:W-:Y:S02]  /*0660*/  IADD3 R19, R14, R9, RZ ;  /* 0x000000090e137210 */ /* 0x000fe40007ffe0ff */
[----:B------:R-:W-:Y:S02]  /*0670*/  MOV R14, R18 ;  /* 0x00000012000e7202 */ /* 0x000fe40000000f00 */
[----:B------:R-:W-:Y:S02]  /*0680*/  SHF.R.S32.HI R18, RZ, 0x1f, R19 ;  /* 0x0000001fff127819 */ /* 0x000fe40000011413 */
[----:B------:R-:W-:Y:S02]  /*0690*/  IADD3 R13, R115, R13, RZ ;  /* 0x0000000d730d7210 */ /* 0x000fe40007ffe0ff */
[----:B------:R-:W-:-:S02]  /*06a0*/  SHF.L.U64.HI R18, R19, 0x4, R18 ;  /* 0x0000000413127819 */ /* 0x000fc40000010212 */
[----:B------:R-:W-:Y:S02]  /*06b0*/  MOV R15, R24 ;  /* 0x00000018000f7202 */ /* 0x000fe40000000f00 */
[----:B0-----:R-:W-:Y:S02]  /*06c0*/  SHF.L.U32 R19, R19, 0x4, RZ ;  /* 0x0000000413137819 */ /* 0x001fe400000006ff */
.L_x_2395:
        /* <DEDUP_REMOVED lines=69> */
.L_x_2375:
[----:B------:R-:W-:Y:S05]  /*0b20*/  BSYNC B0 ;  /* 0x0000000000007941 */ /* 0x000fea0003800000 */
.L_x_2374:
        /* <DEDUP_REMOVED lines=41> */
.L_x_2377:
[----:B------:R-:W-:Y:S05]  /*0dc0*/  BSYNC B0 ;  /* 0x0000000000007941 */ /* 0x000fea0003800000 */
.L_x_2376:
        /* <DEDUP_REMOVED lines=33> */
.L_x_2379:
[----:B------:R-:W-:Y:S05]  /*0fe0*/  BSYNC B0 ;  /* 0x0000000000007941 */ /* 0x000fea0003800000 */
.L_x_2378:
        /* <DEDUP_REMOVED lines=33> */
.L_x_2381:
[----:B------:R-:W-:Y:S05]  /*1200*/  BSYNC B0 ;  /* 0x0000000000007941 */ /* 0x000fea0003800000 */
.L_x_2380:
        /* <DEDUP_REMOVED lines=33> */
.L_x_2383:
[----:B------:R-:W-:Y:S05]  /*1420*/  BSYNC B0 ;  /* 0x0000000000007941 */ /* 0x000fea0003800000 */
.L_x_2382:
        /* <DEDUP_REMOVED lines=33> */
.L_x_2385:
[----:B------:R-:W-:Y:S05]  /*1640*/  BSYNC B0 ;  /* 0x0000000000007941 */ /* 0x000fea0003800000 */
.L_x_2384:
        /* <DEDUP_REMOVED lines=33> */
.L_x_2387:
[----:B------:R-:W-:Y:S05]  /*1860*/  BSYNC B0 ;  /* 0x0000000000007941 */ /* 0x000fea0003800000 */
.L_x_2386:
        /* <DEDUP_REMOVED lines=33> */
.L_x_2389:
[----:B------:R-:W-:Y:S05]  /*1a80*/  BSYNC B0 ;  /* 0x0000000000007941 */ /* 0x000fea0003800000 */
.L_x_2388:
        /* <DEDUP_REMOVED lines=23> */
.L_x_2393:
        /* <DEDUP_REMOVED lines=15> */
[----:B------:R-:W-:Y:S02]  /*1cf0*/  IADD3 R36, P2, R36, R19, RZ ;  /* 0x0000001324247210 */ /* 0x000fe40007f5e0ff */
[----:B------:R-:W-:-:S04]  /*1d00*/  LEA.HI.X R33, R32, R22, R33, 0x2, P1 ;  /* 0x0000001620217211 */ /* 0x000fc800008f1421 */
[----:B------:R-:W-:-:S05]  /*1d10*/  IADD3.X R37, R33, R18, RZ, P2, !PT ;  /* 0x0000001221257210 */ /* 0x000fca00017fe4ff */
[----:B------:R0:W3:Y:S04]  /*1d20*/  LDG.E.128 R32, [R36.64] ;  /* 0x0000000424207981 */ /* 0x0000e8000c1e1d00 */
[----:B------:R0:W4:Y:S04]  /*1d30*/  LDG.E.128 R40, [R36.64+0x200] ;  /* 0x0002000424287981 */ /* 0x000128000c1e1d00 */
[----:B------:R0:W5:Y:S04]  /*1d40*/  LDG.E.128 R44, [R36.64+0x400] ;  /* 0x00040004242c7981 */ /* 0x000168000c1e1d00 */
[----:B------:R0:W5:Y:S01]  /*1d50*/  LDG.E.128 R48, [R36.64+0x600] ;  /* 0x0006000424307981 */ /* 0x000162000c1e1d00 */
[----:B------:R-:W-:Y:S01]  /*1d60*/  SHF.L.U32 R107, R8, 0x6, RZ ;  /* 0x00000006086b7819 */ /* 0x000fe200000006ff */
[----:B--2---:R-:W-:-:S02]  /*1d70*/  FMUL.FTZ R38, R57, R61 ;  /* 0x0000003d39267220 */ /* 0x004fc40000410000 */
[C---:B0-----:R-:W-:Y:S02]  /*1d80*/  FMUL.FTZ R36, R57.reuse, R63 ;  /* 0x0000003f39247220 */ /* 0x041fe40000410000 */
[----:B------:R-:W-:Y:S02]  /*1d90*/  FMUL.RZ R52, R38, 0.15915493667125701904 ;  /* 0x3e22f98326347820 */ /* 0x000fe4000040c000 */
[C---:B------:R-:W-:Y:S02]  /*1da0*/  FMUL.FTZ R38, R57.reuse, R62 ;  /* 0x0000003e39267220 */ /* 0x040fe40000410000 */
[----:B------:R-:W-:Y:S01]  /*1db0*/  FMUL.RZ R53, R36, 0.15915493667125701904 ;  /* 0x3e22f98324357820 */ /* 0x000fe2000040c000 */
[----:B------:R-:W-:Y:S01]  /*1dc0*/  MUFU.SIN R87, R52 ;  /* 0x0000003400577308 */ /* 0x000fe20000000400 */
[----:B------:R-:W-:Y:S02]  /*1dd0*/  FMUL.RZ R38, R38, 0.15915493667125701904 ;  /* 0x3e22f98326267820 */ /* 0x000fe4000040c000 */
[----:B------:R-:W-:-:S02]  /*1de0*/  FMUL.FTZ R36, R57, R64 ;  /* 0x0000004039247220 */ /* 0x000fc40000410000 */
[----:B------:R-:W-:-:S03]  /*1df0*/  FMUL.FTZ R89, R56, 1.4426950216293334961 ;  /* 0x3fb8aa3b38597820 */ /* 0x000fc60000410000 */
[----:B------:R-:W-:Y:S01]  /*1e00*/  MUFU.SIN R84, R38 ;  /* 0x0000002600547308 */ /* 0x000fe20000000400 */
[C---:B------:R-:W-:Y:S02]  /*1e10*/  FMUL.FTZ R83, R89.reuse, R62 ;  /* 0x0000003e59537220 */ /* 0x040fe40000410000 */
[C---:B------:R-:W-:Y:S02]  /*1e20*/  FMUL.FTZ R80, R89.reuse, R61 ;  /* 0x0000003d59507220 */ /* 0x040fe40000410000 */
[----:B------:R-:W-:Y:S02]  /*1e30*/  FMUL.FTZ R78, R89, R63 ;  /* 0x0000003f594e7220 */ /* 0x000fe40000410000 */
[----:B------:R-:W-:Y:S01]  /*1e40*/  FMUL.FTZ R86, R57, R66 ;  /* 0x0000004239567220 */ /* 0x000fe20000410000 */
[----:B------:R0:W-:Y:S01]  /*1e50*/  MUFU.COS R82, R38 ;  /* 0x0000002600527308 */ /* 0x0001e20000000000 */
[----:B---3--:R1:W-:Y:S01]  /*1e60*/  STS.128 [R8.X16], R32 ;  /* 0x0000002008007388 */ /* 0x0083e2000000cc00 */
[----:B------:R-:W-:-:S02]  /*1e70*/  FMUL.FTZ R96, R89, R65 ;  /* 0x0000004159607220 */ /* 0x000fc40000410000 */
[----:B------:R-:W-:Y:S01]  /*1e80*/  FMUL.FTZ R81, R89, R64 ;  /* 0x0000004059517220 */ /* 0x000fe20000410000 */
[----:B----4-:R2:W-:Y:S03]  /*1e90*/  STS.128 [R8.X16+0x200], R40 ;  /* 0x0002002808007388 */ /* 0x0105e6000000cc00 */
[----:B------:R3:W-:Y:S01]  /*1ea0*/  MUFU.COS R79, R52 ;  /* 0x00000034004f7308 */ /* 0x0007e20000000000 */
[----:B0-----:R-:W-:Y:S01]  /*1eb0*/  IMAD R38, R39, c[0x0][0x1c0], RZ ;  /* 0x0000700027267a24 */ /* 0x001fe200078e02ff */
[----:B-----5:R-:W-:Y:S03]  /*1ec0*/  STS.128 [R8.X16+0x400], R44 ;  /* 0x0004002c08007388 */ /* 0x020fe6000000cc00 */
[----:B------:R-:W-:Y:S01]  /*1ed0*/  IMAD R39, R77, c[0x0][0x1c4], R38 ;  /* 0x000071004d277a24 */ /* 0x000fe200078e0226 */
[----:B------:R-:W-:Y:S01]  /*1ee0*/  STS.128 [R8.X16+0x600], R48 ;  /* 0x0006003008007388 */ /* 0x000fe2000000cc00 */
[----:B------:R-:W-:-:S06]  /*1ef0*/  NOP ;  /* 0x0000000000007918 */ /* 0x000fcc0000000000 */
[----:B---3--:R-:W-:Y:S01]  /*1f00*/  FMUL.RZ R52, R36, 0.15915493667125701904 ;  /* 0x3e22f98324347820 */ /* 0x008fe2000040c000 */
[----:B------:R-:W0:Y:S01]  /*1f10*/  LDS.128 R48, [R107] ;  /* 0x000000006b307984 */ /* 0x000e220000000c00 */
[----:B------:R-:W-:Y:S01]  /*1f20*/  IMAD.WIDE.U32 R36, R77, c[0x0][0x1c0], RZ ;  /* 0x000070004d247a25 */ /* 0x000fe200078e00ff */
[----:B------:R-:W-:Y:S02]  /*1f30*/  MUFU.SIN R85, R53 ;  /* 0x0000003500557308 */ /* 0x000fe40000000400 */
[----:B------:R-:W3:Y:S02]  /*1f40*/  LDS.128 R44, [R107+0x10] ;  /* 0x000010006b2c7984 */ /* 0x000ee40000000c00 */
[C---:B------:R-:W-:Y:S02]  /*1f50*/  LEA R58, P1, R36.reuse, R21, 0x2 ;  /* 0x00000015243a7211 */ /* 0x040fe400078210ff */
[----:B------:R-:W-:Y:S02]  /*1f60*/  IADD3 R37, R37, R39, RZ ;  /* 0x0000002725257210 */ /* 0x000fe40007ffe0ff */
[----:B------:R-:W-:Y:S02]  /*1f70*/  MUFU.COS R56, R53 ;  /* 0x0000003500387308 */ /* 0x000fe40000000000 */
[----:B------:R-:W-:Y:S01]  /*1f80*/  LEA.HI.X R37, R36, R23, R37, 0x2, P1 ;  /* 0x0000001724257211 */ /* 0x000fe200008f1425 */
[----:B------:R-:W-:Y:S01]  /*1f90*/  FMUL.FTZ R36, R57, R65 ;  /* 0x0000004139247220 */ /* 0x000fe20000410000 */
[----:B------:R-:W-:-:S03]  /*1fa0*/  IADD3 R58, P1, R58, R19, RZ ;  /* 0x000000133a3a7210 */ /* 0x000fc60007f3e0ff */
[----:B------:R-:W-:Y:S01]  /*1fb0*/  FMUL.RZ R90, R36, 0.15915493667125701904 ;  /* 0x3e22f983245a7820 */ /* 0x000fe2000040c000 */
[----:B------:R-:W-:Y:S01]  /*1fc0*/  IADD3.X R59, R37, R18, RZ, P1, !PT ;  /* 0x00000012253b7210 */ /* 0x000fe20000ffe4ff */
[----:B------:R-:W-:Y:S04]  /*1fd0*/  MUFU.SIN R92, R52 ;  /* 0x00000034005c7308 */ /* 0x000fe80000000400 */
[----:B------:R4:W5:Y:S04]  /*1fe0*/  LDG.E.128 R36, [R58.64] ;  /* 0x000000043a247981 */ /* 0x000968000c1e1d00 */
[----:B-1----:R4:W5:Y:S01]  /*1ff0*/  LDG.E.128 R32, [R58.64+0x200] ;  /* 0x000200043a207981 */ /* 0x002962000c1e1d00 */
[----:B------:R1:W-:Y:S03]  /*2000*/  MUFU.COS R88, R52 ;  /* 0x0000003400587308 */ /* 0x0003e60000000000 */
[----:B--2---:R4:W2:Y:S05]  /*2010*/  LDG.E.128 R40, [R58.64+0x600] ;  /* 0x000600043a287981 */ /* 0x0048aa000c1e1d00 */
[----:B------:R-:W0:Y:S01]  /*2020*/  MUFU.EX2 R83, R83 ;  /* 0x0000005300537308 */ /* 0x000e220000000800 */
[----:B-1----:R4:W2:Y:S01]  /*2030*/  LDG.E.128 R52, [R58.64+0x400] ;  /* 0x000400043a347981 */ /* 0x0028a2000c1e1d00 */
[----:B------:R-:W-:-:S02]  /*2040*/  FMUL.FTZ R100, R89, R66 ;  /* 0x0000004259647220 */ /* 0x000fc40000410000 */
[----:B------:R-:W-:-:S04]  /*2050*/  FMUL.RZ R93, R86, 0.15915493667125701904 ;  /* 0x3e22f983565d7820 */ /* 0x000fc8000040c000 */
[----:B------:R-:W1:Y:S01]  /*2060*/  MUFU.EX2 R80, R80 ;  /* 0x0000005000507308 */ /* 0x000e620000000800 */
[-C--:B------:R-:W-:Y:S02]  /*2070*/  FMUL.FTZ R86, R89, R67.reuse ;  /* 0x0000004359567220 */ /* 0x080fe40000410000 */
[----:B----4-:R-:W-:-:S05]  /*2080*/  FMUL.FTZ R58, R57, R67 ;  /* 0x00000043393a7220 */ /* 0x010fca0000410000 */
[----:B------:R-:W4:Y:S01]  /*2090*/  MUFU.EX2 R78, R78 ;  /* 0x0000004e004e7308 */ /* 0x000f220000000800 */
[----:B0-----:R-:W-:Y:S02]  /*20a0*/  FMUL.FTZ R84, R83, R84 ;  /* 0x0000005453547220 */ /* 0x001fe40000410000 */
[----:B------:R-:W-:-:S05]  /*20b0*/  FMUL.RZ R94, R58, 0.15915493667125701904 ;  /* 0x3e22f9833a5e7820 */ /* 0x000fca000040c000 */
[----:B------:R-:W-:Y:S01]  /*20c0*/  MUFU.SIN R95, R90 ;  /* 0x0000005a005f7308 */ /* 0x000fe20000000400 */
[----:B------:R-:W-:-:S07]  /*20d0*/  FMUL.FTZ R82, R83, R82 ;  /* 0x0000005253527220 */ /* 0x000fce0000410000 */
[----:B------:R0:W-:Y:S01]  /*20e0*/  MUFU.COS R101, R90 ;  /* 0x0000005a00657308 */ /* 0x0001e20000000000 */
[----:B------:R-:W-:-:S07]  /*20f0*/  FMUL.FTZ R58, R57, R68 ;  /* 0x00000044393a7220 */ /* 0x000fce0000410000 */
[----:B------:R-:W1:Y:S01]  /*2100*/  MUFU.EX2 R96, R96 ;  /* 0x0000006000607308 */ /* 0x000e620000000800 */
[----:B0-----:R-:W-:Y:S02]  /*2110*/  FMUL.FTZ R90, R89, R68 ;  /* 0x00000044595a7220 */ /* 0x001fe40000410000 */
[----:B------:R-:W-:-:S05]  /*2120*/  FMUL.FTZ R89, R69, R49 ;  /* 0x0000003145597220 */ /* 0x000fca0000410000 */
[----:B------:R-:W-:Y:S08]  /*2130*/  MUFU.SIN R97, R93 ;  /* 0x0000005d00617308 */ /* 0x000ff00000000400 */
[----:B------:R0:W-:Y:S01]  /*2140*/  MUFU.COS R91, R93 ;  /* 0x0000005d005b7308 */ /* 0x0001e20000000000 */
[----:B-1----:R-:W-:-:S07]  /*2150*/  FMUL.FTZ R79, R80, R79 ;  /* 0x0000004f504f7220 */ /* 0x002fce0000410000 */
[----:B------:R-:W1:Y:S01]  /*2160*/  MUFU.EX2 R81, R81 ;  /* 0x0000005100517308 */ /* 0x000e620000000800 */
[----:B0-----:R-:W-:Y:S02]  /*2170*/  FMUL.FTZ R93, R69, R48 ;  /* 0x00000030455d7220 */ /* 0x001fe40000410000 */
[----:B------:R-:W-:-:S05]  /*2180*/  FMUL.FTZ R48, R89, R84 ;  /* 0x0000005459307220 */ /* 0x000fca0000410000 */
[----:B------:R-:W0:Y:S01]  /*2190*/  MUFU.EX2 R100, R100 ;  /* 0x0000006400647308 */ /* 0x000e220000000800 */
[----:B------:R-:W-:Y:S02]  /*21a0*/  FFMA.FTZ R49, R93, R82, -R48 ;  /* 0x000000525d317223 */ /* 0x000fe40000010830 */
[----:B------:R-:W-:-:S05]  /*21b0*/  FMUL.FTZ R87, R80, R87 ;  /* 0x0000005750577220 */ /* 0x000fca0000410000 */
[----:B------:R-:W-:Y:S01]  /*21c0*/  MUFU.SIN R59, R94 ;  /* 0x0000005e003b7308 */ /* 0x000fe20000000400 */
[----:B------:R-:W-:Y:S02]  /*21d0*/  FMUL.RZ R80, R58, 0.15915493667125701904 ;  /* 0x3e22f9833a507820 */ /* 0x000fe4000040c000 */
[----:B----4-:R-:W-:-:S05]  /*21e0*/  FMUL.FTZ R83, R78, R56 ;  /* 0x000000384e537220 */ /* 0x010fca0000410000 */
[----:B------:R4:W-:Y:S01]  /*21f0*/  MUFU.COS R57, R94 ;  /* 0x0000005e00397308 */ /* 0x0009e20000000000 */
[----:B------:R-:W-:Y:S02]  /*2200*/  FMUL.FTZ R85, R78, R85 ;  /* 0x000000554e557220 */ /* 0x000fe40000410000 */
[C---:B------:R-:W-:Y:S02]  /*2210*/  FMUL.FTZ R99, R70.reuse, R51 ;  /* 0x0000003346637220 */ /* 0x040fe40000410000 */
[----:B----4-:R-:W-:Y:S02]  /*2220*/  FMUL.FTZ R94, R70, R50 ;  /* 0x00000032465e7220 */ /* 0x010fe40000410000 */
[----:B------:R-:W-:Y:S01]  /*2230*/  FMUL.FTZ R50, R93, R84 ;  /* 0x000000545d327220 */ /* 0x000fe20000410000 */
[----:B------:R-:W4:Y:S01]  /*2240*/  MUFU.EX2 R86, R86 ;  /* 0x0000005600567308 */ /* 0x000f220000000800 */
[----:B------:R-:W-:Y:S02]  /*2250*/  FADD.FTZ R58, R94, R49 ;  /* 0x000000315e3a7221 */ /* 0x000fe40000010000 */
[----:B------:R-:W-:-:S02]  /*2260*/  FFMA.FTZ R56, R89, R82, R50 ;  /* 0x0000005259387223 */ /* 0x000fc40000010032 */
[----:B------:R-:W4:Y:S01]  /*2270*/  LDS.128 R48, [R107+0x20] ;  /* 0x000020006b307984 */ /* 0x000f220000000c00 */
[----:B------:R-:W-:Y:S02]  /*2280*/  FMUL.FTZ R78, R85, R58 ;  /* 0x0000003a554e7220 */ /* 0x000fe40000410000 */
[----:B------:R-:W-:Y:S02]  /*2290*/  FADD.FTZ R56, R99, R56 ;  /* 0x0000003863387221 */ /* 0x000fe40000010000 */
[C---:B------:R-:W-:Y:S02]  /*22a0*/  FMUL.FTZ R98, R96.reuse, R101 ;  /* 0x0000006560627220 */ /* 0x040fe40000410000 */
[----:B------:R-:W-:Y:S01]  /*22b0*/  FMUL.FTZ R95, R96, R95 ;  /* 0x0000005f605f7220 */ /* 0x000fe20000410000 */
[----:B------:R-:W-:Y:S01]  /*22c0*/  MUFU.EX2 R90, R90 ;  /* 0x0000005a005a7308 */ /* 0x000fe20000000800 */
[C---:B-1----:R-:W-:Y:S02]  /*22d0*/  FMUL.FTZ R88, R81.reuse, R88 ;  /* 0x0000005851587220 */ /* 0x042fe40000410000 */
[----:B------:R-:W-:-:S02]  /*22e0*/  FMUL.FTZ R92, R81, R92 ;  /* 0x0000005c515c7220 */ /* 0x000fc40000410000 */
[C---:B0-----:R-:W-:Y:S02]  /*22f0*/  FMUL.FTZ R96, R100.reuse, R91 ;  /* 0x0000005b64607220 */ /* 0x041fe40000410000 */
[-C--:B------:R-:W-:Y:S01]  /*2300*/  FFMA.FTZ R91, R83, R56.reuse, R78 ;  /* 0x00000038535b7223 */ /* 0x080fe2000001004e */
[----:B------:R-:W0:Y:S01]  /*2310*/  MUFU.COS R81, R80 ;  /* 0x0000005000517308 */ /* 0x000e220000000000 */
[----:B------:R-:W-:Y:S02]  /*2320*/  FMUL.FTZ R56, R85, R56 ;  /* 0x0000003855387220 */ /* 0x000fe40000410000 */
[----:B------:R-:W-:-:S05]  /*2330*/  FMUL.FTZ R97, R100, R97 ;  /* 0x0000006164617220 */ /* 0x000fca0000410000 */
[----:B------:R-:W1:Y:S01]  /*2340*/  MUFU.SIN R103, R80 ;  /* 0x0000005000677308 */ /* 0x000e620000000400 */
[----:B---3--:R-:W-:Y:S02]  /*2350*/  FMUL.FTZ R100, R71, R45 ;  /* 0x0000002d47647220 */ /* 0x008fe40000410000 */
[----:B------:R-:W-:Y:S02]  /*2360*/  FFMA.FTZ R56, R83, R58, -R56 ;  /* 0x0000003a53387223 */ /* 0x000fe40000010838 */
[----:B------:R-:W-:Y:S02]  /*2370*/  FMUL.FTZ R101, R71, R44 ;  /* 0x0000002c47657220 */ /* 0x000fe40000410000 */
[C---:B----4-:R-:W-:Y:S02]  /*2380*/  FMUL.FTZ R78, R86.reuse, R57 ;  /* 0x00000039564e7220 */ /* 0x050fe40000410000 */
[----:B------:R-:W-:Y:S02]  /*2390*/  FMUL.FTZ R86, R86, R59 ;  /* 0x0000003b56567220 */ /* 0x000fe40000410000 */
[----:B------:R-:W-:-:S02]  /*23a0*/  FADD.FTZ R59, R100, R91 ;  /* 0x0000005b643b7221 */ /* 0x000fc40000010000 */
[----:B------:R-:W-:Y:S02]  /*23b0*/  FADD.FTZ R45, R101, R56 ;  /* 0x00000038652d7221 */ /* 0x000fe40000010000 */
[----:B------:R-:W-:Y:S02]  /*23c0*/  FMUL.FTZ R102, R72, R46 ;  /* 0x0000002e48667220 */ /* 0x000fe40000410000 */
[C---:B------:R-:W-:Y:S02]  /*23d0*/  FMUL.FTZ R44, R92.reuse, R59 ;  /* 0x0000003b5c2c7220 */ /* 0x040fe40000410000 */
[----:B------:R-:W-:Y:S02]  /*23e0*/  FMUL.FTZ R46, R92, R45 ;  /* 0x0000002d5c2e7220 */ /* 0x000fe40000410000 */
[C---:B0-----:R-:W-:Y:S02]  /*23f0*/  FMUL.FTZ R91, R90.reuse, R81 ;  /* 0x000000515a5b7220 */ /* 0x041fe40000410000 */
[----:B-1----:R-:W-:-:S02]  /*2400*/  FMUL.FTZ R90, R90, R103 ;  /* 0x000000675a5a7220 */ /* 0x002fc40000410000 */
[----:B------:R-:W-:Y:S02]  /*2410*/  FMUL.FTZ R103, R72, R47 ;  /* 0x0000002f48677220 */ /* 0x000fe40000410000 */
[C---:B------:R-:W-:Y:S02]  /*2420*/  FFMA.FTZ R81, R88.reuse, R45, -R44 ;  /* 0x0000002d58517223 */ /* 0x040fe4000001082c */
[----:B------:R-:W-:Y:S02]  /*2430*/  FFMA.FTZ R80, R88, R59, R46 ;  /* 0x0000003b58507223 */ /* 0x000fe4000001002e */
[----:B------:R-:W0:Y:S01]  /*2440*/  LDS.128 R44, [R107+0x30] ;  /* 0x000030006b2c7984 */ /* 0x000e220000000c00 */
[-C--:B------:R-:W-:Y:S02]  /*2450*/  FMUL.FTZ R56, R87, R84.reuse ;  /* 0x0000005457387220 */ /* 0x080fe40000410000 */
[C---:B------:R-:W-:Y:S02]  /*2460*/  FMUL.FTZ R57, R79.reuse, R84 ;  /* 0x000000544f397220 */ /* 0x040fe40000410000 */
[----:B------:R-:W-:-:S02]  /*2470*/  FFMA.FTZ R56, R79, R82, -R56 ;  /* 0x000000524f387223 */ /* 0x000fc40000010838 */
[----:B------:R-:W-:Y:S02]  /*2480*/  FADD.FTZ R80, R103, R80 ;  /* 0x0000005067507221 */ /* 0x000fe40000010000 */
[----:B------:R-:W-:Y:S02]  /*2490*/  FFMA.FTZ R58, R87, R82, R57 ;  /* 0x00000052573a7223 */ /* 0x000fe40000010039 */
[----:B------:R-:W-:Y:S02]  /*24a0*/  FADD.FTZ R81, R102, R81 ;  /* 0x0000005166517221 */ /* 0x000fe40000010000 */
[----:B------:R-:W-:Y:S02]  /*24b0*/  FMUL.FTZ R59, R85, R56 ;  /* 0x00000038553b7220 */ /* 0x000fe40000410000 */
[----:B------:R-:W-:Y:S02]  /*24c0*/  FMUL.FTZ R104, R95, R80 ;  /* 0x000000505f687220 */ /* 0x000fe40000410000 */
[----:B------:R-:W-:-:S02]  /*24d0*/  FMUL.FTZ R57, R85, R58 ;  /* 0x0000003a55397220 */ /* 0x000fc40000410000 */
[-C--:B------:R-:W-:Y:S02]  /*24e0*/  FMUL.FTZ R105, R95, R81.reuse ;  /* 0x000000515f697220 */ /* 0x080fe40000410000 */
[----:B------:R-:W-:Y:S02]  /*24f0*/  FFMA.FTZ R59, R83, R58, R59 ;  /* 0x0000003a533b7223 */ /* 0x000fe4000001003b */
[C---:B------:R-:W-:Y:S02]  /*2500*/  FFMA.FTZ R81, R98.reuse, R81, -R104 ;  /* 0x0000005162517223 */ /* 0x040fe40000010868 */
[----:B------:R-:W-:Y:S02]  /*2510*/  FMUL.FTZ R106, R73, R48 ;  /* 0x00000030496a7220 */ /* 0x000fe40000410000 */
[----:B------:R-:W-:Y:S02]  /*2520*/  FFMA.FTZ R57, R83, R56, -R57 ;  /* 0x0000003853397223 */ /* 0x000fe40000010839 */
[----:B------:R-:W-:-:S02]  /*2530*/  FFMA.FTZ R105, R98, R80, R105 ;  /* 0x0000005062697223 */ /* 0x000fc40000010069 */
[----:B------:R-:W-:Y:S02]  /*2540*/  FMUL.FTZ R110, R73, R49 ;  /* 0x00000031496e7220 */ /* 0x000fe40000410000 */
[----:B------:R-:W-:Y:S02]  /*2550*/  FMUL.FTZ R56, R92, R59 ;  /* 0x0000003b5c387220 */ /* 0x000fe40000410000 */
[----:B------:R-:W-:Y:S02]  /*2560*/  FADD.FTZ R81, R106, R81 ;  /* 0x000000516a517221 */ /* 0x000fe40000010000 */
[----:B------:R-:W-:Y:S02]  /*2570*/  FADD.FTZ R48, R110, R105 ;  /* 0x000000696e307221 */ /* 0x000fe40000010000 */
[-C--:B------:R-:W-:Y:S02]  /*2580*/  FMUL.FTZ R58, R92, R57.reuse ;  /* 0x000000395c3a7220 */ /* 0x080fe40000410000 */
[----:B------:R-:W-:-:S02]  /*2590*/  FFMA.FTZ R56, R88, R57, -R56 ;  /* 0x0000003958387223 */ /* 0x000fc40000010838 */
[C---:B------:R-:W-:Y:S02]  /*25a0*/  FMUL.FTZ R57, R97.reuse, R81 ;  /* 0x0000005161397220 */ /* 0x040fe40000410000 */
[----:B------:R-:W-:Y:S02]  /*25b0*/  FMUL.FTZ R105, R74, R50 ;  /* 0x000000324a697220 */ /* 0x000fe40000410000 */
[-C--:B------:R-:W-:Y:S02]  /*25c0*/  FMUL.FTZ R50, R97, R48.reuse ;  /* 0x0000003061327220 */ /* 0x080fe40000410000 */
[----:B------:R-:W-:Y:S02]  /*25d0*/  FFMA.FTZ R58, R88, R59, R58 ;  /* 0x0000003b583a7223 */ /* 0x000fe4000001003a */
[----:B------:R-:W-:Y:S02]  /*25e0*/  FMUL.FTZ R109, R74, R51 ;  /* 0x000000334a6d7220 */ /* 0x000fe40000410000 */
[----:B------:R-:W-:-:S02]  /*25f0*/  FFMA.FTZ R48, R96, R48, R57 ;  /* 0x0000003060307223 */ /* 0x000fc40000010039 */
[----:B------:R-:W-:Y:S02]  /*2600*/  FFMA.FTZ R50, R96, R81, -R50 ;  /* 0x0000005160327223 */ /* 0x000fe40000010832 */
[C---:B------:R-:W-:Y:S02]  /*2610*/  FMUL.FTZ R51, R95.reuse, R56 ;  /* 0x000000385f337220 */ /* 0x040fe40000410000 */
[-C--:B------:R-:W-:Y:S02]  /*2620*/  FMUL.FTZ R49, R95, R58.reuse ;  /* 0x0000003a5f317220 */ /* 0x080fe40000410000 */
[----:B------:R-:W-:Y:S02]  /*2630*/  FADD.FTZ R59, R109, R48 ;  /* 0x000000306d3b7221 */ /* 0x000fe40000010000 */
[----:B------:R-:W-:Y:S02]  /*2640*/  FADD.FTZ R57, R105, R50 ;  /* 0x0000003269397221 */ /* 0x000fe40000010000 */
[----:B------:R-:W-:-:S02]  /*2650*/  FFMA.FTZ R51, R98, R58, R51 ;  /* 0x0000003a62337223 */ /* 0x000fc40000010033 */
[----:B------:R-:W-:Y:S02]  /*2660*/  FFMA.FTZ R49, R98, R56, -R49 ;  /* 0x0000003862317223 */ /* 0x000fe40000010831 */
[C---:B------:R-:W-:Y:S02]  /*2670*/  FMUL.FTZ R56, R86.reuse, R59 ;  /* 0x0000003b56387220 */ /* 0x040fe40000410000 */
[----:B------:R-:W-:Y:S02]  /*2680*/  FMUL.FTZ R58, R86, R57 ;  /* 0x00000039563a7220 */ /* 0x000fe40000410000 */
[----:B------:R-:W-:Y:S02]  /*2690*/  FMUL.FTZ R48, R97, R51 ;  /* 0x0000003361307220 */ /* 0x000fe40000410000 */
[----:B------:R-:W-:Y:S02]  /*26a0*/  FFMA.FTZ R57, R78, R57, -R56 ;  /* 0x000000394e397223 */ /* 0x000fe40000010838 */
[----:B0-----:R-:W-:-:S02]  /*26b0*/  FMUL.FTZ R108, R75, R44 ;  /* 0x0000002c4b6c7220 */ /* 0x001fc40000410000 */
[----:B------:R-:W-:Y:S02]  /*26c0*/  FMUL.FTZ R50, R97, R49 ;  /* 0x0000003161327220 */ /* 0x000fe40000410000 */
[----:B------:R-:W-:Y:S02]  /*26d0*/  FFMA.FTZ R59, R78, R59, R58 ;  /* 0x0000003b4e3b7223 */ /* 0x000fe4000001003a */
[----:B------:R-:W-:Y:S02]  /*26e0*/  FMUL.FTZ R104, R75, R45 ;  /* 0x0000002d4b687220 */ /* 0x000fe40000410000 */
[----:B------:R-:W-:Y:S02]  /*26f0*/  FFMA.FTZ R49, R96, R49, -R48 ;  /* 0x0000003160317223 */ /* 0x000fe40000010830 */
[----:B------:R-:W-:Y:S02]  /*2700*/  FADD.FTZ R57, R108, R57 ;  /* 0x000000396c397221 */ /* 0x000fe40000010000 */
[----:B------:R-:W-:-:S02]  /*2710*/  FFMA.FTZ R51, R96, R51, R50 ;  /* 0x0000003360337223 */ /* 0x000fc40000010032 */
[----:B------:R-:W-:Y:S02]  /*2720*/  FADD.FTZ R59, R104, R59 ;  /* 0x0000003b683b7221 */ /* 0x000fe40000010000 */
[----:B------:R-:W-:Y:S02]  /*2730*/  FMUL.FTZ R45, R86, R49 ;  /* 0x00000031562d7220 */ /* 0x000fe40000410000 */
[----:B------:R-:W-:Y:S02]  /*2740*/  FMUL.FTZ R56, R90, R57 ;  /* 0x000000395a387220 */ /* 0x000fe40000410000 */
[----:B------:R-:W-:Y:S02]  /*2750*/  FMUL.FTZ R44, R86, R51 ;  /* 0x00000033562c7220 */ /* 0x000fe40000410000 */
[----:B------:R-:W-:Y:S02]  /*2760*/  FMUL.FTZ R48, R90, R59 ;  /* 0x0000003b5a307220 */ /* 0x000fe40000410000 */
[----:B------:R-:W-:-:S02]  /*2770*/  FFMA.FTZ R45, R78, R51, R45 ;  /* 0x000000334e2d7223 */ /* 0x000fc4000001002d */
[----:B------:R-:W-:Y:S02]  /*2780*/  FMUL.FTZ R112, R76, R47 ;  /* 0x0000002f4c707220 */ /* 0x000fe40000410000 */
[C---:B------:R-:W-:Y:S02]  /*2790*/  FFMA.FTZ R51, R91.reuse, R59, R56 ;  /* 0x0000003b5b337223 */ /* 0x040fe40000010038 */
[----:B------:R-:W-:Y:S02]  /*27a0*/  FFMA.FTZ R44, R78, R49, -R44 ;  /* 0x000000314e2c7223 */ /* 0x000fe4000001082c */
[----:B------:R-:W-:Y:S02]  /*27b0*/  FFMA.FTZ R50, R91, R57, -R48 ;  /* 0x000000395b327223 */ /* 0x000fe40000010830 */
[----:B------:R-:W-:Y:S02]  /*27c0*/  FMUL.FTZ R111, R76, R46 ;  /* 0x0000002e4c6f7220 */ /* 0x000fe40000410000 */
[----:B------:R-:W-:-:S02]  /*27d0*/  FMUL.FTZ R48, R90, R45 ;  /* 0x0000002d5a307220 */ /* 0x000fc40000410000 */
[----:B------:R-:W-:Y:S02]  /*27e0*/  FADD.FTZ R51, R112, R51 ;  /* 0x0000003370337221 */ /* 0x000fe40000010000 */
[-C--:B------:R-:W-:Y:S02]  /*27f0*/  FMUL.FTZ R46, R90, R44.reuse ;  /* 0x0000002c5a2e7220 */ /* 0x080fe40000410000 */
        /* <DEDUP_REMOVED lines=32> */
[----:B------:R-:W-:Y:S02]  /*2a00*/  @P1 FADD.FTZ R50, R50, R57 ;  /* 0x0000003932321221 */ /* 0x000fe40000010000 */
[----:B------:R-:W0:Y:S01]  /*2a10*/  SHFL.UP PT, R57, R51, 0x4, RZ ;  /* 0x0480000033397989 */ /* 0x000e2200000e00ff */
[----:B------:R-:W-:Y:S01]  /*2a20*/  @P1 FFMA.FTZ R48, R48, R44, -R45 ;  /* 0x0000002c30301223 */ /* 0x000fe2000001082d */
[----:B------:R-:W-:-:S02]  /*2a30*/  FSEL R56, R47, R56, !P1 ;  /* 0x000000382f387208 */ /* 0x000fc40004800000 */
        /* <DEDUP_REMOVED lines=9> */
[----:B----4-:R-:W-:Y:S02]  /*2ad0*/  FMUL.FTZ R44, R56, R47 ;  /* 0x0000002f382c7220 */ /* 0x010fe40000410000 */
[----:B------:R-:W-:-:S02]  /*2ae0*/  @P1 FADD.FTZ R50, R50, R49 ;  /* 0x0000003132321221 */ /* 0x000fc40000010000 */
[C---:B------:R-:W-:Y:S02]  /*2af0*/  FFMA.FTZ R47, R48.reuse, R47, R46 ;  /* 0x0000002f302f7223 */ /* 0x040fe4000001002e */
[----:B------:R-:W-:Y:S01]  /*2b00*/  @P1 FFMA.FTZ R48, R48, R45, -R44 ;  /* 0x0000002d30301223 */ /* 0x000fe2000001082c */
[----:B------:R-:W0:Y:S01]  /*2b10*/  SHFL.UP PT, R46, R50, 0x8, RZ ;  /* 0x05000000322e7989 */ /* 0x000e2200000e00ff */
[----:B------:R-:W-:Y:S01]  /*2b20*/  @P1 FADD.FTZ R51, R51, R58 ;  /* 0x0000003a33331221 */ /* 0x000fe20000010000 */
[----:B------:R-:W-:Y:S02]  /*2b30*/  FSEL R47, R56, R47, !P1 ;  /* 0x0000002f382f7208 */ /* 0x000fe40004800000 */
[----:B------:R-:W1:Y:S04]  /*2b40*/  SHFL.UP PT, R44, R48, 0x8, RZ ;  /* 0x05000000302c7989 */ /* 0x000e6800000e00ff */
[----:B------:R-:W3:Y:S04]  /*2b50*/  SHFL.UP PT, R49, R51, 0x8, RZ ;  /* 0x0500000033317989 */ /* 0x000ee800000e00ff */
[----:B------:R-:W4:Y:S01]  /*2b60*/  SHFL.UP PT, R45, R47, 0x8, RZ ;  /* 0x050000002f2d7989 */ /* 0x000f2200000e00ff */
[----:B------:R-:W-:Y:S01]  /*2b70*/  ISETP.GE.AND P1, PT, R8, 0x8, PT ;  /* 0x000000080800780c */ /* 0x000fe20003f26270 */
[----:B0-----:R-:W-:-:S02]  /*2b80*/  FMUL.FTZ R58, R47, R46 ;  /* 0x0000002e2f3a7220 */ /* 0x001fc40000410000 */
[C---:B-1----:R-:W-:Y:S02]  /*2b90*/  FMUL.FTZ R56, R47.reuse, R44 ;  /* 0x0000002c2f387220 */ /* 0x042fe40000410000 */
[CC--:B---3--:R-:W-:Y:S02]  /*2ba0*/  FMUL.FTZ R57, R47.reuse, R49.reuse ;  /* 0x000000312f397220 */ /* 0x0c8fe40000410000 */
[C---:B------:R-:W-:Y:S02]  /*2bb0*/  FFMA.FTZ R58, R48.reuse, R49, R58 ;  /* 0x00000031303a7223 */ /* 0x040fe4000001003a */
[CC--:B----4-:R-:W-:Y:S02]  /*2bc0*/  FFMA.FTZ R56, R48.reuse, R45.reuse, R56 ;  /* 0x0000002d30387223 */ /* 0x0d0fe40000010038 */
[----:B------:R-:W-:Y:S02]  /*2bd0*/  FFMA.FTZ R57, R48, R46, -R57 ;  /* 0x0000002e30397223 */ /* 0x000fe40000010839 */
[----:B------:R-:W-:-:S02]  /*2be0*/  FMUL.FTZ R45, R47, R45 ;  /* 0x0000002d2f2d7220 */ /* 0x000fc40000410000 */
[----:B------:R-:W-:Y:S01]  /*2bf0*/  @P1 FADD.FTZ R51, R51, R58 ;  /* 0x0000003a33331221 */ /* 0x000fe20000010000 */
[----:B-----5:R-:W-:Y:S01]  /*2c00*/  STS.128 [R8.X16+0x840], R36 ;  /* 0x0008402408007388 */ /* 0x020fe2000000cc00 */
[----:B------:R-:W-:Y:S02]  /*2c10*/  @P1 FFMA.FTZ R48, R48, R44, -R45 ;  /* 0x0000002c30301223 */ /* 0x000fe4000001082d */
[----:B------:R-:W-:Y:S01]  /*2c20*/  @P1 FADD.FTZ R50, R50, R57 ;  /* 0x0000003932321221 */ /* 0x000fe20000010000 */
[----:B------:R-:W0:Y:S01]  /*2c30*/  SHFL.UP PT, R39, R51, 0x10, RZ ;  /* 0x0600000033277989 */ /* 0x000e2200000e00ff */
[----:B------:R-:W-:-:S03]  /*2c40*/  FSEL R56, R47, R56, !P1 ;  /* 0x000000382f387208 */ /* 0x000fc60004800000 */
[----:B------:R0:W-:Y:S04]  /*2c50*/  STS.128 [R8.X16+0xa40], R32 ;  /* 0x000a402008007388 */ /* 0x0001e8000000cc00 */
[----:B------:R-:W-:Y:S04]  /*2c60*/  SHFL.UP PT, R37, R50, 0x10, RZ ;  /* 0x0600000032257989 */ /* 0x000fe800000e00ff */
[----:B------:R-:W1:Y:S04]  /*2c70*/  SHFL.UP PT, R33, R48, 0x10, RZ ;  /* 0x0600000030217989 */ /* 0x000e6800000e00ff */
[----:B------:R-:W3:Y:S01]  /*2c80*/  SHFL.UP PT, R35, R56, 0x10, RZ ;  /* 0x0600000038237989 */ /* 0x000ee200000e00ff */
[----:B------:R-:W-:Y:S01]  /*2c90*/  MOV R45, RZ ;  /* 0x000000ff002d7202 */ /* 0x000fe20000000f00 */
[----:B------:R-:W-:Y:S01]  /*2ca0*/  CS2R R46, SRZ ;  /* 0x00000000002e7805 */ /* 0x000fe2000001ff00 */
[----:B------:R-:W-:Y:S01]  /*2cb0*/  MOV R44, 0x3f800000 ;  /* 0x3f800000002c7802 */ /* 0x000fe20000000f00 */
[----:B--2---:R-:W-:Y:S01]  /*2cc0*/  STS.128 [R8.X16+0xc40], R52 ;  /* 0x000c403408007388 */ /* 0x004fe2000000cc00 */
[----:B------:R-:W-:Y:S01]  /*2cd0*/  ISETP.GE.AND P1, PT, R8, 0x10, PT ;  /* 0x000000100800780c */ /* 0x000fe20003f26270 */
[----:B0-----:R-:W-:-:S02]  /*2ce0*/  FMUL.FTZ R32, R56, R39 ;  /* 0x0000002738207220 */ /* 0x001fc40000410000 */
[----:B------:R0:W-:Y:S01]  /*2cf0*/  STS.128 [R8.X16+0xe40], R40 ;  /* 0x000e402808007388 */ /* 0x0001e2000000cc00 */
[----:B------:R-:W-:-:S06]  /*2d00*/  NOP ;  /* 0x0000000000007918 */ /* 0x000fcc0000000000 */
[----:B------:R-:W2:Y:S01]  /*2d10*/  @!P0 LDS.128 R44, [R77.X16+0x10c0] ;  /* 0x0010c0004d2c8984 */ /* 0x000ea2000000cc00 */
[----:B------:R-:W-:Y:S01]  /*2d20*/  ISETP.NE.AND P2, PT, R8, 0x1f, PT ;  /* 0x0000001f0800780c */ /* 0x000fe20003f45270 */
[----:B-1----:R-:W-:Y:S02]  /*2d30*/  FMUL.FTZ R34, R56, R33 ;  /* 0x0000002138227220 */ /* 0x002fe40000410000 */
[----:B------:R-:W-:Y:S01]  /*2d40*/  LDS.128 R52, [R107+0x840] ;  /* 0x000840006b347984 */ /* 0x000fe20000000c00 */
[-C--:B0-----:R-:W-:Y:S02]  /*2d50*/  FFMA.FTZ R41, R48, R37.reuse, -R32 ;  /* 0x0000002530297223 */ /* 0x081fe40000010820 */
[----:B------:R-:W-:Y:S02]  /*2d60*/  FMUL.FTZ R37, R56, R37 ;  /* 0x0000002538257220 */ /* 0x000fe40000410000 */
[-C--:B---3--:R-:W-:Y:S02]  /*2d70*/  FFMA.FTZ R49, R48, R35.reuse, R34 ;  /* 0x0000002330317223 */ /* 0x088fe40000010022 */
[----:B------:R-:W-:-:S02]  /*2d80*/  FMUL.FTZ R32, R56, R35 ;  /* 0x0000002338207220 */ /* 0x000fc40000410000 */
[----:B------:R-:W-:Y:S01]  /*2d90*/  FFMA.FTZ R36, R48, R39, R37 ;  /* 0x0000002730247223 */ /* 0x000fe20000010025 */
[----:B------:R-:W-:Y:S01]  /*2da0*/  FSEL R49, R56, R49, !P1 ;  /* 0x0000003138317208 */ /* 0x000fe20004800000 */
[----:B------:R-:W-:Y:S02]  /*2db0*/  @P1 FFMA.FTZ R48, R48, R33, -R32 ;  /* 0x0000002130301223 */ /* 0x000fe40000010820 */
[----:B------:R-:W-:Y:S01]  /*2dc0*/  @P1 FADD.FTZ R50, R50, R41 ;  /* 0x0000002932321221 */ /* 0x000fe20000010000 */
[----:B------:R-:W-:Y:S01]  /*2dd0*/  LDS.128 R32, [R107+0x850] ;  /* 0x000850006b207984 */ /* 0x000fe20000000c00 */
[----:B------:R-:W-:-:S03]  /*2de0*/  @P1 FADD.FTZ R51, R51, R36 ;  /* 0x0000002433331221 */ /* 0x000fc60000010000 */
[----:B------:R-:W-:Y:S04]  /*2df0*/  LDS.128 R36, [R107+0x860] ;  /* 0x000860006b247984 */ /* 0x000fe80000000c00 */
[----:B------:R-:W-:Y:S04]  /*2e00*/  LDS.128 R40, [R107+0x870] ;  /* 0x000870006b287984 */ /* 0x000fe80000000c00 */
[----:B------:R-:W-:Y:S04]  /*2e10*/  @!P2 STS.128 [0x1080], R48 ;  /* 0x00108030ff00a388 */ /* 0x000fe80000000c00 */
[----:B------:R-:W-:Y:S01]  /*2e20*/  BAR.SYNC.DEFER_BLOCKING 0x0 ;  /* 0x0000000000007b1d */ /* 0x000fe20000010000 */
[----:B------:R-:W-:-:S02]  /*2e30*/  ISETP.NE.AND P3, PT, R8, RZ, PT ;  /* 0x000000ff0800720c */ /* 0x000fc40003f65270 */
[----:B------:R-:W-:-:S11]  /*2e40*/  ISETP.NE.AND P4, PT, R7, RZ, PT ;  /* 0x000000ff0700720c */ /* 0x000fd60003f85270 */
[----:B--2---:R-:W-:Y:S04]  /*2e50*/  @!P3 STS.128 [0x10a0], R44 ;  /* 0x0010a02cff00b388 */ /* 0x004fe80000000c00 */
        /* <DEDUP_REMOVED lines=45> */
[----:B------:R-:W-:Y:S01]  /*3130*/  FADD.FTZ R110, R110, R83 ;  /* 0x000000536e6e7221 */ /* 0x000fe20000010000 */
[----:B------:R-:W-:Y:S01]  /*3140*/  ISETP.NE.AND P1, PT, R7, RZ, PT ;  /* 0x000000ff0700720c */ /* 0x000fe20003f25270 */
[----:B------:R-:W-:Y:S02]  /*3150*/  FADD.FTZ R81, R106, R81 ;  /* 0x000000516a517221 */ /* 0x000fe40000010000 */
[----:B------:R-:W-:Y:S02]  /*3160*/  FMUL.FTZ R49, R57, R47 ;  /* 0x0000002f39317220 */ /* 0x000fe40000410000 */
[C---:B------:R-:W-:Y:S02]  /*3170*/  FMUL.FTZ R48, R97.reuse, R110 ;  /* 0x0000006e61307220 */ /* 0x040fe40000410000 */
[----:B------:R-:W-:Y:S02]  /*3180*/  FMUL.FTZ R97, R97, R81 ;  /* 0x0000005161617220 */ /* 0x000fe40000410000 */
[----:B------:R-:W-:-:S02]  /*3190*/  FFMA.FTZ R83, R56, R46, -R49 ;  /* 0x0000002e38537223 */ /* 0x000fc40000010831 */
[C---:B------:R-:W-:Y:S02]  /*31a0*/  FMUL.FTZ R46, R57.reuse, R46 ;  /* 0x0000002e392e7220 */ /* 0x040fe40000410000 */
[C---:B------:R-:W-:Y:S02]  /*31b0*/  FMUL.FTZ R49, R57.reuse, R45 ;  /* 0x0000002d39317220 */ /* 0x040fe40000410000 */
[----:B------:R-:W-:Y:S02]  /*31c0*/  FMUL.FTZ R57, R57, R44 ;  /* 0x0000002c39397220 */ /* 0x000fe40000410000 */
[C---:B------:R-:W-:Y:S02]  /*31d0*/  FFMA.FTZ R48, R96.reuse, R81, -R48 ;  /* 0x0000005160307223 */ /* 0x040fe40000010830 */
[----:B------:R-:W-:Y:S02]  /*31e0*/  FFMA.FTZ R96, R96, R110, R97 ;  /* 0x0000006e60607223 */ /* 0x000fe40000010061 */
[----:B------:R-:W-:-:S02]  /*31f0*/  FFMA.FTZ R44, R56, R44, -R49 ;  /* 0x0000002c382c7223 */ /* 0x000fc40000010831 */
[C---:B------:R-:W-:Y:S01]  /*3200*/  FFMA.FTZ R45, R56.reuse, R45, R57 ;  /* 0x0000002d382d7223 */ /* 0x040fe20000010039 */
[----:B------:R-:W-:Y:S01]  /*3210*/  BSSY B0, `(.L_x_2391) ;  /* 0x0000011000007945 */ /* 0x000fe20003800000 */
[----:B------:R-:W-:Y:S02]  /*3220*/  FFMA.FTZ R56, R56, R47, R46 ;  /* 0x0000002f38387223 */ /* 0x000fe4000001002e */
[----:B------:R-:W-:Y:S02]  /*3230*/  FADD.FTZ R96, R109, R96 ;  /* 0x000000606d607221 */ /* 0x000fe40000010000 */
[----:B------:R-:W-:Y:S02]  /*3240*/  FMUL.FTZ R89, R53, R89 ;  /* 0x0000005935597220 */ /* 0x000fe40000410000 */
[----:B------:R-:W-:Y:S02]  /*3250*/  FADD.FTZ R105, R105, R48 ;  /* 0x0000003069697221 */ /* 0x000fe40000010000 */
[----:B------:R-:W-:-:S02]  /*3260*/  FADD.FTZ R46, R58, R83 ;  /* 0x000000533a2e7221 */ /* 0x000fc40000010000 */
[----:B------:R-:W-:Y:S02]  /*3270*/  FMUL.FTZ R53, R86, R96 ;  /* 0x0000006056357220 */ /* 0x000fe40000410000 */
[----:B------:R-:W-:Y:S01]  /*3280*/  FADD.FTZ R47, R59, R56 ;  /* 0x000000383b2f7221 */ /* 0x000fe20000010000 */
[----:B------:R-:W-:Y:S05]  /*3290*/  @P1 BRA `(.L_x_2392) ;  /* 0x0000008000001947 */ /* 0x000fea0003800000 */
[----:B------:R-:W-:Y:S01]  /*32a0*/  IMAD R49, R10, c[0x0][0x16c], R77 ;  /* 0x00005b000a317a24 */ /* 0x000fe200078e024d */
[----:B------:R0:W-:Y:S04]  /*32b0*/  STS.128 [R77.X16+0x10c0], R44 ;  /* 0x0010c02c4d007388 */ /* 0x0001e8000000cc00 */
[----:B------:R-:W-:Y:S02]  /*32c0*/  SHF.R.S32.HI R57, RZ, 0x1f, R49 ;  /* 0x0000001fff397819 */ /* 0x000fe40000011431 */
[----:B------:R-:W-:-:S04]  /*32d0*/  IADD3 R49, P1, R12, R49, RZ ;  /* 0x000000310c317210 */ /* 0x000fc80007f3e0ff */
[----:B------:R-:W-:Y:S02]  /*32e0*/  LEA.HI.X.SX32 R56, R12, R57, 0x1, P1 ;  /* 0x000000390c387211 */ /* 0x000fe400008f0eff */
[----:B------:R-:W-:-:S04]  /*32f0*/  LEA R48, P1, R49, c[0x0][0x260], 0x4 ;  /* 0x0000980031307a11 */ /* 0x000fc800078220ff */
[----:B------:R-:W-:-:S05]  /*3300*/  LEA.HI.X R49, R49, c[0x0][0x264], R56, 0x4, P1 ;  /* 0x0000990031317a11 */ /* 0x000fca00008f2438 */
[----:B------:R0:W-:Y:S04]  /*3310*/  STG.E.128 [R48.64], R44 ;  /* 0x0000002c30007986 */ /* 0x0001e8000c101d04 */
.L_x_2392:
[----:B------:R-:W-:Y:S05]  /*3320*/  BSYNC B0 ;  /* 0x0000000000007941 */ /* 0x000fea0003800000 */
.L_x_2391:
[-C--:B0-----:R-:W-:Y:S01]  /*3330*/  FMUL.FTZ R45, R86, R105.reuse ;  /* 0x00000069562d7220 */ /* 0x081fe20000410000 */
[----:B------:R-:W-:Y:S01]  /*3340*/  IADD3 R77, R77, 0x1, RZ ;  /* 0x000000014d4d7810 */ /* 0x000fe20007ffe0ff */
[C---:B------:R-:W-:Y:S02]  /*3350*/  FFMA.FTZ R53, R78.reuse, R105, -R53 ;  /* 0x000000694e357223 */ /* 0x040fe40000010835 */
[----:B------:R-:W-:Y:S01]  /*3360*/  FMUL.FTZ R33, R33, R51 ;  /* 0x0000003321217220 */ /* 0x000fe20000410000 */
[----:B------:R-:W-:Y:S01]  /*3370*/  ISETP.GE.AND P1, PT, R77, c[0x0][0x16c], PT ;  /* 0x00005b004d007a0c */ /* 0x000fe20003f26270 */
[----:B------:R-:W-:Y:S02]  /*3380*/  FFMA.FTZ R45, R78, R96, R45 ;  /* 0x000000604e2d7223 */ /* 0x000fe4000001002d */
[----:B------:R-:W-:Y:S02]  /*3390*/  FADD.FTZ R53, R108, R53 ;  /* 0x000000356c357221 */ /* 0x000fe40000010000 */
[----:B------:R-:W-:-:S02]  /*33a0*/  FFMA.FTZ R101, R32, R101, -R33 ;  /* 0x0000006520657223 */ /* 0x000fc40000010821 */
[----:B------:R-:W-:Y:S02]  /*33b0*/  FADD.FTZ R45, R104, R45 ;  /* 0x0000002d682d7221 */ /* 0x000fe40000010000 */
[C---:B------:R-:W-:Y:S02]  /*33c0*/  FMUL.FTZ R32, R90.reuse, R53 ;  /* 0x000000355a207220 */ /* 0x040fe40000410000 */
[-C--:B------:R-:W-:Y:S02]  /*33d0*/  FMUL.FTZ R90, R90, R45.reuse ;  /* 0x0000002d5a5a7220 */ /* 0x080fe40000410000 */
[C---:B------:R-:W-:Y:S02]  /*33e0*/  FFMA.FTZ R33, R91.reuse, R45, R32 ;  /* 0x0000002d5b217223 */ /* 0x040fe40000010020 */
[----:B------:R-:W-:Y:S02]  /*33f0*/  FFMA.FTZ R90, R91, R53, -R90 ;  /* 0x000000355b5a7223 */ /* 0x000fe4000001085a */
[----:B------:R-:W-:-:S02]  /*3400*/  FADD.FTZ R112, R112, R33 ;  /* 0x0000002170707221 */ /* 0x000fc40000010000 */
        /* <DEDUP_REMOVED lines=24> */
.L_x_2390:
        /* <DEDUP_REMOVED lines=10> */
[----:B------:R-:W-:Y:S02]  /*3630*/  IADD3 R16, P4, R16, 0x400, RZ ;  /* 0x0000040010107810 */ /* 0x000fe40007f9e0ff */
[----:B------:R-:W-:Y:S01]  /*3640*/  IADD3 R41, R41, R43, RZ ;  /* 0x0000002b29297210 */ /* 0x000fe20007ffe0ff */
[----:B------:R-:W-:Y:S01]  /*3650*/  IMAD R43, R3, c[0x0][0x208], RZ ;  /* 0x00008200032b7a24 */ /* 0x000fe200078e02ff */
[----:B------:R-:W-:-:S02]  /*3660*/  IADD3.X R22, RZ, R22, RZ, P1, !PT ;  /* 0x00000016ff167210 */ /* 0x000fc40000ffe4ff */
[----:B------:R-:W-:Y:S01]  /*3670*/  IADD3.X R23, RZ, R23, RZ, P2, !PT ;  /* 0x00000017ff177210 */ /* 0x000fe200017fe4ff */
[----:B------:R-:W-:Y:S01]  /*3680*/  IMAD R43, R0, c[0x0][0x20c], R43 ;  /* 0x00008300002b7a24 */ /* 0x000fe200078e022b */
[----:B------:R-:W-:Y:S02]  /*3690*/  IADD3.X R15, RZ, R15, RZ, P3, !PT ;  /* 0x0000000fff0f7210 */ /* 0x000fe40001ffe4ff */
[----:B------:R-:W-:Y:S01]  /*36a0*/  IADD3.X R17, RZ, R17, RZ, P4, !PT ;  /* 0x00000011ff117210 */ /* 0x000fe200027fe4ff */
        /* <DEDUP_REMOVED lines=15> */
.L_x_2394:
[----:B------:R-:W-:Y:S05]  /*37a0*/  EXIT ;  /* 0x000000000000794d */ /* 0x000fea0003800000 */
.L_x_2396:
        /* <DEDUP_REMOVED lines=13> */
.L_x_5382:


//--------------------- .text._Z25selective_scan_fwd_kernelI32Selective_Scan_fwd_kernel_traitsILi32ELi8ELi1ELb1ELb1ELb1ELb1EfN3c107complexIfEEEEv13SSMParamsBase --------------------------
	.section	.text._Z25selective_scan_fwd_kernelI32Selective_Scan_fwd_kernel_traitsILi32ELi8ELi1ELb1ELb1ELb1ELb1EfN3c107complexIfEEEEv13SSMParamsBase,"ax",@progbits
	.sectioninfo	@"SHI_REGISTERS=123"
	.align	128
        .global         _Z25selective_scan_fwd_kernelI32Selective_Scan_fwd_kernel_traitsILi32ELi8ELi1ELb1ELb1ELb1ELb1EfN3c107complexIfEEEEv13SSMParamsBase
        .type           _Z25selective_scan_fwd_kernelI32Selective_Scan_fwd_kernel_traitsILi32ELi8ELi1ELb1ELb1ELb1ELb1EfN3c107complexIfEEEEv13SSMParamsBase,@function
        .size           _Z25selective_scan_fwd_kernelI32Selective_Scan_fwd_kernel_traitsILi32ELi8ELi1ELb1ELb1ELb1ELb1EfN3c107complexIfEEEEv13SSMParamsBase,(.L_x_5383 - _Z25selective_scan_fwd_kernelI32Selective_Scan_fwd_kernel_traitsILi32ELi8ELi1ELb1ELb1ELb1ELb1EfN3c107complexIfEEEEv13SSMParamsBase)
        .other          _Z25selective_scan_fwd_kernelI32Selective_Scan_fwd_kernel_traitsILi32ELi8ELi1ELb1ELb1ELb1ELb1EfN3c107complexIfEEEEv13SSMParamsBase,@"STO_CUDA_ENTRY STV_DEFAULT"
_Z25selective_scan_fwd_kernelI32Selective_Scan_fwd_kernel_traitsILi32ELi8ELi1ELb1ELb1ELb1ELb1EfN3c107complexIfEEEEv13SSMParamsBase:
.text._Z25selective_scan_fwd_kernelI32Selective_Scan_fwd_kernel_traitsILi32ELi8ELi1ELb1ELb1ELb1ELb1EfN3c107complexIfEEEEv13SSMParamsBase:
        /* <DEDUP_REMOVED lines=109> */
.L_x_2418:
        /* <DEDUP_REMOVED lines=69> */
.L_x_2398:
[----:B------:R-:W-:Y:S05]  /*0b20*/  BSYNC B0 ;  /* 0x0000000000007941 */ /* 0x000fea0003800000 */
.L_x_2397:
        /* <DEDUP_REMOVED lines=41> */
.L_x_2400:
[----:B------:R-:W-:Y:S05]  /*0dc0*/  BSYNC B0 ;  /* 0x0000000000007941 */ /* 0x000fea0003800000 */
.L_x_2399:
        /* <DEDUP_REMOVED lines=33> */
.L_x_2402:
[----:B------:R-:W-:Y:S05]  /*0fe0*/  BSYNC B0 ;  /* 0x0000000000007941 */ /* 0x000fea0003800000 */
.L_x_2401:
        /* <DEDUP_REMOVED lines=33> */
.L_x_2404:
[----:B------:R-:W-:Y:S05]  /*1200*/  BSYNC B0 ;  /* 0x0000000000007941 */ /* 0x000fea0003800000 */
.L_x_2403:
        /* <DEDUP_REMOVED lines=33> */
.L_x_2406:
[----:B------:R-:W-:Y:S05]  /*1420*/  BSYNC B0 ;  /* 0x0000000000007941 */ /* 0x000fea0003800000 */
.L_x_2405:
        /* <DEDUP_REMOVED lines=33> */
.L_x_2408:
[----:B------:R-:W-:Y:S05]  /*1640*/  BSYNC B0 ;  /* 0x0000000000007941 */ /* 0x000fea0003800000 */
.L_x_2407:
        /* <DEDUP_REMOVED lines=33> */
.L_x_2410:
[----:B------:R-:W-:Y:S05]  /*1860*/  BSYNC B0 ;  /* 0x0000000000007941 */ /* 0x000fea0003800000 */
.L_x_2409:
        /* <DEDUP_REMOVED lines=33> */
.L_x_2412:
[----:B------:R-:W-:Y:S05]  /*1a80*/  BSYNC B0 ;  /* 0x0000000000007941 */ /* 0x000fea0003800000 */
.L_x_2411:
        /* <DEDUP_REMOVED lines=23> */
.L_x_2416:
        /* <DEDUP_REMOVED lines=370> */
.L_x_2415:
[----:B------:R-:W-:Y:S05]  /*3320*/  BSYNC B0 ;  /* 0x0000000000007941 */ /* 0x000fea0003800000 */
.L_x_2414:
        /* <DEDUP_REMOVED lines=38> */
.L_x_2413:
        /* <DEDUP_REMOVED lines=119> */
.L_x_2417:
[----:B------:R-:W-:Y:S05]  /*3d00*/  EXIT ;  /* 0x000000000000794d */ /* 0x000fea0003800000 */
.L_x_2419:
        /* <DEDUP_REMOVED lines=15> */
.L_x_5383:


//--------------------- .text._Z25selective_scan_fwd_kernelI32Selective_Scan_fwd_kernel_traitsILi32ELi4ELi1ELb0ELb0ELb0ELb0EfN3c107complexIfEEEEv13SSMParamsBase --------------------------
	.section	.text._Z25selective_scan_fwd_kernelI32Selective_Scan_fwd_kernel_traitsILi32ELi4ELi1ELb0ELb0ELb0ELb0EfN3c107complexIfEEEEv13SSMParamsBase,"ax",@progbits
	.sectioninfo	@"SHI_REGISTERS=80"
	.align	128
        .global         _Z25selective_scan_fwd_kernelI32Selective_Scan_fwd_kernel_traitsILi32ELi4ELi1ELb0ELb0ELb0ELb0EfN3c107complexIfEEEEv13SSMParamsBase
        .type           _Z25selective_scan_fwd_kernelI32Selective_Scan_fwd_kernel_traitsILi32ELi4ELi1ELb0ELb0ELb0ELb0EfN3c107complexIfEEEEv13SSMParamsBase,@function
        .size           _Z25selective_scan_fwd_kernelI32Selective_Scan_fwd_kernel_traitsILi32ELi4ELi1ELb0ELb0ELb0ELb0EfN3c107complexIfEEEEv13SSMParamsBase,(.L_x_5384 - _Z25selective_scan_fwd_kernelI32Selective_Scan_fwd_kernel_traitsILi32ELi4ELi1ELb0ELb0ELb0ELb0EfN3c107complexIfEEEEv13SSMParamsBase)
        .other          _Z25selective_scan_fwd_kernelI32Selective_Scan_fwd_kernel_traitsILi32ELi4ELi1ELb0ELb0ELb0ELb0EfN3c107complexIfEEEEv13SSMParamsBase,@"STO_CUDA_ENTRY STV_DEFAULT"
_Z25selective_scan_fwd_kernelI32Selective_Scan_fwd_kernel_traitsILi32ELi4ELi1ELb0ELb0ELb0ELb0EfN3c107complexIfEEEEv13SSMParamsBase:
.text._Z25selective_scan_fwd_kernelI32Selective_Scan_fwd_kernel_traitsILi32ELi4ELi1ELb0ELb0ELb0ELb0EfN3c107complexIfEEEEv13SSMParamsBase:
        /* <DEDUP_REMOVED lines=25> */
[C---:B------:R-:W-:Y:S02]  /*0190*/  IMAD R7, R0.reuse, c[0x0][0x1dc], R5 ;  /* 0x0000770000077a24 */ /* 0x040fe400078e0205 */
[C---:B------:R-:W-:Y:S01]  /*01a0*/  IMAD.WIDE.U32 R2, R0.reuse, c[0x0][0x1d8], RZ ;  /* 0x0000760000027a25 */ /* 0x040fe200078e00ff */
[----:B------:R-:W2:Y:S03]  /*01b0*/  S2R R38, SR_LANEID ;  /* 0x0000000000267919 */ /* 0x000ea60000000000 */
[----:B------:R-:W-:Y:S01]  /*01c0*/  IMAD.WIDE.U32 R4, R0, c[0x0][0x1e8], RZ ;  /* 0x00007a0000047a25 */ /* 0x000fe200078e00ff */
[----:B------:R-:W-:-:S03]  /*01d0*/  IADD3 R3, R3, R7, RZ ;  /* 0x0000000703037210 */ /* 0x000fc60007ffe0ff */
[----:B------:R-:W-:-:S05]  /*01e0*/  IMAD R9, R0, c[0x0][0x1ec], R9 ;  /* 0x00007b0000097a24 */ /* 0x000fca00078e0209 */
        /* <DEDUP_REMOVED lines=19> */
[----:B------:R-:W-:-:S02]  /*0320*/  IADD3 R43, R44, 0x2, RZ ;  /* 0x000000022c2b7810 */ /* 0x000fc40007ffe0ff */
[----:B------:R-:W-:Y:S02]  /*0330*/  LEA.HI.X R25, R25, c[0x0][0x244], R6, 0x2, P0 ;  /* 0x0000910019197a11 */ /* 0x000fe400000f1406 */
[----:B------:R-:W-:Y:S02]  /*0340*/  LEA.HI.X R21, R21, c[0x0][0x24c], R4, 0x2, P1 ;  /* 0x0000930015157a11 */ /* 0x000fe400008f1404 */
[----:B------:R-:W-:Y:S02]  /*0350*/  IADD3 R44, R44, 0x3, RZ ;  /* 0x000000032c2c7810 */ /* 0x000fe40007ffe0ff */
[----:B--2---:R-:W-:Y:S02]  /*0360*/  LOP3.LUT R45, R39, 0x20, RZ, 0xfc, !PT ;  /* 0x00000020272d7812 */ /* 0x004fe400078efcff */
.L_x_2433:
[----:B------:R-:W-:Y:S01]  /*0370*/  BAR.SYNC.DEFER_BLOCKING 0x0 ;  /* 0x0000000000007b1d */ /* 0x000fe20000010000 */
[----:B------:R-:W-:Y:S01]  /*0380*/  MOV R46, 0xffffff80 ;  /* 0xffffff80002e7802 */ /* 0x000fe20000000f00 */
[----:B0-----:R-:W-:Y:S01]  /*0390*/  HFMA2.MMA R5, -RZ, RZ, 0, 0 ;  /* 0x00000000ff057435 */ /* 0x001fe200000001ff */
[C---:B------:R-:W-:Y:S01]  /*03a0*/  LOP3.LUT R7, R39.reuse, 0x40, RZ, 0xfc, !PT ;  /* 0x0000004027077812 */ /* 0x040fe200078efcff */
[----:B------:R-:W-:Y:S01]  /*03b0*/  HFMA2.MMA R11, -RZ, RZ, 0, 0 ;  /* 0x00000000ff0b7435 */ /* 0x000fe200000001ff */
[----:B------:R-:W-:Y:S01]  /*03c0*/  LOP3.LUT R13, R39, 0x60, RZ, 0xfc, !PT ;  /* 0x00000060270d7812 */ /* 0x000fe200078efcff */
[----:B------:R-:W-:Y:S01]  /*03d0*/  IMAD R46, R41, R46, c[0x0][0x168] ;  /* 0x00005a00292e7624 */ /* 0x000fe200078e022e */
[----:B------:R-:W-:-:S02]  /*03e0*/  MOV R3, RZ ;  /* 0x000000ff00037202 */ /* 0x000fc40000000f00 */
[----:B------:R-:W-:Y:S02]  /*03f0*/  MOV R9, RZ ;  /* 0x000000ff00097202 */ /* 0x000fe40000000f00 */
[-C--:B------:R-:W-:Y:S02]  /*0400*/  ISETP.GE.AND P0, PT, R39, R46.reuse, PT ;  /* 0x0000002e2700720c */ /* 0x080fe40003f06270 */
[-C--:B------:R-:W-:Y:S02]  /*0410*/  ISETP.GE.AND P1, PT, R45, R46.reuse, PT ;  /* 0x0000002e2d00720c */ /* 0x080fe40003f26270 */
[-C--:B------:R-:W-:Y:S02]  /*0420*/  ISETP.GE.AND P2, PT, R7, R46.reuse, PT ;  /* 0x0000002e0700720c */ /* 0x080fe40003f46270 */
[----:B------:R-:W-:-:S07]  /*0430*/  ISETP.GE.AND P3, PT, R13, R46, PT ;  /* 0x0000002e0d00720c */ /* 0x000fce0003f66270 */
[----:B------:R-:W2:Y:S04]  /*0440*/  @!P0 LDG.E R5, [R24.64] ;  /* 0x0000000618058981 */ /* 0x000ea8000c1e1900 */
[----:B------:R-:W3:Y:S04]  /*0450*/  @!P1 LDG.E R3, [R24.64+0x80] ;  /* 0x0000800618039981 */ /* 0x000ee8000c1e1900 */
[----:B------:R-:W4:Y:S04]  /*0460*/  @!P2 LDG.E R11, [R24.64+0x100] ;  /* 0x00010006180ba981 */ /* 0x000f28000c1e1900 */
[----:B------:R-:W4:Y:S01]  /*0470*/  @!P3 LDG.E R9, [R24.64+0x180] ;  /* 0x000180061809b981 */ /* 0x000f22000c1e1900 */
[-C--:B------:R-:W-:Y:S01]  /*0480*/  ISETP.GE.AND P2, PT, R7, R46.reuse, PT ;  /* 0x0000002e0700720c */ /* 0x080fe20003f46270 */
[----:B------:R-:W-:Y:S01]  /*0490*/  HFMA2.MMA R19, -RZ, RZ, 0, 0 ;  /* 0x00000000ff137435 */ /* 0x000fe200000001ff */
[-C--:B------:R-:W-:Y:S01]  /*04a0*/  ISETP.GE.AND P3, PT, R13, R46.reuse, PT ;  /* 0x0000002e0d00720c */ /* 0x080fe20003f66270 */
[----:B------:R-:W-:Y:S01]  /*04b0*/  HFMA2.MMA R15, -RZ, RZ, 0, 0 ;  /* 0x00000000ff0f7435 */ /* 0x000fe200000001ff */
[----:B------:R-:W-:-:S02]  /*04c0*/  ISETP.GE.AND P0, PT, R39, R46, PT ;  /* 0x0000002e2700720c */ /* 0x000fc40003f06270 */
[----:B------:R-:W-:Y:S02]  /*04d0*/  ISETP.GE.AND P1, PT, R45, R46, PT ;  /* 0x0000002e2d00720c */ /* 0x000fe40003f26270 */
[----:B------:R-:W-:Y:S02]  /*04e0*/  MOV R17, RZ ;  /* 0x000000ff00117202 */ /* 0x000fe40000000f00 */
[----:B------:R-:W-:Y:S01]  /*04f0*/  MOV R13, RZ ;  /* 0x000000ff000d7202 */ /* 0x000fe20000000f00 */
[----:B--2---:R-:W-:Y:S04]  /*0500*/  STS [R38.X4], R5 ;  /* 0x0000000526007388 */ /* 0x004fe80000004800 */
[----:B---3--:R0:W-:Y:S04]  /*0510*/  STS [R38.X4+0x80], R3 ;  /* 0x0000800326007388 */ /* 0x0081e80000004800 */
[----:B----4-:R-:W-:Y:S04]  /*0520*/  STS [R38.X4+0x100], R11 ;  /* 0x0001000b26007388 */ /* 0x010fe80000004800 */
[----:B------:R-:W-:Y:S01]  /*0530*/  STS [R38.X4+0x180], R9 ;  /* 0x0001800926007388 */ /* 0x000fe20000004800 */
[----:B------:R-:W-:-:S06]  /*0540*/  NOP ;  /* 0x0000000000007918 */ /* 0x000fcc0000000000 */
[----:B------:R-:W-:Y:S01]  /*0550*/  LDS.128 R4, [R38.X16] ;  /* 0x0000000026047984 */ /* 0x000fe2000000cc00 */
[----:B0-----:R-:W-:-:S03]  /*0560*/  MOV R3, R21 ;  /* 0x0000001500037202 */ /* 0x001fc60000000f00 */
[----:B------:R-:W-:Y:S06]  /*0570*/  BAR.SYNC.DEFER_BLOCKING 0x0 ;  /* 0x0000000000007b1d */ /* 0x000fec0000010000 */
[----:B------:R-:W2:Y:S04]  /*0580*/  @!P2 LDG.E R19, [R2.64+0x100] ;  /* 0x000100060213a981 */ /* 0x000ea8000c1e1900 */
[----:B------:R-:W3:Y:S04]  /*0590*/  @!P3 LDG.E R17, [R2.64+0x180] ;  /* 0x000180060211b981 */ /* 0x000ee8000c1e1900 */
[----:B------:R-:W4:Y:S04]  /*05a0*/  @!P0 LDG.E R15, [R2.64] ;  /* 0x00000006020f8981 */ /* 0x000f28000c1e1900 */
[----:B------:R-:W4:Y:S01]  /*05b0*/  @!P1 LDG.E R13, [R2.64+0x80] ;  /* 0x00008006020d9981 */ /* 0x000f22000c1e1900 */
[----:B------:R-:W-:Y:S01]  /*05c0*/  ULDC.U8 UR5, c[0x0][0x17e] ;  /* 0x00005f8000057ab9 */ /* 0x000fe20000000000 */
[----:B------:R-:W-:Y:S01]  /*05d0*/  MOV R12, c[0x0][0x16c] ;  /* 0x00005b00000c7a02 */ /* 0x000fe20000000f00 */
[----:B------:R-:W-:Y:S01]  /*05e0*/  UMOV UR4, URZ ;  /* 0x0000003f00047c82 */ /* 0x000fe20008000000 */
[----:B------:R-:W-:Y:S02]  /*05f0*/  BSSY B0, `(.L_x_2420) ;  /* 0x0000038000007945 */ /* 0x000fe40003800000 */
[----:B------:R-:W-:Y:S01]  /*0600*/  ISETP.GE.AND P4, PT, R12, 0x1, PT ;  /* 0x000000010c00780c */ /* 0x000fe20003f86270 */
[----:B--2---:R-:W-:Y:S04]  /*0610*/  STS [R38.X4+0x100], R19 ;  /* 0x0001001326007388 */ /* 0x004fe80000004800 */
[----:B---3--:R-:W-:Y:S04]  /*0620*/  STS [R38.X4+0x180], R17 ;  /* 0x0001801126007388 */ /* 0x008fe80000004800 */
[----:B----4-:R-:W-:Y:S04]  /*0630*/  STS [R38.X4], R15 ;  /* 0x0000000f26007388 */ /* 0x010fe80000004800 */
[----:B------:R-:W-:Y:S01]  /*0640*/  STS [R38.X4+0x80], R13 ;  /* 0x0000800d26007388 */ /* 0x000fe20000004800 */
[----:B------:R-:W-:-:S06]  /*0650*/  NOP ;  /* 0x0000000000007918 */ /* 0x000fcc0000000000 */
[----:B------:R-:W0:Y:S02]  /*0660*/  LDS.128 R8, [R38.X16] ;  /* 0x0000000026087984 */ /* 0x000e24000000cc00 */
[--C-:B0----5:R-:W-:Y:S02]  /*0670*/  FADD.FTZ R47, R8, R34.reuse ;  /* 0x00000022082f7221 */ /* 0x121fe40000010000 */
[--C-:B------:R-:W-:Y:S02]  /*0680*/  FADD.FTZ R48, R9, R34.reuse ;  /* 0x0000002209307221 */ /* 0x100fe40000010000 */
[--C-:B------:R-:W-:Y:S01]  /*0690*/  FADD.FTZ R49, R10, R34.reuse ;  /* 0x000000220a317221 */ /* 0x100fe20000010000 */
[----:B------:R-:W-:Y:S01]  /*06a0*/  FSETP.GTU.FTZ.AND P1, PT, R47, 20, PT ;  /* 0x41a000002f00780b */ /* 0x000fe20003f3c000 */
[----:B------:R-:W-:Y:S01]  /*06b0*/  FADD.FTZ R56, R11, R34 ;  /* 0x000000220b387221 */ /* 0x000fe20000010000 */
[----:B------:R-:W-:Y:S01]  /*06c0*/  FSETP.GTU.FTZ.AND P0, PT, R48, 20, PT ;  /* 0x41a000003000780b */ /* 0x000fe20003f1c000 */
[-C--:B------:R-:W-:Y:S01]  /*06d0*/  FMUL.FTZ R8, R4, R32.reuse ;  /* 0x0000002004087220 */ /* 0x080fe20000410000 */
[----:B------:R-:W-:Y:S01]  /*06e0*/  ISETP.EQ.OR P1, PT, RZ, UR5, P1 ;  /* 0x00000005ff007c0c */ /* 0x000fe20008f22670 */
[-C--:B------:R-:W-:Y:S01]  /*06f0*/  FMUL.FTZ R9, R5, R32.reuse ;  /* 0x0000002005097220 */ /* 0x080fe20000410000 */
[----:B------:R-:W-:Y:S01]  /*0700*/  FSETP.GTU.FTZ.AND P3, PT, R49, 20, PT ;  /* 0x41a000003100780b */ /* 0x000fe20003f7c000 */
[-C--:B------:R-:W-:Y:S01]  /*0710*/  FMUL.FTZ R10, R6, R32.reuse ;  /* 0x00000020060a7220 */ /* 0x080fe20000410000 */
[----:B------:R-:W-:Y:S01]  /*0720*/  FSETP.GTU.FTZ.AND P2, PT, R56, 20, PT ;  /* 0x41a000003800780b */ /* 0x000fe20003f5c000 */
[----:B------:R-:W-:Y:S01]  /*0730*/  FMUL.FTZ R11, R7, R32 ;  /* 0x00000020070b7220 */ /* 0x000fe20000410000 */
[----:B------:R-:W-:-:S02]  /*0740*/  ISETP.EQ.OR P0, PT, RZ, UR5, P0 ;  /* 0x00000005ff007c0c */ /* 0x000fc40008702670 */
[----:B------:R-:W-:Y:S02]  /*0750*/  ISETP.EQ.OR P3, PT, RZ, UR5, P3 ;  /* 0x00000005ff007c0c */ /* 0x000fe40009f62670 */
[----:B------:R-:W-:-:S03]  /*0760*/  ISETP.EQ.OR P2, PT, RZ, UR5, P2 ;  /* 0x00000005ff007c0c */ /* 0x000fc60009742670 */
[----:B------:R-:W-:Y:S05]  /*0770*/  @P1 BRA `(.L_x_2421) ;  /* 0x000001f000001947 */ /* 0x000fea0003800000 */
        /* <DEDUP_REMOVED lines=31> */
.L_x_2421:
[----:B------:R-:W-:Y:S05]  /*0970*/  BSYNC B0 ;  /* 0x0000000000007941 */ /* 0x000fea0003800000 */
.L_x_2420:
        /* <DEDUP_REMOVED lines=33> */
.L_x_2423:
[----:B------:R-:W-:Y:S05]  /*0b90*/  BSYNC B0 ;  /* 0x0000000000007941 */ /* 0x000fea0003800000 */
.L_x_2422:
        /* <DEDUP_REMOVED lines=33> */
.L_x_2425:
[----:B------:R-:W-:Y:S05]  /*0db0*/  BSYNC B0 ;  /* 0x0000000000007941 */ /* 0x000fea0003800000 */
.L_x_2424:
        /* <DEDUP_REMOVED lines=33> */
.L_x_2427:
[----:B------:R-:W-:Y:S05]  /*0fd0*/  BSYNC B0 ;  /* 0x0000000000007941 */ /* 0x000fea0003800000 */
.L_x_2426:
[----:B------:R-:W-:Y:S06]  /*0fe0*/  BAR.SYNC.DEFER_BLOCKING 0x0 ;  /* 0x0000000000007b1d */ /* 0x000fec0000010000 */
[----:B------:R-:W-:Y:S05]  /*0ff0*/  @!P4 BRA `(.L_x_2428) ;  /* 0x000013400000c947 */ /* 0x000fea0003800000 */
[----:B------:R-:W0:Y:S01]  /*1000*/  S2R R0, SR_CTAID.Y ;  /* 0x0000000000007919 */ /* 0x000e220000002600 */
[----:B------:R-:W-:Y:S01]  /*1010*/  HFMA2.MMA R59, -RZ, RZ, 0, 9.5367431640625e-07 ;  /* 0x00000010ff3b7435 */ /* 0x000fe200000001ff */
[----:B------:R-:W-:Y:S01]  /*1020*/  IMAD R13, R33, c[0x0][0x180], RZ ;  /* 0x00006000210d7a24 */ /* 0x000fe200078e02ff */
[----:B------:R-:W-:Y:S01]  /*1030*/  ISETP.NE.AND P0, PT, R37, RZ, PT ;  /* 0x000000ff2500720c */ /* 0x000fe20003f05270 */
[----:B------:R-:W1:Y:S01]  /*1040*/  S2R R35, SR_CTAID.X ;  /* 0x0000000000237919 */ /* 0x000e620000002500 */
[----:B------:R-:W-:-:S02]  /*1050*/  IMAD R21, R33, c[0x0][0x198], RZ ;  /* 0x0000660021157a24 */ /* 0x000fc400078e02ff */
[----:B------:R-:W-:Y:S01]  /*1060*/  IMAD R19, R33, c[0x0][0x1b8], RZ ;  /* 0x00006e0021137a24 */ /* 0x000fe200078e02ff */
[C---:B------:R-:W-:Y:S01]  /*1070*/  ISETP.EQ.OR P0, PT, R41.reuse, RZ, P0 ;  /* 0x000000ff2900720c */ /* 0x040fe20000702670 */
[----:B------:R-:W-:Y:S02]  /*1080*/  IMAD R15, R41, c[0x0][0x16c], RZ ;  /* 0x00005b00290f7a24 */ /* 0x000fe400078e02ff */
[C---:B0-----:R-:W-:Y:S02]  /*1090*/  IMAD R17, R0.reuse, c[0x0][0x184], R13 ;  /* 0x0000610000117a24 */ /* 0x041fe400078e020d */
[C---:B------:R-:W-:Y:S02]  /*10a0*/  IMAD R21, R0.reuse, c[0x0][0x19c], R21 ;  /* 0x0000670000157a24 */ /* 0x040fe400078e0215 */
[----:B-1----:R-:W-:Y:S02]  /*10b0*/  IMAD R12, R35, c[0x0][0x164], R0 ;  /* 0x00005900230c7a24 */ /* 0x002fe400078e0200 */
[----:B------:R-:W-:-:S04]  /*10c0*/  IMAD.WIDE.U32 R54, R0, c[0x0][0x198], RZ ;  /* 0x0000660000367a25 */ /* 0x000fc800078e00ff */
[----:B------:R-:W-:Y:S02]  /*10d0*/  IMAD R12, R12, c[0x0][0x174], RZ ;  /* 0x00005d000c0c7a24 */ /* 0x000fe400078e02ff */
[----:B------:R-:W-:Y:S02]  /*10e0*/  IMAD R19, R0, c[0x0][0x1bc], R19 ;  /* 0x00006f0000137a24 */ /* 0x000fe400078e0213 */
        /* <DEDUP_REMOVED lines=10> */
[----:B------:R-:W-:Y:S02]  /*1190*/  LEA R55, P3, R54, c[0x0][0x228], 0x3 ;  /* 0x00008a0036377a11 */ /* 0x000fe400078618ff */
[----:B------:R-:W-:Y:S01]  /*11a0*/  MOV R57, R59 ;  /* 0x0000003b00397202 */ /* 0x000fe20000000f00 */
[----:B------:R-:W-:Y:S01]  /*11b0*/  HFMA2.MMA R59, -RZ, RZ, 0, 0 ;  /* 0x00000000ff3b7435 */ /* 0x000fe200000001ff */
[----:B------:R-:W-:-:S02]  /*11c0*/  LEA.HI.X R51, R12, c[0x0][0x224], R17, 0x3, P1 ;  /* 0x000089000c337a11 */ /* 0x000fc400008f1c11 */
[----:B------:R-:W-:Y:S02]  /*11d0*/  LEA.HI.X R50, R50, c[0x0][0x234], R15, 0x3, P2 ;  /* 0x00008d0032327a11 */ /* 0x000fe400010f1c0f */
[----:B------:R-:W-:Y:S02]  /*11e0*/  LEA.HI.X R54, R54, c[0x0][0x22c], R13, 0x3, P3 ;  /* 0x00008b0036367a11 */ /* 0x000fe400018f1c0d */
.L_x_2429:
[----:B------:R-:W-:Y:S02]  /*11f0*/  MOV R12, R52 ;  /* 0x00000034000c7202 */ /* 0x000fe40000000f00 */
[----:B------:R-:W-:-:S06]  /*1200*/  MOV R13, R51 ;  /* 0x00000033000d7202 */ /* 0x000fcc0000000f00 */
[----:B------:R-:W2:Y:S01]  /*1210*/  LDG.E.64 R12, [R12.64] ;  /* 0x000000060c0c7981 */ /* 0x000ea2000c1e1b00 */
[----:B------:R-:W-:Y:S01]  /*1220*/  MOV R46, 0xffffff80 ;  /* 0xffffff80002e7802 */ /* 0x000fe20000000f00 */
[----:B------:R-:W-:Y:S02]  /*1230*/  FMUL.FTZ R64, R4, R47 ;  /* 0x0000002f04407220 */ /* 0x000fe40000410000 */
[----:B------:R-:W0:Y:S01]  /*1240*/  S2R R36, SR_TID.X ;  /* 0x0000000000247919 */ /* 0x000e220000002100 */
[----:B------:R-:W-:Y:S02]  /*1250*/  FMUL.FTZ R66, R5, R48 ;  /* 0x0000003005427220 */ /* 0x000fe40000410000 */
[----:B------:R-:W-:Y:S02]  /*1260*/  IMAD R46, R41, R46, c[0x0][0x168] ;  /* 0x00005a00292e7624 */ /* 0x000fe400078e022e */
[----:B------:R-:W-:-:S03]  /*1270*/  FMUL.FTZ R68, R6, R49 ;  /* 0x0000003106447220 */ /* 0x000fc60000410000 */
[-C--:B------:R-:W-:Y:S02]  /*1280*/  ISETP.GE.U32.AND P1, PT, R42, R46.reuse, PT ;  /* 0x0000002e2a00720c */ /* 0x080fe40003f26070 */
[----:B------:R-:W-:Y:S02]  /*1290*/  ISETP.GE.U32.AND P2, PT, R43, R46, PT ;  /* 0x0000002e2b00720c */ /* 0x000fe40003f46070 */
[----:B------:R-:W-:Y:S02]  /*12a0*/  FSEL R66, R66, RZ, !P1 ;  /* 0x000000ff42427208 */ /* 0x000fe40004800000 */
[----:B0-----:R-:W-:-:S04]  /*12b0*/  SHF.L.U32 R27, R36, 0x2, RZ ;  /* 0x00000002241b7819 */ /* 0x001fc800000006ff */
[----:B------:R-:W-:-:S04]  /*12c0*/  ISETP.GE.U32.AND P3, PT, R27, R46, PT ;  /* 0x0000002e1b00720c */ /* 0x000fc80003f66070 */
[----:B------:R-:W-:Y:S02]  /*12d0*/  FSEL R64, R64, RZ, !P3 ;  /* 0x000000ff40407208 */ /* 0x000fe40005800000 */
[----:B------:R-:W-:Y:S01]  /*12e0*/  FSEL R68, R68, RZ, !P2 ;  /* 0x000000ff44447208 */ /* 0x000fe20005000000 */
[----:B------:R-:W-:Y:S02]  /*12f0*/  FMUL.FTZ R62, R7, R56 ;  /* 0x00000038073e7220 */ /* 0x000fe40000410000 */
[C---:B--2---:R-:W-:Y:S02]  /*1300*/  FMUL.FTZ R14, R13.reuse, R47 ;  /* 0x0000002f0d0e7220 */ /* 0x044fe40000410000 */
[----:B------:R-:W-:Y:S02]  /*1310*/  FMUL.FTZ R16, R13, R48 ;  /* 0x000000300d107220 */ /* 0x000fe40000410000 */
[----:B------:R-:W-:Y:S02]  /*1320*/  FMUL.RZ R18, R14, 0.15915493667125701904 ;  /* 0x3e22f9830e127820 */ /* 0x000fe4000040c000 */
[----:B------:R-:W-:-:S02]  /*1330*/  FMUL.FTZ R14, R12, 1.4426950216293334961 ;  /* 0x3fb8aa3b0c0e7820 */ /* 0x000fc40000410000 */
[----:B------:R-:W-:Y:S01]  /*1340*/  MUFU.SIN R72, R18 ;  /* 0x0000001200487308 */ /* 0x000fe20000000400 */
[----:B------:R-:W-:Y:S02]  /*1350*/  FMUL.RZ R20, R16, 0.15915493667125701904 ;  /* 0x3e22f98310147820 */ /* 0x000fe4000040c000 */
[C---:B------:R-:W-:Y:S02]  /*1360*/  FMUL.FTZ R12, R14.reuse, R48 ;  /* 0x000000300e0c7220 */ /* 0x040fe40000410000 */
[C---:B------:R-:W-:Y:S02]  /*1370*/  FMUL.FTZ R15, R14.reuse, R47 ;  /* 0x0000002f0e0f7220 */ /* 0x040fe40000410000 */
[C---:B------:R-:W-:Y:S01]  /*1380*/  FMUL.FTZ R16, R14.reuse, R49 ;  /* 0x000000310e107220 */ /* 0x040fe20000410000 */
[----:B------:R0:W-:Y:S08]  /*1390*/  MUFU.COS R74, R18 ;  /* 0x00000012004a7308 */ /* 0x0001f00000000000 */
[----:B------:R-:W-:Y:S01]  /*13a0*/  MUFU.SIN R17, R20 ;  /* 0x0000001400117308 */ /* 0x000fe20000000400 */
[----:B0-----:R-:W-:-:S02]  /*13b0*/  FMUL.FTZ R18, R14, R56 ;  /* 0x000000380e127220 */ /* 0x001fc40000410000 */
[----:B------:R-:W-:-:S04]  /*13c0*/  FMUL.FTZ R14, R13, R49 ;  /* 0x000000310d0e7220 */ /* 0x000fc80000410000 */
[----:B------:R-:W-:Y:S01]  /*13d0*/  FMUL.RZ R22, R14, 0.15915493667125701904 ;  /* 0x3e22f9830e167820 */ /* 0x000fe2000040c000 */
[----:B------:R-:W0:Y:S01]  /*13e0*/  MUFU.EX2 R12, R12 ;  /* 0x0000000c000c7308 */ /* 0x000e220000000800 */
[----:B------:R-:W-:-:S04]  /*13f0*/  FMUL.FTZ R14, R13, R56 ;  /* 0x000000380d0e7220 */ /* 0x000fc80000410000 */
[----:B------:R-:W-:-:S03]  /*1400*/  FMUL.RZ R14, R14, 0.15915493667125701904 ;  /* 0x3e22f9830e0e7820 */ /* 0x000fc6000040c000 */
[----:B------:R-:W1:Y:S08]  /*1410*/  MUFU.COS R19, R20 ;  /* 0x0000001400137308 */ /* 0x000e700000000000 */
[----:B------:R-:W-:Y:S01]  /*1420*/  MUFU.EX2 R18, R18 ;  /* 0x0000001200127308 */ /* 0x000fe20000000800 */
[----:B0-----:R-:W-:-:S05]  /*1430*/  FMUL.FTZ R17, R12, R17 ;  /* 0x000000110c117220 */ /* 0x001fca0000410000 */
[----:B------:R-:W-:Y:S02]  /*1440*/  FSEL R65, R17, RZ, !P1 ;  /* 0x000000ff11417208 */ /* 0x000fe40004800000 */
[----:B------:R-:W0:Y:S01]  /*1450*/  MUFU.COS R61, R14 ;  /* 0x0000000e003d7308 */ /* 0x000e220000000000 */
[----:B-1----:R-:W-:Y:S01]  /*1460*/  FMUL.FTZ R19, R12, R19 ;  /* 0x000000130c137220 */ /* 0x002fe20000410000 */
[----:B------:R-:W-:-:S04]  /*1470*/  MOV R12, R53 ;  /* 0x00000035000c7202 */ /* 0x000fc80000000f00 */
[----:B------:R-:W-:Y:S02]  /*1480*/  FSEL R67, R19, 1, !P1 ;  /* 0x3f80000013437808 */ /* 0x000fe40004800000 */
[----:B------:R-:W1:Y:S08]  /*1490*/  MUFU.SIN R23, R14 ;  /* 0x0000000e00177308 */ /* 0x000e700000000400 */
[----:B------:R-:W-:Y:S01]  /*14a0*/  MUFU.EX2 R16, R16 ;  /* 0x0000001000107308 */ /* 0x000fe20000000800 */
[----:B0-----:R-:W-:-:S07]  /*14b0*/  FMUL.FTZ R61, R18, R61 ;  /* 0x0000003d123d7220 */ /* 0x001fce0000410000 */
[----:B------:R-:W0:Y:S01]  /*14c0*/  MUFU.SIN R21, R22 ;  /* 0x0000001600157308 */ /* 0x000e220000000400 */
[----:B-1----:R-:W-:-:S07]  /*14d0*/  FMUL.FTZ R60, R18, R23 ;  /* 0x00000017123c7220 */ /* 0x002fce0000410000 */
[----:B------:R-:W1:Y:S01]  /*14e0*/  MUFU.COS R13, R22 ;  /* 0x00000016000d7308 */ /* 0x000e620000000000 */
[----:B------:R-:W-:-:S07]  /*14f0*/  FMUL.FTZ R18, R64, R65 ;  /* 0x0000004140127220 */ /* 0x000fce0000410000 */
[----:B------:R-:W2:Y:S01]  /*1500*/  MUFU.EX2 R15, R15 ;  /* 0x0000000f000f7308 */ /* 0x000ea20000000800 */
[----:B0-----:R-:W-:Y:S01]  /*1510*/  FMUL.FTZ R21, R16, R21 ;  /* 0x0000001510157220 */ /* 0x001fe20000410000 */
[----:B------:R-:W-:Y:S01]  /*1520*/  ISETP.GE.U32.AND P1, PT, R44, R46, PT ;  /* 0x0000002e2c00720c */ /* 0x000fe20003f26070 */
[----:B------:R-:W-:Y:S01]  /*1530*/  FFMA.FTZ R18, RZ, R67, R18 ;  /* 0x00000043ff127223 */ /* 0x000fe20000010012 */
[----:B------:R-:W-:Y:S01]  /*1540*/  MOV R14, R55 ;  /* 0x00000037000e7202 */ /* 0x000fe20000000f00 */
[----:B-1----:R-:W-:Y:S01]  /*1550*/  FMUL.FTZ R70, R16, R13 ;  /* 0x0000000d10467220 */ /* 0x002fe20000410000 */
[----:B------:R-:W-:Y:S01]  /*1560*/  FSEL R69, R21, RZ, !P2 ;  /* 0x000000ff15457208 */ /* 0x000fe20005000000 */
[----:B------:R-:W-:Y:S01]  /*1570*/  FMUL.FTZ R16, RZ, R65 ;  /* 0x00000041ff107220 */ /* 0x000fe20000410000 */
[----:B------:R-:W-:Y:S01]  /*1580*/  FSEL R60, R60, RZ, !P1 ;  /* 0x000000ff3c3c7208 */ /* 0x000fe20004800000 */
[----:B------:R-:W-:Y:S01]  /*1590*/  FADD.FTZ R18, RZ, R18 ;  /* 0x00000012ff127221 */ /* 0x000fe20000010000 */
[----:B------:R-:W-:Y:S01]  /*15a0*/  MOV R13, R50 ;  /* 0x00000032000d7202 */ /* 0x000fe20000000f00 */
[----:B------:R-:W-:Y:S01]  /*15b0*/  FFMA.FTZ R17, R64, R67, -R16 ;  /* 0x0000004340117223 */ /* 0x000fe20000010810 */
[----:B------:R-:W-:Y:S01]  /*15c0*/  FSEL R70, R70, 1, !P2 ;  /* 0x3f80000046467808 */ /* 0x000fe20005000000 */
[----:B------:R-:W-:-:S02]  /*15d0*/  FMUL.FTZ R16, R69, R18 ;  /* 0x0000001245107220 */ /* 0x000fc40000410000 */
[----:B------:R-:W-:Y:S02]  /*15e0*/  FADD.FTZ R17, R66, R17 ;  /* 0x0000001142117221 */ /* 0x000fe40000010000 */
[C---:B--2---:R-:W-:Y:S02]  /*15f0*/  FMUL.FTZ R74, R15.reuse, R74 ;  /* 0x0000004a0f4a7220 */ /* 0x044fe40000410000 */
[----:B------:R-:W-:Y:S01]  /*1600*/  FMUL.FTZ R72, R15, R72 ;  /* 0x000000480f487220 */ /* 0x000fe20000410000 */
[----:B------:R-:W-:Y:S01]  /*1610*/  MOV R15, R54 ;  /* 0x00000036000f7202 */ /* 0x000fe20000000f00 */
[-C--:B------:R-:W-:Y:S01]  /*1620*/  FMUL.FTZ R19, R69, R17.reuse ;  /* 0x0000001145137220 */ /* 0x080fe20000410000 */
[----:B------:R-:W-:Y:S01]  /*1630*/  FSEL R61, R61, 1, !P1 ;  /* 0x3f8000003d3d7808 */ /* 0x000fe20004800000 */
[C---:B------:R-:W-:Y:S01]  /*1640*/  FFMA.FTZ R17, R70.reuse, R17, -R16 ;  /* 0x0000001146117223 */ /* 0x040fe20000010810 */
[----:B------:R0:W2:Y:S01]  /*1650*/  LDG.E.64 R28, [R12.64] ;  /* 0x000000060c1c7981 */ /* 0x0000a2000c1e1b00 */
[----:B------:R-:W-:-:S02]  /*1660*/  FFMA.FTZ R19, R70, R18, R19 ;  /* 0x0000001246137223 */ /* 0x000fc40000010013 */
[----:B------:R-:W-:Y:S01]  /*1670*/  FADD.FTZ R17, R68, R17 ;  /* 0x0000001144117221 */ /* 0x000fe20000010000 */
[----:B------:R1:W2:Y:S01]  /*1680*/  LDG.E.64 R26, [R14.64] ;  /* 0x000000060e1a7981 */ /* 0x0002a2000c1e1b00 */
[----:B------:R-:W-:Y:S01]  /*1690*/  FSEL R72, R72, RZ, !P3 ;  /* 0x000000ff48487208 */ /* 0x000fe20005800000 */
[----:B------:R-:W-:Y:S01]  /*16a0*/  FADD.FTZ R19, RZ, R19 ;  /* 0x00000013ff137221 */ /* 0x000fe20000010000 */
[----:B------:R-:W-:-:S03]  /*16b0*/  FSEL R74, R74, 1, !P3 ;  /* 0x3f8000004a4a7808 */ /* 0x000fc60005800000 */
[----:B0-----:R-:W-:Y:S02]  /*16c0*/  FMUL.FTZ R12, R72, R65 ;  /* 0x00000041480c7220 */ /* 0x001fe40000410000 */
[----:B-1----:R-:W-:Y:S02]  /*16d0*/  FMUL.FTZ R14, R60, R17 ;  /* 0x000000113c0e7220 */ /* 0x002fe40000410000 */
[----:B------:R-:W-:Y:S02]  /*16e0*/  FMUL.FTZ R13, R74, R65 ;  /* 0x000000414a0d7220 */ /* 0x000fe40000410000 */
[-C--:B------:R-:W-:Y:S02]  /*16f0*/  FFMA.FTZ R23, R61, R19.reuse, R14 ;  /* 0x000000133d177223 */ /* 0x080fe4000001000e */
[----:B------:R-:W-:Y:S01]  /*1700*/  FMUL.FTZ R14, R60, R19 ;  /* 0x000000133c0e7220 */ /* 0x000fe20000410000 */
[----:B------:R-:W-:Y:S01]  /*1710*/  FSEL R62, R62, RZ, !P1 ;  /* 0x000000ff3e3e7208 */ /* 0x000fe20004800000 */
[----:B------:R-:W-:-:S02]  /*1720*/  FFMA.FTZ R12, R74, R67, -R12 ;  /* 0x000000434a0c7223 */ /* 0x000fc4000001080c */
[----:B------:R-:W-:Y:S02]  /*1730*/  FFMA.FTZ R13, R72, R67, R13 ;  /* 0x00000043480d7223 */ /* 0x000fe4000001000d */
[----:B------:R-:W-:Y:S02]  /*1740*/  FFMA.FTZ R17, R61, R17, -R14 ;  /* 0x000000113d117223 */ /* 0x000fe4000001080e */
[C---:B------:R-:W-:Y:S02]  /*1750*/  FMUL.FTZ R14, R69.reuse, R12 ;  /* 0x0000000c450e7220 */ /* 0x040fe40000410000 */
[----:B------:R-:W-:Y:S02]  /*1760*/  FMUL.FTZ R15, R69, R13 ;  /* 0x0000000d450f7220 */ /* 0x000fe40000410000 */
[----:B------:R-:W-:Y:S02]  /*1770*/  FADD.FTZ R22, R62, R17 ;  /* 0x000000113e167221 */ /* 0x000fe40000010000 */
[----:B------:R-:W-:-:S02]  /*1780*/  FADD.FTZ R23, RZ, R23 ;  /* 0x00000017ff177221 */ /* 0x000fc40000010000 */
[C---:B------:R-:W-:Y:S01]  /*1790*/  FFMA.FTZ R14, R70.reuse, R13, R14 ;  /* 0x0000000d460e7223 */ /* 0x040fe2000001000e */
[----:B------:R-:W0:Y:S01]  /*17a0*/  SHFL.UP PT, R17, R22, 0x1, RZ ;  /* 0x0420000016117989 */ /* 0x000e2200000e00ff */
[----:B------:R-:W-:Y:S02]  /*17b0*/  FFMA.FTZ R15, R70, R12, -R15 ;  /* 0x0000000c460f7223 */ /* 0x000fe4000001080f */
[CC--:B------:R-:W-:Y:S01]  /*17c0*/  FMUL.FTZ R20, R60.reuse, R14.reuse ;  /* 0x0000000e3c147220 */ /* 0x0c0fe20000410000 */
[----:B------:R-:W1:Y:S01]  /*17d0*/  SHFL.UP PT, R19, R23, 0x1, RZ ;  /* 0x0420000017137989 */ /* 0x000e6200000e00ff */
        /* <DEDUP_REMOVED lines=11> */
[----:B------:R-:W-:Y:S02]  /*1890*/  @P1 FADD.FTZ R22, R22, R17 ;  /* 0x0000001116161221 */ /* 0x000fe40000010000 */
[C---:B---3--:R-:W-:Y:S01]  /*18a0*/  FMUL.FTZ R16, R12.reuse, R13 ;  /* 0x0000000d0c107220 */ /* 0x048fe20000410000 */
        /* <DEDUP_REMOVED lines=21> */
[----:B------:R-:W-:-:S04]  /*1a00*/  @P1 FFMA.FTZ R20, R20, R12, -R13 ;  /* 0x0000000c14141223 */ /* 0x000fc8000001080d */
        /* <DEDUP_REMOVED lines=8> */
[C---:B---3--:R-:W-:Y:S02]  /*1a90*/  FMUL.FTZ R12, R14.reuse, R15 ;  /* 0x0000000f0e0c7220 */ /* 0x048fe40000410000 */
[----:B----4-:R-:W-:Y:S02]  /*1aa0*/  FMUL.FTZ R16, R14, R13 ;  /* 0x0000000d0e107220 */ /* 0x010fe40000410000 */
[----:B------:R-:W-:Y:S01]  /*1ab0*/  @P1 FADD.FTZ R22, R22, R17 ;  /* 0x0000001116161221 */ /* 0x000fe20000010000 */
        /* <DEDUP_REMOVED lines=14> */
[----:B------:R-:W-:Y:S02]  /*1ba0*/  @P1 FADD.FTZ R23, R23, R16 ;  /* 0x0000001017171221 */ /* 0x000fe40000010000 */
[----:B------:R-:W-:Y:S02]  /*1bb0*/  FMUL.FTZ R14, R12, R15 ;  /* 0x0000000f0c0e7220 */ /* 0x000fe40000410000 */
[----:B------:R-:W-:Y:S01]  /*1bc0*/  @P1 FADD.FTZ R22, R22, R17 ;  /* 0x0000001116161221 */ /* 0x000fe20000010000 */
[----:B------:R-:W0:Y:S01]  /*1bd0*/  SHFL.UP PT, R15, R23, 0x10, RZ ;  /* 0x06000000170f7989 */ /* 0x000e2200000e00ff */
[----:B------:R-:W-:Y:S01]  /*1be0*/  @P1 FFMA.FTZ R20, R20, R13, -R14 ;  /* 0x0000000d14141223 */ /* 0x000fe2000001080e */
[----:B------:R-:W-:-:S02]  /*1bf0*/  FSEL R12, R12, R21, !P1 ;  /* 0x000000150c0c7208 */ /* 0x000fc40004800000 */
        /* <DEDUP_REMOVED lines=10> */
[-C--:B-1----:R-:W-:Y:S02]  /*1ca0*/  FFMA.FTZ R71, R20, R31.reuse, -R14 ;  /* 0x0000001f14477223 */ /* 0x082fe4000001080e */
[C---:B------:R-:W-:Y:S02]  /*1cb0*/  FMUL.FTZ R31, R12.reuse, R31 ;  /* 0x0000001f0c1f7220 */ /* 0x040fe40000410000 */
[----:B---3--:R-:W-:Y:S02]  /*1cc0*/  FMUL.FTZ R30, R12, R13 ;  /* 0x0000000d0c1e7220 */ /* 0x008fe40000410000 */
        /* <DEDUP_REMOVED lines=20> */
[----:B------:R-:W-:Y:S02]  /*1e10*/  MOV R21, c[0x0][0x1a0] ;  /* 0x0000680000157a02 */ /* 0x000fe40000000f00 */
[----:B-1----:R-:W-:Y:S02]  /*1e20*/  @!P3 MOV R76, R16 ;  /* 0x00000010004cb202 */ /* 0x002fe40000000f00 */
[----:B---3--:R-:W-:Y:S02]  /*1e30*/  @!P3 MOV R71, R19 ;  /* 0x000000130047b202 */ /* 0x008fe40000000f00 */
[----:B----4-:R-:W-:Y:S01]  /*1e40*/  @!P3 MOV R73, R18 ;  /* 0x000000120049b202 */ /* 0x010fe20000000f00 */
[-C--:B------:R-:W-:Y:S02]  /*1e50*/  @P4 FMUL.FTZ R77, R30, R75.reuse ;  /* 0x0000004b1e4d4220 */ /* 0x080fe40000410000 */
[C---:B------:R-:W-:Y:S02]  /*1e60*/  @P4 FMUL.FTZ R75, R31.reuse, R75 ;  /* 0x0000004b1f4b4220 */ /* 0x040fe40000410000 */
[----:B------:R-:W-:-:S02]  /*1e70*/  @P4 FFMA.FTZ R77, R31, R76, R77 ;  /* 0x0000004c1f4d4223 */ /* 0x000fc4000001004d */
[----:B------:R-:W-:Y:S02]  /*1e80*/  @P4 FFMA.FTZ R30, R30, R76, -R75 ;  /* 0x0000004c1e1e4223 */ /* 0x000fe4000001084b */
[----:B------:R-:W-:Y:S02]  /*1e90*/  @P4 FADD.FTZ R71, R71, R77 ;  /* 0x0000004d47474221 */ /* 0x000fe40000010000 */
[----:B------:R-:W-:Y:S01]  /*1ea0*/  @P4 FADD.FTZ R73, R73, R30 ;  /* 0x0000001e49494221 */ /* 0x000fe20000010000 */
[----:B------:R-:W-:Y:S01]  /*1eb0*/  MOV R22, c[0x0][0x1a4] ;  /* 0x0000690000167a02 */ /* 0x000fe20000000f00 */
[C---:B------:R-:W-:Y:S01]  /*1ec0*/  FMUL.FTZ R20, R72.reuse, R71 ;  /* 0x0000004748147220 */ /* 0x040fe20000410000 */
[C---:B------:R-:W-:Y:S01]  /*1ed0*/  LEA R55, P1, R21.reuse, R55, 0x3 ;  /* 0x0000003715377211 */ /* 0x040fe200078218ff */
[-C--:B------:R-:W-:Y:S02]  /*1ee0*/  FMUL.FTZ R72, R72, R73.reuse ;  /* 0x0000004948487220 */ /* 0x080fe40000410000 */
[C---:B------:R-:W-:Y:S01]  /*1ef0*/  FFMA.FTZ R73, R74.reuse, R73, -R20 ;  /* 0x000000494a497223 */ /* 0x040fe20000010814 */
[----:B------:R-:W-:Y:S01]  /*1f00*/  LEA.HI.X R54, R21, R54, R22, 0x3, P1 ;  /* 0x0000003615367211 */ /* 0x000fe200008f1c16 */
[----:B------:R-:W-:Y:S01]  /*1f10*/  FFMA.FTZ R20, R74, R71, R72 ;  /* 0x000000474a147223 */ /* 0x000fe20000010048 */
[----:B------:R-:W-:-:S02]  /*1f20*/  MOV R21, c[0x0][0x1c0] ;  /* 0x0000700000157a02 */ /* 0x000fc40000000f00 */
[----:B------:R-:W-:Y:S01]  /*1f30*/  MOV R23, c[0x0][0x188] ;  /* 0x0000620000177a02 */ /* 0x000fe20000000f00 */
[----:B------:R-:W-:Y:S01]  /*1f40*/  FADD.FTZ R20, RZ, R20 ;  /* 0x00000014ff147221 */ /* 0x000fe20000010000 */
[----:B------:R-:W-:Y:S02]  /*1f50*/  MOV R22, c[0x0][0x1c4] ;  /* 0x0000710000167a02 */ /* 0x000fe40000000f00 */
[----:B------:R-:W-:Y:S01]  /*1f60*/  LEA R53, P1, R21, R53, 0x3 ;  /* 0x0000003515357211 */ /* 0x000fe200078218ff */
[----:B------:R-:W-:Y:S01]  /*1f70*/  FADD.FTZ R64, R64, R73 ;  /* 0x0000004940407221 */ /* 0x000fe20000010000 */
[----:B------:R-:W-:Y:S02]  /*1f80*/  MOV R30, c[0x0][0x18c] ;  /* 0x00006300001e7a02 */ /* 0x000fe40000000f00 */
[----:B------:R-:W-:Y:S02]  /*1f90*/  LEA R52, P2, R23, R52, 0x3 ;  /* 0x0000003417347211 */ /* 0x000fe400078418ff */
[----:B------:R-:W-:Y:S01]  /*1fa0*/  LEA.HI.X R50, R21, R50, R22, 0x3, P1 ;  /* 0x0000003215327211 */ /* 0x000fe200008f1c16 */
[----:B------:R-:W-:Y:S01]  /*1fb0*/  FMUL.FTZ R22, R65, R20 ;  /* 0x0000001441167220 */ /* 0x000fe20000410000 */
[----:B------:R-:W-:Y:S01]  /*1fc0*/  LEA.HI.X R51, R23, R51, R30, 0x3, P2 ;  /* 0x0000003317337211 */ /* 0x000fe200010f1c1e */
[----:B------:R-:W-:-:S02]  /*1fd0*/  FMUL.FTZ R65, R65, R64 ;  /* 0x0000004041417220 */ /* 0x000fc40000410000 */
[C---:B------:R-:W-:Y:S02]  /*1fe0*/  FFMA.FTZ R23, R67.reuse, R64, -R22 ;  /* 0x0000004043177223 */ /* 0x040fe40000010816 */
[----:B------:R-:W-:Y:S02]  /*1ff0*/  FFMA.FTZ R22, R67, R20, R65 ;  /* 0x0000001443167223 */ /* 0x000fe40000010041 */
[C---:B------:R-:W-:Y:S02]  /*2000*/  FMUL.FTZ R31, R13.reuse, R19 ;  /* 0x000000130d1f7220 */ /* 0x040fe40000410000 */
[----:B------:R-:W-:Y:S02]  /*2010*/  FADD.FTZ R66, R66, R23 ;  /* 0x0000001742427221 */ /* 0x000fe40000010000 */
[----:B------:R-:W-:Y:S02]  /*2020*/  FMUL.FTZ R23, R13, R17 ;  /* 0x000000110d177220 */ /* 0x000fe40000410000 */
[----:B------:R-:W-:-:S02]  /*2030*/  FFMA.FTZ R31, R12, R18, -R31 ;  /* 0x000000120c1f7223 */ /* 0x000fc4000001081f */
[----:B------:R-:W-:Y:S01]  /*2040*/  FADD.FTZ R22, RZ, R22 ;  /* 0x00000016ff167221 */ /* 0x000fe20000010000 */
[----:B------:R-:W-:Y:S01]  /*2050*/  ISETP.NE.AND P1, PT, R36, RZ, PT ;  /* 0x000000ff2400720c */ /* 0x000fe20003f25270 */
[C---:B------:R-:W-:Y:S02]  /*2060*/  FMUL.FTZ R18, R13.reuse, R18 ;  /* 0x000000120d127220 */ /* 0x040fe40000410000 */
[-C--:B------:R-:W-:Y:S02]  /*2070*/  FMUL.FTZ R13, R13, R16.reuse ;  /* 0x000000100d0d7220 */ /* 0x080fe40000410000 */
[----:B------:R-:W-:Y:S02]  /*2080*/  FFMA.FTZ R16, R12, R16, -R23 ;  /* 0x000000100c107223 */ /* 0x000fe40000010817 */
[C---:B------:R-:W-:Y:S02]  /*2090*/  FMUL.FTZ R23, R69.reuse, R22 ;  /* 0x0000001645177220 */ /* 0x040fe40000410000 */
[----:B------:R-:W-:-:S02]  /*20a0*/  FMUL.FTZ R69, R69, R66 ;  /* 0x0000004245457220 */ /* 0x000fc40000410000 */
[----:B------:R-:W-:Y:S02]  /*20b0*/  FFMA.FTZ R23, R70, R66, -R23 ;  /* 0x0000004246177223 */ /* 0x000fe40000010817 */
[C---:B------:R-:W-:Y:S02]  /*20c0*/  FFMA.FTZ R17, R12.reuse, R17, R13 ;  /* 0x000000110c117223 */ /* 0x040fe4000001000d */
[----:B--2---:R-:W-:Y:S02]  /*20d0*/  FMUL.FTZ R21, R27, R29 ;  /* 0x0000001d1b157220 */ /* 0x004fe40000410000 */
[----:B------:R-:W-:Y:S02]  /*20e0*/  FFMA.FTZ R12, R12, R19, R18 ;  /* 0x000000130c0c7223 */ /* 0x000fe40000010012 */
[----:B------:R-:W-:Y:S02]  /*20f0*/  FMUL.FTZ R29, R26, R29 ;  /* 0x0000001d1a1d7220 */ /* 0x000fe40000410000 */
[----:B------:R-:W-:-:S02]  /*2100*/  FFMA.FTZ R69, R70, R22, R69 ;  /* 0x0000001646457223 */ /* 0x000fc40000010045 */
[----:B------:R-:W-:Y:S01]  /*2110*/  FADD.FTZ R23, R68, R23 ;  /* 0x0000001744177221 */ /* 0x000fe20000010000 */
[----:B------:R-:W-:Y:S01]  /*2120*/  @!P1 MOV R13, R57 ;  /* 0x00000039000d9202 */ /* 0x000fe20000000f00 */
[----:B------:R-:W-:Y:S01]  /*2130*/  FADD.FTZ R19, R15, R12 ;  /* 0x0000000c0f137221 */ /* 0x000fe20000010000 */
[----:B------:R-:W-:Y:S01]  /*2140*/  @!P1 MOV R12, R58 ;  /* 0x0000003a000c9202 */ /* 0x000fe20000000f00 */
[----:B------:R-:W-:Y:S02]  /*2150*/  FADD.FTZ R18, R14, R31 ;  /* 0x0000001f0e127221 */ /* 0x000fe40000010000 */
[-C--:B------:R-:W-:Y:S01]  /*2160*/  FFMA.FTZ R29, R27, R28.reuse, R29 ;  /* 0x0000001c1b1d7223 */ /* 0x080fe2000001001d */
[----:B------:R-:W-:Y:S01]  /*2170*/  IADD3 R59, R59, 0x1, RZ ;  /* 0x000000013b3b7810 */ /* 0x000fe20007ffe0ff */
[----:B------:R-:W-:Y:S02]  /*2180*/  FADD.FTZ R69, RZ, R69 ;  /* 0x00000045ff457221 */ /* 0x000fe40000010000 */
[----:B------:R-:W-:Y:S01]  /*2190*/  FMUL.FTZ R14, R60, R23 ;  /* 0x000000173c0e7220 */ /* 0x000fe20000410000 */
[----:B------:R0:W-:Y:S01]  /*21a0*/  @!P1 STG.E.128 [R12.64], R16 ;  /* 0x000000100c009986 */ /* 0x0001e2000c101d06 */
[----:B------:R-:W-:-:S02]  /*21b0*/  FFMA.FTZ R21, R26, R28, -R21 ;  /* 0x0000001c1a157223 */ /* 0x000fc40000010815 */
[----:B------:R-:W-:Y:S01]  /*21c0*/  FMUL.FTZ R20, R29, R20 ;  /* 0x000000141d147220 */ /* 0x000fe20000410000 */
[----:B------:R1:W-:Y:S01]  /*21d0*/  @!P1 STS.128 [UR4+0x250], R16 ;  /* 0x00025010ff009988 */ /* 0x0003e20008000c04 */
[-C--:B------:R-:W-:Y:S01]  /*21e0*/  FMUL.FTZ R60, R60, R69.reuse ;  /* 0x000000453c3c7220 */ /* 0x080fe20000410000 */
[----:B------:R-:W-:Y:S01]  /*21f0*/  ISETP.GE.AND P1, PT, R59, c[0x0][0x16c], PT ;  /* 0x00005b003b007a0c */ /* 0x000fe20003f26270 */
[----:B------:R-:W-:Y:S02]  /*2200*/  FFMA.FTZ R14, R61, R69, R14 ;  /* 0x000000453d0e7223 */ /* 0x000fe4000001000e */
[----:B------:R-:W-:Y:S02]  /*2210*/  FFMA.FTZ R15, R21, R64, -R20 ;  /* 0x00000040150f7223 */ /* 0x000fe40000010814 */
[----:B------:R-:W-:Y:S02]  /*2220*/  FFMA.FTZ R61, R61, R23, -R60 ;  /* 0x000000173d3d7223 */ /* 0x000fe4000001083c */
[----:B------:R-:W-:-:S02]  /*2230*/  FADD.FTZ R20, RZ, R14 ;  /* 0x0000000eff147221 */ /* 0x000fc40000010000 */
[----:B------:R-:W-:Y:S02]  /*2240*/  FADD.FTZ R61, R62, R61 ;  /* 0x0000003d3e3d7221 */ /* 0x000fe40000010000 */
[C---:B------:R-:W-:Y:S02]  /*2250*/  FMUL.FTZ R22, R29.reuse, R22 ;  /* 0x000000161d167220 */ /* 0x040fe40000410000 */
[C---:B------:R-:W-:Y:S02]  /*2260*/  FMUL.FTZ R14, R29.reuse, R69 ;  /* 0x000000451d0e7220 */ /* 0x040fe40000410000 */
[----:B------:R-:W-:Y:S01]  /*2270*/  FMUL.FTZ R20, R29, R20 ;  /* 0x000000141d147220 */ /* 0x000fe20000410000 */
[----:B------:R-:W-:Y:S01]  /*2280*/  IADD3 R58, P2, R58, 0x10, RZ ;  /* 0x000000103a3a7810 */ /* 0x000fe20007f5e0ff */
[C---:B------:R-:W-:Y:S01]  /*2290*/  FFMA.FTZ R22, R21.reuse, R66, -R22 ;  /* 0x0000004215167223 */ /* 0x040fe20000010816 */
[----:B------:R-:W-:Y:S01]  /*22a0*/  UIADD3 UR4, UR4, 0x10, URZ ;  /* 0x0000001004047890 */ /* 0x000fe2000fffe03f */
[----:B0-----:R-:W-:-:S02]  /*22b0*/  FFMA.FTZ R13, R21, R23, -R14 ;  /* 0x00000017150d7223 */ /* 0x001fc4000001080e */
[----:B------:R-:W-:Y:S01]  /*22c0*/  FFMA.FTZ R20, R21, R61, -R20 ;  /* 0x0000003d15147223 */ /* 0x000fe20000010814 */
[----:B------:R-:W-:Y:S01]  /*22d0*/  IADD3.X R57, RZ, R57, RZ, P2, !PT ;  /* 0x00000039ff397210 */ /* 0x000fe200017fe4ff */
[----:B------:R-:W-:Y:S02]  /*22e0*/  FFMA.FTZ R8, R15, 2, R8 ;  /* 0x400000000f087823 */ /* 0x000fe40000010008 */
[----:B------:R-:W-:Y:S02]  /*22f0*/  FFMA.FTZ R9, R22, 2, R9 ;  /* 0x4000000016097823 */ /* 0x000fe40000010009 */
[----:B------:R-:W-:Y:S02]  /*2300*/  FFMA.FTZ R10, R13, 2, R10 ;  /* 0x400000000d0a7823 */ /* 0x000fe4000001000a */
[----:B------:R-:W-:Y:S01]  /*2310*/  FFMA.FTZ R11, R20, 2, R11 ;  /* 0x40000000140b7823 */ /* 0x000fe2000001000b */
[----:B-1----:R-:W-:Y:S01]  /*2320*/  @P1 CALL.REL.NOINC `(.L_x_2428) ;  /* 0x0000001000001944 */ /* 0x002fe20003c00000 */
[----:B------:R-:W-:Y:S05]  /*2330*/  BRA `(.L_x_2429) ;  /* 0xffffeeb000007947 */ /* 0x000fea000383ffff */
.L_x_2428:
[----:B------:R-:W-:Y:S01]  /*2340*/  BAR.SYNC.DEFER_BLOCKING 0x0 ;  /* 0x0000000000007b1d */ /* 0x000fe20000010000 */
[----:B------:R-:W-:Y:S01]  /*2350*/  ISETP.NE.AND P0, PT, R36, RZ, PT ;  /* 0x000000ff2400720c */ /* 0x000fe20003f05270 */
[----:B------:R-:W-:-:S04]  /*2360*/  IMAD R4, R63, c[0x0][0x200], RZ ;  /* 0x000080003f047a24 */ /* 0x000fc800078e02ff */
[C---:B------:R-:W-:Y:S01]  /*2370*/  IMAD R21, R35.reuse, c[0x0][0x204], R4 ;  /* 0x0000810023157a24 */ /* 0x040fe200078e0204 */
[----:B------:R-:W-:Y:S01]  /*2380*/  BSSY B0, `(.L_x_2430) ;  /* 0x000001a000007945 */ /* 0x000fe20003800000 */
[----:B------:R-:W-:Y:S01]  /*2390*/  IMAD.WIDE.U32 R4, R35, c[0x0][0x200], RZ ;  /* 0x0000800023047a25 */ /* 0x000fe200078e00ff */
[----:B------:R0:W-:Y:S01]  /*23a0*/  STS.128 [R38.X16], R8 ;  /* 0x0000000826007388 */ /* 0x0001e2000000cc00 */
[----:B------:R-:W-:-:S06]  /*23b0*/  NOP ;  /* 0x0000000000007918 */ /* 0x000fcc0000000000 */
[----:B------:R-:W-:Y:S04]  /*23c0*/  LDS R13, [R38.X4] ;  /* 0x00000000260d7984 */ /* 0x000fe80000004800 */
[----:B------:R-:W-:Y:S04]  /*23d0*/  LDS R15, [R38.X4+0x80] ;  /* 0x00008000260f7984 */ /* 0x000fe80000004800 */
[----:B------:R-:W-:Y:S01]  /*23e0*/  LDS R17, [R38.X4+0x100] ;  /* 0x0001000026117984 */ /* 0x000fe20000004800 */
[----:B0-----:R-:W-:-:S03]  /*23f0*/  IADD3 R11, R5, R21, RZ ;  /* 0x00000015050b7210 */ /* 0x001fc60007ffe0ff */
        /* <DEDUP_REMOVED lines=18> */
.L_x_2431:
[----:B------:R-:W-:Y:S05]  /*2520*/  BSYNC B0 ;  /* 0x0000000000007941 */ /* 0x000fea0003800000 */
.L_x_2430:
[----:B------:R-:W-:Y:S01]  /*2530*/  MOV R5, R11 ;  /* 0x0000000b00057202 */ /* 0x000fe20000000f00 */
[----:B0-----:R-:W-:Y:S01]  /*2540*/  IMAD R9, R33, c[0x0][0x208], RZ ;  /* 0x0000820021097a24 */ /* 0x001fe200078e02ff */
[----:B------:R-:W-:Y:S02]  /*2550*/  SHF.L.U32 R7, R41, 0x7, RZ ;  /* 0x0000000729077819 */ /* 0x000fe400000006ff */
[----:B------:R-:W-:Y:S01]  /*2560*/  ISETP.GE.AND P0, PT, R45, R12, PT ;  /* 0x0000000c2d00720c */ /* 0x000fe20003f06270 */
[C---:B------:R-:W-:Y:S01]  /*2570*/  IMAD.WIDE.U32 R4, R0.reuse, c[0x0][0x208], R4 ;  /* 0x0000820000047a25 */ /* 0x040fe200078e0004 */
[----:B------:R-:W-:Y:S02]  /*2580*/  LOP3.LUT R11, R39, 0x40, RZ, 0xfc, !PT ;  /* 0x00000040270b7812 */ /* 0x000fe400078efcff */
[----:B------:R-:W-:Y:S01]  /*2590*/  IADD3 R41, R41, 0x1, RZ ;  /* 0x0000000129297810 */ /* 0x000fe20007ffe0ff */
[----:B------:R-:W-:Y:S01]  /*25a0*/  IMAD R8, R0, c[0x0][0x20c], R9 ;  /* 0x0000830000087a24 */ /* 0x000fe200078e0209 */
[----:B------:R-:W-:-:S02]  /*25b0*/  SHF.R.S32.HI R9, RZ, 0x1f, R7 ;  /* 0x0000001fff097819 */ /* 0x000fc40000011407 */
[----:B------:R-:W-:Y:S02]  /*25c0*/  IADD3 R6, P4, R7, R4, RZ ;  /* 0x0000000407067210 */ /* 0x000fe40007f9e0ff */
[----:B------:R-:W-:Y:S02]  /*25d0*/  LEA R7, P3, R39, c[0x0][0x258], 0x2 ;  /* 0x0000960027077a11 */ /* 0x000fe400078610ff */
[----:B------:R-:W-:Y:S02]  /*25e0*/  IADD3.X R5, R9, R8, R5, P4, !PT ;  /* 0x0000000809057210 */ /* 0x000fe400027fe405 */
[----:B------:R-:W-:Y:S02]  /*25f0*/  LEA.HI.X R8, R39, c[0x0][0x25c], R40, 0x2, P3 ;  /* 0x0000970027087a11 */ /* 0x000fe400018f1428 */
[----:B------:R-:W-:Y:S02]  /*2600*/  LEA R4, P3, R6, R7, 0x2 ;  /* 0x0000000706047211 */ /* 0x000fe400078610ff */
[----:B------:R-:W-:-:S02]  /*2610*/  ISETP.GE.AND P1, PT, R11, R12, PT ;  /* 0x0000000c0b00720c */ /* 0x000fc40003f26270 */
[----:B------:R-:W-:Y:S02]  /*2620*/  LOP3.LUT R11, R39, 0x60, RZ, 0xfc, !PT ;  /* 0x00000060270b7812 */ /* 0x000fe400078efcff */
[----:B------:R-:W-:Y:S02]  /*2630*/  LEA.HI.X R5, R6, R8, R5, 0x2, P3 ;  /* 0x0000000806057211 */ /* 0x000fe400018f1405 */
[----:B------:R-:W-:-:S03]  /*2640*/  ISETP.GE.AND P2, PT, R11, R12, PT ;  /* 0x0000000c0b00720c */ /* 0x000fc60003f46270 */
[----:B------:R0:W-:Y:S01]  /*2650*/  @!P0 STG.E [R4.64+0x80], R15 ;  /* 0x0000800f04008986 */ /* 0x0001e2000c101906 */
[----:B------:R-:W-:-:S03]  /*2660*/  ISETP.GE.AND P0, PT, R41, c[0x0][0x174], PT ;  /* 0x00005d0029007a0c */ /* 0x000fc60003f06270 */
[----:B------:R0:W-:Y:S01]  /*2670*/  @!P1 STG.E [R4.64+0x100], R17 ;  /* 0x0001001104009986 */ /* 0x0001e2000c101906 */
[----:B------:R-:W-:-:S04]  /*2680*/  IADD3 R2, P1, R2, 0x200, RZ ;  /* 0x0000020002027810 */ /* 0x000fc80007f3e0ff */
[----:B------:R-:W-:Y:S01]  /*2690*/  IADD3.X R21, RZ, R3, RZ, P1, !PT ;  /* 0x00000003ff157210 */ /* 0x000fe20000ffe4ff */
[----:B------:R0:W-:Y:S01]  /*26a0*/  @!P2 STG.E [R4.64+0x180], R19 ;  /* 0x000180130400a986 */ /* 0x0001e2000c101906 */
[----:B------:R-:W-:-:S04]  /*26b0*/  IADD3 R24, P2, R24, 0x200, RZ ;  /* 0x0000020018187810 */ /* 0x000fc80007f5e0ff */
[----:B------:R-:W-:Y:S01]  /*26c0*/  IADD3.X R25, RZ, R25, RZ, P2, !PT ;  /* 0x00000019ff197210 */ /* 0x000fe200017fe4ff */
[----:B------:R-:W-:Y:S01]  /*26d0*/  @P0 CALL.REL.NOINC `(.L_x_2432) ;  /* 0x0000001000000944 */ /* 0x000fe20003c00000 */
[----:B------:R-:W-:Y:S05]  /*26e0*/  BRA `(.L_x_2433) ;  /* 0xffffdc8000007947 */ /* 0x000fea000383ffff */
.L_x_2432:
[----:B------:R-:W-:Y:S05]  /*26f0*/  EXIT ;  /* 0x000000000000794d */ /* 0x000fea0003800000 */
.L_x_2434:
        /* <DEDUP_REMOVED lines=16> */
.L_x_5384:


//--------------------- .text._Z25selective_scan_fwd_kernelI32Selective_Scan_fwd_kernel_traitsILi32ELi4ELi1ELb0ELb0ELb0ELb1EfN3c107complexIfEEEEv13SSMParamsBase --------------------------
	.section	.text._Z25selective_scan_fwd_kernelI32Selective_Scan_fwd_kernel_traitsILi32ELi4ELi1ELb0ELb0ELb0ELb1EfN3c107complexIfEEEEv13SSMParamsBase,"ax",@progbits
	.sectioninfo	@"SHI_REGISTERS=79"
	.align	128
        .global         _Z25selective_scan_fwd_kernelI32Selective_Scan_fwd_kernel_traitsILi32ELi4ELi1ELb0ELb0ELb0ELb1EfN3c107complexIfEEEEv13SSMParamsBase
        .type           _Z25selective_scan_fwd_kernelI32Selective_Scan_fwd_kernel_traitsILi32ELi4ELi1ELb0ELb0ELb0ELb1EfN3c107complexIfEEEEv13SSMParamsBase,@function
        .size           _Z25selective_scan_fwd_kernelI32Selective_Scan_fwd_kernel_traitsILi32ELi4ELi1ELb0ELb0ELb0ELb1EfN3c107complexIfEEEEv13SSMParamsBase,(.L_x_5385 - _Z25selective_scan_fwd_kernelI32Selective_Scan_fwd_kernel_traitsILi32ELi4ELi1ELb0ELb0ELb0ELb1EfN3c107complexIfEEEEv13SSMParamsBase)
        .other          _Z25selective_scan_fwd_kernelI32Selective_Scan_fwd_kernel_traitsILi32ELi4ELi1ELb0ELb0ELb0ELb1EfN3c107complexIfEEEEv13SSMParamsBase,@"STO_CUDA_ENTRY STV_DEFAULT"
_Z25selective_scan_fwd_kernelI32Selective_Scan_fwd_kernel_traitsILi32ELi4ELi1ELb0ELb0ELb0ELb1EfN3c107complexIfEEEEv13SSMParamsBase:
.text._Z25selective_scan_fwd_kernelI32Selective_Scan_fwd_kernel_traitsILi32ELi4ELi1ELb0ELb0ELb0ELb1EfN3c107complexIfEEEEv13SSMParamsBase:
[----:B------:R-:W-:Y:S02]  /*0000*/  MOV R1, c[0x0][0x28] ;  /* 0x00000a0000017a02 */ /* 0x000fe40000000f00 */
[----:B------:R-:W0:Y:S01]  /*0010*/  S2UR UR4, SR_CTAID.Y ;  /* 0x00000000000479c3 */ /* 0x000e220000002600 */
[----:B------:R-:W-:Y:S01]  /*0020*/  ISETP.NE.U32.AND P1, PT, RZ, c[0x0][0x250], PT ;  /* 0x00009400ff007a0c */ /* 0x000fe20003f25070 */
[----:B------:R-:W-:Y:S01]  /*0030*/  CS2R R42, SRZ ;  /* 0x00000000002a7805 */ /* 0x000fe2000001ff00 */
[----:B------:R-:W-:Y:S01]  /*0040*/  ULDC.64 UR6, c[0x0][0x118] ;  /* 0x0000460000067ab9 */ /* 0x000fe20000000a00 */
[----:B------:R-:W-:Y:S02]  /*0050*/  ISETP.NE.U32.AND P0, PT, RZ, c[0x0][0x238], PT ;  /* 0x00008e00ff007a0c */ /* 0x000fe40003f05070 */
[----:B------:R-:W-:Y:S02]  /*0060*/  ISETP.NE.AND.EX P1, PT, RZ, c[0x0][0x254], PT, P1 ;  /* 0x00009500ff007a0c */ /* 0x000fe40003f25310 */
[----:B------:R-:W-:Y:S02]  /*0070*/  ISETP.NE.AND.EX P0, PT, RZ, c[0x0][0x23c], PT, P0 ;  /* 0x00008f00ff007a0c */ /* 0x000fe40003f05300 */
[----:B0-----:R-:W-:-:S04]  /*0080*/  MOV R45, UR4 ;  /* 0x00000004002d7c02 */ /* 0x001fc80008000f00 */
[----:B------:R-:W-:-:S05]  /*0090*/  SHF.R.S32.HI R44, RZ, 0x1f, R45 ;  /* 0x0000001fff2c7819 */ /* 0x000fca000001142d */
[C---:B------:R-:W-:Y:S02]  /*00a0*/  @P1 LEA R4, P3, R45.reuse, c[0x0][0x250], 0x2 ;  /* 0x000094002d041a11 */ /* 0x040fe400078610ff */
        /* <DEDUP_REMOVED lines=10> */
[----:B------:R-:W-:Y:S01]  /*0150*/  HFMA2.MMA R32, -RZ, RZ, 0, 0 ;  /* 0x00000000ff207435 */ /* 0x000fe200000001ff */
        /* <DEDUP_REMOVED lines=16> */
[----:B------:R-:W-:-:S03]  /*0260*/  LOP3.LUT R39, R38, 0xffffff80, R39, 0xf8, !PT ;  /* 0xffffff8026277812 */ /* 0x000fc600078ef827 */
[C---:B------:R-:W-:Y:S01]  /*0270*/  IMAD R7, R40.reuse, c[0x0][0x1d4], R7 ;  /* 0x0000750028077a24 */ /* 0x040fe200078e0207 */
[----:B------:R-:W-:Y:S01]  /*0280*/  SHF.R.S32.HI R34, RZ, 0x1f, R39 ;  /* 0x0000001fff227819 */ /* 0x000fe20000011427 */
[----:B------:R-:W-:Y:S01]  /*0290*/  IMAD R9, R40, c[0x0][0x1e4], R9 ;  /* 0x0000790028097a24 */ /* 0x000fe200078e0209 */
[C---:B------:R-:W-:Y:S02]  /*02a0*/  IADD3 R0, P0, R39.reuse, R2, RZ ;  /* 0x0000000227007210 */ /* 0x040fe40007f1e0ff */
[----:B------:R-:W-:Y:S02]  /*02b0*/  IADD3 R25, P1, R39, R4, RZ ;  /* 0x0000000427197210 */ /* 0x000fe40007f3e0ff */
[C---:B------:R-:W-:Y:S02]  /*02c0*/  IADD3.X R3, R34.reuse, R3, R7, P0, !PT ;  /* 0x0000000322037210 */ /* 0x040fe400007fe407 */
[----:B------:R-:W-:Y:S02]  /*02d0*/  IADD3.X R4, R34, R5, R9, P1, !PT ;  /* 0x0000000522047210 */ /* 0x000fe40000ffe409 */
[----:B------:R-:W-:-:S02]  /*02e0*/  LEA R2, P0, R0, c[0x0][0x240], 0x2 ;  /* 0x0000900000027a11 */ /* 0x000fc400078010ff */
[C---:B------:R-:W-:Y:S02]  /*02f0*/  LEA R24, P1, R25.reuse, c[0x0][0x248], 0x2 ;  /* 0x0000920019187a11 */ /* 0x040fe400078210ff */
[----:B------:R-:W-:Y:S02]  /*0300*/  LEA.HI.X R3, R0, c[0x0][0x244], R3, 0x2, P0 ;  /* 0x0000910000037a11 */ /* 0x000fe400000f1403 */
[----:B------:R-:W-:Y:S02]  /*0310*/  LEA.HI.X R25, R25, c[0x0][0x24c], R4, 0x2, P1 ;  /* 0x0000930019197a11 */ /* 0x000fe400008f1404 */
[C---:B------:R-:W-:Y:S02]  /*0320*/  LOP3.LUT R37, R39.reuse, 0x20, RZ, 0xfc, !PT ;  /* 0x0000002027257812 */ /* 0x040fe400078efcff */
[C---:B------:R-:W-:Y:S02]  /*0330*/  LOP3.LUT R35, R39.reuse, 0x40, RZ, 0xfc, !PT ;  /* 0x0000004027237812 */ /* 0x040fe400078efcff */
[----:B--2---:R-:W-:-:S02]  /*0340*/  LOP3.LUT R33, R39, 0x60, RZ, 0xfc, !PT ;  /* 0x0000006027217812 */ /* 0x004fc400078efcff */
.L_x_2450:
[----:B------:R-:W-:Y:S01]  /*0350*/  BAR.SYNC.DEFER_BLOCKING 0x0 ;  /* 0x0000000000007b1d */ /* 0x000fe20000010000 */
[----:B-1----:R-:W-:-:S02]  /*0360*/  MOV R5, 0xffffff80 ;  /* 0xffffff8000057802 */ /* 0x002fc40000000f00 */
[----:B------:R-:W-:Y:S02]  /*0370*/  MOV R7, RZ ;  /* 0x000000ff00077202 */ /* 0x000fe40000000f00 */
[----:B------:R-:W-:Y:S01]  /*0380*/  MOV R11, RZ ;  /* 0x000000ff000b7202 */ /* 0x000fe20000000f00 */
[----:B------:R-:W-:Y:S01]  /*0390*/  IMAD R0, R32, R5, c[0x0][0x168] ;  /* 0x00005a0020007624 */ /* 0x000fe200078e0205 */
[----:B------:R-:W-:Y:S02]  /*03a0*/  MOV R5, RZ ;  /* 0x000000ff00057202 */ /* 0x000fe40000000f00 */
[----:B0-----:R-:W-:Y:S02]  /*03b0*/  MOV R9, RZ ;  /* 0x000000ff00097202 */ /* 0x001fe40000000f00 */
[-C--:B------:R-:W-:Y:S02]  /*03c0*/  ISETP.GE.AND P0, PT, R39, R0.reuse, PT ;  /* 0x000000002700720c */ /* 0x080fe40003f06270 */
[----:B------:R-:W-:-:S02]  /*03d0*/  ISETP.GE.AND P1, PT, R37, R0, PT ;  /* 0x000000002500720c */ /* 0x000fc40003f26270 */
[-C--:B------:R-:W-:Y:S02]  /*03e0*/  ISETP.GE.AND P2, PT, R35, R0.reuse, PT ;  /* 0x000000002300720c */ /* 0x080fe40003f46270 */
[----:B------:R-:W-:-:S07]  /*03f0*/  ISETP.GE.AND P3, PT, R33, R0, PT ;  /* 0x000000002100720c */ /* 0x000fce0003f66270 */
[----:B------:R-:W2:Y:S04]  /*0400*/  @!P0 LDG.E R7, [R2.64] ;  /* 0x0000000602078981 */ /* 0x000ea8000c1e1900 */
[----:B------:R-:W3:Y:S04]  /*0410*/  @!P1 LDG.E R5, [R2.64+0x80] ;  /* 0x0000800602059981 */ /* 0x000ee8000c1e1900 */
[----:B------:R-:W4:Y:S04]  /*0420*/  @!P2 LDG.E R11, [R2.64+0x100] ;  /* 0x00010006020ba981 */ /* 0x000f28000c1e1900 */
[----:B------:R-:W4:Y:S01]  /*0430*/  @!P3 LDG.E R9, [R2.64+0x180] ;  /* 0x000180060209b981 */ /* 0x000f22000c1e1900 */
        /* <DEDUP_REMOVED lines=8> */
[----:B--2---:R-:W-:Y:S04]  /*04c0*/  STS [R36.X4], R7 ;  /* 0x0000000724007388 */ /* 0x004fe80000004800 */
[----:B---3--:R-:W-:Y:S04]  /*04d0*/  STS [R36.X4+0x80], R5 ;  /* 0x0000800524007388 */ /* 0x008fe80000004800 */
[----:B----4-:R-:W-:Y:S04]  /*04e0*/  STS [R36.X4+0x100], R11 ;  /* 0x0001000b24007388 */ /* 0x010fe80000004800 */
[----:B------:R-:W-:Y:S01]  /*04f0*/  STS [R36.X4+0x180], R9 ;  /* 0x0001800924007388 */ /* 0x000fe20000004800 */
[----:B------:R-:W-:-:S06]  /*0500*/  NOP ;  /* 0x0000000000007918 */ /* 0x000fcc0000000000 */
[----:B------:R-:W-:Y:S04]  /*0510*/  LDS.128 R4, [R36.X16] ;  /* 0x0000000024047984 */ /* 0x000fe8000000cc00 */
[----:B------:R-:W-:Y:S06]  /*0520*/  BAR.SYNC.DEFER_BLOCKING 0x0 ;  /* 0x0000000000007b1d */ /* 0x000fec0000010000 */
[----:B------:R-:W2:Y:S04]  /*0530*/  @!P0 LDG.E R15, [R24.64] ;  /* 0x00000006180f8981 */ /* 0x000ea8000c1e1900 */
[----:B------:R-:W3:Y:S04]  /*0540*/  @!P1 LDG.E R13, [R24.64+0x80] ;  /* 0x00008006180d9981 */ /* 0x000ee8000c1e1900 */
[----:B------:R-:W4:Y:S04]  /*0550*/  @!P2 LDG.E R19, [R24.64+0x100] ;  /* 0x000100061813a981 */ /* 0x000f28000c1e1900 */
[----:B------:R-:W4:Y:S01]  /*0560*/  @!P3 LDG.E R17, [R24.64+0x180] ;  /* 0x000180061811b981 */ /* 0x000f22000c1e1900 */
[----:B------:R-:W-:Y:S01]  /*0570*/  ULDC.U8 UR5, c[0x0][0x17e] ;  /* 0x00005f8000057ab9 */ /* 0x000fe20000000000 */
[----:B------:R-:W-:Y:S01]  /*0580*/  MOV R12, c[0x0][0x16c] ;  /* 0x00005b00000c7a02 */ /* 0x000fe20000000f00 */
[----:B------:R-:W-:Y:S01]  /*0590*/  UMOV UR4, URZ ;  /* 0x0000003f00047c82 */ /* 0x000fe20008000000 */
[----:B------:R-:W-:Y:S02]  /*05a0*/  BSSY B0, `(.L_x_2435) ;  /* 0x0000038000007945 */ /* 0x000fe40003800000 */
[----:B------:R-:W-:Y:S01]  /*05b0*/  ISETP.GE.AND P4, PT, R12, 0x1, PT ;  /* 0x000000010c00780c */ /* 0x000fe20003f86270 */
[----:B--2---:R-:W-:Y:S04]  /*05c0*/  STS [R36.X4], R15 ;  /* 0x0000000f24007388 */ /* 0x004fe80000004800 */
[----:B---3--:R-:W-:Y:S04]  /*05d0*/  STS [R36.X4+0x80], R13 ;  /* 0x0000800d24007388 */ /* 0x008fe80000004800 */
[----:B----4-:R-:W-:Y:S04]  /*05e0*/  STS [R36.X4+0x100], R19 ;  /* 0x0001001324007388 */ /* 0x010fe80000004800 */
        /* <DEDUP_REMOVED lines=51> */
.L_x_2436:
[----:B------:R-:W-:Y:S05]  /*0920*/  BSYNC B0 ;  /* 0x0000000000007941 */ /* 0x000fea0003800000 */
.L_x_2435:
        /* <DEDUP_REMOVED lines=33> */
.L_x_2438:
[----:B------:R-:W-:Y:S05]  /*0b40*/  BSYNC B0 ;  /* 0x0000000000007941 */ /* 0x000fea0003800000 */
.L_x_2437:
        /* <DEDUP_REMOVED lines=33> */
.L_x_2440:
[----:B------:R-:W-:Y:S05]  /*0d60*/  BSYNC B0 ;  /* 0x0000000000007941 */ /* 0x000fea0003800000 */
.L_x_2439:
        /* <DEDUP_REMOVED lines=33> */
.L_x_2442:
[----:B------:R-:W-:Y:S05]  /*0f80*/  BSYNC B0 ;  /* 0x0000000000007941 */ /* 0x000fea0003800000 */
.L_x_2441:
[----:B------:R-:W-:Y:S06]  /*0f90*/  BAR.SYNC.DEFER_BLOCKING 0x0 ;  /* 0x0000000000007b1d */ /* 0x000fec0000010000 */
[----:B------:R-:W-:Y:S05]  /*0fa0*/  @!P4 BRA `(.L_x_2443) ;  /* 0x000013500000c947 */ /* 0x000fea0003800000 */
[----:B------:R-:W0:Y:S01]  /*0fb0*/  S2R R45, SR_CTAID.Y ;  /* 0x00000000002d7919 */ /* 0x000e220000002600 */
[----:B------:R-:W-:Y:S01]  /*0fc0*/  MOV R59, 0x10 ;  /* 0x00000010003b7802 */ /* 0x000fe20000000f00 */
        /* <DEDUP_REMOVED lines=11> */
[----:B------:R-:W-:Y:S01]  /*1080*/  IMAD R0, R0, c[0x0][0x174], RZ ;  /* 0x00005d0000007a24 */ /* 0x000fe200078e02ff */
[----:B------:R-:W-:Y:S01]  /*1090*/  IADD3 R51, R15, R51, RZ ;  /* 0x000000330f337210 */ /* 0x000fe20007ffe0ff */
[----:B------:R-:W-:Y:S01]  /*10a0*/  IMAD.WIDE.U32 R12, R45, c[0x0][0x1b8], RZ ;  /* 0x00006e002d0c7a25 */ /* 0x000fe200078e00ff */
[----:B------:R-:W-:-:S03]  /*10b0*/  LEA R50, P1, R14, c[0x0][0x220], 0x3 ;  /* 0x000088000e327a11 */ /* 0x000fc600078218ff */
[----:B------:R-:W-:Y:S01]  /*10c0*/  IMAD R0, R0, c[0x0][0x16c], RZ ;  /* 0x00005b0000007a24 */ /* 0x000fe200078e02ff */
[----:B------:R-:W-:Y:S01]  /*10d0*/  IADD3 R15, R13, R19, RZ ;  /* 0x000000130d0f7210 */ /* 0x000fe20007ffe0ff */
[----:B------:R-:W-:Y:S01]  /*10e0*/  IMAD R21, R45, c[0x0][0x19c], R16 ;  /* 0x000067002d157a24 */ /* 0x000fe200078e0210 */
[----:B------:R-:W-:Y:S01]  /*10f0*/  LEA.HI.X R51, R14, c[0x0][0x224], R51, 0x3, P1 ;  /* 0x000089000e337a11 */ /* 0x000fe200008f1c33 */
[----:B------:R-:W-:-:S04]  /*1100*/  IMAD.WIDE R58, R0, R59, c[0x0][0x260] ;  /* 0x00009800003a7625 */ /* 0x000fc800078e023b */
[----:B------:R-:W-:-:S04]  /*1110*/  IMAD.WIDE.U32 R52, R45, c[0x0][0x198], RZ ;  /* 0x000066002d347a25 */ /* 0x000fc800078e00ff */
[----:B------:R-:W-:Y:S01]  /*1120*/  IMAD.WIDE R58, R17, 0x10, R58 ;  /* 0x00000010113a7825 */ /* 0x000fe200078e023a */
[----:B------:R-:W-:Y:S02]  /*1130*/  IADD3 R13, R53, R21, RZ ;  /* 0x00000015350d7210 */ /* 0x000fe40007ffe0ff */
[----:B------:R-:W-:Y:S02]  /*1140*/  LEA R53, P2, R12, c[0x0][0x230], 0x3 ;  /* 0x00008c000c357a11 */ /* 0x000fe400078418ff */
[----:B------:R-:W-:Y:S02]  /*1150*/  LEA R55, P3, R52, c[0x0][0x228], 0x3 ;  /* 0x00008a0034377a11 */ /* 0x000fe400078618ff */
[----:B------:R-:W-:Y:S01]  /*1160*/  MOV R57, R59 ;  /* 0x0000003b00397202 */ /* 0x000fe20000000f00 */
[----:B------:R-:W-:Y:S01]  /*1170*/  HFMA2.MMA R59, -RZ, RZ, 0, 0 ;  /* 0x00000000ff3b7435 */ /* 0x000fe200000001ff */
[----:B------:R-:W-:Y:S02]  /*1180*/  LEA.HI.X R48, R12, c[0x0][0x234], R15, 0x3, P2 ;  /* 0x00008d000c307a11 */ /* 0x000fe400010f1c0f */
[----:B------:R-:W-:-:S02]  /*1190*/  LEA.HI.X R52, R52, c[0x0][0x22c], R13, 0x3, P3 ;  /* 0x00008b0034347a11 */ /* 0x000fc400018f1c0d */
.L_x_2444:
[----:B------:R-:W2:Y:S01]  /*11a0*/  LDG.E.64 R12, [R50.64] ;  /* 0x00000006320c7981 */ /* 0x000ea2000c1e1b00 */
[----:B------:R-:W-:-:S02]  /*11b0*/  FMUL.FTZ R61, R4, R47 ;  /* 0x0000002f043d7220 */ /* 0x000fc40000410000 */
[----:B------:R-:W-:Y:S01]  /*11c0*/  FMUL.FTZ R67, R5, R46 ;  /* 0x0000002e05437220 */ /* 0x000fe20000410000 */
[----:B------:R-:W0:Y:S01]  /*11d0*/  S2R R41, SR_TID.X ;  /* 0x0000000000297919 */ /* 0x000e220000002100 */
[----:B------:R-:W-:Y:S01]  /*11e0*/  FMUL.FTZ R66, R6, R49 ;  /* 0x0000003106427220 */ /* 0x000fe20000410000 */
[----:B0-----:R-:W-:Y:S01]  /*11f0*/  SHF.L.U32 R31, R41, 0x2, RZ ;  /* 0x00000002291f7819 */ /* 0x001fe200000006ff */
[----:B------:R-:W-:Y:S02]  /*1200*/  FMUL.FTZ R65, R7, R56 ;  /* 0x0000003807417220 */ /* 0x000fe40000410000 */
[----:B--2---:R-:W-:Y:S02]  /*1210*/  FMUL.FTZ R12, R12, 1.4426950216293334961 ;  /* 0x3fb8aa3b0c0c7820 */ /* 0x004fe40000410000 */
[-C--:B------:R-:W-:Y:S02]  /*1220*/  FMUL.FTZ R15, R13, R46.reuse ;  /* 0x0000002e0d0f7220 */ /* 0x080fe40000410000 */
[----:B------:R-:W-:-:S02]  /*1230*/  FMUL.FTZ R17, R12, R46 ;  /* 0x0000002e0c117220 */ /* 0x000fc40000410000 */
[----:B------:R-:W-:Y:S02]  /*1240*/  FMUL.RZ R22, R15, 0.15915493667125701904 ;  /* 0x3e22f9830f167820 */ /* 0x000fe4000040c000 */
[----:B------:R0:W-:Y:S01]  /*1250*/  MUFU.EX2 R18, R17 ;  /* 0x0000001100127308 */ /* 0x0001e20000000800 */
[C---:B------:R-:W-:Y:S02]  /*1260*/  FMUL.FTZ R0, R13.reuse, R47 ;  /* 0x0000002f0d007220 */ /* 0x040fe40000410000 */
[----:B------:R-:W-:Y:S02]  /*1270*/  FMUL.FTZ R15, R13, R49 ;  /* 0x000000310d0f7220 */ /* 0x000fe40000410000 */
[----:B------:R-:W-:Y:S02]  /*1280*/  FMUL.RZ R20, R0, 0.15915493667125701904 ;  /* 0x3e22f98300147820 */ /* 0x000fe4000040c000 */
[----:B------:R-:W-:Y:S01]  /*1290*/  FMUL.RZ R26, R15, 0.15915493667125701904 ;  /* 0x3e22f9830f1a7820 */ /* 0x000fe2000040c000 */
[----:B------:R-:W1:Y:S01]  /*12a0*/  MUFU.SIN R21, R22 ;  /* 0x0000001600157308 */ /* 0x000e620000000400 */
[C---:B------:R-:W-:Y:S01]  /*12b0*/  FMUL.FTZ R0, R12.reuse, R47 ;  /* 0x0000002f0c007220 */ /* 0x040fe20000410000 */
[----:B------:R-:W-:Y:S01]  /*12c0*/  MOV R15, 0xffffff80 ;  /* 0xffffff80000f7802 */ /* 0x000fe20000000f00 */
[----:B------:R-:W-:-:S02]  /*12d0*/  FMUL.FTZ R19, R12, R49 ;  /* 0x000000310c137220 */ /* 0x000fc40000410000 */
[-C--:B------:R-:W-:Y:S02]  /*12e0*/  FMUL.FTZ R13, R13, R56.reuse ;  /* 0x000000380d0d7220 */ /* 0x080fe40000410000 */
[----:B0-----:R-:W-:Y:S01]  /*12f0*/  FMUL.FTZ R17, R12, R56 ;  /* 0x000000380c117220 */ /* 0x001fe20000410000 */
[----:B------:R-:W0:Y:S01]  /*1300*/  MUFU.COS R23, R22 ;  /* 0x0000001600177308 */ /* 0x000e220000000000 */
[----:B------:R-:W-:Y:S01]  /*1310*/  FMUL.RZ R30, R13, 0.15915493667125701904 ;  /* 0x3e22f9830d1e7820 */ /* 0x000fe2000040c000 */
[----:B------:R-:W-:Y:S02]  /*1320*/  MOV R12, R53 ;  /* 0x00000035000c7202 */ /* 0x000fe40000000f00 */
[----:B------:R-:W-:-:S04]  /*1330*/  MOV R13, R48 ;  /* 0x00000030000d7202 */ /* 0x000fc80000000f00 */
[----:B------:R-:W-:Y:S01]  /*1340*/  MUFU.SIN R14, R20 ;  /* 0x00000014000e7308 */ /* 0x000fe20000000400 */
[----:B-1----:R-:W-:-:S07]  /*1350*/  FMUL.FTZ R21, R18, R21 ;  /* 0x0000001512157220 */ /* 0x002fce0000410000 */
[----:B------:R-:W-:Y:S01]  /*1360*/  MUFU.COS R16, R20 ;  /* 0x0000001400107308 */ /* 0x000fe20000000000 */
[----:B0-----:R-:W-:-:S07]  /*1370*/  FMUL.FTZ R23, R18, R23 ;  /* 0x0000001712177220 */ /* 0x001fce0000410000 */
[----:B------:R0:W1:Y:S08]  /*1380*/  MUFU.EX2 R71, R0 ;  /* 0x0000000000477308 */ /* 0x0000700000000800 */
[----:B------:R2:W-:Y:S01]  /*1390*/  MUFU.EX2 R20, R19 ;  /* 0x0000001300147308 */ /* 0x0005e20000000800 */
[----:B0-----:R-:W-:Y:S01]  /*13a0*/  IMAD R0, R32, R15, c[0x0][0x168] ;  /* 0x00005a0020007624 */ /* 0x001fe200078e020f */
[----:B------:R-:W-:-:S04]  /*13b0*/  IADD3 R15, R31, 0x3, RZ ;  /* 0x000000031f0f7810 */ /* 0x000fc80007ffe0ff */
[C---:B------:R-:W-:Y:S02]  /*13c0*/  ISETP.GE.U32.AND P4, PT, R31.reuse, R0, PT ;  /* 0x000000001f00720c */ /* 0x040fe40003f86070 */
[----:B------:R-:W0:Y:S01]  /*13d0*/  MUFU.SIN R27, R26 ;  /* 0x0000001a001b7308 */ /* 0x000e220000000400 */
[----:B--2---:R-:W-:Y:S01]  /*13e0*/  IADD3 R19, R31, 0x1, RZ ;  /* 0x000000011f137810 */ /* 0x004fe20007ffe0ff */
[----:B-1----:R-:W-:Y:S01]  /*13f0*/  FMUL.FTZ R16, R71, R16 ;  /* 0x0000001047107220 */ /* 0x002fe20000410000 */
[----:B------:R-:W-:Y:S01]  /*1400*/  FSEL R61, R61, RZ, !P4 ;  /* 0x000000ff3d3d7208 */ /* 0x000fe20006000000 */
[----:B------:R-:W-:Y:S01]  /*1410*/  FMUL.FTZ R71, R71, R14 ;  /* 0x0000000e47477220 */ /* 0x000fe20000410000 */
[-C--:B------:R-:W-:Y:S02]  /*1420*/  ISETP.GE.U32.AND P3, PT, R19, R0.reuse, PT ;  /* 0x000000001300720c */ /* 0x080fe40003f66070 */
[----:B------:R-:W-:Y:S01]  /*1430*/  ISETP.GE.U32.AND P1, PT, R15, R0, PT ;  /* 0x000000000f00720c */ /* 0x000fe20003f26070 */
[----:B------:R-:W1:Y:S01]  /*1440*/  MUFU.COS R29, R26 ;  /* 0x0000001a001d7308 */ /* 0x000e620000000000 */
[----:B------:R-:W-:-:S02]  /*1450*/  FSEL R62, R21, RZ, !P3 ;  /* 0x000000ff153e7208 */ /* 0x000fc40005800000 */
[----:B------:R-:W-:Y:S02]  /*1460*/  IADD3 R15, R31, 0x2, RZ ;  /* 0x000000021f0f7810 */ /* 0x000fe40007ffe0ff */
[----:B------:R-:W-:Y:S01]  /*1470*/  FSEL R64, R23, 1, !P3 ;  /* 0x3f80000017407808 */ /* 0x000fe20005800000 */
[----:B------:R-:W-:Y:S01]  /*1480*/  FMUL.FTZ R21, R61, R62 ;  /* 0x0000003e3d157220 */ /* 0x000fe20000410000 */
[----:B------:R-:W-:Y:S01]  /*1490*/  ISETP.GE.U32.AND P2, PT, R15, R0, PT ;  /* 0x000000000f00720c */ /* 0x000fe20003f46070 */
[----:B------:R-:W-:Y:S01]  /*14a0*/  MUFU.EX2 R17, R17 ;  /* 0x0000001100117308 */ /* 0x000fe20000000800 */
[----:B0-----:R-:W-:-:S07]  /*14b0*/  FMUL.FTZ R69, R20, R27 ;  /* 0x0000001b14457220 */ /* 0x001fce0000410000 */
[----:B------:R-:W0:Y:S01]  /*14c0*/  MUFU.SIN R18, R30 ;  /* 0x0000001e00127308 */ /* 0x000e220000000400 */
[----:B------:R-:W-:Y:S01]  /*14d0*/  FMUL.FTZ R19, RZ, R62 ;  /* 0x0000003eff137220 */ /* 0x000fe20000410000 */
[----:B------:R-:W-:Y:S01]  /*14e0*/  MOV R14, R55 ;  /* 0x00000037000e7202 */ /* 0x000fe20000000f00 */
[----:B------:R-:W-:-:S05]  /*14f0*/  FFMA.FTZ R21, RZ, R64, R21 ;  /* 0x00000040ff157223 */ /* 0x000fca0000010015 */
[----:B------:R-:W2:Y:S01]  /*1500*/  MUFU.COS R22, R30 ;  /* 0x0000001e00167308 */ /* 0x000ea20000000000 */
[----:B-1----:R-:W-:Y:S01]  /*1510*/  FMUL.FTZ R68, R20, R29 ;  /* 0x0000001d14447220 */ /* 0x002fe20000410000 */
[----:B------:R-:W-:Y:S01]  /*1520*/  FSEL R67, R67, RZ, !P3 ;  /* 0x000000ff43437208 */ /* 0x000fe20005800000 */
[----:B------:R-:W-:Y:S01]  /*1530*/  FFMA.FTZ R20, R61, R64, -R19 ;  /* 0x000000403d147223 */ /* 0x000fe20000010813 */
[----:B------:R-:W-:Y:S01]  /*1540*/  FSEL R69, R69, RZ, !P2 ;  /* 0x000000ff45457208 */ /* 0x000fe20005000000 */
[----:B------:R-:W-:Y:S01]  /*1550*/  FADD.FTZ R21, RZ, R21 ;  /* 0x00000015ff157221 */ /* 0x000fe20000010000 */
[----:B------:R-:W-:Y:S01]  /*1560*/  MOV R15, R52 ;  /* 0x00000034000f7202 */ /* 0x000fe20000000f00 */
[----:B------:R-:W-:Y:S01]  /*1570*/  FADD.FTZ R20, R67, R20 ;  /* 0x0000001443147221 */ /* 0x000fe20000010000 */
[----:B------:R-:W-:Y:S01]  /*1580*/  FSEL R68, R68, 1, !P2 ;  /* 0x3f80000044447808 */ /* 0x000fe20005000000 */
[----:B------:R-:W-:Y:S01]  /*1590*/  FMUL.FTZ R19, R69, R21 ;  /* 0x0000001545137220 */ /* 0x000fe20000410000 */
[----:B------:R-:W-:Y:S01]  /*15a0*/  FSEL R66, R66, RZ, !P2 ;  /* 0x000000ff42427208 */ /* 0x000fe20005000000 */
[----:B0-----:R-:W-:Y:S01]  /*15b0*/  FMUL.FTZ R18, R17, R18 ;  /* 0x0000001211127220 */ /* 0x001fe20000410000 */
[----:B------:R0:W3:Y:S01]  /*15c0*/  LDG.E.64 R26, [R14.64] ;  /* 0x000000060e1a7981 */ /* 0x0000e2000c1e1b00 */
[----:B------:R-:W-:-:S02]  /*15d0*/  FFMA.FTZ R19, R68, R20, -R19 ;  /* 0x0000001444137223 */ /* 0x000fc40000010813 */
[----:B--2---:R-:W-:Y:S01]  /*15e0*/  FMUL.FTZ R22, R17, R22 ;  /* 0x0000001611167220 */ /* 0x004fe20000410000 */
[----:B------:R-:W-:Y:S01]  /*15f0*/  FSEL R60, R18, RZ, !P1 ;  /* 0x000000ff123c7208 */ /* 0x000fe20004800000 */
[----:B------:R-:W-:Y:S01]  /*1600*/  FADD.FTZ R19, R66, R19 ;  /* 0x0000001342137221 */ /* 0x000fe20000010000 */
[----:B------:R-:W-:Y:S01]  /*1610*/  FSEL R71, R71, RZ, !P4 ;  /* 0x000000ff47477208 */ /* 0x000fe20006000000 */
[----:B------:R1:W3:Y:S01]  /*1620*/  LDG.E.64 R28, [R12.64] ;  /* 0x000000060c1c7981 */ /* 0x0002e2000c1e1b00 */
[----:B------:R-:W-:Y:S01]  /*1630*/  FSEL R63, R22, 1, !P1 ;  /* 0x3f800000163f7808 */ /* 0x000fe20004800000 */
[----:B0-----:R-:W-:Y:S01]  /*1640*/  FMUL.FTZ R14, R69, R20 ;  /* 0x00000014450e7220 */ /* 0x001fe20000410000 */
[----:B------:R-:W-:Y:S01]  /*1650*/  FSEL R73, R16, 1, !P4 ;  /* 0x3f80000010497808 */ /* 0x000fe20006000000 */
[----:B------:R-:W-:Y:S01]  /*1660*/  FMUL.FTZ R15, R60, R19 ;  /* 0x000000133c0f7220 */ /* 0x000fe20000410000 */
[----:B------:R-:W-:Y:S01]  /*1670*/  FSEL R65, R65, RZ, !P1 ;  /* 0x000000ff41417208 */ /* 0x000fe20004800000 */
[----:B------:R-:W-:Y:S01]  /*1680*/  FFMA.FTZ R14, R68, R21, R14 ;  /* 0x00000015440e7223 */ /* 0x000fe2000001000e */
[----:B------:R-:W-:-:S02]  /*1690*/  ISETP.GE.AND P1, PT, R36, 0x1, PT ;  /* 0x000000012400780c */ /* 0x000fc40003f26270 */
[C---:B------:R-:W-:Y:S01]  /*16a0*/  ISETP.NE.AND P2, PT, R36.reuse, 0x1f, PT ;  /* 0x0000001f2400780c */ /* 0x040fe20003f45270 */
[----:B------:R-:W-:Y:S01]  /*16b0*/  FADD.FTZ R14, RZ, R14 ;  /* 0x0000000eff0e7221 */ /* 0x000fe20000010000 */
[----:B------:R-:W-:Y:S01]  /*16c0*/  ISETP.NE.AND P3, PT, R36, RZ, PT ;  /* 0x000000ff2400720c */ /* 0x000fe20003f65270 */
[----:B-1----:R-:W-:Y:S01]  /*16d0*/  FMUL.FTZ R12, R71, R62 ;  /* 0x0000003e470c7220 */ /* 0x002fe20000410000 */
[----:B------:R-:W-:Y:S01]  /*16e0*/  ISETP.NE.AND P4, PT, R41, RZ, PT ;  /* 0x000000ff2900720c */ /* 0x000fe20003f85270 */
[----:B------:R-:W-:Y:S01]  /*16f0*/  FFMA.FTZ R23, R63, R14, R15 ;  /* 0x0000000e3f177223 */ /* 0x000fe2000001000f */
[----:B------:R-:W-:Y:S01]  /*1700*/  IADD3 R59, R59, 0x1, RZ ;  /* 0x000000013b3b7810 */ /* 0x000fe20007ffe0ff */
[C---:B------:R-:W-:Y:S02]  /*1710*/  FMUL.FTZ R13, R73.reuse, R62 ;  /* 0x0000003e490d7220 */ /* 0x040fe40000410000 */
[----:B------:R-:W-:Y:S02]  /*1720*/  FMUL.FTZ R14, R60, R14 ;  /* 0x0000000e3c0e7220 */ /* 0x000fe40000410000 */
        /* <DEDUP_REMOVED lines=15> */
[----:B------:R-:W2:Y:S04]  /*1820*/  SHFL.UP PT, R13, R20, 0x1, RZ ;  /* 0x04200000140d7989 */ /* 0x000ea800000e00ff */
[----:B------:R-:W4:Y:S01]  /*1830*/  SHFL.UP PT, R15, R12, 0x1, RZ ;  /* 0x042000000c0f7989 */ /* 0x000f2200000e00ff */
[C---:B0-----:R-:W-:Y:S02]  /*1840*/  FMUL.FTZ R16, R12.reuse, R17 ;  /* 0x000000110c107220 */ /* 0x041fe40000410000 */
[-C--:B-1----:R-:W-:Y:S02]  /*1850*/  FMUL.FTZ R14, R12, R19.reuse ;  /* 0x000000130c0e7220 */ /* 0x082fe40000410000 */
[C---:B------:R-:W-:Y:S02]  /*1860*/  FFMA.FTZ R16, R20.reuse, R19, R16 ;  /* 0x0000001314107223 */ /* 0x040fe40000010010 */
[----:B------:R-:W-:-:S02]  /*1870*/  FFMA.FTZ R17, R20, R17, -R14 ;  /* 0x0000001114117223 */ /* 0x000fc4000001080e */
[----:B------:R-:W-:Y:S02]  /*1880*/  @P1 FADD.FTZ R23, R23, R16 ;  /* 0x0000001017171221 */ /* 0x000fe40000010000 */
[----:B------:R-:W-:Y:S02]  /*1890*/  @P1 FADD.FTZ R22, R22, R17 ;  /* 0x0000001116161221 */ /* 0x000fe40000010000 */
[C---:B--2---:R-:W-:Y:S01]  /*18a0*/  FMUL.FTZ R16, R12.reuse, R13 ;  /* 0x0000000d0c107220 */ /* 0x044fe20000410000 */
[----:B------:R-:W0:Y:S01]  /*18b0*/  SHFL.UP PT, R18, R23, 0x2, RZ ;  /* 0x0440000017127989 */ /* 0x000e2200000e00ff */
[-C--:B----4-:R-:W-:Y:S02]  /*18c0*/  FMUL.FTZ R14, R12, R15.reuse ;  /* 0x0000000f0c0e7220 */ /* 0x090fe40000410000 */
[C---:B------:R-:W-:Y:S01]  /*18d0*/  FFMA.FTZ R15, R20.reuse, R15, R16 ;  /* 0x0000000f140f7223 */ /* 0x040fe20000010010 */
[----:B------:R-:W1:Y:S01]  /*18e0*/  SHFL.UP PT, R17, R22, 0x2, RZ ;  /* 0x0440000016117989 */ /* 0x000e6200000e00ff */
[----:B------:R-:W-:-:S03]  /*18f0*/  @P1 FFMA.FTZ R20, R20, R13, -R14 ;  /* 0x0000000d14141223 */ /* 0x000fc6000001080e */
[----:B------:R-:W-:Y:S02]  /*1900*/  FSEL R15, R12, R15, !P1 ;  /* 0x0000000f0c0f7208 */ /* 0x000fe40004800000 */
[----:B------:R-:W2:Y:S01]  /*1910*/  SHFL.UP PT, R12, R20, 0x2, RZ ;  /* 0x04400000140c7989 */ /* 0x000ea200000e00ff */
[----:B------:R-:W-:-:S03]  /*1920*/  ISETP.GE.AND P1, PT, R36, 0x2, PT ;  /* 0x000000022400780c */ /* 0x000fc60003f26270 */
[----:B------:R-:W4:Y:S01]  /*1930*/  SHFL.UP PT, R13, R15, 0x2, RZ ;  /* 0x044000000f0d7989 */ /* 0x000f2200000e00ff */
[CC--:B0-----:R-:W-:Y:S02]  /*1940*/  FMUL.FTZ R14, R15.reuse, R18.reuse ;  /* 0x000000120f0e7220 */ /* 0x0c1fe40000410000 */
[-C--:B-1----:R-:W-:Y:S02]  /*1950*/  FMUL.FTZ R19, R15, R17.reuse ;  /* 0x000000110f137220 */ /* 0x082fe40000410000 */
[C---:B------:R-:W-:Y:S02]  /*1960*/  FFMA.FTZ R17, R20.reuse, R17, -R14 ;  /* 0x0000001114117223 */ /* 0x040fe4000001080e */
[----:B------:R-:W-:-:S03]  /*1970*/  FFMA.FTZ R18, R20, R18, R19 ;  /* 0x0000001214127223 */ /* 0x000fc60000010013 */
[----:B------:R-:W-:Y:S02]  /*1980*/  @P1 FADD.FTZ R22, R22, R17 ;  /* 0x0000001116161221 */ /* 0x000fe40000010000 */
[----:B--2---:R-:W-:Y:S02]  /*1990*/  FMUL.FTZ R14, R15, R12 ;  /* 0x0000000c0f0e7220 */ /* 0x004fe40000410000 */
        /* <DEDUP_REMOVED lines=18> */
[----:B----4-:R-:W-:-:S03]  /*1ac0*/  FMUL.FTZ R16, R14, R13 ;  /* 0x0000000d0e107220 */ /* 0x010fc60000410000 */
[----:B------:R-:W1:Y:S01]  /*1ad0*/  SHFL.UP PT, R17, R22, 0x8, RZ ;  /* 0x0500000016117989 */ /* 0x000e6200000e00ff */
[C---:B------:R-:W-:Y:S01]  /*1ae0*/  FFMA.FTZ R15, R20.reuse, R15, R16 ;  /* 0x0000000f140f7223 */ /* 0x040fe20000010010 */
[----:B------:R-:W-:Y:S01]  /*1af0*/  MOV R16, 0x3f800000 ;  /* 0x3f80000000107802 */ /* 0x000fe20000000f00 */
        /* <DEDUP_REMOVED lines=11> */
[-C--:B--2---:R-:W-:Y:S02]  /*1bb0*/  FMUL.FTZ R14, R15, R12.reuse ;  /* 0x0000000c0f0e7220 */ /* 0x084fe40000410000 */
[----:B------:R-:W-:Y:S01]  /*1bc0*/  @P1 FADD.FTZ R23, R23, R18 ;  /* 0x0000001217171221 */ /* 0x000fe20000010000 */
[----:B------:R-:W-:Y:S01]  /*1bd0*/  SHFL.UP PT, R31, R22, 0x10, RZ ;  /* 0x06000000161f7989 */ /* 0x000fe200000e00ff */
[CC--:B----4-:R-:W-:Y:S01]  /*1be0*/  FMUL.FTZ R21, R15.reuse, R13.reuse ;  /* 0x0000000d0f157220 */ /* 0x0d0fe20000410000 */
[----:B------:R-:W-:Y:S01]  /*1bf0*/  CS2R R18, SRZ ;  /* 0x0000000000127805 */ /* 0x000fe2000001ff00 */
[C---:B------:R-:W-:Y:S02]  /*1c00*/  FFMA.FTZ R14, R20.reuse, R13, R14 ;  /* 0x0000000d140e7223 */ /* 0x040fe4000001000e */
[----:B------:R-:W-:Y:S01]  /*1c10*/  @P1 FFMA.FTZ R20, R20, R12, -R21 ;  /* 0x0000000c14141223 */ /* 0x000fe20000010815 */
[----:B------:R-:W0:Y:S02]  /*1c20*/  SHFL.UP PT, R13, R23, 0x10, RZ ;  /* 0x06000000170d7989 */ /* 0x000e2400000e00ff */
[----:B------:R-:W-:-:S02]  /*1c30*/  FSEL R14, R15, R14, !P1 ;  /* 0x0000000e0f0e7208 */ /* 0x000fc40004800000 */
[----:B------:R-:W1:Y:S01]  /*1c40*/  SHFL.UP PT, R15, R20, 0x10, RZ ;  /* 0x06000000140f7989 */ /* 0x000e6200000e00ff */
[----:B------:R-:W-:-:S03]  /*1c50*/  ISETP.GE.AND P1, PT, R36, 0x10, PT ;  /* 0x000000102400780c */ /* 0x000fc60003f26270 */
[----:B------:R-:W2:Y:S04]  /*1c60*/  SHFL.UP PT, R21, R14, 0x10, RZ ;  /* 0x060000000e157989 */ /* 0x000ea800000e00ff */
[----:B------:R-:W-:Y:S01]  /*1c70*/  @!P0 LDS.128 R16, [UR4+0x250] ;  /* 0x00025004ff108984 */ /* 0x000fe20008000c00 */
[----:B0-----:R-:W-:-:S04]  /*1c80*/  FMUL.FTZ R12, R14, R13 ;  /* 0x0000000d0e0c7220 */ /* 0x001fc80000410000 */
[----:B------:R-:W-:Y:S02]  /*1c90*/  FFMA.FTZ R75, R20, R31, -R12 ;  /* 0x0000001f144b7223 */ /* 0x000fe4000001080c */
[C---:B-1----:R-:W-:Y:S02]  /*1ca0*/  FMUL.FTZ R30, R14.reuse, R15 ;  /* 0x0000000f0e1e7220 */ /* 0x042fe40000410000 */
[C---:B------:R-:W-:Y:S02]  /*1cb0*/  FMUL.FTZ R31, R14.reuse, R31 ;  /* 0x0000001f0e1f7220 */ /* 0x040fe40000410000 */
[-C--:B--2---:R-:W-:Y:S02]  /*1cc0*/  FMUL.FTZ R12, R14, R21.reuse ;  /* 0x000000150e0c7220 */ /* 0x084fe40000410000 */
[C---:B------:R-:W-:Y:S02]  /*1cd0*/  FFMA.FTZ R21, R20.reuse, R21, R30 ;  /* 0x0000001514157223 */ /* 0x040fe4000001001e */
[----:B------:R-:W-:-:S02]  /*1ce0*/  FFMA.FTZ R70, R20, R13, R31 ;  /* 0x0000000d14467223 */ /* 0x000fc4000001001f */
[----:B------:R-:W-:Y:S01]  /*1cf0*/  @P1 FFMA.FTZ R20, R20, R15, -R12 ;  /* 0x0000000f14141223 */ /* 0x000fe2000001080c */
[----:B------:R-:W-:Y:S01]  /*1d00*/  FSEL R21, R14, R21, !P1 ;  /* 0x000000150e157208 */ /* 0x000fe20004800000 */
[----:B------:R-:W-:Y:S02]  /*1d10*/  @P1 FADD.FTZ R22, R22, R75 ;  /* 0x0000004b16161221 */ /* 0x000fe40000010000 */
[----:B------:R-:W-:Y:S01]  /*1d20*/  @P1 FADD.FTZ R23, R23, R70 ;  /* 0x0000004617171221 */ /* 0x000fe20000010000 */
[----:B------:R-:W0:Y:S04]  /*1d30*/  SHFL.UP PT, R75, R20, 0x1, RZ ;  /* 0x04200000144b7989 */ /* 0x000e2800000e00ff */
[----:B------:R-:W-:Y:S04]  /*1d40*/  @!P2 STS.128 [0x210], R20 ;  /* 0x00021014ff00a388 */ /* 0x000fe80000000c00 */
[----:B------:R-:W-:Y:S06]  /*1d50*/  BAR.SYNC.DEFER_BLOCKING 0x0 ;  /* 0x0000000000007b1d */ /* 0x000fec0000010000 */
[----:B------:R1:W2:Y:S04]  /*1d60*/  SHFL.UP PT, R74, R21, 0x1, RZ ;  /* 0x04200000154a7989 */ /* 0x0002a800000e00ff */
[----:B------:R4:W5:Y:S04]  /*1d70*/  SHFL.UP PT, R70, R23, 0x1, RZ ;  /* 0x0420000017467989 */ /* 0x00096800000e00ff */
[----:B------:R4:W5:Y:S01]  /*1d80*/  SHFL.UP PT, R72, R22, 0x1, RZ ;  /* 0x0420000016487989 */ /* 0x00096200000e00ff */
[----:B-1----:R-:W-:-:S02]  /*1d90*/  MOV R21, c[0x0][0x1a0] ;  /* 0x0000680000157a02 */ /* 0x002fc40000000f00 */
[----:B0-----:R-:W-:Y:S02]  /*1da0*/  @!P3 MOV R75, R16 ;  /* 0x00000010004bb202 */ /* 0x001fe40000000f00 */
[C---:B------:R-:W-:Y:S02]  /*1db0*/  LEA R55, P1, R21.reuse, R55, 0x3 ;  /* 0x0000003715377211 */ /* 0x040fe400078218ff */
[----:B----4-:R-:W-:Y:S02]  /*1dc0*/  MOV R23, c[0x0][0x1c4] ;  /* 0x0000710000177a02 */ /* 0x010fe40000000f00 */
[----:B------:R-:W-:Y:S01]  /*1dd0*/  MOV R22, c[0x0][0x1a4] ;  /* 0x0000690000167a02 */ /* 0x000fe20000000f00 */
[----:B------:R-:W-:Y:S03]  /*1de0*/  @!P3 STS.128 [0x230], R16 ;  /* 0x00023010ff00b388 */ /* 0x000fe60000000c00 */
[----:B------:R-:W-:Y:S01]  /*1df0*/  LEA.HI.X R52, R21, R52, R22, 0x3, P1 ;  /* 0x0000003415347211 */ /* 0x000fe200008f1c16 */
[----:B------:R-:W0:Y:S01]  /*1e00*/  LDS.128 R12, [0x210] ;  /* 0x00021000ff0c7984 */ /* 0x000e220000000c00 */
[----:B------:R-:W-:-:S02]  /*1e10*/  MOV R22, c[0x0][0x1c0] ;  /* 0x0000700000167a02 */ /* 0x000fc40000000f00 */
[----:B--2---:R-:W-:Y:S01]  /*1e20*/  @!P3 MOV R74, R17 ;  /* 0x00000011004ab202 */ /* 0x004fe20000000f00 */
[----:B------:R-:W-:Y:S01]  /*1e30*/  BAR.SYNC.DEFER_BLOCKING 0x0 ;  /* 0x0000000000007b1d */ /* 0x000fe20000010000 */
[C---:B------:R-:W-:Y:S02]  /*1e40*/  LEA R53, P1, R22.reuse, R53, 0x3 ;  /* 0x0000003516357211 */ /* 0x040fe400078218ff */
[----:B-----5:R-:W-:Y:S02]  /*1e50*/  @!P3 MOV R70, R19 ;  /* 0x000000130046b202 */ /* 0x020fe40000000f00 */
[----:B------:R-:W-:Y:S02]  /*1e60*/  LEA.HI.X R48, R22, R48, R23, 0x3, P1 ;  /* 0x0000003016307211 */ /* 0x000fe400008f1c17 */
[----:B------:R-:W-:Y:S02]  /*1e70*/  @!P3 MOV R72, R18 ;  /* 0x000000120048b202 */ /* 0x000fe40000000f00 */
[----:B------:R-:W-:Y:S01]  /*1e80*/  ISETP.NE.AND P1, PT, R41, RZ, PT ;  /* 0x000000ff2900720c */ /* 0x000fe20003f25270 */
[----:B---3--:R-:W-:-:S02]  /*1e90*/  FMUL.FTZ R23, R27, R29 ;  /* 0x0000001d1b177220 */ /* 0x008fc40000410000 */
[C---:B------:R-:W-:Y:S02]  /*1ea0*/  FMUL.FTZ R29, R26.reuse, R29 ;  /* 0x0000001d1a1d7220 */ /* 0x040fe40000410000 */
[-C--:B------:R-:W-:Y:S01]  /*1eb0*/  FFMA.FTZ R26, R26, R28.reuse, -R23 ;  /* 0x0000001c1a1a7223 */ /* 0x080fe20000010817 */
[----:B------:R-:W1:Y:S01]  /*1ec0*/  @P4 LDS.64 R30, [0x238] ;  /* 0x00023800ff1e4984 */ /* 0x000e620000000a00 */
[----:B------:R-:W-:Y:S02]  /*1ed0*/  FFMA.FTZ R29, R27, R28, R29 ;  /* 0x0000001c1b1d7223 */ /* 0x000fe4000001001d */
[----:B0-----:R-:W-:Y:S02]  /*1ee0*/  FMUL.FTZ R23, R13, R17 ;  /* 0x000000110d177220 */ /* 0x001fe40000410000 */
[-C--:B-1----:R-:W-:Y:S02]  /*1ef0*/  @P4 FMUL.FTZ R76, R30, R74.reuse ;  /* 0x0000004a1e4c4220 */ /* 0x082fe40000410000 */
[----:B------:R-:W-:-:S02]  /*1f00*/  @P4 FMUL.FTZ R74, R31, R74 ;  /* 0x0000004a1f4a4220 */ /* 0x000fc40000410000 */
[-C--:B------:R-:W-:Y:S02]  /*1f10*/  @P4 FFMA.FTZ R31, R31, R75.reuse, R76 ;  /* 0x0000004b1f1f4223 */ /* 0x080fe4000001004c */
[----:B------:R-:W-:Y:S01]  /*1f20*/  @P4 FFMA.FTZ R75, R30, R75, -R74 ;  /* 0x0000004b1e4b4223 */ /* 0x000fe2000001084a */
[----:B------:R-:W-:Y:S01]  /*1f30*/  MOV R30, c[0x0][0x188] ;  /* 0x00006200001e7a02 */ /* 0x000fe20000000f00 */
[----:B------:R-:W-:Y:S01]  /*1f40*/  @P4 FADD.FTZ R70, R70, R31 ;  /* 0x0000001f46464221 */ /* 0x000fe20000010000 */
[----:B------:R-:W-:Y:S01]  /*1f50*/  MOV R31, c[0x0][0x18c] ;  /* 0x00006300001f7a02 */ /* 0x000fe20000000f00 */
[----:B------:R-:W-:Y:S01]  /*1f60*/  @P4 FADD.FTZ R72, R72, R75 ;  /* 0x0000004b48484221 */ /* 0x000fe20000010000 */
[C---:B------:R-:W-:Y:S01]  /*1f70*/  LEA R50, P2, R30.reuse, R50, 0x3 ;  /* 0x000000321e327211 */ /* 0x040fe200078418ff */
[C---:B------:R-:W-:Y:S02]  /*1f80*/  FMUL.FTZ R20, R71.reuse, R70 ;  /* 0x0000004647147220 */ /* 0x040fe40000410000 */
[-C--:B------:R-:W-:Y:S01]  /*1f90*/  FMUL.FTZ R71, R71, R72.reuse ;  /* 0x0000004847477220 */ /* 0x080fe20000410000 */
[----:B------:R-:W-:Y:S01]  /*1fa0*/  LEA.HI.X R51, R30, R51, R31, 0x3, P2 ;  /* 0x000000331e337211 */ /* 0x000fe200010f1c1f */
[----:B------:R-:W-:-:S02]  /*1fb0*/  FFMA.FTZ R20, R73, R72, -R20 ;  /* 0x0000004849147223 */ /* 0x000fc40000010814 */
[----:B------:R-:W-:Y:S02]  /*1fc0*/  FFMA.FTZ R21, R73, R70, R71 ;  /* 0x0000004649157223 */ /* 0x000fe40000010047 */
[----:B------:R-:W-:Y:S02]  /*1fd0*/  FADD.FTZ R61, R61, R20 ;  /* 0x000000143d3d7221 */ /* 0x000fe40000010000 */
[----:B------:R-:W-:Y:S02]  /*1fe0*/  FADD.FTZ R21, RZ, R21 ;  /* 0x00000015ff157221 */ /* 0x000fe40000010000 */
[----:B------:R-:W-:Y:S02]  /*1ff0*/  FMUL.FTZ R31, R13, R19 ;  /* 0x000000130d1f7220 */ /* 0x000fe40000410000 */
[C---:B------:R-:W-:Y:S02]  /*2000*/  FMUL.FTZ R20, R62.reuse, R21 ;  /* 0x000000153e147220 */ /* 0x040fe40000410000 */
[----:B------:R-:W-:-:S02]  /*2010*/  FMUL.FTZ R62, R62, R61 ;  /* 0x0000003d3e3e7220 */ /* 0x000fc40000410000 */
[C---:B------:R-:W-:Y:S02]  /*2020*/  FFMA.FTZ R20, R64.reuse, R61, -R20 ;  /* 0x0000003d40147223 */ /* 0x040fe40000010814 */
[----:B------:R-:W-:Y:S02]  /*2030*/  FFMA.FTZ R62, R64, R21, R62 ;  /* 0x00000015403e7223 */ /* 0x000fe4000001003e */
[----:B------:R-:W-:Y:S02]  /*2040*/  FADD.FTZ R67, R67, R20 ;  /* 0x0000001443437221 */ /* 0x000fe40000010000 */
[----:B------:R-:W-:Y:S02]  /*2050*/  FADD.FTZ R20, RZ, R62 ;  /* 0x0000003eff147221 */ /* 0x000fe40000010000 */
[-C--:B------:R-:W-:Y:S02]  /*2060*/  FFMA.FTZ R31, R12, R18.reuse, -R31 ;  /* 0x000000120c1f7223 */ /* 0x080fe4000001081f */
[----:B------:R-:W-:-:S02]  /*2070*/  FMUL.FTZ R18, R13, R18 ;  /* 0x000000120d127220 */ /* 0x000fc40000410000 */
[----:B------:R-:W-:Y:S02]  /*2080*/  FMUL.FTZ R13, R13, R16 ;  /* 0x000000100d0d7220 */ /* 0x000fe40000410000 */
[C---:B------:R-:W-:Y:S02]  /*2090*/  FMUL.FTZ R22, R69.reuse, R20 ;  /* 0x0000001445167220 */ /* 0x040fe40000410000 */
[----:B------:R-:W-:Y:S02]  /*20a0*/  FFMA.FTZ R17, R12, R17, R13 ;  /* 0x000000110c117223 */ /* 0x000fe4000001000d */
[-C--:B------:R-:W-:Y:S02]  /*20b0*/  FMUL.FTZ R69, R69, R67.reuse ;  /* 0x0000004345457220 */ /* 0x080fe40000410000 */
[----:B------:R-:W-:Y:S02]  /*20c0*/  FFMA.FTZ R13, R68, R67, -R22 ;  /* 0x00000043440d7223 */ /* 0x000fe40000010816 */
[----:B------:R-:W-:-:S02]  /*20d0*/  FFMA.FTZ R16, R12, R16, -R23 ;  /* 0x000000100c107223 */ /* 0x000fc40000010817 */
[----:B------:R-:W-:Y:S02]  /*20e0*/  FFMA.FTZ R12, R12, R19, R18 ;  /* 0x000000130c0c7223 */ /* 0x000fe40000010012 */
[----:B------:R-:W-:Y:S02]  /*20f0*/  FADD.FTZ R18, R14, R31 ;  /* 0x0000001f0e127221 */ /* 0x000fe40000010000 */
[----:B------:R-:W-:Y:S02]  /*2100*/  FFMA.FTZ R69, R68, R20, R69 ;  /* 0x0000001444457223 */ /* 0x000fe40000010045 */
[----:B------:R-:W-:Y:S01]  /*2110*/  FADD.FTZ R31, R66, R13 ;  /* 0x0000000d421f7221 */ /* 0x000fe20000010000 */
[----:B------:R-:W-:Y:S01]  /*2120*/  @!P1 MOV R13, R57 ;  /* 0x00000039000d9202 */ /* 0x000fe20000000f00 */
[----:B------:R-:W-:Y:S01]  /*2130*/  FADD.FTZ R19, R15, R12 ;  /* 0x0000000c0f137221 */ /* 0x000fe20000010000 */
[----:B------:R-:W-:Y:S01]  /*2140*/  @!P1 MOV R12, R58 ;  /* 0x0000003a000c9202 */ /* 0x000fe20000000f00 */
[----:B------:R-:W-:Y:S01]  /*2150*/  FADD.FTZ R69, RZ, R69 ;  /* 0x00000045ff457221 */ /* 0x000fe20000010000 */
[----:B------:R-:W-:Y:S01]  /*2160*/  IADD3 R58, P2, R58, 0x10, RZ ;  /* 0x000000103a3a7810 */ /* 0x000fe20007f5e0ff */
[C---:B------:R-:W-:Y:S01]  /*2170*/  FMUL.FTZ R14, R60.reuse, R31 ;  /* 0x0000001f3c0e7220 */ /* 0x040fe20000410000 */
[----:B------:R0:W-:Y:S01]  /*2180*/  @!P1 STS.128 [UR4+0x250], R16 ;  /* 0x00025010ff009988 */ /* 0x0001e20008000c04 */
[-C--:B------:R-:W-:Y:S01]  /*2190*/  FMUL.FTZ R60, R60, R69.reuse ;  /* 0x000000453c3c7220 */ /* 0x080fe20000410000 */
[----:B------:R-:W-:Y:S01]  /*21a0*/  UIADD3 UR4, UR4, 0x10, URZ ;  /* 0x0000001004047890 */ /* 0x000fe2000fffe03f */
[----:B------:R-:W-:Y:S01]  /*21b0*/  FFMA.FTZ R14, R63, R69, R14 ;  /* 0x000000453f0e7223 */ /* 0x000fe2000001000e */
[----:B------:R0:W-:Y:S01]  /*21c0*/  @!P1 STG.E.128 [R12.64], R16 ;  /* 0x000000100c009986 */ /* 0x0001e2000c101d06 */
[----:B------:R-:W-:Y:S01]  /*21d0*/  ISETP.GE.AND P1, PT, R59, c[0x0][0x16c], PT ;  /* 0x00005b003b007a0c */ /* 0x000fe20003f26270 */
[----:B------:R-:W-:Y:S01]  /*21e0*/  FFMA.FTZ R60, R63, R31, -R60 ;  /* 0x0000001f3f3c7223 */ /* 0x000fe2000001083c */
[----:B------:R-:W-:Y:S01]  /*21f0*/  IADD3.X R57, RZ, R57, RZ, P2, !PT ;  /* 0x00000039ff397210 */ /* 0x000fe200017fe4ff */
[----:B------:R-:W-:-:S02]  /*2200*/  FADD.FTZ R14, RZ, R14 ;  /* 0x0000000eff0e7221 */ /* 0x000fc40000010000 */
        /* <DEDUP_REMOVED lines=13> */
[----:B0-----:R-:W-:Y:S01]  /*22e0*/  @P1 CALL.REL.NOINC `(.L_x_2443) ;  /* 0x0000001000001944 */ /* 0x001fe20003c00000 */
[----:B------:R-:W-:Y:S05]  /*22f0*/  BRA `(.L_x_2444) ;  /* 0xffffeea000007947 */ /* 0x000fea000383ffff */
.L_x_2443:
[----:B------:R-:W-:Y:S01]  /*2300*/  BAR.SYNC.DEFER_BLOCKING 0x0 ;  /* 0x0000000000007b1d */ /* 0x000fe20000010000 */
[----:B------:R-:W-:Y:S01]  /*2310*/  ISETP.NE.AND P0, PT, R41, RZ, PT ;  /* 0x000000ff2900720c */ /* 0x000fe20003f05270 */
[----:B------:R-:W-:Y:S01]  /*2320*/  IMAD R5, R54, c[0x0][0x200], RZ ;  /* 0x0000800036057a24 */ /* 0x000fe200078e02ff */
[----:B------:R-:W-:-:S03]  /*2330*/  SHF.L.U32 R12, R32, 0x7, RZ ;  /* 0x00000007200c7819 */ /* 0x000fc600000006ff */
[C---:B------:R-:W-:Y:S01]  /*2340*/  IMAD R17, R40.reuse, c[0x0][0x204], R5 ;  /* 0x0000810028117a24 */ /* 0x040fe200078e0205 */
[----:B------:R-:W-:Y:S01]  /*2350*/  SHF.R.S32.HI R13, RZ, 0x1f, R12 ;  /* 0x0000001fff0d7819 */ /* 0x000fe2000001140c */
[----:B------:R-:W-:Y:S01]  /*2360*/  IMAD.WIDE.U32 R4, R40, c[0x0][0x200], RZ ;  /* 0x0000800028047a25 */ /* 0x000fe200078e00ff */
[----:B------:R-:W-:Y:S01]  /*2370*/  IADD3 R14, P2, R39, R12, RZ ;  /* 0x0000000c270e7210 */ /* 0x000fe20007f5e0ff */
[----:B------:R-:W-:Y:S03]  /*2380*/  BSSY B0, `(.L_x_2445) ;  /* 0x0000017000007945 */ /* 0x000fe60003800000 */
[----:B------:R-:W-:Y:S02]  /*2390*/  IADD3 R21, R5, R17, RZ ;  /* 0x0000001105157210 */ /* 0x000fe40007ffe0ff */
[----:B------:R-:W-:Y:S01]  /*23a0*/  IADD3.X R15, R34, R13, RZ, P2, !PT ;  /* 0x0000000d220f7210 */ /* 0x000fe200017fe4ff */
[----:B------:R-:W-:Y:S01]  /*23b0*/  STS.128 [R36.X16], R8 ;  /* 0x0000000824007388 */ /* 0x000fe2000000cc00 */
[----:B------:R-:W-:-:S06]  /*23c0*/  NOP ;  /* 0x0000000000007918 */ /* 0x000fcc0000000000 */
[----:B------:R-:W-:Y:S04]  /*23d0*/  LDS R19, [R36.X4] ;  /* 0x0000000024137984 */ /* 0x000fe80000004800 */
        /* <DEDUP_REMOVED lines=17> */
.L_x_2446:
[----:B------:R-:W-:Y:S05]  /*24f0*/  BSYNC B0 ;  /* 0x0000000000007941 */ /* 0x000fea0003800000 */
.L_x_2445:
[----:B------:R-:W-:Y:S01]  /*2500*/  MOV R6, R4 ;  /* 0x0000000400067202 */ /* 0x000fe20000000f00 */
[----:B------:R-:W-:Y:S01]  /*2510*/  IMAD R18, R44, c[0x0][0x208], RZ ;  /* 0x000082002c127a24 */ /* 0x000fe200078e02ff */
[----:B------:R-:W-:Y:S01]  /*2520*/  MOV R7, R21 ;  /* 0x0000001500077202 */ /* 0x000fe20000000f00 */
[----:B0-----:R-:W-:Y:S01]  /*2530*/  IMAD R17, R54, c[0x0][0x1f0], RZ ;  /* 0x00007c0036117a24 */ /* 0x001fe200078e02ff */
[----:B------:R-:W-:Y:S02]  /*2540*/  ISETP.GE.AND P1, PT, R39, R0, PT ;  /* 0x000000002700720c */ /* 0x000fe40003f26270 */
[-C--:B------:R-:W-:Y:S01]  /*2550*/  ISETP.GE.AND P2, PT, R37, R22.reuse, PT ;  /* 0x000000162500720c */ /* 0x080fe20003f46270 */
[----:B------:R-:W-:Y:S01]  /*2560*/  IMAD.WIDE.U32 R6, R45, c[0x0][0x208], R6 ;  /* 0x000082002d067a25 */ /* 0x000fe200078e0006 */
[----:B------:R-:W-:Y:S02]  /*2570*/  MOV R16, 0x4 ;  /* 0x0000000400107802 */ /* 0x000fe40000000f00 */
[----:B------:R-:W-:Y:S01]  /*2580*/  ISETP.GE.AND P3, PT, R35, R22, PT ;  /* 0x000000162300720c */ /* 0x000fe20003f66270 */
[----:B------:R-:W-:Y:S01]  /*2590*/  IMAD R37, R45, c[0x0][0x20c], R18 ;  /* 0x000083002d257a24 */ /* 0x000fe200078e0212 */
[----:B------:R-:W-:Y:S01]  /*25a0*/  IADD3 R21, P4, R12, R6, RZ ;  /* 0x000000060c157210 */ /* 0x000fe20007f9e0ff */
[----:B------:R-:W-:-:S03]  /*25b0*/  IMAD.WIDE R4, R39, R16, c[0x0][0x258] ;  /* 0x0000960027047625 */ /* 0x000fc600078e0210 */
[----:B------:R-:W-:Y:S01]  /*25c0*/  IADD3.X R6, R13, R37, R7, P4, !PT ;  /* 0x000000250d067210 */ /* 0x000fe200027fe407 */
[C---:B------:R-:W-:Y:S01]  /*25d0*/  IMAD R31, R40.reuse, c[0x0][0x1f4], R17 ;  /* 0x00007d00281f7a24 */ /* 0x040fe200078e0211 */
[----:B------:R-:W-:Y:S01]  /*25e0*/  ISETP.GE.AND P4, PT, R33, R22, PT ;  /* 0x000000162100720c */ /* 0x000fe20003f86270 */
[C---:B------:R-:W-:Y:S01]  /*25f0*/  @!P1 IMAD.WIDE.U32 R18, R40.reuse, c[0x0][0x1f0], R12 ;  /* 0x00007c0028129a25 */ /* 0x040fe200078e000c */
[----:B------:R-:W-:Y:S02]  /*2600*/  LEA R20, P5, R21, R4, 0x2 ;  /* 0x0000000415147211 */ /* 0x000fe400078a10ff */
[----:B------:R-:W-:Y:S01]  /*2610*/  LOP3.LUT R37, R39, 0x20, RZ, 0xfc, !PT ;  /* 0x0000002027257812 */ /* 0x000fe200078efcff */
[----:B------:R-:W-:Y:S01]  /*2620*/  IMAD.WIDE.U32 R16, R40, c[0x0][0x1f0], RZ ;  /* 0x00007c0028107a25 */ /* 0x000fe200078e00ff */
[----:B------:R-:W-:Y:S02]  /*2630*/  LEA.HI.X R21, R21, R5, R6, 0x2, P5 ;  /* 0x0000000515157211 */ /* 0x000fe400028f1406 */
[----:B------:R-:W-:Y:S01]  /*2640*/  @!P1 IADD3 R19, R31, R19, RZ ;  /* 0x000000131f139210 */ /* 0x000fe20007ffe0ff */
[----:B------:R-:W-:Y:S01]  /*2650*/  IMAD R22, R44, c[0x0][0x1f8], RZ ;  /* 0x00007e002c167a24 */ /* 0x000fe200078e02ff */
[----:B------:R-:W-:Y:S01]  /*2660*/  IADD3 R17, R17, R31, RZ ;  /* 0x0000001f11117210 */ /* 0x000fe20007ffe0ff */
[----:B------:R-:W-:Y:S02]  /*2670*/  @!P2 STG.E [R20.64+0x80], R23 ;  /* 0x000080171400a986 */ /* 0x000fe4000c101906 */
[----:B------:R-:W-:-:S02]  /*2680*/  @!P1 IMAD.WIDE.U32 R4, R45, c[0x0][0x1f8], R18 ;  /* 0x00007e002d049a25 */ /* 0x000fc400078e0012 */
[----:B------:R0:W-:Y:S02]  /*2690*/  @!P3 STG.E [R20.64+0x100], R27 ;  /* 0x0001001b1400b986 */ /* 0x0001e4000c101906 */
[----:B------:R-:W-:Y:S01]  /*26a0*/  IMAD.WIDE.U32 R6, R45, c[0x0][0x1f8], R16 ;  /* 0x00007e002d067a25 */ /* 0x000fe200078e0010 */
[----:B------:R-:W-:Y:S01]  /*26b0*/  SHF.L.U32 R16, R37, 0x2, RZ ;  /* 0x0000000225107819 */ /* 0x000fe200000006ff */
[----:B------:R1:W-:Y:S01]  /*26c0*/  @!P4 STG.E [R20.64+0x180], R29 ;  /* 0x0001801d1400c986 */ /* 0x0003e2000c101906 */
[----:B------:R-:W-:Y:S01]  /*26d0*/  @!P1 IADD3 R19, P2, R39, R4, RZ ;  /* 0x0000000427139210 */ /* 0x000fe20007f5e0ff */
[----:B------:R-:W-:Y:S01]  /*26e0*/  IMAD R31, R45, c[0x0][0x1fc], R22 ;  /* 0x00007f002d1f7a24 */ /* 0x000fe200078e0216 */
[----:B------:R-:W-:Y:S02]  /*26f0*/  IADD3 R6, P3, R12, R6, RZ ;  /* 0x000000060c067210 */ /* 0x000fe40007f7e0ff */
[----:B------:R-:W-:Y:S02]  /*2700*/  SHF.L.U64.HI R17, R37, 0x2, R34 ;  /* 0x0000000225117819 */ /* 0x000fe40000010222 */
[----:B------:R-:W-:Y:S01]  /*2710*/  IADD3 R4, P4, R16, c[0x0][0x268], RZ ;  /* 0x00009a0010047a10 */ /* 0x000fe20007f9e0ff */
[----:B0-----:R-:W-:Y:S01]  /*2720*/  HFMA2.MMA R27, -RZ, RZ, 0, 0 ;  /* 0x00000000ff1b7435 */ /* 0x001fe200000001ff */
[----:B------:R-:W-:-:S02]  /*2730*/  @!P1 IADD3.X R22, R34, R5, R31, P2, !PT ;  /* 0x0000000522169210 */ /* 0x000fc400017fe41f */
[----:B------:R-:W-:Y:S01]  /*2740*/  IADD3.X R7, R13, R31, R7, P3, !PT ;  /* 0x0000001f0d077210 */ /* 0x000fe20001ffe407 */
[----:B------:R-:W-:Y:S01]  /*2750*/  HFMA2.MMA R31, -RZ, RZ, 0, 0 ;  /* 0x00000000ff1f7435 */ /* 0x000fe200000001ff */
[----:B------:R-:W-:Y:S02]  /*2760*/  IADD3.X R5, R17, c[0x0][0x26c], RZ, P4, !PT ;  /* 0x00009b0011057a10 */ /* 0x000fe400027fe4ff */
[-C--:B------:R-:W-:Y:S01]  /*2770*/  ISETP.GE.AND P2, PT, R37, R0.reuse, PT ;  /* 0x000000002500720c */ /* 0x080fe20003f46270 */
[----:B------:R-:W-:Y:S01]  /*2780*/  BAR.SYNC.DEFER_BLOCKING 0x0 ;  /* 0x0000000000007b1d */ /* 0x000fe20000010000 */
[-C--:B------:R-:W-:Y:S02]  /*2790*/  ISETP.GE.AND P3, PT, R35, R0.reuse, PT ;  /* 0x000000002300720c */ /* 0x080fe40003f66270 */
[----:B------:R-:W-:Y:S02]  /*27a0*/  ISETP.GE.AND P4, PT, R33, R0, PT ;  /* 0x000000002100720c */ /* 0x000fe40003f86270 */
[----:B-1----:R-:W-:-:S02]  /*27b0*/  LEA R20, P6, R6, R4, 0x2 ;  /* 0x0000000406147211 */ /* 0x002fc400078c10ff */
[C---:B------:R-:W-:Y:S02]  /*27c0*/  @!P1 LEA R18, P5, R19.reuse, c[0x0][0x268], 0x2 ;  /* 0x00009a0013129a11 */ /* 0x040fe400078a10ff */
[----:B------:R-:W-:Y:S02]  /*27d0*/  MOV R23, RZ ;  /* 0x000000ff00177202 */ /* 0x000fe40000000f00 */
[----:B------:R-:W-:Y:S02]  /*27e0*/  MOV R29, RZ ;  /* 0x000000ff001d7202 */ /* 0x000fe40000000f00 */
[----:B------:R-:W-:Y:S02]  /*27f0*/  LEA.HI.X R21, R6, R5, R7, 0x2, P6 ;  /* 0x0000000506157211 */ /* 0x000fe400030f1407 */
[----:B------:R-:W-:-:S05]  /*2800*/  @!P1 LEA.HI.X R19, R19, c[0x0][0x26c], R22, 0x2, P5 ;  /* 0x00009b0013139a11 */ /* 0x000fca00028f1416 */
[----:B------:R-:W2:Y:S04]  /*2810*/  @!P1 LDG.E R27, [R18.64] ;  /* 0x00000006121b9981 */ /* 0x000ea8000c1e1900 */
[----:B------:R-:W3:Y:S04]  /*2820*/  @!P2 LDG.E R23, [R20.64] ;  /* 0x000000061417a981 */ /* 0x000ee8000c1e1900 */
[----:B------:R-:W4:Y:S04]  /*2830*/  @!P3 LDG.E R31, [R20.64+0x80] ;  /* 0x00008006141fb981 */ /* 0x000f28000c1e1900 */
[----:B------:R-:W5:Y:S01]  /*2840*/  @!P4 LDG.E R29, [R20.64+0x100] ;  /* 0x00010006141dc981 */ /* 0x000f62000c1e1900 */
[----:B------:R-:W-:Y:S03]  /*2850*/  BSSY B0, `(.L_x_2447) ;  /* 0x000003a000007945 */ /* 0x000fe60003800000 */
[----:B--2---:R-:W-:Y:S04]  /*2860*/  STS [R36.X4], R27 ;  /* 0x0000001b24007388 */ /* 0x004fe80000004800 */
[----:B---3--:R-:W-:Y:S04]  /*2870*/  STS [R36.X4+0x80], R23 ;  /* 0x0000801724007388 */ /* 0x008fe80000004800 */
[----:B----4-:R-:W-:Y:S04]  /*2880*/  STS [R36.X4+0x100], R31 ;  /* 0x0001001f24007388 */ /* 0x010fe80000004800 */
[----:B-----5:R-:W-:Y:S01]  /*2890*/  STS [R36.X4+0x180], R29 ;  /* 0x0001801d24007388 */ /* 0x020fe20000004800 */
[----:B------:R-:W-:-:S06]  /*28a0*/  NOP ;  /* 0x0000000000007918 */ /* 0x000fcc0000000000 */
[----:B------:R-:W0:Y:S02]  /*28b0*/  LDS.128 R4, [R36.X16] ;  /* 0x0000000024047984 */ /* 0x000e24000000cc00 */
[----:B0-----:R-:W-:Y:S02]  /*28c0*/  FMUL.FTZ R19, R5, -1.4426950216293334961 ;  /* 0xbfb8aa3b05137820 */ /* 0x001fe40000410000 */
[----:B------:R-:W-:Y:S02]  /*28d0*/  FMUL.FTZ R22, R4, -1.4426950216293334961 ;  /* 0xbfb8aa3b04167820 */ /* 0x000fe40000410000 */
[----:B------:R-:W-:Y:S02]  /*28e0*/  FMUL.FTZ R23, R7, -1.4426950216293334961 ;  /* 0xbfb8aa3b07177820 */ /* 0x000fe40000410000 */
[----:B------:R-:W-:Y:S01]  /*28f0*/  FMUL.FTZ R21, R6, -1.4426950216293334961 ;  /* 0xbfb8aa3b06157820 */ /* 0x000fe20000410000 */
[----:B------:R-:W0:Y:S08]  /*2900*/  MUFU.EX2 R19, R19 ;  /* 0x0000001300137308 */ /* 0x000e300000000800 */
[----:B------:R-:W1:Y:S08]  /*2910*/  MUFU.EX2 R22, R22 ;  /* 0x0000001600167308 */ /* 0x000e700000000800 */
[----:B------:R-:W2:Y:S01]  /*2920*/  MUFU.EX2 R23, R23 ;  /* 0x0000001700177308 */ /* 0x000ea20000000800 */
[----:B0-----:R-:W-:-:S07]  /*2930*/  FADD.FTZ R20, R19, 1 ;  /* 0x3f80000013147421 */ /* 0x001fce0000010000 */
[----:B------:R-:W0:Y:S01]  /*2940*/  MUFU.EX2 R21, R21 ;  /* 0x0000001500157308 */ /* 0x000e220000000800 */
[----:B-1----:R-:W-:Y:S02]  /*2950*/  FADD.FTZ R18, R22, 1 ;  /* 0x3f80000016127421 */ /* 0x002fe40000010000 */
[----:B--2---:R-:W-:-:S05]  /*2960*/  FADD.FTZ R26, R23, 1 ;  /* 0x3f800000171a7421 */ /* 0x004fca0000010000 */
[----:B------:R-:W1:Y:S01]  /*2970*/  MUFU.RCP R27, R18 ;  /* 0x00000012001b7308 */ /* 0x000e620000001000 */
[----:B------:R-:W-:Y:S01]  /*2980*/  BAR.SYNC.DEFER_BLOCKING 0x0 ;  /* 0x0000000000007b1d */ /* 0x000fe20000010000 */
[----:B0-----:R-:W-:-:S06]  /*2990*/  FADD.FTZ R22, R21, 1 ;  /* 0x3f80000015167421 */ /* 0x001fcc0000010000 */
[----:B------:R-:W0:Y:S08]  /*29a0*/  MUFU.RCP R20, R20 ;  /* 0x0000001400147308 */ /* 0x000e300000001000 */
[----:B------:R-:W2:Y:S01]  /*29b0*/  MUFU.RCP R29, R22 ;  /* 0x00000016001d7308 */ /* 0x000ea20000001000 */
[----:B-1----:R-:W-:-:S04]  /*29c0*/  FMUL.FTZ R19, R4, R27 ;  /* 0x0000001b04137220 */ /* 0x002fc80000410000 */
[----:B------:R-:W-:-:S03]  /*29d0*/  FMUL.FTZ R8, R19, R8 ;  /* 0x0000000813087220 */ /* 0x000fc60000410000 */
[----:B------:R-:W1:Y:S01]  /*29e0*/  MUFU.RCP R26, R26 ;  /* 0x0000001a001a7308 */ /* 0x000e620000001000 */
[----:B0-----:R-:W-:-:S04]  /*29f0*/  FMUL.FTZ R4, R5, R20 ;  /* 0x0000001405047220 */ /* 0x001fc80000410000 */
[----:B------:R-:W-:Y:S02]  /*2a00*/  FMUL.FTZ R9, R4, R9 ;  /* 0x0000000904097220 */ /* 0x000fe40000410000 */
[----:B--2---:R-:W-:-:S04]  /*2a10*/  FMUL.FTZ R5, R6, R29 ;  /* 0x0000001d06057220 */ /* 0x004fc80000410000 */
[----:B------:R-:W-:Y:S02]  /*2a20*/  FMUL.FTZ R10, R5, R10 ;  /* 0x0000000a050a7220 */ /* 0x000fe40000410000 */
[----:B------:R-:W-:Y:S02]  /*2a30*/  IMAD R5, R54, c[0x0][0x210], RZ ;  /* 0x0000840036057a24 */ /* 0x000fe400078e02ff */
[----:B-1----:R-:W-:Y:S02]  /*2a40*/  FMUL.FTZ R6, R7, R26 ;  /* 0x0000001a07067220 */ /* 0x002fe40000410000 */
[----:B------:R-:W-:Y:S02]  /*2a50*/  IMAD R29, R40, c[0x0][0x214], R5 ;  /* 0x00008500281d7a24 */ /* 0x000fe400078e0205 */
[----:B------:R-:W-:Y:S02]  /*2a60*/  FMUL.FTZ R11, R6, R11 ;  /* 0x0000000b060b7220 */ /* 0x000fe40000410000 */
[----:B------:R-:W-:-:S03]  /*2a70*/  IMAD.WIDE.U32 R4, R40, c[0x0][0x210], RZ ;  /* 0x0000840028047a25 */ /* 0x000fc600078e00ff */
        /* <DEDUP_REMOVED lines=12> */
[----:B------:R-:W-:Y:S01]  /*2b40*/  MOV R6, R14 ;  /* 0x0000000e00067202 */ /* 0x000fe20000000f00 */
[----:B------:R-:W-:Y:S01]  /*2b50*/  IMAD R0, R44, c[0x0][0x218], RZ ;  /* 0x000086002c007a24 */ /* 0x000fe200078e02ff */
[----:B------:R-:W-:-:S03]  /*2b60*/  MOV R7, R15 ;  /* 0x0000000f00077202 */ /* 0x000fc60000000f00 */
[----:B------:R-:W-:Y:S02]  /*2b70*/  IMAD R9, R45, c[0x0][0x21c], R0 ;  /* 0x000087002d097a24 */ /* 0x000fe400078e0200 */
[----:B------:R-:W-:-:S05]  /*2b80*/  IMAD.WIDE.U32 R6, R40, c[0x0][0x210], R6 ;  /* 0x0000840028067a25 */ /* 0x000fca00078e0006 */
[----:B------:R-:W-:-:S05]  /*2b90*/  IADD3 R7, R29, R7, RZ ;  /* 0x000000071d077210 */ /* 0x000fca0007ffe0ff */
[----:B------:R-:W-:-:S05]  /*2ba0*/  IMAD.WIDE.U32 R6, R45, c[0x0][0x218], R6 ;  /* 0x000086002d067a25 */ /* 0x000fca00078e0006 */
[----:B------:R-:W-:Y:S02]  /*2bb0*/  IADD3 R7, R7, R9, RZ ;  /* 0x0000000907077210 */ /* 0x000fe40007ffe0ff */
[----:B------:R-:W-:-:S04]  /*2bc0*/  LEA R8, P0, R6, c[0x0][0x270], 0x2 ;  /* 0x00009c0006087a11 */ /* 0x000fc800078010ff */
[----:B------:R-:W-:-:S05]  /*2bd0*/  LEA.HI.X R9, R6, c[0x0][0x274], R7, 0x2, P0 ;  /* 0x00009d0006097a11 */ /* 0x000fca00000f1407 */
[----:B------:R0:W-:Y:S04]  /*2be0*/  STG.E [R8.64], R19 ;  /* 0x0000001308007986 */ /* 0x0001e8000c101906 */
.L_x_2448:
[----:B------:R-:W-:Y:S05]  /*2bf0*/  BSYNC B0 ;  /* 0x0000000000007941 */ /* 0x000fea0003800000 */
.L_x_2447:
[----:B------:R-:W-:Y:S01]  /*2c00*/  MOV R5, R11 ;  /* 0x0000000b00057202 */ /* 0x000fe20000000f00 */
[----:B------:R-:W-:Y:S01]  /*2c10*/  IMAD R0, R44, c[0x0][0x218], RZ ;  /* 0x000086002c007a24 */ /* 0x000fe200078e02ff */
[----:B------:R-:W-:Y:S02]  /*2c20*/  IADD3 R16, P4, R16, c[0x0][0x270], RZ ;  /* 0x00009c0010107a10 */ /* 0x000fe40007f9e0ff */
[----:B------:R-:W-:Y:S01]  /*2c30*/  ISETP.GE.AND P0, PT, R37, R18, PT ;  /* 0x000000122500720c */ /* 0x000fe20003f06270 */
[----:B------:R-:W-:Y:S01]  /*2c40*/  IMAD.WIDE.U32 R4, R45, c[0x0][0x218], R4 ;  /* 0x000086002d047a25 */ /* 0x000fe200078e0004 */
[----:B------:R-:W-:Y:S02]  /*2c50*/  IADD3.X R17, R17, c[0x0][0x274], RZ, P4, !PT ;  /* 0x00009d0011117a10 */ /* 0x000fe400027fe4ff */
[----:B------:R-:W-:Y:S01]  /*2c60*/  IADD3 R32, R32, 0x1, RZ ;  /* 0x0000000120207810 */ /* 0x000fe20007ffe0ff */
[----:B------:R-:W-:Y:S01]  /*2c70*/  IMAD R7, R45, c[0x0][0x21c], R0 ;  /* 0x000087002d077a24 */ /* 0x000fe200078e0200 */
[----:B------:R-:W-:-:S02]  /*2c80*/  IADD3 R0, P3, R12, R4, RZ ;  /* 0x000000040c007210 */ /* 0x000fc40007f7e0ff */
[----:B------:R-:W-:Y:S02]  /*2c90*/  ISETP.GE.AND P1, PT, R35, R18, PT ;  /* 0x000000122300720c */ /* 0x000fe40003f26270 */
[----:B------:R-:W-:Y:S02]  /*2ca0*/  IADD3.X R5, R13, R7, R5, P3, !PT ;  /* 0x000000070d057210 */ /* 0x000fe40001ffe405 */
[C---:B------:R-:W-:Y:S02]  /*2cb0*/  LEA R4, P3, R0.reuse, R16, 0x2 ;  /* 0x0000001000047211 */ /* 0x040fe400078610ff */
[----:B------:R-:W-:Y:S02]  /*2cc0*/  ISETP.GE.AND P2, PT, R33, R18, PT ;  /* 0x000000122100720c */ /* 0x000fe40003f46270 */
[----:B------:R-:W-:-:S05]  /*2cd0*/  LEA.HI.X R5, R0, R17, R5, 0x2, P3 ;  /* 0x0000001100057211 */ /* 0x000fca00018f1405 */
        /* <DEDUP_REMOVED lines=10> */
.L_x_2449:
[----:B------:R-:W-:Y:S05]  /*2d80*/  EXIT ;  /* 0x000000000000794d */ /* 0x000fea0003800000 */
.L_x_2451:
        /* <DEDUP_REMOVED lines=15> */
.L_x_5385:


//--------------------- .text._Z25selective_scan_fwd_kernelI32Selective_Scan_fwd_kernel_traitsILi32ELi4ELi1ELb0ELb0ELb1ELb0EfN3c107complexIfEEEEv13SSMParamsBase --------------------------
	.section	.text._Z25selective_scan_fwd_kernelI32Selective_Scan_fwd_kernel_traitsILi32ELi4ELi1ELb0ELb0ELb1ELb0EfN3c107complexIfEEEEv13SSMParamsBase,"ax",@progbits
	.sectioninfo	@"SHI_REGISTERS=89"
	.align	128
        .global         _Z25selective_scan_fwd_kernelI32Selective_Scan_fwd_kernel_traitsILi32ELi4ELi1ELb0ELb0ELb1ELb0EfN3c107complexIfEEEEv13SSMParamsBase
        .type           _Z25selective_scan_fwd_kernelI32Selective_Scan_fwd_kernel_traitsILi32ELi4ELi1ELb0ELb0ELb1ELb0EfN3c107complexIfEEEEv13SSMParamsBase,@function
        .size           _Z25selective_scan_fwd_kernelI32Selective_Scan_fwd_kernel_traitsILi32ELi4ELi1ELb0ELb0ELb1ELb0EfN3c107complexIfEEEEv13SSMParamsBase,(.L_x_5386 - _Z25selective_scan_fwd_kernelI32Selective_Scan_fwd_kernel_traitsILi32ELi4ELi1ELb0ELb0ELb1ELb0EfN3c107complexIfEEEEv13SSMParamsBase)
        .other          _Z25selective_scan_fwd_kernelI32Selective_Scan_fwd_kernel_traitsILi32ELi4ELi1ELb0ELb0ELb1ELb0EfN3c107complexIfEEEEv13SSMParamsBase,@"STO_CUDA_ENTRY STV_DEFAULT"
_Z25selective_scan_fwd_kernelI32Selective_Scan_fwd_kernel_traitsILi32ELi4ELi1ELb0ELb0ELb1ELb0EfN3c107complexIfEEEEv13SSMParamsBase:
.text._Z25selective_scan_fwd_kernelI32Selective_Scan_fwd_kernel_traitsILi32ELi4ELi1ELb0ELb0ELb1ELb0EfN3c107complexIfEEEEv13SSMParamsBase:
        /* <DEDUP_REMOVED lines=20> */
[----:B------:R3:W5:Y:S04]  /*0140*/  @P1 LDG.E R34, [R4.64] ;  /* 0x0000000404221981 */ /* 0x000768000c1e1900 */
[----:B------:R-:W4:Y:S01]  /*0150*/  S2R R35, SR_CTAID.X ;  /* 0x0000000000237919 */ /* 0x000f220000002500 */
[----:B0-----:R-:W-:Y:S01]  /*0160*/  IABS R2, R0 ;  /* 0x0000000000027213 */ /* 0x001fe20000000000 */
[----:B-1----:R-:W-:Y:S01]  /*0170*/  HFMA2.MMA R6, -RZ, RZ, 0, 0 ;  /* 0x00000000ff067435 */ /* 0x002fe200000001ff */
[----:B---3--:R-:W-:-:S04]  /*0180*/  MOV R4, c[0x0][0x174] ;  /* 0x00005d0000047a02 */ /* 0x008fc80000000f00 */
[----:B------:R-:W-:Y:S02]  /*0190*/  ISETP.GE.AND P0, PT, R4, 0x1, PT ;  /* 0x000000010400780c */ /* 0x000fe40003f06270 */
[----:B--2---:R-:W-:-:S05]  /*01a0*/  IADD3 R10, RZ, -R7, RZ ;  /* 0x80000007ff0a7210 */ /* 0x004fca0007ffe0ff */
[----:B------:R-:W-:-:S04]  /*01b0*/  IMAD R9, R10, R11, RZ ;  /* 0x0000000b0a097224 */ /* 0x000fc800078e02ff */
[----:B------:R-:W-:-:S06]  /*01c0*/  IMAD.HI.U32 R7, R7, R9, R6 ;  /* 0x0000000907077227 */ /* 0x000fcc00078e0006 */
[----:B------:R-:W-:-:S05]  /*01d0*/  IMAD.HI.U32 R10, R7, R2, RZ ;  /* 0x00000002070a7227 */ /* 0x000fca00078e00ff */
[----:B------:R-:W-:-:S05]  /*01e0*/  IADD3 R3, -R10, RZ, RZ ;  /* 0x000000ff0a037210 */ /* 0x000fca0007ffe1ff */
[----:B------:R-:W-:-:S05]  /*01f0*/  IMAD R6, R11, R3, R2 ;  /* 0x000000030b067224 */ /* 0x000fca00078e0202 */
[----:B------:R-:W-:Y:S01]  /*0200*/  ISETP.GT.U32.AND P2, PT, R11, R6, PT ;  /* 0x000000060b00720c */ /* 0x000fe20003f44070 */
[----:B------:R-:W-:-:S12]  /*0210*/  @!P0 EXIT ;  /* 0x000000000000894d */ /* 0x000fd80003800000 */
[----:B----4-:R-:W0:Y:S01]  /*0220*/  S2R R58, SR_TID.X ;  /* 0x00000000003a7919 */ /* 0x010e220000002100 */
[-C--:B------:R-:W-:Y:S01]  /*0230*/  @!P2 IADD3 R6, R6, -R11.reuse, RZ ;  /* 0x8000000b0606a210 */ /* 0x080fe20007ffe0ff */
[C---:B------:R-:W-:Y:S01]  /*0240*/  IMAD R7, R33.reuse, c[0x0][0x1d8], RZ ;  /* 0x0000760021077a24 */ /* 0x040fe200078e02ff */
[----:B------:R-:W-:Y:S01]  /*0250*/  ISETP.NE.AND P1, PT, RZ, c[0x0][0x178], PT ;  /* 0x00005e00ff007a0c */ /* 0x000fe20003f25270 */
[----:B------:R-:W-:Y:S01]  /*0260*/  IMAD R9, R33, c[0x0][0x1e8], RZ ;  /* 0x00007a0021097a24 */ /* 0x000fe200078e02ff */
[----:B------:R-:W-:Y:S01]  /*0270*/  ISETP.GE.U32.AND P0, PT, R6, R11, PT ;  /* 0x0000000b0600720c */ /* 0x000fe20003f06070 */
[C---:B------:R-:W-:Y:S01]  /*0280*/  IMAD.WIDE.U32 R2, R0.reuse, c[0x0][0x1d8], RZ ;  /* 0x0000760000027a25 */ /* 0x040fe200078e00ff */
[----:B------:R-:W-:Y:S01]  /*0290*/  LOP3.LUT R6, R0, c[0x0][0x178], RZ, 0x3c, !PT ;  /* 0x00005e0000067a12 */ /* 0x000fe200078e3cff */
[----:B------:R-:W1:Y:S01]  /*02a0*/  S2R R39, SR_LANEID ;  /* 0x0000000000277919 */ /* 0x000e620000000000 */
[----:B------:R-:W-:Y:S01]  /*02b0*/  @!P2 IADD3 R10, R10, 0x1, RZ ;  /* 0x000000010a0aa810 */ /* 0x000fe20007ffe0ff */
[----:B------:R-:W-:Y:S01]  /*02c0*/  IMAD R7, R0, c[0x0][0x1dc], R7 ;  /* 0x0000770000077a24 */ /* 0x000fe200078e0207 */
[----:B------:R-:W-:Y:S01]  /*02d0*/  ISETP.GE.AND P3, PT, R6, RZ, PT ;  /* 0x000000ff0600720c */ /* 0x000fe20003f66270 */
[----:B------:R-:W-:Y:S01]  /*02e0*/  IMAD.WIDE.U32 R4, R0, c[0x0][0x1e8], RZ ;  /* 0x00007a0000047a25 */ /* 0x000fe200078e00ff */
[----:B------:R-:W-:-:S02]  /*02f0*/  MOV R6, R2 ;  /* 0x0000000200067202 */ /* 0x000fc40000000f00 */
[----:B------:R-:W-:Y:S01]  /*0300*/  IADD3 R7, R3, R7, RZ ;  /* 0x0000000703077210 */ /* 0x000fe20007ffe0ff */
[----:B------:R-:W-:Y:S01]  /*0310*/  IMAD R9, R0, c[0x0][0x1ec], R9 ;  /* 0x00007b0000097a24 */ /* 0x000fe200078e0209 */
[----:B------:R-:W-:Y:S01]  /*0320*/  SHF.R.S32.HI R71, RZ, 0x1f, R35 ;  /* 0x0000001fff477819 */ /* 0x000fe20000011423 */
[----:B------:R-:W-:Y:S01]  /*0330*/  IMAD.WIDE.U32 R2, R35, c[0x0][0x1b0], RZ ;  /* 0x00006c0023027a25 */ /* 0x000fe200078e00ff */
[----:B------:R-:W-:Y:S02]  /*0340*/  @P0 IADD3 R10, R10, 0x1, RZ ;  /* 0x000000010a0a0810 */ /* 0x000fe40007ffe0ff */
[----:B------:R-:W-:Y:S01]  /*0350*/  IADD3 R9, R5, R9, RZ ;  /* 0x0000000905097210 */ /* 0x000fe20007ffe0ff */
[----:B------:R-:W-:Y:S01]  /*0360*/  IMAD R12, R71, c[0x0][0x1b0], RZ ;  /* 0x00006c00470c7a24 */ /* 0x000fe200078e02ff */
[----:B------:R-:W-:Y:S01]  /*0370*/  MOV R8, R4 ;  /* 0x0000000400087202 */ /* 0x000fe20000000f00 */
[----:B------:R-:W-:Y:S01]  /*0380*/  IMAD.WIDE.U32 R4, R35, c[0x0][0x1d0], R6 ;  /* 0x0000740023047a25 */ /* 0x000fe200078e0006 */
[----:B0-----:R-:W-:-:S02]  /*0390*/  LOP3.LUT R36, R58, 0x1f, RZ, 0xc0, !PT ;  /* 0x0000001f3a247812 */ /* 0x001fc400078ec0ff */
[----:B------:R-:W-:Y:S01]  /*03a0*/  SHF.L.U32 R11, R58, 0x2, RZ ;  /* 0x000000023a0b7819 */ /* 0x000fe200000006ff */
[----:B------:R-:W-:Y:S01]  /*03b0*/  IMAD R14, R71, c[0x0][0x1d0], RZ ;  /* 0x00007400470e7a24 */ /* 0x000fe200078e02ff */
[----:B------:R-:W-:Y:S01]  /*03c0*/  @!P3 IADD3 R10, -R10, RZ, RZ ;  /* 0x000000ff0a0ab210 */ /* 0x000fe20007ffe1ff */
[C---:B------:R-:W-:Y:S01]  /*03d0*/  IMAD R13, R35.reuse, c[0x0][0x1b4], R12 ;  /* 0x00006d00230d7a24 */ /* 0x040fe200078e020c */
[----:B------:R-:W-:Y:S01]  /*03e0*/  LOP3.LUT R37, R36, 0xffffff80, R11, 0xf8, !PT ;  /* 0xffffff8024257812 */ /* 0x000fe200078ef80b */
[----:B------:R-:W-:Y:S01]  /*03f0*/  IMAD R15, R35, c[0x0][0x1d4], R14 ;  /* 0x00007500230f7a24 */ /* 0x000fe200078e020e */
[----:B------:R-:W-:Y:S01]  /*0400*/  @!P1 LOP3.LUT R10, RZ, c[0x0][0x178], RZ, 0x33, !PT ;  /* 0x00005e00ff0a9a12 */ /* 0x000fe200078e33ff */
[----:B------:R-:W-:Y:S01]  /*0410*/  IMAD R14, R71, c[0x0][0x1e0], RZ ;  /* 0x00007800470e7a24 */ /* 0x000fe200078e02ff */
[----:B------:R-:W-:Y:S01]  /*0420*/  IADD3 R25, P0, R37, R4, RZ ;  /* 0x0000000425197210 */ /* 0x000fe20007f1e0ff */
[----:B------:R-:W-:Y:S01]  /*0430*/  IMAD.WIDE.U32 R6, R35, c[0x0][0x1e0], R8 ;  /* 0x0000780023067a25 */ /* 0x000fe200078e0008 */
[----:B------:R-:W-:-:S02]  /*0440*/  SHF.R.S32.HI R38, RZ, 0x1f, R37 ;  /* 0x0000001fff267819 */ /* 0x000fc40000011425 */
[----:B------:R-:W-:Y:S02]  /*0450*/  SHF.R.S32.HI R4, RZ, 0x1f, R10 ;  /* 0x0000001fff047819 */ /* 0x000fe4000001140a */
[----:B------:R-:W-:Y:S02]  /*0460*/  IADD3.X R12, R38, R5, R15, P0, !PT ;  /* 0x00000005260c7210 */ /* 0x000fe400007fe40f */
[----:B------:R-:W-:Y:S01]  /*0470*/  IADD3 R3, R3, R13, RZ ;  /* 0x0000000d03037210 */ /* 0x000fe20007ffe0ff */
[----:B------:R-:W-:Y:S01]  /*0480*/  IMAD R5, R4, c[0x0][0x1c8], RZ ;  /* 0x0000720004057a24 */ /* 0x000fe200078e02ff */
[----:B------:R-:W-:Y:S01]  /*0490*/  IADD3 R9, P1, R37, R6, RZ ;  /* 0x0000000625097210 */ /* 0x000fe20007f3e0ff */
[----:B------:R-:W-:Y:S01]  /*04a0*/  IMAD R13, R35, c[0x0][0x1e4], R14 ;  /* 0x00007900230d7a24 */ /* 0x000fe200078e020e */
[----:B------:R-:W-:Y:S01]  /*04b0*/  LEA R24, P0, R25, c[0x0][0x240], 0x2 ;  /* 0x0000900019187a11 */ /* 0x000fe200078010ff */
[----:B------:R-:W-:Y:S01]  /*04c0*/  IMAD.WIDE.U32 R2, R10, c[0x0][0x1c8], R2 ;  /* 0x000072000a027a25 */ /* 0x000fe200078e0002 */
[----:B------:R-:W-:-:S02]  /*04d0*/  LOP3.LUT R26, R11, 0xffffff80, RZ, 0xc0, !PT ;  /* 0xffffff800b1a7812 */ /* 0x000fc400078ec0ff */
[----:B------:R-:W-:Y:S01]  /*04e0*/  IADD3.X R8, R38, R7, R13, P1, !PT ;  /* 0x0000000726087210 */ /* 0x000fe20000ffe40d */
[----:B------:R-:W-:Y:S01]  /*04f0*/  IMAD R5, R10, c[0x0][0x1cc], R5 ;  /* 0x000073000a057a24 */ /* 0x000fe200078e0205 */
[----:B------:R-:W-:Y:S01]  /*0500*/  LEA.HI.X R25, R25, c[0x0][0x244], R12, 0x2, P0 ;  /* 0x0000910019197a11 */ /* 0x000fe200000f140c */
[----:B------:R-:W-:Y:S01]  /*0510*/  IMAD R4, R35, c[0x0][0x164], R0 ;  /* 0x0000590023047a24 */ /* 0x000fe200078e0200 */
[----:B------:R-:W-:Y:S02]  /*0520*/  LEA R6, P1, R9, c[0x0][0x248], 0x2 ;  /* 0x0000920009067a11 */ /* 0x000fe400078210ff */
[----:B------:R-:W-:Y:S01]  /*0530*/  LEA R50, P0, R2, c[0x0][0x230], 0x2 ;  /* 0x00008c0002327a11 */ /* 0x000fe200078010ff */
[----:B------:R-:W-:Y:S01]  /*0540*/  IMAD R4, R4, c[0x0][0x174], RZ ;  /* 0x00005d0004047a24 */ /* 0x000fe200078e02ff */
[----:B------:R-:W-:Y:S02]  /*0550*/  IADD3 R51, R3, R5, RZ ;  /* 0x0000000503337210 */ /* 0x000fe40007ffe0ff */
[----:B------:R-:W-:Y:S01]  /*0560*/  IADD3 R26, R26, R37, RZ ;  /* 0x000000251a1a7210 */ /* 0x000fe20007ffe0ff */
[----:B------:R-:W-:Y:S01]  /*0570*/  IMAD R41, R4, c[0x0][0x16c], RZ ;  /* 0x00005b0004297a24 */ /* 0x000fe200078e02ff */
[----:B------:R-:W-:-:S02]  /*0580*/  LEA.HI.X R9, R9, c[0x0][0x24c], R8, 0x2, P1 ;  /* 0x0000930009097a11 */ /* 0x000fc400008f1408 */
[----:B------:R-:W-:Y:S02]  /*0590*/  LEA.HI.X R51, R2, c[0x0][0x234], R51, 0x2, P0 ;  /* 0x00008d0002337a11 */ /* 0x000fe400000f1433 */
[----:B------:R-:W-:Y:S02]  /*05a0*/  MOV R40, RZ ;  /* 0x000000ff00287202 */ /* 0x000fe40000000f00 */
[----:B------:R-:W-:Y:S02]  /*05b0*/  IADD3 R42, R11, 0x1, RZ ;  /* 0x000000010b2a7810 */ /* 0x000fe40007ffe0ff */
[----:B------:R-:W-:Y:S02]  /*05c0*/  SHF.R.S32.HI R27, RZ, 0x1f, R26 ;  /* 0x0000001fff1b7819 */ /* 0x000fe4000001141a */
[C---:B------:R-:W-:Y:S02]  /*05d0*/  IADD3 R43, R26.reuse, 0x20, RZ ;  /* 0x000000201a2b7810 */ /* 0x040fe40007ffe0ff */
[----:B------:R-:W-:-:S02]  /*05e0*/  IADD3 R44, R26, 0x40, RZ ;  /* 0x000000401a2c7810 */ /* 0x000fc40007ffe0ff */
[C---:B------:R-:W-:Y:S02]  /*05f0*/  IADD3 R45, R26.reuse, 0x60, RZ ;  /* 0x000000601a2d7810 */ /* 0x040fe40007ffe0ff */
[C---:B------:R-:W-:Y:S02]  /*0600*/  IADD3 R46, R26.reuse, 0x80, RZ ;  /* 0x000000801a2e7810 */ /* 0x040fe40007ffe0ff */
[C---:B------:R-:W-:Y:S02]  /*0610*/  IADD3 R47, R26.reuse, 0xa0, RZ ;  /* 0x000000a01a2f7810 */ /* 0x040fe40007ffe0ff */
[C---:B------:R-:W-:Y:S02]  /*0620*/  IADD3 R48, R26.reuse, 0xc0, RZ ;  /* 0x000000c01a307810 */ /* 0x040fe40007ffe0ff */
[----:B-1----:R-:W-:Y:S02]  /*0630*/  IADD3 R49, R26, 0xe0, RZ ;  /* 0x000000e01a317810 */ /* 0x002fe40007ffe0ff */
.L_x_2467:
[----:B------:R-:W-:Y:S01]  /*0640*/  BAR.SYNC.DEFER_BLOCKING 0x0 ;  /* 0x0000000000007b1d */ /* 0x000fe20000010000 */
[----:B------:R-:W-:Y:S01]  /*0650*/  MOV R3, 0xffffff80 ;  /* 0xffffff8000037802 */ /* 0x000fe20000000f00 */
[----:B0-----:R-:W-:Y:S01]  /*0660*/  HFMA2.MMA R4, -RZ, RZ, 0, 0 ;  /* 0x00000000ff047435 */ /* 0x001fe200000001ff */
[C---:B------:R-:W-:Y:S01]  /*0670*/  LOP3.LUT R5, R37.reuse, 0x40, RZ, 0xfc, !PT ;  /* 0x0000004025057812 */ /* 0x040fe200078efcff */
[----:B------:R-:W-:Y:S01]  /*0680*/  HFMA2.MMA R10, -RZ, RZ, 0, 0 ;  /* 0x00000000ff0a7435 */ /* 0x000fe200000001ff */
[C---:B------:R-:W-:Y:S01]  /*0690*/  LOP3.LUT R7, R37.reuse, 0x60, RZ, 0xfc, !PT ;  /* 0x0000006025077812 */ /* 0x040fe200078efcff */
[----:B------:R-:W-:Y:S01]  /*06a0*/  IMAD R52, R40, R3, c[0x0][0x168] ;  /* 0x00005a0028347624 */ /* 0x000fe200078e0203 */
[----:B------:R-:W-:-:S02]  /*06b0*/  LOP3.LUT R3, R37, 0x20, RZ, 0xfc, !PT ;  /* 0x0000002025037812 */ /* 0x000fc400078efcff */
[----:B------:R-:W-:Y:S02]  /*06c0*/  MOV R2, RZ ;  /* 0x000000ff00027202 */ /* 0x000fe40000000f00 */
[-C--:B------:R-:W-:Y:S02]  /*06d0*/  ISETP.GE.AND P0, PT, R37, R52.reuse, PT ;  /* 0x000000342500720c */ /* 0x080fe40003f06270 */
[-C--:B------:R-:W-:Y:S02]  /*06e0*/  ISETP.GE.AND P1, PT, R3, R52.reuse, PT ;  /* 0x000000340300720c */ /* 0x080fe40003f26270 */
[-C--:B------:R-:W-:Y:S02]  /*06f0*/  ISETP.GE.AND P2, PT, R5, R52.reuse, PT ;  /* 0x000000340500720c */ /* 0x080fe40003f46270 */
[----:B------:R-:W-:Y:S02]  /*0700*/  ISETP.GE.AND P3, PT, R7, R52, PT ;  /* 0x000000340700720c */ /* 0x000fe40003f66270 */
[----:B------:R-:W-:-:S05]  /*0710*/  MOV R8, RZ ;  /* 0x000000ff00087202 */ /* 0x000fca0000000f00 */
        /* <DEDUP_REMOVED lines=11> */
[----:B------:R-:W-:Y:S02]  /*07d0*/  MOV R14, RZ ;  /* 0x000000ff000e7202 */ /* 0x000fe40000000f00 */
[----:B------:R-:W-:Y:S01]  /*07e0*/  MOV R3, R9 ;  /* 0x0000000900037202 */ /* 0x000fe20000000f00 */
[----:B--2---:R-:W-:Y:S04]  /*07f0*/  STS [R39.X4], R4 ;  /* 0x0000000427007388 */ /* 0x004fe80000004800 */
[----:B---3--:R0:W-:Y:S04]  /*0800*/  STS [R39.X4+0x80], R2 ;  /* 0x0000800227007388 */ /* 0x0081e80000004800 */
[----:B----4-:R-:W-:Y:S04]  /*0810*/  STS [R39.X4+0x100], R10 ;  /* 0x0001000a27007388 */ /* 0x010fe80000004800 */
[----:B------:R-:W-:Y:S01]  /*0820*/  STS [R39.X4+0x180], R8 ;  /* 0x0001800827007388 */ /* 0x000fe20000004800 */
[----:B------:R-:W-:-:S06]  /*0830*/  NOP ;  /* 0x0000000000007918 */ /* 0x000fcc0000000000 */
[----:B0-----:R-:W-:Y:S02]  /*0840*/  MOV R2, R6 ;  /* 0x0000000600027202 */ /* 0x001fe40000000f00 */
[----:B------:R-:W-:Y:S04]  /*0850*/  LDS.128 R4, [R39.X16] ;  /* 0x0000000027047984 */ /* 0x000fe8000000cc00 */
[----:B------:R-:W-:Y:S06]  /*0860*/  BAR.SYNC.DEFER_BLOCKING 0x0 ;  /* 0x0000000000007b1d */ /* 0x000fec0000010000 */
[----:B------:R-:W2:Y:S04]  /*0870*/  @!P1 LDG.E R12, [R2.64+0x80] ;  /* 0x00008004020c9981 */ /* 0x000ea8000c1e1900 */
[----:B------:R-:W3:Y:S04]  /*0880*/  @!P2 LDG.E R18, [R2.64+0x100] ;  /* 0x000100040212a981 */ /* 0x000ee8000c1e1900 */
[----:B------:R-:W4:Y:S04]  /*0890*/  @!P3 LDG.E R16, [R2.64+0x180] ;  /* 0x000180040210b981 */ /* 0x000f28000c1e1900 */
[----:B------:R-:W4:Y:S01]  /*08a0*/  @!P0 LDG.E R14, [R2.64] ;  /* 0x00000004020e8981 */ /* 0x000f22000c1e1900 */
[----:B------:R-:W-:Y:S01]  /*08b0*/  ULDC.U8 UR6, c[0x0][0x17e] ;  /* 0x00005f8000067ab9 */ /* 0x000fe20000000000 */
[----:B------:R-:W-:Y:S02]  /*08c0*/  BSSY B0, `(.L_x_2452) ;  /* 0x0000033000007945 */ /* 0x000fe40003800000 */
[----:B--2---:R-:W-:Y:S04]  /*08d0*/  STS [R39.X4+0x80], R12 ;  /* 0x0000800c27007388 */ /* 0x004fe80000004800 */
[----:B---3--:R-:W-:Y:S04]  /*08e0*/  STS [R39.X4+0x100], R18 ;  /* 0x0001001227007388 */ /* 0x008fe80000004800 */
[----:B----4-:R-:W-:Y:S04]  /*08f0*/  STS [R39.X4+0x180], R16 ;  /* 0x0001801027007388 */ /* 0x010fe80000004800 */
[----:B------:R-:W-:Y:S01]  /*0900*/  STS [R39.X4], R14 ;  /* 0x0000000e27007388 */ /* 0x000fe20000004800 */
[----:B------:R-:W-:-:S06]  /*0910*/  NOP ;  /* 0x0000000000007918 */ /* 0x000fcc0000000000 */
[----:B------:R-:W0:Y:S02]  /*0920*/  LDS.128 R8, [R39.X16] ;  /* 0x0000000027087984 */ /* 0x000e24000000cc00 */
[--C-:B0----5:R-:W-:Y:S02]  /*0930*/  FADD.FTZ R53, R8, R34.reuse ;  /* 0x0000002208357221 */ /* 0x121fe40000010000 */
[--C-:B------:R-:W-:Y:S02]  /*0940*/  FADD.FTZ R54, R9, R34.reuse ;  /* 0x0000002209367221 */ /* 0x100fe40000010000 */
[--C-:B------:R-:W-:Y:S01]  /*0950*/  FADD.FTZ R55, R10, R34.reuse ;  /* 0x000000220a377221 */ /* 0x100fe20000010000 */
[----:B------:R-:W-:Y:S01]  /*0960*/  FSETP.GTU.FTZ.AND P0, PT, R53, 20, PT ;  /* 0x41a000003500780b */ /* 0x000fe20003f1c000 */
[----:B------:R-:W-:Y:S01]  /*0970*/  FADD.FTZ R56, R11, R34 ;  /* 0x000000220b387221 */ /* 0x000fe20000010000 */
[----:B------:R-:W-:Y:S02]  /*0980*/  FSETP.GTU.FTZ.AND P1, PT, R54, 20, PT ;  /* 0x41a000003600780b */ /* 0x000fe40003f3c000 */
[----:B------:R-:W-:-:S02]  /*0990*/  ISETP.EQ.OR P3, PT, RZ, UR6, P0 ;  /* 0x00000006ff007c0c */ /* 0x000fc40008762670 */
[----:B------:R-:W-:Y:S02]  /*09a0*/  FSETP.GTU.FTZ.AND P2, PT, R55, 20, PT ;  /* 0x41a000003700780b */ /* 0x000fe40003f5c000 */
[----:B------:R-:W-:Y:S02]  /*09b0*/  FSETP.GTU.FTZ.AND P4, PT, R56, 20, PT ;  /* 0x41a000003800780b */ /* 0x000fe40003f9c000 */
[----:B------:R-:W-:Y:S02]  /*09c0*/  ISETP.EQ.OR P0, PT, RZ, UR6, P1 ;  /* 0x00000006ff007c0c */ /* 0x000fe40008f02670 */
        /* <DEDUP_REMOVED lines=34> */
.L_x_2453:
[----:B------:R-:W-:Y:S05]  /*0bf0*/  BSYNC B0 ;  /* 0x0000000000007941 */ /* 0x000fea0003800000 */
.L_x_2452:
        /* <DEDUP_REMOVED lines=33> */
.L_x_2455:
[----:B------:R-:W-:Y:S05]  /*0e10*/  BSYNC B0 ;  /* 0x0000000000007941 */ /* 0x000fea0003800000 */
.L_x_2454:
        /* <DEDUP_REMOVED lines=33> */
.L_x_2457:
[----:B------:R-:W-:Y:S05]  /*1030*/  BSYNC B0 ;  /* 0x0000000000007941 */ /* 0x000fea0003800000 */
.L_x_2456:
        /* <DEDUP_REMOVED lines=33> */
.L_x_2459:
[----:B------:R-:W-:Y:S05]  /*1250*/  BSYNC B0 ;  /* 0x0000000000007941 */ /* 0x000fea0003800000 */
.L_x_2458:
[----:B------:R-:W-:Y:S01]  /*1260*/  MOV R8, c[0x0][0x16c] ;  /* 0x00005b0000087a02 */ /* 0x000fe20000000f00 */
[----:B------:R-:W-:Y:S01]  /*1270*/  BAR.SYNC.DEFER_BLOCKING 0x0 ;  /* 0x0000000000007b1d */ /* 0x000fe20000010000 */
[-C--:B------:R-:W-:Y:S02]  /*1280*/  FMUL.FTZ R9, R5, R32.reuse ;  /* 0x0000002005097220 */ /* 0x080fe40000410000 */
[----:B------:R-:W-:Y:S01]  /*1290*/  ISETP.GE.AND P0, PT, R8, 0x1, PT ;  /* 0x000000010800780c */ /* 0x000fe20003f06270 */
[-C--:B------:R-:W-:Y:S02]  /*12a0*/  FMUL.FTZ R8, R4, R32.reuse ;  /* 0x0000002004087220 */ /* 0x080fe40000410000 */
[-C--:B------:R-:W-:Y:S02]  /*12b0*/  FMUL.FTZ R10, R6, R32.reuse ;  /* 0x00000020060a7220 */ /* 0x080fe40000410000 */
[----:B------:R-:W-:-:S08]  /*12c0*/  FMUL.FTZ R11, R7, R32 ;  /* 0x00000020070b7220 */ /* 0x000fd00000410000 */
[----:B------:R-:W-:Y:S05]  /*12d0*/  @!P0 BRA `(.L_x_2460) ;  /* 0x000016b000008947 */ /* 0x000fea0003800000 */
[----:B------:R-:W-:Y:S01]  /*12e0*/  ISETP.NE.AND P0, PT, R36, RZ, PT ;  /* 0x000000ff2400720c */ /* 0x000fe20003f05270 */
[----:B------:R-:W-:-:S03]  /*12f0*/  HFMA2.MMA R57, -RZ, RZ, 0, 0 ;  /* 0x00000000ff397435 */ /* 0x000fc600000001ff */
[----:B------:R-:W-:-:S06]  /*1300*/  ISETP.EQ.OR P0, PT, R40, RZ, P0 ;  /* 0x000000ff2800720c */ /* 0x000fcc0000702670 */
.L_x_2463:
        /* <DEDUP_REMOVED lines=13> */
[----:B------:R-:W-:Y:S01]  /*13e0*/  IMAD R18, R20, c[0x0][0x1c0], RZ ;  /* 0x0000700014127a24 */ /* 0x000fe200078e02ff */
[----:B------:R-:W-:Y:S01]  /*13f0*/  CS2R R60, SRZ ;  /* 0x00000000003c7805 */ /* 0x000fe2000001ff00 */
[C---:B------:R-:W-:Y:S01]  /*1400*/  IMAD.WIDE.U32 R16, R57.reuse, c[0x0][0x1c0], R26 ;  /* 0x0000700039107a25 */ /* 0x040fe200078e001a */
[----:B------:R-:W-:Y:S01]  /*1410*/  MOV R59, RZ ;  /* 0x000000ff003b7202 */ /* 0x000fe20000000f00 */
[----:B------:R-:W-:Y:S02]  /*1420*/  CS2R R30, SRZ ;  /* 0x00000000001e7805 */ /* 0x000fe4000001ff00 */
[----:B------:R-:W-:Y:S01]  /*1430*/  IMAD R52, R40, R19, c[0x0][0x168] ;  /* 0x00005a0028347624 */ /* 0x000fe200078e0213 */
[----:B------:R-:W-:Y:S01]  /*1440*/  LEA R28, P1, R16, R50, 0x2 ;  /* 0x00000032101c7211 */ /* 0x000fe200078210ff */
[----:B------:R-:W-:-:S03]  /*1450*/  IMAD R19, R57, c[0x0][0x1c4], R18 ;  /* 0x0000710039137a24 */ /* 0x000fc600078e0212 */
[----:B------:R-:W-:Y:S02]  /*1460*/  SHF.L.U32 R18, R52, 0x1, RZ ;  /* 0x0000000134127819 */ /* 0x000fe400000006ff */
[----:B------:R-:W-:Y:S02]  /*1470*/  IADD3 R17, R17, R19, RZ ;  /* 0x0000001311117210 */ /* 0x000fe40007ffe0ff */
[-C--:B------:R-:W-:Y:S02]  /*1480*/  ISETP.GE.AND P6, PT, R26, R18.reuse, PT ;  /* 0x000000121a00720c */ /* 0x080fe40003fc6270 */
[----:B------:R-:W-:Y:S02]  /*1490*/  LEA.HI.X R29, R16, R51, R17, 0x2, P1 ;  /* 0x00000033101d7211 */ /* 0x000fe400008f1411 */
[-C--:B------:R-:W-:Y:S02]  /*14a0*/  ISETP.GE.AND P1, PT, R43, R18.reuse, PT ;  /* 0x000000122b00720c */ /* 0x080fe40003f26270 */
[----:B------:R-:W-:-:S02]  /*14b0*/  ISETP.GE.AND P2, PT, R44, R18, PT ;  /* 0x000000122c00720c */ /* 0x000fc40003f46270 */
[-C--:B------:R-:W-:Y:S02]  /*14c0*/  ISETP.GE.AND P3, PT, R45, R18.reuse, PT ;  /* 0x000000122d00720c */ /* 0x080fe40003f66270 */
[-C--:B------:R-:W-:Y:S02]  /*14d0*/  ISETP.GE.AND P4, PT, R46, R18.reuse, PT ;  /* 0x000000122e00720c */ /* 0x080fe40003f86270 */
[-C--:B------:R-:W-:Y:S01]  /*14e0*/  ISETP.GE.AND P5, PT, R47, R18.reuse, PT ;  /* 0x000000122f00720c */ /* 0x080fe20003fa6270 */
[----:B------:R0:W3:Y:S01]  /*14f0*/  @!P6 LDG.E R61, [R28.64] ;  /* 0x000000041c3de981 */ /* 0x0000e2000c1e1900 */
[----:B------:R-:W-:-:S03]  /*1500*/  ISETP.GE.AND P6, PT, R48, R18, PT ;  /* 0x000000123000720c */ /* 0x000fc60003fc6270 */
[----:B------:R0:W4:Y:S01]  /*1510*/  @!P1 LDG.E R59, [R28.64+0x80] ;  /* 0x000080041c3b9981 */ /* 0x000122000c1e1900 */
[----:B------:R-:W-:Y:S02]  /*1520*/  ISETP.GE.AND P1, PT, R49, R18, PT ;  /* 0x000000123100720c */ /* 0x000fe40003f26270 */
[----:B------:R-:W-:Y:S01]  /*1530*/  CS2R R18, SRZ ;  /* 0x0000000000127805 */ /* 0x000fe2000001ff00 */
[----:B------:R-:W-:Y:S01]  /*1540*/  MOV R17, RZ ;  /* 0x000000ff00117202 */ /* 0x000fe20000000f00 */
[----:B------:R0:W5:Y:S04]  /*1550*/  @!P2 LDG.E R30, [R28.64+0x100] ;  /* 0x000100041c1ea981 */ /* 0x000168000c1e1900 */
[----:B------:R0:W3:Y:S04]  /*1560*/  @!P3 LDG.E R31, [R28.64+0x180] ;  /* 0x000180041c1fb981 */ /* 0x0000e8000c1e1900 */
[----:B------:R0:W3:Y:S04]  /*1570*/  @!P4 LDG.E R60, [R28.64+0x200] ;  /* 0x000200041c3cc981 */ /* 0x0000e8000c1e1900 */
[----:B------:R0:W4:Y:S04]  /*1580*/  @!P5 LDG.E R19, [R28.64+0x280] ;  /* 0x000280041c13d981 */ /* 0x000128000c1e1900 */
[----:B------:R0:W5:Y:S04]  /*1590*/  @!P6 LDG.E R17, [R28.64+0x300] ;  /* 0x000300041c11e981 */ /* 0x000168000c1e1900 */
[----:B------:R0:W5:Y:S01]  /*15a0*/  @!P1 LDG.E R18, [R28.64+0x380] ;  /* 0x000380041c129981 */ /* 0x000162000c1e1900 */
[----:B------:R-:W-:Y:S01]  /*15b0*/  IMAD R63, R33, c[0x0][0x198], RZ ;  /* 0x00006600213f7a24 */ /* 0x000fe200078e02ff */
[----:B------:R-:W-:-:S02]  /*15c0*/  IADD3 R64, R39, 0x20, RZ ;  /* 0x0000002027407810 */ /* 0x000fc40007ffe0ff */
[C---:B------:R-:W-:Y:S01]  /*15d0*/  IADD3 R66, R39.reuse, 0x40, RZ ;  /* 0x0000004027427810 */ /* 0x040fe20007ffe0ff */
[----:B------:R-:W-:Y:S01]  /*15e0*/  IMAD R63, R0, c[0x0][0x19c], R63 ;  /* 0x00006700003f7a24 */ /* 0x000fe200078e023f */
[C---:B------:R-:W-:Y:S02]  /*15f0*/  IADD3 R70, R39.reuse, 0x80, RZ ;  /* 0x0000008027467810 */ /* 0x040fe40007ffe0ff */
[----:B------:R-:W-:Y:S01]  /*1600*/  IADD3 R68, R39, 0x60, RZ ;  /* 0x0000006027447810 */ /* 0x000fe20007ffe0ff */
[----:B0-----:R-:W-:Y:S01]  /*1610*/  IMAD R28, R20, c[0x0][0x1a0], RZ ;  /* 0x00006800141c7a24 */ /* 0x001fe200078e02ff */
[-C--:B------:R-:W-:Y:S02]  /*1620*/  LEA.HI.SX32 R64, R64, R39.reuse, 0x1b ;  /* 0x0000002740407211 */ /* 0x080fe400078fdaff */
[----:B------:R-:W-:Y:S01]  /*1630*/  LEA.HI.SX32 R65, R70, R39, 0x1b ;  /* 0x0000002746417211 */ /* 0x000fe200078fdaff */
[----:B------:R-:W-:Y:S01]  /*1640*/  IMAD R29, R57, c[0x0][0x1a4], R28 ;  /* 0x00006900391d7a24 */ /* 0x000fe200078e021c */
[----:B------:R-:W-:-:S02]  /*1650*/  IADD3 R70, R39, 0xc0, RZ ;  /* 0x000000c027467810 */ /* 0x000fc40007ffe0ff */
[-C--:B------:R-:W-:Y:S02]  /*1660*/  LEA.HI.SX32 R68, R68, R39.reuse, 0x1b ;  /* 0x0000002744447211 */ /* 0x080fe400078fdaff */
[----:B------:R-:W-:Y:S02]  /*1670*/  LEA.HI.SX32 R70, R70, R39, 0x1b ;  /* 0x0000002746467211 */ /* 0x000fe400078fdaff */
[----:B------:R-:W-:Y:S02]  /*1680*/  ISETP.GE.U32.AND P2, PT, R42, R52, PT ;  /* 0x000000342a00720c */ /* 0x000fe40003f46070 */
[----:B------:R-:W-:Y:S01]  /*1690*/  IADD3 R72, R39, 0xe0, RZ ;  /* 0x000000e027487810 */ /* 0x000fe20007ffe0ff */
[----:B--2---:R-:W-:Y:S02]  /*16a0*/  FMUL.FTZ R14, R13, R53 ;  /* 0x000000350d0e7220 */ /* 0x004fe40000410000 */
[----:B------:R-:W-:Y:S02]  /*16b0*/  FMUL.FTZ R58, R12, 1.4426950216293334961 ;  /* 0x3fb8aa3b0c3a7820 */ /* 0x000fe40000410000 */
[----:B------:R-:W-:-:S02]  /*16c0*/  FMUL.RZ R23, R14, 0.15915493667125701904 ;  /* 0x3e22f9830e177820 */ /* 0x000fc4000040c000 */
[----:B------:R-:W-:Y:S02]  /*16d0*/  IMAD.WIDE.U32 R14, R0, c[0x0][0x198], RZ ;  /* 0x00006600000e7a25 */ /* 0x000fe400078e00ff */
[----:B------:R-:W-:Y:S02]  /*16e0*/  MUFU.SIN R16, R23 ;  /* 0x0000001700107308 */ /* 0x000fe40000000400 */
[----:B------:R-:W-:Y:S01]  /*16f0*/  FMUL.FTZ R21, R58, R53 ;  /* 0x000000353a157220 */ /* 0x000fe20000410000 */
[----:B------:R-:W-:Y:S01]  /*1700*/  IADD3 R15, R15, R63, RZ ;  /* 0x0000003f0f0f7210 */ /* 0x000fe20007ffe0ff */
[C---:B------:R-:W-:Y:S02]  /*1710*/  FMUL.FTZ R12, R13.reuse, R54 ;  /* 0x000000360d0c7220 */ /* 0x040fe40000410000 */
[----:B------:R-:W-:Y:S02]  /*1720*/  FMUL.FTZ R63, R13, R55 ;  /* 0x000000370d3f7220 */ /* 0x000fe40000410000 */
[----:B------:R-:W-:Y:S01]  /*1730*/  IMAD.WIDE.U32 R14, R57, c[0x0][0x1a0], R14 ;  /* 0x00006800390e7a25 */ /* 0x000fe200078e000e */
[----:B------:R0:W-:Y:S03]  /*1740*/  MUFU.COS R22, R23 ;  /* 0x0000001700167308 */ /* 0x0001e60000000000 */
[----:B------:R-:W-:Y:S01]  /*1750*/  FMUL.RZ R62, R12, 0.15915493667125701904 ;  /* 0x3e22f9830c3e7820 */ /* 0x000fe2000040c000 */
[----:B------:R-:W-:Y:S01]  /*1760*/  IADD3 R29, R15, R29, RZ ;  /* 0x0000001d0f1d7210 */ /* 0x000fe20007ffe0ff */
[----:B------:R-:W-:Y:S01]  /*1770*/  FMUL.FTZ R15, R58, R55 ;  /* 0x000000373a0f7220 */ /* 0x000fe20000410000 */
[----:B------:R-:W-:Y:S01]  /*1780*/  LEA R28, P1, R14, c[0x0][0x228], 0x3 ;  /* 0x00008a000e1c7a11 */ /* 0x000fe200078218ff */
[----:B------:R-:W-:Y:S01]  /*1790*/  FMUL.FTZ R13, R13, R56 ;  /* 0x000000380d0d7220 */ /* 0x000fe20000410000 */
[----:B------:R-:W-:Y:S01]  /*17a0*/  MUFU.SIN R12, R62 ;  /* 0x0000003e000c7308 */ /* 0x000fe20000000400 */
[----:B0-----:R-:W-:Y:S01]  /*17b0*/  FMUL.FTZ R23, R58, R54 ;  /* 0x000000363a177220 */ /* 0x001fe20000410000 */
[----:B------:R-:W-:Y:S01]  /*17c0*/  LEA.HI.X R29, R14, c[0x0][0x22c], R29, 0x3, P1 ;  /* 0x00008b000e1d7a11 */ /* 0x000fe200008f1c1d */
[----:B------:R-:W-:-:S02]  /*17d0*/  FMUL.FTZ R14, R58, R56 ;  /* 0x000000383a0e7220 */ /* 0x000fc40000410000 */
[----:B------:R-:W0:Y:S01]  /*17e0*/  S2R R58, SR_TID.X ;  /* 0x00000000003a7919 */ /* 0x000e220000002100 */
[----:B------:R-:W-:Y:S01]  /*17f0*/  FMUL.RZ R67, R63, 0.15915493667125701904 ;  /* 0x3e22f9833f437820 */ /* 0x000fe2000040c000 */
[----:B------:R-:W-:Y:S01]  /*1800*/  LEA.HI.SX32 R63, R66, R39, 0x1b ;  /* 0x00000027423f7211 */ /* 0x000fe200078fdaff */
[----:B------:R1:W-:Y:S01]  /*1810*/  MUFU.COS R20, R62 ;  /* 0x0000003e00147308 */ /* 0x0003e20000000000 */
[----:B------:R-:W-:-:S04]  /*1820*/  IADD3 R66, R39, 0xa0, RZ ;  /* 0x000000a027427810 */ /* 0x000fc80007ffe0ff */
[----:B------:R-:W-:-:S03]  /*1830*/  LEA.HI.SX32 R66, R66, R39, 0x1b ;  /* 0x0000002742427211 */ /* 0x000fc600078fdaff */
[----:B------:R-:W2:Y:S01]  /*1840*/  MUFU.EX2 R23, R23 ;  /* 0x0000001700177308 */ /* 0x000ea20000000800 */
[----:B-1----:R-:W-:-:S05]  /*1850*/  LEA.HI.SX32 R62, R39, R39, 0x1b ;  /* 0x00000027273e7211 */ /* 0x002fca00078fdaff */
[----:B---3--:R1:W-:Y:S02]  /*1860*/  STS [R62.X4], R61 ;  /* 0x0000003d3e007388 */ /* 0x0083e40000004800 */
[----:B------:R-:W-:Y:S02]  /*1870*/  MUFU.EX2 R14, R14 ;  /* 0x0000000e000e7308 */ /* 0x000fe40000000800 */
[----:B----4-:R-:W-:Y:S04]  /*1880*/  STS [R64.X4+0x80], R59 ;  /* 0x0000803b40007388 */ /* 0x010fe80000004800 */
[----:B-----5:R0:W-:Y:S01]  /*1890*/  STS [R63.X4+0x100], R30 ;  /* 0x0001001e3f007388 */ /* 0x0201e20000004800 */
[----:B-1----:R-:W-:Y:S01]  /*18a0*/  FMUL.RZ R62, R13, 0.15915493667125701904 ;  /* 0x3e22f9830d3e7820 */ /* 0x002fe2000040c000 */
[----:B------:R-:W-:Y:S02]  /*18b0*/  MUFU.EX2 R21, R21 ;  /* 0x0000001500157308 */ /* 0x000fe40000000800 */
[----:B------:R1:W-:Y:S01]  /*18c0*/  STS [R68.X4+0x180], R31 ;  /* 0x0001801f44007388 */ /* 0x0003e20000004800 */
[----:B--2---:R-:W-:Y:S01]  /*18d0*/  FMUL.FTZ R12, R23, R12 ;  /* 0x0000000c170c7220 */ /* 0x004fe20000410000 */
[----:B------:R-:W-:-:S02]  /*18e0*/  LEA.HI.SX32 R13, R72, R39, 0x1b ;  /* 0x00000027480d7211 */ /* 0x000fc400078fdaff */
[----:B------:R-:W-:Y:S01]  /*18f0*/  STS [R65.X4+0x200], R60 ;  /* 0x0002003c41007388 */ /* 0x000fe20000004800 */
[----:B0-----:R-:W-:Y:S01]  /*1900*/  SHF.L.U32 R63, R58, 0x2, RZ ;  /* 0x000000023a3f7819 */ /* 0x001fe200000006ff */
[----:B------:R-:W-:Y:S02]  /*1910*/  MUFU.SIN R59, R62 ;  /* 0x0000003e003b7308 */ /* 0x000fe40000000400 */
[----:B------:R-:W-:Y:S01]  /*1920*/  STS [R66.X4+0x280], R19 ;  /* 0x0002801342007388 */ /* 0x000fe20000004800 */
[----:B------:R-:W-:-:S03]  /*1930*/  ISETP.GE.U32.AND P1, PT, R63, R52, PT ;  /* 0x000000343f00720c */ /* 0x000fc60003f26070 */
[----:B------:R0:W-:Y:S02]  /*1940*/  STS [R70.X4+0x300], R17 ;  /* 0x0003001146007388 */ /* 0x0001e40000004800 */
[----:B------:R-:W2:Y:S01]  /*1950*/  MUFU.COS R61, R62 ;  /* 0x0000003e003d7308 */ /* 0x000ea20000000000 */
[----:B------:R-:W-:Y:S01]  /*1960*/  FMUL.FTZ R20, R23, R20 ;  /* 0x0000001417147220 */ /* 0x000fe20000410000 */
[----:B-1----:R-:W-:-:S06]  /*1970*/  IADD3 R31, R63, 0x2, RZ ;  /* 0x000000023f1f7810 */ /* 0x002fcc0007ffe0ff */
[----:B------:R-:W-:Y:S01]  /*1980*/  MUFU.EX2 R15, R15 ;  /* 0x0000000f000f7308 */ /* 0x000fe20000000800 */
[----:B0-----:R-:W-:-:S07]  /*1990*/  FMUL.FTZ R70, R4, R53 ;  /* 0x0000003504467220 */ /* 0x001fce0000410000 */
[----:B------:R-:W0:Y:S01]  /*19a0*/  MUFU.SIN R74, R67 ;  /* 0x00000043004a7308 */ /* 0x000e220000000400 */
[----:B------:R-:W-:-:S07]  /*19b0*/  FSEL R70, R70, RZ, !P1 ;  /* 0x000000ff46467208 */ /* 0x000fce0004800000 */
[----:B------:R1:W3:Y:S01]  /*19c0*/  MUFU.COS R76, R67 ;  /* 0x00000043004c7308 */ /* 0x0002e20000000000 */
[----:B--2---:R-:W-:Y:S01]  /*19d0*/  FMUL.FTZ R60, R14, R61 ;  /* 0x0000003d0e3c7220 */ /* 0x004fe20000410000 */
[----:B------:R-:W-:Y:S01]  /*19e0*/  FSEL R69, R20, 1, !P2 ;  /* 0x3f80000014457808 */ /* 0x000fe20005000000 */
[----:B------:R-:W-:Y:S01]  /*19f0*/  FMUL.FTZ R59, R14, R59 ;  /* 0x0000003b0e3b7220 */ /* 0x000fe20000410000 */
[----:B------:R2:W-:Y:S01]  /*1a00*/  STS [R13.X4+0x380], R18 ;  /* 0x000380120d007388 */ /* 0x0005e20000004800 */
[----:B------:R-:W-:Y:S02]  /*1a10*/  FMUL.FTZ R68, R5, R54 ;  /* 0x0000003605447220 */ /* 0x000fe40000410000 */
[----:B------:R-:W-:Y:S01]  /*1a20*/  FMUL.FTZ R22, R21, R22 ;  /* 0x0000001615167220 */ /* 0x000fe20000410000 */
[----:B------:R-:W-:Y:S01]  /*1a30*/  ISETP.GE.U32.AND P3, PT, R31, R52, PT ;  /* 0x000000341f00720c */ /* 0x000fe20003f66070 */
[----:B0-----:R-:W-:Y:S01]  /*1a40*/  FMUL.FTZ R64, R15, R74 ;  /* 0x0000004a0f407220 */ /* 0x001fe20000410000 */
[----:B-1----:R-:W-:Y:S01]  /*1a50*/  FSEL R67, R12, RZ, !P2 ;  /* 0x000000ff0c437208 */ /* 0x002fe20005000000 */
[----:B------:R-:W-:Y:S01]  /*1a60*/  FMUL.FTZ R16, R21, R16 ;  /* 0x0000001015107220 */ /* 0x000fe20000410000 */
[----:B------:R-:W-:Y:S01]  /*1a70*/  IADD3 R63, R63, 0x3, RZ ;  /* 0x000000033f3f7810 */ /* 0x000fe20007ffe0ff */
[----:B------:R-:W-:Y:S01]  /*1a80*/  FMUL.FTZ R66, R6, R55 ;  /* 0x0000003706427220 */ /* 0x000fe20000410000 */
[----:B------:R-:W-:-:S06]  /*1a90*/  NOP ;  /* 0x0000000000007918 */ /* 0x000fcc0000000000 */
[-C--:B------:R-:W-:Y:S02]  /*1aa0*/  FMUL.FTZ R14, R70, R67.reuse ;  /* 0x00000043460e7220 */ /* 0x080fe40000410000 */
[----:B------:R-:W-:Y:S01]  /*1ab0*/  FMUL.FTZ R12, RZ, R67 ;  /* 0x00000043ff0c7220 */ /* 0x000fe20000410000 */
[----:B------:R-:W-:Y:S01]  /*1ac0*/  FSEL R68, R68, RZ, !P2 ;  /* 0x000000ff44447208 */ /* 0x000fe20005000000 */
[-C--:B------:R-:W-:Y:S01]  /*1ad0*/  FFMA.FTZ R14, RZ, R69.reuse, R14 ;  /* 0x00000045ff0e7223 */ /* 0x080fe2000001000e */
[----:B------:R-:W-:Y:S01]  /*1ae0*/  FSEL R74, R22, 1, !P1 ;  /* 0x3f800000164a7808 */ /* 0x000fe20004800000 */
[----:B--2---:R-:W-:Y:S01]  /*1af0*/  FFMA.FTZ R13, R70, R69, -R12 ;  /* 0x00000045460d7223 */ /* 0x004fe2000001080c */
[----:B------:R-:W-:Y:S01]  /*1b00*/  FSEL R64, R64, RZ, !P3 ;  /* 0x000000ff40407208 */ /* 0x000fe20005800000 */
[----:B---3--:R-:W-:Y:S01]  /*1b10*/  FMUL.FTZ R65, R15, R76 ;  /* 0x0000004c0f417220 */ /* 0x008fe20000410000 */
[----:B------:R-:W-:Y:S01]  /*1b20*/  FSEL R72, R16, RZ, !P1 ;  /* 0x000000ff10487208 */ /* 0x000fe20004800000 */
[----:B------:R-:W-:Y:S01]  /*1b30*/  FADD.FTZ R15, RZ, R14 ;  /* 0x0000000eff0f7221 */ /* 0x000fe20000010000 */
[----:B------:R-:W2:Y:S01]  /*1b40*/  LDG.E.64 R28, [R28.64] ;  /* 0x000000041c1c7981 */ /* 0x000ea2000c1e1b00 */
[----:B------:R-:W-:Y:S01]  /*1b50*/  FADD.FTZ R14, R68, R13 ;  /* 0x0000000d440e7221 */ /* 0x000fe20000010000 */
[----:B------:R-:W-:Y:S01]  /*1b60*/  FSEL R65, R65, 1, !P3 ;  /* 0x3f80000041417808 */ /* 0x000fe20005800000 */
[----:B------:R-:W-:Y:S01]  /*1b70*/  FMUL.FTZ R13, R74, R67 ;  /* 0x000000434a0d7220 */ /* 0x000fe20000410000 */
[----:B------:R-:W-:Y:S01]  /*1b80*/  ISETP.GE.U32.AND P4, PT, R63, R52, PT ;  /* 0x000000343f00720c */ /* 0x000fe20003f86070 */
[-C--:B------:R-:W-:Y:S01]  /*1b90*/  FMUL.FTZ R18, R64, R14.reuse ;  /* 0x0000000e40127220 */ /* 0x080fe20000410000 */
[----:B------:R-:W-:Y:S01]  /*1ba0*/  FSEL R66, R66, RZ, !P3 ;  /* 0x000000ff42427208 */ /* 0x000fe20005800000 */
[----:B------:R-:W-:Y:S01]  /*1bb0*/  FMUL.FTZ R16, R64, R15 ;  /* 0x0000000f40107220 */ /* 0x000fe20000410000 */
[----:B------:R-:W-:Y:S01]  /*1bc0*/  FSEL R59, R59, RZ, !P4 ;  /* 0x000000ff3b3b7208 */ /* 0x000fe20006000000 */
[----:B------:R-:W-:Y:S01]  /*1bd0*/  FMUL.FTZ R12, R72, R67 ;  /* 0x00000043480c7220 */ /* 0x000fe20000410000 */
[----:B------:R-:W-:Y:S01]  /*1be0*/  FSEL R60, R60, 1, !P4 ;  /* 0x3f8000003c3c7808 */ /* 0x000fe20006000000 */
[----:B------:R-:W-:Y:S01]  /*1bf0*/  FFMA.FTZ R13, R72, R69, R13 ;  /* 0x00000045480d7223 */ /* 0x000fe2000001000d */
[----:B------:R-:W-:Y:S01]  /*1c00*/  ISETP.GE.AND P1, PT, R39, 0x1, PT ;  /* 0x000000012700780c */ /* 0x000fe20003f26270 */
[----:B------:R-:W-:Y:S01]  /*1c10*/  FFMA.FTZ R18, R65, R15, R18 ;  /* 0x0000000f41127223 */ /* 0x000fe20000010012 */
[----:B------:R-:W-:Y:S01]  /*1c20*/  SHF.L.U32 R62, R57, 0x4, RZ ;  /* 0x00000004393e7819 */ /* 0x000fe200000006ff */
[----:B------:R-:W-:Y:S01]  /*1c30*/  FFMA.FTZ R17, R65, R14, -R16 ;  /* 0x0000000e41117223 */ /* 0x000fe20000010810 */
[C---:B------:R-:W-:Y:S01]  /*1c40*/  ISETP.NE.AND P2, PT, R39.reuse, 0x1f, PT ;  /* 0x0000001f2700780c */ /* 0x040fe20003f45270 */
[----:B------:R-:W-:Y:S01]  /*1c50*/  FFMA.FTZ R12, R74, R69, -R12 ;  /* 0x000000454a0c7223 */ /* 0x000fe2000001080c */
[----:B------:R-:W-:Y:S01]  /*1c60*/  ISETP.NE.AND P3, PT, R39, RZ, PT ;  /* 0x000000ff2700720c */ /* 0x000fe20003f65270 */
[----:B------:R-:W-:Y:S01]  /*1c70*/  FMUL.FTZ R14, R64, R13 ;  /* 0x0000000d400e7220 */ /* 0x000fe20000410000 */
[----:B------:R-:W-:Y:S01]  /*1c80*/  BSSY B0, `(.L_x_2461) ;  /* 0x00000bc000007945 */ /* 0x000fe20003800000 */
[----:B------:R-:W-:-:S02]  /*1c90*/  FADD.FTZ R18, RZ, R18 ;  /* 0x00000012ff127221 */ /* 0x000fc40000010000 */
[----:B------:R-:W-:Y:S02]  /*1ca0*/  FADD.FTZ R17, R66, R17 ;  /* 0x0000001142117221 */ /* 0x000fe40000010000 */
[----:B------:R-:W-:Y:S02]  /*1cb0*/  FMUL.FTZ R61, R7, R56 ;  /* 0x00000038073d7220 */ /* 0x000fe40000410000 */
[-C--:B------:R-:W-:Y:S02]  /*1cc0*/  FFMA.FTZ R14, R65, R12.reuse, -R14 ;  /* 0x0000000c410e7223 */ /* 0x080fe4000001080e */
[----:B------:R-:W-:Y:S01]  /*1cd0*/  FMUL.FTZ R12, R64, R12 ;  /* 0x0000000c400c7220 */ /* 0x000fe20000410000 */
[----:B------:R-:W-:Y:S01]  /*1ce0*/  FSEL R61, R61, RZ, !P4 ;  /* 0x000000ff3d3d7208 */ /* 0x000fe20006000000 */
[C---:B------:R-:W-:Y:S02]  /*1cf0*/  FMUL.FTZ R15, R59.reuse, R18 ;  /* 0x000000123b0f7220 */ /* 0x040fe40000410000 */
[----:B------:R-:W-:-:S02]  /*1d00*/  FMUL.FTZ R19, R59, R17 ;  /* 0x000000113b137220 */ /* 0x000fc40000410000 */
[----:B------:R-:W-:Y:S02]  /*1d10*/  FFMA.FTZ R12, R65, R13, R12 ;  /* 0x0000000d410c7223 */ /* 0x000fe4000001000c */
[C---:B------:R-:W-:Y:S02]  /*1d20*/  FFMA.FTZ R22, R60.reuse, R17, -R15 ;  /* 0x000000113c167223 */ /* 0x040fe4000001080f */
[----:B------:R-:W-:Y:S02]  /*1d30*/  FFMA.FTZ R19, R60, R18, R19 ;  /* 0x000000123c137223 */ /* 0x000fe40000010013 */
[----:B------:R-:W-:Y:S02]  /*1d40*/  FMUL.FTZ R13, R59, R12 ;  /* 0x0000000c3b0d7220 */ /* 0x000fe40000410000 */
[----:B------:R-:W-:Y:S02]  /*1d50*/  FADD.FTZ R22, R61, R22 ;  /* 0x000000163d167221 */ /* 0x000fe40000010000 */
[----:B------:R-:W-:-:S02]  /*1d60*/  FADD.FTZ R23, RZ, R19 ;  /* 0x00000013ff177221 */ /* 0x000fc40000010000 */
[-C--:B------:R-:W-:Y:S02]  /*1d70*/  FMUL.FTZ R15, R59, R14.reuse ;  /* 0x0000000e3b0f7220 */ /* 0x080fe40000410000 */
[C---:B------:R-:W-:Y:S01]  /*1d80*/  FFMA.FTZ R20, R60.reuse, R14, -R13 ;  /* 0x0000000e3c147223 */ /* 0x040fe2000001080d */
[----:B------:R-:W0:Y:S01]  /*1d90*/  SHFL.UP PT, R16, R23, 0x1, RZ ;  /* 0x0420000017107989 */ /* 0x000e2200000e00ff */
[----:B------:R-:W-:-:S03]  /*1da0*/  FFMA.FTZ R15, R60, R12, R15 ;  /* 0x0000000c3c0f7223 */ /* 0x000fc6000001000f */
[----:B------:R-:W1:Y:S04]  /*1db0*/  SHFL.UP PT, R14, R22, 0x1, RZ ;  /* 0x04200000160e7989 */ /* 0x000e6800000e00ff */
[----:B------:R-:W3:Y:S04]  /*1dc0*/  SHFL.UP PT, R12, R20, 0x1, RZ ;  /* 0x04200000140c7989 */ /* 0x000ee800000e00ff */
[----:B------:R-:W4:Y:S01]  /*1dd0*/  SHFL.UP PT, R13, R15, 0x1, RZ ;  /* 0x042000000f0d7989 */ /* 0x000f2200000e00ff */
[C---:B0-----:R-:W-:Y:S02]  /*1de0*/  FMUL.FTZ R17, R15.reuse, R16 ;  /* 0x000000100f117220 */ /* 0x041fe40000410000 */
[----:B-1----:R-:W-:-:S04]  /*1df0*/  FMUL.FTZ R19, R15, R14 ;  /* 0x0000000e0f137220 */ /* 0x002fc80000410000 */
[C---:B------:R-:W-:Y:S02]  /*1e00*/  FFMA.FTZ R16, R20.reuse, R16, R19 ;  /* 0x0000001014107223 */ /* 0x040fe40000010013 */
[----:B------:R-:W-:Y:S02]  /*1e10*/  FFMA.FTZ R19, R20, R14, -R17 ;  /* 0x0000000e14137223 */ /* 0x000fe40000010811 */
[C---:B---3--:R-:W-:Y:S02]  /*1e20*/  FMUL.FTZ R18, R15.reuse, R12 ;  /* 0x0000000c0f127220 */ /* 0x048fe40000410000 */
[-C--:B----4-:R-:W-:Y:S02]  /*1e30*/  FMUL.FTZ R17, R15, R13.reuse ;  /* 0x0000000d0f117220 */ /* 0x090fe40000410000 */
[----:B------:R-:W-:Y:S02]  /*1e40*/  @P1 FADD.FTZ R22, R22, R19 ;  /* 0x0000001316161221 */ /* 0x000fe40000010000 */
[----:B------:R-:W-:-:S02]  /*1e50*/  FFMA.FTZ R18, R20, R13, R18 ;  /* 0x0000000d14127223 */ /* 0x000fc40000010012 */
[----:B------:R-:W-:Y:S02]  /*1e60*/  @P1 FFMA.FTZ R20, R20, R12, -R17 ;  /* 0x0000000c14141223 */ /* 0x000fe40000010811 */
[----:B------:R-:W-:Y:S01]  /*1e70*/  @P1 FADD.FTZ R23, R23, R16 ;  /* 0x0000001017171221 */ /* 0x000fe20000010000 */
[----:B------:R-:W0:Y:S01]  /*1e80*/  SHFL.UP PT, R17, R22, 0x2, RZ ;  /* 0x0440000016117989 */ /* 0x000e2200000e00ff */
[----:B------:R-:W-:Y:S02]  /*1e90*/  FSEL R18, R15, R18, !P1 ;  /* 0x000000120f127208 */ /* 0x000fe40004800000 */
[----:B------:R-:W-:Y:S01]  /*1ea0*/  ISETP.GE.AND P1, PT, R39, 0x2, PT ;  /* 0x000000022700780c */ /* 0x000fe20003f26270 */
[----:B------:R-:W1:Y:S04]  /*1eb0*/  SHFL.UP PT, R13, R20, 0x2, RZ ;  /* 0x04400000140d7989 */ /* 0x000e6800000e00ff */
[----:B------:R-:W3:Y:S04]  /*1ec0*/  SHFL.UP PT, R19, R23, 0x2, RZ ;  /* 0x0440000017137989 */ /* 0x000ee800000e00ff */
[----:B------:R-:W4:Y:S01]  /*1ed0*/  SHFL.UP PT, R15, R18, 0x2, RZ ;  /* 0x04400000120f7989 */ /* 0x000f2200000e00ff */
[----:B0-----:R-:W-:-:S02]  /*1ee0*/  FMUL.FTZ R16, R18, R17 ;  /* 0x0000001112107220 */ /* 0x001fc40000410000 */
[C---:B-1----:R-:W-:Y:S02]  /*1ef0*/  FMUL.FTZ R12, R18.reuse, R13 ;  /* 0x0000000d120c7220 */ /* 0x042fe40000410000 */
[-C--:B---3--:R-:W-:Y:S02]  /*1f00*/  FMUL.FTZ R14, R18, R19.reuse ;  /* 0x00000013120e7220 */ /* 0x088fe40000410000 */
[C---:B------:R-:W-:Y:S02]  /*1f10*/  FFMA.FTZ R16, R20.reuse, R19, R16 ;  /* 0x0000001314107223 */ /* 0x040fe40000010010 */
[C---:B----4-:R-:W-:Y:S02]  /*1f20*/  FFMA.FTZ R19, R20.reuse, R15, R12 ;  /* 0x0000000f14137223 */ /* 0x050fe4000001000c */
[----:B------:R-:W-:Y:S02]  /*1f30*/  FFMA.FTZ R17, R20, R17, -R14 ;  /* 0x0000001114117223 */ /* 0x000fe4000001080e */
[C---:B------:R-:W-:Y:S01]  /*1f40*/  FMUL.FTZ R15, R18.reuse, R15 ;  /* 0x0000000f120f7220 */ /* 0x040fe20000410000 */
[----:B------:R-:W-:Y:S01]  /*1f50*/  FSEL R19, R18, R19, !P1 ;  /* 0x0000001312137208 */ /* 0x000fe20004800000 */
[----:B------:R-:W-:-:S02]  /*1f60*/  @P1 FADD.FTZ R23, R23, R16 ;  /* 0x0000001017171221 */ /* 0x000fc40000010000 */
[----:B------:R-:W-:Y:S02]  /*1f70*/  @P1 FADD.FTZ R22, R22, R17 ;  /* 0x0000001116161221 */ /* 0x000fe40000010000 */
[----:B------:R-:W-:Y:S01]  /*1f80*/  @P1 FFMA.FTZ R20, R20, R13, -R15 ;  /* 0x0000000d14141223 */ /* 0x000fe2000001080f */
[----:B------:R-:W-:Y:S01]  /*1f90*/  ISETP.GE.AND P1, PT, R39, 0x4, PT ;  /* 0x000000042700780c */ /* 0x000fe20003f26270 */
[----:B------:R-:W0:Y:S04]  /*1fa0*/  SHFL.UP PT, R15, R23, 0x4, RZ ;  /* 0x04800000170f7989 */ /* 0x000e2800000e00ff */
[----:B------:R-:W1:Y:S04]  /*1fb0*/  SHFL.UP PT, R14, R22, 0x4, RZ ;  /* 0x04800000160e7989 */ /* 0x000e6800000e00ff */
[----:B------:R-:W3:Y:S04]  /*1fc0*/  SHFL.UP PT, R12, R20, 0x4, RZ ;  /* 0x04800000140c7989 */ /* 0x000ee800000e00ff */
[----:B------:R-:W4:Y:S01]  /*1fd0*/  SHFL.UP PT, R13, R19, 0x4, RZ ;  /* 0x04800000130d7989 */ /* 0x000f2200000e00ff */
        /* <DEDUP_REMOVED lines=8> */
[----:B------:R-:W-:Y:S01]  /*2060*/  @P1 FADD.FTZ R22, R22, R21 ;  /* 0x0000001516161221 */ /* 0x000fe20000010000 */
[----:B------:R-:W-:Y:S01]  /*2070*/  FSEL R16, R19, R16, !P1 ;  /* 0x0000001013107208 */ /* 0x000fe20004800000 */
[----:B------:R-:W-:Y:S01]  /*2080*/  @P1 FADD.FTZ R23, R23, R18 ;  /* 0x0000001217171221 */ /* 0x000fe20000010000 */
[----:B------:R-:W0:Y:S01]  /*2090*/  SHFL.UP PT, R13, R20, 0x8, RZ ;  /* 0x05000000140d7989 */ /* 0x000e2200000e00ff */
[----:B------:R-:W-:-:S03]  /*20a0*/  ISETP.GE.AND P1, PT, R39, 0x8, PT ;  /* 0x000000082700780c */ /* 0x000fc60003f26270 */
[----:B------:R-:W1:Y:S04]  /*20b0*/  SHFL.UP PT, R17, R22, 0x8, RZ ;  /* 0x0500000016117989 */ /* 0x000e6800000e00ff */
[----:B------:R-:W3:Y:S04]  /*20c0*/  SHFL.UP PT, R19, R23, 0x8, RZ ;  /* 0x0500000017137989 */ /* 0x000ee800000e00ff */
[----:B------:R-:W4:Y:S01]  /*20d0*/  SHFL.UP PT, R15, R16, 0x8, RZ ;  /* 0x05000000100f7989 */ /* 0x000f2200000e00ff */
[C---:B0-----:R-:W-:Y:S02]  /*20e0*/  FMUL.FTZ R12, R16.reuse, R13 ;  /* 0x0000000d100c7220 */ /* 0x041fe40000410000 */
[----:B-1----:R-:W-:-:S02]  /*20f0*/  FMUL.FTZ R18, R16, R17 ;  /* 0x0000001110127220 */ /* 0x002fc40000410000 */
[-C--:B---3--:R-:W-:Y:S02]  /*2100*/  FMUL.FTZ R14, R16, R19.reuse ;  /* 0x00000013100e7220 */ /* 0x088fe40000410000 */
[C---:B------:R-:W-:Y:S02]  /*2110*/  FFMA.FTZ R18, R20.reuse, R19, R18 ;  /* 0x0000001314127223 */ /* 0x040fe40000010012 */
[-C--:B----4-:R-:W-:Y:S02]  /*2120*/  FFMA.FTZ R21, R20, R15.reuse, R12 ;  /* 0x0000000f14157223 */ /* 0x090fe4000001000c */
[----:B------:R-:W-:Y:S02]  /*2130*/  FMUL.FTZ R15, R16, R15 ;  /* 0x0000000f100f7220 */ /* 0x000fe40000410000 */
[----:B------:R-:W-:Y:S01]  /*2140*/  FFMA.FTZ R17, R20, R17, -R14 ;  /* 0x0000001114117223 */ /* 0x000fe2000001080e */
[----:B------:R-:W-:Y:S01]  /*2150*/  FSEL R21, R16, R21, !P1 ;  /* 0x0000001510157208 */ /* 0x000fe20004800000 */
[----:B------:R-:W-:Y:S01]  /*2160*/  @P1 FADD.FTZ R23, R23, R18 ;  /* 0x0000001217171221 */ /* 0x000fe20000010000 */
[----:B------:R-:W-:Y:S01]  /*2170*/  MOV R16, 0x3f800000 ;  /* 0x3f80000000107802 */ /* 0x000fe20000000f00 */
[----:B------:R-:W-:Y:S01]  /*2180*/  @P1 FFMA.FTZ R20, R20, R13, -R15 ;  /* 0x0000000d14141223 */ /* 0x000fe2000001080f */
[----:B------:R-:W-:Y:S01]  /*2190*/  CS2R R18, SRZ ;  /* 0x0000000000127805 */ /* 0x000fe2000001ff00 */
[----:B------:R-:W-:Y:S01]  /*21a0*/  @P1 FADD.FTZ R22, R22, R17 ;  /* 0x0000001116161221 */ /* 0x000fe20000010000 */
[----:B------:R-:W0:Y:S01]  /*21b0*/  SHFL.UP PT, R15, R23, 0x10, RZ ;  /* 0x06000000170f7989 */ /* 0x000e2200000e00ff */
[----:B------:R-:W-:-:S02]  /*21c0*/  MOV R17, RZ ;  /* 0x000000ff00117202 */ /* 0x000fc40000000f00 */
[----:B------:R-:W-:Y:S01]  /*21d0*/  ISETP.GE.AND P1, PT, R39, 0x10, PT ;  /* 0x000000102700780c */ /* 0x000fe20003f26270 */
[----:B------:R-:W1:Y:S04]  /*21e0*/  SHFL.UP PT, R13, R20, 0x10, RZ ;  /* 0x06000000140d7989 */ /* 0x000e6800000e00ff */
[----:B------:R-:W3:Y:S04]  /*21f0*/  SHFL.UP PT, R14, R22, 0x10, RZ ;  /* 0x06000000160e7989 */ /* 0x000ee800000e00ff */
[----:B------:R-:W4:Y:S04]  /*2200*/  SHFL.UP PT, R12, R21, 0x10, RZ ;  /* 0x06000000150c7989 */ /* 0x000f2800000e00ff */
[----:B------:R-:W-:Y:S01]  /*2210*/  @!P0 LDS.128 R16, [R62+0x460] ;  /* 0x000460003e108984 */ /* 0x000fe20000000c00 */
[----:B0-----:R-:W-:-:S02]  /*2220*/  FMUL.FTZ R63, R21, R15 ;  /* 0x0000000f153f7220 */ /* 0x001fc40000410000 */
[C---:B-1----:R-:W-:Y:S02]  /*2230*/  FMUL.FTZ R31, R21.reuse, R13 ;  /* 0x0000000d151f7220 */ /* 0x042fe40000410000 */
[CC--:B---3--:R-:W-:Y:S02]  /*2240*/  FMUL.FTZ R30, R21.reuse, R14.reuse ;  /* 0x0000000e151e7220 */ /* 0x0c8fe40000410000 */
[C---:B------:R-:W-:Y:S02]  /*2250*/  FFMA.FTZ R63, R20.reuse, R14, -R63 ;  /* 0x0000000e143f7223 */ /* 0x040fe4000001083f */
[-C--:B----4-:R-:W-:Y:S02]  /*2260*/  FMUL.FTZ R14, R21, R12.reuse ;  /* 0x0000000c150e7220 */ /* 0x090fe40000410000 */
[C---:B------:R-:W-:Y:S01]  /*2270*/  FFMA.FTZ R76, R20.reuse, R12, R31 ;  /* 0x0000000c144c7223 */ /* 0x040fe2000001001f */
[----:B------:R-:W-:Y:S01]  /*2280*/  SHF.L.U32 R12, R39, 0x3, RZ ;  /* 0x00000003270c7819 */ /* 0x000fe200000006ff */
[----:B------:R-:W-:-:S02]  /*2290*/  FFMA.FTZ R30, R20, R15, R30 ;  /* 0x0000000f141e7223 */ /* 0x000fc4000001001e */
[----:B------:R-:W-:Y:S01]  /*22a0*/  @P1 FADD.FTZ R22, R22, R63 ;  /* 0x0000003f16161221 */ /* 0x000fe20000010000 */
[----:B------:R-:W-:Y:S01]  /*22b0*/  LEA.HI.SX32 R63, R12, R12, 0x1b ;  /* 0x0000000c0c3f7211 */ /* 0x000fe200078fdaff */
[----:B------:R-:W-:Y:S01]  /*22c0*/  @P1 FFMA.FTZ R20, R20, R13, -R14 ;  /* 0x0000000d14141223 */ /* 0x000fe2000001080e */
[----:B------:R-:W-:Y:S01]  /*22d0*/  FSEL R21, R21, R76, !P1 ;  /* 0x0000004c15157208 */ /* 0x000fe20004800000 */
[----:B------:R-:W-:Y:S01]  /*22e0*/  @P1 FADD.FTZ R23, R23, R30 ;  /* 0x0000001e17171221 */ /* 0x000fe20000010000 */
[----:B------:R-:W-:Y:S01]  /*22f0*/  ISETP.NE.AND P1, PT, R58, RZ, PT ;  /* 0x000000ff3a00720c */ /* 0x000fe20003f25270 */
[----:B------:R-:W-:Y:S04]  /*2300*/  LDS R73, [R63.X4] ;  /* 0x000000003f497984 */ /* 0x000fe80000004800 */
[----:B------:R-:W2:Y:S04]  /*2310*/  LDS R82, [R63.X4+0x4] ;  /* 0x000004003f527984 */ /* 0x000ea80000004800 */
[----:B------:R-:W-:Y:S04]  /*2320*/  LDS R80, [R63.X4+0x8] ;  /* 0x000008003f507984 */ /* 0x000fe80000004800 */
[----:B------:R-:W0:Y:S04]  /*2330*/  LDS R81, [R63.X4+0xc] ;  /* 0x00000c003f517984 */ /* 0x000e280000004800 */
[----:B------:R-:W-:Y:S04]  /*2340*/  LDS R77, [R63.X4+0x10] ;  /* 0x000010003f4d7984 */ /* 0x000fe80000004800 */
[----:B------:R-:W1:Y:S04]  /*2350*/  LDS R78, [R63.X4+0x14] ;  /* 0x000014003f4e7984 */ /* 0x000e680000004800 */
[----:B------:R-:W-:Y:S04]  /*2360*/  LDS R75, [R63.X4+0x18] ;  /* 0x000018003f4b7984 */ /* 0x000fe80000004800 */
[----:B------:R2:W-:Y:S04]  /*2370*/  LDS R76, [R63.X4+0x1c] ;  /* 0x00001c003f4c7984 */ /* 0x0005e80000004800 */
[----:B------:R-:W-:Y:S04]  /*2380*/  @!P2 STS.128 [0x420], R20 ;  /* 0x00042014ff00a388 */ /* 0x000fe80000000c00 */
[----:B------:R-:W-:Y:S06]  /*2390*/  BAR.SYNC.DEFER_BLOCKING 0x0 ;  /* 0x0000000000007b1d */ /* 0x000fec0000010000 */
[----:B------:R0:W3:Y:S01]  /*23a0*/  SHFL.UP PT, R84, R21, 0x1, RZ ;  /* 0x0420000015547989 */ /* 0x0000e200000e00ff */
[----:B--2---:R-:W-:-:S03]  /*23b0*/  FMUL.FTZ R63, R82, R29 ;  /* 0x0000001d523f7220 */ /* 0x004fc60000410000 */
[----:B------:R2:W4:Y:S01]  /*23c0*/  SHFL.UP PT, R85, R20, 0x1, RZ ;  /* 0x0420000014557989 */ /* 0x00052200000e00ff */
[-C--:B------:R-:W-:Y:S02]  /*23d0*/  FMUL.FTZ R86, R82, R28.reuse ;  /* 0x0000001c52567220 */ /* 0x080fe40000410000 */
[CC--:B------:R-:W-:Y:S01]  /*23e0*/  FFMA.FTZ R63, R73.reuse, R28.reuse, -R63 ;  /* 0x0000001c493f7223 */ /* 0x0c0fe2000001083f */
[----:B------:R1:W5:Y:S01]  /*23f0*/  SHFL.UP PT, R79, R23, 0x1, RZ ;  /* 0x04200000174f7989 */ /* 0x00036200000e00ff */
[-C--:B------:R-:W-:Y:S02]  /*2400*/  FFMA.FTZ R73, R73, R29.reuse, R86 ;  /* 0x0000001d49497223 */ /* 0x080fe40000010056 */
[C---:B0-----:R-:W-:Y:S01]  /*2410*/  FMUL.FTZ R21, R81.reuse, R29 ;  /* 0x0000001d51157220 */ /* 0x041fe20000410000 */
[----:B------:R-:W0:Y:S01]  /*2420*/  SHFL.UP PT, R83, R22, 0x1, RZ ;  /* 0x0420000016537989 */ /* 0x000e2200000e00ff */
[-C--:B------:R-:W-:Y:S02]  /*2430*/  FMUL.FTZ R81, R81, R28.reuse ;  /* 0x0000001c51517220 */ /* 0x080fe40000410000 */
[----:B--2---:R-:W-:-:S02]  /*2440*/  FFMA.FTZ R20, R80, R28, -R21 ;  /* 0x0000001c50147223 */ /* 0x004fc40000010815 */
[-C--:B------:R-:W-:Y:S01]  /*2450*/  FFMA.FTZ R21, R80, R29.reuse, R81 ;  /* 0x0000001d50157223 */ /* 0x080fe20000010051 */
[----:B------:R-:W-:Y:S01]  /*2460*/  @!P3 STS.128 [0x440], R16 ;  /* 0x00044010ff00b388 */ /* 0x000fe20000000c00 */
[C---:B-1----:R-:W-:Y:S02]  /*2470*/  FMUL.FTZ R23, R78.reuse, R29 ;  /* 0x0000001d4e177220 */ /* 0x042fe40000410000 */
[----:B------:R-:W-:Y:S01]  /*2480*/  FMUL.FTZ R78, R78, R28 ;  /* 0x0000001c4e4e7220 */ /* 0x000fe20000410000 */
[----:B------:R-:W-:Y:S01]  /*2490*/  LDS.128 R12, [0x420] ;  /* 0x00042000ff0c7984 */ /* 0x000fe20000000c00 */
[----:B---3--:R-:W-:-:S03]  /*24a0*/  @!P3 MOV R84, R17 ;  /* 0x000000110054b202 */ /* 0x008fc60000000f00 */
[----:B------:R-:W-:Y:S01]  /*24b0*/  BAR.SYNC.DEFER_BLOCKING 0x0 ;  /* 0x0000000000007b1d */ /* 0x000fe20000010000 */
[----:B----4-:R-:W-:Y:S02]  /*24c0*/  @!P3 MOV R85, R16 ;  /* 0x000000100055b202 */ /* 0x010fe40000000f00 */
[----:B-----5:R-:W-:Y:S02]  /*24d0*/  @!P3 MOV R79, R19 ;  /* 0x00000013004fb202 */ /* 0x020fe40000000f00 */
[----:B0-----:R-:W-:Y:S01]  /*24e0*/  @!P3 MOV R83, R18 ;  /* 0x000000120053b202 */ /* 0x001fe20000000f00 */
[----:B------:R-:W0:Y:S02]  /*24f0*/  @P1 LDS.64 R30, [0x448] ;  /* 0x00044800ff1e1984 */ /* 0x000e240000000a00 */
[-C--:B0-----:R-:W-:Y:S02]  /*2500*/  @P1 FMUL.FTZ R82, R30, R84.reuse ;  /* 0x000000541e521220 */ /* 0x081fe40000410000 */
[----:B------:R-:W-:-:S02]  /*2510*/  @P1 FMUL.FTZ R84, R31, R84 ;  /* 0x000000541f541220 */ /* 0x000fc40000410000 */
[-C--:B------:R-:W-:Y:S02]  /*2520*/  @P1 FFMA.FTZ R82, R31, R85.reuse, R82 ;  /* 0x000000551f521223 */ /* 0x080fe40000010052 */
[----:B------:R-:W-:Y:S02]  /*2530*/  @P1 FFMA.FTZ R84, R30, R85, -R84 ;  /* 0x000000551e541223 */ /* 0x000fe40000010854 */
[----:B------:R-:W-:Y:S02]  /*2540*/  @P1 FADD.FTZ R79, R79, R82 ;  /* 0x000000524f4f1221 */ /* 0x000fe40000010000 */
[----:B------:R-:W-:Y:S01]  /*2550*/  @P1 FADD.FTZ R83, R83, R84 ;  /* 0x0000005453531221 */ /* 0x000fe20000010000 */
[----:B------:R-:W-:Y:S01]  /*2560*/  ISETP.NE.AND P1, PT, R58, RZ, PT ;  /* 0x000000ff3a00720c */ /* 0x000fe20003f25270 */
[C---:B------:R-:W-:Y:S02]  /*2570*/  FMUL.FTZ R22, R72.reuse, R79 ;  /* 0x0000004f48167220 */ /* 0x040fe40000410000 */
[----:B------:R-:W-:-:S02]  /*2580*/  FMUL.FTZ R72, R72, R83 ;  /* 0x0000005348487220 */ /* 0x000fc40000410000 */
[C---:B------:R-:W-:Y:S02]  /*2590*/  FFMA.FTZ R83, R74.reuse, R83, -R22 ;  /* 0x000000534a537223 */ /* 0x040fe40000010816 */
[----:B------:R-:W-:Y:S02]  /*25a0*/  FFMA.FTZ R30, R74, R79, R72 ;  /* 0x0000004f4a1e7223 */ /* 0x000fe40000010048 */
[----:B------:R-:W-:Y:S02]  /*25b0*/  FADD.FTZ R70, R70, R83 ;  /* 0x0000005346467221 */ /* 0x000fe40000010000 */
[----:B------:R-:W-:Y:S02]  /*25c0*/  FFMA.FTZ R22, R77, R28, -R23 ;  /* 0x0000001c4d167223 */ /* 0x000fe40000010817 */
[----:B------:R-:W-:Y:S02]  /*25d0*/  FADD.FTZ R30, RZ, R30 ;  /* 0x0000001eff1e7221 */ /* 0x000fe40000010000 */
[----:B------:R-:W-:-:S02]  /*25e0*/  FMUL.FTZ R23, R76, R29 ;  /* 0x0000001d4c177220 */ /* 0x000fc40000410000 */
[C---:B------:R-:W-:Y:S02]  /*25f0*/  FMUL.FTZ R31, R67.reuse, R70 ;  /* 0x00000046431f7220 */ /* 0x040fe40000410000 */
[----:B------:R-:W-:Y:S02]  /*2600*/  FMUL.FTZ R76, R76, R28 ;  /* 0x0000001c4c4c7220 */ /* 0x000fe40000410000 */
[----:B------:R-:W-:Y:S02]  /*2610*/  FMUL.FTZ R67, R67, R30 ;  /* 0x0000001e43437220 */ /* 0x000fe40000410000 */
[----:B------:R-:W-:Y:S02]  /*2620*/  FFMA.FTZ R28, R75, R28, -R23 ;  /* 0x0000001c4b1c7223 */ /* 0x000fe40000010817 */
[----:B------:R-:W-:Y:S02]  /*2630*/  FFMA.FTZ R31, R69, R30, R31 ;  /* 0x0000001e451f7223 */ /* 0x000fe4000001001f */
[----:B------:R-:W-:-:S02]  /*2640*/  FMUL.FTZ R23, R13, R19 ;  /* 0x000000130d177220 */ /* 0x000fc40000410000 */
[----:B------:R-:W-:Y:S02]  /*2650*/  FFMA.FTZ R69, R69, R70, -R67 ;  /* 0x0000004645457223 */ /* 0x000fe40000010843 */
[----:B------:R-:W-:Y:S02]  /*2660*/  FADD.FTZ R72, RZ, R31 ;  /* 0x0000001fff487221 */ /* 0x000fe40000010000 */
[-C--:B------:R-:W-:Y:S02]  /*2670*/  FFMA.FTZ R67, R12, R18.reuse, -R23 ;  /* 0x000000120c437223 */ /* 0x080fe40000010817 */
[C---:B------:R-:W-:Y:S02]  /*2680*/  FMUL.FTZ R18, R13.reuse, R18 ;  /* 0x000000120d127220 */ /* 0x040fe40000410000 */
[C---:B------:R-:W-:Y:S02]  /*2690*/  FMUL.FTZ R31, R13.reuse, R17 ;  /* 0x000000110d1f7220 */ /* 0x040fe40000410000 */
[----:B------:R-:W-:-:S02]  /*26a0*/  FMUL.FTZ R13, R13, R16 ;  /* 0x000000100d0d7220 */ /* 0x000fc40000410000 */
[----:B------:R-:W-:Y:S02]  /*26b0*/  FADD.FTZ R23, R68, R69 ;  /* 0x0000004544177221 */ /* 0x000fe40000010000 */
[----:B------:R-:W-:Y:S02]  /*26c0*/  FMUL.FTZ R68, R64, R72 ;  /* 0x0000004840447220 */ /* 0x000fe40000410000 */
[----:B------:R-:W-:Y:S02]  /*26d0*/  FFMA.FTZ R17, R12, R17, R13 ;  /* 0x000000110c117223 */ /* 0x000fe4000001000d */
[-C--:B------:R-:W-:Y:S02]  /*26e0*/  FMUL.FTZ R64, R64, R23.reuse ;  /* 0x0000001740407220 */ /* 0x080fe40000410000 */
[----:B------:R-:W-:Y:S02]  /*26f0*/  FFMA.FTZ R13, R65, R23, -R68 ;  /* 0x00000017410d7223 */ /* 0x000fe40000010844 */
[----:B------:R-:W-:-:S02]  /*2700*/  FFMA.FTZ R16, R12, R16, -R31 ;  /* 0x000000100c107223 */ /* 0x000fc4000001081f */
[----:B------:R-:W-:Y:S02]  /*2710*/  FFMA.FTZ R12, R12, R19, R18 ;  /* 0x000000130c0c7223 */ /* 0x000fe40000010012 */
[----:B------:R-:W-:Y:S02]  /*2720*/  FFMA.FTZ R64, R65, R72, R64 ;  /* 0x0000004841407223 */ /* 0x000fe40000010040 */
[----:B------:R-:W-:Y:S02]  /*2730*/  FADD.FTZ R66, R66, R13 ;  /* 0x0000000d42427221 */ /* 0x000fe40000010000 */
[-C--:B------:R-:W-:Y:S02]  /*2740*/  FFMA.FTZ R77, R77, R29.reuse, R78 ;  /* 0x0000001d4d4d7223 */ /* 0x080fe4000001004e */
[----:B------:R-:W-:Y:S02]  /*2750*/  FFMA.FTZ R29, R75, R29, R76 ;  /* 0x0000001d4b1d7223 */ /* 0x000fe4000001004c */
[----:B------:R-:W-:-:S02]  /*2760*/  FMUL.FTZ R73, R30, R73 ;  /* 0x000000491e497220 */ /* 0x000fc40000410000 */
[----:B------:R-:W-:Y:S02]  /*2770*/  FADD.FTZ R18, R14, R67 ;  /* 0x000000430e127221 */ /* 0x000fe40000010000 */
[----:B------:R-:W-:Y:S02]  /*2780*/  FADD.FTZ R64, RZ, R64 ;  /* 0x00000040ff407221 */ /* 0x000fe40000010000 */
[----:B------:R-:W-:Y:S02]  /*2790*/  FMUL.FTZ R31, R59, R66 ;  /* 0x000000423b1f7220 */ /* 0x000fe40000410000 */
        /* <DEDUP_REMOVED lines=10> */
.L_x_2462:
[----:B------:R-:W-:Y:S05]  /*2840*/  BSYNC B0 ;  /* 0x0000000000007941 */ /* 0x000fea0003800000 */
.L_x_2461:
[----:B------:R-:W-:Y:S01]  /*2850*/  IADD3 R57, R57, 0x1, RZ ;  /* 0x0000000139397810 */ /* 0x000fe20007ffe0ff */
[-C--:B------:R-:W-:Y:S02]  /*2860*/  FMUL.FTZ R59, R59, R64.reuse ;  /* 0x000000403b3b7220 */ /* 0x080fe40000410000 */
[C---:B0-----:R-:W-:Y:S01]  /*2870*/  FFMA.FTZ R12, R60.reuse, R64, R31 ;  /* 0x000000403c0c7223 */ /* 0x041fe2000001001f */
[----:B------:R-:W-:Y:S01]  /*2880*/  ISETP.GE.AND P1, PT, R57, c[0x0][0x16c], PT ;  /* 0x00005b0039007a0c */ /* 0x000fe20003f26270 */
[----:B------:R-:W-:Y:S02]  /*2890*/  FFMA.FTZ R60, R60, R66, -R59 ;  /* 0x000000423c3c7223 */ /* 0x000fe4000001083b */
[----:B------:R-:W-:Y:S02]  /*28a0*/  FADD.FTZ R12, RZ, R12 ;  /* 0x0000000cff0c7221 */ /* 0x000fe40000010000 */
        /* <DEDUP_REMOVED lines=8> */
[----:B------:R-:W-:Y:S02]  /*2930*/  FFMA.FTZ R8, R63, 2, R8 ;  /* 0x400000003f087823 */ /* 0x000fe40000010008 */
[----:B------:R-:W-:Y:S02]  /*2940*/  FFMA.FTZ R9, R20, 2, R9 ;  /* 0x4000000014097823 */ /* 0x000fe40000010009 */
[----:B------:R-:W-:Y:S02]  /*2950*/  FFMA.FTZ R10, R77, 2, R10 ;  /* 0x400000004d0a7823 */ /* 0x000fe4000001000a */
[----:B------:R-:W-:Y:S01]  /*2960*/  FFMA.FTZ R11, R28, 2, R11 ;  /* 0x400000001c0b7823 */ /* 0x000fe2000001000b */
[----:B------:R-:W-:Y:S01]  /*2970*/  @P1 CALL.REL.NOINC `(.L_x_2460) ;  /* 0x0000001000001944 */ /* 0x000fe20003c00000 */
[----:B------:R-:W-:Y:S05]  /*2980*/  BRA `(.L_x_2463) ;  /* 0xffffe98000007947 */ /* 0x000fea000383ffff */
.L_x_2460:
[----:B------:R-:W-:Y:S01]  /*2990*/  BAR.SYNC.DEFER_BLOCKING 0x0 ;  /* 0x0000000000007b1d */ /* 0x000fe20000010000 */
[----:B------:R-:W-:Y:S01]  /*29a0*/  ISETP.NE.AND P0, PT, R58, RZ, PT ;  /* 0x000000ff3a00720c */ /* 0x000fe20003f05270 */
[----:B------:R-:W-:Y:S02]  /*29b0*/  IMAD R6, R71, c[0x0][0x200], RZ ;  /* 0x0000800047067a24 */ /* 0x000fe400078e02ff */
[----:B------:R-:W-:-:S02]  /*29c0*/  IMAD.WIDE.U32 R4, R35, c[0x0][0x200], RZ ;  /* 0x0000800023047a25 */ /* 0x000fc400078e00ff */
[----:B------:R-:W-:Y:S01]  /*29d0*/  BSSY B0, `(.L_x_2464) ;  /* 0x000001a000007945 */ /* 0x000fe20003800000 */
[----:B------:R0:W-:Y:S01]  /*29e0*/  STS.128 [R39.X16], R8 ;  /* 0x0000000827007388 */ /* 0x0001e2000000cc00 */
[----:B------:R-:W-:-:S06]  /*29f0*/  NOP ;  /* 0x0000000000007918 */ /* 0x000fcc0000000000 */
[----:B------:R-:W-:Y:S04]  /*2a00*/  LDS R13, [R39.X4] ;  /* 0x00000000270d7984 */ /* 0x000fe80000004800 */
[----:B------:R-:W-:Y:S04]  /*2a10*/  LDS R15, [R39.X4+0x80] ;  /* 0x00008000270f7984 */ /* 0x000fe80000004800 */
[----:B------:R-:W-:Y:S01]  /*2a20*/  LDS R17, [R39.X4+0x100] ;  /* 0x0001000027117984 */ /* 0x000fe20000004800 */
[----:B0-----:R-:W-:-:S03]  /*2a30*/  IMAD R9, R35, c[0x0][0x204], R6 ;  /* 0x0000810023097a24 */ /* 0x001fc600078e0206 */
[----:B------:R-:W-:Y:S02]  /*2a40*/  LDS R19, [R39.X4+0x180] ;  /* 0x0001800027137984 */ /* 0x000fe40000004800 */
[----:B------:R-:W-:Y:S02]  /*2a50*/  IADD3 R11, R5, R9, RZ ;  /* 0x00000009050b7210 */ /* 0x000fe40007ffe0ff */
        /* <DEDUP_REMOVED lines=17> */
.L_x_2465:
[----:B------:R-:W-:Y:S05]  /*2b70*/  BSYNC B0 ;  /* 0x0000000000007941 */ /* 0x000fea0003800000 */
.L_x_2464:
[----:B------:R-:W-:Y:S01]  /*2b80*/  MOV R5, R11 ;  /* 0x0000000b00057202 */ /* 0x000fe20000000f00 */
[----:B0-----:R-:W-:Y:S01]  /*2b90*/  IMAD R9, R33, c[0x0][0x208], RZ ;  /* 0x0000820021097a24 */ /* 0x001fe200078e02ff */
[C---:B------:R-:W-:Y:S02]  /*2ba0*/  LOP3.LUT R7, R37.reuse, 0x20, RZ, 0xfc, !PT ;  /* 0x0000002025077812 */ /* 0x040fe400078efcff */
[----:B------:R-:W-:Y:S01]  /*2bb0*/  LOP3.LUT R11, R37, 0x40, RZ, 0xfc, !PT ;  /* 0x00000040250b7812 */ /* 0x000fe200078efcff */
[----:B------:R-:W-:Y:S01]  /*2bc0*/  IMAD.WIDE.U32 R4, R0, c[0x0][0x208], R4 ;  /* 0x0000820000047a25 */ /* 0x000fe200078e0004 */
[----:B------:R-:W-:Y:S02]  /*2bd0*/  ISETP.GE.AND P0, PT, R7, R12, PT ;  /* 0x0000000c0700720c */ /* 0x000fe40003f06270 */
[----:B------:R-:W-:Y:S01]  /*2be0*/  SHF.L.U32 R7, R40, 0x7, RZ ;  /* 0x0000000728077819 */ /* 0x000fe200000006ff */
[----:B------:R-:W-:Y:S01]  /*2bf0*/  IMAD R8, R0, c[0x0][0x20c], R9 ;  /* 0x0000830000087a24 */ /* 0x000fe200078e0209 */
[----:B------:R-:W-:-:S02]  /*2c00*/  LOP3.LUT R13, R37, 0x60, RZ, 0xfc, !PT ;  /* 0x00000060250d7812 */ /* 0x000fc400078efcff */
[----:B------:R-:W-:Y:S02]  /*2c10*/  SHF.R.S32.HI R9, RZ, 0x1f, R7 ;  /* 0x0000001fff097819 */ /* 0x000fe40000011407 */
[----:B------:R-:W-:Y:S02]  /*2c20*/  IADD3 R6, P4, R7, R4, RZ ;  /* 0x0000000407067210 */ /* 0x000fe40007f9e0ff */
[----:B------:R-:W-:Y:S02]  /*2c30*/  LEA R7, P3, R37, c[0x0][0x258], 0x2 ;  /* 0x0000960025077a11 */ /* 0x000fe400078610ff */
[----:B------:R-:W-:Y:S02]  /*2c40*/  IADD3.X R5, R9, R8, R5, P4, !PT ;  /* 0x0000000809057210 */ /* 0x000fe400027fe405 */
[----:B------:R-:W-:Y:S02]  /*2c50*/  LEA.HI.X R8, R37, c[0x0][0x25c], R38, 0x2, P3 ;  /* 0x0000970025087a11 */ /* 0x000fe400018f1426 */
[----:B------:R-:W-:-:S02]  /*2c60*/  LEA R4, P3, R6, R7, 0x2 ;  /* 0x0000000706047211 */ /* 0x000fc400078610ff */
[----:B------:R-:W-:Y:S02]  /*2c70*/  IADD3 R40, R40, 0x1, RZ ;  /* 0x0000000128287810 */ /* 0x000fe40007ffe0ff */
[----:B------:R-:W-:Y:S02]  /*2c80*/  LEA.HI.X R5, R6, R8, R5, 0x2, P3 ;  /* 0x0000000806057211 */ /* 0x000fe400018f1405 */
[-C--:B------:R-:W-:Y:S02]  /*2c90*/  ISETP.GE.AND P1, PT, R11, R12.reuse, PT ;  /* 0x0000000c0b00720c */ /* 0x080fe40003f26270 */
[----:B------:R-:W-:Y:S01]  /*2ca0*/  ISETP.GE.AND P2, PT, R13, R12, PT ;  /* 0x0000000c0d00720c */ /* 0x000fe20003f46270 */
[----:B------:R0:W-:Y:S01]  /*2cb0*/  @!P0 STG.E [R4.64+0x80], R15 ;  /* 0x0000800f04008986 */ /* 0x0001e2000c101904 */
[----:B------:R-:W-:Y:S02]  /*2cc0*/  ISETP.GE.AND P0, PT, R40, c[0x0][0x174], PT ;  /* 0x00005d0028007a0c */ /* 0x000fe40003f06270 */
[----:B------:R-:W-:-:S04]  /*2cd0*/  IADD3 R50, P3, R50, 0x400, RZ ;  /* 0x0000040032327810 */ /* 0x000fc80007f7e0ff */
[----:B------:R-:W-:-:S03]  /*2ce0*/  IADD3.X R51, RZ, R51, RZ, P3, !PT ;  /* 0x00000033ff337210 */ /* 0x000fc60001ffe4ff */
        /* <DEDUP_REMOVED lines=8> */
.L_x_2466:
[----:B------:R-:W-:Y:S05]  /*2d70*/  EXIT ;  /* 0x000000000000794d */ /* 0x000fea0003800000 */
.L_x_2468:
        /* <DEDUP_REMOVED lines=16> */
.L_x_5386:


//--------------------- .text._Z25selective_scan_fwd_kernelI32Selective_Scan_fwd_kernel_traitsILi32ELi4ELi1ELb0ELb0ELb1ELb1EfN3c107complexIfEEEEv13SSMParamsBase --------------------------
	.section	.text._Z25selective_scan_fwd_kernelI32Selective_Scan_fwd_kernel_traitsILi32ELi4ELi1ELb0ELb0ELb1ELb1EfN3c107complexIfEEEEv13SSMParamsBase,"ax",@progbits
	.sectioninfo	@"SHI_REGISTERS=91"
	.align	128
        .global         _Z25selective_scan_fwd_kernelI32Selective_Scan_fwd_kernel_traitsILi32ELi4ELi1ELb0ELb0ELb1ELb1EfN3c107complexIfEEEEv13SSMParamsBase
        .type           _Z25selective_scan_fwd_kernelI32Selective_Scan_fwd_kernel_traitsILi32ELi4ELi1ELb0ELb0ELb1ELb1EfN3c107complexIfEEEEv13SSMParamsBase,@function
        .size           _Z25selective_scan_fwd_kernelI32Selective_Scan_fwd_kernel_traitsILi32ELi4ELi1ELb0ELb0ELb1ELb1EfN3c107complexIfEEEEv13SSMParamsBase,(.L_x_5387 - _Z25selective_scan_fwd_kernelI32Selective_Scan_fwd_kernel_traitsILi32ELi4ELi1ELb0ELb0ELb1ELb1EfN3c107complexIfEEEEv13SSMParamsBase)
        .other          _Z25selective_scan_fwd_kernelI32Selective_Scan_fwd_kernel_traitsILi32ELi4ELi1ELb0ELb0ELb1ELb1EfN3c107complexIfEEEEv13SSMParamsBase,@"STO_CUDA_ENTRY STV_DEFAULT"
_Z25selective_scan_fwd_kernelI32Selective_Scan_fwd_kernel_traitsILi32ELi4ELi1ELb0ELb0ELb1ELb1EfN3c107complexIfEEEEv13SSMParamsBase:
.text._Z25selective_scan_fwd_kernelI32Selective_Scan_fwd_kernel_traitsILi32ELi4ELi1ELb0ELb0ELb1ELb1EfN3c107complexIfEEEEv13SSMParamsBase:
        /* <DEDUP_REMOVED lines=44> */
[----:B------:R-:W-:Y:S01]  /*02c0*/  IMAD.WIDE.U32 R2, R0, c[0x0][0x1d8], RZ ;  /* 0x0000760000027a25 */ /* 0x000fe200078e00ff */
[----:B------:R-:W-:Y:S01]  /*02d0*/  @!P1 IADD3 R8, R8, 0x1, RZ ;  /* 0x0000000108089810 */ /* 0x000fe20007ffe0ff */
[----:B------:R-:W1:Y:S01]  /*02e0*/  S2R R40, SR_LANEID ;  /* 0x0000000000287919 */ /* 0x000e620000000000 */
[----:B------:R-:W-:Y:S01]  /*02f0*/  ISETP.NE.AND P1, PT, RZ, c[0x0][0x178], PT ;  /* 0x00005e00ff007a0c */ /* 0x000fe20003f25270 */
[----:B------:R-:W-:Y:S01]  /*0300*/  IMAD R9, R0, c[0x0][0x1dc], R5 ;  /* 0x0000770000097a24 */ /* 0x000fe200078e0205 */
[----:B------:R-:W-:Y:S01]  /*0310*/  MOV R41, RZ ;  /* 0x000000ff00297202 */ /* 0x000fe20000000f00 */
[----:B------:R-:W-:-:S02]  /*0320*/  IMAD R11, R33, c[0x0][0x1e8], RZ ;  /* 0x00007a00210b7a24 */ /* 0x000fc400078e02ff */
[----:B------:R-:W-:Y:S01]  /*0330*/  IMAD R13, R35, c[0x0][0x1b4], R4 ;  /* 0x00006d00230d7a24 */ /* 0x000fe200078e0204 */
[----:B------:R-:W-:Y:S01]  /*0340*/  IADD3 R3, R3, R9, RZ ;  /* 0x0000000903037210 */ /* 0x000fe20007ffe0ff */
[----:B------:R-:W-:Y:S02]  /*0350*/  IMAD.WIDE.U32 R6, R35, c[0x0][0x1b0], RZ ;  /* 0x00006c0023067a25 */ /* 0x000fe400078e00ff */
[----:B------:R-:W-:Y:S02]  /*0360*/  @P0 IADD3 R8, R8, 0x1, RZ ;  /* 0x0000000108080810 */ /* 0x000fe40007ffe0ff */
[----:B------:R-:W-:Y:S01]  /*0370*/  IMAD.WIDE.U32 R4, R0, c[0x0][0x1e8], RZ ;  /* 0x00007a0000047a25 */ /* 0x000fe200078e00ff */
[----:B------:R-:W-:Y:S02]  /*0380*/  IADD3 R7, R7, R13, RZ ;  /* 0x0000000d07077210 */ /* 0x000fe40007ffe0ff */
[----:B------:R-:W-:Y:S01]  /*0390*/  @!P2 IADD3 R8, -R8, RZ, RZ ;  /* 0x000000ff0808a210 */ /* 0x000fe20007ffe1ff */
[----:B------:R-:W-:Y:S01]  /*03a0*/  IMAD R11, R0, c[0x0][0x1ec], R11 ;  /* 0x00007b00000b7a24 */ /* 0x000fe200078e020b */
[C---:B0-----:R-:W-:Y:S01]  /*03b0*/  SHF.L.U32 R37, R54.reuse, 0x2, RZ ;  /* 0x0000000236257819 */ /* 0x041fe200000006ff */
[----:B------:R-:W-:Y:S01]  /*03c0*/  IMAD R10, R65, c[0x0][0x1d0], RZ ;  /* 0x00007400410a7a24 */ /* 0x000fe200078e02ff */
[----:B------:R-:W-:Y:S01]  /*03d0*/  LOP3.LUT R36, R54, 0x1f, RZ, 0xc0, !PT ;  /* 0x0000001f36247812 */ /* 0x000fe200078ec0ff */
[----:B------:R-:W-:Y:S01]  /*03e0*/  IMAD.WIDE.U32 R2, R35, c[0x0][0x1d0], R2 ;  /* 0x0000740023027a25 */ /* 0x000fe200078e0002 */
[----:B------:R-:W-:-:S02]  /*03f0*/  LOP3.LUT R37, R37, 0xffffff80, RZ, 0xc0, !PT ;  /* 0xffffff8025257812 */ /* 0x000fc400078ec0ff */
[----:B------:R-:W-:Y:S01]  /*0400*/  @!P1 LOP3.LUT R8, RZ, c[0x0][0x178], RZ, 0x33, !PT ;  /* 0x00005e00ff089a12 */ /* 0x000fe200078e33ff */
[----:B------:R-:W-:Y:S01]  /*0410*/  IMAD R10, R35, c[0x0][0x1d4], R10 ;  /* 0x00007500230a7a24 */ /* 0x000fe200078e020a */
[----:B------:R-:W-:Y:S01]  /*0420*/  LOP3.LUT R38, R37, R36, RZ, 0xfc, !PT ;  /* 0x0000002425267212 */ /* 0x000fe200078efcff */
[----:B------:R-:W-:Y:S01]  /*0430*/  IMAD R12, R65, c[0x0][0x1e0], RZ ;  /* 0x00007800410c7a24 */ /* 0x000fe200078e02ff */
[----:B------:R-:W-:Y:S02]  /*0440*/  SHF.R.S32.HI R9, RZ, 0x1f, R8 ;  /* 0x0000001fff097819 */ /* 0x000fe40000011408 */
[----:B------:R-:W-:Y:S01]  /*0450*/  IADD3 R5, R5, R11, RZ ;  /* 0x0000000b05057210 */ /* 0x000fe20007ffe0ff */
[----:B------:R-:W-:Y:S01]  /*0460*/  IMAD R12, R35, c[0x0][0x1e4], R12 ;  /* 0x00007900230c7a24 */ /* 0x000fe200078e020c */
[----:B------:R-:W-:Y:S01]  /*0470*/  SHF.R.S32.HI R39, RZ, 0x1f, R38 ;  /* 0x0000001fff277819 */ /* 0x000fe20000011426 */
[----:B------:R-:W-:Y:S01]  /*0480*/  IMAD R9, R9, c[0x0][0x1c8], RZ ;  /* 0x0000720009097a24 */ /* 0x000fe200078e02ff */
[----:B------:R-:W-:Y:S01]  /*0490*/  IADD3 R25, P0, R38, R2, RZ ;  /* 0x0000000226197210 */ /* 0x000fe20007f1e0ff */
[----:B------:R-:W-:Y:S01]  /*04a0*/  IMAD.WIDE.U32 R4, R35, c[0x0][0x1e0], R4 ;  /* 0x0000780023047a25 */ /* 0x000fe200078e0004 */
[----:B------:R-:W-:-:S02]  /*04b0*/  LOP3.LUT R42, R37, 0x40, R36, 0xfe, !PT ;  /* 0x00000040252a7812 */ /* 0x000fc400078efe24 */
[----:B------:R-:W-:Y:S01]  /*04c0*/  IADD3.X R10, R39, R3, R10, P0, !PT ;  /* 0x00000003270a7210 */ /* 0x000fe200007fe40a */
[----:B------:R-:W-:Y:S01]  /*04d0*/  IMAD.WIDE.U32 R2, R8, c[0x0][0x1c8], R6 ;  /* 0x0000720008027a25 */ /* 0x000fe200078e0006 */
[----:B------:R-:W-:Y:S02]  /*04e0*/  IADD3 R27, P1, R38, R4, RZ ;  /* 0x00000004261b7210 */ /* 0x000fe40007f3e0ff */
[----:B------:R-:W-:Y:S01]  /*04f0*/  LOP3.LUT R43, R37, 0x60, R36, 0xfe, !PT ;  /* 0x00000060252b7812 */ /* 0x000fe200078efe24 */
[----:B------:R-:W-:Y:S01]  /*0500*/  IMAD R9, R8, c[0x0][0x1cc], R9 ;  /* 0x0000730008097a24 */ /* 0x000fe200078e0209 */
[----:B------:R-:W-:Y:S02]  /*0510*/  LEA R51, P0, R2, c[0x0][0x230], 0x2 ;  /* 0x00008c0002337a11 */ /* 0x000fe400078010ff */
[----:B------:R-:W-:Y:S02]  /*0520*/  IADD3.X R4, R39, R5, R12, P1, !PT ;  /* 0x0000000527047210 */ /* 0x000fe40000ffe40c */
[----:B------:R-:W-:-:S02]  /*0530*/  IADD3 R3, R3, R9, RZ ;  /* 0x0000000903037210 */ /* 0x000fc40007ffe0ff */
[----:B------:R-:W-:Y:S02]  /*0540*/  LEA R24, P1, R25, c[0x0][0x240], 0x2 ;  /* 0x0000900019187a11 */ /* 0x000fe400078210ff */
[----:B------:R-:W-:Y:S02]  /*0550*/  LEA.HI.X R52, R2, c[0x0][0x234], R3, 0x2, P0 ;  /* 0x00008d0002347a11 */ /* 0x000fe400000f1403 */
[----:B------:R-:W-:Y:S02]  /*0560*/  LEA R26, P2, R27, c[0x0][0x248], 0x2 ;  /* 0x000092001b1a7a11 */ /* 0x000fe400078410ff */
[----:B------:R-:W-:Y:S02]  /*0570*/  IADD3 R2, R37, R38, RZ ;  /* 0x0000002625027210 */ /* 0x000fe40007ffe0ff */
[----:B------:R-:W-:Y:S02]  /*0580*/  LEA.HI.X R25, R25, c[0x0][0x244], R10, 0x2, P1 ;  /* 0x0000910019197a11 */ /* 0x000fe400008f140a */
[----:B------:R-:W-:-:S02]  /*0590*/  LEA.HI.X R27, R27, c[0x0][0x24c], R4, 0x2, P2 ;  /* 0x000093001b1b7a11 */ /* 0x000fc400010f1404 */
[----:B------:R-:W-:Y:S02]  /*05a0*/  SHF.R.S32.HI R3, RZ, 0x1f, R2 ;  /* 0x0000001fff037819 */ /* 0x000fe40000011402 */
[C---:B------:R-:W-:Y:S02]  /*05b0*/  IADD3 R44, R2.reuse, 0x20, RZ ;  /* 0x00000020022c7810 */ /* 0x040fe40007ffe0ff */
[C---:B------:R-:W-:Y:S02]  /*05c0*/  IADD3 R45, R2.reuse, 0x40, RZ ;  /* 0x00000040022d7810 */ /* 0x040fe40007ffe0ff */
[C---:B------:R-:W-:Y:S02]  /*05d0*/  IADD3 R46, R2.reuse, 0x60, RZ ;  /* 0x00000060022e7810 */ /* 0x040fe40007ffe0ff */
[C---:B------:R-:W-:Y:S02]  /*05e0*/  IADD3 R47, R2.reuse, 0x80, RZ ;  /* 0x00000080022f7810 */ /* 0x040fe40007ffe0ff */
[----:B------:R-:W-:-:S02]  /*05f0*/  IADD3 R48, R2, 0xa0, RZ ;  /* 0x000000a002307810 */ /* 0x000fc40007ffe0ff */
[C---:B------:R-:W-:Y:S02]  /*0600*/  IADD3 R49, R2.reuse, 0xc0, RZ ;  /* 0x000000c002317810 */ /* 0x040fe40007ffe0ff */
[----:B-1----:R-:W-:Y:S02]  /*0610*/  IADD3 R50, R2, 0xe0, RZ ;  /* 0x000000e002327810 */ /* 0x002fe40007ffe0ff */
.L_x_2486:
[----:B------:R-:W-:Y:S01]  /*0620*/  BAR.SYNC.DEFER_BLOCKING 0x0 ;  /* 0x0000000000007b1d */ /* 0x000fe20000010000 */
[----:B0-----:R-:W-:Y:S01]  /*0630*/  MOV R4, 0xffffff80 ;  /* 0xffffff8000047802 */ /* 0x001fe20000000f00 */
[----:B------:R-:W-:Y:S01]  /*0640*/  HFMA2.MMA R7, -RZ, RZ, 0, 0 ;  /* 0x00000000ff077435 */ /* 0x000fe200000001ff */
[----:B------:R-:W-:Y:S01]  /*0650*/  MOV R5, RZ ;  /* 0x000000ff00057202 */ /* 0x000fe20000000f00 */
[----:B------:R-:W-:Y:S01]  /*0660*/  HFMA2.MMA R11, -RZ, RZ, 0, 0 ;  /* 0x00000000ff0b7435 */ /* 0x000fe200000001ff */
[----:B------:R-:W-:Y:S01]  /*0670*/  MOV R9, RZ ;  /* 0x000000ff00097202 */ /* 0x000fe20000000f00 */
[----:B------:R-:W-:Y:S01]  /*0680*/  IMAD R53, R41, R4, c[0x0][0x168] ;  /* 0x00005a0029357624 */ /* 0x000fe200078e0204 */
[----:B------:R-:W-:-:S04]  /*0690*/  LOP3.LUT R4, R37, 0x20, R36, 0xfe, !PT ;  /* 0x0000002025047812 */ /* 0x000fc800078efe24 */
        /* <DEDUP_REMOVED lines=23> */
[----:B------:R-:W2:Y:S04]  /*0810*/  @!P1 LDG.E R13, [R26.64+0x80] ;  /* 0x000080041a0d9981 */ /* 0x000ea8000c1e1900 */
[----:B------:R-:W3:Y:S04]  /*0820*/  @!P0 LDG.E R15, [R26.64] ;  /* 0x000000041a0f8981 */ /* 0x000ee8000c1e1900 */
[----:B------:R-:W4:Y:S04]  /*0830*/  @!P2 LDG.E R19, [R26.64+0x100] ;  /* 0x000100041a13a981 */ /* 0x000f28000c1e1900 */
[----:B------:R-:W4:Y:S01]  /*0840*/  @!P3 LDG.E R17, [R26.64+0x180] ;  /* 0x000180041a11b981 */ /* 0x000f22000c1e1900 */
[----:B------:R-:W-:Y:S01]  /*0850*/  ULDC.U8 UR6, c[0x0][0x17e] ;  /* 0x00005f8000067ab9 */ /* 0x000fe20000000000 */
[----:B------:R-:W-:Y:S02]  /*0860*/  BSSY B0, `(.L_x_2469) ;  /* 0x0000033000007945 */ /* 0x000fe40003800000 */
[----:B--2---:R-:W-:Y:S04]  /*0870*/  STS [R40.X4+0x80], R13 ;  /* 0x0000800d28007388 */ /* 0x004fe80000004800 */
[----:B---3--:R-:W-:Y:S04]  /*0880*/  STS [R40.X4], R15 ;  /* 0x0000000f28007388 */ /* 0x008fe80000004800 */
        /* <DEDUP_REMOVED lines=48> */
.L_x_2470:
[----:B------:R-:W-:Y:S05]  /*0b90*/  BSYNC B0 ;  /* 0x0000000000007941 */ /* 0x000fea0003800000 */
.L_x_2469:
        /* <DEDUP_REMOVED lines=33> */
.L_x_2472:
[----:B------:R-:W-:Y:S05]  /*0db0*/  BSYNC B0 ;  /* 0x0000000000007941 */ /* 0x000fea0003800000 */
.L_x_2471:
        /* <DEDUP_REMOVED lines=33> */
.L_x_2474:
[----:B------:R-:W-:Y:S05]  /*0fd0*/  BSYNC B0 ;  /* 0x0000000000007941 */ /* 0x000fea0003800000 */
.L_x_2473:
        /* <DEDUP_REMOVED lines=33> */
.L_x_2476:
[----:B------:R-:W-:Y:S05]  /*11f0*/  BSYNC B0 ;  /* 0x0000000000007941 */ /* 0x000fea0003800000 */
.L_x_2475:
        /* <DEDUP_REMOVED lines=11> */
.L_x_2480:
        /* <DEDUP_REMOVED lines=13> */
[----:B------:R-:W-:Y:S01]  /*1380*/  IMAD.WIDE.U32 R18, R59, c[0x0][0x1c0], R2 ;  /* 0x000070003b127a25 */ /* 0x000fe200078e0002 */
[----:B------:R-:W-:Y:S01]  /*1390*/  MOV R62, RZ ;  /* 0x000000ff003e7202 */ /* 0x000fe20000000f00 */
[----:B------:R-:W-:Y:S02]  /*13a0*/  CS2R R60, SRZ ;  /* 0x00000000003c7805 */ /* 0x000fe4000001ff00 */
[----:B------:R-:W-:Y:S02]  /*13b0*/  IMAD R53, R41, R16, c[0x0][0x168] ;  /* 0x00005a0029357624 */ /* 0x000fe400078e0210 */
[----:B------:R-:W-:-:S03]  /*13c0*/  IMAD R16, R28, c[0x0][0x1c0], RZ ;  /* 0x000070001c107a24 */ /* 0x000fc600078e02ff */
[----:B------:R-:W-:Y:S01]  /*13d0*/  SHF.L.U32 R21, R53, 0x1, RZ ;  /* 0x0000000135157819 */ /* 0x000fe200000006ff */
[----:B------:R-:W-:Y:S01]  /*13e0*/  IMAD R17, R59, c[0x0][0x1c4], R16 ;  /* 0x000071003b117a24 */ /* 0x000fe200078e0210 */
[----:B------:R-:W-:Y:S02]  /*13f0*/  LEA R16, P4, R18, R51, 0x2 ;  /* 0x0000003312107211 */ /* 0x000fe400078810ff */
[----:B------:R-:W-:Y:S02]  /*1400*/  ISETP.GE.AND P1, PT, R2, R21, PT ;  /* 0x000000150200720c */ /* 0x000fe40003f26270 */
[----:B------:R-:W-:Y:S02]  /*1410*/  IADD3 R17, R19, R17, RZ ;  /* 0x0000001113117210 */ /* 0x000fe40007ffe0ff */
[-C--:B------:R-:W-:Y:S02]  /*1420*/  ISETP.GE.AND P2, PT, R44, R21.reuse, PT ;  /* 0x000000152c00720c */ /* 0x080fe40003f46270 */
[----:B------:R-:W-:-:S02]  /*1430*/  ISETP.GE.AND P3, PT, R45, R21, PT ;  /* 0x000000152d00720c */ /* 0x000fc40003f66270 */
[----:B------:R-:W-:Y:S02]  /*1440*/  LEA.HI.X R17, R18, R52, R17, 0x2, P4 ;  /* 0x0000003412117211 */ /* 0x000fe400020f1411 */
[-C--:B------:R-:W-:Y:S01]  /*1450*/  ISETP.GE.AND P4, PT, R46, R21.reuse, PT ;  /* 0x000000152e00720c */ /* 0x080fe20003f86270 */
[----:B------:R-:W-:Y:S02]  /*1460*/  CS2R R30, SRZ ;  /* 0x00000000001e7805 */ /* 0x000fe4000001ff00 */
[----:B------:R0:W3:Y:S01]  /*1470*/  @!P1 LDG.E R62, [R16.64] ;  /* 0x00000004103e9981 */ /* 0x0000e2000c1e1900 */
[----:B------:R-:W-:-:S03]  /*1480*/  ISETP.GE.AND P1, PT, R47, R21, PT ;  /* 0x000000152f00720c */ /* 0x000fc60003f26270 */
[----:B------:R0:W4:Y:S01]  /*1490*/  @!P2 LDG.E R60, [R16.64+0x80] ;  /* 0x00008004103ca981 */ /* 0x000122000c1e1900 */
[----:B------:R-:W-:-:S03]  /*14a0*/  ISETP.GE.AND P2, PT, R48, R21, PT ;  /* 0x000000153000720c */ /* 0x000fc60003f46270 */
[----:B------:R0:W5:Y:S01]  /*14b0*/  @!P3 LDG.E R61, [R16.64+0x100] ;  /* 0x00010004103db981 */ /* 0x000162000c1e1900 */
[----:B------:R-:W-:-:S03]  /*14c0*/  ISETP.GE.AND P3, PT, R49, R21, PT ;  /* 0x000000153100720c */ /* 0x000fc60003f66270 */
[----:B------:R0:W3:Y:S01]  /*14d0*/  @!P4 LDG.E R31, [R16.64+0x180] ;  /* 0x00018004101fc981 */ /* 0x0000e2000c1e1900 */
[----:B------:R-:W-:Y:S02]  /*14e0*/  ISETP.GE.AND P4, PT, R50, R21, PT ;  /* 0x000000153200720c */ /* 0x000fe40003f86270 */
[----:B------:R-:W-:Y:S01]  /*14f0*/  CS2R R20, SRZ ;  /* 0x0000000000147805 */ /* 0x000fe2000001ff00 */
[----:B------:R-:W-:Y:S01]  /*1500*/  MOV R19, RZ ;  /* 0x000000ff00137202 */ /* 0x000fe20000000f00 */
[----:B------:R0:W3:Y:S04]  /*1510*/  @!P1 LDG.E R30, [R16.64+0x200] ;  /* 0x00020004101e9981 */ /* 0x0000e8000c1e1900 */
[----:B------:R0:W3:Y:S04]  /*1520*/  @!P2 LDG.E R20, [R16.64+0x280] ;  /* 0x000280041014a981 */ /* 0x0000e8000c1e1900 */
[----:B------:R0:W3:Y:S04]  /*1530*/  @!P3 LDG.E R19, [R16.64+0x300] ;  /* 0x000300041013b981 */ /* 0x0000e8000c1e1900 */
[----:B------:R0:W4:Y:S01]  /*1540*/  @!P4 LDG.E R21, [R16.64+0x380] ;  /* 0x000380041015c981 */ /* 0x000122000c1e1900 */
[----:B------:R-:W-:Y:S01]  /*1550*/  IMAD R63, R33, c[0x0][0x198], RZ ;  /* 0x00006600213f7a24 */ /* 0x000fe200078e02ff */
[----:B------:R-:W-:Y:S01]  /*1560*/  IADD3 R67, R40, 0x20, RZ ;  /* 0x0000002028437810 */ /* 0x000fe20007ffe0ff */
[----:B------:R-:W-:Y:S01]  /*1570*/  IMAD R28, R28, c[0x0][0x1a0], RZ ;  /* 0x000068001c1c7a24 */ /* 0x000fe200078e02ff */
[----:B------:R-:W-:-:S02]  /*1580*/  IADD3 R69, R40, 0x40, RZ ;  /* 0x0000004028457810 */ /* 0x000fc40007ffe0ff */
[----:B------:R-:W-:Y:S02]  /*1590*/  IADD3 R71, R40, 0x60, RZ ;  /* 0x0000006028477810 */ /* 0x000fe40007ffe0ff */
[-C--:B------:R-:W-:Y:S01]  /*15a0*/  LEA.HI.SX32 R67, R67, R40.reuse, 0x1b ;  /* 0x0000002843437211 */ /* 0x080fe200078fdaff */
[----:B0-----:R-:W-:Y:S01]  /*15b0*/  IMAD R17, R0, c[0x0][0x19c], R63 ;  /* 0x0000670000117a24 */ /* 0x001fe200078e023f */
[----:B------:R-:W-:Y:S02]  /*15c0*/  LEA.HI.SX32 R64, R69, R40, 0x1b ;  /* 0x0000002845407211 */ /* 0x000fe400078fdaff */
[----:B------:R-:W-:-:S04]  /*15d0*/  IADD3 R69, R40, 0x80, RZ ;  /* 0x0000008028457810 */ /* 0x000fc80007ffe0ff */
[----:B------:R-:W-:Y:S01]  /*15e0*/  LEA.HI.SX32 R69, R69, R40, 0x1b ;  /* 0x0000002845457211 */ /* 0x000fe200078fdaff */
[-C--:B--2---:R-:W-:Y:S02]  /*15f0*/  FMUL.FTZ R14, R13, R55.reuse ;  /* 0x000000370d0e7220 */ /* 0x084fe40000410000 */
[----:B------:R-:W-:Y:S02]  /*1600*/  FMUL.FTZ R54, R12, 1.4426950216293334961 ;  /* 0x3fb8aa3b0c367820 */ /* 0x000fe40000410000 */
[----:B------:R-:W-:Y:S02]  /*1610*/  FMUL.RZ R29, R14, 0.15915493667125701904 ;  /* 0x3e22f9830e1d7820 */ /* 0x000fe4000040c000 */
[----:B------:R-:W-:Y:S02]  /*1620*/  IMAD.WIDE.U32 R14, R0, c[0x0][0x198], RZ ;  /* 0x00006600000e7a25 */ /* 0x000fe400078e00ff */
[----:B------:R-:W-:Y:S02]  /*1630*/  MUFU.SIN R18, R29 ;  /* 0x0000001d00127308 */ /* 0x000fe40000000400 */
[C---:B------:R-:W-:Y:S01]  /*1640*/  FMUL.FTZ R23, R54.reuse, R55 ;  /* 0x0000003736177220 */ /* 0x040fe20000410000 */
[----:B------:R-:W-:Y:S01]  /*1650*/  IADD3 R15, R15, R17, RZ ;  /* 0x000000110f0f7210 */ /* 0x000fe20007ffe0ff */
[----:B------:R-:W-:-:S02]  /*1660*/  FMUL.FTZ R17, R54, R56 ;  /* 0x0000003836117220 */ /* 0x000fc40000410000 */
[----:B------:R-:W-:Y:S02]  /*1670*/  FMUL.FTZ R12, R13, R56 ;  /* 0x000000380d0c7220 */ /* 0x000fe40000410000 */
[----:B------:R0:W-:Y:S01]  /*1680*/  MUFU.COS R22, R29 ;  /* 0x0000001d00167308 */ /* 0x0001e20000000000 */
[----:B------:R-:W-:-:S04]  /*1690*/  IMAD.WIDE.U32 R14, R59, c[0x0][0x1a0], R14 ;  /* 0x000068003b0e7a25 */ /* 0x000fc800078e000e */
[----:B------:R-:W-:Y:S02]  /*16a0*/  FMUL.RZ R63, R12, 0.15915493667125701904 ;  /* 0x3e22f9830c3f7820 */ /* 0x000fe4000040c000 */
[----:B------:R-:W-:Y:S01]  /*16b0*/  FMUL.FTZ R66, R13, R57 ;  /* 0x000000390d427220 */ /* 0x000fe20000410000 */
[----:B------:R-:W-:Y:S01]  /*16c0*/  MUFU.EX2 R17, R17 ;  /* 0x0000001100117308 */ /* 0x000fe20000000800 */
[----:B0-----:R-:W-:Y:S01]  /*16d0*/  IMAD R29, R59, c[0x0][0x1a4], R28 ;  /* 0x000069003b1d7a24 */ /* 0x001fe200078e021c */
[----:B------:R-:W-:Y:S01]  /*16e0*/  LEA R28, P1, R14, c[0x0][0x228], 0x3 ;  /* 0x00008a000e1c7a11 */ /* 0x000fe200078218ff */
[----:B------:R-:W-:Y:S01]  /*16f0*/  FMUL.RZ R73, R66, 0.15915493667125701904 ;  /* 0x3e22f98342497820 */ /* 0x000fe2000040c000 */
[----:B------:R-:W-:Y:S01]  /*1700*/  LEA.HI.SX32 R66, R71, R40, 0x1b ;  /* 0x0000002847427211 */ /* 0x000fe200078fdaff */
[----:B------:R-:W-:Y:S01]  /*1710*/  FMUL.FTZ R72, R13, R58 ;  /* 0x0000003a0d487220 */ /* 0x000fe20000410000 */
[----:B------:R-:W-:Y:S01]  /*1720*/  IADD3 R29, R15, R29, RZ ;  /* 0x0000001d0f1d7210 */ /* 0x000fe20007ffe0ff */
[----:B------:R-:W-:Y:S01]  /*1730*/  FMUL.FTZ R15, R54, R57 ;  /* 0x00000039360f7220 */ /* 0x000fe20000410000 */
[----:B------:R-:W0:Y:S01]  /*1740*/  MUFU.SIN R12, R63 ;  /* 0x0000003f000c7308 */ /* 0x000e220000000400 */
[----:B------:R-:W-:-:S02]  /*1750*/  IADD3 R13, R40, 0xa0, RZ ;  /* 0x000000a0280d7810 */ /* 0x000fc40007ffe0ff */
[----:B------:R-:W-:Y:S01]  /*1760*/  LEA.HI.X R29, R14, c[0x0][0x22c], R29, 0x3, P1 ;  /* 0x00008b000e1d7a11 */ /* 0x000fe200008f1c1d */
[----:B------:R-:W-:Y:S01]  /*1770*/  FMUL.FTZ R14, R54, R58 ;  /* 0x0000003a360e7220 */ /* 0x000fe20000410000 */
[C---:B------:R-:W-:Y:S01]  /*1780*/  IADD3 R71, R40.reuse, 0xe0, RZ ;  /* 0x000000e028477810 */ /* 0x040fe20007ffe0ff */
[----:B------:R-:W1:Y:S01]  /*1790*/  S2R R54, SR_TID.X ;  /* 0x0000000000367919 */ /* 0x000e620000002100 */
[-C--:B------:R-:W-:Y:S01]  /*17a0*/  LEA.HI.SX32 R13, R13, R40.reuse, 0x1b ;  /* 0x000000280d0d7211 */ /* 0x080fe200078fdaff */
[----:B------:R2:W0:Y:S08]  /*17b0*/  MUFU.COS R16, R63 ;  /* 0x0000003f00107308 */ /* 0x0004300000000000 */
[----:B------:R-:W-:Y:S01]  /*17c0*/  MUFU.EX2 R15, R15 ;  /* 0x0000000f000f7308 */ /* 0x000fe20000000800 */
[----:B--2---:R-:W-:-:S05]  /*17d0*/  LEA.HI.SX32 R63, R40, R40, 0x1b ;  /* 0x00000028283f7211 */ /* 0x004fca00078fdaff */
[----:B---3--:R2:W-:Y:S02]  /*17e0*/  STS [R63.X4], R62 ;  /* 0x0000003e3f007388 */ /* 0x0085e40000004800 */
[----:B------:R-:W3:Y:S02]  /*17f0*/  MUFU.COS R70, R73 ;  /* 0x0000004900467308 */ /* 0x000ee40000000000 */
[----:B----4-:R4:W-:Y:S04]  /*1800*/  STS [R67.X4+0x80], R60 ;  /* 0x0000803c43007388 */ /* 0x0109e80000004800 */
[----:B-----5:R-:W-:Y:S01]  /*1810*/  STS [R64.X4+0x100], R61 ;  /* 0x0001003d40007388 */ /* 0x020fe20000004800 */
[----:B--2---:R-:W-:Y:S01]  /*1820*/  IADD3 R63, R40, 0xc0, RZ ;  /* 0x000000c0283f7810 */ /* 0x004fe20007ffe0ff */
[----:B------:R-:W-:Y:S02]  /*1830*/  MUFU.EX2 R14, R14 ;  /* 0x0000000e000e7308 */ /* 0x000fe40000000800 */
[----:B------:R1:W-:Y:S01]  /*1840*/  STS [R66.X4+0x180], R31 ;  /* 0x0001801f42007388 */ /* 0x0003e20000004800 */
[----:B0-----:R-:W-:Y:S01]  /*1850*/  FMUL.FTZ R12, R17, R12 ;  /* 0x0000000c110c7220 */ /* 0x001fe20000410000 */
[-C--:B----4-:R-:W-:Y:S01]  /*1860*/  LEA.HI.SX32 R60, R63, R40.reuse, 0x1b ;  /* 0x000000283f3c7211 */ /* 0x090fe200078fdaff */
[----:B------:R-:W-:Y:S01]  /*1870*/  FMUL.RZ R63, R72, 0.15915493667125701904 ;  /* 0x3e22f983483f7820 */ /* 0x000fe2000040c000 */
[----:B------:R-:W-:-:S02]  /*1880*/  LEA.HI.SX32 R62, R71, R40, 0x1b ;  /* 0x00000028473e7211 */ /* 0x000fc400078fdaff */
[----:B------:R-:W-:Y:S01]  /*1890*/  MUFU.SIN R68, R73 ;  /* 0x0000004900447308 */ /* 0x000fe20000000400 */
[----:B-1----:R-:W-:-:S07]  /*18a0*/  SHF.L.U32 R66, R54, 0x2, RZ ;  /* 0x0000000236427819 */ /* 0x002fce00000006ff */
[----:B------:R-:W-:Y:S01]  /*18b0*/  MUFU.EX2 R23, R23 ;  /* 0x0000001700177308 */ /* 0x000fe20000000800 */
[----:B------:R-:W-:Y:S01]  /*18c0*/  IADD3 R64, R66, 0x1, RZ ;  /* 0x0000000142407810 */ /* 0x000fe20007ffe0ff */
[----:B------:R-:W-:Y:S01]  /*18d0*/  FMUL.FTZ R72, R4, R55 ;  /* 0x0000003704487220 */ /* 0x000fe20000410000 */
[-C--:B------:R-:W-:Y:S01]  /*18e0*/  ISETP.GE.U32.AND P1, PT, R66, R53.reuse, PT ;  /* 0x000000354200720c */ /* 0x080fe20003f26070 */
[----:B------:R-:W-:Y:S01]  /*18f0*/  FMUL.FTZ R16, R17, R16 ;  /* 0x0000001011107220 */ /* 0x000fe20000410000 */
[----:B------:R0:W-:Y:S03]  /*1900*/  STS [R69.X4+0x200], R30 ;  /* 0x0002001e45007388 */ /* 0x0001e60000004800 */
[----:B------:R-:W1:Y:S01]  /*1910*/  MUFU.SIN R31, R63 ;  /* 0x0000003f001f7308 */ /* 0x000e620000000400 */
[----:B------:R-:W-:Y:S01]  /*1920*/  ISETP.GE.U32.AND P2, PT, R64, R53, PT ;  /* 0x000000354000720c */ /* 0x000fe20003f46070 */
[----:B---3--:R-:W-:-:S06]  /*1930*/  FMUL.FTZ R67, R15, R70 ;  /* 0x000000460f437220 */ /* 0x008fcc0000410000 */
[----:B------:R-:W2:Y:S01]  /*1940*/  MUFU.COS R61, R63 ;  /* 0x0000003f003d7308 */ /* 0x000ea20000000000 */
[----:B------:R-:W-:Y:S01]  /*1950*/  FSEL R70, R12, RZ, !P2 ;  /* 0x000000ff0c467208 */ /* 0x000fe20005000000 */
[----:B------:R-:W-:Y:S01]  /*1960*/  STS [R13.X4+0x280], R20 ;  /* 0x000280140d007388 */ /* 0x000fe20000004800 */
[----:B0-----:R-:W-:Y:S02]  /*1970*/  IADD3 R30, R66, 0x2, RZ ;  /* 0x00000002421e7810 */ /* 0x001fe40007ffe0ff */
[----:B------:R-:W-:Y:S01]  /*1980*/  FSEL R72, R72, RZ, !P1 ;  /* 0x000000ff48487208 */ /* 0x000fe20004800000 */
[----:B------:R-:W-:Y:S01]  /*1990*/  STS [R60.X4+0x300], R19 ;  /* 0x000300133c007388 */ /* 0x000fe20000004800 */
[----:B------:R-:W-:Y:S01]  /*19a0*/  IADD3 R66, R66, 0x3, RZ ;  /* 0x0000000342427810 */ /* 0x000fe20007ffe0ff */
[----:B------:R-:W-:Y:S01]  /*19b0*/  FMUL.FTZ R69, R5, R56 ;  /* 0x0000003805457220 */ /* 0x000fe20000410000 */
[----:B------:R-:W-:Y:S01]  /*19c0*/  FSEL R71, R16, 1, !P2 ;  /* 0x3f80000010477808 */ /* 0x000fe20005000000 */
[----:B------:R2:W-:Y:S01]  /*19d0*/  STS [R62.X4+0x380], R21 ;  /* 0x000380153e007388 */ /* 0x0005e20000004800 */
[----:B-1----:R-:W-:Y:S01]  /*19e0*/  FMUL.FTZ R31, R14, R31 ;  /* 0x0000001f0e1f7220 */ /* 0x002fe20000410000 */
[-C--:B------:R-:W-:Y:S01]  /*19f0*/  ISETP.GE.U32.AND P4, PT, R66, R53.reuse, PT ;  /* 0x000000354200720c */ /* 0x080fe20003f86070 */
[----:B------:R-:W-:Y:S01]  /*1a00*/  FMUL.FTZ R12, RZ, R70 ;  /* 0x00000046ff0c7220 */ /* 0x000fe20000410000 */
[----:B------:R-:W-:Y:S01]  /*1a10*/  ISETP.GE.U32.AND P3, PT, R30, R53, PT ;  /* 0x000000351e00720c */ /* 0x000fe20003f66070 */
[----:B------:R-:W-:Y:S01]  /*1a20*/  FMUL.FTZ R66, R15, R68 ;  /* 0x000000440f427220 */ /* 0x000fe20000410000 */
[----:B------:R-:W-:Y:S01]  /*1a30*/  FSEL R69, R69, RZ, !P2 ;  /* 0x000000ff45457208 */ /* 0x000fe20005000000 */
[----:B------:R-:W-:Y:S01]  /*1a40*/  FMUL.FTZ R22, R23, R22 ;  /* 0x0000001617167220 */ /* 0x000fe20000410000 */
[----:B------:R-:W-:-:S06]  /*1a50*/  NOP ;  /* 0x0000000000007918 */ /* 0x000fcc0000000000 */
[----:B--2---:R-:W-:Y:S02]  /*1a60*/  FMUL.FTZ R62, R14, R61 ;  /* 0x0000003d0e3e7220 */ /* 0x004fe40000410000 */
[-C--:B------:R-:W-:Y:S01]  /*1a70*/  FFMA.FTZ R12, R72, R71.reuse, -R12 ;  /* 0x00000047480c7223 */ /* 0x080fe2000001080c */
[----:B------:R-:W-:Y:S01]  /*1a80*/  FSEL R66, R66, RZ, !P3 ;  /* 0x000000ff42427208 */ /* 0x000fe20005800000 */
[----:B------:R-:W-:Y:S02]  /*1a90*/  FMUL.FTZ R14, R72, R70 ;  /* 0x00000046480e7220 */ /* 0x000fe40000410000 */
[----:B------:R-:W-:Y:S01]  /*1aa0*/  FMUL.FTZ R18, R23, R18 ;  /* 0x0000001217127220 */ /* 0x000fe20000410000 */
[----:B------:R-:W-:Y:S01]  /*1ab0*/  FSEL R74, R22, 1, !P1 ;  /* 0x3f800000164a7808 */ /* 0x000fe20004800000 */
[----:B------:R-:W-:Y:S01]  /*1ac0*/  FFMA.FTZ R14, RZ, R71, R14 ;  /* 0x00000047ff0e7223 */ /* 0x000fe2000001000e */
[----:B------:R-:W-:Y:S01]  /*1ad0*/  FSEL R67, R67, 1, !P3 ;  /* 0x3f80000043437808 */ /* 0x000fe20005800000 */
[----:B------:R-:W-:Y:S01]  /*1ae0*/  FADD.FTZ R13, R69, R12 ;  /* 0x0000000c450d7221 */ /* 0x000fe20000010000 */
[----:B------:R-:W2:Y:S01]  /*1af0*/  LDG.E.64 R28, [R28.64] ;  /* 0x000000041c1c7981 */ /* 0x000ea2000c1e1b00 */
[----:B------:R-:W-:Y:S01]  /*1b00*/  FADD.FTZ R15, RZ, R14 ;  /* 0x0000000eff0f7221 */ /* 0x000fe20000010000 */
[----:B------:R-:W-:Y:S01]  /*1b10*/  FSEL R73, R18, RZ, !P1 ;  /* 0x000000ff12497208 */ /* 0x000fe20004800000 */
[----:B------:R-:W-:Y:S01]  /*1b20*/  FMUL.FTZ R68, R6, R57 ;  /* 0x0000003906447220 */ /* 0x000fe20000410000 */
[----:B------:R-:W-:Y:S01]  /*1b30*/  FSEL R63, R31, RZ, !P4 ;  /* 0x000000ff1f3f7208 */ /* 0x000fe20006000000 */
[----:B------:R-:W-:Y:S01]  /*1b40*/  FMUL.FTZ R18, R66, R13 ;  /* 0x0000000d42127220 */ /* 0x000fe20000410000 */
[----:B------:R-:W-:Y:S01]  /*1b50*/  FSEL R62, R62, 1, !P4 ;  /* 0x3f8000003e3e7808 */ /* 0x000fe20006000000 */
[-C--:B------:R-:W-:Y:S01]  /*1b60*/  FMUL.FTZ R14, R74, R70.reuse ;  /* 0x000000464a0e7220 */ /* 0x080fe20000410000 */
[----:B------:R-:W-:Y:S01]  /*1b70*/  FSEL R68, R68, RZ, !P3 ;  /* 0x000000ff44447208 */ /* 0x000fe20005800000 */
[-C--:B------:R-:W-:Y:S01]  /*1b80*/  FMUL.FTZ R16, R66, R15.reuse ;  /* 0x0000000f42107220 */ /* 0x080fe20000410000 */
[C---:B------:R-:W-:Y:S01]  /*1b90*/  ISETP.GE.AND P1, PT, R40.reuse, 0x1, PT ;  /* 0x000000012800780c */ /* 0x040fe20003f26270 */
[----:B------:R-:W-:Y:S01]  /*1ba0*/  FFMA.FTZ R18, R67, R15, R18 ;  /* 0x0000000f43127223 */ /* 0x000fe20000010012 */
[----:B------:R-:W-:Y:S01]  /*1bb0*/  SHF.L.U32 R60, R59, 0x4, RZ ;  /* 0x000000043b3c7819 */ /* 0x000fe200000006ff */
[C---:B------:R-:W-:Y:S01]  /*1bc0*/  FMUL.FTZ R12, R73.reuse, R70 ;  /* 0x00000046490c7220 */ /* 0x040fe20000410000 */
[C---:B------:R-:W-:Y:S01]  /*1bd0*/  ISETP.NE.AND P2, PT, R40.reuse, 0x1f, PT ;  /* 0x0000001f2800780c */ /* 0x040fe20003f45270 */
[----:B------:R-:W-:Y:S01]  /*1be0*/  FFMA.FTZ R14, R73, R71, R14 ;  /* 0x00000047490e7223 */ /* 0x000fe2000001000e */
[----:B------:R-:W-:Y:S01]  /*1bf0*/  ISETP.NE.AND P3, PT, R40, RZ, PT ;  /* 0x000000ff2800720c */ /* 0x000fe20003f65270 */
[----:B------:R-:W-:Y:S01]  /*1c00*/  FFMA.FTZ R17, R67, R13, -R16 ;  /* 0x0000000d43117223 */ /* 0x000fe20000010810 */
[----:B------:R-:W-:Y:S01]  /*1c10*/  BSSY B0, `(.L_x_2478) ;  /* 0x00000c6000007945 */ /* 0x000fe20003800000 */
[----:B------:R-:W-:-:S02]  /*1c20*/  FADD.FTZ R18, RZ, R18 ;  /* 0x00000012ff127221 */ /* 0x000fc40000010000 */
[----:B------:R-:W-:Y:S02]  /*1c30*/  FFMA.FTZ R12, R74, R71, -R12 ;  /* 0x000000474a0c7223 */ /* 0x000fe4000001080c */
[----:B------:R-:W-:Y:S02]  /*1c40*/  FMUL.FTZ R13, R66, R14 ;  /* 0x0000000e420d7220 */ /* 0x000fe40000410000 */
[----:B------:R-:W-:Y:S02]  /*1c50*/  FADD.FTZ R17, R68, R17 ;  /* 0x0000001144117221 */ /* 0x000fe40000010000 */
[----:B------:R-:W-:Y:S02]  /*1c60*/  FMUL.FTZ R61, R7, R58 ;  /* 0x0000003a073d7220 */ /* 0x000fe40000410000 */
[----:B------:R-:W-:Y:S02]  /*1c70*/  FMUL.FTZ R15, R63, R18 ;  /* 0x000000123f0f7220 */ /* 0x000fe40000410000 */
[----:B------:R-:W-:Y:S01]  /*1c80*/  FFMA.FTZ R13, R67, R12, -R13 ;  /* 0x0000000c430d7223 */ /* 0x000fe2000001080d */
[----:B------:R-:W-:Y:S01]  /*1c90*/  FSEL R61, R61, RZ, !P4 ;  /* 0x000000ff3d3d7208 */ /* 0x000fe20006000000 */
[----:B------:R-:W-:-:S02]  /*1ca0*/  FMUL.FTZ R19, R63, R17 ;  /* 0x000000113f137220 */ /* 0x000fc40000410000 */
[----:B------:R-:W-:Y:S02]  /*1cb0*/  FMUL.FTZ R12, R66, R12 ;  /* 0x0000000c420c7220 */ /* 0x000fe40000410000 */
[C---:B------:R-:W-:Y:S02]  /*1cc0*/  FFMA.FTZ R22, R62.reuse, R17, -R15 ;  /* 0x000000113e167223 */ /* 0x040fe4000001080f */
[----:B------:R-:W-:Y:S02]  /*1cd0*/  FFMA.FTZ R19, R62, R18, R19 ;  /* 0x000000123e137223 */ /* 0x000fe40000010013 */
[----:B------:R-:W-:Y:S02]  /*1ce0*/  FFMA.FTZ R12, R67, R14, R12 ;  /* 0x0000000e430c7223 */ /* 0x000fe4000001000c */
[----:B------:R-:W-:Y:S02]  /*1cf0*/  FADD.FTZ R22, R61, R22 ;  /* 0x000000163d167221 */ /* 0x000fe40000010000 */
[----:B------:R-:W-:-:S02]  /*1d00*/  FADD.FTZ R23, RZ, R19 ;  /* 0x00000013ff177221 */ /* 0x000fc40000010000 */
[CC--:B------:R-:W-:Y:S01]  /*1d10*/  FMUL.FTZ R20, R63.reuse, R12.reuse ;  /* 0x0000000c3f147220 */ /* 0x0c0fe20000410000 */
[----:B------:R-:W0:Y:S01]  /*1d20*/  SHFL.UP PT, R14, R22, 0x1, RZ ;  /* 0x04200000160e7989 */ /* 0x000e2200000e00ff */
[-C--:B------:R-:W-:Y:S02]  /*1d30*/  FMUL.FTZ R15, R63, R13.reuse ;  /* 0x0000000d3f0f7220 */ /* 0x080fe40000410000 */
[C---:B------:R-:W-:Y:S01]  /*1d40*/  FFMA.FTZ R20, R62.reuse, R13, -R20 ;  /* 0x0000000d3e147223 */ /* 0x040fe20000010814 */
[----:B------:R-:W1:Y:S01]  /*1d50*/  SHFL.UP PT, R16, R23, 0x1, RZ ;  /* 0x0420000017107989 */ /* 0x000e6200000e00ff */
[----:B------:R-:W-:-:S03]  /*1d60*/  FFMA.FTZ R15, R62, R12, R15 ;  /* 0x0000000c3e0f7223 */ /* 0x000fc6000001000f */
[----:B------:R-:W3:Y:S04]  /*1d70*/  SHFL.UP PT, R12, R20, 0x1, RZ ;  /* 0x04200000140c7989 */ /* 0x000ee800000e00ff */
[----:B------:R-:W4:Y:S01]  /*1d80*/  SHFL.UP PT, R13, R15, 0x1, RZ ;  /* 0x042000000f0d7989 */ /* 0x000f2200000e00ff */
[C---:B0-----:R-:W-:Y:S02]  /*1d90*/  FMUL.FTZ R19, R15.reuse, R14 ;  /* 0x0000000e0f137220 */ /* 0x041fe40000410000 */
[-C--:B-1----:R-:W-:Y:S02]  /*1da0*/  FMUL.FTZ R17, R15, R16.reuse ;  /* 0x000000100f117220 */ /* 0x082fe40000410000 */
[C---:B------:R-:W-:Y:S02]  /*1db0*/  FFMA.FTZ R16, R20.reuse, R16, R19 ;  /* 0x0000001014107223 */ /* 0x040fe40000010013 */
[----:B------:R-:W-:-:S02]  /*1dc0*/  FFMA.FTZ R19, R20, R14, -R17 ;  /* 0x0000000e14137223 */ /* 0x000fc40000010811 */
[CC--:B---3--:R-:W-:Y:S02]  /*1dd0*/  FMUL.FTZ R18, R15.reuse, R12.reuse ;  /* 0x0000000c0f127220 */ /* 0x0c8fe40000410000 */
[-C--:B----4-:R-:W-:Y:S02]  /*1de0*/  FMUL.FTZ R17, R15, R13.reuse ;  /* 0x0000000d0f117220 */ /* 0x090fe40000410000 */
[----:B------:R-:W-:Y:S02]  /*1df0*/  @P1 FADD.FTZ R22, R22, R19 ;  /* 0x0000001316161221 */ /* 0x000fe40000010000 */
[C---:B------:R-:W-:Y:S02]  /*1e00*/  FFMA.FTZ R18, R20.reuse, R13, R18 ;  /* 0x0000000d14127223 */ /* 0x040fe40000010012 */
[----:B------:R-:W-:Y:S02]  /*1e10*/  @P1 FFMA.FTZ R20, R20, R12, -R17 ;  /* 0x0000000c14141223 */ /* 0x000fe40000010811 */
[----:B------:R-:W-:Y:S01]  /*1e20*/  @P1 FADD.FTZ R23, R23, R16 ;  /* 0x0000001017171221 */ /* 0x000fe20000010000 */
[----:B------:R-:W0:Y:S01]  /*1e30*/  SHFL.UP PT, R17, R22, 0x2, RZ ;  /* 0x0440000016117989 */ /* 0x000e2200000e00ff */
[----:B------:R-:W-:-:S02]  /*1e40*/  FSEL R18, R15, R18, !P1 ;  /* 0x000000120f127208 */ /* 0x000fc40004800000 */
        /* <DEDUP_REMOVED lines=39> */
[C---:B------:R-:W-:Y:S01]  /*20c0*/  FFMA.FTZ R18, R20.reuse, R19, R18 ;  /* 0x0000001314127223 */ /* 0x040fe20000010012 */
[----:B------:R-:W-:Y:S01]  /*20d0*/  MOV R19, RZ ;  /* 0x000000ff00137202 */ /* 0x000fe20000000f00 */
[-C--:B----4-:R-:W-:Y:S02]  /*20e0*/  FFMA.FTZ R21, R20, R15.reuse, R12 ;  /* 0x0000000f14157223 */ /* 0x090fe4000001000c */
[----:B------:R-:W-:Y:S02]  /*20f0*/  FMUL.FTZ R15, R16, R15 ;  /* 0x0000000f100f7220 */ /* 0x000fe40000410000 */
[----:B------:R-:W-:Y:S01]  /*2100*/  FFMA.FTZ R17, R20, R17, -R14 ;  /* 0x0000001114117223 */ /* 0x000fe2000001080e */
[----:B------:R-:W-:Y:S01]  /*2110*/  FSEL R21, R16, R21, !P1 ;  /* 0x0000001510157208 */ /* 0x000fe20004800000 */
[----:B------:R-:W-:Y:S01]  /*2120*/  @P1 FADD.FTZ R23, R23, R18 ;  /* 0x0000001217171221 */ /* 0x000fe20000010000 */
[----:B------:R-:W-:Y:S01]  /*2130*/  MOV R16, 0x3f800000 ;  /* 0x3f80000000107802 */ /* 0x000fe20000000f00 */
[----:B------:R-:W-:Y:S01]  /*2140*/  @P1 FFMA.FTZ R20, R20, R13, -R15 ;  /* 0x0000000d14141223 */ /* 0x000fe2000001080f */
[----:B------:R-:W-:Y:S01]  /*2150*/  MOV R18, RZ ;  /* 0x000000ff00127202 */ /* 0x000fe20000000f00 */
        /* <DEDUP_REMOVED lines=13> */
[----:B------:R-:W-:Y:S01]  /*2230*/  FFMA.FTZ R76, R20, R12, R31 ;  /* 0x0000000c144c7223 */ /* 0x000fe2000001001f */
[----:B------:R-:W-:Y:S01]  /*2240*/  SHF.L.U32 R12, R40, 0x3, RZ ;  /* 0x00000003280c7819 */ /* 0x000fe200000006ff */
[----:B------:R-:W-:-:S02]  /*2250*/  FFMA.FTZ R30, R20, R15, R30 ;  /* 0x0000000f141e7223 */ /* 0x000fc4000001001e */
[----:B------:R-:W-:Y:S01]  /*2260*/  @P1 FFMA.FTZ R20, R20, R13, -R14 ;  /* 0x0000000d14141223 */ /* 0x000fe2000001080e */
[----:B------:R-:W-:Y:S01]  /*2270*/  LEA.HI.SX32 R64, R12, R12, 0x1b ;  /* 0x0000000c0c407211 */ /* 0x000fe200078fdaff */
[----:B------:R-:W-:Y:S01]  /*2280*/  @P1 FADD.FTZ R22, R22, R75 ;  /* 0x0000004b16161221 */ /* 0x000fe20000010000 */
        /* <DEDUP_REMOVED lines=8> */
[----:B------:R-:W-:Y:S04]  /*2310*/  LDS R79, [R64.X4+0x14] ;  /* 0x00001400404f7984 */ /* 0x000fe80000004800 */
[----:B------:R-:W-:Y:S04]  /*2320*/  LDS R76, [R64.X4+0x18] ;  /* 0x00001800404c7984 */ /* 0x000fe80000004800 */
[----:B------:R2:W-:Y:S04]  /*2330*/  LDS R77, [R64.X4+0x1c] ;  /* 0x00001c00404d7984 */ /* 0x0005e80000004800 */
[----:B------:R-:W-:Y:S04]  /*2340*/  @!P2 STS.128 [0x420], R20 ;  /* 0x00042014ff00a388 */ /* 0x000fe80000000c00 */
[----:B------:R-:W-:Y:S06]  /*2350*/  BAR.SYNC.DEFER_BLOCKING 0x0 ;  /* 0x0000000000007b1d */ /* 0x000fec0000010000 */
[----:B------:R-:W1:Y:S01]  /*2360*/  SHFL.UP PT, R85, R21, 0x1, RZ ;  /* 0x0420000015557989 */ /* 0x000e6200000e00ff */
[----:B--2---:R-:W-:-:S03]  /*2370*/  FMUL.FTZ R64, R84, R29 ;  /* 0x0000001d54407220 */ /* 0x004fc60000410000 */
[----:B------:R0:W2:Y:S01]  /*2380*/  SHFL.UP PT, R86, R20, 0x1, RZ ;  /* 0x0420000014567989 */ /* 0x0000a200000e00ff */
[-C--:B------:R-:W-:Y:S02]  /*2390*/  FMUL.FTZ R88, R84, R28.reuse ;  /* 0x0000001c54587220 */ /* 0x080fe40000410000 */
[C---:B------:R-:W-:Y:S01]  /*23a0*/  FFMA.FTZ R64, R75.reuse, R28, -R64 ;  /* 0x0000001c4b407223 */ /* 0x040fe20000010840 */
[----:B------:R-:W3:Y:S01]  /*23b0*/  SHFL.UP PT, R80, R23, 0x1, RZ ;  /* 0x0420000017507989 */ /* 0x000ee200000e00ff */
[----:B------:R-:W-:-:S03]  /*23c0*/  FFMA.FTZ R75, R75, R29, R88 ;  /* 0x0000001d4b4b7223 */ /* 0x000fc60000010058 */
[----:B------:R-:W4:Y:S01]  /*23d0*/  SHFL.UP PT, R83, R22, 0x1, RZ ;  /* 0x0420000016537989 */ /* 0x000f2200000e00ff */
[CC--:B0-----:R-:W-:Y:S02]  /*23e0*/  FMUL.FTZ R20, R82.reuse, R29.reuse ;  /* 0x0000001d52147220 */ /* 0x0c1fe40000410000 */
[-C--:B------:R-:W-:Y:S02]  /*23f0*/  FMUL.FTZ R82, R82, R28.reuse ;  /* 0x0000001c52527220 */ /* 0x080fe40000410000 */
[C---:B------:R-:W-:Y:S01]  /*2400*/  FFMA.FTZ R20, R81.reuse, R28, -R20 ;  /* 0x0000001c51147223 */ /* 0x040fe20000010814 */
[----:B------:R-:W-:Y:S01]  /*2410*/  @!P3 STS.128 [0x440], R16 ;  /* 0x00044010ff00b388 */ /* 0x000fe20000000c00 */
[----:B------:R-:W-:-:S03]  /*2420*/  FFMA.FTZ R21, R81, R29, R82 ;  /* 0x0000001d51157223 */ /* 0x000fc60000010052 */
[----:B------:R-:W-:Y:S01]  /*2430*/  LDS.128 R12, [0x420] ;  /* 0x00042000ff0c7984 */ /* 0x000fe20000000c00 */
[----:B-1----:R-:W-:-:S03]  /*2440*/  @!P3 MOV R85, R17 ;  /* 0x000000110055b202 */ /* 0x002fc60000000f00 */
[----:B------:R-:W-:Y:S01]  /*2450*/  BAR.SYNC.DEFER_BLOCKING 0x0 ;  /* 0x0000000000007b1d */ /* 0x000fe20000010000 */
[----:B--2---:R-:W-:Y:S02]  /*2460*/  @!P3 MOV R86, R16 ;  /* 0x000000100056b202 */ /* 0x004fe40000000f00 */
[----:B---3--:R-:W-:Y:S02]  /*2470*/  @!P3 MOV R80, R19 ;  /* 0x000000130050b202 */ /* 0x008fe40000000f00 */
[----:B----4-:R-:W-:Y:S01]  /*2480*/  @!P3 MOV R83, R18 ;  /* 0x000000120053b202 */ /* 0x010fe20000000f00 */
        /* <DEDUP_REMOVED lines=11> */
[----:B------:R-:W-:Y:S02]  /*2540*/  FMUL.FTZ R31, R79, R29 ;  /* 0x0000001d4f1f7220 */ /* 0x000fe40000410000 */
[----:B------:R-:W-:Y:S02]  /*2550*/  FFMA.FTZ R30, R74, R80, R73 ;  /* 0x000000504a1e7223 */ /* 0x000fe40000010049 */
[----:B------:R-:W-:Y:S02]  /*2560*/  FADD.FTZ R23, R72, R23 ;  /* 0x0000001748177221 */ /* 0x000fe40000010000 */
[----:B------:R-:W-:Y:S02]  /*2570*/  FFMA.FTZ R22, R78, R28, -R31 ;  /* 0x0000001c4e167223 */ /* 0x000fe4000001081f */
[----:B------:R-:W-:-:S02]  /*2580*/  FADD.FTZ R30, RZ, R30 ;  /* 0x0000001eff1e7221 */ /* 0x000fc40000010000 */
[----:B------:R-:W-:Y:S02]  /*2590*/  FMUL.FTZ R31, R77, R29 ;  /* 0x0000001d4d1f7220 */ /* 0x000fe40000410000 */
[C---:B------:R-:W-:Y:S02]  /*25a0*/  FMUL.FTZ R72, R70.reuse, R23 ;  /* 0x0000001746487220 */ /* 0x040fe40000410000 */
[-C--:B------:R-:W-:Y:S02]  /*25b0*/  FMUL.FTZ R79, R79, R28.reuse ;  /* 0x0000001c4f4f7220 */ /* 0x080fe40000410000 */
[----:B------:R-:W-:Y:S02]  /*25c0*/  FMUL.FTZ R77, R77, R28 ;  /* 0x0000001c4d4d7220 */ /* 0x000fe40000410000 */
[----:B------:R-:W-:Y:S02]  /*25d0*/  FMUL.FTZ R70, R70, R30 ;  /* 0x0000001e46467220 */ /* 0x000fe40000410000 */
[----:B------:R-:W-:-:S02]  /*25e0*/  FFMA.FTZ R28, R76, R28, -R31 ;  /* 0x0000001c4c1c7223 */ /* 0x000fc4000001081f */
[----:B------:R-:W-:Y:S02]  /*25f0*/  FFMA.FTZ R73, R71, R30, R72 ;  /* 0x0000001e47497223 */ /* 0x000fe40000010048 */
[----:B------:R-:W-:Y:S02]  /*2600*/  FMUL.FTZ R31, R13, R19 ;  /* 0x000000130d1f7220 */ /* 0x000fe40000410000 */
[----:B------:R-:W-:Y:S02]  /*2610*/  FFMA.FTZ R72, R71, R23, -R70 ;  /* 0x0000001747487223 */ /* 0x000fe40000010846 */
[----:B------:R-:W-:Y:S02]  /*2620*/  FADD.FTZ R70, RZ, R73 ;  /* 0x00000049ff467221 */ /* 0x000fe40000010000 */
[-C--:B------:R-:W-:Y:S02]  /*2630*/  FFMA.FTZ R71, R12, R18.reuse, -R31 ;  /* 0x000000120c477223 */ /* 0x080fe4000001081f */
[----:B------:R-:W-:-:S02]  /*2640*/  FMUL.FTZ R18, R13, R18 ;  /* 0x000000120d127220 */ /* 0x000fc40000410000 */
[CC--:B------:R-:W-:Y:S02]  /*2650*/  FMUL.FTZ R31, R13.reuse, R17.reuse ;  /* 0x000000110d1f7220 */ /* 0x0c0fe40000410000 */
[----:B------:R-:W-:Y:S02]  /*2660*/  FMUL.FTZ R13, R13, R16 ;  /* 0x000000100d0d7220 */ /* 0x000fe40000410000 */
[----:B------:R-:W-:Y:S02]  /*2670*/  FADD.FTZ R69, R69, R72 ;  /* 0x0000004845457221 */ /* 0x000fe40000010000 */
[----:B------:R-:W-:Y:S02]  /*2680*/  FMUL.FTZ R72, R66, R70 ;  /* 0x0000004642487220 */ /* 0x000fe40000410000 */
[----:B------:R-:W-:Y:S02]  /*2690*/  FFMA.FTZ R17, R12, R17, R13 ;  /* 0x000000110c117223 */ /* 0x000fe4000001000d */
[----:B------:R-:W-:-:S02]  /*26a0*/  FMUL.FTZ R66, R66, R69 ;  /* 0x0000004542427220 */ /* 0x000fc40000410000 */
[C---:B------:R-:W-:Y:S02]  /*26b0*/  FFMA.FTZ R13, R67.reuse, R69, -R72 ;  /* 0x00000045430d7223 */ /* 0x040fe40000010848 */
[C---:B------:R-:W-:Y:S02]  /*26c0*/  FFMA.FTZ R16, R12.reuse, R16, -R31 ;  /* 0x000000100c107223 */ /* 0x040fe4000001081f */
[----:B------:R-:W-:Y:S02]  /*26d0*/  FFMA.FTZ R12, R12, R19, R18 ;  /* 0x000000130c0c7223 */ /* 0x000fe40000010012 */
[----:B------:R-:W-:Y:S02]  /*26e0*/  FFMA.FTZ R66, R67, R70, R66 ;  /* 0x0000004643427223 */ /* 0x000fe40000010042 */
[----:B------:R-:W-:Y:S02]  /*26f0*/  FADD.FTZ R68, R68, R13 ;  /* 0x0000000d44447221 */ /* 0x000fe40000010000 */
[----:B------:R-:W-:-:S02]  /*2700*/  FFMA.FTZ R78, R78, R29, R79 ;  /* 0x0000001d4e4e7223 */ /* 0x000fc4000001004f */
[----:B------:R-:W-:Y:S02]  /*2710*/  FFMA.FTZ R29, R76, R29, R77 ;  /* 0x0000001d4c1d7223 */ /* 0x000fe4000001004d */
        /* <DEDUP_REMOVED lines=21> */
.L_x_2479:
[----:B------:R-:W-:Y:S05]  /*2870*/  BSYNC B0 ;  /* 0x0000000000007941 */ /* 0x000fea0003800000 */
.L_x_2478:
[----:B------:R-:W-:Y:S01]  /*2880*/  IADD3 R59, R59, 0x1, RZ ;  /* 0x000000013b3b7810 */ /* 0x000fe20007ffe0ff */
[-C--:B------:R-:W-:Y:S02]  /*2890*/  FMUL.FTZ R63, R63, R66.reuse ;  /* 0x000000423f3f7220 */ /* 0x080fe40000410000 */
[C---:B-1----:R-:W-:Y:S01]  /*28a0*/  FFMA.FTZ R12, R62.reuse, R66, R31 ;  /* 0x000000423e0c7223 */ /* 0x042fe2000001001f */
        /* <DEDUP_REMOVED lines=17> */
.L_x_2477:
[----:B------:R-:W-:Y:S01]  /*29c0*/  BAR.SYNC.DEFER_BLOCKING 0x0 ;  /* 0x0000000000007b1d */ /* 0x000fe20000010000 */
[----:B------:R-:W-:Y:S01]  /*29d0*/  ISETP.NE.AND P0, PT, R54, RZ, PT ;  /* 0x000000ff3600720c */ /* 0x000fe20003f05270 */
[C---:B------:R-:W-:Y:S01]  /*29e0*/  IMAD R6, R65.reuse, c[0x0][0x200], RZ ;  /* 0x0000800041067a24 */ /* 0x040fe200078e02ff */
[----:B------:R-:W-:Y:S01]  /*29f0*/  ISETP.GE.AND P1, PT, R38, R53, PT ;  /* 0x000000352600720c */ /* 0x000fe20003f26270 */
[----:B------:R-:W-:Y:S01]  /*2a00*/  IMAD R14, R65, c[0x0][0x1f0], RZ ;  /* 0x00007c00410e7a24 */ /* 0x000fe200078e02ff */
[----:B------:R-:W-:Y:S01]  /*2a10*/  SHF.L.U32 R12, R41, 0x7, RZ ;  /* 0x00000007290c7819 */ /* 0x000fe200000006ff */
[C---:B------:R-:W-:Y:S01]  /*2a20*/  IMAD.WIDE.U32 R4, R35.reuse, c[0x0][0x200], RZ ;  /* 0x0000800023047a25 */ /* 0x040fe200078e00ff */
[----:B------:R-:W-:Y:S02]  /*2a30*/  BSSY B0, `(.L_x_2481) ;  /* 0x000003f000007945 */ /* 0x000fe40003800000 */
[----:B------:R-:W-:Y:S01]  /*2a40*/  SHF.R.S32.HI R13, RZ, 0x1f, R12 ;  /* 0x0000001fff0d7819 */ /* 0x000fe2000001140c */
[----:B------:R-:W-:-:S02]  /*2a50*/  IMAD R57, R35, c[0x0][0x204], R6 ;  /* 0x0000810023397a24 */ /* 0x000fc400078e0206 */
[----:B------:R-:W-:-:S03]  /*2a60*/  IMAD.WIDE.U32 R6, R35, c[0x0][0x1f0], RZ ;  /* 0x00007c0023067a25 */ /* 0x000fc600078e00ff */
[----:B------:R-:W-:Y:S01]  /*2a70*/  IADD3 R15, R5, R57, RZ ;  /* 0x00000039050f7210 */ /* 0x000fe20007ffe0ff */
[C---:B------:R-:W-:Y:S01]  /*2a80*/  IMAD R19, R35.reuse, c[0x0][0x1f4], R14 ;  /* 0x00007d0023137a24 */ /* 0x040fe200078e020e */
[----:B------:R-:W-:Y:S01]  /*2a90*/  MOV R14, R4 ;  /* 0x00000004000e7202 */ /* 0x000fe20000000f00 */
[----:B------:R-:W-:Y:S01]  /*2aa0*/  @!P1 IMAD.WIDE.U32 R16, R35, c[0x0][0x1f0], R12 ;  /* 0x00007c0023109a25 */ /* 0x000fe200078e000c */
[----:B------:R-:W-:Y:S02]  /*2ab0*/  MOV R4, R6 ;  /* 0x0000000600047202 */ /* 0x000fe40000000f00 */
[----:B------:R-:W-:Y:S01]  /*2ac0*/  IADD3 R5, R7, R19, RZ ;  /* 0x0000001307057210 */ /* 0x000fe20007ffe0ff */
[----:B------:R-:W-:Y:S01]  /*2ad0*/  IMAD.WIDE.U32 R14, R0, c[0x0][0x208], R14 ;  /* 0x00008200000e7a25 */ /* 0x000fe200078e000e */
[----:B------:R-:W-:Y:S01]  /*2ae0*/  @!P1 IADD3 R7, R19, R17, RZ ;  /* 0x0000001113079210 */ /* 0x000fe20007ffe0ff */
[----:B------:R-:W-:Y:S01]  /*2af0*/  STS.128 [R40.X16], R8 ;  /* 0x0000000828007388 */ /* 0x000fe2000000cc00 */
[----:B------:R-:W-:-:S06]  /*2b00*/  NOP ;  /* 0x0000000000007918 */ /* 0x000fcc0000000000 */
[----:B------:R-:W-:Y:S01]  /*2b10*/  LDS R22, [R40.X4] ;  /* 0x0000000028167984 */ /* 0x000fe20000004800 */
[C---:B------:R-:W-:Y:S01]  /*2b20*/  IMAD R17, R33.reuse, c[0x0][0x208], RZ ;  /* 0x0000820021117a24 */ /* 0x040fe200078e02ff */
[----:B------:R-:W-:Y:S01]  /*2b30*/  IADD3 R14, P2, R12, R14, RZ ;  /* 0x0000000e0c0e7210 */ /* 0x000fe20007f5e0ff */
[----:B------:R-:W-:Y:S01]  /*2b40*/  IMAD.WIDE.U32 R4, R0, c[0x0][0x1f8], R4 ;  /* 0x00007e0000047a25 */ /* 0x000fe200078e0004 */
[----:B------:R-:W-:Y:S01]  /*2b50*/  LDS R29, [R40.X4+0x80] ;  /* 0x00008000281d7984 */ /* 0x000fe20000004800 */
[----:B------:R-:W-:Y:S02]  /*2b60*/  LEA R19, P3, R38, c[0x0][0x258], 0x2 ;  /* 0x0000960026137a11 */ /* 0x000fe400078610ff */
[----:B------:R-:W-:Y:S01]  /*2b70*/  IMAD R55, R0, c[0x0][0x20c], R17 ;  /* 0x0000830000377a24 */ /* 0x000fe200078e0211 */
[----:B------:R-:W-:Y:S01]  /*2b80*/  LDS R23, [R40.X4+0x100] ;  /* 0x0001000028177984 */ /* 0x000fe20000004800 */
[----:B------:R-:W-:Y:S01]  /*2b90*/  IMAD R17, R33, c[0x0][0x1f8], RZ ;  /* 0x00007e0021117a24 */ /* 0x000fe200078e02ff */
[----:B------:R-:W-:-:S02]  /*2ba0*/  @!P1 MOV R6, R16 ;  /* 0x0000001000069202 */ /* 0x000fc40000000f00 */
[----:B------:R-:W-:Y:S01]  /*2bb0*/  LDS R21, [R40.X4+0x180] ;  /* 0x0001800028157984 */ /* 0x000fe20000004800 */
[----:B------:R-:W-:Y:S01]  /*2bc0*/  IADD3.X R15, R13, R55, R15, P2, !PT ;  /* 0x000000370d0f7210 */ /* 0x000fe200017fe40f */
[----:B------:R-:W-:Y:S01]  /*2bd0*/  IMAD R59, R0, c[0x0][0x1fc], R17 ;  /* 0x00007f00003b7a24 */ /* 0x000fe200078e0211 */
[C---:B------:R-:W-:Y:S01]  /*2be0*/  IADD3 R20, P2, R38.reuse, 0x20, RZ ;  /* 0x0000002026147810 */ /* 0x040fe20007f5e0ff */
[----:B------:R-:W-:Y:S01]  /*2bf0*/  @!P0 STS [0x200], R53 ;  /* 0x00020035ff008388 */ /* 0x000fe20000000800 */
[----:B------:R-:W-:Y:S01]  /*2c00*/  LEA.HI.X R16, R38, c[0x0][0x25c], R39, 0x2, P3 ;  /* 0x0000970026107a11 */ /* 0x000fe200018f1427 */
[----:B------:R-:W-:Y:S02]  /*2c10*/  @!P1 IMAD.WIDE.U32 R6, R0, c[0x0][0x1f8], R6 ;  /* 0x00007e0000069a25 */ /* 0x000fe400078e0006 */
[----:B------:R-:W-:Y:S01]  /*2c20*/  BAR.SYNC.DEFER_BLOCKING 0x0 ;  /* 0x0000000000007b1d */ /* 0x000fe20000010000 */
[----:B------:R-:W-:Y:S02]  /*2c30*/  IADD3 R17, P4, R12, R4, RZ ;  /* 0x000000040c117210 */ /* 0x000fe40007f9e0ff */
[----:B------:R-:W-:-:S02]  /*2c40*/  LEA R4, P3, R14, R19, 0x2 ;  /* 0x000000130e047211 */ /* 0x000fc400078610ff */
[----:B------:R-:W-:Y:S02]  /*2c50*/  IADD3.X R19, RZ, R39, RZ, P2, !PT ;  /* 0x00000027ff137210 */ /* 0x000fe400017fe4ff */
[----:B------:R-:W-:Y:S02]  /*2c60*/  IADD3.X R28, R13, R59, R5, P4, !PT ;  /* 0x0000003b0d1c7210 */ /* 0x000fe400027fe405 */
[C---:B------:R-:W-:Y:S02]  /*2c70*/  SHF.L.U64.HI R18, R20.reuse, 0x2, R19 ;  /* 0x0000000214127819 */ /* 0x040fe40000010213 */
[----:B------:R-:W-:Y:S02]  /*2c80*/  SHF.L.U32 R19, R20, 0x2, RZ ;  /* 0x0000000214137819 */ /* 0x000fe400000006ff */
[----:B------:R-:W-:Y:S02]  /*2c90*/  LEA.HI.X R5, R14, R16, R15, 0x2, P3 ;  /* 0x000000100e057211 */ /* 0x000fe400018f140f */
[----:B------:R-:W-:-:S02]  /*2ca0*/  IADD3 R16, P6, R19, c[0x0][0x268], RZ ;  /* 0x00009a0013107a10 */ /* 0x000fc40007fde0ff */
[C---:B------:R-:W-:Y:S02]  /*2cb0*/  @!P1 IADD3 R55, P3, R38.reuse, R6, RZ ;  /* 0x0000000626379210 */ /* 0x040fe40007f7e0ff */
[----:B------:R-:W-:Y:S02]  /*2cc0*/  IADD3 R14, P2, R38, R12, RZ ;  /* 0x0000000c260e7210 */ /* 0x000fe40007f5e0ff */
[----:B------:R-:W-:Y:S02]  /*2cd0*/  IADD3.X R6, R18, c[0x0][0x26c], RZ, P6, !PT ;  /* 0x00009b0012067a10 */ /* 0x000fe400037fe4ff */
[----:B------:R-:W-:Y:S01]  /*2ce0*/  LOP3.LUT R20, R37, 0x20, R36, 0xfe, !PT ;  /* 0x0000002025147812 */ /* 0x000fe200078efe24 */
[----:B------:R-:W0:Y:S01]  /*2cf0*/  LDS R31, [0x200] ;  /* 0x00020000ff1f7984 */ /* 0x000e220000000800 */
[----:B------:R-:W-:Y:S02]  /*2d00*/  LEA R16, P6, R17, R16, 0x2 ;  /* 0x0000001011107211 */ /* 0x000fe400078c10ff */
[----:B------:R-:W-:-:S02]  /*2d10*/  @!P1 IADD3.X R56, R39, R7, R59, P3, !PT ;  /* 0x0000000727389210 */ /* 0x000fc40001ffe43b */
[----:B------:R-:W-:Y:S02]  /*2d20*/  IADD3.X R15, R39, R13, RZ, P2, !PT ;  /* 0x0000000d270f7210 */ /* 0x000fe400017fe4ff */
[----:B------:R-:W-:Y:S02]  /*2d30*/  LEA.HI.X R17, R17, R6, R28, 0x2, P6 ;  /* 0x0000000611117211 */ /* 0x000fe400030f141c */
[-C--:B0-----:R-:W-:Y:S02]  /*2d40*/  ISETP.GE.AND P5, PT, R38, R31.reuse, PT ;  /* 0x0000001f2600720c */ /* 0x081fe40003fa6270 */
        /* <DEDUP_REMOVED lines=13> */
.L_x_2482:
[----:B------:R-:W-:Y:S05]  /*2e20*/  BSYNC B0 ;  /* 0x0000000000007941 */ /* 0x000fea0003800000 */
.L_x_2481:
[----:B------:R1:W-:Y:S01]  /*2e30*/  @!P4 STG.E [R4.64+0x100], R23 ;  /* 0x000100170400c986 */ /* 0x0003e2000c101904 */
[----:B0-----:R-:W-:Y:S01]  /*2e40*/  @!P1 LEA R30, P6, R55, c[0x0][0x268], 0x2 ;  /* 0x00009a00371e9a11 */ /* 0x001fe200078c10ff */
[----:B------:R-:W-:Y:S01]  /*2e50*/  HFMA2.MMA R57, -RZ, RZ, 0, 0 ;  /* 0x00000000ff397435 */ /* 0x000fe200000001ff */
[-C--:B------:R-:W-:Y:S01]  /*2e60*/  ISETP.GE.AND P4, PT, R42, R53.reuse, PT ;  /* 0x000000352a00720c */ /* 0x080fe20003f86270 */
[----:B------:R-:W-:Y:S01]  /*2e70*/  @!P3 STG.E [R4.64+0x80], R29 ;  /* 0x0000801d0400b986 */ /* 0x000fe2000c101904 */
[-C--:B------:R-:W-:Y:S02]  /*2e80*/  ISETP.GE.AND P3, PT, R20, R53.reuse, PT ;  /* 0x000000351400720c */ /* 0x080fe40003f66270 */
[----:B------:R-:W-:Y:S01]  /*2e90*/  ISETP.GE.AND P5, PT, R43, R53, PT ;  /* 0x000000352b00720c */ /* 0x000fe20003fa6270 */
[----:B------:R-:W-:Y:S01]  /*2ea0*/  @!P2 STG.E [R4.64+0x180], R21 ;  /* 0x000180150400a986 */ /* 0x000fe2000c101904 */
[----:B------:R-:W-:Y:S01]  /*2eb0*/  @!P1 LEA.HI.X R31, R55, c[0x0][0x26c], R56, 0x2, P6 ;  /* 0x00009b00371f9a11 */ /* 0x000fe200030f1438 */
[----:B------:R-:W-:Y:S01]  /*2ec0*/  HFMA2.MMA R55, -RZ, RZ, 0, 0 ;  /* 0x00000000ff377435 */ /* 0x000fe200000001ff */
[----:B------:R-:W-:Y:S01]  /*2ed0*/  MOV R59, RZ ;  /* 0x000000ff003b7202 */ /* 0x000fe20000000f00 */
[----:B------:R-:W-:Y:S01]  /*2ee0*/  BAR.SYNC.DEFER_BLOCKING 0x0 ;  /* 0x0000000000007b1d */ /* 0x000fe20000010000 */
[----:B-1----:R-:W-:-:S07]  /*2ef0*/  MOV R23, RZ ;  /* 0x000000ff00177202 */ /* 0x002fce0000000f00 */
[----:B------:R-:W2:Y:S04]  /*2f00*/  @!P3 LDG.E R55, [R16.64] ;  /* 0x000000041037b981 */ /* 0x000ea8000c1e1900 */
[----:B------:R-:W3:Y:S04]  /*2f10*/  @!P4 LDG.E R59, [R16.64+0x80] ;  /* 0x00008004103bc981 */ /* 0x000ee8000c1e1900 */
[----:B------:R-:W4:Y:S04]  /*2f20*/  @!P5 LDG.E R57, [R16.64+0x100] ;  /* 0x000100041039d981 */ /* 0x000f28000c1e1900 */
[----:B------:R-:W5:Y:S01]  /*2f30*/  @!P1 LDG.E R23, [R30.64] ;  /* 0x000000041e179981 */ /* 0x000f62000c1e1900 */
[----:B------:R-:W-:Y:S03]  /*2f40*/  BSSY B0, `(.L_x_2483) ;  /* 0x000003a000007945 */ /* 0x000fe60003800000 */
[----:B--2---:R-:W-:Y:S04]  /*2f50*/  STS [R40.X4+0x80], R55 ;  /* 0x0000803728007388 */ /* 0x004fe80000004800 */
[----:B---3--:R-:W-:Y:S04]  /*2f60*/  STS [R40.X4+0x100], R59 ;  /* 0x0001003b28007388 */ /* 0x008fe80000004800 */
[----:B----4-:R-:W-:Y:S04]  /*2f70*/  STS [R40.X4+0x180], R57 ;  /* 0x0001803928007388 */ /* 0x010fe80000004800 */
[----:B-----5:R-:W-:Y:S01]  /*2f80*/  STS [R40.X4], R23 ;  /* 0x0000001728007388 */ /* 0x020fe20000004800 */
        /* <DEDUP_REMOVED lines=14> */
[----:B0-----:R-:W-:-:S07]  /*3070*/  FADD.FTZ R22, R28, 1 ;  /* 0x3f8000001c167421 */ /* 0x001fce0000010000 */
[----:B------:R-:W0:Y:S01]  /*3080*/  MUFU.RCP R30, R23 ;  /* 0x00000017001e7308 */ /* 0x000e220000001000 */
[----:B------:R-:W-:Y:S07]  /*3090*/  BAR.SYNC.DEFER_BLOCKING 0x0 ;  /* 0x0000000000007b1d */ /* 0x000fee0000010000 */
        /* <DEDUP_REMOVED lines=8> */
[----:B------:R-:W-:-:S04]  /*3120*/  IMAD.WIDE.U32 R4, R35, c[0x0][0x210], RZ ;  /* 0x0000840023047a25 */ /* 0x000fc800078e00ff */
[----:B-1----:R-:W-:-:S04]  /*3130*/  FMUL.FTZ R6, R7, R22 ;  /* 0x0000001607067220 */ /* 0x002fc80000410000 */
[----:B------:R-:W-:Y:S02]  /*3140*/  FMUL.FTZ R11, R6, R11 ;  /* 0x0000000b060b7220 */ /* 0x000fe40000410000 */
[----:B------:R-:W-:-:S03]  /*3150*/  IMAD R6, R65, c[0x0][0x210], RZ ;  /* 0x0000840041067a24 */ /* 0x000fc600078e02ff */
        /* <DEDUP_REMOVED lines=24> */
.L_x_2484:
[----:B------:R-:W-:Y:S05]  /*32e0*/  BSYNC B0 ;  /* 0x0000000000007941 */ /* 0x000fea0003800000 */
.L_x_2483:
[----:B------:R-:W-:Y:S01]  /*32f0*/  MOV R5, R11 ;  /* 0x0000000b00057202 */ /* 0x000fe20000000f00 */
[----:B------:R-:W-:Y:S01]  /*3300*/  IMAD R7, R33, c[0x0][0x218], RZ ;  /* 0x0000860021077a24 */ /* 0x000fe200078e02ff */
[-C--:B------:R-:W-:Y:S02]  /*3310*/  ISETP.GE.AND P0, PT, R20, R31.reuse, PT ;  /* 0x0000001f1400720c */ /* 0x080fe40003f06270 */
[----:B------:R-:W-:Y:S01]  /*3320*/  IADD3 R41, R41, 0x1, RZ ;  /* 0x0000000129297810 */ /* 0x000fe20007ffe0ff */
[----:B------:R-:W-:Y:S01]  /*3330*/  IMAD.WIDE.U32 R4, R0, c[0x0][0x218], R4 ;  /* 0x0000860000047a25 */ /* 0x000fe200078e0004 */
[-C--:B------:R-:W-:Y:S02]  /*3340*/  ISETP.GE.AND P1, PT, R42, R31.reuse, PT ;  /* 0x0000001f2a00720c */ /* 0x080fe40003f26270 */
[----:B------:R-:W-:Y:S01]  /*3350*/  ISETP.GE.AND P2, PT, R43, R31, PT ;  /* 0x0000001f2b00720c */ /* 0x000fe20003f46270 */
[----:B0-----:R-:W-:Y:S01]  /*3360*/  IMAD R9, R0, c[0x0][0x21c], R7 ;  /* 0x0000870000097a24 */ /* 0x001fe200078e0207 */
[----:B------:R-:W-:-:S02]  /*3370*/  IADD3 R7, P3, R12, R4, RZ ;  /* 0x000000040c077210 */ /* 0x000fc40007f7e0ff */
[----:B------:R-:W-:Y:S02]  /*3380*/  IADD3 R4, P4, R19, c[0x0][0x270], RZ ;  /* 0x00009c0013047a10 */ /* 0x000fe40007f9e0ff */
[----:B------:R-:W-:Y:S02]  /*3390*/  IADD3.X R5, R13, R9, R5, P3, !PT ;  /* 0x000000090d057210 */ /* 0x000fe40001ffe405 */
[----:B------:R-:W-:Y:S02]  /*33a0*/  IADD3.X R18, R18, c[0x0][0x274], RZ, P4, !PT ;  /* 0x00009d0012127a10 */ /* 0x000fe400027fe4ff */
[----:B------:R-:W-:-:S04]  /*33b0*/  LEA R4, P3, R7, R4, 0x2 ;  /* 0x0000000407047211 */ /* 0x000fc800078610ff */
[----:B------:R-:W-:Y:S02]  /*33c0*/  LEA.HI.X R5, R7, R18, R5, 0x2, P3 ;  /* 0x0000001207057211 */ /* 0x000fe400018f1405 */
[----:B------:R-:W-:-:S03]  /*33d0*/  IADD3 R51, P3, R51, 0x400, RZ ;  /* 0x0000040033337810 */ /* 0x000fc60007f7e0ff */
[----:B------:R0:W-:Y:S01]  /*33e0*/  @!P0 STG.E [R4.64], R21 ;  /* 0x0000001504008986 */ /* 0x0001e2000c101904 */
[----:B------:R-:W-:Y:S02]  /*33f0*/  ISETP.GE.AND P0, PT, R41, c[0x0][0x174], PT ;  /* 0x00005d0029007a0c */ /* 0x000fe40003f06270 */
        /* <DEDUP_REMOVED lines=9> */
.L_x_2485:
[----:B------:R-:W-:Y:S05]  /*3490*/  EXIT ;  /* 0x000000000000794d */ /* 0x000fea0003800000 */
.L_x_2487:
        /* <DEDUP_REMOVED lines=14> */
.L_x_5387:


//--------------------- .text._Z25selective_scan_fwd_kernelI32Selective_Scan_fwd_kernel_traitsILi32ELi4ELi1ELb0ELb1ELb0ELb0EfN3c107complexIfEEEEv13SSMParamsBase --------------------------
	.section	.text._Z25selective_scan_fwd_kernelI32Selective_Scan_fwd_kernel_traitsILi32ELi4ELi1ELb0ELb1ELb0ELb0EfN3c107complexIfEEEEv13SSMParamsBase,"ax",@progbits
	.sectioninfo	@"SHI_REGISTERS=92"
	.align	128
        .global         _Z25selective_scan_fwd_kernelI32Selective_Scan_fwd_kernel_traitsILi32ELi4ELi1ELb0ELb1ELb0ELb0EfN3c107complexIfEEEEv13SSMParamsBase
        .type           _Z25selective_scan_fwd_kernelI32Selective_Scan_fwd_kernel_traitsILi32ELi4ELi1ELb0ELb1ELb0ELb0EfN3c107complexIfEEEEv13SSMParamsBase,@function
        .size           _Z25selective_scan_fwd_kernelI32Selective_Scan_fwd_kernel_traitsILi32ELi4ELi1ELb0ELb1ELb0ELb0EfN3c107complexIfEEEEv13SSMParamsBase,(.L_x_5388 - _Z25selective_scan_fwd_kernelI32Selective_Scan_fwd_kernel_traitsILi32ELi4ELi1ELb0ELb1ELb0ELb0EfN3c107complexIfEEEEv13SSMParamsBase)
        .other          _Z25selective_scan_fwd_kernelI32Selective_Scan_fwd_kernel_traitsILi32ELi4ELi1ELb0ELb1ELb0ELb0EfN3c107complexIfEEEEv13SSMParamsBase,@"STO_CUDA_ENTRY STV_DEFAULT"
_Z25selective_scan_fwd_kernelI32Selective_Scan_fwd_kernel_traitsILi32ELi4ELi1ELb0ELb1ELb0ELb0EfN3c107complexIfEEEEv13SSMParamsBase:
.text._Z25selective_scan_fwd_kernelI32Selective_Scan_fwd_kernel_traitsILi32ELi4ELi1ELb0ELb1ELb0ELb0EfN3c107complexIfEEEEv13SSMParamsBase:
        /* <DEDUP_REMOVED lines=40> */
[----:B------:R-:W-:Y:S01]  /*0280*/  IMAD.WIDE.U32 R6, R35, c[0x0][0x190], RZ ;  /* 0x0000640023067a25 */ /* 0x000fe200078e00ff */
[----:B------:R-:W-:Y:S01]  /*0290*/  ISETP.GE.U32.AND P0, PT, R2, R9, PT ;  /* 0x000000090200720c */ /* 0x000fe20003f06070 */
[----:B------:R-:W1:Y:S01]  /*02a0*/  S2R R39, SR_LANEID ;  /* 0x0000000000277919 */ /* 0x000e620000000000 */
[----:B------:R-:W-:Y:S01]  /*02b0*/  @!P1 IADD3 R8, R8, 0x1, RZ ;  /* 0x0000000108089810 */ /* 0x000fe20007ffe0ff */
[----:B------:R-:W-:Y:S01]  /*02c0*/  IMAD R9, R33, c[0x0][0x1d8], RZ ;  /* 0x0000760021097a24 */ /* 0x000fe200078e02ff */
[----:B------:R-:W-:Y:S01]  /*02d0*/  ISETP.NE.AND P1, PT, RZ, c[0x0][0x178], PT ;  /* 0x00005e00ff007a0c */ /* 0x000fe20003f25270 */
[----:B------:R-:W-:Y:S01]  /*02e0*/  IMAD.WIDE.U32 R2, R0, c[0x0][0x1d8], RZ ;  /* 0x0000760000027a25 */ /* 0x000fe200078e00ff */
[----:B------:R-:W-:-:S03]  /*02f0*/  MOV R40, RZ ;  /* 0x000000ff00287202 */ /* 0x000fc60000000f00 */
[----:B------:R-:W-:Y:S02]  /*0300*/  IMAD R9, R0, c[0x0][0x1dc], R9 ;  /* 0x0000770000097a24 */ /* 0x000fe400078e0209 */
[----:B------:R-:W-:Y:S02]  /*0310*/  IMAD R13, R35, c[0x0][0x194], R4 ;  /* 0x00006500230d7a24 */ /* 0x000fe400078e0204 */
[----:B------:R-:W-:Y:S01]  /*0320*/  @P0 IADD3 R8, R8, 0x1, RZ ;  /* 0x0000000108080810 */ /* 0x000fe20007ffe0ff */
[----:B------:R-:W-:Y:S01]  /*0330*/  IMAD R11, R33, c[0x0][0x1e8], RZ ;  /* 0x00007a00210b7a24 */ /* 0x000fe200078e02ff */
[----:B------:R-:W-:Y:S01]  /*0340*/  IADD3 R3, R3, R9, RZ ;  /* 0x0000000903037210 */ /* 0x000fe20007ffe0ff */
[----:B------:R-:W-:Y:S01]  /*0350*/  IMAD R10, R67, c[0x0][0x1d0], RZ ;  /* 0x00007400430a7a24 */ /* 0x000fe200078e02ff */
[----:B------:R-:W-:Y:S01]  /*0360*/  @!P2 IADD3 R8, -R8, RZ, RZ ;  /* 0x000000ff0808a210 */ /* 0x000fe20007ffe1ff */
[----:B------:R-:W-:Y:S01]  /*0370*/  IMAD.WIDE.U32 R4, R0, c[0x0][0x1e8], RZ ;  /* 0x00007a0000047a25 */ /* 0x000fe200078e00ff */
[----:B0-----:R-:W-:-:S02]  /*0380*/  LOP3.LUT R36, R61, 0x1f, RZ, 0xc0, !PT ;  /* 0x0000001f3d247812 */ /* 0x001fc400078ec0ff */
[----:B------:R-:W-:Y:S01]  /*0390*/  SHF.L.U32 R9, R61, 0x2, RZ ;  /* 0x000000023d097819 */ /* 0x000fe200000006ff */
[----:B------:R-:W-:Y:S01]  /*03a0*/  IMAD R11, R0, c[0x0][0x1ec], R11 ;  /* 0x00007b00000b7a24 */ /* 0x000fe200078e020b */
[----:B------:R-:W-:Y:S01]  /*03b0*/  @!P1 LOP3.LUT R8, RZ, c[0x0][0x178], RZ, 0x33, !PT ;  /* 0x00005e00ff089a12 */ /* 0x000fe200078e33ff */
[----:B------:R-:W-:Y:S01]  /*03c0*/  IMAD.WIDE.U32 R2, R35, c[0x0][0x1d0], R2 ;  /* 0x0000740023027a25 */ /* 0x000fe200078e0002 */
[----:B------:R-:W-:Y:S02]  /*03d0*/  IADD3 R7, R7, R13, RZ ;  /* 0x0000000d07077210 */ /* 0x000fe40007ffe0ff */
[----:B------:R-:W-:Y:S01]  /*03e0*/  LOP3.LUT R37, R36, 0xffffff80, R9, 0xf8, !PT ;  /* 0xffffff8024257812 */ /* 0x000fe200078ef809 */
[----:B------:R-:W-:Y:S01]  /*03f0*/  IMAD R13, R35, c[0x0][0x1d4], R10 ;  /* 0x00007500230d7a24 */ /* 0x000fe200078e020a */
[----:B------:R-:W-:Y:S01]  /*0400*/  SHF.R.S32.HI R10, RZ, 0x1f, R8 ;  /* 0x0000001fff0a7819 */ /* 0x000fe20000011408 */
[----:B------:R-:W-:Y:S01]  /*0410*/  IMAD R12, R67, c[0x0][0x1e0], RZ ;  /* 0x00007800430c7a24 */ /* 0x000fe200078e02ff */
[----:B------:R-:W-:Y:S01]  /*0420*/  IADD3 R5, R5, R11, RZ ;  /* 0x0000000b05057210 */ /* 0x000fe20007ffe0ff */
[----:B------:R-:W-:Y:S01]  /*0430*/  IMAD.WIDE.U32 R22, R0, c[0x0][0x180], RZ ;  /* 0x0000600000167a25 */ /* 0x000fe200078e00ff */
[----:B------:R-:W-:-:S02]  /*0440*/  SHF.R.S32.HI R38, RZ, 0x1f, R37 ;  /* 0x0000001fff267819 */ /* 0x000fc40000011425 */
[----:B------:R-:W-:Y:S01]  /*0450*/  IADD3 R25, P0, R37, R2, RZ ;  /* 0x0000000225197210 */ /* 0x000fe20007f1e0ff */
[----:B------:R-:W-:Y:S01]  /*0460*/  IMAD R11, R10, c[0x0][0x1a8], RZ ;  /* 0x00006a000a0b7a24 */ /* 0x000fe200078e02ff */
[----:B------:R-:W-:Y:S01]  /*0470*/  IADD3 R42, R9, 0x1, RZ ;  /* 0x00000001092a7810 */ /* 0x000fe20007ffe0ff */
[----:B------:R-:W-:Y:S01]  /*0480*/  IMAD.WIDE.U32 R4, R35, c[0x0][0x1e0], R4 ;  /* 0x0000780023047a25 */ /* 0x000fe200078e0004 */
[----:B------:R-:W-:Y:S02]  /*0490*/  IADD3.X R10, R38, R3, R13, P0, !PT ;  /* 0x00000003260a7210 */ /* 0x000fe400007fe40d */
[----:B------:R-:W-:Y:S01]  /*04a0*/  IADD3 R43, R9, 0x2, RZ ;  /* 0x00000002092b7810 */ /* 0x000fe20007ffe0ff */
[C---:B------:R-:W-:Y:S01]  /*04b0*/  IMAD.WIDE.U32 R2, R8.reuse, c[0x0][0x1a8], R6 ;  /* 0x00006a0008027a25 */ /* 0x040fe200078e0006 */
[----:B------:R-:W-:Y:S02]  /*04c0*/  IADD3 R27, P1, R37, R4, RZ ;  /* 0x00000004251b7210 */ /* 0x000fe40007f3e0ff */
[----:B------:R-:W-:Y:S01]  /*04d0*/  IADD3 R44, R9, 0x3, RZ ;  /* 0x00000003092c7810 */ /* 0x000fe20007ffe0ff */
[----:B------:R-:W-:Y:S01]  /*04e0*/  IMAD R11, R8, c[0x0][0x1ac], R11 ;  /* 0x00006b00080b7a24 */ /* 0x000fe200078e020b */
[----:B------:R-:W-:Y:S01]  /*04f0*/  LEA R54, P0, R2, c[0x0][0x228], 0x2 ;  /* 0x00008a0002367a11 */ /* 0x000fe200078010ff */
[----:B------:R-:W-:Y:S01]  /*0500*/  IMAD R15, R35, c[0x0][0x1e4], R12 ;  /* 0x00007900230f7a24 */ /* 0x000fe200078e020c */
[----:B------:R-:W-:Y:S01]  /*0510*/  LEA R26, P2, R27, c[0x0][0x248], 0x2 ;  /* 0x000092001b1a7a11 */ /* 0x000fe200078410ff */
[----:B------:R-:W-:Y:S01]  /*0520*/  IMAD.WIDE.U32 R20, R0, c[0x0][0x1b8], RZ ;  /* 0x00006e0000147a25 */ /* 0x000fe200078e00ff */
[----:B------:R-:W-:-:S02]  /*0530*/  IADD3 R55, R3, R11, RZ ;  /* 0x0000000b03377210 */ /* 0x000fc40007ffe0ff */
[----:B------:R-:W-:Y:S01]  /*0540*/  IADD3.X R4, R38, R5, R15, P1, !PT ;  /* 0x0000000526047210 */ /* 0x000fe20000ffe40f */
[----:B------:R-:W-:Y:S01]  /*0550*/  IMAD R3, R33, c[0x0][0x180], RZ ;  /* 0x0000600021037a24 */ /* 0x000fe200078e02ff */
[----:B------:R-:W-:Y:S01]  /*0560*/  LEA.HI.X R55, R2, c[0x0][0x22c], R55, 0x2, P0 ;  /* 0x00008b0002377a11 */ /* 0x000fe200000f1437 */
[----:B------:R-:W-:Y:S01]  /*0570*/  IMAD R2, R35, c[0x0][0x164], R0 ;  /* 0x0000590023027a24 */ /* 0x000fe200078e0200 */
[----:B------:R-:W-:Y:S01]  /*0580*/  LEA.HI.X R27, R27, c[0x0][0x24c], R4, 0x2, P2 ;  /* 0x000093001b1b7a11 */ /* 0x000fe200010f1404 */
[----:B------:R-:W-:Y:S01]  /*0590*/  IMAD R5, R33, c[0x0][0x1b8], RZ ;  /* 0x00006e0021057a24 */ /* 0x000fe200078e02ff */
[----:B------:R-:W-:Y:S01]  /*05a0*/  LOP3.LUT R4, R9, 0xffffff80, RZ, 0xc0, !PT ;  /* 0xffffff8009047812 */ /* 0x000fe200078ec0ff */
[----:B------:R-:W-:Y:S01]  /*05b0*/  IMAD R2, R2, c[0x0][0x174], RZ ;  /* 0x00005d0002027a24 */ /* 0x000fe200078e02ff */
[C---:B------:R-:W-:Y:S01]  /*05c0*/  LEA R24, P1, R25.reuse, c[0x0][0x240], 0x2 ;  /* 0x0000900019187a11 */ /* 0x040fe200078210ff */
[C---:B------:R-:W-:Y:S02]  /*05d0*/  IMAD R3, R0.reuse, c[0x0][0x184], R3 ;  /* 0x0000610000037a24 */ /* 0x040fe400078e0203 */
[----:B------:R-:W-:Y:S01]  /*05e0*/  IMAD R5, R0, c[0x0][0x1bc], R5 ;  /* 0x00006f0000057a24 */ /* 0x000fe200078e0205 */
[----:B------:R-:W-:Y:S01]  /*05f0*/  LEA.HI.X R25, R25, c[0x0][0x244], R10, 0x2, P1 ;  /* 0x0000910019197a11 */ /* 0x000fe200008f140a */
[----:B------:R-:W-:Y:S01]  /*0600*/  IMAD R41, R2, c[0x0][0x16c], RZ ;  /* 0x00005b0002297a24 */ /* 0x000fe200078e02ff */
[----:B------:R-:W-:-:S02]  /*0610*/  IADD3 R2, R4, R37, RZ ;  /* 0x0000002504027210 */ /* 0x000fc40007ffe0ff */
[----:B------:R-:W-:Y:S02]  /*0620*/  IADD3 R45, R23, R3, RZ ;  /* 0x00000003172d7210 */ /* 0x000fe40007ffe0ff */
[----:B------:R-:W-:Y:S02]  /*0630*/  IADD3 R47, R21, R5, RZ ;  /* 0x00000005152f7210 */ /* 0x000fe40007ffe0ff */
[----:B------:R-:W-:Y:S02]  /*0640*/  SHF.R.S32.HI R3, RZ, 0x1f, R2 ;  /* 0x0000001fff037819 */ /* 0x000fe40000011402 */
[C---:B------:R-:W-:Y:S02]  /*0650*/  IADD3 R46, R2.reuse, 0x20, RZ ;  /* 0x00000020022e7810 */ /* 0x040fe40007ffe0ff */
[C---:B------:R-:W-:Y:S02]  /*0660*/  IADD3 R48, R2.reuse, 0x40, RZ ;  /* 0x0000004002307810 */ /* 0x040fe40007ffe0ff */
[----:B------:R-:W-:-:S02]  /*0670*/  IADD3 R49, R2, 0x60, RZ ;  /* 0x0000006002317810 */ /* 0x000fc40007ffe0ff */
[C---:B------:R-:W-:Y:S02]  /*0680*/  IADD3 R50, R2.reuse, 0x80, RZ ;  /* 0x0000008002327810 */ /* 0x040fe40007ffe0ff */
[C---:B------:R-:W-:Y:S02]  /*0690*/  IADD3 R51, R2.reuse, 0xa0, RZ ;  /* 0x000000a002337810 */ /* 0x040fe40007ffe0ff */
[C---:B------:R-:W-:Y:S02]  /*06a0*/  IADD3 R52, R2.reuse, 0xc0, RZ ;  /* 0x000000c002347810 */ /* 0x040fe40007ffe0ff */
[----:B-1----:R-:W-:Y:S02]  /*06b0*/  IADD3 R53, R2, 0xe0, RZ ;  /* 0x000000e002357810 */ /* 0x002fe40007ffe0ff */
.L_x_2503:
[----:B------:R-:W-:Y:S01]  /*06c0*/  BAR.SYNC.DEFER_BLOCKING 0x0 ;  /* 0x0000000000007b1d */ /* 0x000fe20000010000 */
[----:B0-----:R-:W-:Y:S01]  /*06d0*/  MOV R5, 0xffffff80 ;  /* 0xffffff8000057802 */ /* 0x001fe20000000f00 */
[----:B------:R-:W-:Y:S01]  /*06e0*/  HFMA2.MMA R6, -RZ, RZ, 0, 0 ;  /* 0x00000000ff067435 */ /* 0x000fe200000001ff */
        /* <DEDUP_REMOVED lines=86> */
.L_x_2489:
[----:B------:R-:W-:Y:S05]  /*0c50*/  BSYNC B0 ;  /* 0x0000000000007941 */ /* 0x000fea0003800000 */
.L_x_2488:
        /* <DEDUP_REMOVED lines=33> */
.L_x_2491:
[----:B------:R-:W-:Y:S05]  /*0e70*/  BSYNC B0 ;  /* 0x0000000000007941 */ /* 0x000fea0003800000 */
.L_x_2490:
        /* <DEDUP_REMOVED lines=33> */
.L_x_2493:
[----:B------:R-:W-:Y:S05]  /*1090*/  BSYNC B0 ;  /* 0x0000000000007941 */ /* 0x000fea0003800000 */
.L_x_2492:
        /* <DEDUP_REMOVED lines=33> */
.L_x_2495:
[----:B------:R-:W-:Y:S05]  /*12b0*/  BSYNC B0 ;  /* 0x0000000000007941 */ /* 0x000fea0003800000 */
.L_x_2494:
        /* <DEDUP_REMOVED lines=9> */
[----:B------:R-:W-:Y:S01]  /*1350*/  HFMA2.MMA R65, -RZ, RZ, 0, 0 ;  /* 0x00000000ff417435 */ /* 0x000fe200000001ff */
[----:B------:R-:W-:Y:S02]  /*1360*/  FMUL.FTZ R62, R8, R57 ;  /* 0x00000039083e7220 */ /* 0x000fe40000410000 */
[----:B------:R-:W-:Y:S01]  /*1370*/  ISETP.EQ.OR P0, PT, R40, RZ, P0 ;  /* 0x000000ff2800720c */ /* 0x000fe20000702670 */
[----:B------:R-:W-:Y:S02]  /*1380*/  FMUL.FTZ R63, R9, R58 ;  /* 0x0000003a093f7220 */ /* 0x000fe40000410000 */
[----:B------:R-:W-:Y:S02]  /*1390*/  FMUL.FTZ R64, R10, R59 ;  /* 0x0000003b0a407220 */ /* 0x000fe40000410000 */
[----:B------:R-:W-:Y:S02]  /*13a0*/  FMUL.FTZ R66, R11, R60 ;  /* 0x0000003c0b427220 */ /* 0x000fe40000410000 */
.L_x_2499:
[----:B0-----:R-:W-:Y:S02]  /*13b0*/  SHF.R.S32.HI R16, RZ, 0x1f, R65 ;  /* 0x0000001fff107819 */ /* 0x001fe40000011441 */
[----:B------:R-:W-:-:S02]  /*13c0*/  MOV R8, R22 ;  /* 0x0000001600087202 */ /* 0x000fc40000000f00 */
[----:B------:R-:W-:Y:S01]  /*13d0*/  MOV R9, R45 ;  /* 0x0000002d00097202 */ /* 0x000fe20000000f00 */
[----:B------:R-:W-:-:S04]  /*13e0*/  IMAD R10, R16, c[0x0][0x188], RZ ;  /* 0x00006200100a7a24 */ /* 0x000fc800078e02ff */
[----:B------:R-:W-:-:S04]  /*13f0*/  IMAD.WIDE.U32 R8, R65, c[0x0][0x188], R8 ;  /* 0x0000620041087a25 */ /* 0x000fc800078e0008 */
[----:B------:R-:W-:Y:S01]  /*1400*/  IMAD R11, R65, c[0x0][0x18c], R10 ;  /* 0x00006300410b7a24 */ /* 0x000fe200078e020a */
[----:B------:R-:W-:-:S04]  /*1410*/  LEA R14, P1, R8, c[0x0][0x220], 0x3 ;  /* 0x00008800080e7a11 */ /* 0x000fc800078218ff */
[----:B------:R-:W-:Y:S02]  /*1420*/  IADD3 R9, R9, R11, RZ ;  /* 0x0000000b09097210 */ /* 0x000fe40007ffe0ff */
[----:B------:R-:W-:Y:S01]  /*1430*/  MOV R11, 0xffffff80 ;  /* 0xffffff80000b7802 */ /* 0x000fe20000000f00 */
[----:B------:R-:W-:Y:S01]  /*1440*/  IMAD R12, R16, c[0x0][0x1a0], RZ ;  /* 0x00006800100c7a24 */ /* 0x000fe200078e02ff */
[----:B------:R-:W-:-:S03]  /*1450*/  LEA.HI.X R15, R8, c[0x0][0x224], R9, 0x3, P1 ;  /* 0x00008900080f7a11 */ /* 0x000fc600008f1c09 */
[----:B------:R-:W-:Y:S02]  /*1460*/  IMAD R56, R40, R11, c[0x0][0x168] ;  /* 0x00005a0028387624 */ /* 0x000fe400078e020b */
[C---:B------:R-:W-:Y:S01]  /*1470*/  IMAD.WIDE.U32 R10, R65.reuse, c[0x0][0x1a0], R2 ;  /* 0x00006800410a7a25 */ /* 0x040fe200078e0002 */
[----:B------:R-:W-:Y:S01]  /*1480*/  CS2R R28, SRZ ;  /* 0x00000000001c7805 */ /* 0x000fe2000001ff00 */
[----:B------:R-:W2:Y:S01]  /*1490*/  LDG.E.64 R8, [R14.64] ;  /* 0x000000040e087981 */ /* 0x000ea2000c1e1b00 */
[----:B------:R-:W-:Y:S01]  /*14a0*/  SHF.L.U32 R17, R56, 0x1, RZ ;  /* 0x0000000138117819 */ /* 0x000fe200000006ff */
[----:B------:R-:W-:Y:S01]  /*14b0*/  IMAD R13, R65, c[0x0][0x1a4], R12 ;  /* 0x00006900410d7a24 */ /* 0x000fe200078e020c */
[----:B------:R-:W-:Y:S02]  /*14c0*/  LEA R12, P5, R10, R54, 0x2 ;  /* 0x000000360a0c7211 */ /* 0x000fe400078a10ff */
[----:B------:R-:W-:Y:S02]  /*14d0*/  ISETP.GE.AND P4, PT, R2, R17, PT ;  /* 0x000000110200720c */ /* 0x000fe40003f86270 */
[----:B------:R-:W-:-:S02]  /*14e0*/  IADD3 R11, R11, R13, RZ ;  /* 0x0000000d0b0b7210 */ /* 0x000fc40007ffe0ff */
[-C--:B------:R-:W-:Y:S02]  /*14f0*/  ISETP.GE.AND P1, PT, R46, R17.reuse, PT ;  /* 0x000000112e00720c */ /* 0x080fe40003f26270 */
[----:B------:R-:W-:Y:S02]  /*1500*/  ISETP.GE.AND P2, PT, R48, R17, PT ;  /* 0x000000113000720c */ /* 0x000fe40003f46270 */
[----:B------:R-:W-:Y:S02]  /*1510*/  LEA.HI.X R13, R10, R55, R11, 0x2, P5 ;  /* 0x000000370a0d7211 */ /* 0x000fe400028f140b */
[----:B------:R-:W-:Y:S01]  /*1520*/  CS2R R10, SRZ ;  /* 0x00000000000a7805 */ /* 0x000fe2000001ff00 */
[-C--:B------:R-:W-:Y:S02]  /*1530*/  ISETP.GE.AND P3, PT, R49, R17.reuse, PT ;  /* 0x000000113100720c */ /* 0x080fe40003f66270 */
[-C--:B------:R-:W-:Y:S02]  /*1540*/  ISETP.GE.AND P5, PT, R51, R17.reuse, PT ;  /* 0x000000113300720c */ /* 0x080fe40003fa6270 */
[----:B------:R-:W-:Y:S01]  /*1550*/  MOV R19, RZ ;  /* 0x000000ff00137202 */ /* 0x000fe20000000f00 */
[----:B------:R0:W3:Y:S01]  /*1560*/  @!P4 LDG.E R11, [R12.64] ;  /* 0x000000040c0bc981 */ /* 0x0000e2000c1e1900 */
[----:B------:R-:W-:-:S03]  /*1570*/  ISETP.GE.AND P4, PT, R50, R17, PT ;  /* 0x000000113200720c */ /* 0x000fc60003f86270 */
[----:B------:R0:W4:Y:S01]  /*1580*/  @!P1 LDG.E R10, [R12.64+0x80] ;  /* 0x000080040c0a9981 */ /* 0x000122000c1e1900 */
[----:B------:R-:W-:-:S03]  /*1590*/  ISETP.GE.AND P1, PT, R52, R17, PT ;  /* 0x000000113400720c */ /* 0x000fc60003f26270 */
[----:B------:R0:W5:Y:S01]  /*15a0*/  @!P2 LDG.E R28, [R12.64+0x100] ;  /* 0x000100040c1ca981 */ /* 0x000162000c1e1900 */
[----:B------:R-:W-:Y:S02]  /*15b0*/  ISETP.GE.AND P2, PT, R53, R17, PT ;  /* 0x000000113500720c */ /* 0x000fe40003f46270 */
[----:B------:R-:W-:Y:S01]  /*15c0*/  MOV R30, RZ ;  /* 0x000000ff001e7202 */ /* 0x000fe20000000f00 */
[----:B------:R-:W-:Y:S01]  /*15d0*/  CS2R R68, SRZ ;  /* 0x0000000000447805 */ /* 0x000fe2000001ff00 */
[----:B------:R0:W5:Y:S04]  /*15e0*/  @!P3 LDG.E R19, [R12.64+0x180] ;  /* 0x000180040c13b981 */ /* 0x000168000c1e1900 */
[----:B------:R0:W5:Y:S04]  /*15f0*/  @!P4 LDG.E R30, [R12.64+0x200] ;  /* 0x000200040c1ec981 */ /* 0x000168000c1e1900 */
[----:B------:R0:W5:Y:S04]  /*1600*/  @!P5 LDG.E R29, [R12.64+0x280] ;  /* 0x000280040c1dd981 */ /* 0x000168000c1e1900 */
[----:B------:R0:W5:Y:S04]  /*1610*/  @!P1 LDG.E R69, [R12.64+0x300] ;  /* 0x000300040c459981 */ /* 0x000168000c1e1900 */
[----:B------:R0:W5:Y:S01]  /*1620*/  @!P2 LDG.E R68, [R12.64+0x380] ;  /* 0x000380040c44a981 */ /* 0x000162000c1e1900 */
[C---:B------:R-:W-:Y:S01]  /*1630*/  IADD3 R18, R39.reuse, 0x20, RZ ;  /* 0x0000002027127810 */ /* 0x040fe20007ffe0ff */
[----:B------:R-:W-:Y:S01]  /*1640*/  IMAD R16, R16, c[0x0][0x1c0], RZ ;  /* 0x0000700010107a24 */ /* 0x000fe200078e02ff */
[----:B------:R-:W-:-:S02]  /*1650*/  LEA.HI.SX32 R70, R39, R39, 0x1b ;  /* 0x0000002727467211 */ /* 0x000fc400078fdaff */
[C---:B------:R-:W-:Y:S02]  /*1660*/  IADD3 R72, R39.reuse, 0x60, RZ ;  /* 0x0000006027487810 */ /* 0x040fe40007ffe0ff */
[C---:B------:R-:W-:Y:S02]  /*1670*/  IADD3 R74, R39.reuse, 0xa0, RZ ;  /* 0x000000a0274a7810 */ /* 0x040fe40007ffe0ff */
[C---:B------:R-:W-:Y:S02]  /*1680*/  IADD3 R76, R39.reuse, 0xc0, RZ ;  /* 0x000000c0274c7810 */ /* 0x040fe40007ffe0ff */
[C---:B0-----:R-:W-:Y:S02]  /*1690*/  IADD3 R12, R39.reuse, 0x40, RZ ;  /* 0x00000040270c7810 */ /* 0x041fe40007ffe0ff */
[----:B------:R-:W-:Y:S02]  /*16a0*/  LEA.HI.SX32 R13, R18, R39, 0x1b ;  /* 0x00000027120d7211 */ /* 0x000fe400078fdaff */
[----:B------:R-:W-:-:S02]  /*16b0*/  IADD3 R18, R39, 0x80, RZ ;  /* 0x0000008027127810 */ /* 0x000fc40007ffe0ff */
[-C--:B------:R-:W-:Y:S02]  /*16c0*/  LEA.HI.SX32 R72, R72, R39.reuse, 0x1b ;  /* 0x0000002748487211 */ /* 0x080fe400078fdaff */
[-C--:B------:R-:W-:Y:S02]  /*16d0*/  LEA.HI.SX32 R71, R18, R39.reuse, 0x1b ;  /* 0x0000002712477211 */ /* 0x080fe400078fdaff */
[-C--:B------:R-:W-:Y:S02]  /*16e0*/  LEA.HI.SX32 R74, R74, R39.reuse, 0x1b ;  /* 0x000000274a4a7211 */ /* 0x080fe400078fdaff */
[----:B------:R-:W-:Y:S02]  /*16f0*/  LEA.HI.SX32 R76, R76, R39, 0x1b ;  /* 0x000000274c4c7211 */ /* 0x000fe400078fdaff */
[----:B------:R-:W-:Y:S01]  /*1700*/  ISETP.GE.U32.AND P3, PT, R43, R56, PT ;  /* 0x000000382b00720c */ /* 0x000fe20003f66070 */
[C---:B--2---:R-:W-:Y:S02]  /*1710*/  FMUL.FTZ R31, R9.reuse, R58 ;  /* 0x0000003a091f7220 */ /* 0x044fe40000410000 */
[----:B------:R-:W-:-:S02]  /*1720*/  FMUL.FTZ R14, R9, R57 ;  /* 0x00000039090e7220 */ /* 0x000fc40000410000 */
[----:B------:R-:W-:Y:S01]  /*1730*/  FMUL.RZ R73, R31, 0.15915493667125701904 ;  /* 0x3e22f9831f497820 */ /* 0x000fe2000040c000 */
[----:B------:R-:W-:Y:S01]  /*1740*/  LEA.HI.SX32 R31, R12, R39, 0x1b ;  /* 0x000000270c1f7211 */ /* 0x000fe200078fdaff */
[----:B------:R-:W-:Y:S02]  /*1750*/  FMUL.RZ R61, R14, 0.15915493667125701904 ;  /* 0x3e22f9830e3d7820 */ /* 0x000fe4000040c000 */
[----:B------:R-:W-:Y:S01]  /*1760*/  FMUL.FTZ R17, R8, 1.4426950216293334961 ;  /* 0x3fb8aa3b08117820 */ /* 0x000fe20000410000 */
[----:B------:R-:W-:Y:S03]  /*1770*/  MUFU.SIN R12, R73 ;  /* 0x00000049000c7308 */ /* 0x000fe60000000400 */
[----:B------:R-:W-:-:S05]  /*1780*/  FMUL.FTZ R15, R17, R57 ;  /* 0x00000039110f7220 */ /* 0x000fca0000410000 */
[----:B------:R-:W-:Y:S01]  /*1790*/  MUFU.COS R18, R73 ;  /* 0x0000004900127308 */ /* 0x000fe20000000000 */
[----:B---3--:R0:W-:Y:S04]  /*17a0*/  STS [R70.X4], R11 ;  /* 0x0000000b46007388 */ /* 0x0081e80000004800 */
[----:B----4-:R1:W-:Y:S03]  /*17b0*/  STS [R13.X4+0x80], R10 ;  /* 0x0000800a0d007388 */ /* 0x0103e60000004800 */
[----:B------:R-:W-:Y:S01]  /*17c0*/  MUFU.SIN R14, R61 ;  /* 0x0000003d000e7308 */ /* 0x000fe20000000400 */
[----:B-----5:R2:W-:Y:S01]  /*17d0*/  STS [R31.X4+0x100], R28 ;  /* 0x0001001c1f007388 */ /* 0x0205e20000004800 */
[----:B0-----:R-:W-:-:S03]  /*17e0*/  IADD3 R70, R39, 0xe0, RZ ;  /* 0x000000e027467810 */ /* 0x001fc60007ffe0ff */
[----:B------:R0:W-:Y:S01]  /*17f0*/  STS [R72.X4+0x180], R19 ;  /* 0x0001801348007388 */ /* 0x0001e20000004800 */
[----:B------:R-:W-:Y:S02]  /*1800*/  LEA.HI.SX32 R11, R70, R39, 0x1b ;  /* 0x00000027460b7211 */ /* 0x000fe400078fdaff */
[----:B------:R-:W-:Y:S01]  /*1810*/  MUFU.COS R8, R61 ;  /* 0x0000003d00087308 */ /* 0x000fe20000000000 */
[----:B-1----:R-:W-:Y:S01]  /*1820*/  FMUL.FTZ R10, R17, R58 ;  /* 0x0000003a110a7220 */ /* 0x002fe20000410000 */
[----:B------:R-:W-:Y:S01]  /*1830*/  STS [R71.X4+0x200], R30 ;  /* 0x0002001e47007388 */ /* 0x000fe20000004800 */
[----:B--2---:R-:W-:Y:S01]  /*1840*/  SHF.L.U32 R31, R39, 0x3, RZ ;  /* 0x00000003271f7819 */ /* 0x004fe200000006ff */
[----:B------:R-:W-:Y:S02]  /*1850*/  FMUL.FTZ R13, R17, R59 ;  /* 0x0000003b110d7220 */ /* 0x000fe40000410000 */
[----:B------:R-:W-:Y:S01]  /*1860*/  STS [R74.X4+0x280], R29 ;  /* 0x0002801d4a007388 */ /* 0x000fe20000004800 */
[----:B------:R-:W-:Y:S01]  /*1870*/  LEA.HI.SX32 R31, R31, R31, 0x1b ;  /* 0x0000001f1f1f7211 */ /* 0x000fe200078fdaff */
[----:B0-----:R0:W1:Y:S01]  /*1880*/  MUFU.EX2 R19, R10 ;  /* 0x0000000a00137308 */ /* 0x0010620000000800 */
[C---:B------:R-:W-:Y:S01]  /*1890*/  FMUL.FTZ R28, R9.reuse, R59 ;  /* 0x0000003b091c7220 */ /* 0x040fe20000410000 */
[----:B------:R-:W-:Y:S01]  /*18a0*/  STS [R76.X4+0x300], R69 ;  /* 0x000300454c007388 */ /* 0x000fe20000004800 */
[----:B------:R-:W-:-:S03]  /*18b0*/  FMUL.FTZ R9, R9, R60 ;  /* 0x0000003c09097220 */ /* 0x000fc60000410000 */
[----:B------:R2:W-:Y:S01]  /*18c0*/  STS [R11.X4+0x380], R68 ;  /* 0x000380440b007388 */ /* 0x0005e20000004800 */
[----:B------:R-:W-:-:S06]  /*18d0*/  NOP ;  /* 0x0000000000007918 */ /* 0x000fcc0000000000 */
[----:B------:R-:W3:Y:S01]  /*18e0*/  LDS R71, [R31.X4] ;  /* 0x000000001f477984 */ /* 0x000ee20000004800 */
[----:B0-----:R-:W-:Y:S01]  /*18f0*/  MOV R10, R20 ;  /* 0x00000014000a7202 */ /* 0x001fe20000000f00 */
[----:B------:R0:W-:Y:S01]  /*1900*/  MUFU.EX2 R72, R13 ;  /* 0x0000000d00487308 */ /* 0x0001e20000000800 */
[----:B--2---:R-:W-:Y:S01]  /*1910*/  MOV R11, R47 ;  /* 0x0000002f000b7202 */ /* 0x004fe20000000f00 */
[----:B------:R-:W2:Y:S01]  /*1920*/  LDS R73, [R31.X4+0x4] ;  /* 0x000004001f497984 */ /* 0x000ea20000004800 */
[----:B------:R-:W-:Y:S02]  /*1930*/  FMUL.RZ R74, R28, 0.15915493667125701904 ;  /* 0x3e22f9831c4a7820 */ /* 0x000fe4000040c000 */
[----:B------:R-:W-:Y:S01]  /*1940*/  FMUL.RZ R76, R9, 0.15915493667125701904 ;  /* 0x3e22f983094c7820 */ /* 0x000fe2000040c000 */
[----:B------:R-:W4:Y:S01]  /*1950*/  S2R R61, SR_TID.X ;  /* 0x00000000003d7919 */ /* 0x000f220000002100 */
[----:B------:R-:W-:Y:S01]  /*1960*/  IMAD.WIDE.U32 R10, R65, c[0x0][0x1c0], R10 ;  /* 0x00007000410a7a25 */ /* 0x000fe200078e000a */
[----:B------:R-:W5:Y:S02]  /*1970*/  MUFU.SIN R69, R74 ;  /* 0x0000004a00457308 */ /* 0x000f640000000400 */
[----:B------:R-:W2:Y:S01]  /*1980*/  LDS R70, [R31.X4+0xc] ;  /* 0x00000c001f467984 */ /* 0x000ea20000004800 */
[----:B0-----:R-:W-:Y:S01]  /*1990*/  FMUL.FTZ R13, R17, R60 ;  /* 0x0000003c110d7220 */ /* 0x001fe20000410000 */
[----:B------:R-:W-:Y:S01]  /*19a0*/  LEA R28, P2, R10, c[0x0][0x230], 0x3 ;  /* 0x00008c000a1c7a11 */ /* 0x000fe200078418ff */
[----:B------:R-:W-:Y:S01]  /*19b0*/  IMAD R17, R65, c[0x0][0x1c4], R16 ;  /* 0x0000710041117a24 */ /* 0x000fe200078e0210 */
[----:B------:R-:W0:Y:S01]  /*19c0*/  LDS R30, [R31.X4+0x8] ;  /* 0x000008001f1e7984 */ /* 0x000e220000004800 */
[C---:B-1----:R-:W-:Y:S01]  /*19d0*/  FMUL.FTZ R18, R19.reuse, R18 ;  /* 0x0000001213127220 */ /* 0x042fe20000410000 */
[----:B------:R5:W1:Y:S01]  /*19e0*/  MUFU.COS R75, R74 ;  /* 0x0000004a004b7308 */ /* 0x000a620000000000 */
[----:B------:R-:W-:Y:S01]  /*19f0*/  FMUL.FTZ R12, R19, R12 ;  /* 0x0000000c130c7220 */ /* 0x000fe20000410000 */
[----:B------:R-:W-:Y:S01]  /*1a00*/  IADD3 R17, R11, R17, RZ ;  /* 0x000000110b117210 */ /* 0x000fe20007ffe0ff */
[----:B------:R-:W-:Y:S04]  /*1a10*/  LDS R9, [R31.X4+0x14] ;  /* 0x000014001f097984 */ /* 0x000fe80000004800 */
[----:B------:R-:W0:Y:S01]  /*1a20*/  LDS R11, [R31.X4+0x10] ;  /* 0x000010001f0b7984 */ /* 0x000e220000004800 */
[----:B------:R-:W2:Y:S01]  /*1a30*/  MUFU.EX2 R15, R15 ;  /* 0x0000000f000f7308 */ /* 0x000ea20000000800 */
[----:B-----5:R-:W-:-:S02]  /*1a40*/  FMUL.FTZ R74, R72, R69 ;  /* 0x00000045484a7220 */ /* 0x020fc40000410000 */
[----:B------:R-:W5:Y:S01]  /*1a50*/  LDS R19, [R31.X4+0x1c] ;  /* 0x00001c001f137984 */ /* 0x000f620000004800 */
[----:B----4-:R-:W-:Y:S01]  /*1a60*/  SHF.L.U32 R29, R61, 0x2, RZ ;  /* 0x000000023d1d7819 */ /* 0x010fe200000006ff */
[----:B-1----:R-:W-:-:S03]  /*1a70*/  FMUL.FTZ R75, R72, R75 ;  /* 0x0000004b484b7220 */ /* 0x002fc60000410000 */
[----:B------:R-:W-:Y:S01]  /*1a80*/  MUFU.EX2 R13, R13 ;  /* 0x0000000d000d7308 */ /* 0x000fe20000000800 */
[-C--:B------:R-:W-:Y:S02]  /*1a90*/  ISETP.GE.U32.AND P1, PT, R29, R56.reuse, PT ;  /* 0x000000381d00720c */ /* 0x080fe40003f26070 */
[----:B------:R-:W-:Y:S02]  /*1aa0*/  LEA.HI.X R29, R10, c[0x0][0x234], R17, 0x3, P2 ;  /* 0x00008d000a1d7a11 */ /* 0x000fe400010f1c11 */
[----:B------:R-:W1:Y:S01]  /*1ab0*/  LDS R17, [R31.X4+0x18] ;  /* 0x000018001f117984 */ /* 0x000e620000004800 */
[----:B---3--:R-:W-:Y:S01]  /*1ac0*/  FMUL.FTZ R69, R62, R71 ;  /* 0x000000473e457220 */ /* 0x008fe20000410000 */
[----:B------:R-:W-:Y:S01]  /*1ad0*/  ISETP.GE.U32.AND P2, PT, R42, R56, PT ;  /* 0x000000382a00720c */ /* 0x000fe20003f46070 */
[----:B------:R-:W3:Y:S01]  /*1ae0*/  MUFU.SIN R16, R76 ;  /* 0x0000004c00107308 */ /* 0x000ee20000000400 */
[----:B--2---:R-:W-:Y:S01]  /*1af0*/  FMUL.FTZ R71, R62, R73 ;  /* 0x000000493e477220 */ /* 0x004fe20000410000 */
[----:B------:R-:W-:Y:S01]  /*1b00*/  FSEL R74, R74, RZ, !P3 ;  /* 0x000000ff4a4a7208 */ /* 0x000fe20005800000 */
[C---:B------:R-:W-:Y:S01]  /*1b10*/  FMUL.FTZ R8, R15.reuse, R8 ;  /* 0x000000080f087220 */ /* 0x040fe20000410000 */
[----:B------:R-:W-:Y:S01]  /*1b20*/  FSEL R68, R12, RZ, !P2 ;  /* 0x000000ff0c447208 */ /* 0x000fe20005000000 */
[----:B------:R-:W-:Y:S01]  /*1b30*/  FMUL.FTZ R14, R15, R14 ;  /* 0x0000000e0f0e7220 */ /* 0x000fe20000410000 */
[----:B------:R-:W-:Y:S01]  /*1b40*/  FSEL R69, R69, RZ, !P1 ;  /* 0x000000ff45457208 */ /* 0x000fe20004800000 */
[----:B------:R-:W2:Y:S01]  /*1b50*/  LDG.E.64 R28, [R28.64] ;  /* 0x000000041c1c7981 */ /* 0x000ea2000c1e1b00 */
[----:B------:R-:W-:Y:S01]  /*1b60*/  FSEL R71, R71, RZ, !P1 ;  /* 0x000000ff47477208 */ /* 0x000fe20004800000 */
[----:B------:R-:W-:Y:S01]  /*1b70*/  FMUL.FTZ R72, R63, R70 ;  /* 0x000000463f487220 */ /* 0x000fe20000410000 */
[----:B------:R-:W-:Y:S01]  /*1b80*/  FSEL R70, R18, 1, !P2 ;  /* 0x3f80000012467808 */ /* 0x000fe20005000000 */
[----:B------:R-:W-:Y:S01]  /*1b90*/  FMUL.FTZ R18, R69, R68 ;  /* 0x0000004445127220 */ /* 0x000fe20000410000 */
[----:B------:R-:W4:Y:S01]  /*1ba0*/  MUFU.COS R10, R76 ;  /* 0x0000004c000a7308 */ /* 0x000f220000000000 */
[----:B0-----:R-:W-:Y:S01]  /*1bb0*/  FMUL.FTZ R30, R63, R30 ;  /* 0x0000001e3f1e7220 */ /* 0x001fe20000410000 */
[----:B------:R-:W-:Y:S01]  /*1bc0*/  FSEL R72, R72, RZ, !P2 ;  /* 0x000000ff48487208 */ /* 0x000fe20005000000 */
[----:B------:R-:W-:Y:S01]  /*1bd0*/  FMUL.FTZ R12, R71, R68 ;  /* 0x00000044470c7220 */ /* 0x000fe20000410000 */
[----:B------:R-:W-:Y:S01]  /*1be0*/  FSEL R75, R75, 1, !P3 ;  /* 0x3f8000004b4b7808 */ /* 0x000fe20005800000 */
[-C--:B------:R-:W-:Y:S01]  /*1bf0*/  FFMA.FTZ R77, R71, R70.reuse, R18 ;  /* 0x00000046474d7223 */ /* 0x080fe20000010012 */
[----:B------:R-:W-:Y:S01]  /*1c00*/  FSEL R73, R30, RZ, !P2 ;  /* 0x000000ff1e497208 */ /* 0x000fe20005000000 */
[----:B------:R-:W-:Y:S01]  /*1c10*/  FFMA.FTZ R12, R69, R70, -R12 ;  /* 0x00000046450c7223 */ /* 0x000fe2000001080c */
[----:B------:R-:W-:Y:S01]  /*1c20*/  ISETP.GE.U32.AND P2, PT, R44, R56, PT ;  /* 0x000000382c00720c */ /* 0x000fe20003f46070 */
[----:B------:R-:W-:Y:S01]  /*1c30*/  FADD.FTZ R77, R72, R77 ;  /* 0x0000004d484d7221 */ /* 0x000fe20000010000 */
[----:B------:R-:W-:Y:S01]  /*1c40*/  FSEL R85, R8, 1, !P1 ;  /* 0x3f80000008557808 */ /* 0x000fe20004800000 */
[----:B------:R-:W-:Y:S01]  /*1c50*/  FADD.FTZ R12, R73, R12 ;  /* 0x0000000c490c7221 */ /* 0x000fe20000010000 */
[----:B------:R-:W-:Y:S01]  /*1c60*/  FSEL R83, R14, RZ, !P1 ;  /* 0x000000ff0e537208 */ /* 0x000fe20004800000 */
[----:B------:R-:W-:-:S02]  /*1c70*/  FMUL.FTZ R11, R64, R11 ;  /* 0x0000000b400b7220 */ /* 0x000fc40000410000 */
[----:B------:R-:W-:Y:S02]  /*1c80*/  FMUL.FTZ R15, R74, R77 ;  /* 0x0000004d4a0f7220 */ /* 0x000fe40000410000 */
[----:B------:R-:W-:Y:S01]  /*1c90*/  FMUL.FTZ R9, R64, R9 ;  /* 0x0000000940097220 */ /* 0x000fe20000410000 */
[----:B------:R-:W-:Y:S01]  /*1ca0*/  FSEL R81, R11, RZ, !P3 ;  /* 0x000000ff0b517208 */ /* 0x000fe20005800000 */
[----:B------:R-:W-:Y:S02]  /*1cb0*/  FMUL.FTZ R18, R74, R12 ;  /* 0x0000000c4a127220 */ /* 0x000fe40000410000 */
[----:B---3--:R-:W-:Y:S01]  /*1cc0*/  FMUL.FTZ R16, R13, R16 ;  /* 0x000000100d107220 */ /* 0x008fe20000410000 */
[----:B------:R-:W-:Y:S01]  /*1cd0*/  FSEL R82, R9, RZ, !P3 ;  /* 0x000000ff09527208 */ /* 0x000fe20005800000 */
[----:B------:R-:W-:Y:S02]  /*1ce0*/  FFMA.FTZ R12, R75, R12, -R15 ;  /* 0x0000000c4b0c7223 */ /* 0x000fe4000001080f */
[----:B----4-:R-:W-:Y:S01]  /*1cf0*/  FMUL.FTZ R10, R13, R10 ;  /* 0x0000000a0d0a7220 */ /* 0x010fe20000410000 */
[----:B------:R-:W-:Y:S01]  /*1d00*/  FSEL R80, R16, RZ, !P2 ;  /* 0x000000ff10507208 */ /* 0x000fe20005000000 */
[----:B------:R-:W-:-:S02]  /*1d10*/  FFMA.FTZ R77, R75, R77, R18 ;  /* 0x0000004d4b4d7223 */ /* 0x000fc40000010012 */
[----:B------:R-:W-:Y:S01]  /*1d20*/  FADD.FTZ R12, R81, R12 ;  /* 0x0000000c510c7221 */ /* 0x000fe20000010000 */
[----:B------:R-:W-:Y:S01]  /*1d30*/  FSEL R79, R10, 1, !P2 ;  /* 0x3f8000000a4f7808 */ /* 0x000fe20005000000 */
[-C--:B------:R-:W-:Y:S02]  /*1d40*/  FMUL.FTZ R9, R85, R68.reuse ;  /* 0x0000004455097220 */ /* 0x080fe40000410000 */
[----:B------:R-:W-:Y:S02]  /*1d50*/  FADD.FTZ R77, R82, R77 ;  /* 0x0000004d524d7221 */ /* 0x000fe40000010000 */
[----:B------:R-:W-:Y:S02]  /*1d60*/  FMUL.FTZ R8, R83, R68 ;  /* 0x0000004453087220 */ /* 0x000fe40000410000 */
[----:B------:R-:W-:Y:S02]  /*1d70*/  FMUL.FTZ R10, R80, R12 ;  /* 0x0000000c500a7220 */ /* 0x000fe40000410000 */
[----:B-----5:R-:W-:-:S02]  /*1d80*/  FMUL.FTZ R19, R66, R19 ;  /* 0x0000001342137220 */ /* 0x020fc40000410000 */
[----:B-1----:R-:W-:Y:S02]  /*1d90*/  FMUL.FTZ R17, R66, R17 ;  /* 0x0000001142117220 */ /* 0x002fe40000410000 */
[-C--:B------:R-:W-:Y:S01]  /*1da0*/  FFMA.FTZ R9, R83, R70.reuse, R9 ;  /* 0x0000004653097223 */ /* 0x080fe20000010009 */
[----:B------:R-:W-:Y:S01]  /*1db0*/  FSEL R76, R19, RZ, !P2 ;  /* 0x000000ff134c7208 */ /* 0x000fe20005000000 */
[-C--:B------:R-:W-:Y:S02]  /*1dc0*/  FMUL.FTZ R11, R80, R77.reuse ;  /* 0x0000004d500b7220 */ /* 0x080fe40000410000 */
[----:B------:R-:W-:Y:S02]  /*1dd0*/  FFMA.FTZ R8, R85, R70, -R8 ;  /* 0x0000004655087223 */ /* 0x000fe40000010808 */
[----:B------:R-:W-:Y:S01]  /*1de0*/  FFMA.FTZ R13, R79, R77, R10 ;  /* 0x0000004d4f0d7223 */ /* 0x000fe2000001000a */
[----:B------:R-:W-:Y:S01]  /*1df0*/  FSEL R77, R17, RZ, !P2 ;  /* 0x000000ff114d7208 */ /* 0x000fe20005000000 */
[----:B------:R-:W-:-:S02]  /*1e00*/  FMUL.FTZ R10, R74, R9 ;  /* 0x000000094a0a7220 */ /* 0x000fc40000410000 */
[----:B------:R-:W-:Y:S02]  /*1e10*/  FFMA.FTZ R14, R79, R12, -R11 ;  /* 0x0000000c4f0e7223 */ /* 0x000fe4000001080b */
[-C--:B------:R-:W-:Y:S02]  /*1e20*/  FMUL.FTZ R12, R74, R8.reuse ;  /* 0x000000084a0c7220 */ /* 0x080fe40000410000 */
[----:B------:R-:W-:Y:S02]  /*1e30*/  FFMA.FTZ R8, R75, R8, -R10 ;  /* 0x000000084b087223 */ /* 0x000fe4000001080a */
[----:B------:R-:W-:Y:S02]  /*1e40*/  FADD.FTZ R11, R76, R13 ;  /* 0x0000000d4c0b7221 */ /* 0x000fe40000010000 */
[----:B------:R-:W-:Y:S02]  /*1e50*/  FADD.FTZ R10, R77, R14 ;  /* 0x0000000e4d0a7221 */ /* 0x000fe40000010000 */
[----:B------:R-:W-:Y:S01]  /*1e60*/  FFMA.FTZ R12, R75, R9, R12 ;  /* 0x000000094b0c7223 */ /* 0x000fe2000001000c */
[----:B------:R-:W0:Y:S01]  /*1e70*/  SHFL.UP PT, R15, R11, 0x1, RZ ;  /* 0x042000000b0f7989 */ /* 0x000e2200000e00ff */
[----:B------:R-:W-:-:S02]  /*1e80*/  FMUL.FTZ R13, R80, R8 ;  /* 0x00000008500d7220 */ /* 0x000fc40000410000 */
[-C--:B------:R-:W-:Y:S01]  /*1e90*/  FMUL.FTZ R9, R80, R12.reuse ;  /* 0x0000000c50097220 */ /* 0x080fe20000410000 */
[----:B------:R-:W1:Y:S01]  /*1ea0*/  SHFL.UP PT, R14, R10, 0x1, RZ ;  /* 0x042000000a0e7989 */ /* 0x000e6200000e00ff */
[C---:B------:R-:W-:Y:S02]  /*1eb0*/  FFMA.FTZ R13, R79.reuse, R12, R13 ;  /* 0x0000000c4f0d7223 */ /* 0x040fe4000001000d */
[----:B------:R-:W-:-:S03]  /*1ec0*/  FFMA.FTZ R8, R79, R8, -R9 ;  /* 0x000000084f087223 */ /* 0x000fc60000010809 */
[----:B------:R-:W-:Y:S04]  /*1ed0*/  SHFL.UP PT, R12, R13, 0x1, RZ ;  /* 0x042000000d0c7989 */ /* 0x000fe800000e00ff */
        /* <DEDUP_REMOVED lines=8> */
[C---:B---3--:R-:W-:Y:S02]  /*1f60*/  FMUL.FTZ R15, R13.reuse, R9 ;  /* 0x000000090d0f7220 */ /* 0x048fe40000410000 */
[-C--:B------:R-:W-:Y:S01]  /*1f70*/  FMUL.FTZ R14, R13, R12.reuse ;  /* 0x0000000c0d0e7220 */ /* 0x080fe20000410000 */
        /* <DEDUP_REMOVED lines=55> */
[----:B------:R-:W-:Y:S02]  /*22f0*/  MOV R17, RZ ;  /* 0x000000ff00117202 */ /* 0x000fe40000000f00 */
[----:B------:R-:W-:-:S02]  /*2300*/  MOV R16, 0x3f800000 ;  /* 0x3f80000000107802 */ /* 0x000fc40000000f00 */
[----:B------:R-:W-:Y:S02]  /*2310*/  MOV R18, RZ ;  /* 0x000000ff00127202 */ /* 0x000fe40000000f00 */
[----:B------:R-:W-:Y:S02]  /*2320*/  MOV R19, RZ ;  /* 0x000000ff00137202 */ /* 0x000fe40000000f00 */
[----:B------:R-:W-:Y:S02]  /*2330*/  SHF.L.U32 R78, R65, 0x4, RZ ;  /* 0x00000004414e7819 */ /* 0x000fe400000006ff */
[----:B------:R-:W-:Y:S01]  /*2340*/  ISETP.GE.AND P1, PT, R39, 0x10, PT ;  /* 0x000000102700780c */ /* 0x000fe20003f26270 */
[----:B0-----:R-:W-:Y:S02]  /*2350*/  FMUL.FTZ R30, R15, R14 ;  /* 0x0000000e0f1e7220 */ /* 0x001fe40000410000 */
[----:B------:R-:W0:Y:S01]  /*2360*/  @!P0 LDS.128 R16, [R78+0x460] ;  /* 0x000460004e108984 */ /* 0x000e220000000c00 */
[----:B------:R-:W-:Y:S01]  /*2370*/  ISETP.NE.AND P2, PT, R39, 0x1f, PT ;  /* 0x0000001f2700780c */ /* 0x000fe20003f45270 */
[----:B-1----:R-:W-:-:S02]  /*2380*/  FMUL.FTZ R31, R15, R9 ;  /* 0x000000090f1f7220 */ /* 0x002fc40000410000 */
[CC--:B---3--:R-:W-:Y:S02]  /*2390*/  FMUL.FTZ R89, R15.reuse, R13.reuse ;  /* 0x0000000d0f597220 */ /* 0x0c8fe40000410000 */
[C---:B------:R-:W-:Y:S02]  /*23a0*/  FFMA.FTZ R87, R8.reuse, R13, -R30 ;  /* 0x0000000d08577223 */ /* 0x040fe4000001081e */
[CC--:B----4-:R-:W-:Y:S02]  /*23b0*/  FMUL.FTZ R13, R15.reuse, R12.reuse ;  /* 0x0000000c0f0d7220 */ /* 0x0d0fe40000410000 */
[C---:B------:R-:W-:Y:S02]  /*23c0*/  FFMA.FTZ R12, R8.reuse, R12, R31 ;  /* 0x0000000c080c7223 */ /* 0x040fe4000001001f */
[C---:B------:R-:W-:Y:S02]  /*23d0*/  FFMA.FTZ R14, R8.reuse, R14, R89 ;  /* 0x0000000e080e7223 */ /* 0x040fe40000010059 */
[----:B------:R-:W-:Y:S01]  /*23e0*/  @P1 FFMA.FTZ R8, R8, R9, -R13 ;  /* 0x0000000908081223 */ /* 0x000fe2000001080d */
[----:B------:R-:W-:Y:S01]  /*23f0*/  FSEL R9, R15, R12, !P1 ;  /* 0x0000000c0f097208 */ /* 0x000fe20004800000 */
[----:B------:R-:W-:-:S02]  /*2400*/  @P1 FADD.FTZ R10, R10, R87 ;  /* 0x000000570a0a1221 */ /* 0x000fc40000010000 */
        /* <DEDUP_REMOVED lines=36> */
[----:B------:R-:W-:Y:S01]  /*2650*/  FMUL.FTZ R74, R74, R73 ;  /* 0x000000494a4a7220 */ /* 0x000fe20000410000 */
[----:B------:R-:W-:Y:S01]  /*2660*/  ISETP.NE.AND P1, PT, R61, RZ, PT ;  /* 0x000000ff3d00720c */ /* 0x000fe20003f25270 */
[----:B------:R-:W-:Y:S02]  /*2670*/  FMUL.FTZ R11, R13, R19 ;  /* 0x000000130d0b7220 */ /* 0x000fe40000410000 */
[----:B------:R-:W-:-:S02]  /*2680*/  FFMA.FTZ R8, R75, R73, -R8 ;  /* 0x000000494b087223 */ /* 0x000fc40000010808 */
[----:B------:R-:W-:Y:S02]  /*2690*/  FFMA.FTZ R75, R75, R72, R74 ;  /* 0x000000484b4b7223 */ /* 0x000fe4000001004a */
[-C--:B------:R-:W-:Y:S02]  /*26a0*/  FFMA.FTZ R11, R12, R18.reuse, -R11 ;  /* 0x000000120c0b7223 */ /* 0x080fe4000001080b */
[C---:B------:R-:W-:Y:S02]  /*26b0*/  FMUL.FTZ R9, R13.reuse, R17 ;  /* 0x000000110d097220 */ /* 0x040fe40000410000 */
[C---:B------:R-:W-:Y:S02]  /*26c0*/  FMUL.FTZ R18, R13.reuse, R18 ;  /* 0x000000120d127220 */ /* 0x040fe40000410000 */
[----:B------:R-:W-:Y:S02]  /*26d0*/  FADD.FTZ R82, R82, R75 ;  /* 0x0000004b52527221 */ /* 0x000fe40000010000 */
[----:B------:R-:W-:-:S02]  /*26e0*/  FMUL.FTZ R13, R13, R16 ;  /* 0x000000100d0d7220 */ /* 0x000fc40000410000 */
[----:B------:R-:W-:Y:S02]  /*26f0*/  FADD.FTZ R81, R81, R8 ;  /* 0x0000000851517221 */ /* 0x000fe40000010000 */
[----:B------:R-:W-:Y:S02]  /*2700*/  FFMA.FTZ R16, R12, R16, -R9 ;  /* 0x000000100c107223 */ /* 0x000fe40000010809 */
[----:B------:R-:W-:Y:S02]  /*2710*/  FMUL.FTZ R8, R80, R82 ;  /* 0x0000005250087220 */ /* 0x000fe40000410000 */
[----:B------:R-:W-:Y:S01]  /*2720*/  FFMA.FTZ R17, R12, R17, R13 ;  /* 0x000000110c117223 */ /* 0x000fe2000001000d */
[----:B------:R-:W-:Y:S01]  /*2730*/  BSSY B0, `(.L_x_2497) ;  /* 0x0000011000007945 */ /* 0x000fe20003800000 */
[----:B------:R-:W-:Y:S02]  /*2740*/  FMUL.FTZ R80, R80, R81 ;  /* 0x0000005150507220 */ /* 0x000fe40000410000 */
[----:B------:R-:W-:-:S02]  /*2750*/  FFMA.FTZ R12, R12, R19, R18 ;  /* 0x000000130c0c7223 */ /* 0x000fc40000010012 */
[C---:B------:R-:W-:Y:S02]  /*2760*/  FFMA.FTZ R10, R79.reuse, R81, -R8 ;  /* 0x000000514f0a7223 */ /* 0x040fe40000010808 */
[----:B------:R-:W-:Y:S02]  /*2770*/  FFMA.FTZ R79, R79, R82, R80 ;  /* 0x000000524f4f7223 */ /* 0x000fe40000010050 */
[----:B------:R-:W-:Y:S02]  /*2780*/  FADD.FTZ R18, R14, R11 ;  /* 0x0000000b0e127221 */ /* 0x000fe40000010000 */
        /* <DEDUP_REMOVED lines=11> */
.L_x_2498:
[----:B------:R-:W-:Y:S05]  /*2840*/  BSYNC B0 ;  /* 0x0000000000007941 */ /* 0x000fea0003800000 */
.L_x_2497:
[----:B------:R-:W-:Y:S01]  /*2850*/  IADD3 R65, R65, 0x1, RZ ;  /* 0x0000000141417810 */ /* 0x000fe20007ffe0ff */
[----:B------:R-:W-:Y:S02]  /*2860*/  FADD.FTZ R76, R76, R79 ;  /* 0x0000004f4c4c7221 */ /* 0x000fe40000010000 */
[----:B------:R-:W-:Y:S01]  /*2870*/  FMUL.FTZ R72, R29, R72 ;  /* 0x000000481d487220 */ /* 0x000fe20000410000 */
[----:B------:R-:W-:Y:S01]  /*2880*/  ISETP.GE.AND P1, PT, R65, c[0x0][0x16c], PT ;  /* 0x00005b0041007a0c */ /* 0x000fe20003f26270 */
        /* <DEDUP_REMOVED lines=13> */
.L_x_2496:
[----:B------:R-:W-:Y:S01]  /*2960*/  BAR.SYNC.DEFER_BLOCKING 0x0 ;  /* 0x0000000000007b1d */ /* 0x000fe20000010000 */
[----:B------:R-:W-:Y:S01]  /*2970*/  ISETP.NE.AND P0, PT, R61, RZ, PT ;  /* 0x000000ff3d00720c */ /* 0x000fe20003f05270 */
[----:B------:R-:W-:Y:S02]  /*2980*/  IMAD R12, R67, c[0x0][0x200], RZ ;  /* 0x00008000430c7a24 */ /* 0x000fe400078e02ff */
[----:B0-----:R-:W-:Y:S02]  /*2990*/  IMAD.WIDE.U32 R8, R35, c[0x0][0x200], RZ ;  /* 0x0000800023087a25 */ /* 0x001fe400078e00ff */
        /* <DEDUP_REMOVED lines=26> */
.L_x_2501:
[----:B------:R-:W-:Y:S05]  /*2b40*/  BSYNC B0 ;  /* 0x0000000000007941 */ /* 0x000fea0003800000 */
.L_x_2500:
[----:B------:R-:W-:Y:S01]  /*2b50*/  MOV R4, R8 ;  /* 0x0000000800047202 */ /* 0x000fe20000000f00 */
[----:B------:R-:W-:Y:S01]  /*2b60*/  IMAD R9, R33, c[0x0][0x208], RZ ;  /* 0x0000820021097a24 */ /* 0x000fe200078e02ff */
[----:B------:R-:W-:Y:S02]  /*2b70*/  MOV R5, R19 ;  /* 0x0000001300057202 */ /* 0x000fe40000000f00 */
[C---:B0-----:R-:W-:Y:S01]  /*2b80*/  LOP3.LUT R7, R37.reuse, 0x20, RZ, 0xfc, !PT ;  /* 0x0000002025077812 */ /* 0x041fe200078efcff */
[C---:B------:R-:W-:Y:S01]  /*2b90*/  IMAD R8, R0.reuse, c[0x0][0x20c], R9 ;  /* 0x0000830000087a24 */ /* 0x040fe200078e0209 */
[----:B------:R-:W-:Y:S01]  /*2ba0*/  LOP3.LUT R11, R37, 0x40, RZ, 0xfc, !PT ;  /* 0x00000040250b7812 */ /* 0x000fe200078efcff */
[----:B------:R-:W-:Y:S01]  /*2bb0*/  IMAD.WIDE.U32 R4, R0, c[0x0][0x208], R4 ;  /* 0x0000820000047a25 */ /* 0x000fe200078e0004 */
[----:B------:R-:W-:Y:S02]  /*2bc0*/  ISETP.GE.AND P0, PT, R7, R10, PT ;  /* 0x0000000a0700720c */ /* 0x000fe40003f06270 */
[----:B------:R-:W-:-:S02]  /*2bd0*/  SHF.L.U32 R7, R40, 0x7, RZ ;  /* 0x0000000728077819 */ /* 0x000fc400000006ff */
[----:B------:R-:W-:Y:S02]  /*2be0*/  LOP3.LUT R19, R37, 0x60, RZ, 0xfc, !PT ;  /* 0x0000006025137812 */ /* 0x000fe400078efcff */
[----:B------:R-:W-:Y:S02]  /*2bf0*/  SHF.R.S32.HI R9, RZ, 0x1f, R7 ;  /* 0x0000001fff097819 */ /* 0x000fe40000011407 */
[----:B------:R-:W-:Y:S02]  /*2c00*/  IADD3 R6, P4, R7, R4, RZ ;  /* 0x0000000407067210 */ /* 0x000fe40007f9e0ff */
[----:B------:R-:W-:Y:S02]  /*2c10*/  LEA R7, P3, R37, c[0x0][0x258], 0x2 ;  /* 0x0000960025077a11 */ /* 0x000fe400078610ff */
[----:B------:R-:W-:Y:S02]  /*2c20*/  IADD3.X R5, R9, R8, R5, P4, !PT ;  /* 0x0000000809057210 */ /* 0x000fe400027fe405 */
[----:B------:R-:W-:-:S02]  /*2c30*/  LEA.HI.X R8, R37, c[0x0][0x25c], R38, 0x2, P3 ;  /* 0x0000970025087a11 */ /* 0x000fc400018f1426 */
[----:B------:R-:W-:Y:S02]  /*2c40*/  LEA R4, P3, R6, R7, 0x2 ;  /* 0x0000000706047211 */ /* 0x000fe400078610ff */
[----:B------:R-:W-:Y:S02]  /*2c50*/  IADD3 R40, R40, 0x1, RZ ;  /* 0x0000000128287810 */ /* 0x000fe40007ffe0ff */
[----:B------:R-:W-:Y:S02]  /*2c60*/  LEA.HI.X R5, R6, R8, R5, 0x2, P3 ;  /* 0x0000000806057211 */ /* 0x000fe400018f1405 */
[-C--:B------:R-:W-:Y:S02]  /*2c70*/  ISETP.GE.AND P1, PT, R11, R10.reuse, PT ;  /* 0x0000000a0b00720c */ /* 0x080fe40003f26270 */
[----:B------:R-:W-:Y:S01]  /*2c80*/  ISETP.GE.AND P2, PT, R19, R10, PT ;  /* 0x0000000a1300720c */ /* 0x000fe20003f46270 */
[----:B------:R0:W-:Y:S01]  /*2c90*/  @!P0 STG.E [R4.64+0x80], R13 ;  /* 0x0000800d04008986 */ /* 0x0001e2000c101904 */
[----:B------:R-:W-:-:S02]  /*2ca0*/  ISETP.GE.AND P0, PT, R40, c[0x0][0x174], PT ;  /* 0x00005d0028007a0c */ /* 0x000fc40003f06270 */
        /* <DEDUP_REMOVED lines=10> */
.L_x_2502:
[----:B------:R-:W-:Y:S05]  /*2d50*/  EXIT ;  /* 0x000000000000794d */ /* 0x000fea0003800000 */
.L_x_2504:
        /* <DEDUP_REMOVED lines=10> */
.L_x_5388:


//--------------------- .text._Z25selective_scan_fwd_kernelI32Selective_Scan_fwd_kernel_traitsILi32ELi4ELi1ELb0ELb1ELb0ELb1EfN3c107complexIfEEEEv13SSMParamsBase --------------------------
	.section	.text._Z25selective_scan_fwd_kernelI32Selective_Scan_fwd_kernel_traitsILi32ELi4ELi1ELb0ELb1ELb0ELb1EfN3c107complexIfEEEEv13SSMParamsBase,"ax",@progbits
	.sectioninfo	@"SHI_REGISTERS=87"
	.align	128
        .global         _Z25selective_scan_fwd_kernelI32Selective_Scan_fwd_kernel_traitsILi32ELi4ELi1ELb0ELb1ELb0ELb1EfN3c107complexIfEEEEv13SSMParamsBase
        .type           _Z25selective_scan_fwd_kernelI32Selective_Scan_fwd_kernel_traitsILi32ELi4ELi1ELb0ELb1ELb0ELb1EfN3c107complexIfEEEEv13SSMParamsBase,@function
        .size           _Z25selective_scan_fwd_kernelI32Selective_Scan_fwd_kernel_traitsILi32ELi4ELi1ELb0ELb1ELb0ELb1EfN3c107complexIfEEEEv13SSMParamsBase,(.L_x_5389 - _Z25selective_scan_fwd_kernelI32Selective_Scan_fwd_kernel_traitsILi32ELi4ELi1ELb0ELb1ELb0ELb1EfN3c107complexIfEEEEv13SSMParamsBase)
        .other          _Z25selective_scan_fwd_kernelI32Selective_Scan_fwd_kernel_traitsILi32ELi4ELi1ELb0ELb1ELb0ELb1EfN3c107complexIfEEEEv13SSMParamsBase,@"STO_CUDA_ENTRY STV_DEFAULT"
_Z25selective_scan_fwd_kernelI32Selective_Scan_fwd_kernel_traitsILi32ELi4ELi1ELb0ELb1ELb0ELb1EfN3c107complexIfEEEEv13SSMParamsBase:
.text._Z25selective_scan_fwd_kernelI32Selective_Scan_fwd_kernel_traitsILi32ELi4ELi1ELb0ELb1ELb0ELb1EfN3c107complexIfEEEEv13SSMParamsBase:
        /* <DEDUP_REMOVED lines=53> */
[----:B------:R-:W-:-:S03]  /*0350*/  IMAD.WIDE.U32 R4, R0, c[0x0][0x1e8], RZ ;  /* 0x00007a0000047a25 */ /* 0x000fc600078e00ff */
[----:B------:R-:W-:Y:S01]  /*0360*/  @!P2 IADD3 R8, -R8, RZ, RZ ;  /* 0x000000ff0808a210 */ /* 0x000fe20007ffe1ff */
[----:B------:R-:W-:Y:S01]  /*0370*/  IMAD R11, R0, c[0x0][0x1ec], R11 ;  /* 0x00007b00000b7a24 */ /* 0x000fe200078e020b */
[C---:B0-----:R-:W-:Y:S01]  /*0380*/  LOP3.LUT R32, R51.reuse, 0x1f, RZ, 0xc0, !PT ;  /* 0x0000001f33207812 */ /* 0x041fe200078ec0ff */
[C---:B------:R-:W-:Y:S01]  /*0390*/  IMAD R10, R62.reuse, c[0x0][0x1d0], RZ ;  /* 0x000074003e0a7a24 */ /* 0x040fe200078e02ff */
[----:B------:R-:W-:Y:S01]  /*03a0*/  SHF.L.U32 R9, R51, 0x2, RZ ;  /* 0x0000000233097819 */ /* 0x000fe200000006ff */
[----:B------:R-:W-:Y:S01]  /*03b0*/  IMAD.WIDE.U32 R2, R31, c[0x0][0x1d0], R2 ;  /* 0x000074001f027a25 */ /* 0x000fe200078e0002 */
[----:B------:R-:W-:Y:S02]  /*03c0*/  @!P1 LOP3.LUT R8, RZ, c[0x0][0x178], RZ, 0x33, !PT ;  /* 0x00005e00ff089a12 */ /* 0x000fe400078e33ff */
[----:B------:R-:W-:Y:S01]  /*03d0*/  IADD3 R7, R7, R13, RZ ;  /* 0x0000000d07077210 */ /* 0x000fe20007ffe0ff */
[----:B------:R-:W-:Y:S01]  /*03e0*/  IMAD R13, R31, c[0x0][0x1d4], R10 ;  /* 0x000075001f0d7a24 */ /* 0x000fe200078e020a */
[----:B------:R-:W-:Y:S01]  /*03f0*/  IADD3 R5, R5, R11, RZ ;  /* 0x0000000b05057210 */ /* 0x000fe20007ffe0ff */
[----:B------:R-:W-:Y:S01]  /*0400*/  IMAD R12, R62, c[0x0][0x1e0], RZ ;  /* 0x000078003e0c7a24 */ /* 0x000fe200078e02ff */
[----:B------:R-:W-:-:S02]  /*0410*/  LOP3.LUT R33, R32, 0xffffff80, R9, 0xf8, !PT ;  /* 0xffffff8020217812 */ /* 0x000fc400078ef809 */
[----:B------:R-:W-:Y:S01]  /*0420*/  SHF.R.S32.HI R10, RZ, 0x1f, R8 ;  /* 0x0000001fff0a7819 */ /* 0x000fe20000011408 */
[----:B------:R-:W-:Y:S01]  /*0430*/  IMAD.WIDE.U32 R4, R31, c[0x0][0x1e0], R4 ;  /* 0x000078001f047a25 */ /* 0x000fe200078e0004 */
[----:B------:R-:W-:Y:S02]  /*0440*/  SHF.R.S32.HI R34, RZ, 0x1f, R33 ;  /* 0x0000001fff227819 */ /* 0x000fe40000011421 */
[C---:B------:R-:W-:Y:S01]  /*0450*/  IADD3 R21, P0, R33.reuse, R2, RZ ;  /* 0x0000000221157210 */ /* 0x040fe20007f1e0ff */
[----:B------:R-:W-:Y:S01]  /*0460*/  IMAD R11, R10, c[0x0][0x1a8], RZ ;  /* 0x00006a000a0b7a24 */ /* 0x000fe200078e02ff */
[----:B------:R-:W-:Y:S01]  /*0470*/  IADD3 R23, P1, R33, R4, RZ ;  /* 0x0000000421177210 */ /* 0x000fe20007f3e0ff */
[----:B------:R-:W-:Y:S01]  /*0480*/  IMAD R15, R31, c[0x0][0x1e4], R12 ;  /* 0x000079001f0f7a24 */ /* 0x000fe200078e020c */
[----:B------:R-:W-:Y:S01]  /*0490*/  IADD3.X R10, R34, R3, R13, P0, !PT ;  /* 0x00000003220a7210 */ /* 0x000fe200007fe40d */
[----:B------:R-:W-:Y:S01]  /*04a0*/  IMAD.WIDE.U32 R2, R8, c[0x0][0x1a8], R6 ;  /* 0x00006a0008027a25 */ /* 0x000fe200078e0006 */
[----:B------:R-:W-:-:S02]  /*04b0*/  LEA R22, P2, R23, c[0x0][0x248], 0x2 ;  /* 0x0000920017167a11 */ /* 0x000fc400078410ff */
[----:B------:R-:W-:Y:S01]  /*04c0*/  IADD3.X R4, R34, R5, R15, P1, !PT ;  /* 0x0000000522047210 */ /* 0x000fe20000ffe40f */
[----:B------:R-:W-:Y:S01]  /*04d0*/  IMAD R11, R8, c[0x0][0x1ac], R11 ;  /* 0x00006b00080b7a24 */ /* 0x000fe200078e020b */
[C---:B------:R-:W-:Y:S02]  /*04e0*/  LEA R49, P0, R2.reuse, c[0x0][0x228], 0x2 ;  /* 0x00008a0002317a11 */ /* 0x040fe400078010ff */
[----:B------:R-:W-:Y:S02]  /*04f0*/  LEA R20, P1, R21, c[0x0][0x240], 0x2 ;  /* 0x0000900015147a11 */ /* 0x000fe400078210ff */
[----:B------:R-:W-:Y:S01]  /*0500*/  IADD3 R5, R3, R11, RZ ;  /* 0x0000000b03057210 */ /* 0x000fe20007ffe0ff */
[----:B------:R-:W-:Y:S01]  /*0510*/  IMAD R3, R31, c[0x0][0x164], R0 ;  /* 0x000059001f037a24 */ /* 0x000fe200078e0200 */
[----:B------:R-:W-:Y:S02]  /*0520*/  LEA.HI.X R21, R21, c[0x0][0x244], R10, 0x2, P1 ;  /* 0x0000910015157a11 */ /* 0x000fe400008f140a */
[----:B------:R-:W-:Y:S01]  /*0530*/  LEA.HI.X R50, R2, c[0x0][0x22c], R5, 0x2, P0 ;  /* 0x00008b0002327a11 */ /* 0x000fe200000f1405 */
[----:B------:R-:W-:Y:S01]  /*0540*/  IMAD R3, R3, c[0x0][0x174], RZ ;  /* 0x00005d0003037a24 */ /* 0x000fe200078e02ff */
[----:B------:R-:W-:-:S02]  /*0550*/  LOP3.LUT R2, R9, 0xffffff80, RZ, 0xc0, !PT ;  /* 0xffffff8009027812 */ /* 0x000fc400078ec0ff */
[----:B------:R-:W-:Y:S01]  /*0560*/  LEA.HI.X R23, R23, c[0x0][0x24c], R4, 0x2, P2 ;  /* 0x0000930017177a11 */ /* 0x000fe200010f1404 */
[----:B------:R-:W-:Y:S01]  /*0570*/  IMAD R37, R3, c[0x0][0x16c], RZ ;  /* 0x00005b0003257a24 */ /* 0x000fe200078e02ff */
[----:B------:R-:W-:Y:S02]  /*0580*/  IADD3 R2, R2, R33, RZ ;  /* 0x0000002102027210 */ /* 0x000fe40007ffe0ff */
[----:B------:R-:W-:Y:S02]  /*0590*/  IADD3 R38, R9, 0x1, RZ ;  /* 0x0000000109267810 */ /* 0x000fe40007ffe0ff */
[C---:B------:R-:W-:Y:S02]  /*05a0*/  LOP3.LUT R39, R33.reuse, 0x20, RZ, 0xfc, !PT ;  /* 0x0000002021277812 */ /* 0x040fe400078efcff */
[C---:B------:R-:W-:Y:S02]  /*05b0*/  LOP3.LUT R40, R33.reuse, 0x40, RZ, 0xfc, !PT ;  /* 0x0000004021287812 */ /* 0x040fe400078efcff */
[----:B------:R-:W-:-:S02]  /*05c0*/  LOP3.LUT R41, R33, 0x60, RZ, 0xfc, !PT ;  /* 0x0000006021297812 */ /* 0x000fc400078efcff */
        /* <DEDUP_REMOVED lines=8> */
.L_x_2522:
[----:B------:R-:W-:Y:S01]  /*0650*/  BAR.SYNC.DEFER_BLOCKING 0x0 ;  /* 0x0000000000007b1d */ /* 0x000fe20000010000 */
[----:B0-----:R-:W-:Y:S01]  /*0660*/  MOV R5, 0xffffff80 ;  /* 0xffffff8000057802 */ /* 0x001fe20000000f00 */
[----:B------:R-:W-:Y:S01]  /*0670*/  HFMA2.MMA R6, -RZ, RZ, 0, 0 ;  /* 0x00000000ff067435 */ /* 0x000fe200000001ff */
[----:B------:R-:W-:Y:S01]  /*0680*/  MOV R4, RZ ;  /* 0x000000ff00047202 */ /* 0x000fe20000000f00 */
[----:B------:R-:W-:Y:S01]  /*0690*/  HFMA2.MMA R10, -RZ, RZ, 0, 0 ;  /* 0x00000000ff0a7435 */ /* 0x000fe200000001ff */
[----:B------:R-:W-:Y:S01]  /*06a0*/  MOV R8, RZ ;  /* 0x000000ff00087202 */ /* 0x000fe20000000f00 */
[----:B------:R-:W-:-:S05]  /*06b0*/  IMAD R52, R36, R5, c[0x0][0x168] ;  /* 0x00005a0024347624 */ /* 0x000fca00078e0205 */
        /* <DEDUP_REMOVED lines=28> */
[----:B------:R-:W-:Y:S02]  /*0880*/  BSSY B0, `(.L_x_2505) ;  /* 0x0000033000007945 */ /* 0x000fe40003800000 */
        /* <DEDUP_REMOVED lines=50> */
.L_x_2506:
[----:B------:R-:W-:Y:S05]  /*0bb0*/  BSYNC B0 ;  /* 0x0000000000007941 */ /* 0x000fea0003800000 */
.L_x_2505:
        /* <DEDUP_REMOVED lines=33> */
.L_x_2508:
[----:B------:R-:W-:Y:S05]  /*0dd0*/  BSYNC B0 ;  /* 0x0000000000007941 */ /* 0x000fea0003800000 */
.L_x_2507:
        /* <DEDUP_REMOVED lines=33> */
.L_x_2510:
[----:B------:R-:W-:Y:S05]  /*0ff0*/  BSYNC B0 ;  /* 0x0000000000007941 */ /* 0x000fea0003800000 */
.L_x_2509:
        /* <DEDUP_REMOVED lines=33> */
.L_x_2512:
[----:B------:R-:W-:Y:S05]  /*1210*/  BSYNC B0 ;  /* 0x0000000000007941 */ /* 0x000fea0003800000 */
.L_x_2511:
        /* <DEDUP_REMOVED lines=15> */
.L_x_2516:
        /* <DEDUP_REMOVED lines=18> */
[----:B------:R-:W-:Y:S01]  /*1430*/  SHF.L.U32 R15, R52, 0x1, RZ ;  /* 0x00000001340f7819 */ /* 0x000fe200000006ff */
[----:B------:R-:W-:Y:S01]  /*1440*/  CS2R R18, SRZ ;  /* 0x0000000000127805 */ /* 0x000fe2000001ff00 */
[----:B------:R-:W-:Y:S01]  /*1450*/  IADD3 R11, R13, R11, RZ ;  /* 0x0000000b0d0b7210 */ /* 0x000fe20007ffe0ff */
[----:B------:R-:W-:Y:S01]  /*1460*/  CS2R R24, SRZ ;  /* 0x0000000000187805 */ /* 0x000fe2000001ff00 */
[----:B------:R-:W-:-:S02]  /*1470*/  ISETP.GE.AND P6, PT, R2, R15, PT ;  /* 0x0000000f0200720c */ /* 0x000fc40003fc6270 */
[----:B------:R-:W-:Y:S02]  /*1480*/  LEA.HI.X R11, R12, R50, R11, 0x2, P1 ;  /* 0x000000320c0b7211 */ /* 0x000fe400008f140b */
[-C--:B------:R-:W-:Y:S02]  /*1490*/  ISETP.GE.AND P1, PT, R42, R15.reuse, PT ;  /* 0x0000000f2a00720c */ /* 0x080fe40003f26270 */
[-C--:B------:R-:W-:Y:S02]  /*14a0*/  ISETP.GE.AND P2, PT, R43, R15.reuse, PT ;  /* 0x0000000f2b00720c */ /* 0x080fe40003f46270 */
[-C--:B------:R-:W-:Y:S02]  /*14b0*/  ISETP.GE.AND P3, PT, R44, R15.reuse, PT ;  /* 0x0000000f2c00720c */ /* 0x080fe40003f66270 */
[----:B0-----:R-:W-:Y:S02]  /*14c0*/  MOV R17, RZ ;  /* 0x000000ff00117202 */ /* 0x001fe40000000f00 */
[-C--:B------:R-:W-:Y:S01]  /*14d0*/  ISETP.GE.AND P4, PT, R45, R15.reuse, PT ;  /* 0x0000000f2d00720c */ /* 0x080fe20003f86270 */
[----:B------:R0:W3:Y:S01]  /*14e0*/  @!P6 LDG.E R18, [R10.64] ;  /* 0x000000040a12e981 */ /* 0x0000e2000c1e1900 */
[----:B------:R-:W-:-:S02]  /*14f0*/  ISETP.GE.AND P5, PT, R46, R15, PT ;  /* 0x0000000f2e00720c */ /* 0x000fc40003fa6270 */
[-C--:B------:R-:W-:Y:S01]  /*1500*/  ISETP.GE.AND P6, PT, R47, R15.reuse, PT ;  /* 0x0000000f2f00720c */ /* 0x080fe20003fc6270 */
[----:B------:R0:W4:Y:S01]  /*1510*/  @!P1 LDG.E R17, [R10.64+0x80] ;  /* 0x000080040a119981 */ /* 0x000122000c1e1900 */
[----:B------:R-:W-:Y:S02]  /*1520*/  ISETP.GE.AND P1, PT, R48, R15, PT ;  /* 0x0000000f3000720c */ /* 0x000fe40003f26270 */
[----:B------:R-:W-:Y:S01]  /*1530*/  MOV R27, RZ ;  /* 0x000000ff001b7202 */ /* 0x000fe20000000f00 */
[----:B------:R0:W5:Y:S01]  /*1540*/  @!P2 LDG.E R24, [R10.64+0x100] ;  /* 0x000100040a18a981 */ /* 0x000162000c1e1900 */
[----:B------:R-:W-:-:S03]  /*1550*/  MOV R67, RZ ;  /* 0x000000ff00437202 */ /* 0x000fc60000000f00 */
[----:B------:R0:W2:Y:S01]  /*1560*/  @!P3 LDG.E R19, [R10.64+0x180] ;  /* 0x000180040a13b981 */ /* 0x0000a2000c1e1900 */
[----:B------:R-:W-:-:S03]  /*1570*/  MOV R65, RZ ;  /* 0x000000ff00417202 */ /* 0x000fc60000000f00 */
[----:B------:R0:W2:Y:S04]  /*1580*/  @!P4 LDG.E R27, [R10.64+0x200] ;  /* 0x000200040a1bc981 */ /* 0x0000a8000c1e1900 */
[----:B------:R0:W2:Y:S04]  /*1590*/  @!P5 LDG.E R25, [R10.64+0x280] ;  /* 0x000280040a19d981 */ /* 0x0000a8000c1e1900 */
[----:B------:R0:W2:Y:S04]  /*15a0*/  @!P6 LDG.E R67, [R10.64+0x300] ;  /* 0x000300040a43e981 */ /* 0x0000a8000c1e1900 */
[----:B------:R0:W2:Y:S01]  /*15b0*/  @!P1 LDG.E R65, [R10.64+0x380] ;  /* 0x000380040a419981 */ /* 0x0000a2000c1e1900 */
[----:B------:R-:W-:-:S02]  /*15c0*/  IADD3 R26, R35, 0x20, RZ ;  /* 0x00000020231a7810 */ /* 0x000fc40007ffe0ff */
[C---:B------:R-:W-:Y:S02]  /*15d0*/  IADD3 R64, R35.reuse, 0x40, RZ ;  /* 0x0000004023407810 */ /* 0x040fe40007ffe0ff */
[C---:B------:R-:W-:Y:S02]  /*15e0*/  IADD3 R66, R35.reuse, 0x60, RZ ;  /* 0x0000006023427810 */ /* 0x040fe40007ffe0ff */
[-C--:B------:R-:W-:Y:S02]  /*15f0*/  LEA.HI.SX32 R51, R35, R35.reuse, 0x1b ;  /* 0x0000002323337211 */ /* 0x080fe400078fdaff */
[-C--:B0-----:R-:W-:Y:S02]  /*1600*/  LEA.HI.SX32 R10, R26, R35.reuse, 0x1b ;  /* 0x000000231a0a7211 */ /* 0x081fe400078fdaff */
[-C--:B------:R-:W-:Y:S02]  /*1610*/  LEA.HI.SX32 R11, R64, R35.reuse, 0x1b ;  /* 0x00000023400b7211 */ /* 0x080fe400078fdaff */
[----:B------:R-:W-:-:S02]  /*1620*/  LEA.HI.SX32 R66, R66, R35, 0x1b ;  /* 0x0000002342427211 */ /* 0x000fc400078fdaff */
[C---:B------:R-:W-:Y:S02]  /*1630*/  IADD3 R68, R35.reuse, 0x80, RZ ;  /* 0x0000008023447810 */ /* 0x040fe40007ffe0ff */
[C---:B------:R-:W-:Y:S02]  /*1640*/  IADD3 R64, R35.reuse, 0xa0, RZ ;  /* 0x000000a023407810 */ /* 0x040fe40007ffe0ff */
[C---:B------:R-:W-:Y:S02]  /*1650*/  IADD3 R70, R35.reuse, 0xc0, RZ ;  /* 0x000000c023467810 */ /* 0x040fe40007ffe0ff */
[----:B------:R-:W-:Y:S02]  /*1660*/  IADD3 R72, R35, 0xe0, RZ ;  /* 0x000000e023487810 */ /* 0x000fe40007ffe0ff */
[-C--:B------:R-:W-:Y:S02]  /*1670*/  LEA.HI.SX32 R68, R68, R35.reuse, 0x1b ;  /* 0x0000002344447211 */ /* 0x080fe400078fdaff */
[----:B------:R-:W-:-:S02]  /*1680*/  LEA.HI.SX32 R64, R64, R35, 0x1b ;  /* 0x0000002340407211 */ /* 0x000fc400078fdaff */
[-C--:B------:R-:W-:Y:S02]  /*1690*/  LEA.HI.SX32 R70, R70, R35.reuse, 0x1b ;  /* 0x0000002346467211 */ /* 0x080fe400078fdaff */
[----:B------:R-:W-:Y:S01]  /*16a0*/  LEA.HI.SX32 R72, R72, R35, 0x1b ;  /* 0x0000002348487211 */ /* 0x000fe200078fdaff */
[----:B------:R-:W-:Y:S01]  /*16b0*/  IMAD R14, R14, c[0x0][0x1c0], RZ ;  /* 0x000070000e0e7a24 */ /* 0x000fe200078e02ff */
[----:B---3--:R0:W-:Y:S04]  /*16c0*/  STS [R51.X4], R18 ;  /* 0x0000001233007388 */ /* 0x0081e80000004800 */
[----:B----4-:R-:W-:Y:S04]  /*16d0*/  STS [R10.X4+0x80], R17 ;  /* 0x000080110a007388 */ /* 0x010fe80000004800 */
[----:B-----5:R-:W-:Y:S04]  /*16e0*/  STS [R11.X4+0x100], R24 ;  /* 0x000100180b007388 */ /* 0x020fe80000004800 */
[----:B--2---:R1:W-:Y:S04]  /*16f0*/  STS [R66.X4+0x180], R19 ;  /* 0x0001801342007388 */ /* 0x0043e80000004800 */
[----:B0-----:R-:W0:Y:S01]  /*1700*/  S2R R51, SR_TID.X ;  /* 0x0000000000337919 */ /* 0x001e220000002100 */
[----:B-1----:R-:W-:-:S03]  /*1710*/  SHF.L.U32 R66, R35, 0x3, RZ ;  /* 0x0000000323427819 */ /* 0x002fc600000006ff */
[----:B------:R-:W-:Y:S01]  /*1720*/  STS [R68.X4+0x200], R27 ;  /* 0x0002001b44007388 */ /* 0x000fe20000004800 */
[----:B------:R-:W-:-:S03]  /*1730*/  LEA.HI.SX32 R66, R66, R66, 0x1b ;  /* 0x0000004242427211 */ /* 0x000fc600078fdaff */
[----:B------:R1:W-:Y:S04]  /*1740*/  STS [R64.X4+0x280], R25 ;  /* 0x0002801940007388 */ /* 0x0003e80000004800 */
[----:B------:R-:W-:Y:S04]  /*1750*/  STS [R70.X4+0x300], R67 ;  /* 0x0003004346007388 */ /* 0x000fe80000004800 */
[----:B------:R0:W-:Y:S01]  /*1760*/  STS [R72.X4+0x380], R65 ;  /* 0x0003804148007388 */ /* 0x0001e20000004800 */
[----:B------:R-:W-:-:S06]  /*1770*/  NOP ;  /* 0x0000000000007918 */ /* 0x000fcc0000000000 */
[----:B------:R-:W2:Y:S01]  /*1780*/  LDS R68, [R66.X4] ;  /* 0x0000000042447984 */ /* 0x000ea20000004800 */
[----:B------:R-:W-:-:S03]  /*1790*/  IMAD R19, R29, c[0x0][0x1b8], RZ ;  /* 0x00006e001d137a24 */ /* 0x000fc600078e02ff */
[----:B------:R-:W3:Y:S01]  /*17a0*/  LDS R64, [R66.X4+0x4] ;  /* 0x0000040042407984 */ /* 0x000ee20000004800 */
[C---:B------:R-:W-:Y:S02]  /*17b0*/  FMUL.FTZ R15, R9.reuse, R54 ;  /* 0x00000036090f7220 */ /* 0x040fe40000410000 */
[C---:B------:R-:W-:Y:S01]  /*17c0*/  FMUL.FTZ R12, R9.reuse, R53 ;  /* 0x00000035090c7220 */ /* 0x040fe20000410000 */
[----:B------:R-:W4:Y:S01]  /*17d0*/  LDS R27, [R66.X4+0xc] ;  /* 0x00000c00421b7984 */ /* 0x000f220000004800 */
[----:B------:R-:W-:Y:S02]  /*17e0*/  FMUL.FTZ R16, R8, 1.4426950216293334961 ;  /* 0x3fb8aa3b08107820 */ /* 0x000fe40000410000 */
[-C--:B------:R-:W-:Y:S02]  /*17f0*/  FMUL.FTZ R10, R9, R55.reuse ;  /* 0x00000037090a7220 */ /* 0x080fe40000410000 */
[----:B-1----:R-:W-:Y:S02]  /*1800*/  IMAD R25, R0, c[0x0][0x1bc], R19 ;  /* 0x00006f0000197a24 */ /* 0x002fe400078e0213 */
[----:B------:R-:W-:Y:S01]  /*1810*/  FMUL.RZ R69, R15, 0.15915493667125701904 ;  /* 0x3e22f9830f457820 */ /* 0x000fe2000040c000 */
[----:B------:R-:W1:Y:S01]  /*1820*/  LDS R19, [R66.X4+0x8] ;  /* 0x0000080042137984 */ /* 0x000e620000004800 */
[----:B------:R-:W-:Y:S01]  /*1830*/  FMUL.RZ R63, R12, 0.15915493667125701904 ;  /* 0x3e22f9830c3f7820 */ /* 0x000fe2000040c000 */
[----:B0-----:R-:W-:Y:S01]  /*1840*/  SHF.L.U32 R65, R51, 0x2, RZ ;  /* 0x0000000233417819 */ /* 0x001fe200000006ff */
[----:B------:R-:W-:-:S02]  /*1850*/  FMUL.FTZ R17, R16, R55 ;  /* 0x0000003710117220 */ /* 0x000fc40000410000 */
[----:B------:R-:W-:Y:S01]  /*1860*/  FMUL.RZ R18, R10, 0.15915493667125701904 ;  /* 0x3e22f9830a127820 */ /* 0x000fe2000040c000 */
[----:B------:R-:W-:Y:S01]  /*1870*/  MUFU.SIN R12, R63 ;  /* 0x0000003f000c7308 */ /* 0x000fe20000000400 */
[----:B------:R-:W-:-:S07]  /*1880*/  IMAD.WIDE.U32 R10, R0, c[0x0][0x1b8], RZ ;  /* 0x00006e00000a7a25 */ /* 0x000fce00078e00ff */
[----:B------:R0:W-:Y:S01]  /*1890*/  MUFU.COS R8, R63 ;  /* 0x0000003f00087308 */ /* 0x0001e20000000000 */
[----:B------:R-:W-:-:S07]  /*18a0*/  IADD3 R11, R11, R25, RZ ;  /* 0x000000190b0b7210 */ /* 0x000fce0007ffe0ff */
[----:B------:R-:W-:Y:S01]  /*18b0*/  MUFU.SIN R15, R69 ;  /* 0x00000045000f7308 */ /* 0x000fe20000000400 */
[----:B0-----:R-:W-:-:S07]  /*18c0*/  FMUL.FTZ R63, R16, R54 ;  /* 0x00000036103f7220 */ /* 0x001fce0000410000 */
[----:B------:R-:W-:Y:S08]  /*18d0*/  MUFU.COS R26, R69 ;  /* 0x00000045001a7308 */ /* 0x000ff00000000000 */
[----:B------:R0:W-:Y:S08]  /*18e0*/  MUFU.EX2 R69, R17 ;  /* 0x0000001100457308 */ /* 0x0001f00000000800 */
[----:B------:R-:W-:Y:S01]  /*18f0*/  MUFU.SIN R70, R18 ;  /* 0x0000001200467308 */ /* 0x000fe20000000400 */
[----:B0-----:R-:W-:-:S04]  /*1900*/  IADD3 R17, R65, 0x2, RZ ;  /* 0x0000000241117810 */ /* 0x001fc80007ffe0ff */
[----:B------:R-:W-:-:S03]  /*1910*/  ISETP.GE.U32.AND P3, PT, R17, R52, PT ;  /* 0x000000341100720c */ /* 0x000fc60003f66070 */
[----:B------:R0:W-:Y:S01]  /*1920*/  MUFU.COS R72, R18 ;  /* 0x0000001200487308 */ /* 0x0001e20000000000 */
[----:B------:R-:W-:Y:S02]  /*1930*/  IMAD R17, R61, c[0x0][0x1c4], R14 ;  /* 0x000071003d117a24 */ /* 0x000fe400078e020e */
[----:B------:R-:W-:Y:S04]  /*1940*/  LDS R14, [R66.X4+0x14] ;  /* 0x00001400420e7984 */ /* 0x000fe80000004800 */
[----:B0-----:R-:W0:Y:S01]  /*1950*/  LDS R18, [R66.X4+0x10] ;  /* 0x0000100042127984 */ /* 0x001e220000004800 */
[----:B------:R-:W5:Y:S01]  /*1960*/  MUFU.EX2 R63, R63 ;  /* 0x0000003f003f7308 */ /* 0x000f620000000800 */
[----:B------:R-:W-:Y:S02]  /*1970*/  FMUL.FTZ R9, R9, R56 ;  /* 0x0000003809097220 */ /* 0x000fe40000410000 */
[----:B------:R-:W-:Y:S01]  /*1980*/  IMAD.WIDE.U32 R10, R61, c[0x0][0x1c0], R10 ;  /* 0x000070003d0a7a25 */ /* 0x000fe200078e000a */
[----:B------:R-:W-:-:S03]  /*1990*/  IADD3 R25, R65, 0x3, RZ ;  /* 0x0000000341197810 */ /* 0x000fc60007ffe0ff */
[----:B------:R-:W-:Y:S01]  /*19a0*/  FMUL.RZ R67, R9, 0.15915493667125701904 ;  /* 0x3e22f98309437820 */ /* 0x000fe2000040c000 */
[----:B------:R-:W-:Y:S02]  /*19b0*/  IADD3 R9, R11, R17, RZ ;  /* 0x000000110b097210 */ /* 0x000fe40007ffe0ff */
[----:B------:R-:W-:Y:S01]  /*19c0*/  LEA R24, P2, R10, c[0x0][0x230], 0x3 ;  /* 0x00008c000a187a11 */ /* 0x000fe200078418ff */
[----:B------:R-:W0:Y:S01]  /*19d0*/  LDS R11, [R66.X4+0x18] ;  /* 0x00001800420b7984 */ /* 0x000e220000004800 */
[----:B------:R-:W-:Y:S01]  /*19e0*/  ISETP.GE.U32.AND P4, PT, R25, R52, PT ;  /* 0x000000341900720c */ /* 0x000fe20003f86070 */
[----:B------:R-:W-:Y:S01]  /*19f0*/  FMUL.FTZ R13, R16, R53 ;  /* 0x00000035100d7220 */ /* 0x000fe20000410000 */
[----:B------:R-:W-:Y:S01]  /*1a00*/  LEA.HI.X R25, R10, c[0x0][0x234], R9, 0x3, P2 ;  /* 0x00008d000a197a11 */ /* 0x000fe200010f1c09 */
[----:B--2---:R-:W-:Y:S01]  /*1a10*/  FMUL.FTZ R68, R57, R68 ;  /* 0x0000004439447220 */ /* 0x004fe20000410000 */
[----:B------:R2:W0:Y:S01]  /*1a20*/  LDS R9, [R66.X4+0x1c] ;  /* 0x00001c0042097984 */ /* 0x0004220000004800 */
[----:B-----5:R-:W-:Y:S01]  /*1a30*/  FMUL.FTZ R26, R63, R26 ;  /* 0x0000001a3f1a7220 */ /* 0x020fe20000410000 */
[-C--:B------:R-:W-:Y:S01]  /*1a40*/  ISETP.GE.U32.AND P1, PT, R65, R52.reuse, PT ;  /* 0x000000344100720c */ /* 0x080fe20003f26070 */
[----:B------:R-:W-:Y:S01]  /*1a50*/  FMUL.FTZ R63, R63, R15 ;  /* 0x0000000f3f3f7220 */ /* 0x000fe20000410000 */
[----:B------:R-:W-:Y:S01]  /*1a60*/  ISETP.GE.U32.AND P2, PT, R38, R52, PT ;  /* 0x000000342600720c */ /* 0x000fe20003f46070 */
[----:B------:R-:W-:Y:S01]  /*1a70*/  FMUL.FTZ R16, R16, R56 ;  /* 0x0000003810107220 */ /* 0x000fe20000410000 */
[----:B------:R-:W5:Y:S01]  /*1a80*/  MUFU.EX2 R13, R13 ;  /* 0x0000000d000d7308 */ /* 0x000f620000000800 */
[----:B---3--:R-:W-:Y:S01]  /*1a90*/  FMUL.FTZ R65, R57, R64 ;  /* 0x0000004039417220 */ /* 0x008fe20000410000 */
[----:B------:R-:W-:Y:S01]  /*1aa0*/  FSEL R63, R63, RZ, !P2 ;  /* 0x000000ff3f3f7208 */ /* 0x000fe20005000000 */
[----:B----4-:R-:W-:Y:S01]  /*1ab0*/  FMUL.FTZ R27, R58, R27 ;  /* 0x0000001b3a1b7220 */ /* 0x010fe20000410000 */
[----:B------:R-:W-:Y:S01]  /*1ac0*/  FSEL R68, R68, RZ, !P1 ;  /* 0x000000ff44447208 */ /* 0x000fe20004800000 */
[----:B-1----:R-:W-:Y:S01]  /*1ad0*/  FMUL.FTZ R19, R58, R19 ;  /* 0x000000133a137220 */ /* 0x002fe20000410000 */
[----:B------:R-:W-:Y:S01]  /*1ae0*/  FSEL R65, R65, RZ, !P1 ;  /* 0x000000ff41417208 */ /* 0x000fe20004800000 */
[C---:B------:R-:W-:Y:S01]  /*1af0*/  FMUL.FTZ R72, R69.reuse, R72 ;  /* 0x0000004845487220 */ /* 0x040fe20000410000 */
[----:B------:R-:W-:Y:S01]  /*1b00*/  MUFU.EX2 R16, R16 ;  /* 0x0000001000107308 */ /* 0x000fe20000000800 */
[----:B------:R-:W-:Y:S01]  /*1b10*/  FSEL R64, R26, 1, !P2 ;  /* 0x3f8000001a407808 */ /* 0x000fe20005000000 */
[----:B------:R-:W-:Y:S01]  /*1b20*/  FMUL.FTZ R10, R68, R63 ;  /* 0x0000003f440a7220 */ /* 0x000fe20000410000 */
[----:B------:R-:W3:Y:S01]  /*1b30*/  LDG.E.64 R24, [R24.64] ;  /* 0x0000000418187981 */ /* 0x000ee2000c1e1b00 */
[----:B------:R-:W-:-:S04]  /*1b40*/  FMUL.FTZ R70, R69, R70 ;  /* 0x0000004645467220 */ /* 0x000fc80000410000 */
[----:B------:R-:W1:Y:S01]  /*1b50*/  MUFU.SIN R17, R67 ;  /* 0x0000004300117308 */ /* 0x000e620000000400 */
[----:B------:R-:W-:Y:S01]  /*1b60*/  FMUL.FTZ R71, R65, R63 ;  /* 0x0000003f41477220 */ /* 0x000fe20000410000 */
[----:B------:R-:W-:Y:S01]  /*1b70*/  FSEL R69, R27, RZ, !P2 ;  /* 0x000000ff1b457208 */ /* 0x000fe20005000000 */
[----:B------:R-:W-:-:S05]  /*1b80*/  FFMA.FTZ R26, R65, R64, R10 ;  /* 0x00000040411a7223 */ /* 0x000fca000001000a */
[----:B------:R4:W1:Y:S01]  /*1b90*/  MUFU.COS R15, R67 ;  /* 0x00000043000f7308 */ /* 0x0008620000000000 */
[----:B------:R-:W-:Y:S01]  /*1ba0*/  FFMA.FTZ R10, R68, R64, -R71 ;  /* 0x00000040440a7223 */ /* 0x000fe20000010847 */
[----:B--2---:R-:W-:Y:S01]  /*1bb0*/  FSEL R66, R70, RZ, !P3 ;  /* 0x000000ff46427208 */ /* 0x004fe20005800000 */
[C---:B-----5:R-:W-:Y:S01]  /*1bc0*/  FMUL.FTZ R8, R13.reuse, R8 ;  /* 0x000000080d087220 */ /* 0x060fe20000410000 */
[----:B------:R-:W-:Y:S01]  /*1bd0*/  FSEL R70, R72, 1, !P3 ;  /* 0x3f80000048467808 */ /* 0x000fe20005800000 */
[----:B------:R-:W-:Y:S01]  /*1be0*/  FMUL.FTZ R12, R13, R12 ;  /* 0x0000000c0d0c7220 */ /* 0x000fe20000410000 */
[----:B----4-:R-:W-:Y:S01]  /*1bf0*/  FSEL R67, R19, RZ, !P2 ;  /* 0x000000ff13437208 */ /* 0x010fe20005000000 */
[----:B------:R-:W-:Y:S02]  /*1c00*/  FADD.FTZ R19, R69, R26 ;  /* 0x0000001a45137221 */ /* 0x000fe40000010000 */
[----:B0-----:R-:W-:Y:S02]  /*1c10*/  FMUL.FTZ R18, R59, R18 ;  /* 0x000000123b127220 */ /* 0x001fe40000410000 */
[----:B------:R-:W-:-:S02]  /*1c20*/  FADD.FTZ R13, R67, R10 ;  /* 0x0000000a430d7221 */ /* 0x000fc40000010000 */
[----:B------:R-:W-:Y:S01]  /*1c30*/  FMUL.FTZ R10, R66, R19 ;  /* 0x00000013420a7220 */ /* 0x000fe20000410000 */
[----:B------:R-:W-:Y:S01]  /*1c40*/  FSEL R73, R18, RZ, !P3 ;  /* 0x000000ff12497208 */ /* 0x000fe20005800000 */
[----:B-1----:R-:W-:Y:S02]  /*1c50*/  FMUL.FTZ R17, R16, R17 ;  /* 0x0000001110117220 */ /* 0x002fe40000410000 */
[----:B------:R-:W-:Y:S02]  /*1c60*/  FMUL.FTZ R14, R59, R14 ;  /* 0x0000000e3b0e7220 */ /* 0x000fe40000410000 */
[-C--:B------:R-:W-:Y:S02]  /*1c70*/  FMUL.FTZ R26, R66, R13.reuse ;  /* 0x0000000d421a7220 */ /* 0x080fe40000410000 */
[----:B------:R-:W-:Y:S01]  /*1c80*/  FFMA.FTZ R10, R70, R13, -R10 ;  /* 0x0000000d460a7223 */ /* 0x000fe2000001080a */
[----:B------:R-:W-:Y:S01]  /*1c90*/  FSEL R71, R17, RZ, !P4 ;  /* 0x000000ff11477208 */ /* 0x000fe20006000000 */
[----:B------:R-:W-:Y:S01]  /*1ca0*/  FMUL.FTZ R15, R16, R15 ;  /* 0x0000000f100f7220 */ /* 0x000fe20000410000 */
[----:B------:R-:W-:Y:S01]  /*1cb0*/  FSEL R76, R14, RZ, !P3 ;  /* 0x000000ff0e4c7208 */ /* 0x000fe20005800000 */
[----:B------:R-:W-:-:S02]  /*1cc0*/  FFMA.FTZ R19, R70, R19, R26 ;  /* 0x0000001346137223 */ /* 0x000fc4000001001a */
[----:B------:R-:W-:Y:S01]  /*1cd0*/  FADD.FTZ R10, R73, R10 ;  /* 0x0000000a490a7221 */ /* 0x000fe20000010000 */
[----:B------:R-:W-:Y:S01]  /*1ce0*/  FSEL R75, R12, RZ, !P1 ;  /* 0x000000ff0c4b7208 */ /* 0x000fe20004800000 */
[----:B------:R-:W-:Y:S01]  /*1cf0*/  FADD.FTZ R19, R76, R19 ;  /* 0x000000134c137221 */ /* 0x000fe20000010000 */
[----:B------:R-:W-:Y:S01]  /*1d00*/  FSEL R74, R15, 1, !P4 ;  /* 0x3f8000000f4a7808 */ /* 0x000fe20006000000 */
[----:B------:R-:W-:Y:S01]  /*1d10*/  FMUL.FTZ R12, R71, R10 ;  /* 0x0000000a470c7220 */ /* 0x000fe20000410000 */
[----:B------:R-:W-:Y:S01]  /*1d20*/  FSEL R78, R8, 1, !P1 ;  /* 0x3f800000084e7808 */ /* 0x000fe20004800000 */
[----:B------:R-:W-:Y:S02]  /*1d30*/  FMUL.FTZ R11, R60, R11 ;  /* 0x0000000b3c0b7220 */ /* 0x000fe40000410000 */
[----:B------:R-:W-:Y:S02]  /*1d40*/  FMUL.FTZ R13, R75, R63 ;  /* 0x0000003f4b0d7220 */ /* 0x000fe40000410000 */
[----:B------:R-:W-:-:S02]  /*1d50*/  FFMA.FTZ R17, R74, R19, R12 ;  /* 0x000000134a117223 */ /* 0x000fc4000001000c */
[----:B------:R-:W-:Y:S02]  /*1d60*/  FMUL.FTZ R8, R78, R63 ;  /* 0x0000003f4e087220 */ /* 0x000fe40000410000 */
[----:B------:R-:W-:Y:S02]  /*1d70*/  FMUL.FTZ R9, R60, R9 ;  /* 0x000000093c097220 */ /* 0x000fe40000410000 */
[----:B------:R-:W-:Y:S01]  /*1d80*/  FMUL.FTZ R19, R71, R19 ;  /* 0x0000001347137220 */ /* 0x000fe20000410000 */
[----:B------:R-:W-:Y:S01]  /*1d90*/  FSEL R77, R11, RZ, !P4 ;  /* 0x000000ff0b4d7208 */ /* 0x000fe20006000000 */
[-C--:B------:R-:W-:Y:S01]  /*1da0*/  FFMA.FTZ R13, R78, R64.reuse, -R13 ;  /* 0x000000404e0d7223 */ /* 0x080fe2000001080d */
[----:B------:R-:W-:Y:S01]  /*1db0*/  FSEL R72, R9, RZ, !P4 ;  /* 0x000000ff09487208 */ /* 0x000fe20006000000 */
[----:B------:R-:W-:Y:S02]  /*1dc0*/  FFMA.FTZ R15, R75, R64, R8 ;  /* 0x000000404b0f7223 */ /* 0x000fe40000010008 */
[----:B------:R-:W-:-:S02]  /*1dd0*/  FFMA.FTZ R10, R74, R10, -R19 ;  /* 0x0000000a4a0a7223 */ /* 0x000fc40000010813 */
[C---:B------:R-:W-:Y:S02]  /*1de0*/  FMUL.FTZ R9, R66.reuse, R13 ;  /* 0x0000000d42097220 */ /* 0x040fe40000410000 */
[-C--:B------:R-:W-:Y:S02]  /*1df0*/  FMUL.FTZ R8, R66, R15.reuse ;  /* 0x0000000f42087220 */ /* 0x080fe40000410000 */
[----:B------:R-:W-:Y:S02]  /*1e00*/  FADD.FTZ R18, R77, R10 ;  /* 0x0000000a4d127221 */ /* 0x000fe40000010000 */
[----:B------:R-:W-:Y:S02]  /*1e10*/  FADD.FTZ R19, R72, R17 ;  /* 0x0000001148137221 */ /* 0x000fe40000010000 */
[C---:B------:R-:W-:Y:S02]  /*1e20*/  FFMA.FTZ R9, R70.reuse, R15, R9 ;  /* 0x0000000f46097223 */ /* 0x040fe40000010009 */
[----:B------:R-:W-:-:S02]  /*1e30*/  FFMA.FTZ R8, R70, R13, -R8 ;  /* 0x0000000d46087223 */ /* 0x000fc40000010808 */
[----:B------:R-:W0:Y:S01]  /*1e40*/  SHFL.UP PT, R13, R18, 0x1, RZ ;  /* 0x04200000120d7989 */ /* 0x000e2200000e00ff */
[CC--:B------:R-:W-:Y:S02]  /*1e50*/  FMUL.FTZ R11, R71.reuse, R9.reuse ;  /* 0x00000009470b7220 */ /* 0x0c0fe40000410000 */
[-C--:B------:R-:W-:Y:S01]  /*1e60*/  FMUL.FTZ R10, R71, R8.reuse ;  /* 0x00000008470a7220 */ /* 0x080fe20000410000 */
[----:B------:R-:W1:Y:S01]  /*1e70*/  SHFL.UP PT, R15, R19, 0x1, RZ ;  /* 0x04200000130f7989 */ /* 0x000e6200000e00ff */
        /* <DEDUP_REMOVED lines=24> */
[----:B------:R-:W-:Y:S02]  /*2000*/  FFMA.FTZ R14, R16, R14, R15 ;  /* 0x0000000e100e7223 */ /* 0x000fe4000001000f */
[----:B--2---:R-:W-:-:S04]  /*2010*/  FMUL.FTZ R10, R11, R8 ;  /* 0x000000080b0a7220 */ /* 0x004fc80000410000 */
        /* <DEDUP_REMOVED lines=33> */
[-C--:B----4-:R-:W-:Y:S02]  /*2230*/  FFMA.FTZ R10, R16, R9.reuse, R10 ;  /* 0x00000009100a7223 */ /* 0x090fe4000001000a */
[C---:B------:R-:W-:Y:S01]  /*2240*/  FMUL.FTZ R9, R11.reuse, R9 ;  /* 0x000000090b097220 */ /* 0x040fe20000410000 */
[----:B------:R-:W0:Y:S01]  /*2250*/  SHFL.UP PT, R27, R19, 0x10, RZ ;  /* 0x06000000131b7989 */ /* 0x000e2200000e00ff */
[----:B------:R-:W-:Y:S02]  /*2260*/  @P1 FADD.FTZ R18, R18, R13 ;  /* 0x0000000d12121221 */ /* 0x000fe40000010000 */
[----:B------:R-:W-:Y:S01]  /*2270*/  @P1 FFMA.FTZ R16, R16, R8, -R9 ;  /* 0x0000000810101223 */ /* 0x000fe20000010809 */
[----:B------:R-:W-:Y:S02]  /*2280*/  FSEL R10, R11, R10, !P1 ;  /* 0x0000000a0b0a7208 */ /* 0x000fe40004800000 */
[----:B------:R-:W1:Y:S04]  /*2290*/  SHFL.UP PT, R17, R18, 0x10, RZ ;  /* 0x0600000012117989 */ /* 0x000e6800000e00ff */
[----:B------:R-:W2:Y:S04]  /*22a0*/  SHFL.UP PT, R9, R16, 0x10, RZ ;  /* 0x0600000010097989 */ /* 0x000ea800000e00ff */
[----:B------:R-:W4:Y:S01]  /*22b0*/  SHFL.UP PT, R11, R10, 0x10, RZ ;  /* 0x060000000a0b7989 */ /* 0x000f2200000e00ff */
[----:B------:R-:W-:Y:S01]  /*22c0*/  MOV R13, RZ ;  /* 0x000000ff000d7202 */ /* 0x000fe20000000f00 */
[----:B------:R-:W-:Y:S01]  /*22d0*/  CS2R R14, SRZ ;  /* 0x00000000000e7805 */ /* 0x000fe2000001ff00 */
[----:B------:R-:W-:-:S02]  /*22e0*/  MOV R12, 0x3f800000 ;  /* 0x3f800000000c7802 */ /* 0x000fc40000000f00 */
[----:B------:R-:W-:Y:S02]  /*22f0*/  SHF.L.U32 R79, R61, 0x4, RZ ;  /* 0x000000043d4f7819 */ /* 0x000fe400000006ff */
[C---:B------:R-:W-:Y:S01]  /*2300*/  ISETP.GE.AND P1, PT, R35.reuse, 0x10, PT ;  /* 0x000000102300780c */ /* 0x040fe20003f26270 */
[----:B0-----:R-:W-:Y:S02]  /*2310*/  FMUL.FTZ R8, R10, R27 ;  /* 0x0000001b0a087220 */ /* 0x001fe40000410000 */
[----:B------:R-:W0:Y:S01]  /*2320*/  @!P0 LDS.128 R12, [R79+0x460] ;  /* 0x000460004f0c8984 */ /* 0x000e220000000c00 */
[----:B------:R-:W-:Y:S01]  /*2330*/  ISETP.NE.AND P2, PT, R35, 0x1f, PT ;  /* 0x0000001f2300780c */ /* 0x000fe20003f45270 */
[-C--:B-1----:R-:W-:Y:S02]  /*2340*/  FFMA.FTZ R81, R16, R17.reuse, -R8 ;  /* 0x0000001110517223 */ /* 0x082fe40000010808 */
[C---:B------:R-:W-:Y:S02]  /*2350*/  FMUL.FTZ R26, R10.reuse, R17 ;  /* 0x000000110a1a7220 */ /* 0x040fe40000410000 */
[----:B--2---:R-:W-:-:S02]  /*2360*/  FMUL.FTZ R17, R10, R9 ;  /* 0x000000090a117220 */ /* 0x004fc40000410000 */
[C---:B------:R-:W-:Y:S02]  /*2370*/  FFMA.FTZ R26, R16.reuse, R27, R26 ;  /* 0x0000001b101a7223 */ /* 0x040fe4000001001a */
[-C--:B----4-:R-:W-:Y:S02]  /*2380*/  FFMA.FTZ R17, R16, R11.reuse, R17 ;  /* 0x0000000b10117223 */ /* 0x090fe40000010011 */
[----:B------:R-:W-:Y:S02]  /*2390*/  FMUL.FTZ R8, R10, R11 ;  /* 0x0000000b0a087220 */ /* 0x000fe40000410000 */
        /* <DEDUP_REMOVED lines=22> */
[-C--:B------:R-:W-:Y:S02]  /*2500*/  @P4 FFMA.FTZ R27, R27, R83.reuse, R84 ;  /* 0x000000531b1b4223 */ /* 0x080fe40000010054 */
[----:B------:R-:W-:-:S02]  /*2510*/  @P4 FFMA.FTZ R82, R26, R83, -R82 ;  /* 0x000000531a524223 */ /* 0x000fc40000010852 */
[----:B------:R-:W-:Y:S02]  /*2520*/  @P4 FADD.FTZ R80, R80, R27 ;  /* 0x0000001b50504221 */ /* 0x000fe40000010000 */
[----:B------:R-:W-:Y:S02]  /*2530*/  @P4 FADD.FTZ R81, R81, R82 ;  /* 0x0000005251514221 */ /* 0x000fe40000010000 */
[CC--:B------:R-:W-:Y:S02]  /*2540*/  FMUL.FTZ R16, R75.reuse, R80.reuse ;  /* 0x000000504b107220 */ /* 0x0c0fe40000410000 */
        /* <DEDUP_REMOVED lines=15> */
[----:B------:R-:W-:-:S02]  /*2640*/  FFMA.FTZ R19, R70, R69, R66 ;  /* 0x0000004546137223 */ /* 0x000fc40000010042 */
[----:B------:R-:W-:Y:S02]  /*2650*/  FFMA.FTZ R18, R70, R67, -R18 ;  /* 0x0000004346127223 */ /* 0x000fe40000010812 */
[----:B------:R-:W-:Y:S02]  /*2660*/  FADD.FTZ R76, R76, R19 ;  /* 0x000000134c4c7221 */ /* 0x000fe40000010000 */
[-C--:B------:R-:W-:Y:S02]  /*2670*/  FFMA.FTZ R27, R8, R14.reuse, -R27 ;  /* 0x0000000e081b7223 */ /* 0x080fe4000001081b */
[C---:B------:R-:W-:Y:S02]  /*2680*/  FMUL.FTZ R19, R9.reuse, R13 ;  /* 0x0000000d09137220 */ /* 0x040fe40000410000 */
[C---:B------:R-:W-:Y:S02]  /*2690*/  FMUL.FTZ R14, R9.reuse, R14 ;  /* 0x0000000e090e7220 */ /* 0x040fe40000410000 */
[----:B------:R-:W-:-:S02]  /*26a0*/  FMUL.FTZ R9, R9, R12 ;  /* 0x0000000c09097220 */ /* 0x000fc40000410000 */
[----:B------:R-:W-:Y:S02]  /*26b0*/  FADD.FTZ R73, R73, R18 ;  /* 0x0000001249497221 */ /* 0x000fe40000010000 */
        /* <DEDUP_REMOVED lines=9> */
[----:B---3--:R-:W-:Y:S02]  /*2750*/  FMUL.FTZ R16, R25, R16 ;  /* 0x0000001019107220 */ /* 0x008fe40000410000 */
        /* <DEDUP_REMOVED lines=10> */
.L_x_2515:
[----:B------:R-:W-:Y:S05]  /*2800*/  BSYNC B0 ;  /* 0x0000000000007941 */ /* 0x000fea0003800000 */
.L_x_2514:
[----:B------:R-:W-:Y:S01]  /*2810*/  IADD3 R61, R61, 0x1, RZ ;  /* 0x000000013d3d7810 */ /* 0x000fe20007ffe0ff */
[----:B------:R-:W-:Y:S02]  /*2820*/  FADD.FTZ R72, R72, R71 ;  /* 0x0000004748487221 */ /* 0x000fe40000010000 */
[----:B------:R-:W-:Y:S01]  /*2830*/  FMUL.FTZ R69, R25, R69 ;  /* 0x0000004519457220 */ /* 0x000fe20000410000 */
[----:B------:R-:W-:Y:S01]  /*2840*/  ISETP.GE.AND P1, PT, R61, c[0x0][0x16c], PT ;  /* 0x00005b003d007a0c */ /* 0x000fe20003f26270 */
[----:B0-----:R-:W-:Y:S02]  /*2850*/  FMUL.FTZ R9, R25, R76 ;  /* 0x0000004c19097220 */ /* 0x001fe40000410000 */
        /* <DEDUP_REMOVED lines=12> */
.L_x_2513:
[----:B------:R-:W-:Y:S01]  /*2920*/  BAR.SYNC.DEFER_BLOCKING 0x0 ;  /* 0x0000000000007b1d */ /* 0x000fe20000010000 */
[----:B------:R-:W-:Y:S01]  /*2930*/  ISETP.NE.AND P0, PT, R51, RZ, PT ;  /* 0x000000ff3300720c */ /* 0x000fe20003f05270 */
[----:B------:R-:W-:Y:S01]  /*2940*/  IMAD R10, R62, c[0x0][0x200], RZ ;  /* 0x000080003e0a7a24 */ /* 0x000fe200078e02ff */
[----:B------:R-:W-:Y:S01]  /*2950*/  ISETP.GE.AND P1, PT, R33, R52, PT ;  /* 0x000000342100720c */ /* 0x000fe20003f26270 */
[C---:B------:R-:W-:Y:S01]  /*2960*/  IMAD.WIDE.U32 R8, R31.reuse, c[0x0][0x200], RZ ;  /* 0x000080001f087a25 */ /* 0x040fe200078e00ff */
[----:B------:R-:W-:Y:S01]  /*2970*/  SHF.L.U32 R12, R36, 0x7, RZ ;  /* 0x00000007240c7819 */ /* 0x000fe200000006ff */
[----:B------:R-:W-:Y:S02]  /*2980*/  BSSY B0, `(.L_x_2517) ;  /* 0x0000037000007945 */ /* 0x000fe40003800000 */
[----:B------:R-:W-:Y:S01]  /*2990*/  IMAD R55, R31, c[0x0][0x204], R10 ;  /* 0x000081001f377a24 */ /* 0x000fe200078e020a */
[----:B------:R-:W-:Y:S01]  /*29a0*/  SHF.R.S32.HI R13, RZ, 0x1f, R12 ;  /* 0x0000001fff0d7819 */ /* 0x000fe2000001140c */
[----:B------:R-:W-:-:S02]  /*29b0*/  IMAD R14, R62, c[0x0][0x1f0], RZ ;  /* 0x00007c003e0e7a24 */ /* 0x000fc400078e02ff */
[----:B------:R-:W-:Y:S01]  /*29c0*/  IMAD R19, R29, c[0x0][0x208], RZ ;  /* 0x000082001d137a24 */ /* 0x000fe200078e02ff */
[----:B------:R-:W-:Y:S01]  /*29d0*/  IADD3 R9, R9, R55, RZ ;  /* 0x0000003709097210 */ /* 0x000fe20007ffe0ff */
[C---:B------:R-:W-:Y:S02]  /*29e0*/  IMAD R57, R31.reuse, c[0x0][0x1f4], R14 ;  /* 0x00007d001f397a24 */ /* 0x040fe400078e020e */
[----:B------:R-:W-:-:S04]  /*29f0*/  @!P1 IMAD.WIDE.U32 R14, R31, c[0x0][0x1f0], R12 ;  /* 0x00007c001f0e9a25 */ /* 0x000fc800078e000c */
[----:B------:R-:W-:Y:S01]  /*2a00*/  IMAD.WIDE.U32 R16, R0, c[0x0][0x208], R8 ;  /* 0x0000820000107a25 */ /* 0x000fe200078e0008 */
[----:B------:R-:W-:Y:S02]  /*2a10*/  @!P1 IADD3 R15, R57, R15, RZ ;  /* 0x0000000f390f9210 */ /* 0x000fe40007ffe0ff */
[----:B------:R-:W-:Y:S01]  /*2a20*/  MOV R8, 0x4 ;  /* 0x0000000400087802 */ /* 0x000fe20000000f00 */
[----:B------:R-:W-:Y:S01]  /*2a30*/  STS.128 [R35.X16], R4 ;  /* 0x0000000423007388 */ /* 0x000fe2000000cc00 */
[----:B------:R-:W-:-:S06]  /*2a40*/  NOP ;  /* 0x0000000000007918 */ /* 0x000fcc0000000000 */
[----:B------:R-:W-:Y:S01]  /*2a50*/  LDS R18, [R35.X4] ;  /* 0x0000000023127984 */ /* 0x000fe20000004800 */
[----:B------:R-:W-:-:S03]  /*2a60*/  IMAD.WIDE.U32 R10, R31, c[0x0][0x1f0], RZ ;  /* 0x00007c001f0a7a25 */ /* 0x000fc600078e00ff */
[----:B------:R-:W-:Y:S01]  /*2a70*/  LDS R27, [R35.X4+0x80] ;  /* 0x00008000231b7984 */ /* 0x000fe20000004800 */
[----:B------:R-:W-:Y:S01]  /*2a80*/  IMAD R61, R0, c[0x0][0x20c], R19 ;  /* 0x00008300003d7a24 */ /* 0x000fe200078e0213 */
[----:B------:R-:W-:Y:S01]  /*2a90*/  IADD3 R19, P2, R12, R16, RZ ;  /* 0x000000100c137210 */ /* 0x000fe20007f5e0ff */
[----:B------:R-:W-:Y:S01]  /*2aa0*/  IMAD R59, R29, c[0x0][0x1f8], RZ ;  /* 0x00007e001d3b7a24 */ /* 0x000fe200078e02ff */
[----:B------:R-:W-:Y:S01]  /*2ab0*/  LDS R53, [R35.X4+0x100] ;  /* 0x0001000023357984 */ /* 0x000fe20000004800 */
[----:B------:R-:W-:Y:S01]  /*2ac0*/  IMAD.WIDE R8, R33, R8, c[0x0][0x258] ;  /* 0x0000960021087625 */ /* 0x000fe200078e0208 */
[----:B------:R-:W-:Y:S02]  /*2ad0*/  IADD3 R11, R11, R57, RZ ;  /* 0x000000390b0b7210 */ /* 0x000fe40007ffe0ff */
[----:B------:R-:W-:Y:S01]  /*2ae0*/  LDS R25, [R35.X4+0x180] ;  /* 0x0001800023197984 */ /* 0x000fe20000004800 */
[----:B------:R-:W-:Y:S01]  /*2af0*/  @!P1 IMAD.WIDE.U32 R14, R0, c[0x0][0x1f8], R14 ;  /* 0x00007e00000e9a25 */ /* 0x000fe200078e000e */
[----:B------:R-:W-:-:S02]  /*2b00*/  IADD3.X R16, R13, R61, R17, P2, !PT ;  /* 0x0000003d0d107210 */ /* 0x000fc400017fe411 */
[----:B------:R-:W-:Y:S01]  /*2b10*/  @!P0 STS [0x200], R52 ;  /* 0x00020034ff008388 */ /* 0x000fe20000000800 */
[----:B------:R-:W-:-:S03]  /*2b20*/  IMAD R59, R0, c[0x0][0x1fc], R59 ;  /* 0x00007f00003b7a24 */ /* 0x000fc600078e023b */
[----:B------:R-:W-:Y:S01]  /*2b30*/  BAR.SYNC.DEFER_BLOCKING 0x0 ;  /* 0x0000000000007b1d */ /* 0x000fe20000010000 */
[----:B------:R-:W-:Y:S01]  /*2b40*/  LEA R8, P3, R19, R8, 0x2 ;  /* 0x0000000813087211 */ /* 0x000fe200078610ff */
[----:B------:R-:W-:Y:S01]  /*2b50*/  IMAD.WIDE.U32 R10, R0, c[0x0][0x1f8], R10 ;  /* 0x00007e00000a7a25 */ /* 0x000fe200078e000a */
[----:B------:R-:W-:Y:S02]  /*2b60*/  @!P1 IADD3 R17, P4, R33, R14, RZ ;  /* 0x0000000e21119210 */ /* 0x000fe40007f9e0ff */
[----:B------:R-:W-:Y:S02]  /*2b70*/  LEA.HI.X R9, R19, R9, R16, 0x2, P3 ;  /* 0x0000000913097211 */ /* 0x000fe400018f1410 */
[----:B------:R-:W-:Y:S02]  /*2b80*/  @!P1 IADD3.X R26, R34, R15, R59, P4, !PT ;  /* 0x0000000f221a9210 */ /* 0x000fe400027fe43b */
[----:B------:R-:W-:Y:S02]  /*2b90*/  IADD3 R14, P2, R33, R12, RZ ;  /* 0x0000000c210e7210 */ /* 0x000fe40007f5e0ff */
[----:B------:R-:W-:-:S02]  /*2ba0*/  @!P1 LEA R16, P4, R17, c[0x0][0x268], 0x2 ;  /* 0x00009a0011109a11 */ /* 0x000fc400078810ff */
[----:B------:R-:W-:Y:S02]  /*2bb0*/  IADD3 R57, P6, R12, R10, RZ ;  /* 0x0000000a0c397210 */ /* 0x000fe40007fde0ff */
[----:B------:R-:W-:Y:S02]  /*2bc0*/  IADD3.X R15, R34, R13, RZ, P2, !PT ;  /* 0x0000000d220f7210 */ /* 0x000fe400017fe4ff */
[----:B------:R-:W-:Y:S01]  /*2bd0*/  @!P1 LEA.HI.X R17, R17, c[0x0][0x26c], R26, 0x2, P4 ;  /* 0x00009b0011119a11 */ /* 0x000fe200020f141a */
[----:B------:R-:W0:Y:S02]  /*2be0*/  LDS R24, [0x200] ;  /* 0x00020000ff187984 */ /* 0x000e240000000800 */
[-C--:B0-----:R-:W-:Y:S02]  /*2bf0*/  ISETP.GE.AND P5, PT, R33, R24.reuse, PT ;  /* 0x000000182100720c */ /* 0x081fe40003fa6270 */
[-C--:B------:R-:W-:Y:S02]  /*2c00*/  ISETP.GE.AND P2, PT, R40, R24.reuse, PT ;  /* 0x000000182800720c */ /* 0x080fe40003f46270 */
[----:B------:R-:W-:-:S02]  /*2c10*/  ISETP.GE.AND P3, PT, R41, R24, PT ;  /* 0x000000182900720c */ /* 0x000fc40003f66270 */
[----:B------:R-:W-:Y:S02]  /*2c20*/  ISETP.GE.AND P4, PT, R39, R24, PT ;  /* 0x000000182700720c */ /* 0x000fe40003f86270 */
[----:B------:R-:W-:Y:S02]  /*2c30*/  IADD3.X R24, R13, R59, R11, P6, !PT ;  /* 0x0000003b0d187210 */ /* 0x000fe400037fe40b */
[----:B------:R-:W-:-:S03]  /*2c40*/  LOP3.LUT R39, R33, 0x20, RZ, 0xfc, !PT ;  /* 0x0000002021277812 */ /* 0x000fc600078efcff */
        /* <DEDUP_REMOVED lines=10> */
.L_x_2518:
[----:B------:R-:W-:Y:S05]  /*2cf0*/  BSYNC B0 ;  /* 0x0000000000007941 */ /* 0x000fea0003800000 */
.L_x_2517:
[----:B------:R-:W-:Y:S01]  /*2d00*/  @!P4 STG.E [R8.64+0x80], R27 ;  /* 0x0000801b0800c986 */ /* 0x000fe2000c101904 */
[C---:B0-----:R-:W-:Y:S01]  /*2d10*/  SHF.L.U32 R18, R39.reuse, 0x2, RZ ;  /* 0x0000000227127819 */ /* 0x041fe200000006ff */
[----:B------:R-:W-:Y:S01]  /*2d20*/  HFMA2.MMA R26, -RZ, RZ, 0, 0 ;  /* 0x00000000ff1a7435 */ /* 0x000fe200000001ff */
[C---:B------:R-:W-:Y:S01]  /*2d30*/  SHF.L.U64.HI R19, R39.reuse, 0x2, R34 ;  /* 0x0000000227137819 */ /* 0x040fe20000010222 */
[----:B------:R-:W-:Y:S01]  /*2d40*/  @!P2 STG.E [R8.64+0x100], R53 ;  /* 0x000100350800a986 */ /* 0x000fe2000c101904 */
[----:B------:R-:W-:Y:S01]  /*2d50*/  IADD3 R54, P4, R18, c[0x0][0x268], RZ ;  /* 0x00009a0012367a10 */ /* 0x000fe20007f9e0ff */
[----:B------:R-:W-:Y:S01]  /*2d60*/  HFMA2.MMA R58, -RZ, RZ, 0, 0 ;  /* 0x00000000ff3a7435 */ /* 0x000fe200000001ff */
[----:B------:R-:W-:Y:S01]  /*2d70*/  ISETP.GE.AND P2, PT, R39, R52, PT ;  /* 0x000000342700720c */ /* 0x000fe20003f46270 */
[----:B------:R-:W-:Y:S01]  /*2d80*/  @!P3 STG.E [R8.64+0x180], R25 ;  /* 0x000180190800b986 */ /* 0x000fe2000c101904 */
[----:B------:R-:W-:-:S03]  /*2d90*/  IADD3.X R10, R19, c[0x0][0x26c], RZ, P4, !PT ;  /* 0x00009b00130a7a10 */ /* 0x000fc600027fe4ff */
[----:B------:R-:W-:Y:S01]  /*2da0*/  BAR.SYNC.DEFER_BLOCKING 0x0 ;  /* 0x0000000000007b1d */ /* 0x000fe20000010000 */
[-C--:B------:R-:W-:Y:S02]  /*2db0*/  ISETP.GE.AND P3, PT, R40, R52.reuse, PT ;  /* 0x000000342800720c */ /* 0x080fe40003f66270 */
[----:B------:R-:W-:Y:S02]  /*2dc0*/  ISETP.GE.AND P4, PT, R41, R52, PT ;  /* 0x000000342900720c */ /* 0x000fe40003f86270 */
[C---:B------:R-:W-:Y:S02]  /*2dd0*/  LEA R54, P5, R57.reuse, R54, 0x2 ;  /* 0x0000003639367211 */ /* 0x040fe400078a10ff */
[----:B------:R-:W-:Y:S02]  /*2de0*/  MOV R56, RZ ;  /* 0x000000ff00387202 */ /* 0x000fe40000000f00 */
[----:B------:R-:W-:Y:S02]  /*2df0*/  LEA.HI.X R55, R57, R10, R24, 0x2, P5 ;  /* 0x0000000a39377211 */ /* 0x000fe400028f1418 */
[----:B------:R-:W-:Y:S01]  /*2e00*/  MOV R24, RZ ;  /* 0x000000ff00187202 */ /* 0x000fe20000000f00 */
[----:B------:R-:W2:Y:S05]  /*2e10*/  @!P1 LDG.E R26, [R16.64] ;  /* 0x00000004101a9981 */ /* 0x000eaa000c1e1900 */
        /* <DEDUP_REMOVED lines=21> */
[----:B------:R1:W2:Y:S01]  /*2f70*/  MUFU.RCP R55, R16 ;  /* 0x0000001000377308 */ /* 0x0002a20000001000 */
[----:B------:R-:W-:Y:S01]  /*2f80*/  BAR.SYNC.DEFER_BLOCKING 0x0 ;  /* 0x0000000000007b1d */ /* 0x000fe20000010000 */
[----:B0-----:R-:W-:-:S06]  /*2f90*/  FADD.FTZ R53, R26, 1 ;  /* 0x3f8000001a357421 */ /* 0x001fcc0000010000 */
[----:B------:R-:W0:Y:S01]  /*2fa0*/  MUFU.RCP R24, R24 ;  /* 0x0000001800187308 */ /* 0x000e220000001000 */
[----:B-1----:R-:W-:-:S07]  /*2fb0*/  IMAD R16, R62, c[0x0][0x210], RZ ;  /* 0x000084003e107a24 */ /* 0x002fce00078e02ff */
[----:B------:R-:W1:Y:S01]  /*2fc0*/  MUFU.RCP R25, R25 ;  /* 0x0000001900197308 */ /* 0x000e620000001000 */
[----:B--2---:R-:W-:-:S04]  /*2fd0*/  FMUL.FTZ R17, R8, R55 ;  /* 0x0000003708117220 */ /* 0x004fc80000410000 */
[----:B------:R-:W-:-:S03]  /*2fe0*/  FMUL.FTZ R4, R17, R4 ;  /* 0x0000000411047220 */ /* 0x000fc60000410000 */
[----:B------:R-:W2:Y:S01]  /*2ff0*/  MUFU.RCP R54, R53 ;  /* 0x0000003500367308 */ /* 0x000ea20000001000 */
[----:B0-----:R-:W-:-:S04]  /*3000*/  FMUL.FTZ R8, R9, R24 ;  /* 0x0000001809087220 */ /* 0x001fc80000410000 */
[----:B------:R-:W-:Y:S02]  /*3010*/  FMUL.FTZ R5, R8, R5 ;  /* 0x0000000508057220 */ /* 0x000fe40000410000 */
[----:B-1----:R-:W-:-:S04]  /*3020*/  FMUL.FTZ R9, R10, R25 ;  /* 0x000000190a097220 */ /* 0x002fc80000410000 */
[----:B------:R-:W-:Y:S02]  /*3030*/  FMUL.FTZ R6, R9, R6 ;  /* 0x0000000609067220 */ /* 0x000fe40000410000 */
[----:B------:R-:W-:-:S04]  /*3040*/  IMAD.WIDE.U32 R8, R31, c[0x0][0x210], RZ ;  /* 0x000084001f087a25 */ /* 0x000fc800078e00ff */
[----:B--2---:R-:W-:-:S04]  /*3050*/  FMUL.FTZ R10, R11, R54 ;  /* 0x000000360b0a7220 */ /* 0x004fc80000410000 */
[----:B------:R-:W-:-:S05]  /*3060*/  FMUL.FTZ R7, R10, R7 ;  /* 0x000000070a077220 */ /* 0x000fca0000410000 */
        /* <DEDUP_REMOVED lines=24> */
.L_x_2520:
[----:B------:R-:W-:Y:S05]  /*31f0*/  BSYNC B0 ;  /* 0x0000000000007941 */ /* 0x000fea0003800000 */
.L_x_2519:
[----:B------:R-:W-:Y:S01]  /*3200*/  MOV R4, R8 ;  /* 0x0000000800047202 */ /* 0x000fe20000000f00 */
[----:B0-----:R-:W-:Y:S01]  /*3210*/  IMAD R7, R29, c[0x0][0x218], RZ ;  /* 0x000086001d077a24 */ /* 0x001fe200078e02ff */
[----:B------:R-:W-:Y:S02]  /*3220*/  MOV R5, R53 ;  /* 0x0000003500057202 */ /* 0x000fe40000000f00 */
[----:B------:R-:W-:Y:S01]  /*3230*/  IADD3 R18, P4, R18, c[0x0][0x270], RZ ;  /* 0x00009c0012127a10 */ /* 0x000fe20007f9e0ff */
[C---:B------:R-:W-:Y:S01]  /*3240*/  IMAD R7, R0.reuse, c[0x0][0x21c], R7 ;  /* 0x0000870000077a24 */ /* 0x040fe200078e0207 */
[----:B------:R-:W-:Y:S01]  /*3250*/  ISETP.GE.AND P0, PT, R39, R10, PT ;  /* 0x0000000a2700720c */ /* 0x000fe20003f06270 */
[----:B------:R-:W-:Y:S01]  /*3260*/  IMAD.WIDE.U32 R4, R0, c[0x0][0x218], R4 ;  /* 0x0000860000047a25 */ /* 0x000fe200078e0004 */
[----:B------:R-:W-:Y:S02]  /*3270*/  IADD3.X R19, R19, c[0x0][0x274], RZ, P4, !PT ;  /* 0x00009d0013137a10 */ /* 0x000fe400027fe4ff */
[----:B------:R-:W-:-:S02]  /*3280*/  IADD3 R36, R36, 0x1, RZ ;  /* 0x0000000124247810 */ /* 0x000fc40007ffe0ff */
[----:B------:R-:W-:Y:S02]  /*3290*/  IADD3 R6, P3, R12, R4, RZ ;  /* 0x000000040c067210 */ /* 0x000fe40007f7e0ff */
[----:B------:R-:W-:Y:S02]  /*32a0*/  ISETP.GE.AND P1, PT, R40, R10, PT ;  /* 0x0000000a2800720c */ /* 0x000fe40003f26270 */
[----:B------:R-:W-:Y:S02]  /*32b0*/  IADD3.X R5, R13, R7, R5, P3, !PT ;  /* 0x000000070d057210 */ /* 0x000fe40001ffe405 */
[C---:B------:R-:W-:Y:S02]  /*32c0*/  LEA R4, P3, R6.reuse, R18, 0x2 ;  /* 0x0000001206047211 */ /* 0x040fe400078610ff */
[----:B------:R-:W-:Y:S02]  /*32d0*/  ISETP.GE.AND P2, PT, R41, R10, PT ;  /* 0x0000000a2900720c */ /* 0x000fe40003f46270 */
[----:B------:R-:W-:-:S02]  /*32e0*/  LEA.HI.X R5, R6, R19, R5, 0x2, P3 ;  /* 0x0000001306057211 */ /* 0x000fc400018f1405 */
        /* <DEDUP_REMOVED lines=12> */
.L_x_2521:
[----:B------:R-:W-:Y:S05]  /*33b0*/  EXIT ;  /* 0x000000000000794d */ /* 0x000fea0003800000 */
.L_x_2523:
        /* <DEDUP_REMOVED lines=12> */
.L_x_5389:


//--------------------- .text._Z25selective_scan_fwd_kernelI32Selective_Scan_fwd_kernel_traitsILi32ELi4ELi1ELb0ELb1ELb1ELb0EfN3c107complexIfEEEEv13SSMParamsBase --------------------------
	.section	.text._Z25selective_scan_fwd_kernelI32Selective_Scan_fwd_kernel_traitsILi32ELi4ELi1ELb0ELb1ELb1ELb0EfN3c107complexIfEEEEv13SSMParamsBase,"ax",@progbits
	.sectioninfo	@"SHI_REGISTERS=92"
	.align	128
        .global         _Z25selective_scan_fwd_kernelI32Selective_Scan_fwd_kernel_traitsILi32ELi4ELi1ELb0ELb1ELb1ELb0EfN3c107complexIfEEEEv13SSMParamsBase
        .type           _Z25selective_scan_fwd_kernelI32Selective_Scan_fwd_kernel_traitsILi32ELi4ELi1ELb0ELb1ELb1ELb0EfN3c107complexIfEEEEv13SSMParamsBase,@function
        .size           _Z25selective_scan_fwd_kernelI32Selective_Scan_fwd_kernel_traitsILi32ELi4ELi1ELb0ELb1ELb1ELb0EfN3c107complexIfEEEEv13SSMParamsBase,(.L_x_5390 - _Z25selective_scan_fwd_kernelI32Selective_Scan_fwd_kernel_traitsILi32ELi4ELi1ELb0ELb1ELb1ELb0EfN3c107complexIfEEEEv13SSMParamsBase)
        .other          _Z25selective_scan_fwd_kernelI32Selective_Scan_fwd_kernel_traitsILi32ELi4ELi1ELb0ELb1ELb1ELb0EfN3c107complexIfEEEEv13SSMParamsBase,@"STO_CUDA_ENTRY STV_DEFAULT"
_Z25selective_scan_fwd_kernelI32Selective_Scan_fwd_kernel_traitsILi32ELi4ELi1ELb0ELb1ELb1ELb0EfN3c107complexIfEEEEv13SSMParamsBase:
.text._Z25selective_scan_fwd_kernelI32Selective_Scan_fwd_kernel_traitsILi32ELi4ELi1ELb0ELb1ELb1ELb0EfN3c107complexIfEEEEv13SSMParamsBase:
        /* <DEDUP_REMOVED lines=17> */
[----:B------:R1:W5:Y:S04]  /*0110*/  @P1 LDG.E R28, [R4.64] ;  /* 0x00000004041c1981 */ /* 0x000368000c1e1900 */
[----:B------:R2:W5:Y:S01]  /*0120*/  @P0 LDG.E R26, [R2.64] ;  /* 0x00000004021a0981 */ /* 0x000562000c1e1900 */
[----:B0-----:R-:W0:Y:S02]  /*0130*/  MUFU.RCP R8, R8 ;  /* 0x0000000800087308 */ /* 0x001e240000001000 */
[----:B0-----:R-:W-:-:S06]  /*0140*/  IADD3 R6, R8, 0xffffffe, RZ ;  /* 0x0ffffffe08067810 */ /* 0x001fcc0007ffe0ff */
[----:B------:R0:W3:Y:S01]  /*0150*/  F2I.FTZ.U32.TRUNC.NTZ R7, R6 ;  /* 0x0000000600077305 */ /* 0x0000e2000021f000 */
[----:B--2---:R-:W-:Y:S01]  /*0160*/  MOV R3, c[0x0][0x174] ;  /* 0x00005d0000037a02 */ /* 0x004fe20000000f00 */
[----:B0-----:R-:W-:-:S03]  /*0170*/  HFMA2.MMA R6, -RZ, RZ, 0, 0 ;  /* 0x00000000ff067435 */ /* 0x001fc600000001ff */
[----:B------:R-:W-:Y:S02]  /*0180*/  ISETP.GE.AND P0, PT, R3, 0x1, PT ;  /* 0x000000010300780c */ /* 0x000fe40003f06270 */
[----:B---3--:R-:W-:-:S05]  /*0190*/  IADD3 R10, RZ, -R7, RZ ;  /* 0x80000007ff0a7210 */ /* 0x008fca0007ffe0ff */
[----:B------:R-:W-:Y:S01]  /*01a0*/  IMAD R11, R10, R9, RZ ;  /* 0x000000090a0b7224 */ /* 0x000fe200078e02ff */
[----:B------:R-:W-:-:S03]  /*01b0*/  IABS R2, R0 ;  /* 0x0000000000027213 */ /* 0x000fc60000000000 */
[----:B------:R-:W-:Y:S01]  /*01c0*/  IMAD.HI.U32 R7, R7, R11, R6 ;  /* 0x0000000b07077227 */ /* 0x000fe200078e0006 */
[----:B------:R-:W0:Y:S05]  /*01d0*/  S2UR UR6, SR_CTAID.X ;  /* 0x00000000000679c3 */ /* 0x000e2a0000002500 */
[----:B------:R-:W-:-:S05]  /*01e0*/  IMAD.HI.U32 R7, R7, R2, RZ ;  /* 0x0000000207077227 */ /* 0x000fca00078e00ff */
[----:B------:R-:W-:Y:S01]  /*01f0*/  IADD3 R6, -R7, RZ, RZ ;  /* 0x000000ff07067210 */ /* 0x000fe20007ffe1ff */
[----:B0-----:R-:W-:Y:S06]  /*0200*/  @!P0 EXIT ;  /* 0x000000000000894d */ /* 0x001fec0003800000 */
[----:B-1----:R-:W0:Y:S01]  /*0210*/  S2R R50, SR_TID.X ;  /* 0x0000000000327919 */ /* 0x002e220000002100 */
[----:B------:R-:W-:Y:S01]  /*0220*/  IMAD R6, R9, R6, R2 ;  /* 0x0000000609067224 */ /* 0x000fe200078e0202 */
[----:B------:R-:W-:Y:S01]  /*0230*/  MOV R29, UR6 ;  /* 0x00000006001d7c02 */ /* 0x000fe20008000f00 */
[----:B------:R-:W-:Y:S01]  /*0240*/  IMAD R5, R27, c[0x0][0x1d8], RZ ;  /* 0x000076001b057a24 */ /* 0x000fe200078e02ff */
[C---:B------:R-:W-:Y:S01]  /*0250*/  LOP3.LUT R8, R0.reuse, c[0x0][0x178], RZ, 0x3c, !PT ;  /* 0x00005e0000087a12 */ /* 0x040fe200078e3cff */
[C---:B------:R-:W-:Y:S01]  /*0260*/  IMAD.WIDE.U32 R2, R0.reuse, c[0x0][0x1d8], RZ ;  /* 0x0000760000027a25 */ /* 0x040fe200078e00ff */
[----:B------:R-:W-:Y:S01]  /*0270*/  ISETP.GT.U32.AND P1, PT, R9, R6, PT ;  /* 0x000000060900720c */ /* 0x000fe20003f24070 */
[----:B------:R-:W1:Y:S01]  /*0280*/  S2R R34, SR_LANEID ;  /* 0x0000000000227919 */ /* 0x000e620000000000 */
[----:B------:R-:W-:Y:S01]  /*0290*/  SHF.R.S32.HI R75, RZ, 0x1f, R29 ;  /* 0x0000001fff4b7819 */ /* 0x000fe2000001141d */
[----:B------:R-:W-:Y:S01]  /*02a0*/  IMAD R5, R0, c[0x0][0x1dc], R5 ;  /* 0x0000770000057a24 */ /* 0x000fe200078e0205 */
[----:B------:R-:W-:-:S02]  /*02b0*/  MOV R4, R2 ;  /* 0x0000000200047202 */ /* 0x000fc40000000f00 */
[----:B------:R-:W-:Y:S01]  /*02c0*/  ISETP.GE.AND P2, PT, R8, RZ, PT ;  /* 0x000000ff0800720c */ /* 0x000fe20003f46270 */
[----:B------:R-:W-:Y:S01]  /*02d0*/  IMAD R12, R75, c[0x0][0x1b0], RZ ;  /* 0x00006c004b0c7a24 */ /* 0x000fe200078e02ff */
[----:B------:R-:W-:Y:S01]  /*02e0*/  IADD3 R5, R3, R5, RZ ;  /* 0x0000000503057210 */ /* 0x000fe20007ffe0ff */
[----:B------:R-:W-:Y:S01]  /*02f0*/  IMAD.WIDE.U32 R2, R0, c[0x0][0x1e8], RZ ;  /* 0x00007a0000027a25 */ /* 0x000fe200078e00ff */
[----:B------:R-:W-:-:S03]  /*0300*/  MOV R35, RZ ;  /* 0x000000ff00237202 */ /* 0x000fc60000000f00 */
[-C--:B------:R-:W-:Y:S01]  /*0310*/  @!P1 IADD3 R6, R6, -R9.reuse, RZ ;  /* 0x8000000906069210 */ /* 0x080fe20007ffe0ff */
[----:B------:R-:W-:Y:S01]  /*0320*/  IMAD.WIDE.U32 R4, R29, c[0x0][0x1d0], R4 ;  /* 0x000074001d047a25 */ /* 0x000fe200078e0004 */
[----:B------:R-:W-:Y:S02]  /*0330*/  @!P1 IADD3 R7, R7, 0x1, RZ ;  /* 0x0000000107079810 */ /* 0x000fe40007ffe0ff */
[----:B------:R-:W-:Y:S01]  /*0340*/  ISETP.GE.U32.AND P0, PT, R6, R9, PT ;  /* 0x000000090600720c */ /* 0x000fe20003f06070 */
[----:B------:R-:W-:Y:S01]  /*0350*/  IMAD R6, R75, c[0x0][0x1d0], RZ ;  /* 0x000074004b067a24 */ /* 0x000fe200078e02ff */
[C---:B0-----:R-:W-:Y:S01]  /*0360*/  SHF.L.U32 R31, R50.reuse, 0x2, RZ ;  /* 0x00000002321f7819 */ /* 0x041fe200000006ff */
[----:B------:R-:W-:Y:S01]  /*0370*/  IMAD R9, R27, c[0x0][0x1e8], RZ ;  /* 0x00007a001b097a24 */ /* 0x000fe200078e02ff */
[----:B------:R-:W-:Y:S01]  /*0380*/  LOP3.LUT R30, R50, 0x1f, RZ, 0xc0, !PT ;  /* 0x0000001f321e7812 */ /* 0x000fe200078ec0ff */
[----:B------:R-:W-:Y:S01]  /*0390*/  IMAD R6, R29, c[0x0][0x1d4], R6 ;  /* 0x000075001d067a24 */ /* 0x000fe200078e0206 */
[----:B------:R-:W-:Y:S01]  /*03a0*/  LOP3.LUT R31, R31, 0xffffff80, RZ, 0xc0, !PT ;  /* 0xffffff801f1f7812 */ /* 0x000fe200078ec0ff */
[----:B------:R-:W-:Y:S01]  /*03b0*/  IMAD R9, R0, c[0x0][0x1ec], R9 ;  /* 0x00007b0000097a24 */ /* 0x000fe200078e0209 */
[----:B------:R-:W-:Y:S01]  /*03c0*/  ISETP.NE.AND P1, PT, RZ, c[0x0][0x178], PT ;  /* 0x00005e00ff007a0c */ /* 0x000fe20003f25270 */
[----:B------:R-:W-:Y:S01]  /*03d0*/  IMAD R13, R29, c[0x0][0x1b4], R12 ;  /* 0x00006d001d0d7a24 */ /* 0x000fe200078e020c */
[----:B------:R-:W-:-:S02]  /*03e0*/  LOP3.LUT R32, R31, R30, RZ, 0xfc, !PT ;  /* 0x0000001e1f207212 */ /* 0x000fc400078efcff */
[----:B------:R-:W-:Y:S02]  /*03f0*/  IADD3 R9, R3, R9, RZ ;  /* 0x0000000903097210 */ /* 0x000fe40007ffe0ff */
[----:B------:R-:W-:Y:S02]  /*0400*/  SHF.R.S32.HI R33, RZ, 0x1f, R32 ;  /* 0x0000001fff217819 */ /* 0x000fe40000011420 */
[----:B------:R-:W-:Y:S02]  /*0410*/  IADD3 R21, P3, R32, R4, RZ ;  /* 0x0000000420157210 */ /* 0x000fe40007f7e0ff */
[----:B------:R-:W-:Y:S02]  /*0420*/  @P0 IADD3 R7, R7, 0x1, RZ ;  /* 0x0000000107070810 */ /* 0x000fe40007ffe0ff */
[----:B------:R-:W-:Y:S01]  /*0430*/  IADD3.X R10, R33, R5, R6, P3, !PT ;  /* 0x00000005210a7210 */ /* 0x000fe20001ffe406 */
[----:B------:R-:W-:Y:S01]  /*0440*/  IMAD R6, R75, c[0x0][0x190], RZ ;  /* 0x000064004b067a24 */ /* 0x000fe200078e02ff */
[----:B------:R-:W-:Y:S01]  /*0450*/  MOV R8, R2 ;  /* 0x0000000200087202 */ /* 0x000fe20000000f00 */
[----:B------:R-:W-:Y:S01]  /*0460*/  IMAD.WIDE.U32 R2, R29, c[0x0][0x190], RZ ;  /* 0x000064001d027a25 */ /* 0x000fe200078e00ff */
[----:B------:R-:W-:-:S02]  /*0470*/  MOV R11, R7 ;  /* 0x00000007000b7202 */ /* 0x000fc40000000f00 */
[----:B------:R-:W-:Y:S01]  /*0480*/  LEA R20, P0, R21, c[0x0][0x240], 0x2 ;  /* 0x0000900015147a11 */ /* 0x000fe200078010ff */
[----:B------:R-:W-:Y:S01]  /*0490*/  IMAD R7, R29, c[0x0][0x194], R6 ;  /* 0x000065001d077a24 */ /* 0x000fe200078e0206 */
[----:B------:R-:W-:Y:S01]  /*04a0*/  @!P2 IADD3 R11, -R11, RZ, RZ ;  /* 0x000000ff0b0ba210 */ /* 0x000fe20007ffe1ff */
[----:B------:R-:W-:Y:S01]  /*04b0*/  IMAD.WIDE.U32 R4, R29, c[0x0][0x1b0], RZ ;  /* 0x00006c001d047a25 */ /* 0x000fe200078e00ff */
[----:B------:R-:W-:Y:S02]  /*04c0*/  @!P1 LOP3.LUT R11, RZ, c[0x0][0x178], RZ, 0x33, !PT ;  /* 0x00005e00ff0b9a12 */ /* 0x000fe400078e33ff */
[----:B------:R-:W-:Y:S01]  /*04d0*/  IADD3 R3, R3, R7, RZ ;  /* 0x0000000703037210 */ /* 0x000fe20007ffe0ff */
[----:B------:R-:W-:Y:S01]  /*04e0*/  IMAD R6, R75, c[0x0][0x1e0], RZ ;  /* 0x000078004b067a24 */ /* 0x000fe200078e02ff */
[----:B------:R-:W-:Y:S01]  /*04f0*/  IADD3 R7, R5, R13, RZ ;  /* 0x0000000d05077210 */ /* 0x000fe20007ffe0ff */
[----:B------:R-:W-:Y:S01]  /*0500*/  IMAD.WIDE.U32 R8, R29, c[0x0][0x1e0], R8 ;  /* 0x000078001d087a25 */ /* 0x000fe200078e0008 */
[----:B------:R-:W-:-:S02]  /*0510*/  SHF.R.S32.HI R5, RZ, 0x1f, R11 ;  /* 0x0000001fff057819 */ /* 0x000fc4000001140b */
[----:B------:R-:W-:Y:S01]  /*0520*/  LEA.HI.X R21, R21, c[0x0][0x244], R10, 0x2, P0 ;  /* 0x0000910015157a11 */ /* 0x000fe200000f140a */
[----:B------:R-:W-:Y:S01]  /*0530*/  IMAD R12, R29, c[0x0][0x1e4], R6 ;  /* 0x000079001d0c7a24 */ /* 0x000fe200078e0206 */
[----:B------:R-:W-:Y:S01]  /*0540*/  IADD3 R23, P1, R32, R8, RZ ;  /* 0x0000000820177210 */ /* 0x000fe20007f3e0ff */
[----:B------:R-:W-:Y:S01]  /*0550*/  IMAD R10, R5, c[0x0][0x1a8], RZ ;  /* 0x00006a00050a7a24 */ /* 0x000fe200078e02ff */
[----:B------:R-:W-:Y:S02]  /*0560*/  MOV R6, R4 ;  /* 0x0000000400067202 */ /* 0x000fe40000000f00 */
[----:B------:R-:W-:Y:S01]  /*0570*/  IADD3.X R8, R33, R9, R12, P1, !PT ;  /* 0x0000000921087210 */ /* 0x000fe20000ffe40c */
[----:B------:R-:W-:Y:S01]  /*0580*/  IMAD R12, R5, c[0x0][0x1c8], RZ ;  /* 0x00007200050c7a24 */ /* 0x000fe200078e02ff */
[----:B------:R-:W-:Y:S01]  /*0590*/  LEA R22, P2, R23, c[0x0][0x248], 0x2 ;  /* 0x0000920017167a11 */ /* 0x000fe200078410ff */
[----:B------:R-:W-:Y:S01]  /*05a0*/  IMAD.WIDE.U32 R4, R11, c[0x0][0x1a8], R2 ;  /* 0x00006a000b047a25 */ /* 0x000fe200078e0002 */
[----:B------:R-:W-:-:S02]  /*05b0*/  IADD3 R2, R31, R32, RZ ;  /* 0x000000201f027210 */ /* 0x000fc40007ffe0ff */
[----:B------:R-:W-:Y:S01]  /*05c0*/  LEA.HI.X R23, R23, c[0x0][0x24c], R8, 0x2, P2 ;  /* 0x0000930017177a11 */ /* 0x000fe200010f1408 */
[C---:B------:R-:W-:Y:S01]  /*05d0*/  IMAD.WIDE.U32 R6, R11.reuse, c[0x0][0x1c8], R6 ;  /* 0x000072000b067a25 */ /* 0x040fe200078e0006 */
[----:B------:R-:W-:Y:S02]  /*05e0*/  LEA R43, P0, R4, c[0x0][0x228], 0x2 ;  /* 0x00008a00042b7a11 */ /* 0x000fe400078010ff */
[----:B------:R-:W-:Y:S01]  /*05f0*/  IADD3 R36, R2, 0x20, RZ ;  /* 0x0000002002247810 */ /* 0x000fe20007ffe0ff */
[C---:B------:R-:W-:Y:S01]  /*0600*/  IMAD R3, R11.reuse, c[0x0][0x1cc], R12 ;  /* 0x000073000b037a24 */ /* 0x040fe200078e020c */
[----:B------:R-:W-:Y:S01]  /*0610*/  LEA R44, P1, R6, c[0x0][0x230], 0x2 ;  /* 0x00008c00062c7a11 */ /* 0x000fe200078210ff */
[----:B------:R-:W-:Y:S01]  /*0620*/  IMAD R45, R11, c[0x0][0x1ac], R10 ;  /* 0x00006b000b2d7a24 */ /* 0x000fe200078e020a */
[----:B------:R-:W-:Y:S02]  /*0630*/  IADD3 R37, R2, 0x40, RZ ;  /* 0x0000004002257810 */ /* 0x000fe40007ffe0ff */
[----:B------:R-:W-:-:S02]  /*0640*/  IADD3 R3, R7, R3, RZ ;  /* 0x0000000307037210 */ /* 0x000fc40007ffe0ff */
[----:B------:R-:W-:Y:S02]  /*0650*/  IADD3 R45, R5, R45, RZ ;  /* 0x0000002d052d7210 */ /* 0x000fe40007ffe0ff */
[----:B------:R-:W-:Y:S02]  /*0660*/  LEA.HI.X R46, R6, c[0x0][0x234], R3, 0x2, P1 ;  /* 0x00008d00062e7a11 */ /* 0x000fe400008f1403 */
[----:B------:R-:W-:Y:S02]  /*0670*/  LEA.HI.X R45, R4, c[0x0][0x22c], R45, 0x2, P0 ;  /* 0x00008b00042d7a11 */ /* 0x000fe400000f142d */
[----:B------:R-:W-:Y:S02]  /*0680*/  SHF.R.S32.HI R3, RZ, 0x1f, R2 ;  /* 0x0000001fff037819 */ /* 0x000fe40000011402 */
[C---:B------:R-:W-:Y:S02]  /*0690*/  IADD3 R38, R2.reuse, 0x60, RZ ;  /* 0x0000006002267810 */ /* 0x040fe40007ffe0ff */
[----:B------:R-:W-:-:S02]  /*06a0*/  IADD3 R39, R2, 0x80, RZ ;  /* 0x0000008002277810 */ /* 0x000fc40007ffe0ff */
[C---:B------:R-:W-:Y:S02]  /*06b0*/  IADD3 R40, R2.reuse, 0xa0, RZ ;  /* 0x000000a002287810 */ /* 0x040fe40007ffe0ff */
[C---:B------:R-:W-:Y:S02]  /*06c0*/  IADD3 R41, R2.reuse, 0xc0, RZ ;  /* 0x000000c002297810 */ /* 0x040fe40007ffe0ff */
[----:B-1----:R-:W-:Y:S02]  /*06d0*/  IADD3 R42, R2, 0xe0, RZ ;  /* 0x000000e0022a7810 */ /* 0x002fe40007ffe0ff */
.L_x_2539:
[----:B------:R-:W-:Y:S01]  /*06e0*/  BAR.SYNC.DEFER_BLOCKING 0x0 ;  /* 0x0000000000007b1d */ /* 0x000fe20000010000 */
[----:B0-----:R-:W-:Y:S01]  /*06f0*/  MOV R4, 0xffffff80 ;  /* 0xffffff8000047802 */ /* 0x001fe20000000f00 */
[----:B------:R-:W-:Y:S01]  /*0700*/  HFMA2.MMA R7, -RZ, RZ, 0, 0 ;  /* 0x00000000ff077435 */ /* 0x000fe200000001ff */
[C-C-:B------:R-:W-:Y:S01]  /*0710*/  LOP3.LUT R6, R31.reuse, 0x40, R30.reuse, 0xfe, !PT ;  /* 0x000000401f067812 */ /* 0x140fe200078efe1e */
[----:B------:R-:W-:Y:S01]  /*0720*/  HFMA2.MMA R15, -RZ, RZ, 0, 0 ;  /* 0x00000000ff0f7435 */ /* 0x000fe200000001ff */
[--C-:B------:R-:W-:Y:S01]  /*0730*/  LOP3.LUT R8, R31, 0x60, R30.reuse, 0xfe, !PT ;  /* 0x000000601f087812 */ /* 0x100fe200078efe1e */
[----:B------:R-:W-:Y:S01]  /*0740*/  IMAD R47, R35, R4, c[0x0][0x168] ;  /* 0x00005a00232f7624 */ /* 0x000fe200078e0204 */
[----:B------:R-:W-:-:S02]  /*0750*/  LOP3.LUT R4, R31, 0x20, R30, 0xfe, !PT ;  /* 0x000000201f047812 */ /* 0x000fc400078efe1e */
        /* <DEDUP_REMOVED lines=81> */
.L_x_2525:
[----:B------:R-:W-:Y:S05]  /*0c70*/  BSYNC B0 ;  /* 0x0000000000007941 */ /* 0x000fea0003800000 */
.L_x_2524:
        /* <DEDUP_REMOVED lines=33> */
.L_x_2527:
[----:B------:R-:W-:Y:S05]  /*0e90*/  BSYNC B0 ;  /* 0x0000000000007941 */ /* 0x000fea0003800000 */
.L_x_2526:
        /* <DEDUP_REMOVED lines=33> */
.L_x_2529:
[----:B------:R-:W-:Y:S05]  /*10b0*/  BSYNC B0 ;  /* 0x0000000000007941 */ /* 0x000fea0003800000 */
.L_x_2528:
        /* <DEDUP_REMOVED lines=33> */
.L_x_2531:
[----:B------:R-:W-:Y:S05]  /*12d0*/  BSYNC B0 ;  /* 0x0000000000007941 */ /* 0x000fea0003800000 */
.L_x_2530:
        /* <DEDUP_REMOVED lines=8> */
[----:B------:R-:W-:Y:S01]  /*1360*/  HFMA2.MMA R57, -RZ, RZ, 0, 0 ;  /* 0x00000000ff397435 */ /* 0x000fe200000001ff */
[----:B------:R-:W-:Y:S02]  /*1370*/  FMUL.FTZ R53, R8, R49 ;  /* 0x0000003108357220 */ /* 0x000fe40000410000 */
[----:B------:R-:W-:Y:S02]  /*1380*/  FMUL.FTZ R54, R9, R48 ;  /* 0x0000003009367220 */ /* 0x000fe40000410000 */
[----:B------:R-:W-:Y:S02]  /*1390*/  FMUL.FTZ R55, R10, R51 ;  /* 0x000000330a377220 */ /* 0x000fe40000410000 */
[----:B------:R-:W-:Y:S02]  /*13a0*/  FMUL.FTZ R56, R11, R52 ;  /* 0x000000340b387220 */ /* 0x000fe40000410000 */
.L_x_2535:
[----:B------:R-:W-:Y:S01]  /*13b0*/  MOV R10, 0xffffff80 ;  /* 0xffffff80000a7802 */ /* 0x000fe20000000f00 */
[----:B------:R-:W-:Y:S01]  /*13c0*/  CS2R R24, SRZ ;  /* 0x0000000000187805 */ /* 0x000fe2000001ff00 */
[----:B------:R-:W-:Y:S02]  /*13d0*/  SHF.R.S32.HI R14, RZ, 0x1f, R57 ;  /* 0x0000001fff0e7819 */ /* 0x000fe40000011439 */
[----:B------:R-:W-:Y:S01]  /*13e0*/  MOV R61, RZ ;  /* 0x000000ff003d7202 */ /* 0x000fe20000000f00 */
[----:B------:R-:W-:-:S02]  /*13f0*/  IMAD R47, R35, R10, c[0x0][0x168] ;  /* 0x00005a00232f7624 */ /* 0x000fc400078e020a */
[----:B------:R-:W-:Y:S02]  /*1400*/  IMAD R8, R14, c[0x0][0x1a0], RZ ;  /* 0x000068000e087a24 */ /* 0x000fe400078e02ff */
[----:B------:R-:W-:Y:S01]  /*1410*/  IMAD.WIDE.U32 R10, R57, c[0x0][0x1a0], R2 ;  /* 0x00006800390a7a25 */ /* 0x000fe200078e0002 */
[----:B------:R-:W-:-:S03]  /*1420*/  SHF.L.U32 R59, R47, 0x1, RZ ;  /* 0x000000012f3b7819 */ /* 0x000fc600000006ff */
[----:B------:R-:W-:Y:S01]  /*1430*/  IMAD R9, R57, c[0x0][0x1a4], R8 ;  /* 0x0000690039097a24 */ /* 0x000fe200078e0208 */
[-C--:B------:R-:W-:Y:S02]  /*1440*/  ISETP.GE.AND P3, PT, R2, R59.reuse, PT ;  /* 0x0000003b0200720c */ /* 0x080fe40003f66270 */
[----:B------:R-:W-:Y:S02]  /*1450*/  ISETP.GE.AND P4, PT, R36, R59, PT ;  /* 0x0000003b2400720c */ /* 0x000fe40003f86270 */
[C---:B------:R-:W-:Y:S02]  /*1460*/  LEA R8, P0, R10.reuse, R43, 0x2 ;  /* 0x0000002b0a087211 */ /* 0x040fe400078010ff */
[----:B------:R-:W-:Y:S02]  /*1470*/  IADD3 R9, R11, R9, RZ ;  /* 0x000000090b097210 */ /* 0x000fe40007ffe0ff */
[----:B------:R-:W-:Y:S02]  /*1480*/  ISETP.GE.AND P5, PT, R37, R59, PT ;  /* 0x0000003b2500720c */ /* 0x000fe40003fa6270 */
[----:B------:R-:W-:-:S02]  /*1490*/  LEA.HI.X R9, R10, R45, R9, 0x2, P0 ;  /* 0x0000002d0a097211 */ /* 0x000fc400000f1409 */
[-C--:B------:R-:W-:Y:S02]  /*14a0*/  ISETP.GE.AND P2, PT, R38, R59.reuse, PT ;  /* 0x0000003b2600720c */ /* 0x080fe40003f46270 */
[-C--:B------:R-:W-:Y:S01]  /*14b0*/  ISETP.GE.AND P1, PT, R39, R59.reuse, PT ;  /* 0x0000003b2700720c */ /* 0x080fe20003f26270 */
[----:B------:R0:W2:Y:S01]  /*14c0*/  @!P3 LDG.E R25, [R8.64] ;  /* 0x000000040819b981 */ /* 0x0000a2000c1e1900 */
[-C--:B------:R-:W-:Y:S02]  /*14d0*/  ISETP.GE.AND P0, PT, R40, R59.reuse, PT ;  /* 0x0000003b2800720c */ /* 0x080fe40003f06270 */
[-C--:B------:R-:W-:Y:S01]  /*14e0*/  ISETP.GE.AND P3, PT, R41, R59.reuse, PT ;  /* 0x0000003b2900720c */ /* 0x080fe20003f66270 */
[----:B------:R0:W3:Y:S01]  /*14f0*/  @!P4 LDG.E R24, [R8.64+0x80] ;  /* 0x000080040818c981 */ /* 0x0000e2000c1e1900 */
[----:B------:R-:W-:Y:S02]  /*1500*/  ISETP.GE.AND P4, PT, R42, R59, PT ;  /* 0x0000003b2a00720c */ /* 0x000fe40003f86270 */
[----:B------:R-:W-:Y:S01]  /*1510*/  MOV R50, RZ ;  /* 0x000000ff00327202 */ /* 0x000fe20000000f00 */
[----:B------:R0:W4:Y:S01]  /*1520*/  @!P5 LDG.E R61, [R8.64+0x100] ;  /* 0x00010004083dd981 */ /* 0x000122000c1e1900 */
[----:B------:R-:W-:-:S02]  /*1530*/  MOV R65, RZ ;  /* 0x000000ff00417202 */ /* 0x000fc40000000f00 */
        /* <DEDUP_REMOVED lines=8> */
[----:B------:R-:W-:-:S02]  /*15c0*/  IMAD R13, R27, c[0x0][0x180], RZ ;  /* 0x000060001b0d7a24 */ /* 0x000fc400078e02ff */
        /* <DEDUP_REMOVED lines=9> */
[----:B0-----:R0:W5:Y:S01]  /*1660*/  LDG.E.64 R8, [R18.64] ;  /* 0x0000000412087981 */ /* 0x001162000c1e1b00 */
[----:B------:R-:W-:Y:S02]  /*1670*/  IMAD R10, R14, c[0x0][0x1c0], RZ ;  /* 0x000070000e0a7a24 */ /* 0x000fe400078e02ff */
[----:B------:R-:W-:-:S04]  /*1680*/  IMAD.WIDE.U32 R16, R57, c[0x0][0x1c0], R2 ;  /* 0x0000700039107a25 */ /* 0x000fc800078e0002 */
[----:B------:R-:W-:Y:S01]  /*1690*/  IMAD R15, R57, c[0x0][0x1c4], R10 ;  /* 0x00007100390f7a24 */ /* 0x000fe200078e020a */
[----:B------:R-:W-:Y:S02]  /*16a0*/  IADD3 R11, R34, 0x40, RZ ;  /* 0x00000040220b7810 */ /* 0x000fe40007ffe0ff */
[----:B------:R-:W-:Y:S02]  /*16b0*/  LEA R10, P0, R16, R44, 0x2 ;  /* 0x0000002c100a7211 */ /* 0x000fe400078010ff */
[----:B------:R-:W-:Y:S02]  /*16c0*/  IADD3 R15, R17, R15, RZ ;  /* 0x0000000f110f7210 */ /* 0x000fe40007ffe0ff */
[----:B------:R-:W-:Y:S02]  /*16d0*/  IADD3 R13, R34, 0x20, RZ ;  /* 0x00000020220d7810 */ /* 0x000fe40007ffe0ff */
[----:B------:R-:W-:Y:S02]  /*16e0*/  LEA.HI.SX32 R12, R11, R34, 0x1b ;  /* 0x000000220b0c7211 */ /* 0x000fe400078fdaff */
[----:B------:R-:W-:-:S02]  /*16f0*/  LEA.HI.X R11, R16, R46, R15, 0x2, P0 ;  /* 0x0000002e100b7211 */ /* 0x000fc400000f140f */
[C---:B------:R-:W-:Y:S02]  /*1700*/  IADD3 R15, R34.reuse, 0x60, RZ ;  /* 0x00000060220f7810 */ /* 0x040fe40007ffe0ff */
[CC--:B------:R-:W-:Y:S02]  /*1710*/  LEA.HI.SX32 R14, R34.reuse, R34.reuse, 0x1b ;  /* 0x00000022220e7211 */ /* 0x0c0fe400078fdaff */
[C---:B------:R-:W-:Y:S02]  /*1720*/  IADD3 R17, R34.reuse, 0x80, RZ ;  /* 0x0000008022117810 */ /* 0x040fe40007ffe0ff */
[----:B------:R-:W-:Y:S02]  /*1730*/  LEA.HI.SX32 R13, R13, R34, 0x1b ;  /* 0x000000220d0d7211 */ /* 0x000fe400078fdaff */
[----:B0-----:R-:W-:Y:S02]  /*1740*/  IADD3 R19, R34, 0xa0, RZ ;  /* 0x000000a022137810 */ /* 0x001fe40007ffe0ff */
[----:B------:R-:W-:-:S02]  /*1750*/  ISETP.GE.AND P6, PT, R2, R59, PT ;  /* 0x0000003b0200720c */ /* 0x000fc40003fc6270 */
[----:B------:R-:W-:Y:S02]  /*1760*/  IADD3 R69, R34, 0xc0, RZ ;  /* 0x000000c022457810 */ /* 0x000fe40007ffe0ff */
[-C--:B------:R-:W-:Y:S02]  /*1770*/  ISETP.GE.AND P5, PT, R36, R59.reuse, PT ;  /* 0x0000003b2400720c */ /* 0x080fe40003fa6270 */
[----:B------:R-:W-:Y:S02]  /*1780*/  IADD3 R71, R34, 0xe0, RZ ;  /* 0x000000e022477810 */ /* 0x000fe40007ffe0ff */
[-C--:B------:R-:W-:Y:S02]  /*1790*/  LEA.HI.SX32 R15, R15, R34.reuse, 0x1b ;  /* 0x000000220f0f7211 */ /* 0x080fe400078fdaff */
[----:B------:R-:W-:Y:S02]  /*17a0*/  ISETP.GE.AND P4, PT, R37, R59, PT ;  /* 0x0000003b2500720c */ /* 0x000fe40003f86270 */
[----:B------:R-:W-:-:S02]  /*17b0*/  LEA.HI.SX32 R84, R17, R34, 0x1b ;  /* 0x0000002211547211 */ /* 0x000fc400078fdaff */
[-C--:B------:R-:W-:Y:S02]  /*17c0*/  ISETP.GE.AND P3, PT, R38, R59.reuse, PT ;  /* 0x0000003b2600720c */ /* 0x080fe40003f66270 */
[-C--:B------:R-:W-:Y:S02]  /*17d0*/  LEA.HI.SX32 R82, R19, R34.reuse, 0x1b ;  /* 0x0000002213527211 */ /* 0x080fe400078fdaff */
[-C--:B------:R-:W-:Y:S02]  /*17e0*/  ISETP.GE.AND P2, PT, R39, R59.reuse, PT ;  /* 0x0000003b2700720c */ /* 0x080fe40003f46270 */
[-C--:B------:R-:W-:Y:S01]  /*17f0*/  ISETP.GE.AND P1, PT, R40, R59.reuse, PT ;  /* 0x0000003b2800720c */ /* 0x080fe20003f26270 */
[----:B------:R-:W-:Y:S01]  /*1800*/  CS2R R78, SRZ ;  /* 0x00000000004e7805 */ /* 0x000fe2000001ff00 */
[----:B------:R-:W-:Y:S02]  /*1810*/  LEA.HI.SX32 R76, R71, R34, 0x1b ;  /* 0x00000022474c7211 */ /* 0x000fe400078fdaff */
[----:B------:R-:W-:-:S02]  /*1820*/  ISETP.GE.AND P0, PT, R41, R59, PT ;  /* 0x0000003b2900720c */ /* 0x000fc40003f06270 */
[----:B------:R-:W-:Y:S01]  /*1830*/  MOV R17, RZ ;  /* 0x000000ff00117202 */ /* 0x000fe20000000f00 */
[----:B------:R-:W-:Y:S01]  /*1840*/  CS2R R80, SRZ ;  /* 0x0000000000507805 */ /* 0x000fe2000001ff00 */
[----:B------:R-:W-:Y:S02]  /*1850*/  MOV R83, RZ ;  /* 0x000000ff00537202 */ /* 0x000fe40000000f00 */
[----:B------:R-:W-:Y:S02]  /*1860*/  MOV R77, RZ ;  /* 0x000000ff004d7202 */ /* 0x000fe40000000f00 */
[----:B------:R-:W-:-:S04]  /*1870*/  SHF.L.U32 R74, R34, 0x3, RZ ;  /* 0x00000003224a7819 */ /* 0x000fc800000006ff */
[----:B------:R-:W-:Y:S01]  /*1880*/  LEA.HI.SX32 R74, R74, R74, 0x1b ;  /* 0x0000004a4a4a7211 */ /* 0x000fe200078fdaff */
[----:B--2---:R0:W-:Y:S04]  /*1890*/  STS [R14.X4], R25 ;  /* 0x000000190e007388 */ /* 0x0041e80000004800 */
[----:B---3--:R1:W-:Y:S04]  /*18a0*/  STS [R13.X4+0x80], R24 ;  /* 0x000080180d007388 */ /* 0x0083e80000004800 */
[----:B----4-:R-:W-:Y:S01]  /*18b0*/  STS [R12.X4+0x100], R61 ;  /* 0x0001003d0c007388 */ /* 0x010fe20000004800 */
[----:B0-----:R-:W-:-:S03]  /*18c0*/  LEA.HI.SX32 R25, R69, R34, 0x1b ;  /* 0x0000002245197211 */ /* 0x001fc600078fdaff */
[----:B-----5:R0:W-:Y:S01]  /*18d0*/  STS [R15.X4+0x180], R50 ;  /* 0x000180320f007388 */ /* 0x0201e20000004800 */
[----:B-1----:R-:W-:-:S03]  /*18e0*/  MOV R24, RZ ;  /* 0x000000ff00187202 */ /* 0x002fc60000000f00 */
[----:B------:R-:W-:Y:S04]  /*18f0*/  STS [R84.X4+0x200], R65 ;  /* 0x0002004154007388 */ /* 0x000fe80000004800 */
[----:B------:R-:W-:Y:S04]  /*1900*/  STS [R82.X4+0x280], R63 ;  /* 0x0002803f52007388 */ /* 0x000fe80000004800 */
[----:B------:R1:W-:Y:S04]  /*1910*/  STS [R25.X4+0x300], R58 ;  /* 0x0003003a19007388 */ /* 0x0003e80000004800 */
[----:B------:R-:W-:Y:S01]  /*1920*/  STS [R76.X4+0x380], R67 ;  /* 0x000380434c007388 */ /* 0x000fe20000004800 */
[----:B------:R-:W-:-:S06]  /*1930*/  NOP ;  /* 0x0000000000007918 */ /* 0x000fcc0000000000 */
[----:B------:R2:W3:Y:S04]  /*1940*/  @!P6 LDG.E R79, [R10.64] ;  /* 0x000000040a4fe981 */ /* 0x0004e8000c1e1900 */
[----:B------:R2:W4:Y:S04]  /*1950*/  @!P5 LDG.E R78, [R10.64+0x80] ;  /* 0x000080040a4ed981 */ /* 0x000528000c1e1900 */
[----:B------:R2:W5:Y:S04]  /*1960*/  @!P4 LDG.E R17, [R10.64+0x100] ;  /* 0x000100040a11c981 */ /* 0x000568000c1e1900 */
[----:B------:R2:W3:Y:S04]  /*1970*/  @!P3 LDG.E R24, [R10.64+0x180] ;  /* 0x000180040a18b981 */ /* 0x0004e8000c1e1900 */
[----:B------:R2:W3:Y:S04]  /*1980*/  @!P2 LDG.E R83, [R10.64+0x200] ;  /* 0x000200040a53a981 */ /* 0x0004e8000c1e1900 */
[----:B------:R2:W3:Y:S04]  /*1990*/  @!P1 LDG.E R81, [R10.64+0x280] ;  /* 0x000280040a519981 */ /* 0x0004e8000c1e1900 */
[----:B------:R2:W3:Y:S01]  /*19a0*/  @!P0 LDG.E R80, [R10.64+0x300] ;  /* 0x000300040a508981 */ /* 0x0004e2000c1e1900 */
[----:B------:R-:W-:-:S03]  /*19b0*/  ISETP.GE.AND P6, PT, R42, R59, PT ;  /* 0x0000003b2a00720c */ /* 0x000fc60003fc6270 */
[----:B0-----:R-:W0:Y:S01]  /*19c0*/  S2R R50, SR_TID.X ;  /* 0x0000000000327919 */ /* 0x001e220000002100 */
[----:B------:R-:W-:Y:S02]  /*19d0*/  FMUL.FTZ R16, R9, R49 ;  /* 0x0000003109107220 */ /* 0x000fe40000410000 */
[----:B------:R-:W-:Y:S01]  /*19e0*/  FMUL.FTZ R8, R8, 1.4426950216293334961 ;  /* 0x3fb8aa3b08087820 */ /* 0x000fe20000410000 */
[----:B------:R-:W-:Y:S06]  /*19f0*/  LDS R61, [R74.X4+0xc] ;  /* 0x00000c004a3d7984 */ /* 0x000fec0000004800 */
[----:B------:R2:W3:Y:S01]  /*1a00*/  @!P6 LDG.E R77, [R10.64+0x380] ;  /* 0x000380040a4de981 */ /* 0x0004e2000c1e1900 */
[----:B-1----:R-:W-:-:S02]  /*1a10*/  FMUL.RZ R58, R16, 0.15915493667125701904 ;  /* 0x3e22f983103a7820 */ /* 0x002fc4000040c000 */
[-C--:B------:R-:W-:Y:S02]  /*1a20*/  FMUL.FTZ R16, R9, R48.reuse ;  /* 0x0000003009107220 */ /* 0x080fe40000410000 */
[----:B------:R-:W-:Y:S02]  /*1a30*/  MUFU.SIN R71, R58 ;  /* 0x0000003a00477308 */ /* 0x000fe40000000400 */
[----:B------:R-:W-:Y:S02]  /*1a40*/  FMUL.RZ R59, R16, 0.15915493667125701904 ;  /* 0x3e22f983103b7820 */ /* 0x000fe4000040c000 */
[----:B------:R-:W-:Y:S04]  /*1a50*/  LDS R16, [R74.X4+0x4] ;  /* 0x000004004a107984 */ /* 0x000fe80000004800 */
[----:B------:R1:W-:Y:S01]  /*1a60*/  MUFU.COS R69, R58 ;  /* 0x0000003a00457308 */ /* 0x0003e20000000000 */
[C---:B------:R-:W-:Y:S01]  /*1a70*/  FMUL.FTZ R60, R8.reuse, R49 ;  /* 0x00000031083c7220 */ /* 0x040fe20000410000 */
[----:B-1----:R-:W1:Y:S01]  /*1a80*/  LDS R58, [R74.X4] ;  /* 0x000000004a3a7984 */ /* 0x002e620000004800 */
[----:B------:R-:W-:-:S02]  /*1a90*/  FMUL.FTZ R63, R8, R48 ;  /* 0x00000030083f7220 */ /* 0x000fc40000410000 */
[CC--:B------:R-:W-:Y:S02]  /*1aa0*/  FMUL.FTZ R62, R8.reuse, R51.reuse ;  /* 0x00000033083e7220 */ /* 0x0c0fe40000410000 */
[-C--:B--2---:R-:W-:Y:S01]  /*1ab0*/  FMUL.FTZ R11, R8, R52.reuse ;  /* 0x00000034080b7220 */ /* 0x084fe20000410000 */
[----:B0-----:R-:W-:Y:S01]  /*1ac0*/  SHF.L.U32 R66, R50, 0x2, RZ ;  /* 0x0000000232427819 */ /* 0x001fe200000006ff */
[C---:B------:R-:W-:Y:S01]  /*1ad0*/  FMUL.FTZ R8, R9.reuse, R51 ;  /* 0x0000003309087220 */ /* 0x040fe20000410000 */
[----:B------:R-:W-:Y:S01]  /*1ae0*/  MUFU.SIN R18, R59 ;  /* 0x0000003b00127308 */ /* 0x000fe20000000400 */
[----:B------:R-:W-:Y:S02]  /*1af0*/  FMUL.FTZ R10, R9, R52 ;  /* 0x00000034090a7220 */ /* 0x000fe40000410000 */
[----:B------:R-:W-:Y:S01]  /*1b00*/  FMUL.RZ R64, R8, 0.15915493667125701904 ;  /* 0x3e22f98308407820 */ /* 0x000fe2000040c000 */
[----:B------:R-:W-:-:S04]  /*1b10*/  IADD3 R8, R66, 0x1, RZ ;  /* 0x0000000142087810 */ /* 0x000fc80007ffe0ff */
[----:B------:R0:W-:Y:S01]  /*1b20*/  MUFU.COS R19, R59 ;  /* 0x0000003b00137308 */ /* 0x0001e20000000000 */
[----:B------:R-:W-:Y:S01]  /*1b30*/  ISETP.GE.U32.AND P1, PT, R8, R47, PT ;  /* 0x0000002f0800720c */ /* 0x000fe20003f26070 */
[----:B------:R-:W-:Y:S01]  /*1b40*/  FMUL.RZ R68, R10, 0.15915493667125701904 ;  /* 0x3e22f9830a447820 */ /* 0x000fe2000040c000 */
[----:B0-----:R-:W0:Y:S01]  /*1b50*/  LDS R59, [R74.X4+0x8] ;  /* 0x000008004a3b7984 */ /* 0x001e220000004800 */
[----:B------:R-:W-:-:S04]  /*1b60*/  IADD3 R8, R66, 0x2, RZ ;  /* 0x0000000242087810 */ /* 0x000fc80007ffe0ff */
[----:B------:R-:W2:Y:S01]  /*1b70*/  MUFU.EX2 R63, R63 ;  /* 0x0000003f003f7308 */ /* 0x000ea20000000800 */
[----:B------:R-:W-:Y:S02]  /*1b80*/  IADD3 R10, R66, 0x3, RZ ;  /* 0x00000003420a7810 */ /* 0x000fe40007ffe0ff */
[-C--:B------:R-:W-:Y:S02]  /*1b90*/  ISETP.GE.U32.AND P2, PT, R8, R47.reuse, PT ;  /* 0x0000002f0800720c */ /* 0x080fe40003f46070 */
[----:B------:R-:W0:Y:S03]  /*1ba0*/  LDS R8, [R74.X4+0x14] ;  /* 0x000014004a087984 */ /* 0x000e260000004800 */
[----:B------:R-:W-:Y:S01]  /*1bb0*/  MUFU.EX2 R62, R62 ;  /* 0x0000003e003e7308 */ /* 0x000fe20000000800 */
[-C--:B------:R-:W-:Y:S02]  /*1bc0*/  ISETP.GE.U32.AND P3, PT, R10, R47.reuse, PT ;  /* 0x0000002f0a00720c */ /* 0x080fe40003f66070 */
[----:B------:R-:W0:Y:S05]  /*1bd0*/  LDS R10, [R74.X4+0x10] ;  /* 0x000010004a0a7984 */ /* 0x000e2a0000004800 */
[----:B------:R-:W2:Y:S08]  /*1be0*/  MUFU.COS R9, R64 ;  /* 0x0000004000097308 */ /* 0x000eb00000000000 */
[----:B------:R2:W0:Y:S01]  /*1bf0*/  MUFU.SIN R65, R64 ;  /* 0x0000004000417308 */ /* 0x0004220000000400 */
[----:B------:R-:W-:Y:S01]  /*1c00*/  ISETP.GE.U32.AND P0, PT, R66, R47, PT ;  /* 0x0000002f4200720c */ /* 0x000fe20003f06070 */
[----:B-1----:R-:W-:-:S06]  /*1c10*/  FMUL.FTZ R58, R53, R58 ;  /* 0x0000003a353a7220 */ /* 0x002fcc0000410000 */
[----:B------:R-:W1:Y:S01]  /*1c20*/  MUFU.EX2 R60, R60 ;  /* 0x0000003c003c7308 */ /* 0x000e620000000800 */
[C---:B--2---:R-:W-:Y:S02]  /*1c30*/  FMUL.FTZ R64, R63.reuse, R19 ;  /* 0x000000133f407220 */ /* 0x044fe40000410000 */
[----:B------:R-:W-:Y:S01]  /*1c40*/  FMUL.FTZ R70, R62, R9 ;  /* 0x000000093e467220 */ /* 0x000fe20000410000 */
[----:B------:R-:W2:Y:S01]  /*1c50*/  LDS R19, [R74.X4+0x1c] ;  /* 0x00001c004a137984 */ /* 0x000ea20000004800 */
[----:B------:R-:W-:-:S03]  /*1c60*/  FMUL.FTZ R63, R63, R18 ;  /* 0x000000123f3f7220 */ /* 0x000fc60000410000 */
[----:B------:R-:W-:Y:S01]  /*1c70*/  MUFU.EX2 R11, R11 ;  /* 0x0000000b000b7308 */ /* 0x000fe20000000800 */
[----:B------:R-:W2:Y:S07]  /*1c80*/  LDS R9, [R74.X4+0x18] ;  /* 0x000018004a097984 */ /* 0x000eae0000004800 */
[----:B------:R-:W1:Y:S01]  /*1c90*/  MUFU.COS R66, R68 ;  /* 0x0000004400427308 */ /* 0x000e620000000000 */
[----:B0-----:R-:W-:Y:S01]  /*1ca0*/  FMUL.FTZ R67, R62, R65 ;  /* 0x000000413e437220 */ /* 0x001fe20000410000 */
[----:B------:R-:W-:Y:S01]  /*1cb0*/  FSEL R62, R63, RZ, !P1 ;  /* 0x000000ff3f3e7208 */ /* 0x000fe20004800000 */
[----:B------:R-:W-:Y:S01]  /*1cc0*/  FMUL.FTZ R16, R53, R16 ;  /* 0x0000001035107220 */ /* 0x000fe20000410000 */
[----:B------:R-:W-:Y:S01]  /*1cd0*/  FSEL R63, R58, RZ, !P0 ;  /* 0x000000ff3a3f7208 */ /* 0x000fe20004000000 */
[----:B------:R-:W-:Y:S01]  /*1ce0*/  FMUL.FTZ R61, R54, R61 ;  /* 0x0000003d363d7220 */ /* 0x000fe20000410000 */
[----:B------:R-:W-:-:S02]  /*1cf0*/  FSEL R64, R64, 1, !P1 ;  /* 0x3f80000040407808 */ /* 0x000fc40004800000 */
[----:B------:R0:W0:Y:S01]  /*1d00*/  MUFU.SIN R18, R68 ;  /* 0x0000004400127308 */ /* 0x0000220000000400 */
[----:B------:R-:W-:Y:S01]  /*1d10*/  FSEL R65, R16, RZ, !P0 ;  /* 0x000000ff10417208 */ /* 0x000fe20004000000 */
[----:B------:R-:W-:Y:S02]  /*1d20*/  FMUL.FTZ R58, R63, R62 ;  /* 0x0000003e3f3a7220 */ /* 0x000fe40000410000 */
[C---:B-1----:R-:W-:Y:S02]  /*1d30*/  FMUL.FTZ R69, R60.reuse, R69 ;  /* 0x000000453c457220 */ /* 0x042fe40000410000 */
[----:B------:R-:W-:Y:S02]  /*1d40*/  FMUL.FTZ R71, R60, R71 ;  /* 0x000000473c477220 */ /* 0x000fe40000410000 */
[----:B------:R-:W-:Y:S01]  /*1d50*/  FMUL.FTZ R60, R11, R66 ;  /* 0x000000420b3c7220 */ /* 0x000fe20000410000 */
[----:B------:R-:W-:Y:S01]  /*1d60*/  FSEL R66, R61, RZ, !P1 ;  /* 0x000000ff3d427208 */ /* 0x000fe20004800000 */
[----:B------:R-:W-:-:S02]  /*1d70*/  FMUL.FTZ R59, R54, R59 ;  /* 0x0000003b363b7220 */ /* 0x000fc40000410000 */
[C---:B------:R-:W-:Y:S02]  /*1d80*/  FMUL.FTZ R16, R65.reuse, R62 ;  /* 0x0000003e41107220 */ /* 0x040fe40000410000 */
[-C--:B------:R-:W-:Y:S01]  /*1d90*/  FFMA.FTZ R61, R65, R64.reuse, R58 ;  /* 0x00000040413d7223 */ /* 0x080fe2000001003a */
[----:B------:R-:W-:Y:S02]  /*1da0*/  FSEL R67, R67, RZ, !P2 ;  /* 0x000000ff43437208 */ /* 0x000fe40005000000 */
[----:B0-----:R-:W-:Y:S01]  /*1db0*/  FSEL R68, R59, RZ, !P1 ;  /* 0x000000ff3b447208 */ /* 0x001fe20004800000 */
[----:B------:R-:W-:Y:S02]  /*1dc0*/  FFMA.FTZ R59, R63, R64, -R16 ;  /* 0x000000403f3b7223 */ /* 0x000fe40000010810 */
[----:B------:R-:W-:Y:S01]  /*1dd0*/  FADD.FTZ R61, R66, R61 ;  /* 0x0000003d423d7221 */ /* 0x000fe20000010000 */
[----:B------:R-:W-:Y:S01]  /*1de0*/  FSEL R69, R69, 1, !P0 ;  /* 0x3f80000045457808 */ /* 0x000fe20004000000 */
[----:B------:R-:W-:Y:S01]  /*1df0*/  FADD.FTZ R59, R68, R59 ;  /* 0x0000003b443b7221 */ /* 0x000fe20000010000 */
[----:B------:R-:W-:Y:S01]  /*1e00*/  FSEL R70, R70, 1, !P2 ;  /* 0x3f80000046467808 */ /* 0x000fe20005000000 */
[----:B------:R-:W-:Y:S01]  /*1e10*/  FMUL.FTZ R16, R67, R61 ;  /* 0x0000003d43107220 */ /* 0x000fe20000410000 */
[----:B------:R-:W-:Y:S01]  /*1e20*/  FSEL R71, R71, RZ, !P0 ;  /* 0x000000ff47477208 */ /* 0x000fe20004000000 */
[----:B------:R-:W-:-:S02]  /*1e30*/  FMUL.FTZ R18, R11, R18 ;  /* 0x000000120b127220 */ /* 0x000fc40000410000 */
[----:B------:R-:W-:Y:S02]  /*1e40*/  FMUL.FTZ R11, R69, R62 ;  /* 0x0000003e450b7220 */ /* 0x000fe40000410000 */
[C---:B------:R-:W-:Y:S02]  /*1e50*/  FMUL.FTZ R8, R55.reuse, R8 ;  /* 0x0000000837087220 */ /* 0x040fe40000410000 */
[-C--:B------:R-:W-:Y:S02]  /*1e60*/  FFMA.FTZ R16, R70, R59.reuse, -R16 ;  /* 0x0000003b46107223 */ /* 0x080fe40000010810 */
[----:B------:R-:W-:Y:S02]  /*1e70*/  FMUL.FTZ R10, R55, R10 ;  /* 0x0000000a370a7220 */ /* 0x000fe40000410000 */
[----:B------:R-:W-:Y:S01]  /*1e80*/  FMUL.FTZ R59, R67, R59 ;  /* 0x0000003b433b7220 */ /* 0x000fe20000410000 */
[----:B------:R-:W-:Y:S01]  /*1e90*/  FSEL R72, R8, RZ, !P2 ;  /* 0x000000ff08487208 */ /* 0x000fe20005000000 */
[----:B------:R-:W-:-:S02]  /*1ea0*/  FMUL.FTZ R58, R71, R62 ;  /* 0x0000003e473a7220 */ /* 0x000fc40000410000 */
[-C--:B------:R-:W-:Y:S01]  /*1eb0*/  FFMA.FTZ R11, R71, R64.reuse, R11 ;  /* 0x00000040470b7223 */ /* 0x080fe2000001000b */
[----:B------:R-:W-:Y:S01]  /*1ec0*/  FSEL R73, R10, RZ, !P2 ;  /* 0x000000ff0a497208 */ /* 0x000fe20005000000 */
[----:B------:R-:W-:Y:S01]  /*1ed0*/  FFMA.FTZ R85, R70, R61, R59 ;  /* 0x0000003d46557223 */ /* 0x000fe2000001003b */
[----:B------:R-:W-:Y:S01]  /*1ee0*/  FSEL R61, R18, RZ, !P3 ;  /* 0x000000ff123d7208 */ /* 0x000fe20005800000 */
[----:B------:R-:W-:Y:S02]  /*1ef0*/  FFMA.FTZ R58, R69, R64, -R58 ;  /* 0x00000040453a7223 */ /* 0x000fe4000001083a */
[----:B------:R-:W-:Y:S02]  /*1f00*/  FMUL.FTZ R59, R67, R11 ;  /* 0x0000000b433b7220 */ /* 0x000fe40000410000 */
[----:B------:R-:W-:Y:S02]  /*1f10*/  FADD.FTZ R85, R72, R85 ;  /* 0x0000005548557221 */ /* 0x000fe40000010000 */
[----:B------:R-:W-:Y:S01]  /*1f20*/  FADD.FTZ R16, R73, R16 ;  /* 0x0000001049107221 */ /* 0x000fe20000010000 */
[----:B------:R-:W-:Y:S01]  /*1f30*/  FSEL R60, R60, 1, !P3 ;  /* 0x3f8000003c3c7808 */ /* 0x000fe20005800000 */
[----:B------:R-:W-:-:S02]  /*1f40*/  FFMA.FTZ R8, R70, R58, -R59 ;  /* 0x0000003a46087223 */ /* 0x000fc4000001083b */
[----:B------:R-:W-:Y:S02]  /*1f50*/  FMUL.FTZ R58, R67, R58 ;  /* 0x0000003a433a7220 */ /* 0x000fe40000410000 */
[C---:B--2---:R-:W-:Y:S02]  /*1f60*/  FMUL.FTZ R19, R56.reuse, R19 ;  /* 0x0000001338137220 */ /* 0x044fe40000410000 */
[----:B------:R-:W-:Y:S02]  /*1f70*/  FMUL.FTZ R9, R56, R9 ;  /* 0x0000000938097220 */ /* 0x000fe40000410000 */
[C---:B------:R-:W-:Y:S02]  /*1f80*/  FMUL.FTZ R59, R61.reuse, R85 ;  /* 0x000000553d3b7220 */ /* 0x040fe40000410000 */
[-C--:B------:R-:W-:Y:S02]  /*1f90*/  FMUL.FTZ R10, R61, R16.reuse ;  /* 0x000000103d0a7220 */ /* 0x080fe40000410000 */
[----:B------:R-:W-:Y:S01]  /*1fa0*/  FFMA.FTZ R11, R70, R11, R58 ;  /* 0x0000000b460b7223 */ /* 0x000fe2000001003a */
[----:B------:R-:W-:Y:S01]  /*1fb0*/  FSEL R58, R19, RZ, !P3 ;  /* 0x000000ff133a7208 */ /* 0x000fe20005800000 */
[C---:B------:R-:W-:Y:S01]  /*1fc0*/  FFMA.FTZ R16, R60.reuse, R16, -R59 ;  /* 0x000000103c107223 */ /* 0x040fe2000001083b */
[----:B------:R-:W-:Y:S01]  /*1fd0*/  FSEL R59, R9, RZ, !P3 ;  /* 0x000000ff093b7208 */ /* 0x000fe20005800000 */
[----:B------:R-:W-:-:S02]  /*1fe0*/  FFMA.FTZ R19, R60, R85, R10 ;  /* 0x000000553c137223 */ /* 0x000fc4000001000a */
[CC--:B------:R-:W-:Y:S02]  /*1ff0*/  FMUL.FTZ R9, R61.reuse, R11.reuse ;  /* 0x0000000b3d097220 */ /* 0x0c0fe40000410000 */
[----:B------:R-:W-:Y:S02]  /*2000*/  FADD.FTZ R19, R58, R19 ;  /* 0x000000133a137221 */ /* 0x000fe40000010000 */
[-C--:B------:R-:W-:Y:S02]  /*2010*/  FMUL.FTZ R10, R61, R8.reuse ;  /* 0x000000083d0a7220 */ /* 0x080fe40000410000 */
[----:B------:R-:W-:Y:S02]  /*2020*/  FADD.FTZ R18, R59, R16 ;  /* 0x000000103b127221 */ /* 0x000fe40000010000 */
[C---:B------:R-:W-:Y:S01]  /*2030*/  FFMA.FTZ R16, R60.reuse, R8, -R9 ;  /* 0x000000083c107223 */ /* 0x040fe20000010809 */
[----:B------:R-:W0:Y:S01]  /*2040*/  SHFL.UP PT, R87, R19, 0x1, RZ ;  /* 0x0420000013577989 */ /* 0x000e2200000e00ff */
[----:B------:R-:W-:-:S03]  /*2050*/  FFMA.FTZ R10, R60, R11, R10 ;  /* 0x0000000b3c0a7223 */ /* 0x000fc6000001000a */
[----:B------:R-:W1:Y:S04]  /*2060*/  SHFL.UP PT, R85, R18, 0x1, RZ ;  /* 0x0420000012557989 */ /* 0x000e6800000e00ff */
[----:B------:R-:W2:Y:S04]  /*2070*/  SHFL.UP PT, R9, R16, 0x1, RZ ;  /* 0x0420000010097989 */ /* 0x000ea800000e00ff */
[----:B------:R-:W2:Y:S01]  /*2080*/  SHFL.UP PT, R11, R10, 0x1, RZ ;  /* 0x042000000a0b7989 */ /* 0x000ea200000e00ff */
[----:B------:R-:W-:Y:S01]  /*2090*/  ISETP.GE.AND P0, PT, R34, 0x1, PT ;  /* 0x000000012200780c */ /* 0x000fe20003f06270 */
[----:B0-----:R-:W-:-:S02]  /*20a0*/  FMUL.FTZ R8, R10, R87 ;  /* 0x000000570a087220 */ /* 0x001fc40000410000 */
[-C--:B-1----:R-:W-:Y:S02]  /*20b0*/  FMUL.FTZ R88, R10, R85.reuse ;  /* 0x000000550a587220 */ /* 0x082fe40000410000 */
[----:B------:R-:W-:Y:S02]  /*20c0*/  FFMA.FTZ R85, R16, R85, -R8 ;  /* 0x0000005510557223 */ /* 0x000fe40000010808 */
[----:B--2---:R-:W-:Y:S02]  /*20d0*/  FMUL.FTZ R86, R10, R9 ;  /* 0x000000090a567220 */ /* 0x004fe40000410000 */
[----:B------:R-:W-:Y:S02]  /*20e0*/  FFMA.FTZ R88, R16, R87, R88 ;  /* 0x0000005710587223 */ /* 0x000fe40000010058 */
[-C--:B------:R-:W-:Y:S02]  /*20f0*/  FMUL.FTZ R8, R10, R11.reuse ;  /* 0x0000000b0a087220 */ /* 0x080fe40000410000 */
        /* <DEDUP_REMOVED lines=12> */
[C---:B--2---:R-:W-:Y:S02]  /*21c0*/  FMUL.FTZ R86, R11.reuse, R8 ;  /* 0x000000080b567220 */ /* 0x044fe40000410000 */
        /* <DEDUP_REMOVED lines=26> */
[----:B------:R-:W2:Y:S04]  /*2370*/  SHFL.UP PT, R85, R19, 0x8, RZ ;  /* 0x0500000013557989 */ /* 0x000ea800000e00ff */
[----:B------:R-:W4:Y:S01]  /*2380*/  SHFL.UP PT, R9, R11, 0x8, RZ ;  /* 0x050000000b097989 */ /* 0x000f2200000e00ff */
[----:B------:R-:W-:-:S03]  /*2390*/  ISETP.GE.AND P1, PT, R34, 0x8, PT ;  /* 0x000000082200780c */ /* 0x000fc60003f26270 */
[----:B---3--:R-:W-:Y:S01]  /*23a0*/  STS [R14.X4+0x420], R79 ;  /* 0x0004204f0e007388 */ /* 0x008fe20000004800 */
[C---:B0-----:R-:W-:Y:S02]  /*23b0*/  FMUL.FTZ R86, R11.reuse, R8 ;  /* 0x000000080b567220 */ /* 0x041fe40000410000 */
[C---:B-1----:R-:W-:Y:S02]  /*23c0*/  FMUL.FTZ R88, R11.reuse, R10 ;  /* 0x0000000a0b587220 */ /* 0x042fe40000410000 */
[CC--:B--2---:R-:W-:Y:S02]  /*23d0*/  FMUL.FTZ R87, R11.reuse, R85.reuse ;  /* 0x000000550b577220 */ /* 0x0c4fe40000410000 */
[C---:B------:R-:W-:Y:S02]  /*23e0*/  FFMA.FTZ R88, R16.reuse, R85, R88 ;  /* 0x0000005510587223 */ /* 0x040fe40000010058 */
[-C--:B----4-:R-:W-:Y:S02]  /*23f0*/  FFMA.FTZ R86, R16, R9.reuse, R86 ;  /* 0x0000000910567223 */ /* 0x090fe40000010056 */
[----:B------:R-:W-:-:S02]  /*2400*/  FMUL.FTZ R9, R11, R9 ;  /* 0x000000090b097220 */ /* 0x000fc40000410000 */
[C---:B------:R-:W-:Y:S01]  /*2410*/  FFMA.FTZ R87, R16.reuse, R10, -R87 ;  /* 0x0000000a10577223 */ /* 0x040fe20000010857 */
[----:B------:R0:W-:Y:S01]  /*2420*/  STS [R13.X4+0x4a0], R78 ;  /* 0x0004a04e0d007388 */ /* 0x0001e20000004800 */
[----:B------:R-:W-:Y:S02]  /*2430*/  @P1 FFMA.FTZ R16, R16, R8, -R9 ;  /* 0x0000000810101223 */ /* 0x000fe40000010809 */
[----:B------:R-:W-:Y:S01]  /*2440*/  @P1 FADD.FTZ R19, R19, R88 ;  /* 0x0000005813131221 */ /* 0x000fe20000010000 */
[----:B-----5:R-:W-:Y:S01]  /*2450*/  STS [R12.X4+0x520], R17 ;  /* 0x000520110c007388 */ /* 0x020fe20000004800 */
[----:B------:R-:W-:Y:S01]  /*2460*/  @P1 FADD.FTZ R18, R18, R87 ;  /* 0x0000005712121221 */ /* 0x000fe20000010000 */
[----:B------:R-:W-:Y:S02]  /*2470*/  FSEL R86, R11, R86, !P1 ;  /* 0x000000560b567208 */ /* 0x000fe40004800000 */
[----:B------:R1:W-:Y:S04]  /*2480*/  STS [R15.X4+0x5a0], R24 ;  /* 0x0005a0180f007388 */ /* 0x0003e80000004800 */
[----:B------:R-:W-:Y:S01]  /*2490*/  STS [R84.X4+0x620], R83 ;  /* 0x0006205354007388 */ /* 0x000fe20000004800 */
[----:B------:R-:W-:-:S03]  /*24a0*/  ISETP.NE.AND P0, PT, R30, RZ, PT ;  /* 0x000000ff1e00720c */ /* 0x000fc60003f05270 */
[----:B------:R-:W-:Y:S04]  /*24b0*/  STS [R82.X4+0x6a0], R81 ;  /* 0x0006a05152007388 */ /* 0x000fe80000004800 */
[----:B------:R-:W-:Y:S04]  /*24c0*/  STS [R25.X4+0x720], R80 ;  /* 0x0007205019007388 */ /* 0x000fe80000004800 */
[----:B------:R-:W2:Y:S04]  /*24d0*/  SHFL.UP PT, R25, R19, 0x10, RZ ;  /* 0x0600000013197989 */ /* 0x000ea800000e00ff */
[----:B------:R-:W3:Y:S04]  /*24e0*/  SHFL.UP PT, R9, R16, 0x10, RZ ;  /* 0x0600000010097989 */ /* 0x000ee800000e00ff */
[----:B------:R-:W4:Y:S01]  /*24f0*/  SHFL.UP PT, R17, R18, 0x10, RZ ;  /* 0x0600000012117989 */ /* 0x000f2200000e00ff */
[----:B------:R-:W-:-:S03]  /*2500*/  ISETP.EQ.OR P0, PT, R35, RZ, P0 ;  /* 0x000000ff2300720c */ /* 0x000fc60000702670 */
[----:B------:R-:W5:Y:S01]  /*2510*/  SHFL.UP PT, R11, R86, 0x10, RZ ;  /* 0x06000000560b7989 */ /* 0x000f6200000e00ff */
[----:B0-----:R-:W-:Y:S01]  /*2520*/  MOV R13, RZ ;  /* 0x000000ff000d7202 */ /* 0x001fe20000000f00 */
[----:B-1----:R-:W-:Y:S01]  /*2530*/  CS2R R14, SRZ ;  /* 0x00000000000e7805 */ /* 0x002fe2000001ff00 */
[----:B------:R-:W-:Y:S01]  /*2540*/  MOV R12, 0x3f800000 ;  /* 0x3f800000000c7802 */ /* 0x000fe20000000f00 */
[----:B------:R4:W-:Y:S01]  /*2550*/  STS [R76.X4+0x7a0], R77 ;  /* 0x0007a04d4c007388 */ /* 0x0009e20000004800 */
[----:B------:R-:W-:-:S06]  /*2560*/  NOP ;  /* 0x0000000000007918 */ /* 0x000fcc0000000000 */
[----:B------:R-:W0:Y:S01]  /*2570*/  @!P0 LDS.128 R12, [R57.X16+0x880] ;  /* 0x00088000390c8984 */ /* 0x000e22000000cc00 */
[----:B------:R-:W-:Y:S01]  /*2580*/  ISETP.GE.AND P0, PT, R34, 0x10, PT ;  /* 0x000000102200780c */ /* 0x000fe20003f06270 */
[----:B--2---:R-:W-:Y:S01]  /*2590*/  FMUL.FTZ R24, R86, R25 ;  /* 0x0000001956187220 */ /* 0x004fe20000410000 */
[----:B------:R-:W-:Y:S01]  /*25a0*/  ISETP.NE.AND P1, PT, R34, 0x1f, PT ;  /* 0x0000001f2200780c */ /* 0x000fe20003f25270 */
[----:B------:R-:W-:Y:S01]  /*25b0*/  LDS R83, [R74.X4+0x424] ;  /* 0x000424004a537984 */ /* 0x000fe20000004800 */
[----:B---3--:R-:W-:-:S03]  /*25c0*/  FMUL.FTZ R10, R86, R9 ;  /* 0x00000009560a7220 */ /* 0x008fc60000410000 */
[----:B------:R-:W-:Y:S01]  /*25d0*/  LDS R77, [R74.X4+0x428] ;  /* 0x000428004a4d7984 */ /* 0x000fe20000004800 */
[-C--:B----4-:R-:W-:Y:S02]  /*25e0*/  FMUL.FTZ R76, R86, R17.reuse ;  /* 0x00000011564c7220 */ /* 0x090fe40000410000 */
[----:B------:R-:W-:Y:S01]  /*25f0*/  FFMA.FTZ R17, R16, R17, -R24 ;  /* 0x0000001110117223 */ /* 0x000fe20000010818 */
[----:B------:R-:W-:Y:S01]  /*2600*/  LDS R78, [R74.X4+0x42c] ;  /* 0x00042c004a4e7984 */ /* 0x000fe20000004800 */
[-C--:B-----5:R-:W-:Y:S02]  /*2610*/  FMUL.FTZ R8, R86, R11.reuse ;  /* 0x0000000b56087220 */ /* 0x0a0fe40000410000 */
[C---:B------:R-:W-:Y:S01]  /*2620*/  FFMA.FTZ R11, R16.reuse, R11, R10 ;  /* 0x0000000b100b7223 */ /* 0x040fe2000001000a */
[----:B------:R-:W-:Y:S01]  /*2630*/  LDS R79, [R74.X4+0x430] ;  /* 0x000430004a4f7984 */ /* 0x000fe20000004800 */
[----:B------:R-:W-:Y:S02]  /*2640*/  FFMA.FTZ R76, R16, R25, R76 ;  /* 0x00000019104c7223 */ /* 0x000fe4000001004c */
        /* <DEDUP_REMOVED lines=38> */
[----:B------:R-:W-:Y:S01]  /*28b0*/  FFMA.FTZ R17, R64, R84, R17 ;  /* 0x0000005440117223 */ /* 0x000fe20000010011 */
        /* <DEDUP_REMOVED lines=39> */
.L_x_2534:
[----:B------:R-:W-:Y:S05]  /*2b30*/  BSYNC B0 ;  /* 0x0000000000007941 */ /* 0x000fea0003800000 */
.L_x_2533:
[----:B-1----:R-:W-:Y:S01]  /*2b40*/  IADD3 R57, R57, 0x1, RZ ;  /* 0x0000000139397810 */ /* 0x002fe20007ffe0ff */
[-C--:B------:R-:W-:Y:S02]  /*2b50*/  FMUL.FTZ R61, R61, R67.reuse ;  /* 0x000000433d3d7220 */ /* 0x080fe40000410000 */
[C---:B------:R-:W-:Y:S01]  /*2b60*/  FFMA.FTZ R19, R60.reuse, R67, R19 ;  /* 0x000000433c137223 */ /* 0x040fe20000010013 */
[----:B------:R-:W-:Y:S01]  /*2b70*/  ISETP.GE.AND P0, PT, R57, c[0x0][0x16c], PT ;  /* 0x00005b0039007a0c */ /* 0x000fe20003f06270 */
[----:B------:R-:W-:Y:S02]  /*2b80*/  FFMA.FTZ R60, R60, R16, -R61 ;  /* 0x000000103c3c7223 */ /* 0x000fe4000001083d */
[----:B------:R-:W-:Y:S02]  /*2b90*/  FADD.FTZ R19, R58, R19 ;  /* 0x000000133a137221 */ /* 0x000fe40000010000 */
        /* <DEDUP_REMOVED lines=14> */
.L_x_2532:
        /* <DEDUP_REMOVED lines=30> */
.L_x_2537:
[----:B------:R-:W-:Y:S05]  /*2e60*/  BSYNC B0 ;  /* 0x0000000000007941 */ /* 0x000fea0003800000 */
.L_x_2536:
[----:B------:R-:W-:Y:S01]  /*2e70*/  MOV R4, R8 ;  /* 0x0000000800047202 */ /* 0x000fe20000000f00 */
[----:B------:R-:W-:Y:S01]  /*2e80*/  IMAD R9, R27, c[0x0][0x208], RZ ;  /* 0x000082001b097a24 */ /* 0x000fe200078e02ff */
[----:B------:R-:W-:Y:S02]  /*2e90*/  MOV R5, R25 ;  /* 0x0000001900057202 */ /* 0x000fe40000000f00 */
[----:B0-----:R-:W-:Y:S01]  /*2ea0*/  LOP3.LUT R6, R31, 0x20, R30, 0xfe, !PT ;  /* 0x000000201f067812 */ /* 0x001fe200078efe1e */
[C---:B------:R-:W-:Y:S01]  /*2eb0*/  IMAD R8, R0.reuse, c[0x0][0x20c], R9 ;  /* 0x0000830000087a24 */ /* 0x040fe200078e0209 */
[----:B------:R-:W-:Y:S01]  /*2ec0*/  SHF.L.U32 R7, R35, 0x7, RZ ;  /* 0x0000000723077819 */ /* 0x000fe200000006ff */
[----:B------:R-:W-:Y:S01]  /*2ed0*/  IMAD.WIDE.U32 R4, R0, c[0x0][0x208], R4 ;  /* 0x0000820000047a25 */ /* 0x000fe200078e0004 */
[----:B------:R-:W-:Y:S02]  /*2ee0*/  ISETP.GE.AND P0, PT, R6, R19, PT ;  /* 0x000000130600720c */ /* 0x000fe40003f06270 */
[----:B------:R-:W-:-:S02]  /*2ef0*/  SHF.R.S32.HI R9, RZ, 0x1f, R7 ;  /* 0x0000001fff097819 */ /* 0x000fc40000011407 */
[----:B------:R-:W-:Y:S02]  /*2f00*/  IADD3 R6, P4, R7, R4, RZ ;  /* 0x0000000407067210 */ /* 0x000fe40007f9e0ff */
[C---:B------:R-:W-:Y:S02]  /*2f10*/  LEA R7, P3, R32.reuse, c[0x0][0x258], 0x2 ;  /* 0x0000960020077a11 */ /* 0x040fe400078610ff */
[----:B------:R-:W-:Y:S02]  /*2f20*/  IADD3.X R5, R9, R8, R5, P4, !PT ;  /* 0x0000000809057210 */ /* 0x000fe400027fe405 */
[----:B------:R-:W-:Y:S02]  /*2f30*/  LEA.HI.X R8, R32, c[0x0][0x25c], R33, 0x2, P3 ;  /* 0x0000970020087a11 */ /* 0x000fe400018f1421 */
[----:B------:R-:W-:Y:S02]  /*2f40*/  LEA R4, P3, R6, R7, 0x2 ;  /* 0x0000000706047211 */ /* 0x000fe400078610ff */
[----:B------:R-:W-:-:S02]  /*2f50*/  LOP3.LUT R10, R31, 0x40, R30, 0xfe, !PT ;  /* 0x000000401f0a7812 */ /* 0x000fc400078efe1e */
[----:B------:R-:W-:Y:S02]  /*2f60*/  LOP3.LUT R12, R31, 0x60, R30, 0xfe, !PT ;  /* 0x000000601f0c7812 */ /* 0x000fe400078efe1e */
[----:B------:R-:W-:Y:S02]  /*2f70*/  LEA.HI.X R5, R6, R8, R5, 0x2, P3 ;  /* 0x0000000806057211 */ /* 0x000fe400018f1405 */
[----:B------:R-:W-:Y:S02]  /*2f80*/  IADD3 R35, R35, 0x1, RZ ;  /* 0x0000000123237810 */ /* 0x000fe40007ffe0ff */
[-C--:B------:R-:W-:Y:S01]  /*2f90*/  ISETP.GE.AND P1, PT, R10, R19.reuse, PT ;  /* 0x000000130a00720c */ /* 0x080fe20003f26270 */
[----:B------:R0:W-:Y:S01]  /*2fa0*/  @!P0 STG.E [R4.64+0x80], R13 ;  /* 0x0000800d04008986 */ /* 0x0001e2000c101904 */
[----:B------:R-:W-:Y:S02]  /*2fb0*/  ISETP.GE.AND P2, PT, R12, R19, PT ;  /* 0x000000130c00720c */ /* 0x000fe40003f46270 */
[----:B------:R-:W-:-:S02]  /*2fc0*/  ISETP.GE.AND P0, PT, R35, c[0x0][0x174], PT ;  /* 0x00005d0023007a0c */ /* 0x000fc40003f06270 */
[----:B------:R-:W-:Y:S02]  /*2fd0*/  IADD3 R43, P3, R43, 0x400, RZ ;  /* 0x000004002b2b7810 */ /* 0x000fe40007f7e0ff */
[----:B------:R-:W-:Y:S02]  /*2fe0*/  IADD3 R44, P4, R44, 0x400, RZ ;  /* 0x000004002c2c7810 */ /* 0x000fe40007f9e0ff */
        /* <DEDUP_REMOVED lines=10> */
.L_x_2538:
[----:B------:R-:W-:Y:S05]  /*3090*/  EXIT ;  /* 0x000000000000794d */ /* 0x000fea0003800000 */
.L_x_2540:
        /* <DEDUP_REMOVED lines=14> */
.L_x_5390:


//--------------------- .text._Z25selective_scan_fwd_kernelI32Selective_Scan_fwd_kernel_traitsILi32ELi4ELi1ELb0ELb1ELb1ELb1EfN3c107complexIfEEEEv13SSMParamsBase --------------------------
	.section	.text._Z25selective_scan_fwd_kernelI32Selective_Scan_fwd_kernel_traitsILi32ELi4ELi1ELb0ELb1ELb1ELb1EfN3c107complexIfEEEEv13SSMParamsBase,"ax",@progbits
	.sectioninfo	@"SHI_REGISTERS=92"
	.align	128
        .global         _Z25selective_scan_fwd_kernelI32Selective_Scan_fwd_kernel_traitsILi32ELi4ELi1ELb0ELb1ELb1ELb1EfN3c107complexIfEEEEv13SSMParamsBase
        .type           _Z25selective_scan_fwd_kernelI32Selective_Scan_fwd_kernel_traitsILi32ELi4ELi1ELb0ELb1ELb1ELb1EfN3c107complexIfEEEEv13SSMParamsBase,@function
        .size           _Z25selective_scan_fwd_kernelI32Selective_Scan_fwd_kernel_traitsILi32ELi4ELi1ELb0ELb1ELb1ELb1EfN3c107complexIfEEEEv13SSMParamsBase,(.L_x_5391 - _Z25selective_scan_fwd_kernelI32Selective_Scan_fwd_kernel_traitsILi32ELi4ELi1ELb0ELb1ELb1ELb1EfN3c107complexIfEEEEv13SSMParamsBase)
        .other          _Z25selective_scan_fwd_kernelI32Selective_Scan_fwd_kernel_traitsILi32ELi4ELi1ELb0ELb1ELb1ELb1EfN3c107complexIfEEEEv13SSMParamsBase,@"STO_CUDA_ENTRY STV_DEFAULT"
_Z25selective_scan_fwd_kernelI32Selective_Scan_fwd_kernel_traitsILi32ELi4ELi1ELb0ELb1ELb1ELb1EfN3c107complexIfEEEEv13SSMParamsBase:
.text._Z25selective_scan_fwd_kernelI32Selective_Scan_fwd_kernel_traitsILi32ELi4ELi1ELb0ELb1ELb1ELb1EfN3c107complexIfEEEEv13SSMParamsBase:
        /* <DEDUP_REMOVED lines=33> */
[----:B-1----:R-:W-:Y:S01]  /*0210*/  IMAD R6, R9, R6, R2 ;  /* 0x0000000609067224 */ /* 0x002fe200078e0202 */
[----:B------:R-:W0:Y:S01]  /*0220*/  S2R R48, SR_TID.X ;  /* 0x0000000000307919 */ /* 0x000e220000002100 */
[----:B------:R-:W-:Y:S01]  /*0230*/  IMAD R5, R27, c[0x0][0x1d8], RZ ;  /* 0x000076001b057a24 */ /* 0x000fe200078e02ff */
[----:B------:R-:W-:Y:S01]  /*0240*/  MOV R29, UR6 ;  /* 0x00000006001d7c02 */ /* 0x000fe20008000f00 */
[C---:B------:R-:W-:Y:S01]  /*0250*/  IMAD.WIDE.U32 R2, R0.reuse, c[0x0][0x1d8], RZ ;  /* 0x0000760000027a25 */ /* 0x040fe200078e00ff */
[----:B------:R-:W-:Y:S01]  /*0260*/  ISETP.GT.U32.AND P1, PT, R9, R6, PT ;  /* 0x000000060900720c */ /* 0x000fe20003f24070 */
[----:B------:R-:W1:Y:S01]  /*0270*/  S2R R34, SR_LANEID ;  /* 0x0000000000227919 */ /* 0x000e620000000000 */
[----:B------:R-:W-:Y:S01]  /*0280*/  SHF.R.S32.HI R69, RZ, 0x1f, R29 ;  /* 0x0000001fff457819 */ /* 0x000fe2000001141d */
[C---:B------:R-:W-:Y:S01]  /*0290*/  IMAD R5, R0.reuse, c[0x0][0x1dc], R5 ;  /* 0x0000770000057a24 */ /* 0x040fe200078e0205 */
[----:B------:R-:W-:Y:S01]  /*02a0*/  MOV R4, R2 ;  /* 0x0000000200047202 */ /* 0x000fe20000000f00 */
[----:B------:R-:W-:Y:S01]  /*02b0*/  IMAD R7, R27, c[0x0][0x1e8], RZ ;  /* 0x00007a001b077a24 */ /* 0x000fe200078e02ff */
[----:B------:R-:W-:Y:S01]  /*02c0*/  MOV R35, RZ ;  /* 0x000000ff00237202 */ /* 0x000fe20000000f00 */
[----:B------:R-:W-:Y:S01]  /*02d0*/  IMAD R10, R69, c[0x0][0x190], RZ ;  /* 0x00006400450a7a24 */ /* 0x000fe200078e02ff */
[----:B------:R-:W-:Y:S01]  /*02e0*/  IADD3 R5, R3, R5, RZ ;  /* 0x0000000503057210 */ /* 0x000fe20007ffe0ff */
[----:B------:R-:W-:-:S04]  /*02f0*/  IMAD.WIDE.U32 R2, R0, c[0x0][0x1e8], RZ ;  /* 0x00007a0000027a25 */ /* 0x000fc800078e00ff */
[-C--:B------:R-:W-:Y:S01]  /*0300*/  @!P1 IADD3 R6, R6, -R9.reuse, RZ ;  /* 0x8000000906069210 */ /* 0x080fe20007ffe0ff */
[----:B------:R-:W-:Y:S01]  /*0310*/  IMAD R7, R0, c[0x0][0x1ec], R7 ;  /* 0x00007b0000077a24 */ /* 0x000fe200078e0207 */
[----:B------:R-:W-:Y:S01]  /*0320*/  @!P1 IADD3 R8, R8, 0x1, RZ ;  /* 0x0000000108089810 */ /* 0x000fe20007ffe0ff */
[----:B------:R-:W-:Y:S01]  /*0330*/  IMAD.WIDE.U32 R4, R29, c[0x0][0x1d0], R4 ;  /* 0x000074001d047a25 */ /* 0x000fe200078e0004 */
[----:B------:R-:W-:Y:S02]  /*0340*/  ISETP.GE.U32.AND P0, PT, R6, R9, PT ;  /* 0x000000090600720c */ /* 0x000fe40003f06070 */
[----:B------:R-:W-:Y:S01]  /*0350*/  LOP3.LUT R9, R0, c[0x0][0x178], RZ, 0x3c, !PT ;  /* 0x00005e0000097a12 */ /* 0x000fe200078e3cff */
[C---:B------:R-:W-:Y:S01]  /*0360*/  IMAD R6, R69.reuse, c[0x0][0x1d0], RZ ;  /* 0x0000740045067a24 */ /* 0x040fe200078e02ff */
[C---:B0-----:R-:W-:Y:S01]  /*0370*/  SHF.L.U32 R31, R48.reuse, 0x2, RZ ;  /* 0x00000002301f7819 */ /* 0x041fe200000006ff */
[----:B------:R-:W-:Y:S01]  /*0380*/  IMAD R14, R69, c[0x0][0x1b0], RZ ;  /* 0x00006c00450e7a24 */ /* 0x000fe200078e02ff */
[----:B------:R-:W-:Y:S01]  /*0390*/  ISETP.GE.AND P2, PT, R9, RZ, PT ;  /* 0x000000ff0900720c */ /* 0x000fe20003f46270 */
[C---:B------:R-:W-:Y:S01]  /*03a0*/  IMAD R12, R29.reuse, c[0x0][0x1d4], R6 ;  /* 0x000075001d0c7a24 */ /* 0x040fe200078e0206 */
[----:B------:R-:W-:Y:S01]  /*03b0*/  ISETP.NE.AND P1, PT, RZ, c[0x0][0x178], PT ;  /* 0x00005e00ff007a0c */ /* 0x000fe20003f25270 */
[----:B------:R-:W-:Y:S01]  /*03c0*/  IMAD R9, R29, c[0x0][0x194], R10 ;  /* 0x000065001d097a24 */ /* 0x000fe200078e020a */
[----:B------:R-:W-:Y:S01]  /*03d0*/  LOP3.LUT R30, R48, 0x1f, RZ, 0xc0, !PT ;  /* 0x0000001f301e7812 */ /* 0x000fe200078ec0ff */
[----:B------:R-:W-:Y:S01]  /*03e0*/  IMAD R10, R69, c[0x0][0x1e0], RZ ;  /* 0x00007800450a7a24 */ /* 0x000fe200078e02ff */
[----:B------:R-:W-:Y:S01]  /*03f0*/  LOP3.LUT R31, R31, 0xffffff80, RZ, 0xc0, !PT ;  /* 0xffffff801f1f7812 */ /* 0x000fe200078ec0ff */
[----:B------:R-:W-:Y:S01]  /*0400*/  IMAD R11, R29, c[0x0][0x1b4], R14 ;  /* 0x00006d001d0b7a24 */ /* 0x000fe200078e020e */
[----:B------:R-:W-:Y:S01]  /*0410*/  IADD3 R7, R3, R7, RZ ;  /* 0x0000000703077210 */ /* 0x000fe20007ffe0ff */
[C---:B------:R-:W-:Y:S01]  /*0420*/  IMAD R10, R29.reuse, c[0x0][0x1e4], R10 ;  /* 0x000079001d0a7a24 */ /* 0x040fe200078e020a */
[----:B------:R-:W-:Y:S01]  /*0430*/  MOV R6, R2 ;  /* 0x0000000200067202 */ /* 0x000fe20000000f00 */
[----:B------:R-:W-:Y:S01]  /*0440*/  IMAD.WIDE.U32 R2, R29, c[0x0][0x190], RZ ;  /* 0x000064001d027a25 */ /* 0x000fe200078e00ff */
[----:B------:R-:W-:-:S02]  /*0450*/  LOP3.LUT R32, R31, R30, RZ, 0xfc, !PT ;  /* 0x0000001e1f207212 */ /* 0x000fc400078efcff */
[----:B------:R-:W-:Y:S01]  /*0460*/  @P0 IADD3 R8, R8, 0x1, RZ ;  /* 0x0000000108080810 */ /* 0x000fe20007ffe0ff */
[----:B------:R-:W-:Y:S01]  /*0470*/  IMAD.WIDE.U32 R6, R29, c[0x0][0x1e0], R6 ;  /* 0x000078001d067a25 */ /* 0x000fe200078e0006 */
[----:B------:R-:W-:Y:S02]  /*0480*/  SHF.R.S32.HI R33, RZ, 0x1f, R32 ;  /* 0x0000001fff217819 */ /* 0x000fe40000011420 */
[----:B------:R-:W-:Y:S02]  /*0490*/  IADD3 R21, P3, R32, R4, RZ ;  /* 0x0000000420157210 */ /* 0x000fe40007f7e0ff */
[----:B------:R-:W-:Y:S02]  /*04a0*/  @!P2 IADD3 R8, -R8, RZ, RZ ;  /* 0x000000ff0808a210 */ /* 0x000fe40007ffe1ff */
[----:B------:R-:W-:Y:S02]  /*04b0*/  @!P1 LOP3.LUT R8, RZ, c[0x0][0x178], RZ, 0x33, !PT ;  /* 0x00005e00ff089a12 */ /* 0x000fe400078e33ff */
[----:B------:R-:W-:-:S02]  /*04c0*/  IADD3 R3, R3, R9, RZ ;  /* 0x0000000903037210 */ /* 0x000fc40007ffe0ff */
[----:B------:R-:W-:Y:S01]  /*04d0*/  IADD3.X R12, R33, R5, R12, P3, !PT ;  /* 0x00000005210c7210 */ /* 0x000fe20001ffe40c */
[----:B------:R-:W-:Y:S01]  /*04e0*/  IMAD.WIDE.U32 R4, R29, c[0x0][0x1b0], RZ ;  /* 0x00006c001d047a25 */ /* 0x000fe200078e00ff */
[----:B------:R-:W-:Y:S02]  /*04f0*/  IADD3 R9, P1, R32, R6, RZ ;  /* 0x0000000620097210 */ /* 0x000fe40007f3e0ff */
[----:B------:R-:W-:Y:S01]  /*0500*/  SHF.R.S32.HI R6, RZ, 0x1f, R8 ;  /* 0x0000001fff067819 */ /* 0x000fe20000011408 */
[----:B------:R-:W-:Y:S01]  /*0510*/  IMAD.WIDE.U32 R2, R8, c[0x0][0x1a8], R2 ;  /* 0x00006a0008027a25 */ /* 0x000fe200078e0002 */
[----:B------:R-:W-:Y:S02]  /*0520*/  IADD3.X R10, R33, R7, R10, P1, !PT ;  /* 0x00000007210a7210 */ /* 0x000fe40000ffe40a */
[----:B------:R-:W-:Y:S01]  /*0530*/  IADD3 R5, R5, R11, RZ ;  /* 0x0000000b05057210 */ /* 0x000fe20007ffe0ff */
[C---:B------:R-:W-:Y:S01]  /*0540*/  IMAD R7, R6.reuse, c[0x0][0x1a8], RZ ;  /* 0x00006a0006077a24 */ /* 0x040fe200078e02ff */
[----:B------:R-:W-:Y:S01]  /*0550*/  LEA R20, P0, R21, c[0x0][0x240], 0x2 ;  /* 0x0000900015147a11 */ /* 0x000fe200078010ff */
[----:B------:R-:W-:Y:S01]  /*0560*/  IMAD R11, R6, c[0x0][0x1c8], RZ ;  /* 0x00007200060b7a24 */ /* 0x000fe200078e02ff */
[----:B------:R-:W-:Y:S01]  /*0570*/  IADD3 R22, R31, R32, RZ ;  /* 0x000000201f167210 */ /* 0x000fe20007ffe0ff */
[C---:B------:R-:W-:Y:S01]  /*0580*/  IMAD R7, R8.reuse, c[0x0][0x1ac], R7 ;  /* 0x00006b0008077a24 */ /* 0x040fe200078e0207 */
[----:B------:R-:W-:Y:S01]  /*0590*/  LEA.HI.X R21, R21, c[0x0][0x244], R12, 0x2, P0 ;  /* 0x0000910015157a11 */ /* 0x000fe200000f140c */
[----:B------:R-:W-:Y:S01]  /*05a0*/  IMAD.WIDE.U32 R4, R8, c[0x0][0x1c8], R4 ;  /* 0x0000720008047a25 */ /* 0x000fe200078e0004 */
[----:B------:R-:W-:-:S02]  /*05b0*/  LEA R43, P0, R2, c[0x0][0x228], 0x2 ;  /* 0x00008a00022b7a11 */ /* 0x000fc400078010ff */
[----:B------:R-:W-:Y:S01]  /*05c0*/  IADD3 R45, R3, R7, RZ ;  /* 0x00000007032d7210 */ /* 0x000fe20007ffe0ff */
[----:B------:R-:W-:Y:S01]  /*05d0*/  IMAD R11, R8, c[0x0][0x1cc], R11 ;  /* 0x00007300080b7a24 */ /* 0x000fe200078e020b */
[----:B------:R-:W-:Y:S02]  /*05e0*/  LEA R8, P2, R9, c[0x0][0x248], 0x2 ;  /* 0x0000920009087a11 */ /* 0x000fe400078410ff */
[----:B------:R-:W-:Y:S02]  /*05f0*/  LEA R44, P1, R4, c[0x0][0x230], 0x2 ;  /* 0x00008c00042c7a11 */ /* 0x000fe400078210ff */
[----:B------:R-:W-:Y:S02]  /*0600*/  IADD3 R3, R5, R11, RZ ;  /* 0x0000000b05037210 */ /* 0x000fe40007ffe0ff */
[----:B------:R-:W-:Y:S02]  /*0610*/  LEA.HI.X R9, R9, c[0x0][0x24c], R10, 0x2, P2 ;  /* 0x0000930009097a11 */ /* 0x000fe400010f140a */
[----:B------:R-:W-:-:S02]  /*0620*/  LEA.HI.X R45, R2, c[0x0][0x22c], R45, 0x2, P0 ;  /* 0x00008b00022d7a11 */ /* 0x000fc400000f142d */
[----:B------:R-:W-:Y:S02]  /*0630*/  LEA.HI.X R46, R4, c[0x0][0x234], R3, 0x2, P1 ;  /* 0x00008d00042e7a11 */ /* 0x000fe400008f1403 */
[----:B------:R-:W-:Y:S02]  /*0640*/  SHF.R.S32.HI R23, RZ, 0x1f, R22 ;  /* 0x0000001fff177819 */ /* 0x000fe40000011416 */
[C---:B------:R-:W-:Y:S02]  /*0650*/  IADD3 R36, R22.reuse, 0x20, RZ ;  /* 0x0000002016247810 */ /* 0x040fe40007ffe0ff */
[C---:B------:R-:W-:Y:S02]  /*0660*/  IADD3 R37, R22.reuse, 0x40, RZ ;  /* 0x0000004016257810 */ /* 0x040fe40007ffe0ff */
[C---:B------:R-:W-:Y:S02]  /*0670*/  IADD3 R38, R22.reuse, 0x60, RZ ;  /* 0x0000006016267810 */ /* 0x040fe40007ffe0ff */
[----:B------:R-:W-:-:S02]  /*0680*/  IADD3 R39, R22, 0x80, RZ ;  /* 0x0000008016277810 */ /* 0x000fc40007ffe0ff */
[C---:B------:R-:W-:Y:S02]  /*0690*/  IADD3 R40, R22.reuse, 0xa0, RZ ;  /* 0x000000a016287810 */ /* 0x040fe40007ffe0ff */
[C---:B------:R-:W-:Y:S02]  /*06a0*/  IADD3 R41, R22.reuse, 0xc0, RZ ;  /* 0x000000c016297810 */ /* 0x040fe40007ffe0ff */
[----:B-1----:R-:W-:Y:S02]  /*06b0*/  IADD3 R42, R22, 0xe0, RZ ;  /* 0x000000e0162a7810 */ /* 0x002fe40007ffe0ff */
.L_x_2558:
[----:B------:R-:W-:Y:S01]  /*06c0*/  BAR.SYNC.DEFER_BLOCKING 0x0 ;  /* 0x0000000000007b1d */ /* 0x000fe20000010000 */
[----:B------:R-:W-:Y:S01]  /*06d0*/  MOV R2, 0xffffff80 ;  /* 0xffffff8000027802 */ /* 0x000fe20000000f00 */
[----:B0-----:R-:W-:Y:S01]  /*06e0*/  HFMA2.MMA R5, -RZ, RZ, 0, 0 ;  /* 0x00000000ff057435 */ /* 0x001fe200000001ff */
        /* <DEDUP_REMOVED lines=17> */
[----:B------:R-:W-:Y:S01]  /*0800*/  MOV R2, R8 ;  /* 0x0000000800027202 */ /* 0x000fe20000000f00 */
[----:B------:R-:W-:Y:S01]  /*0810*/  HFMA2.MMA R19, -RZ, RZ, 0, 0 ;  /* 0x00000000ff137435 */ /* 0x000fe200000001ff */
[----:B------:R-:W-:-:S02]  /*0820*/  ISETP.GE.AND P2, PT, R4, R47, PT ;  /* 0x0000002f0400720c */ /* 0x000fc40003f46270 */
[-C--:B------:R-:W-:Y:S02]  /*0830*/  ISETP.GE.AND P3, PT, R6, R47.reuse, PT ;  /* 0x0000002f0600720c */ /* 0x080fe40003f66270 */
        /* <DEDUP_REMOVED lines=67> */
.L_x_2542:
[----:B------:R-:W-:Y:S05]  /*0c70*/  BSYNC B0 ;  /* 0x0000000000007941 */ /* 0x000fea0003800000 */
.L_x_2541:
        /* <DEDUP_REMOVED lines=33> */
.L_x_2544:
[----:B------:R-:W-:Y:S05]  /*0e90*/  BSYNC B0 ;  /* 0x0000000000007941 */ /* 0x000fea0003800000 */
.L_x_2543:
        /* <DEDUP_REMOVED lines=33> */
.L_x_2546:
[----:B------:R-:W-:Y:S05]  /*10b0*/  BSYNC B0 ;  /* 0x0000000000007941 */ /* 0x000fea0003800000 */
.L_x_2545:
        /* <DEDUP_REMOVED lines=33> */
.L_x_2548:
[----:B------:R-:W-:Y:S05]  /*12d0*/  BSYNC B0 ;  /* 0x0000000000007941 */ /* 0x000fea0003800000 */
.L_x_2547:
        /* <DEDUP_REMOVED lines=13> */
.L_x_2552:
[----:B------:R-:W-:Y:S01]  /*13b0*/  IMAD.MOV.U32 R10, RZ, RZ, -0x80 ;  /* 0xffffff80ff0a7424 */ /* 0x000fe200078e00ff */
[----:B------:R-:W-:Y:S01]  /*13c0*/  SHF.R.S32.HI R14, RZ, 0x1f, R57 ;  /* 0x0000001fff0e7819 */ /* 0x000fe20000011439 */
[----:B------:R-:W-:Y:S01]  /*13d0*/  CS2R R24, SRZ ;  /* 0x0000000000187805 */ /* 0x000fe2000001ff00 */
        /* <DEDUP_REMOVED lines=56> */
[C---:B------:R-:W-:Y:S02]  /*1760*/  IADD3 R71, R34.reuse, 0xc0, RZ ;  /* 0x000000c022477810 */ /* 0x040fe40007ffe0ff */
[----:B------:R-:W-:Y:S02]  /*1770*/  IADD3 R73, R34, 0xe0, RZ ;  /* 0x000000e022497810 */ /* 0x000fe40007ffe0ff */
[-C--:B------:R-:W-:Y:S02]  /*1780*/  LEA.HI.SX32 R15, R15, R34.reuse, 0x1b ;  /* 0x000000220f0f7211 */ /* 0x080fe400078fdaff */
[-C--:B------:R-:W-:Y:S02]  /*1790*/  LEA.HI.SX32 R84, R17, R34.reuse, 0x1b ;  /* 0x0000002211547211 */ /* 0x080fe400078fdaff */
[-C--:B------:R-:W-:Y:S01]  /*17a0*/  LEA.HI.SX32 R82, R19, R34.reuse, 0x1b ;  /* 0x0000002213527211 */ /* 0x080fe200078fdaff */
[----:B------:R-:W-:Y:S01]  /*17b0*/  CS2R R78, SRZ ;  /* 0x00000000004e7805 */ /* 0x000fe2000001ff00 */
[----:B------:R-:W-:-:S02]  /*17c0*/  LEA.HI.SX32 R76, R73, R34, 0x1b ;  /* 0x00000022494c7211 */ /* 0x000fc400078fdaff */
[-C--:B------:R-:W-:Y:S02]  /*17d0*/  ISETP.GE.AND P5, PT, R36, R59.reuse, PT ;  /* 0x0000003b2400720c */ /* 0x080fe40003fa6270 */
[-C--:B------:R-:W-:Y:S02]  /*17e0*/  ISETP.GE.AND P4, PT, R37, R59.reuse, PT ;  /* 0x0000003b2500720c */ /* 0x080fe40003f86270 */
[-C--:B------:R-:W-:Y:S02]  /*17f0*/  ISETP.GE.AND P3, PT, R38, R59.reuse, PT ;  /* 0x0000003b2600720c */ /* 0x080fe40003f66270 */
[-C--:B------:R-:W-:Y:S02]  /*1800*/  ISETP.GE.AND P2, PT, R39, R59.reuse, PT ;  /* 0x0000003b2700720c */ /* 0x080fe40003f46270 */
[-C--:B------:R-:W-:Y:S02]  /*1810*/  ISETP.GE.AND P1, PT, R40, R59.reuse, PT ;  /* 0x0000003b2800720c */ /* 0x080fe40003f26270 */
        /* <DEDUP_REMOVED lines=11> */
[----:B-----5:R0:W-:Y:S04]  /*18d0*/  STS [R15.X4+0x180], R48 ;  /* 0x000180300f007388 */ /* 0x0201e80000004800 */
[----:B------:R-:W-:Y:S04]  /*18e0*/  STS [R84.X4+0x200], R65 ;  /* 0x0002004154007388 */ /* 0x000fe80000004800 */
[----:B------:R-:W-:Y:S04]  /*18f0*/  STS [R82.X4+0x280], R63 ;  /* 0x0002803f52007388 */ /* 0x000fe80000004800 */
[----:B------:R2:W-:Y:S04]  /*1900*/  STS [R25.X4+0x300], R58 ;  /* 0x0003003a19007388 */ /* 0x0005e80000004800 */
[----:B------:R-:W-:Y:S01]  /*1910*/  STS [R76.X4+0x380], R67 ;  /* 0x000380434c007388 */ /* 0x000fe20000004800 */
[----:B------:R-:W-:-:S06]  /*1920*/  NOP ;  /* 0x0000000000007918 */ /* 0x000fcc0000000000 */
[----:B------:R3:W4:Y:S01]  /*1930*/  @!P6 LDG.E R79, [R10.64] ;  /* 0x000000040a4fe981 */ /* 0x000722000c1e1900 */
[----:B------:R-:W-:Y:S02]  /*1940*/  ISETP.GE.AND P6, PT, R42, R59, PT ;  /* 0x0000003b2a00720c */ /* 0x000fe40003fc6270 */
[----:B-1----:R-:W-:Y:S01]  /*1950*/  MOV R24, RZ ;  /* 0x000000ff00187202 */ /* 0x002fe20000000f00 */
[----:B------:R3:W5:Y:S04]  /*1960*/  @!P5 LDG.E R78, [R10.64+0x80] ;  /* 0x000080040a4ed981 */ /* 0x000768000c1e1900 */
[----:B------:R3:W4:Y:S04]  /*1970*/  @!P4 LDG.E R17, [R10.64+0x100] ;  /* 0x000100040a11c981 */ /* 0x000728000c1e1900 */
[----:B------:R3:W4:Y:S04]  /*1980*/  @!P3 LDG.E R24, [R10.64+0x180] ;  /* 0x000180040a18b981 */ /* 0x000728000c1e1900 */
[----:B------:R3:W4:Y:S04]  /*1990*/  @!P2 LDG.E R83, [R10.64+0x200] ;  /* 0x000200040a53a981 */ /* 0x000728000c1e1900 */
[----:B------:R3:W4:Y:S04]  /*19a0*/  @!P1 LDG.E R81, [R10.64+0x280] ;  /* 0x000280040a519981 */ /* 0x000728000c1e1900 */
[----:B------:R3:W4:Y:S04]  /*19b0*/  @!P0 LDG.E R80, [R10.64+0x300] ;  /* 0x000300040a508981 */ /* 0x000728000c1e1900 */
[----:B------:R3:W4:Y:S01]  /*19c0*/  @!P6 LDG.E R77, [R10.64+0x380] ;  /* 0x000380040a4de981 */ /* 0x000722000c1e1900 */
[----:B------:R-:W-:-:S03]  /*19d0*/  FMUL.FTZ R16, R9, R49 ;  /* 0x0000003109107220 */ /* 0x000fc60000410000 */
[----:B0-----:R-:W0:Y:S01]  /*19e0*/  S2R R48, SR_TID.X ;  /* 0x0000000000307919 */ /* 0x001e220000002100 */
[----:B--2---:R-:W-:Y:S02]  /*19f0*/  FMUL.RZ R58, R16, 0.15915493667125701904 ;  /* 0x3e22f983103a7820 */ /* 0x004fe4000040c000 */
[----:B------:R-:W-:Y:S01]  /*1a00*/  FMUL.FTZ R16, R9, R50 ;  /* 0x0000003209107220 */ /* 0x000fe20000410000 */
[----:B------:R-:W-:Y:S01]  /*1a10*/  LDS R61, [R75.X4+0xc] ;  /* 0x00000c004b3d7984 */ /* 0x000fe20000004800 */
[----:B------:R-:W-:Y:S02]  /*1a20*/  MUFU.SIN R73, R58 ;  /* 0x0000003a00497308 */ /* 0x000fe40000000400 */
[----:B------:R-:W-:Y:S02]  /*1a30*/  FMUL.RZ R59, R16, 0.15915493667125701904 ;  /* 0x3e22f983103b7820 */ /* 0x000fe4000040c000 */
[----:B------:R-:W-:Y:S04]  /*1a40*/  LDS R16, [R75.X4+0x4] ;  /* 0x000004004b107984 */ /* 0x000fe80000004800 */
[----:B------:R1:W-:Y:S01]  /*1a50*/  MUFU.COS R71, R58 ;  /* 0x0000003a00477308 */ /* 0x0003e20000000000 */
[----:B------:R-:W-:Y:S01]  /*1a60*/  FMUL.FTZ R8, R8, 1.4426950216293334961 ;  /* 0x3fb8aa3b08087820 */ /* 0x000fe20000410000 */
[----:B-1----:R-:W1:Y:S03]  /*1a70*/  LDS R58, [R75.X4] ;  /* 0x000000004b3a7984 */ /* 0x002e660000004800 */
[----:B------:R-:W-:-:S03]  /*1a80*/  FMUL.FTZ R60, R8, R49 ;  /* 0x00000031083c7220 */ /* 0x000fc60000410000 */
[----:B------:R-:W-:Y:S01]  /*1a90*/  MUFU.SIN R18, R59 ;  /* 0x0000003b00127308 */ /* 0x000fe20000000400 */
[C---:B------:R-:W-:Y:S02]  /*1aa0*/  FMUL.FTZ R63, R8.reuse, R50 ;  /* 0x00000032083f7220 */ /* 0x040fe40000410000 */
[CC--:B------:R-:W-:Y:S02]  /*1ab0*/  FMUL.FTZ R62, R8.reuse, R51.reuse ;  /* 0x00000033083e7220 */ /* 0x0c0fe40000410000 */
[-C--:B---3--:R-:W-:Y:S01]  /*1ac0*/  FMUL.FTZ R11, R8, R52.reuse ;  /* 0x00000034080b7220 */ /* 0x088fe20000410000 */
[----:B0-----:R-:W-:Y:S01]  /*1ad0*/  SHF.L.U32 R66, R48, 0x2, RZ ;  /* 0x0000000230427819 */ /* 0x001fe200000006ff */
[C---:B------:R-:W-:Y:S01]  /*1ae0*/  FMUL.FTZ R8, R9.reuse, R51 ;  /* 0x0000003309087220 */ /* 0x040fe20000410000 */
[----:B------:R0:W-:Y:S01]  /*1af0*/  MUFU.COS R19, R59 ;  /* 0x0000003b00137308 */ /* 0x0001e20000000000 */
[----:B------:R-:W-:Y:S02]  /*1b00*/  FMUL.FTZ R10, R9, R52 ;  /* 0x00000034090a7220 */ /* 0x000fe40000410000 */
[----:B------:R-:W-:Y:S01]  /*1b10*/  FMUL.RZ R64, R8, 0.15915493667125701904 ;  /* 0x3e22f98308407820 */ /* 0x000fe2000040c000 */
[----:B------:R-:W-:Y:S01]  /*1b20*/  IADD3 R8, R66, 0x1, RZ ;  /* 0x0000000142087810 */ /* 0x000fe20007ffe0ff */
[----:B0-----:R-:W0:Y:S03]  /*1b30*/  LDS R59, [R75.X4+0x8] ;  /* 0x000008004b3b7984 */ /* 0x001e260000004800 */
[----:B------:R-:W-:Y:S01]  /*1b40*/  ISETP.GE.U32.AND P1, PT, R8, R47, PT ;  /* 0x0000002f0800720c */ /* 0x000fe20003f26070 */
[----:B------:R-:W-:Y:S01]  /*1b50*/  FMUL.RZ R68, R10, 0.15915493667125701904 ;  /* 0x3e22f9830a447820 */ /* 0x000fe2000040c000 */
[----:B------:R-:W2:Y:S01]  /*1b60*/  MUFU.EX2 R63, R63 ;  /* 0x0000003f003f7308 */ /* 0x000ea20000000800 */
[----:B------:R-:W-:-:S02]  /*1b70*/  IADD3 R8, R66, 0x2, RZ ;  /* 0x0000000242087810 */ /* 0x000fc40007ffe0ff */
[----:B------:R-:W-:-:S05]  /*1b80*/  IADD3 R10, R66, 0x3, RZ ;  /* 0x00000003420a7810 */ /* 0x000fca0007ffe0ff */
[----:B------:R-:W-:Y:S01]  /*1b90*/  MUFU.EX2 R62, R62 ;  /* 0x0000003e003e7308 */ /* 0x000fe20000000800 */
[-C--:B------:R-:W-:Y:S02]  /*1ba0*/  ISETP.GE.U32.AND P2, PT, R8, R47.reuse, PT ;  /* 0x0000002f0800720c */ /* 0x080fe40003f46070 */
[-C--:B------:R-:W-:Y:S01]  /*1bb0*/  ISETP.GE.U32.AND P3, PT, R10, R47.reuse, PT ;  /* 0x0000002f0a00720c */ /* 0x080fe20003f66070 */
[----:B------:R-:W3:Y:S04]  /*1bc0*/  LDS R8, [R75.X4+0x14] ;  /* 0x000014004b087984 */ /* 0x000ee80000004800 */
[----:B------:R-:W0:Y:S01]  /*1bd0*/  MUFU.COS R9, R64 ;  /* 0x0000004000097308 */ /* 0x000e220000000000 */
[----:B------:R-:W3:Y:S07]  /*1be0*/  LDS R10, [R75.X4+0x10] ;  /* 0x000010004b0a7984 */ /* 0x000eee0000004800 */
[----:B------:R2:W0:Y:S01]  /*1bf0*/  MUFU.SIN R65, R64 ;  /* 0x0000004000417308 */ /* 0x0004220000000400 */
[----:B------:R-:W-:Y:S01]  /*1c00*/  ISETP.GE.U32.AND P0, PT, R66, R47, PT ;  /* 0x0000002f4200720c */ /* 0x000fe20003f06070 */
[----:B-1----:R-:W-:-:S06]  /*1c10*/  FMUL.FTZ R58, R53, R58 ;  /* 0x0000003a353a7220 */ /* 0x002fcc0000410000 */
[----:B------:R-:W1:Y:S01]  /*1c20*/  MUFU.EX2 R60, R60 ;  /* 0x0000003c003c7308 */ /* 0x000e620000000800 */
[C---:B--2---:R-:W-:Y:S02]  /*1c30*/  FMUL.FTZ R64, R63.reuse, R19 ;  /* 0x000000133f407220 */ /* 0x044fe40000410000 */
[----:B------:R-:W-:Y:S01]  /*1c40*/  FMUL.FTZ R63, R63, R18 ;  /* 0x000000123f3f7220 */ /* 0x000fe20000410000 */
[----:B------:R-:W-:Y:S01]  /*1c50*/  LDS R19, [R75.X4+0x1c] ;  /* 0x00001c004b137984 */ /* 0x000fe20000004800 */
[----:B0-----:R-:W-:-:S03]  /*1c60*/  FMUL.FTZ R70, R62, R9 ;  /* 0x000000093e467220 */ /* 0x001fc60000410000 */
[----:B------:R-:W-:Y:S01]  /*1c70*/  MUFU.EX2 R11, R11 ;  /* 0x0000000b000b7308 */ /* 0x000fe20000000800 */
[----:B------:R-:W0:Y:S07]  /*1c80*/  LDS R9, [R75.X4+0x18] ;  /* 0x000018004b097984 */ /* 0x000e2e0000004800 */
[----:B------:R-:W2:Y:S01]  /*1c90*/  MUFU.COS R66, R68 ;  /* 0x0000004400427308 */ /* 0x000ea20000000000 */
[----:B------:R-:W-:Y:S01]  /*1ca0*/  FMUL.FTZ R67, R62, R65 ;  /* 0x000000413e437220 */ /* 0x000fe20000410000 */
        /* <DEDUP_REMOVED lines=10> */
[----:B--2---:R-:W-:Y:S01]  /*1d50*/  FMUL.FTZ R60, R11, R66 ;  /* 0x000000420b3c7220 */ /* 0x004fe20000410000 */
[----:B------:R-:W-:Y:S01]  /*1d60*/  FSEL R66, R61, RZ, !P1 ;  /* 0x000000ff3d427208 */ /* 0x000fe20004800000 */
[----:B------:R-:W-:-:S02]  /*1d70*/  FMUL.FTZ R59, R54, R59 ;  /* 0x0000003b363b7220 */ /* 0x000fc40000410000 */
[C---:B------:R-:W-:Y:S02]  /*1d80*/  FMUL.FTZ R16, R65.reuse, R62 ;  /* 0x0000003e41107220 */ /* 0x040fe40000410000 */
[-C--:B------:R-:W-:Y:S01]  /*1d90*/  FFMA.FTZ R61, R65, R64.reuse, R58 ;  /* 0x00000040413d7223 */ /* 0x080fe2000001003a */
[----:B------:R-:W-:Y:S02]  /*1da0*/  FSEL R67, R67, RZ, !P2 ;  /* 0x000000ff43437208 */ /* 0x000fe40005000000 */
[----:B---3--:R-:W-:Y:S01]  /*1db0*/  FSEL R68, R59, RZ, !P1 ;  /* 0x000000ff3b447208 */ /* 0x008fe20004800000 */
[----:B------:R-:W-:Y:S01]  /*1dc0*/  FFMA.FTZ R59, R63, R64, -R16 ;  /* 0x000000403f3b7223 */ /* 0x000fe20000010810 */
[----:B------:R-:W-:Y:S01]  /*1dd0*/  FSEL R71, R71, 1, !P0 ;  /* 0x3f80000047477808 */ /* 0x000fe20004000000 */
[----:B------:R-:W-:Y:S01]  /*1de0*/  FADD.FTZ R61, R66, R61 ;  /* 0x0000003d423d7221 */ /* 0x000fe20000010000 */
[----:B------:R-:W-:Y:S01]  /*1df0*/  FSEL R70, R70, 1, !P2 ;  /* 0x3f80000046467808 */ /* 0x000fe20005000000 */
[----:B------:R-:W-:Y:S01]  /*1e00*/  FADD.FTZ R59, R68, R59 ;  /* 0x0000003b443b7221 */ /* 0x000fe20000010000 */
[----:B------:R-:W-:Y:S01]  /*1e10*/  FSEL R73, R73, RZ, !P0 ;  /* 0x000000ff49497208 */ /* 0x000fe20004000000 */
[----:B------:R-:W-:-:S02]  /*1e20*/  FMUL.FTZ R58, R67, R61 ;  /* 0x0000003d433a7220 */ /* 0x000fc40000410000 */
[----:B------:R-:W-:Y:S02]  /*1e30*/  FMUL.FTZ R16, R71, R62 ;  /* 0x0000003e47107220 */ /* 0x000fe40000410000 */
[----:B0-----:R-:W-:Y:S02]  /*1e40*/  FMUL.FTZ R18, R11, R18 ;  /* 0x000000120b127220 */ /* 0x001fe40000410000 */
[-C--:B------:R-:W-:Y:S02]  /*1e50*/  FFMA.FTZ R11, R70, R59.reuse, -R58 ;  /* 0x0000003b460b7223 */ /* 0x080fe4000001083a */
[----:B------:R-:W-:Y:S02]  /*1e60*/  FMUL.FTZ R59, R67, R59 ;  /* 0x0000003b433b7220 */ /* 0x000fe40000410000 */
[C---:B------:R-:W-:Y:S02]  /*1e70*/  FMUL.FTZ R58, R73.reuse, R62 ;  /* 0x0000003e493a7220 */ /* 0x040fe40000410000 */
[----:B------:R-:W-:-:S02]  /*1e80*/  FFMA.FTZ R16, R73, R64, R16 ;  /* 0x0000004049107223 */ /* 0x000fc40000010010 */
[C---:B------:R-:W-:Y:S02]  /*1e90*/  FMUL.FTZ R8, R55.reuse, R8 ;  /* 0x0000000837087220 */ /* 0x040fe40000410000 */
[----:B------:R-:W-:Y:S02]  /*1ea0*/  FMUL.FTZ R10, R55, R10 ;  /* 0x0000000a370a7220 */ /* 0x000fe40000410000 */
[----:B------:R-:W-:Y:S01]  /*1eb0*/  FFMA.FTZ R85, R70, R61, R59 ;  /* 0x0000003d46557223 */ /* 0x000fe2000001003b */
[----:B------:R-:W-:Y:S01]  /*1ec0*/  FSEL R72, R8, RZ, !P2 ;  /* 0x000000ff08487208 */ /* 0x000fe20005000000 */
[----:B------:R-:W-:Y:S01]  /*1ed0*/  FFMA.FTZ R58, R71, R64, -R58 ;  /* 0x00000040473a7223 */ /* 0x000fe2000001083a */
[----:B------:R-:W-:Y:S01]  /*1ee0*/  FSEL R74, R10, RZ, !P2 ;  /* 0x000000ff0a4a7208 */ /* 0x000fe20005000000 */
[----:B------:R-:W-:Y:S01]  /*1ef0*/  FMUL.FTZ R59, R67, R16 ;  /* 0x00000010433b7220 */ /* 0x000fe20000410000 */
[----:B------:R-:W-:Y:S01]  /*1f00*/  FSEL R61, R18, RZ, !P3 ;  /* 0x000000ff123d7208 */ /* 0x000fe20005800000 */
[----:B------:R-:W-:-:S02]  /*1f10*/  FADD.FTZ R85, R72, R85 ;  /* 0x0000005548557221 */ /* 0x000fc40000010000 */
[-C--:B------:R-:W-:Y:S02]  /*1f20*/  FFMA.FTZ R8, R70, R58.reuse, -R59 ;  /* 0x0000003a46087223 */ /* 0x080fe4000001083b */
[----:B------:R-:W-:Y:S02]  /*1f30*/  FMUL.FTZ R59, R67, R58 ;  /* 0x0000003a433b7220 */ /* 0x000fe40000410000 */
[----:B------:R-:W-:Y:S01]  /*1f40*/  FADD.FTZ R11, R74, R11 ;  /* 0x0000000b4a0b7221 */ /* 0x000fe20000010000 */
[----:B------:R-:W-:Y:S01]  /*1f50*/  FSEL R60, R60, 1, !P3 ;  /* 0x3f8000003c3c7808 */ /* 0x000fe20005800000 */
[C---:B------:R-:W-:Y:S02]  /*1f60*/  FMUL.FTZ R9, R56.reuse, R9 ;  /* 0x0000000938097220 */ /* 0x040fe40000410000 */
[----:B------:R-:W-:Y:S02]  /*1f70*/  FMUL.FTZ R19, R56, R19 ;  /* 0x0000001338137220 */ /* 0x000fe40000410000 */
[----:B------:R-:W-:-:S02]  /*1f80*/  FFMA.FTZ R10, R70, R16, R59 ;  /* 0x00000010460a7223 */ /* 0x000fc4000001003b */
[C---:B------:R-:W-:Y:S02]  /*1f90*/  FMUL.FTZ R18, R61.reuse, R85 ;  /* 0x000000553d127220 */ /* 0x040fe40000410000 */
        /* <DEDUP_REMOVED lines=9> */
[C---:B------:R-:W-:Y:S02]  /*2030*/  FFMA.FTZ R16, R60.reuse, R8, -R9 ;  /* 0x000000083c107223 */ /* 0x040fe40000010809 */
[----:B------:R-:W-:Y:S01]  /*2040*/  FFMA.FTZ R11, R60, R10, R11 ;  /* 0x0000000a3c0b7223 */ /* 0x000fe2000001000b */
        /* <DEDUP_REMOVED lines=9> */
[C---:B------:R-:W-:Y:S02]  /*20e0*/  FFMA.FTZ R88, R16.reuse, R85, R88 ;  /* 0x0000005510587223 */ /* 0x040fe40000010058 */
[-C--:B---3--:R-:W-:Y:S02]  /*20f0*/  FMUL.FTZ R85, R11, R9.reuse ;  /* 0x000000090b557220 */ /* 0x088fe40000410000 */
[----:B------:R-:W-:-:S02]  /*2100*/  FFMA.FTZ R86, R16, R9, R86 ;  /* 0x0000000910567223 */ /* 0x000fc40000010056 */
[----:B------:R-:W-:Y:S02]  /*2110*/  @P0 FADD.FTZ R18, R18, R87 ;  /* 0x0000005712120221 */ /* 0x000fe40000010000 */
[----:B------:R-:W-:Y:S02]  /*2120*/  @P0 FADD.FTZ R19, R19, R88 ;  /* 0x0000005813130221 */ /* 0x000fe40000010000 */
[----:B------:R-:W-:Y:S01]  /*2130*/  @P0 FFMA.FTZ R16, R16, R8, -R85 ;  /* 0x0000000810100223 */ /* 0x000fe20000010855 */
[----:B------:R-:W-:Y:S01]  /*2140*/  FSEL R86, R11, R86, !P0 ;  /* 0x000000560b567208 */ /* 0x000fe20004000000 */
[----:B------:R-:W0:Y:S04]  /*2150*/  SHFL.UP PT, R85, R18, 0x2, RZ ;  /* 0x0440000012557989 */ /* 0x000e2800000e00ff */
[----:B------:R-:W1:Y:S04]  /*2160*/  SHFL.UP PT, R87, R19, 0x2, RZ ;  /* 0x0440000013577989 */ /* 0x000e6800000e00ff */
[----:B------:R-:W2:Y:S04]  /*2170*/  SHFL.UP PT, R9, R16, 0x2, RZ ;  /* 0x0440000010097989 */ /* 0x000ea800000e00ff */
[----:B------:R-:W3:Y:S01]  /*2180*/  SHFL.UP PT, R11, R86, 0x2, RZ ;  /* 0x04400000560b7989 */ /* 0x000ee200000e00ff */
[----:B------:R-:W-:Y:S01]  /*2190*/  ISETP.GE.AND P0, PT, R34, 0x2, PT ;  /* 0x000000022200780c */ /* 0x000fe20003f06270 */
[----:B0-----:R-:W-:-:S02]  /*21a0*/  FMUL.FTZ R88, R86, R85 ;  /* 0x0000005556587220 */ /* 0x001fc40000410000 */
[C---:B-1----:R-:W-:Y:S02]  /*21b0*/  FMUL.FTZ R10, R86.reuse, R87 ;  /* 0x00000057560a7220 */ /* 0x042fe40000410000 */
[----:B--2---:R-:W-:Y:S02]  /*21c0*/  FMUL.FTZ R8, R86, R9 ;  /* 0x0000000956087220 */ /* 0x004fe40000410000 */
[C---:B------:R-:W-:Y:S02]  /*21d0*/  FFMA.FTZ R88, R16.reuse, R87, R88 ;  /* 0x0000005710587223 */ /* 0x040fe40000010058 */
[C---:B------:R-:W-:Y:S02]  /*21e0*/  FFMA.FTZ R85, R16.reuse, R85, -R10 ;  /* 0x0000005510557223 */ /* 0x040fe4000001080a */
[-C--:B---3--:R-:W-:Y:S02]  /*21f0*/  FFMA.FTZ R87, R16, R11.reuse, R8 ;  /* 0x0000000b10577223 */ /* 0x088fe40000010008 */
[----:B------:R-:W-:-:S02]  /*2200*/  FMUL.FTZ R11, R86, R11 ;  /* 0x0000000b560b7220 */ /* 0x000fc40000410000 */
[----:B------:R-:W-:Y:S02]  /*2210*/  @P0 FADD.FTZ R19, R19, R88 ;  /* 0x0000005813130221 */ /* 0x000fe40000010000 */
[----:B------:R-:W-:Y:S01]  /*2220*/  @P0 FADD.FTZ R18, R18, R85 ;  /* 0x0000005512120221 */ /* 0x000fe20000010000 */
[----:B------:R-:W-:Y:S01]  /*2230*/  FSEL R87, R86, R87, !P0 ;  /* 0x0000005756577208 */ /* 0x000fe20004000000 */
[----:B------:R-:W-:Y:S02]  /*2240*/  @P0 FFMA.FTZ R16, R16, R9, -R11 ;  /* 0x0000000910100223 */ /* 0x000fe4000001080b */
[----:B------:R-:W0:Y:S04]  /*2250*/  SHFL.UP PT, R11, R19, 0x4, RZ ;  /* 0x04800000130b7989 */ /* 0x000e2800000e00ff */
[----:B------:R-:W1:Y:S04]  /*2260*/  SHFL.UP PT, R10, R18, 0x4, RZ ;  /* 0x04800000120a7989 */ /* 0x000e6800000e00ff */
[----:B------:R-:W2:Y:S04]  /*2270*/  SHFL.UP PT, R8, R16, 0x4, RZ ;  /* 0x0480000010087989 */ /* 0x000ea800000e00ff */
[----:B------:R-:W3:Y:S01]  /*2280*/  SHFL.UP PT, R9, R87, 0x4, RZ ;  /* 0x0480000057097989 */ /* 0x000ee200000e00ff */
[----:B------:R-:W-:Y:S01]  /*2290*/  ISETP.GE.AND P0, PT, R34, 0x4, PT ;  /* 0x000000042200780c */ /* 0x000fe20003f06270 */
[----:B0-----:R-:W-:-:S02]  /*22a0*/  FMUL.FTZ R89, R87, R11 ;  /* 0x0000000b57597220 */ /* 0x001fc40000410000 */
[C---:B-1----:R-:W-:Y:S02]  /*22b0*/  FMUL.FTZ R88, R87.reuse, R10 ;  /* 0x0000000a57587220 */ /* 0x042fe40000410000 */
[C---:B--2---:R-:W-:Y:S02]  /*22c0*/  FMUL.FTZ R86, R87.reuse, R8 ;  /* 0x0000000857567220 */ /* 0x044fe40000410000 */
[C---:B------:R-:W-:Y:S02]  /*22d0*/  FFMA.FTZ R89, R16.reuse, R10, -R89 ;  /* 0x0000000a10597223 */ /* 0x040fe40000010859 */
[----:B---3--:R-:W-:Y:S02]  /*22e0*/  FMUL.FTZ R85, R87, R9 ;  /* 0x0000000957557220 */ /* 0x008fe40000410000 */
        /* <DEDUP_REMOVED lines=9> */
[----:B------:R-:W3:Y:S01]  /*2380*/  SHFL.UP PT, R11, R86, 0x8, RZ ;  /* 0x05000000560b7989 */ /* 0x000ee200000e00ff */
[----:B------:R-:W-:-:S03]  /*2390*/  ISETP.GE.AND P1, PT, R34, 0x8, PT ;  /* 0x000000082200780c */ /* 0x000fc60003f26270 */
[----:B----4-:R3:W-:Y:S01]  /*23a0*/  STS [R14.X4+0x420], R79 ;  /* 0x0004204f0e007388 */ /* 0x0107e20000004800 */
[C---:B0-----:R-:W-:Y:S02]  /*23b0*/  FMUL.FTZ R8, R86.reuse, R9 ;  /* 0x0000000956087220 */ /* 0x041fe40000410000 */
[C---:B-1----:R-:W-:Y:S02]  /*23c0*/  FMUL.FTZ R10, R86.reuse, R87 ;  /* 0x00000057560a7220 */ /* 0x042fe40000410000 */
[-C--:B--2---:R-:W-:Y:S02]  /*23d0*/  FMUL.FTZ R88, R86, R85.reuse ;  /* 0x0000005556587220 */ /* 0x084fe40000410000 */
[C---:B------:R-:W-:Y:S02]  /*23e0*/  FFMA.FTZ R85, R16.reuse, R85, -R10 ;  /* 0x0000005510557223 */ /* 0x040fe4000001080a */
[-C--:B---3--:R-:W-:Y:S02]  /*23f0*/  FFMA.FTZ R79, R16, R11.reuse, R8 ;  /* 0x0000000b104f7223 */ /* 0x088fe40000010008 */
[----:B------:R-:W-:-:S02]  /*2400*/  FMUL.FTZ R11, R86, R11 ;  /* 0x0000000b560b7220 */ /* 0x000fc40000410000 */
[C---:B------:R-:W-:Y:S02]  /*2410*/  FFMA.FTZ R88, R16.reuse, R87, R88 ;  /* 0x0000005710587223 */ /* 0x040fe40000010058 */
[----:B------:R-:W-:Y:S02]  /*2420*/  @P1 FFMA.FTZ R16, R16, R9, -R11 ;  /* 0x0000000910101223 */ /* 0x000fe4000001080b */
[----:B------:R-:W-:Y:S02]  /*2430*/  @P1 FADD.FTZ R19, R19, R88 ;  /* 0x0000005813131221 */ /* 0x000fe40000010000 */
[----:B------:R-:W-:Y:S01]  /*2440*/  @P1 FADD.FTZ R18, R18, R85 ;  /* 0x0000005512121221 */ /* 0x000fe20000010000 */
[----:B------:R-:W-:Y:S01]  /*2450*/  FSEL R79, R86, R79, !P1 ;  /* 0x0000004f564f7208 */ /* 0x000fe20004800000 */
[----:B------:R-:W0:Y:S01]  /*2460*/  SHFL.UP PT, R8, R16, 0x10, RZ ;  /* 0x0600000010087989 */ /* 0x000e2200000e00ff */
[----:B------:R-:W-:-:S03]  /*2470*/  ISETP.NE.AND P0, PT, R30, RZ, PT ;  /* 0x000000ff1e00720c */ /* 0x000fc60003f05270 */
[----:B------:R-:W-:Y:S04]  /*2480*/  SHFL.UP PT, R10, R18, 0x10, RZ ;  /* 0x06000000120a7989 */ /* 0x000fe800000e00ff */
[----:B------:R-:W1:Y:S01]  /*2490*/  SHFL.UP PT, R11, R19, 0x10, RZ ;  /* 0x06000000130b7989 */ /* 0x000e6200000e00ff */
[----:B------:R-:W-:-:S03]  /*24a0*/  ISETP.EQ.OR P0, PT, R35, RZ, P0 ;  /* 0x000000ff2300720c */ /* 0x000fc60000702670 */
[----:B------:R-:W2:Y:S04]  /*24b0*/  SHFL.UP PT, R9, R79, 0x10, RZ ;  /* 0x060000004f097989 */ /* 0x000ea800000e00ff */
[----:B-----5:R3:W-:Y:S04]  /*24c0*/  STS [R13.X4+0x4a0], R78 ;  /* 0x0004a04e0d007388 */ /* 0x0207e80000004800 */
[----:B------:R4:W-:Y:S04]  /*24d0*/  STS [R12.X4+0x520], R17 ;  /* 0x000520110c007388 */ /* 0x0009e80000004800 */
[----:B------:R5:W-:Y:S01]  /*24e0*/  STS [R15.X4+0x5a0], R24 ;  /* 0x0005a0180f007388 */ /* 0x000be20000004800 */
[----:B---3--:R-:W-:-:S03]  /*24f0*/  MOV R13, RZ ;  /* 0x000000ff000d7202 */ /* 0x008fc60000000f00 */
[----:B------:R-:W-:Y:S01]  /*2500*/  STS [R84.X4+0x620], R83 ;  /* 0x0006205354007388 */ /* 0x000fe20000004800 */
[----:B----4-:R-:W-:-:S03]  /*2510*/  MOV R12, 0x3f800000 ;  /* 0x3f800000000c7802 */ /* 0x010fc60000000f00 */
[----:B------:R-:W-:Y:S01]  /*2520*/  STS [R82.X4+0x6a0], R81 ;  /* 0x0006a05152007388 */ /* 0x000fe20000004800 */
[----:B-----5:R-:W-:-:S03]  /*2530*/  CS2R R14, SRZ ;  /* 0x00000000000e7805 */ /* 0x020fc6000001ff00 */
[----:B------:R1:W-:Y:S04]  /*2540*/  STS [R25.X4+0x720], R80 ;  /* 0x0007205019007388 */ /* 0x0003e80000004800 */
[----:B------:R3:W-:Y:S01]  /*2550*/  STS [R76.X4+0x7a0], R77 ;  /* 0x0007a04d4c007388 */ /* 0x0007e20000004800 */
[----:B------:R-:W-:-:S06]  /*2560*/  NOP ;  /* 0x0000000000007918 */ /* 0x000fcc0000000000 */
[----:B------:R-:W4:Y:S01]  /*2570*/  @!P0 LDS.128 R12, [R57.X16+0x880] ;  /* 0x00088000390c8984 */ /* 0x000f22000000cc00 */
[C---:B------:R-:W-:Y:S01]  /*2580*/  ISETP.GE.AND P0, PT, R34.reuse, 0x10, PT ;  /* 0x000000102200780c */ /* 0x040fe20003f06270 */
[C---:B0-----:R-:W-:Y:S01]  /*2590*/  FMUL.FTZ R24, R79.reuse, R8 ;  /* 0x000000084f187220 */ /* 0x041fe20000410000 */
[----:B------:R-:W-:Y:S01]  /*25a0*/  ISETP.NE.AND P1, PT, R34, 0x1f, PT ;  /* 0x0000001f2200780c */ /* 0x000fe20003f25270 */
[C---:B-1----:R-:W-:Y:S01]  /*25b0*/  FMUL.FTZ R25, R79.reuse, R11 ;  /* 0x0000000b4f197220 */ /* 0x042fe20000410000 */
[----:B------:R-:W-:Y:S01]  /*25c0*/  LDS R83, [R75.X4+0x424] ;  /* 0x000424004b537984 */ /* 0x000fe20000004800 */
[C---:B---3--:R-:W-:Y:S02]  /*25d0*/  FMUL.FTZ R76, R79.reuse, R10 ;  /* 0x0000000a4f4c7220 */ /* 0x048fe40000410000 */
[-C--:B--2---:R-:W-:Y:S01]  /*25e0*/  FMUL.FTZ R17, R79, R9.reuse ;  /* 0x000000094f117220 */ /* 0x084fe20000410000 */
[----:B------:R-:W-:Y:S01]  /*25f0*/  LDS R77, [R75.X4+0x428] ;  /* 0x000428004b4d7984 */ /* 0x000fe20000004800 */
[----:B------:R-:W-:-:S02]  /*2600*/  FFMA.FTZ R24, R16, R9, R24 ;  /* 0x0000000910187223 */ /* 0x000fc40000010018 */
[C---:B------:R-:W-:Y:S01]  /*2610*/  FFMA.FTZ R25, R16.reuse, R10, -R25 ;  /* 0x0000000a10197223 */ /* 0x040fe20000010819 */
[----:B------:R-:W-:Y:S01]  /*2620*/  LDS R78, [R75.X4+0x42c] ;  /* 0x00042c004b4e7984 */ /* 0x000fe20000004800 */
[C---:B------:R-:W-:Y:S02]  /*2630*/  FFMA.FTZ R76, R16.reuse, R11, R76 ;  /* 0x0000000b104c7223 */ /* 0x040fe4000001004c */
[----:B------:R-:W-:Y:S01]  /*2640*/  @P0 FFMA.FTZ R16, R16, R8, -R17 ;  /* 0x0000000810100223 */ /* 0x000fe20000010811 */
[----:B------:R-:W-:Y:S01]  /*2650*/  FSEL R17, R79, R24, !P0 ;  /* 0x000000184f117208 */ /* 0x000fe20004000000 */
[----:B------:R-:W-:Y:S01]  /*2660*/  @P0 FADD.FTZ R18, R18, R25 ;  /* 0x0000001912120221 */ /* 0x000fe20000010000 */
[----:B------:R-:W-:Y:S01]  /*2670*/  LDS R79, [R75.X4+0x430] ;  /* 0x000430004b4f7984 */ /* 0x000fe20000004800 */
[----:B------:R-:W-:-:S03]  /*2680*/  @P0 FADD.FTZ R19, R19, R76 ;  /* 0x0000004c13130221 */ /* 0x000fc60000010000 */
        /* <DEDUP_REMOVED lines=74> */
.L_x_2551:
[----:B------:R-:W-:Y:S05]  /*2b30*/  BSYNC B0 ;  /* 0x0000000000007941 */ /* 0x000fea0003800000 */
.L_x_2550:
        /* <DEDUP_REMOVED lines=20> */
.L_x_2549:
[----:B------:R-:W-:Y:S01]  /*2c80*/  BAR.SYNC.DEFER_BLOCKING 0x0 ;  /* 0x0000000000007b1d */ /* 0x000fe20000010000 */
[----:B------:R-:W-:Y:S01]  /*2c90*/  ISETP.NE.AND P0, PT, R48, RZ, PT ;  /* 0x000000ff3000720c */ /* 0x000fe20003f05270 */
[----:B------:R-:W-:Y:S01]  /*2ca0*/  IMAD.SHL.U32 R12, R35, 0x80, RZ ;  /* 0x00000080230c7824 */ /* 0x000fe200078e00ff */
[----:B------:R-:W-:Y:S01]  /*2cb0*/  ISETP.GE.AND P1, PT, R32, R47, PT ;  /* 0x0000002f2000720c */ /* 0x000fe20003f26270 */
[----:B------:R-:W-:Y:S01]  /*2cc0*/  IMAD R14, R69, c[0x0][0x200], RZ ;  /* 0x00008000450e7a24 */ /* 0x000fe200078e02ff */
[----:B------:R-:W-:Y:S01]  /*2cd0*/  LOP3.LUT R18, R31, 0x20, R30, 0xfe, !PT ;  /* 0x000000201f127812 */ /* 0x000fe200078efe1e */
[----:B------:R-:W-:Y:S01]  /*2ce0*/  IMAD R16, R69, c[0x0][0x1f0], RZ ;  /* 0x00007c0045107a24 */ /* 0x000fe200078e02ff */
[----:B------:R-:W-:Y:S01]  /*2cf0*/  SHF.R.S32.HI R13, RZ, 0x1f, R12 ;  /* 0x0000001fff0d7819 */ /* 0x000fe2000001140c */
[----:B------:R-:W-:Y:S01]  /*2d00*/  IMAD.WIDE.U32 R8, R29, c[0x0][0x200], RZ ;  /* 0x000080001d087a25 */ /* 0x000fe200078e00ff */
[C-C-:B------:R-:W-:Y:S01]  /*2d10*/  LOP3.LUT R50, R31.reuse, 0x40, R30.reuse, 0xfe, !PT ;  /* 0x000000401f327812 */ /* 0x140fe200078efe1e */
[----:B------:R-:W-:Y:S01]  /*2d20*/  BSSY B0, `(.L_x_2553) ;  /* 0x000003e000007945 */ /* 0x000fe20003800000 */
[----:B------:R-:W-:Y:S01]  /*2d30*/  LOP3.LUT R52, R31, 0x60, R30, 0xfe, !PT ;  /* 0x000000601f347812 */ /* 0x000fe200078efe1e */
[C---:B------:R-:W-:Y:S01]  /*2d40*/  IMAD R59, R29.reuse, c[0x0][0x204], R14 ;  /* 0x000081001d3b7a24 */ /* 0x040fe200078e020e */
[----:B------:R-:W-:Y:S01]  /*2d50*/  MOV R14, R8 ;  /* 0x00000008000e7202 */ /* 0x000fe20000000f00 */
[----:B------:R-:W-:-:S03]  /*2d60*/  IMAD.WIDE.U32 R10, R29, c[0x0][0x1f0], RZ ;  /* 0x00007c001d0a7a25 */ /* 0x000fc600078e00ff */
[----:B------:R-:W-:Y:S01]  /*2d70*/  IADD3 R15, R9, R59, RZ ;  /* 0x0000003b090f7210 */ /* 0x000fe20007ffe0ff */
[C---:B------:R-:W-:Y:S01]  /*2d80*/  IMAD R19, R29.reuse, c[0x0][0x1f4], R16 ;  /* 0x00007d001d137a24 */ /* 0x040fe200078e0210 */
[----:B------:R-:W-:Y:S01]  /*2d90*/  MOV R8, R10 ;  /* 0x0000000a00087202 */ /* 0x000fe20000000f00 */
[----:B------:R-:W-:-:S03]  /*2da0*/  @!P1 IMAD.WIDE.U32 R16, R29, c[0x0][0x1f0], R12 ;  /* 0x00007c001d109a25 */ /* 0x000fc600078e000c */
[----:B------:R-:W-:Y:S01]  /*2db0*/  IADD3 R9, R11, R19, RZ ;  /* 0x000000130b097210 */ /* 0x000fe20007ffe0ff */
[----:B------:R-:W-:Y:S01]  /*2dc0*/  STS.128 [R34.X16], R4 ;  /* 0x0000000422007388 */ /* 0x000fe2000000cc00 */
[----:B------:R-:W-:-:S06]  /*2dd0*/  NOP ;  /* 0x0000000000007918 */ /* 0x000fcc0000000000 */
[----:B------:R-:W-:Y:S01]  /*2de0*/  LDS R53, [R34.X4] ;  /* 0x0000000022357984 */ /* 0x000fe20000004800 */
[----:B------:R-:W-:Y:S01]  /*2df0*/  @!P1 IADD3 R11, R19, R17, RZ ;  /* 0x00000011130b9210 */ /* 0x000fe20007ffe0ff */
[C---:B------:R-:W-:Y:S01]  /*2e00*/  IMAD R17, R27.reuse, c[0x0][0x208], RZ ;  /* 0x000082001b117a24 */ /* 0x040fe200078e02ff */
[----:B------:R-:W-:Y:S01]  /*2e10*/  LEA R19, P2, R32, c[0x0][0x258], 0x2 ;  /* 0x0000960020137a11 */ /* 0x000fe200078410ff */
[----:B------:R-:W-:Y:S01]  /*2e20*/  LDS R49, [R34.X4+0x80] ;  /* 0x0000800022317984 */ /* 0x000fe20000004800 */
[C---:B------:R-:W-:Y:S01]  /*2e30*/  IMAD.WIDE.U32 R14, R0.reuse, c[0x0][0x208], R14 ;  /* 0x00008200000e7a25 */ /* 0x040fe200078e000e */
[----:B------:R-:W-:Y:S02]  /*2e40*/  @!P1 MOV R10, R16 ;  /* 0x00000010000a9202 */ /* 0x000fe40000000f00 */
[----:B------:R-:W-:Y:S01]  /*2e50*/  LDS R51, [R34.X4+0x100] ;  /* 0x0001000022337984 */ /* 0x000fe20000004800 */
[----:B------:R-:W-:Y:S01]  /*2e60*/  IMAD R57, R0, c[0x0][0x20c], R17 ;  /* 0x0000830000397a24 */ /* 0x000fe200078e0211 */
[----:B------:R-:W-:Y:S01]  /*2e70*/  IADD3 R14, P3, R12, R14, RZ ;  /* 0x0000000e0c0e7210 */ /* 0x000fe20007f7e0ff */
[----:B------:R-:W-:Y:S01]  /*2e80*/  IMAD R17, R27, c[0x0][0x1f8], RZ ;  /* 0x00007e001b117a24 */ /* 0x000fe200078e02ff */
[----:B------:R-:W-:Y:S01]  /*2e90*/  LDS R25, [R34.X4+0x180] ;  /* 0x0001800022197984 */ /* 0x000fe20000004800 */
[----:B------:R-:W-:Y:S01]  /*2ea0*/  IMAD.WIDE.U32 R8, R0, c[0x0][0x1f8], R8 ;  /* 0x00007e0000087a25 */ /* 0x000fe200078e0008 */
[----:B------:R-:W-:-:S02]  /*2eb0*/  LEA.HI.X R16, R32, c[0x0][0x25c], R33, 0x2, P2 ;  /* 0x0000970020107a11 */ /* 0x000fc400010f1421 */
[----:B------:R-:W-:Y:S01]  /*2ec0*/  @!P0 STS [0x200], R47 ;  /* 0x0002002fff008388 */ /* 0x000fe20000000800 */
[----:B------:R-:W-:Y:S01]  /*2ed0*/  IADD3.X R15, R13, R57, R15, P3, !PT ;  /* 0x000000390d0f7210 */ /* 0x000fe20001ffe40f */
[----:B------:R-:W-:Y:S02]  /*2ee0*/  IMAD R57, R0, c[0x0][0x1fc], R17 ;  /* 0x00007f0000397a24 */ /* 0x000fe400078e0211 */
[----:B------:R-:W-:Y:S01]  /*2ef0*/  BAR.SYNC.DEFER_BLOCKING 0x0 ;  /* 0x0000000000007b1d */ /* 0x000fe20000010000 */
[----:B------:R-:W-:Y:S01]  /*2f00*/  IADD3 R24, P2, R32, 0x20, RZ ;  /* 0x0000002020187810 */ /* 0x000fe20007f5e0ff */
[----:B------:R-:W-:Y:S01]  /*2f10*/  @!P1 IMAD.WIDE.U32 R10, R0, c[0x0][0x1f8], R10 ;  /* 0x00007e00000a9a25 */ /* 0x000fe200078e000a */
[----:B------:R-:W-:Y:S02]  /*2f20*/  IADD3 R17, P5, R12, R8, RZ ;  /* 0x000000080c117210 */ /* 0x000fe40007fbe0ff */
[----:B------:R-:W-:Y:S02]  /*2f30*/  LEA R8, P3, R14, R19, 0x2 ;  /* 0x000000130e087211 */ /* 0x000fe400078610ff */
[----:B------:R-:W-:-:S02]  /*2f40*/  IADD3.X R19, RZ, R33, RZ, P2, !PT ;  /* 0x00000021ff137210 */ /* 0x000fc400017fe4ff */
[----:B------:R-:W-:Y:S02]  /*2f50*/  IADD3.X R54, R13, R57, R9, P5, !PT ;  /* 0x000000390d367210 */ /* 0x000fe40002ffe409 */
[C---:B------:R-:W-:Y:S02]  /*2f60*/  SHF.L.U64.HI R19, R24.reuse, 0x2, R19 ;  /* 0x0000000218137819 */ /* 0x040fe40000010213 */
[----:B------:R-:W-:Y:S02]  /*2f70*/  SHF.L.U32 R24, R24, 0x2, RZ ;  /* 0x0000000218187819 */ /* 0x000fe400000006ff */
[----:B------:R-:W-:Y:S02]  /*2f80*/  LEA.HI.X R9, R14, R16, R15, 0x2, P3 ;  /* 0x000000100e097211 */ /* 0x000fe400018f140f */
[----:B------:R-:W-:Y:S02]  /*2f90*/  IADD3 R16, P6, R24, c[0x0][0x268], RZ ;  /* 0x00009a0018107a10 */ /* 0x000fe40007fde0ff */
[----:B------:R-:W-:-:S02]  /*2fa0*/  @!P1 IADD3 R56, P4, R32, R10, RZ ;  /* 0x0000000a20389210 */ /* 0x000fc40007f9e0ff */
[----:B------:R-:W-:Y:S02]  /*2fb0*/  IADD3 R14, P2, R32, R12, RZ ;  /* 0x0000000c200e7210 */ /* 0x000fe40007f5e0ff */
[----:B------:R-:W-:Y:S01]  /*2fc0*/  IADD3.X R10, R19, c[0x0][0x26c], RZ, P6, !PT ;  /* 0x00009b00130a7a10 */ /* 0x000fe200037fe4ff */
[----:B------:R-:W0:Y:S01]  /*2fd0*/  LDS R55, [0x200] ;  /* 0x00020000ff377984 */ /* 0x000e220000000800 */
[----:B------:R-:W-:Y:S02]  /*2fe0*/  LEA R16, P6, R17, R16, 0x2 ;  /* 0x0000001011107211 */ /* 0x000fe400078c10ff */
[C---:B------:R-:W-:Y:S02]  /*2ff0*/  @!P1 IADD3.X R57, R33.reuse, R11, R57, P4, !PT ;  /* 0x0000000b21399210 */ /* 0x040fe400027fe439 */
[----:B------:R-:W-:Y:S02]  /*3000*/  IADD3.X R15, R33, R13, RZ, P2, !PT ;  /* 0x0000000d210f7210 */ /* 0x000fe400017fe4ff */
[----:B------:R-:W-:-:S02]  /*3010*/  LEA.HI.X R17, R17, R10, R54, 0x2, P6 ;  /* 0x0000000a11117211 */ /* 0x000fc400030f1436 */
        /* <DEDUP_REMOVED lines=14> */
.L_x_2554:
[----:B------:R-:W-:Y:S05]  /*3100*/  BSYNC B0 ;  /* 0x0000000000007941 */ /* 0x000fea0003800000 */
.L_x_2553:
        /* <DEDUP_REMOVED lines=12> */
[----:B-1----:R-:W-:-:S05]  /*31d0*/  MOV R49, RZ ;  /* 0x000000ff00317202 */ /* 0x002fca0000000f00 */
        /* <DEDUP_REMOVED lines=62> */
.L_x_2556:
[----:B------:R-:W-:Y:S05]  /*35c0*/  BSYNC B0 ;  /* 0x0000000000007941 */ /* 0x000fea0003800000 */
.L_x_2555:
[----:B------:R-:W-:Y:S01]  /*35d0*/  MOV R4, R8 ;  /* 0x0000000800047202 */ /* 0x000fe20000000f00 */
[----:B0-----:R-:W-:Y:S01]  /*35e0*/  IMAD R7, R27, c[0x0][0x218], RZ ;  /* 0x000086001b077a24 */ /* 0x001fe200078e02ff */
[----:B------:R-:W-:Y:S02]  /*35f0*/  MOV R5, R53 ;  /* 0x0000003500057202 */ /* 0x000fe40000000f00 */
[-C--:B------:R-:W-:Y:S01]  /*3600*/  ISETP.GE.AND P0, PT, R18, R51.reuse, PT ;  /* 0x000000331200720c */ /* 0x080fe20003f06270 */
[C---:B------:R-:W-:Y:S01]  /*3610*/  IMAD R7, R0.reuse, c[0x0][0x21c], R7 ;  /* 0x0000870000077a24 */ /* 0x040fe200078e0207 */
[----:B------:R-:W-:Y:S01]  /*3620*/  IADD3 R35, R35, 0x1, RZ ;  /* 0x0000000123237810 */ /* 0x000fe20007ffe0ff */
        /* <DEDUP_REMOVED lines=8> */
[----:B------:R-:W-:-:S02]  /*36b0*/  IADD3 R44, P4, R44, 0x400, RZ ;  /* 0x000004002c2c7810 */ /* 0x000fc40007f9e0ff */
[----:B------:R-:W-:Y:S02]  /*36c0*/  LEA.HI.X R5, R6, R19, R5, 0x2, P3 ;  /* 0x0000001306057211 */ /* 0x000fe400018f1405 */
[----:B------:R-:W-:Y:S02]  /*36d0*/  IADD3 R43, P3, R43, 0x400, RZ ;  /* 0x000004002b2b7810 */ /* 0x000fe40007f7e0ff */
[----:B------:R-:W-:Y:S01]  /*36e0*/  IADD3.X R46, RZ, R46, RZ, P4, !PT ;  /* 0x0000002eff2e7210 */ /* 0x000fe200027fe4ff */
        /* <DEDUP_REMOVED lines=11> */
.L_x_2557:
[----:B------:R-:W-:Y:S05]  /*37a0*/  EXIT ;  /* 0x000000000000794d */ /* 0x000fea0003800000 */
.L_x_2559:
        /* <DEDUP_REMOVED lines=13> */
.L_x_5391:


//--------------------- .text._Z25selective_scan_fwd_kernelI32Selective_Scan_fwd_kernel_traitsILi32ELi4ELi1ELb1ELb0ELb0ELb0EfN3c107complexIfEEEEv13SSMParamsBase --------------------------
	.section	.text._Z25selective_scan_fwd_kernelI32Selective_Scan_fwd_kernel_traitsILi32ELi4ELi1ELb1ELb0ELb0ELb0EfN3c107complexIfEEEEv13SSMParamsBase,"ax",@progbits
	.sectioninfo	@"SHI_REGISTERS=70"
	.align	128
        .global         _Z25selective_scan_fwd_kernelI32Selective_Scan_fwd_kernel_traitsILi32ELi4ELi1ELb1ELb0ELb0ELb0EfN3c107complexIfEEEEv13SSMParamsBase
        .type           _Z25selective_scan_fwd_kernelI32Selective_Scan_fwd_kernel_traitsILi32ELi4ELi1ELb1ELb0ELb0ELb0EfN3c107complexIfEEEEv13SSMParamsBase,@function
        .size           _Z25selective_scan_fwd_kernelI32Selective_Scan_fwd_kernel_traitsILi32ELi4ELi1ELb1ELb0ELb0ELb0EfN3c107complexIfEEEEv13SSMParamsBase,(.L_x_5392 - _Z25selective_scan_fwd_kernelI32Selective_Scan_fwd_kernel_traitsILi32ELi4ELi1ELb1ELb0ELb0ELb0EfN3c107complexIfEEEEv13SSMParamsBase)
        .other          _Z25selective_scan_fwd_kernelI32Selective_Scan_fwd_kernel_traitsILi32ELi4ELi1ELb1ELb0ELb0ELb0EfN3c107complexIfEEEEv13SSMParamsBase,@"STO_CUDA_ENTRY STV_DEFAULT"
_Z25selective_scan_fwd_kernelI32Selective_Scan_fwd_kernel_traitsILi32ELi4ELi1ELb1ELb0ELb0ELb0EfN3c107complexIfEEEEv13SSMParamsBase:
.text._Z25selective_scan_fwd_kernelI32Selective_Scan_fwd_kernel_traitsILi32ELi4ELi1ELb1ELb0ELb0ELb0EfN3c107complexIfEEEEv13SSMParamsBase:
[----:B------:R-:W-:Y:S02]  /*0000*/  MOV R1, c[0x0][0x28] ;  /* 0x00000a0000017a02 */ /* 0x000fe40000000f00 */
[----:B------:R-:W0:Y:S01]  /*0010*/  S2R R34, SR_CTAID.Y ;  /* 0x0000000000227919 */ /* 0x000e220000002600 */
[----:B------:R-:W-:Y:S01]  /*0020*/  ISETP.NE.U32.AND P0, PT, RZ, c[0x0][0x238], PT ;  /* 0x00008e00ff007a0c */ /* 0x000fe20003f05070 */
[----:B------:R-:W1:Y:S01]  /*0030*/  S2UR UR4, SR_CTAID.X ;  /* 0x00000000000479c3 */ /* 0x000e620000002500 */
[----:B------:R-:W-:Y:S01]  /*0040*/  ISETP.NE.U32.AND P1, PT, RZ, c[0x0][0x250], PT ;  /* 0x00009400ff007a0c */ /* 0x000fe20003f25070 */
[----:B------:R-:W-:Y:S01]  /*0050*/  HFMA2.MMA R32, -RZ, RZ, 0, 0 ;  /* 0x00000000ff207435 */ /* 0x000fe200000001ff */
[----:B------:R-:W-:Y:S01]  /*0060*/  ISETP.NE.AND.EX P0, PT, RZ, c[0x0][0x23c], PT, P0 ;  /* 0x00008f00ff007a0c */ /* 0x000fe20003f05300 */
[----:B------:R-:W-:Y:S01]  /*0070*/  ULDC.64 UR6, c[0x0][0x118] ;  /* 0x0000460000067ab9 */ /* 0x000fe20000000a00 */
[----:B------:R-:W-:Y:S02]  /*0080*/  ISETP.NE.AND.EX P1, PT, RZ, c[0x0][0x254], PT, P1 ;  /* 0x00009500ff007a0c */ /* 0x000fe40003f25310 */
[----:B------:R-:W-:Y:S02]  /*0090*/  MOV R0, c[0x0][0x174] ;  /* 0x00005d0000007a02 */ /* 0x000fe40000000f00 */
[----:B------:R-:W-:-:S02]  /*00a0*/  MOV R31, RZ ;  /* 0x000000ff001f7202 */ /* 0x000fc40000000f00 */
[----:B0-----:R-:W-:-:S05]  /*00b0*/  SHF.R.S32.HI R33, RZ, 0x1f, R34 ;  /* 0x0000001fff217819 */ /* 0x001fca0000011422 */
[C---:B------:R-:W-:Y:S02]  /*00c0*/  @P0 LEA R6, P2, R34.reuse, c[0x0][0x238], 0x2 ;  /* 0x00008e0022060a11 */ /* 0x040fe400078410ff */
[----:B-1----:R-:W-:Y:S02]  /*00d0*/  MOV R30, UR4 ;  /* 0x00000004001e7c02 */ /* 0x002fe40008000f00 */
[C---:B------:R-:W-:Y:S02]  /*00e0*/  @P0 LEA.HI.X R7, R34.reuse, c[0x0][0x23c], R33, 0x2, P2 ;  /* 0x00008f0022070a11 */ /* 0x040fe400010f1421 */
[----:B------:R-:W-:-:S03]  /*00f0*/  @P1 LEA R8, P3, R34, c[0x0][0x250], 0x2 ;  /* 0x0000940022081a11 */ /* 0x000fc600078610ff */
[----:B------:R0:W5:Y:S01]  /*0100*/  @P0 LDG.E R32, [R6.64] ;  /* 0x0000000606200981 */ /* 0x000162000c1e1900 */
[----:B------:R-:W-:Y:S02]  /*0110*/  ISETP.GE.AND P0, PT, R0, 0x1, PT ;  /* 0x000000010000780c */ /* 0x000fe40003f06270 */
[----:B------:R-:W-:Y:S02]  /*0120*/  SHF.R.S32.HI R29, RZ, 0x1f, R30 ;  /* 0x0000001fff1d7819 */ /* 0x000fe4000001141e */
[----:B------:R-:W-:-:S03]  /*0130*/  @P1 LEA.HI.X R9, R34, c[0x0][0x254], R33, 0x2, P3 ;  /* 0x0000950022091a11 */ /* 0x000fc600018f1421 */
[C---:B------:R-:W-:Y:S02]  /*0140*/  IMAD R11, R29.reuse, c[0x0][0x1d0], RZ ;  /* 0x000074001d0b7a24 */ /* 0x040fe400078e02ff */
[----:B------:R-:W-:Y:S01]  /*0150*/  IMAD R13, R29, c[0x0][0x1e0], RZ ;  /* 0x000078001d0d7a24 */ /* 0x000fe200078e02ff */
[----:B------:R1:W5:Y:S01]  /*0160*/  @P1 LDG.E R31, [R8.64] ;  /* 0x00000006081f1981 */ /* 0x000362000c1e1900 */
[----:B------:R-:W-:-:S04]  /*0170*/  IMAD.WIDE.U32 R2, R30, c[0x0][0x1d0], RZ ;  /* 0x000074001e027a25 */ /* 0x000fc800078e00ff */
[----:B------:R-:W-:-:S04]  /*0180*/  IMAD.WIDE.U32 R4, R30, c[0x0][0x1e0], RZ ;  /* 0x000078001e047a25 */ /* 0x000fc800078e00ff */
[C---:B------:R-:W-:Y:S02]  /*0190*/  IMAD R11, R30.reuse, c[0x0][0x1d4], R11 ;  /* 0x000075001e0b7a24 */ /* 0x040fe400078e020b */
[----:B------:R-:W-:Y:S02]  /*01a0*/  IMAD R13, R30, c[0x0][0x1e4], R13 ;  /* 0x000079001e0d7a24 */ /* 0x000fe400078e020d */
[C---:B0-----:R-:W-:Y:S02]  /*01b0*/  IMAD R7, R33.reuse, c[0x0][0x1d8], RZ ;  /* 0x0000760021077a24 */ /* 0x041fe400078e02ff */
[----:B-1----:R-:W-:Y:S01]  /*01c0*/  IMAD R9, R33, c[0x0][0x1e8], RZ ;  /* 0x00007a0021097a24 */ /* 0x002fe200078e02ff */
[----:B------:R-:W-:Y:S01]  /*01d0*/  IADD3 R3, R3, R11, RZ ;  /* 0x0000000b03037210 */ /* 0x000fe20007ffe0ff */
[C---:B------:R-:W-:Y:S01]  /*01e0*/  IMAD R7, R34.reuse, c[0x0][0x1dc], R7 ;  /* 0x0000770022077a24 */ /* 0x040fe200078e0207 */
[----:B------:R-:W-:Y:S01]  /*01f0*/  IADD3 R5, R5, R13, RZ ;  /* 0x0000000d05057210 */ /* 0x000fe20007ffe0ff */
[----:B------:R-:W-:Y:S01]  /*0200*/  IMAD R9, R34, c[0x0][0x1ec], R9 ;  /* 0x00007b0022097a24 */ /* 0x000fe200078e0209 */
[----:B------:R-:W-:Y:S06]  /*0210*/  @!P0 EXIT ;  /* 0x000000000000894d */ /* 0x000fec0003800000 */
[----:B------:R-:W0:Y:S01]  /*0220*/  S2R R28, SR_TID.X ;  /* 0x00000000001c7919 */ /* 0x000e220000002100 */
[----:B------:R-:W-:Y:S01]  /*0230*/  IMAD.WIDE.U32 R2, R34, c[0x0][0x1d8], R2 ;  /* 0x0000760022027a25 */ /* 0x000fe200078e0002 */
[----:B------:R-:W-:-:S02]  /*0240*/  MOV R0, RZ ;  /* 0x000000ff00007202 */ /* 0x000fc40000000f00 */
[----:B------:R-:W1:Y:S01]  /*0250*/  S2R R51, SR_LANEID ;  /* 0x0000000000337919 */ /* 0x000e620000000000 */
[----:B------:R-:W-:Y:S01]  /*0260*/  IMAD.WIDE.U32 R4, R34, c[0x0][0x1e8], R4 ;  /* 0x00007a0022047a25 */ /* 0x000fe200078e0004 */
[----:B------:R-:W-:Y:S02]  /*0270*/  IADD3 R27, R3, R7, RZ ;  /* 0x00000007031b7210 */ /* 0x000fe40007ffe0ff */
[----:B------:R-:W-:Y:S02]  /*0280*/  LEA R26, P0, R2, c[0x0][0x240], 0x2 ;  /* 0x00009000021a7a11 */ /* 0x000fe400078010ff */
[----:B------:R-:W-:Y:S02]  /*0290*/  IADD3 R25, R5, R9, RZ ;  /* 0x0000000905197210 */ /* 0x000fe40007ffe0ff */
[----:B------:R-:W-:Y:S02]  /*02a0*/  LEA R24, P1, R4, c[0x0][0x248], 0x2 ;  /* 0x0000920004187a11 */ /* 0x000fe400078210ff */
[----:B------:R-:W-:-:S02]  /*02b0*/  LEA.HI.X R27, R2, c[0x0][0x244], R27, 0x2, P0 ;  /* 0x00009100021b7a11 */ /* 0x000fc400000f141b */
[----:B------:R-:W-:-:S04]  /*02c0*/  LEA.HI.X R25, R4, c[0x0][0x24c], R25, 0x2, P1 ;  /* 0x0000930004197a11 */ /* 0x000fc800008f1419 */
.L_x_2571:
[----:B------:R-:W-:Y:S01]  /*02d0*/  BAR.SYNC.DEFER_BLOCKING 0x0 ;  /* 0x0000000000007b1d */ /* 0x000fe20000010000 */
[----:B0-----:R-:W-:-:S06]  /*02e0*/  IMAD.WIDE R4, R28, 0x10, R24 ;  /* 0x000000101c047825 */ /* 0x001fcc00078e0218 */
[----:B------:R-:W2:Y:S01]  /*02f0*/  LDG.E.128 R4, [R4.64] ;  /* 0x0000000604047981 */ /* 0x000ea2000c1e1d00 */
[----:B------:R-:W-:-:S06]  /*0300*/  IMAD.WIDE R8, R28, 0x10, R26 ;  /* 0x000000101c087825 */ /* 0x000fcc00078e021a */
[----:B-----5:R-:W5:Y:S01]  /*0310*/  LDG.E.128 R8, [R8.64] ;  /* 0x0000000608087981 */ /* 0x020f62000c1e1d00 */
[----:B------:R-:W-:Y:S01]  /*0320*/  ULDC.U8 UR4, c[0x0][0x17e] ;  /* 0x00005f8000047ab9 */ /* 0x000fe20000000000 */
[----:B------:R-:W-:Y:S01]  /*0330*/  BSSY B0, `(.L_x_2560) ;  /* 0x000002d000007945 */ /* 0x000fe20003800000 */
[--C-:B--2---:R-:W-:Y:S02]  /*0340*/  FADD.FTZ R35, R4, R31.reuse ;  /* 0x0000001f04237221 */ /* 0x104fe40000010000 */
[--C-:B------:R-:W-:Y:S02]  /*0350*/  FADD.FTZ R36, R5, R31.reuse ;  /* 0x0000001f05247221 */ /* 0x100fe40000010000 */
[--C-:B------:R-:W-:Y:S01]  /*0360*/  FADD.FTZ R37, R6, R31.reuse ;  /* 0x0000001f06257221 */ /* 0x100fe20000010000 */
[----:B------:R-:W-:Y:S01]  /*0370*/  FSETP.GTU.FTZ.AND P1, PT, R35, 20, PT ;  /* 0x41a000002300780b */ /* 0x000fe20003f3c000 */
[----:B------:R-:W-:Y:S01]  /*0380*/  FADD.FTZ R38, R7, R31 ;  /* 0x0000001f07267221 */ /* 0x000fe20000010000 */
[----:B------:R-:W-:-:S02]  /*0390*/  FSETP.GTU.FTZ.AND P0, PT, R36, 20, PT ;  /* 0x41a000002400780b */ /* 0x000fc40003f1c000 */
[----:B------:R-:W-:Y:S02]  /*03a0*/  ISETP.EQ.OR P1, PT, RZ, UR4, P1 ;  /* 0x00000004ff007c0c */ /* 0x000fe40008f22670 */
[----:B------:R-:W-:Y:S02]  /*03b0*/  FSETP.GTU.FTZ.AND P3, PT, R37, 20, PT ;  /* 0x41a000002500780b */ /* 0x000fe40003f7c000 */
[----:B------:R-:W-:Y:S02]  /*03c0*/  FSETP.GTU.FTZ.AND P2, PT, R38, 20, PT ;  /* 0x41a000002600780b */ /* 0x000fe40003f5c000 */
[----:B------:R-:W-:Y:S02]  /*03d0*/  ISETP.EQ.OR P0, PT, RZ, UR4, P0 ;  /* 0x00000004ff007c0c */ /* 0x000fe40008702670 */
[----:B------:R-:W-:Y:S02]  /*03e0*/  ISETP.EQ.OR P3, PT, RZ, UR4, P3 ;  /* 0x00000004ff007c0c */ /* 0x000fe40009f62670 */
[----:B------:R-:W-:-:S03]  /*03f0*/  ISETP.EQ.OR P2, PT, RZ, UR4, P2 ;  /* 0x00000004ff007c0c */ /* 0x000fc60009742670 */
[----:B-1----:R-:W-:Y:S05]  /*0400*/  @P1 BRA `(.L_x_2561) ;  /* 0x000001f000001947 */ /* 0x002fea0003800000 */
        /* <DEDUP_REMOVED lines=31> */
.L_x_2561:
[----:B------:R-:W-:Y:S05]  /*0600*/  BSYNC B0 ;  /* 0x0000000000007941 */ /* 0x000fea0003800000 */
.L_x_2560:
        /* <DEDUP_REMOVED lines=33> */
.L_x_2563:
[----:B------:R-:W-:Y:S05]  /*0820*/  BSYNC B0 ;  /* 0x0000000000007941 */ /* 0x000fea0003800000 */
.L_x_2562:
        /* <DEDUP_REMOVED lines=33> */
.L_x_2565:
[----:B------:R-:W-:Y:S05]  /*0a40*/  BSYNC B0 ;  /* 0x0000000000007941 */ /* 0x000fea0003800000 */
.L_x_2564:
        /* <DEDUP_REMOVED lines=33> */
.L_x_2567:
[----:B------:R-:W-:Y:S05]  /*0c60*/  BSYNC B0 ;  /* 0x0000000000007941 */ /* 0x000fea0003800000 */
.L_x_2566:
[----:B------:R-:W-:Y:S01]  /*0c70*/  MOV R2, c[0x0][0x16c] ;  /* 0x00005b0000027a02 */ /* 0x000fe20000000f00 */
[----:B------:R-:W-:Y:S01]  /*0c80*/  BAR.SYNC.DEFER_BLOCKING 0x0 ;  /* 0x0000000000007b1d */ /* 0x000fe20000010000 */
[-C--:B-----5:R-:W-:Y:S02]  /*0c90*/  FMUL.FTZ R4, R8, R32.reuse ;  /* 0x0000002008047220 */ /* 0x0a0fe40000410000 */
[----:B------:R-:W-:Y:S01]  /*0ca0*/  ISETP.GE.AND P0, PT, R2, 0x1, PT ;  /* 0x000000010200780c */ /* 0x000fe20003f06270 */
[-C--:B------:R-:W-:Y:S02]  /*0cb0*/  FMUL.FTZ R5, R9, R32.reuse ;  /* 0x0000002009057220 */ /* 0x080fe40000410000 */
[-C--:B------:R-:W-:Y:S02]  /*0cc0*/  FMUL.FTZ R6, R10, R32.reuse ;  /* 0x000000200a067220 */ /* 0x080fe40000410000 */
[----:B------:R-:W-:Y:S02]  /*0cd0*/  FMUL.FTZ R7, R11, R32 ;  /* 0x000000200b077220 */ /* 0x000fe40000410000 */
[----:B------:R-:W-:-:S02]  /*0ce0*/  FMUL.FTZ R39, R8, R35 ;  /* 0x0000002308277220 */ /* 0x000fc40000410000 */
[----:B------:R-:W-:Y:S02]  /*0cf0*/  FMUL.FTZ R40, R9, R36 ;  /* 0x0000002409287220 */ /* 0x000fe40000410000 */
[----:B------:R-:W-:Y:S02]  /*0d00*/  FMUL.FTZ R44, R10, R37 ;  /* 0x000000250a2c7220 */ /* 0x000fe40000410000 */
[----:B------:R-:W-:Y:S05]  /*0d10*/  @!P0 BRA `(.L_x_2568) ;  /* 0x000011e000008947 */ /* 0x000fea0003800000 */
[----:B------:R-:W0:Y:S01]  /*0d20*/  S2R R34, SR_CTAID.Y ;  /* 0x0000000000227919 */ /* 0x000e220000002600 */
[----:B------:R-:W-:Y:S01]  /*0d30*/  HFMA2.MMA R19, -RZ, RZ, 0, 9.5367431640625e-07 ;  /* 0x00000010ff137435 */ /* 0x000fe200000001ff */
[C---:B------:R-:W-:Y:S01]  /*0d40*/  IMAD R3, R33.reuse, c[0x0][0x180], RZ ;  /* 0x0000600021037a24 */ /* 0x040fe200078e02ff */
[----:B------:R-:W-:Y:S01]  /*0d50*/  HFMA2.MMA R52, -RZ, RZ, 0, 0 ;  /* 0x00000000ff347435 */ /* 0x000fe200000001ff */
[----:B------:R-:W2:Y:S01]  /*0d60*/  S2R R30, SR_CTAID.X ;  /* 0x00000000001e7919 */ /* 0x000ea20000002500 */
[C---:B------:R-:W-:Y:S01]  /*0d70*/  IMAD R9, R33.reuse, c[0x0][0x1b8], RZ ;  /* 0x00006e0021097a24 */ /* 0x040fe200078e02ff */
[----:B------:R-:W-:Y:S01]  /*0d80*/  UMOV UR4, URZ ;  /* 0x0000003f00047c82 */ /* 0x000fe20008000000 */
[----:B------:R-:W-:-:S02]  /*0d90*/  IMAD R17, R33, c[0x0][0x198], RZ ;  /* 0x0000660021117a24 */ /* 0x000fc400078e02ff */
[----:B------:R-:W-:Y:S02]  /*0da0*/  IMAD R13, R0, c[0x0][0x16c], RZ ;  /* 0x00005b00000d7a24 */ /* 0x000fe400078e02ff */
[C---:B0-----:R-:W-:Y:S02]  /*0db0*/  IMAD R45, R34.reuse, c[0x0][0x184], R3 ;  /* 0x00006100222d7a24 */ /* 0x041fe400078e0203 */
[----:B------:R-:W-:Y:S02]  /*0dc0*/  IMAD R15, R34, c[0x0][0x1bc], R9 ;  /* 0x00006f00220f7a24 */ /* 0x000fe400078e0209 */
[----:B--2---:R-:W-:Y:S02]  /*0dd0*/  IMAD R2, R30, c[0x0][0x164], R34 ;  /* 0x000059001e027a24 */ /* 0x004fe400078e0222 */
[----:B------:R-:W-:-:S04]  /*0de0*/  IMAD.WIDE.U32 R8, R34, c[0x0][0x180], RZ ;  /* 0x0000600022087a25 */ /* 0x000fc800078e00ff */
[----:B------:R-:W-:Y:S01]  /*0df0*/  IMAD R2, R2, c[0x0][0x174], RZ ;  /* 0x00005d0002027a24 */ /* 0x000fe200078e02ff */
[----:B------:R-:W-:Y:S01]  /*0e00*/  IADD3 R45, R9, R45, RZ ;  /* 0x0000002d092d7210 */ /* 0x000fe20007ffe0ff */
[----:B------:R-:W-:Y:S01]  /*0e10*/  IMAD R17, R34, c[0x0][0x19c], R17 ;  /* 0x0000670022117a24 */ /* 0x000fe200078e0211 */
[----:B------:R-:W-:Y:S01]  /*0e20*/  LEA R42, P0, R8, c[0x0][0x220], 0x3 ;  /* 0x00008800082a7a11 */ /* 0x000fe200078018ff */
[----:B------:R-:W-:Y:S02]  /*0e30*/  IMAD R2, R2, c[0x0][0x16c], RZ ;  /* 0x00005b0002027a24 */ /* 0x000fe400078e02ff */
[----:B------:R-:W-:Y:S01]  /*0e40*/  IMAD.WIDE.U32 R46, R34, c[0x0][0x1b8], RZ ;  /* 0x00006e00222e7a25 */ /* 0x000fe200078e00ff */
[----:B------:R-:W-:-:S03]  /*0e50*/  LEA.HI.X R45, R8, c[0x0][0x224], R45, 0x3, P0 ;  /* 0x00008900082d7a11 */ /* 0x000fc600000f1c2d */
[----:B------:R-:W-:Y:S01]  /*0e60*/  IMAD.WIDE R2, R2, R19, c[0x0][0x260] ;  /* 0x0000980002027625 */ /* 0x000fe200078e0213 */
[----:B------:R-:W-:-:S03]  /*0e70*/  LEA R41, P1, R46, c[0x0][0x230], 0x3 ;  /* 0x00008c002e297a11 */ /* 0x000fc600078218ff */
[----:B------:R-:W-:-:S04]  /*0e80*/  IMAD.WIDE.U32 R48, R34, c[0x0][0x198], RZ ;  /* 0x0000660022307a25 */ /* 0x000fc800078e00ff */
[----:B------:R-:W-:Y:S01]  /*0e90*/  IMAD.WIDE R2, R13, 0x10, R2 ;  /* 0x000000100d027825 */ /* 0x000fe200078e0202 */
[----:B------:R-:W-:Y:S02]  /*0ea0*/  IADD3 R13, R47, R15, RZ ;  /* 0x0000000f2f0d7210 */ /* 0x000fe40007ffe0ff */
[----:B------:R-:W-:Y:S01]  /*0eb0*/  IADD3 R9, R49, R17, RZ ;  /* 0x0000001131097210 */ /* 0x000fe20007ffe0ff */
[----:B------:R-:W-:Y:S01]  /*0ec0*/  FMUL.FTZ R49, R11, R38 ;  /* 0x000000260b317220 */ /* 0x000fe20000410000 */
[----:B------:R-:W-:Y:S02]  /*0ed0*/  LEA R43, P2, R48, c[0x0][0x228], 0x3 ;  /* 0x00008a00302b7a11 */ /* 0x000fe400078418ff */
[----:B------:R-:W-:Y:S02]  /*0ee0*/  LEA.HI.X R46, R46, c[0x0][0x234], R13, 0x3, P1 ;  /* 0x00008d002e2e7a11 */ /* 0x000fe400008f1c0d */
[----:B------:R-:W-:Y:S02]  /*0ef0*/  LEA.HI.X R48, R48, c[0x0][0x22c], R9, 0x3, P2 ;  /* 0x00008b0030307a11 */ /* 0x000fe400010f1c09 */
[----:B------:R-:W-:-:S02]  /*0f00*/  MOV R50, R2 ;  /* 0x0000000200327202 */ /* 0x000fc40000000f00 */
[----:B------:R-:W-:Y:S02]  /*0f10*/  MOV R47, R3 ;  /* 0x00000003002f7202 */ /* 0x000fe40000000f00 */
.L_x_2569:
[----:B------:R-:W-:Y:S02]  /*0f20*/  MOV R2, R42 ;  /* 0x0000002a00027202 */ /* 0x000fe40000000f00 */
[----:B------:R-:W-:-:S06]  /*0f30*/  MOV R3, R45 ;  /* 0x0000002d00037202 */ /* 0x000fcc0000000f00 */
[----:B------:R-:W2:Y:S01]  /*0f40*/  LDG.E.64 R2, [R2.64] ;  /* 0x0000000602027981 */ /* 0x000ea2000c1e1b00 */
[C---:B-1----:R-:W-:Y:S02]  /*0f50*/  ISETP.GE.AND P0, PT, R51.reuse, 0x1, PT ;  /* 0x000000013300780c */ /* 0x042fe40003f06270 */
[C---:B------:R-:W-:Y:S02]  /*0f60*/  ISETP.GE.AND P1, PT, R51.reuse, 0x8, PT ;  /* 0x000000083300780c */ /* 0x040fe40003f26270 */
[----:B------:R-:W-:Y:S01]  /*0f70*/  ISETP.NE.AND P2, PT, R51, RZ, PT ;  /* 0x000000ff3300720c */ /* 0x000fe20003f45270 */
[C---:B--2---:R-:W-:Y:S02]  /*0f80*/  FMUL.FTZ R8, R3.reuse, R35 ;  /* 0x0000002303087220 */ /* 0x044fe40000410000 */
[----:B------:R-:W-:Y:S02]  /*0f90*/  FMUL.FTZ R9, R3, R36 ;  /* 0x0000002403097220 */ /* 0x000fe40000410000 */
[----:B------:R-:W-:-:S02]  /*0fa0*/  FMUL.RZ R14, R8, 0.15915493667125701904 ;  /* 0x3e22f983080e7820 */ /* 0x000fc4000040c000 */
[----:B------:R-:W-:Y:S02]  /*0fb0*/  FMUL.FTZ R8, R2, 1.4426950216293334961 ;  /* 0x3fb8aa3b02087820 */ /* 0x000fe40000410000 */
[----:B------:R-:W-:Y:S01]  /*0fc0*/  FMUL.RZ R15, R9, 0.15915493667125701904 ;  /* 0x3e22f983090f7820 */ /* 0x000fe2000040c000 */
[----:B------:R-:W-:Y:S01]  /*0fd0*/  MUFU.SIN R10, R14 ;  /* 0x0000000e000a7308 */ /* 0x000fe20000000400 */
[C---:B------:R-:W-:Y:S02]  /*0fe0*/  FMUL.FTZ R2, R8.reuse, R36 ;  /* 0x0000002408027220 */ /* 0x040fe40000410000 */
[C---:B------:R-:W-:Y:S02]  /*0ff0*/  FMUL.FTZ R11, R8.reuse, R35 ;  /* 0x00000023080b7220 */ /* 0x040fe40000410000 */
[CC--:B------:R-:W-:Y:S02]  /*1000*/  FMUL.FTZ R57, R8.reuse, R37.reuse ;  /* 0x0000002508397220 */ /* 0x0c0fe40000410000 */
[----:B------:R-:W-:Y:S01]  /*1010*/  FMUL.FTZ R55, R8, R38 ;  /* 0x0000002608377220 */ /* 0x000fe20000410000 */
[----:B------:R-:W-:Y:S01]  /*1020*/  MUFU.SIN R9, R15 ;  /* 0x0000000f00097308 */ /* 0x000fe20000000400 */
[----:B------:R-:W-:-:S02]  /*1030*/  FMUL.FTZ R8, R3, R37 ;  /* 0x0000002503087220 */ /* 0x000fc40000410000 */
[----:B------:R-:W-:Y:S02]  /*1040*/  FMUL.FTZ R3, R3, R38 ;  /* 0x0000002603037220 */ /* 0x000fe40000410000 */
[----:B------:R-:W-:Y:S02]  /*1050*/  FMUL.RZ R8, R8, 0.15915493667125701904 ;  /* 0x3e22f98308087820 */ /* 0x000fe4000040c000 */
[----:B------:R-:W-:Y:S01]  /*1060*/  FMUL.RZ R17, R3, 0.15915493667125701904 ;  /* 0x3e22f98303117820 */ /* 0x000fe2000040c000 */
[----:B------:R-:W0:Y:S01]  /*1070*/  MUFU.EX2 R2, R2 ;  /* 0x0000000200027308 */ /* 0x000e220000000800 */
[----:B------:R-:W-:-:S07]  /*1080*/  MOV R3, R48 ;  /* 0x0000003000037202 */ /* 0x000fce0000000f00 */
[----:B------:R1:W2:Y:S08]  /*1090*/  MUFU.COS R13, R15 ;  /* 0x0000000f000d7308 */ /* 0x0002b00000000000 */
[----:B------:R-:W-:Y:S01]  /*10a0*/  MUFU.EX2 R57, R57 ;  /* 0x0000003900397308 */ /* 0x000fe20000000800 */
[----:B0-----:R-:W-:Y:S01]  /*10b0*/  FMUL.FTZ R54, R2, R9 ;  /* 0x0000000902367220 */ /* 0x001fe20000410000 */
[----:B------:R-:W-:-:S03]  /*10c0*/  MOV R9, R46 ;  /* 0x0000002e00097202 */ /* 0x000fc60000000f00 */
[----:B-1----:R-:W-:-:S03]  /*10d0*/  FMUL.FTZ R15, R39, R54 ;  /* 0x00000036270f7220 */ /* 0x002fc60000410000 */
[----:B------:R-:W0:Y:S01]  /*10e0*/  MUFU.SIN R58, R8 ;  /* 0x00000008003a7308 */ /* 0x000e220000000400 */
[----:B--2---:R-:W-:Y:S01]  /*10f0*/  FMUL.FTZ R56, R2, R13 ;  /* 0x0000000d02387220 */ /* 0x004fe20000410000 */
[----:B------:R-:W-:Y:S01]  /*1100*/  MOV R2, R43 ;  /* 0x0000002b00027202 */ /* 0x000fe20000000f00 */
[----:B------:R-:W-:-:S05]  /*1110*/  FMUL.FTZ R13, RZ, R54 ;  /* 0x00000036ff0d7220 */ /* 0x000fca0000410000 */
[----:B------:R-:W-:Y:S01]  /*1120*/  MUFU.COS R12, R14 ;  /* 0x0000000e000c7308 */ /* 0x000fe20000000000 */
[-C--:B------:R-:W-:Y:S01]  /*1130*/  FFMA.FTZ R15, RZ, R56.reuse, R15 ;  /* 0x00000038ff0f7223 */ /* 0x080fe2000001000f */
[----:B------:R-:W2:Y:S06]  /*1140*/  LDG.E.64 R2, [R2.64] ;  /* 0x0000000602027981 */ /* 0x000eac000c1e1b00 */
[----:B------:R1:W3:Y:S01]  /*1150*/  MUFU.COS R14, R8 ;  /* 0x00000008000e7308 */ /* 0x0002e20000000000 */
[----:B------:R-:W-:Y:S02]  /*1160*/  FFMA.FTZ R13, R39, R56, -R13 ;  /* 0x00000038270d7223 */ /* 0x000fe4000001080d */
[----:B0-----:R-:W-:-:S05]  /*1170*/  FMUL.FTZ R58, R57, R58 ;  /* 0x0000003a393a7220 */ /* 0x001fca0000410000 */
[----:B------:R-:W0:Y:S01]  /*1180*/  MUFU.EX2 R11, R11 ;  /* 0x0000000b000b7308 */ /* 0x000e220000000800 */
[----:B------:R-:W-:Y:S01]  /*1190*/  FADD.FTZ R13, R40, R13 ;  /* 0x0000000d280d7221 */ /* 0x000fe20000010000 */
[----:B-1----:R-:W-:-:S06]  /*11a0*/  MOV R8, R41 ;  /* 0x0000002900087202 */ /* 0x002fcc0000000f00 */
[----:B------:R-:W-:Y:S01]  /*11b0*/  MUFU.EX2 R55, R55 ;  /* 0x0000003700377308 */ /* 0x000fe20000000800 */
[----:B------:R-:W-:Y:S01]  /*11c0*/  FADD.FTZ R15, RZ, R15 ;  /* 0x0000000fff0f7221 */ /* 0x000fe20000010000 */
[----:B------:R1:W2:Y:S06]  /*11d0*/  LDG.E.64 R20, [R8.64] ;  /* 0x0000000608147981 */ /* 0x0002ac000c1e1b00 */
[----:B------:R-:W4:Y:S01]  /*11e0*/  MUFU.SIN R16, R17 ;  /* 0x0000001100107308 */ /* 0x000f220000000400 */
[----:B---3--:R-:W-:Y:S02]  /*11f0*/  FMUL.FTZ R57, R57, R14 ;  /* 0x0000000e39397220 */ /* 0x008fe40000410000 */
[----:B------:R-:W-:-:S05]  /*1200*/  FMUL.FTZ R22, R58, R13 ;  /* 0x0000000d3a167220 */ /* 0x000fca0000410000 */
[----:B------:R-:W3:Y:S01]  /*1210*/  MUFU.COS R18, R17 ;  /* 0x0000001100127308 */ /* 0x000ee20000000000 */
[-C--:B------:R-:W-:Y:S02]  /*1220*/  FMUL.FTZ R14, R58, R15.reuse ;  /* 0x0000000f3a0e7220 */ /* 0x080fe40000410000 */
[C---:B------:R-:W-:Y:S02]  /*1230*/  FFMA.FTZ R22, R57.reuse, R15, R22 ;  /* 0x0000000f39167223 */ /* 0x040fe40000010016 */
[----:B------:R-:W-:Y:S02]  /*1240*/  FFMA.FTZ R13, R57, R13, -R14 ;  /* 0x0000000d390d7223 */ /* 0x000fe4000001080e */
[----:B0-----:R-:W-:Y:S02]  /*1250*/  FMUL.FTZ R61, R11, R10 ;  /* 0x0000000a0b3d7220 */ /* 0x001fe40000410000 */
[----:B----4-:R-:W-:Y:S02]  /*1260*/  FMUL.FTZ R53, R55, R16 ;  /* 0x0000001037357220 */ /* 0x010fe40000410000 */
[----:B------:R-:W-:-:S02]  /*1270*/  FADD.FTZ R22, RZ, R22 ;  /* 0x00000016ff167221 */ /* 0x000fc40000010000 */
[----:B------:R-:W-:Y:S02]  /*1280*/  FMUL.FTZ R59, R11, R12 ;  /* 0x0000000c0b3b7220 */ /* 0x000fe40000410000 */
[----:B------:R-:W-:Y:S02]  /*1290*/  FADD.FTZ R12, R44, R13 ;  /* 0x0000000d2c0c7221 */ /* 0x000fe40000010000 */
[----:B---3--:R-:W-:Y:S02]  /*12a0*/  FMUL.FTZ R55, R55, R18 ;  /* 0x0000001237377220 */ /* 0x008fe40000410000 */
[----:B-1----:R-:W-:Y:S02]  /*12b0*/  FMUL.FTZ R8, R61, R54 ;  /* 0x000000363d087220 */ /* 0x002fe40000410000 */
[----:B------:R-:W-:Y:S02]  /*12c0*/  FMUL.FTZ R10, R53, R22 ;  /* 0x00000016350a7220 */ /* 0x000fe40000410000 */
[----:B------:R-:W-:-:S02]  /*12d0*/  FMUL.FTZ R9, R59, R54 ;  /* 0x000000363b097220 */ /* 0x000fc40000410000 */
[----:B------:R-:W-:Y:S02]  /*12e0*/  FMUL.FTZ R11, R53, R12 ;  /* 0x0000000c350b7220 */ /* 0x000fe40000410000 */
[----:B------:R-:W-:Y:S02]  /*12f0*/  FFMA.FTZ R8, R59, R56, -R8 ;  /* 0x000000383b087223 */ /* 0x000fe40000010808 */
[----:B------:R-:W-:Y:S02]  /*1300*/  FFMA.FTZ R18, R55, R12, -R10 ;  /* 0x0000000c37127223 */ /* 0x000fe4000001080a */
[----:B------:R-:W-:Y:S02]  /*1310*/  FFMA.FTZ R9, R61, R56, R9 ;  /* 0x000000383d097223 */ /* 0x000fe40000010009 */
[----:B------:R-:W-:Y:S02]  /*1320*/  FFMA.FTZ R11, R55, R22, R11 ;  /* 0x00000016370b7223 */ /* 0x000fe4000001000b */
[----:B------:R-:W-:-:S02]  /*1330*/  FMUL.FTZ R12, R58, R8 ;  /* 0x000000083a0c7220 */ /* 0x000fc40000410000 */
[----:B------:R-:W-:Y:S02]  /*1340*/  FADD.FTZ R18, R49, R18 ;  /* 0x0000001231127221 */ /* 0x000fe40000010000 */
[-C--:B------:R-:W-:Y:S02]  /*1350*/  FMUL.FTZ R10, R58, R9.reuse ;  /* 0x000000093a0a7220 */ /* 0x080fe40000410000 */
[----:B------:R-:W-:Y:S01]  /*1360*/  FADD.FTZ R19, RZ, R11 ;  /* 0x0000000bff137221 */ /* 0x000fe20000010000 */
[----:B------:R-:W0:Y:S01]  /*1370*/  SHFL.UP PT, R13, R18, 0x1, RZ ;  /* 0x04200000120d7989 */ /* 0x000e2200000e00ff */
[C---:B------:R-:W-:Y:S02]  /*1380*/  FFMA.FTZ R12, R57.reuse, R9, R12 ;  /* 0x00000009390c7223 */ /* 0x040fe4000001000c */
[----:B------:R-:W-:Y:S01]  /*1390*/  FFMA.FTZ R10, R57, R8, -R10 ;  /* 0x00000008390a7223 */ /* 0x000fe2000001080a */
[----:B------:R-:W1:Y:S01]  /*13a0*/  SHFL.UP PT, R15, R19, 0x1, RZ ;  /* 0x04200000130f7989 */ /* 0x000e6200000e00ff */
[----:B------:R-:W-:-:S02]  /*13b0*/  FMUL.FTZ R16, R53, R12 ;  /* 0x0000000c35107220 */ /* 0x000fc40000410000 */
[-C--:B------:R-:W-:Y:S02]  /*13c0*/  FMUL.FTZ R8, R53, R10.reuse ;  /* 0x0000000a35087220 */ /* 0x080fe40000410000 */
[C---:B------:R-:W-:Y:S02]  /*13d0*/  FFMA.FTZ R16, R55.reuse, R10, -R16 ;  /* 0x0000000a37107223 */ /* 0x040fe40000010810 */
[----:B------:R-:W-:-:S03]  /*13e0*/  FFMA.FTZ R8, R55, R12, R8 ;  /* 0x0000000c37087223 */ /* 0x000fc60000010008 */
        /* <DEDUP_REMOVED lines=23> */
[-C--:B---3--:R-:W-:Y:S02]  /*1560*/  FMUL.FTZ R10, R11, R8.reuse ;  /* 0x000000080b0a7220 */ /* 0x088fe40000410000 */
[----:B------:R-:W-:Y:S01]  /*1570*/  @P0 FADD.FTZ R19, R19, R14 ;  /* 0x0000000e13130221 */ /* 0x000fe20000010000 */
        /* <DEDUP_REMOVED lines=24> */
[CC--:B0-----:R-:W-:Y:S02]  /*1700*/  FMUL.FTZ R10, R11.reuse, R14.reuse ;  /* 0x0000000e0b0a7220 */ /* 0x0c1fe40000410000 */
[-C--:B-1----:R-:W-:Y:S02]  /*1710*/  FMUL.FTZ R15, R11, R13.reuse ;  /* 0x0000000d0b0f7220 */ /* 0x082fe40000410000 */
[C---:B------:R-:W-:Y:S02]  /*1720*/  FFMA.FTZ R13, R16.reuse, R13, -R10 ;  /* 0x0000000d100d7223 */ /* 0x040fe4000001080a */
[----:B------:R-:W-:-:S02]  /*1730*/  FFMA.FTZ R14, R16, R14, R15 ;  /* 0x0000000e100e7223 */ /* 0x000fc4000001000f */
[-C--:B---3--:R-:W-:Y:S02]  /*1740*/  FMUL.FTZ R10, R11, R8.reuse ;  /* 0x000000080b0a7220 */ /* 0x088fe40000410000 */
        /* <DEDUP_REMOVED lines=8> */
[----:B------:R-:W-:-:S03]  /*17d0*/  LOP3.LUT P0, RZ, R28, 0x1f, RZ, 0xc0, !PT ;  /* 0x0000001f1cff7812 */ /* 0x000fc6000780c0ff */
[----:B------:R-:W3:Y:S01]  /*17e0*/  SHFL.UP PT, R9, R16, 0x10, RZ ;  /* 0x0600000010097989 */ /* 0x000ee200000e00ff */
[----:B------:R-:W-:-:S03]  /*17f0*/  ISETP.EQ.OR P0, PT, R0, RZ, P0 ;  /* 0x000000ff0000720c */ /* 0x000fc60000702670 */
[----:B------:R-:W4:Y:S01]  /*1800*/  SHFL.UP PT, R11, R10, 0x10, RZ ;  /* 0x060000000a0b7989 */ /* 0x000f2200000e00ff */
[----:B------:R-:W-:Y:S01]  /*1810*/  MOV R13, RZ ;  /* 0x000000ff000d7202 */ /* 0x000fe20000000f00 */
[----:B------:R-:W-:Y:S01]  /*1820*/  CS2R R14, SRZ ;  /* 0x00000000000e7805 */ /* 0x000fe2000001ff00 */
[----:B------:R-:W-:-:S07]  /*1830*/  MOV R12, 0x3f800000 ;  /* 0x3f800000000c7802 */ /* 0x000fce0000000f00 */
[----:B------:R-:W5:Y:S01]  /*1840*/  @!P0 LDS.128 R12, [UR4+0x250] ;  /* 0x00025004ff0c8984 */ /* 0x000f620008000c00 */
[----:B0-----:R-:W-:Y:S01]  /*1850*/  FMUL.FTZ R8, R10, R23 ;  /* 0x000000170a087220 */ /* 0x001fe20000410000 */
[C---:B------:R-:W-:Y:S02]  /*1860*/  ISETP.GE.AND P0, PT, R51.reuse, 0x10, PT ;  /* 0x000000103300780c */ /* 0x040fe40003f06270 */
[----:B------:R-:W-:Y:S01]  /*1870*/  ISETP.NE.AND P1, PT, R51, 0x1f, PT ;  /* 0x0000001f3300780c */ /* 0x000fe20003f25270 */
[-C--:B-1----:R-:W-:Y:S02]  /*1880*/  FFMA.FTZ R63, R16, R17.reuse, -R8 ;  /* 0x00000011103f7223 */ /* 0x082fe40000010808 */
[C---:B------:R-:W-:Y:S02]  /*1890*/  FMUL.FTZ R22, R10.reuse, R17 ;  /* 0x000000110a167220 */ /* 0x040fe40000410000 */
[----:B---3--:R-:W-:Y:S02]  /*18a0*/  FMUL.FTZ R17, R10, R9 ;  /* 0x000000090a117220 */ /* 0x008fe40000410000 */
[----:B------:R-:W-:-:S02]  /*18b0*/  FFMA.FTZ R22, R16, R23, R22 ;  /* 0x0000001710167223 */ /* 0x000fc40000010016 */
        /* <DEDUP_REMOVED lines=8> */
[----:B------:R-:W-:-:S05]  /*1940*/  ISETP.NE.AND P3, PT, R28, RZ, PT ;  /* 0x000000ff1c00720c */ /* 0x000fca0003f65270 */
        /* <DEDUP_REMOVED lines=15> */
[----:B------:R-:W-:-:S02]  /*1a40*/  @P3 FFMA.FTZ R65, R22, R64, -R65 ;  /* 0x0000004016413223 */ /* 0x000fc40000010841 */
[----:B------:R-:W-:Y:S02]  /*1a50*/  @P3 FFMA.FTZ R63, R23, R64, R63 ;  /* 0x00000040173f3223 */ /* 0x000fe4000001003f */
[----:B------:R-:W-:Y:S02]  /*1a60*/  @P3 FADD.FTZ R60, R60, R65 ;  /* 0x000000413c3c3221 */ /* 0x000fe40000010000 */
[----:B------:R-:W-:Y:S01]  /*1a70*/  @P3 FADD.FTZ R62, R62, R63 ;  /* 0x0000003f3e3e3221 */ /* 0x000fe20000010000 */
[----:B------:R-:W-:Y:S01]  /*1a80*/  MOV R67, c[0x0][0x1a4] ;  /* 0x0000690000437a02 */ /* 0x000fe20000000f00 */
[C---:B------:R-:W-:Y:S01]  /*1a90*/  FMUL.FTZ R16, R61.reuse, R60 ;  /* 0x0000003c3d107220 */ /* 0x040fe20000410000 */
[C---:B------:R-:W-:Y:S02]  /*1aa0*/  LEA R43, P0, R66.reuse, R43, 0x3 ;  /* 0x0000002b422b7211 */ /* 0x040fe400078018ff */
[----:B------:R-:W-:Y:S01]  /*1ab0*/  MOV R19, c[0x0][0x188] ;  /* 0x0000620000137a02 */ /* 0x000fe20000000f00 */
[-C--:B------:R-:W-:Y:S01]  /*1ac0*/  FMUL.FTZ R61, R61, R62.reuse ;  /* 0x0000003e3d3d7220 */ /* 0x080fe20000410000 */
[----:B------:R-:W-:Y:S01]  /*1ad0*/  MOV R17, c[0x0][0x1c0] ;  /* 0x0000700000117a02 */ /* 0x000fe20000000f00 */
[----:B------:R-:W-:Y:S01]  /*1ae0*/  FFMA.FTZ R16, R59, R62, R16 ;  /* 0x0000003e3b107223 */ /* 0x000fe20000010010 */
[----:B------:R-:W-:-:S02]  /*1af0*/  LEA.HI.X R48, R66, R48, R67, 0x3, P0 ;  /* 0x0000003042307211 */ /* 0x000fc400000f1c43 */
[----:B------:R-:W-:Y:S02]  /*1b00*/  MOV R22, c[0x0][0x18c] ;  /* 0x0000630000167a02 */ /* 0x000fe40000000f00 */
[----:B------:R-:W-:Y:S01]  /*1b10*/  LEA R42, P1, R19, R42, 0x3 ;  /* 0x0000002a132a7211 */ /* 0x000fe200078218ff */
[----:B------:R-:W-:Y:S01]  /*1b20*/  FFMA.FTZ R60, R59, R60, -R61 ;  /* 0x0000003c3b3c7223 */ /* 0x000fe2000001083d */
[----:B------:R-:W-:Y:S02]  /*1b30*/  MOV R18, c[0x0][0x1c4] ;  /* 0x0000710000127a02 */ /* 0x000fe40000000f00 */
[----:B------:R-:W-:Y:S02]  /*1b40*/  LEA R41, P0, R17, R41, 0x3 ;  /* 0x0000002911297211 */ /* 0x000fe400078018ff */
[----:B------:R-:W-:Y:S01]  /*1b50*/  LEA.HI.X R45, R19, R45, R22, 0x3, P1 ;  /* 0x0000002d132d7211 */ /* 0x000fe200008f1c16 */
[----:B------:R-:W-:Y:S01]  /*1b60*/  FADD.FTZ R19, RZ, R16 ;  /* 0x00000010ff137221 */ /* 0x000fe20000010000 */
[----:B------:R-:W-:Y:S01]  /*1b70*/  LEA.HI.X R46, R17, R46, R18, 0x3, P0 ;  /* 0x0000002e112e7211 */ /* 0x000fe200000f1c12 */
[----:B------:R-:W-:-:S02]  /*1b80*/  FADD.FTZ R17, R39, R60 ;  /* 0x0000003c27117221 */ /* 0x000fc40000010000 */
[C---:B------:R-:W-:Y:S02]  /*1b90*/  FMUL.FTZ R18, R54.reuse, R19 ;  /* 0x0000001336127220 */ /* 0x040fe40000410000 */
[----:B--2---:R-:W-:Y:S02]  /*1ba0*/  FMUL.FTZ R23, R3, R21 ;  /* 0x0000001503177220 */ /* 0x004fe40000410000 */
[-C--:B------:R-:W-:Y:S02]  /*1bb0*/  FMUL.FTZ R54, R54, R17.reuse ;  /* 0x0000001136367220 */ /* 0x080fe40000410000 */
[----:B------:R-:W-:Y:S02]  /*1bc0*/  FFMA.FTZ R63, R56, R17, -R18 ;  /* 0x00000011383f7223 */ /* 0x000fe40000010812 */
[----:B------:R-:W-:Y:S02]  /*1bd0*/  FFMA.FTZ R16, R2, R20, -R23 ;  /* 0x0000001402107223 */ /* 0x000fe40000010817 */
[----:B------:R-:W-:-:S02]  /*1be0*/  FFMA.FTZ R18, R56, R19, R54 ;  /* 0x0000001338127223 */ /* 0x000fc40000010036 */
[C---:B------:R-:W-:Y:S02]  /*1bf0*/  FMUL.FTZ R23, R9.reuse, R15 ;  /* 0x0000000f09177220 */ /* 0x040fe40000410000 */
[----:B------:R-:W-:Y:S02]  /*1c00*/  FADD.FTZ R18, RZ, R18 ;  /* 0x00000012ff127221 */ /* 0x000fe40000010000 */
[-C--:B------:R-:W-:Y:S01]  /*1c10*/  FFMA.FTZ R61, R8, R14.reuse, -R23 ;  /* 0x0000000e083d7223 */ /* 0x080fe20000010817 */
[----:B------:R-:W-:Y:S01]  /*1c20*/  ISETP.NE.AND P0, PT, R28, RZ, PT ;  /* 0x000000ff1c00720c */ /* 0x000fe20003f05270 */
[C---:B------:R-:W-:Y:S02]  /*1c30*/  FMUL.FTZ R14, R9.reuse, R14 ;  /* 0x0000000e090e7220 */ /* 0x040fe40000410000 */
[----:B------:R-:W-:Y:S02]  /*1c40*/  FMUL.FTZ R59, R9, R13 ;  /* 0x0000000d093b7220 */ /* 0x000fe40000410000 */
[----:B------:R-:W-:-:S02]  /*1c50*/  FMUL.FTZ R21, R2, R21 ;  /* 0x0000001502157220 */ /* 0x000fc40000410000 */
[----:B------:R-:W-:Y:S02]  /*1c60*/  FMUL.FTZ R9, R9, R12 ;  /* 0x0000000c09097220 */ /* 0x000fe40000410000 */
[----:B------:R-:W-:Y:S02]  /*1c70*/  FADD.FTZ R23, R40, R63 ;  /* 0x0000003f28177221 */ /* 0x000fe40000010000 */
[----:B------:R-:W-:Y:S02]  /*1c80*/  FMUL.FTZ R2, R58, R18 ;  /* 0x000000123a027220 */ /* 0x000fe40000410000 */
[----:B------:R-:W-:Y:S02]  /*1c90*/  FFMA.FTZ R13, R8, R13, R9 ;  /* 0x0000000d080d7223 */ /* 0x000fe40000010009 */
[-C--:B------:R-:W-:Y:S02]  /*1ca0*/  FMUL.FTZ R58, R58, R23.reuse ;  /* 0x000000173a3a7220 */ /* 0x080fe40000410000 */
[----:B------:R-:W-:-:S02]  /*1cb0*/  FFMA.FTZ R9, R57, R23, -R2 ;  /* 0x0000001739097223 */ /* 0x000fc40000010802 */
[C---:B------:R-:W-:Y:S02]  /*1cc0*/  FFMA.FTZ R12, R8.reuse, R12, -R59 ;  /* 0x0000000c080c7223 */ /* 0x040fe4000001083b */
[----:B------:R-:W-:Y:S02]  /*1cd0*/  FFMA.FTZ R8, R8, R15, R14 ;  /* 0x0000000f08087223 */ /* 0x000fe4000001000e */
[----:B------:R-:W-:Y:S02]  /*1ce0*/  FFMA.FTZ R58, R57, R18, R58 ;  /* 0x00000012393a7223 */ /* 0x000fe4000001003a */
[----:B------:R-:W-:Y:S01]  /*1cf0*/  FADD.FTZ R22, R44, R9 ;  /* 0x000000092c167221 */ /* 0x000fe20000010000 */
[----:B------:R-:W-:Y:S01]  /*1d00*/  @!P0 MOV R2, R50 ;  /* 0x0000003200028202 */ /* 0x000fe20000000f00 */
[----:B------:R-:W-:Y:S02]  /*1d10*/  FADD.FTZ R15, R11, R8 ;  /* 0x000000080b0f7221 */ /* 0x000fe40000010000 */
[----:B------:R-:W-:Y:S01]  /*1d20*/  FFMA.FTZ R21, R3, R20, R21 ;  /* 0x0000001403157223 */ /* 0x000fe20000010015 */
[----:B------:R-:W-:Y:S01]  /*1d30*/  @!P0 MOV R3, R47 ;  /* 0x0000002f00038202 */ /* 0x000fe20000000f00 */
[----:B------:R-:W-:-:S02]  /*1d40*/  FADD.FTZ R14, R10, R61 ;  /* 0x0000003d0a0e7221 */ /* 0x000fc40000010000 */
[----:B------:R-:W-:Y:S02]  /*1d50*/  FADD.FTZ R58, RZ, R58 ;  /* 0x0000003aff3a7221 */ /* 0x000fe40000010000 */
[----:B------:R-:W-:Y:S01]  /*1d60*/  FMUL.FTZ R8, R53, R22 ;  /* 0x0000001635087220 */ /* 0x000fe20000410000 */
[----:B------:R-:W-:Y:S01]  /*1d70*/  IADD3 R52, R52, 0x1, RZ ;  /* 0x0000000134347810 */ /* 0x000fe20007ffe0ff */
[----:B------:R0:W-:Y:S02]  /*1d80*/  @!P0 STG.E.128 [R2.64], R12 ;  /* 0x0000000c02008986 */ /* 0x0001e4000c101d06 */
[-C--:B------:R-:W-:Y:S02]  /*1d90*/  FFMA.FTZ R10, R55, R58.reuse, R8 ;  /* 0x0000003a370a7223 */ /* 0x080fe40000010008 */
[----:B------:R-:W-:Y:S01]  /*1da0*/  FMUL.FTZ R8, R53, R58 ;  /* 0x0000003a35087220 */ /* 0x000fe20000410000 */
[----:B------:R0:W-:Y:S01]  /*1db0*/  @!P0 STS.128 [UR4+0x250], R12 ;  /* 0x0002500cff008988 */ /* 0x0001e20008000c04 */
[----:B------:R-:W-:Y:S01]  /*1dc0*/  ISETP.GE.AND P0, PT, R52, c[0x0][0x16c], PT ;  /* 0x00005b0034007a0c */ /* 0x000fe20003f06270 */
[----:B------:R-:W-:-:S02]  /*1dd0*/  FADD.FTZ R10, RZ, R10 ;  /* 0x0000000aff0a7221 */ /* 0x000fc40000010000 */
[----:B------:R-:W-:Y:S02]  /*1de0*/  FFMA.FTZ R8, R55, R22, -R8 ;  /* 0x0000001637087223 */ /* 0x000fe40000010808 */
[C---:B------:R-:W-:Y:S02]  /*1df0*/  FMUL.FTZ R19, R21.reuse, R19 ;  /* 0x0000001315137220 */ /* 0x040fe40000410000 */
[C---:B------:R-:W-:Y:S02]  /*1e00*/  FMUL.FTZ R18, R21.reuse, R18 ;  /* 0x0000001215127220 */ /* 0x040fe40000410000 */
[C---:B------:R-:W-:Y:S02]  /*1e10*/  FMUL.FTZ R9, R21.reuse, R58 ;  /* 0x0000003a15097220 */ /* 0x040fe40000410000 */
[----:B------:R-:W-:Y:S02]  /*1e20*/  FMUL.FTZ R11, R21, R10 ;  /* 0x0000000a150b7220 */ /* 0x000fe40000410000 */
[----:B------:R-:W-:Y:S01]  /*1e30*/  FADD.FTZ R8, R49, R8 ;  /* 0x0000000831087221 */ /* 0x000fe20000010000 */
[----:B------:R-:W-:Y:S01]  /*1e40*/  IADD3 R50, P1, R50, 0x10, RZ ;  /* 0x0000001032327810 */ /* 0x000fe20007f3e0ff */
[----:B------:R-:W-:-:S02]  /*1e50*/  FFMA.FTZ R19, R16, R17, -R19 ;  /* 0x0000001110137223 */ /* 0x000fc40000010813 */
[C---:B------:R-:W-:Y:S02]  /*1e60*/  FFMA.FTZ R18, R16.reuse, R23, -R18 ;  /* 0x0000001710127223 */ /* 0x040fe40000010812 */
[C---:B------:R-:W-:Y:S01]  /*1e70*/  FFMA.FTZ R9, R16.reuse, R22, -R9 ;  /* 0x0000001610097223 */ /* 0x040fe20000010809 */
[----:B------:R-:W-:Y:S01]  /*1e80*/  UIADD3 UR4, UR4, 0x10, URZ ;  /* 0x0000001004047890 */ /* 0x000fe2000fffe03f */
[----:B------:R-:W-:Y:S01]  /*1e90*/  FFMA.FTZ R16, R16, R8, -R11 ;  /* 0x0000000810107223 */ /* 0x000fe2000001080b */
[----:B------:R-:W-:Y:S01]  /*1ea0*/  IADD3.X R47, RZ, R47, RZ, P1, !PT ;  /* 0x0000002fff2f7210 */ /* 0x000fe20000ffe4ff */
[----:B------:R-:W-:Y:S02]  /*1eb0*/  FFMA.FTZ R4, R19, 2, R4 ;  /* 0x4000000013047823 */ /* 0x000fe40000010004 */
[----:B------:R-:W-:Y:S02]  /*1ec0*/  FFMA.FTZ R5, R18, 2, R5 ;  /* 0x4000000012057823 */ /* 0x000fe40000010005 */
[----:B------:R-:W-:-:S02]  /*1ed0*/  FFMA.FTZ R6, R9, 2, R6 ;  /* 0x4000000009067823 */ /* 0x000fc40000010006 */
[----:B------:R-:W-:Y:S01]  /*1ee0*/  FFMA.FTZ R7, R16, 2, R7 ;  /* 0x4000000010077823 */ /* 0x000fe20000010007 */
[----:B0-----:R-:W-:Y:S05]  /*1ef0*/  @!P0 BRA `(.L_x_2569) ;  /* 0xfffff02000008947 */ /* 0x001fea000383ffff */
.L_x_2568:
[----:B------:R-:W-:Y:S01]  /*1f00*/  SHF.L.U32 R2, R0, 0x7, RZ ;  /* 0x0000000700027819 */ /* 0x000fe200000006ff */
[----:B------:R-:W-:Y:S01]  /*1f10*/  IMAD R9, R29, c[0x0][0x200], RZ ;  /* 0x000080001d097a24 */ /* 0x000fe200078e02ff */
[----:B------:R-:W-:Y:S01]  /*1f20*/  BAR.SYNC.DEFER_BLOCKING 0x0 ;  /* 0x0000000000007b1d */ /* 0x000fe20000010000 */
[----:B------:R-:W-:Y:S01]  /*1f30*/  IMAD R11, R33, c[0x0][0x208], RZ ;  /* 0x00008200210b7a24 */ /* 0x000fe200078e02ff */
[--C-:B------:R-:W-:Y:S01]  /*1f40*/  SHF.R.S32.HI R3, RZ, 0x1f, R2.reuse ;  /* 0x0000001fff037819 */ /* 0x100fe20000011402 */
[----:B------:R-:W-:Y:S01]  /*1f50*/  IMAD R9, R30, c[0x0][0x204], R9 ;  /* 0x000081001e097a24 */ /* 0x000fe200078e0209 */
[----:B------:R-:W-:Y:S01]  /*1f60*/  IADD3 R0, R0, 0x1, RZ ;  /* 0x0000000100007810 */ /* 0x000fe20007ffe0ff */
[----:B------:R-:W-:Y:S01]  /*1f70*/  IMAD R11, R34, c[0x0][0x20c], R11 ;  /* 0x00008300220b7a24 */ /* 0x000fe200078e020b */
[----:B------:R-:W-:Y:S01]  /*1f80*/  IADD3 R26, P1, R26, 0x200, RZ ;  /* 0x000002001a1a7810 */ /* 0x000fe20007f3e0ff */
[----:B------:R-:W-:Y:S01]  /*1f90*/  IMAD.WIDE.U32 R2, R30, c[0x0][0x200], R2 ;  /* 0x000080001e027a25 */ /* 0x000fe200078e0002 */
[----:B------:R-:W-:-:S02]  /*1fa0*/  IADD3 R24, P2, R24, 0x200, RZ ;  /* 0x0000020018187810 */ /* 0x000fc40007f5e0ff */
[----:B------:R-:W-:Y:S02]  /*1fb0*/  IADD3.X R27, RZ, R27, RZ, P1, !PT ;  /* 0x0000001bff1b7210 */ /* 0x000fe40000ffe4ff */
[----:B------:R-:W-:Y:S02]  /*1fc0*/  IADD3 R3, R3, R9, RZ ;  /* 0x0000000903037210 */ /* 0x000fe40007ffe0ff */
[----:B------:R-:W-:-:S03]  /*1fd0*/  IADD3.X R25, RZ, R25, RZ, P2, !PT ;  /* 0x00000019ff197210 */ /* 0x000fc600017fe4ff */
[----:B------:R-:W-:-:S05]  /*1fe0*/  IMAD.WIDE.U32 R2, R34, c[0x0][0x208], R2 ;  /* 0x0000820022027a25 */ /* 0x000fca00078e0002 */
[----:B------:R-:W-:Y:S02]  /*1ff0*/  IADD3 R3, R3, R11, RZ ;  /* 0x0000000b03037210 */ /* 0x000fe40007ffe0ff */
[----:B------:R-:W-:-:S04]  /*2000*/  LEA R8, P0, R2, c[0x0][0x258], 0x2 ;  /* 0x0000960002087a11 */ /* 0x000fc800078010ff */
[----:B------:R-:W-:Y:S02]  /*2010*/  LEA.HI.X R9, R2, c[0x0][0x25c], R3, 0x2, P0 ;  /* 0x0000970002097a11 */ /* 0x000fe400000f1403 */
[----:B------:R-:W-:-:S03]  /*2020*/  ISETP.GE.AND P0, PT, R0, c[0x0][0x174], PT ;  /* 0x00005d0000007a0c */ /* 0x000fc60003f06270 */
[----:B------:R-:W-:-:S05]  /*2030*/  IMAD.WIDE R2, R28, 0x10, R8 ;  /* 0x000000101c027825 */ /* 0x000fca00078e0208 */
[----:B------:R0:W-:Y:S05]  /*2040*/  STG.E.128 [R2.64], R4 ;  /* 0x0000000402007986 */ /* 0x0001ea000c101d06 */
[----:B------:R-:W-:Y:S01]  /*2050*/  @P0 CALL.REL.NOINC `(.L_x_2570) ;  /* 0x0000001000000944 */ /* 0x000fe20003c00000 */
[----:B------:R-:W-:Y:S05]  /*2060*/  BRA `(.L_x_2571) ;  /* 0xffffe26000007947 */ /* 0x000fea000383ffff */
.L_x_2570:
[----:B------:R-:W-:Y:S05]  /*2070*/  EXIT ;  /* 0x000000000000794d */ /* 0x000fea0003800000 */
.L_x_2572:
        /* <DEDUP_REMOVED lines=16> */
.L_x_5392:


//--------------------- .text._Z25selective_scan_fwd_kernelI32Selective_Scan_fwd_kernel_traitsILi32ELi4ELi1ELb1ELb0ELb0ELb1EfN3c107complexIfEEEEv13SSMParamsBase --------------------------
	.section	.text._Z25selective_scan_fwd_kernelI32Selective_Scan_fwd_kernel_traitsILi32ELi4ELi1ELb1ELb0ELb0ELb1EfN3c107complexIfEEEEv13SSMParamsBase,"ax",@progbits
	.sectioninfo	@"SHI_REGISTERS=70"
	.align	128
        .global         _Z25selective_scan_fwd_kernelI32Selective_Scan_fwd_kernel_traitsILi32ELi4ELi1ELb1ELb0ELb0ELb1EfN3c107complexIfEEEEv13SSMParamsBase
        .type           _Z25selective_scan_fwd_kernelI32Selective_Scan_fwd_kernel_traitsILi32ELi4ELi1ELb1ELb0ELb0ELb1EfN3c107complexIfEEEEv13SSMParamsBase,@function
        .size           _Z25selective_scan_fwd_kernelI32Selective_Scan_fwd_kernel_traitsILi32ELi4ELi1ELb1ELb0ELb0ELb1EfN3c107complexIfEEEEv13SSMParamsBase,(.L_x_5393 - _Z25selective_scan_fwd_kernelI32Selective_Scan_fwd_kernel_traitsILi32ELi4ELi1ELb1ELb0ELb0ELb1EfN3c107complexIfEEEEv13SSMParamsBase)
        .other          _Z25selective_scan_fwd_kernelI32Selective_Scan_fwd_kernel_traitsILi32ELi4ELi1ELb1ELb0ELb0ELb1EfN3c107complexIfEEEEv13SSMParamsBase,@"STO_CUDA_ENTRY STV_DEFAULT"
_Z25selective_scan_fwd_kernelI32Selective_Scan_fwd_kernel_traitsILi32ELi4ELi1ELb1ELb0ELb0ELb1EfN3c107complexIfEEEEv13SSMParamsBase:
.text._Z25selective_scan_fwd_kernelI32Selective_Scan_fwd_kernel_traitsILi32ELi4ELi1ELb1ELb0ELb0ELb1EfN3c107complexIfEEEEv13SSMParamsBase:
        /* <DEDUP_REMOVED lines=45> */
.L_x_2584:
        /* <DEDUP_REMOVED lines=51> */
.L_x_2574:
[----:B------:R-:W-:Y:S05]  /*0600*/  BSYNC B0 ;  /* 0x0000000000007941 */ /* 0x000fea0003800000 */
.L_x_2573:
        /* <DEDUP_REMOVED lines=33> */
.L_x_2576:
[----:B------:R-:W-:Y:S05]  /*0820*/  BSYNC B0 ;  /* 0x0000000000007941 */ /* 0x000fea0003800000 */
.L_x_2575:
        /* <DEDUP_REMOVED lines=33> */
.L_x_2578:
[----:B------:R-:W-:Y:S05]  /*0a40*/  BSYNC B0 ;  /* 0x0000000000007941 */ /* 0x000fea0003800000 */
.L_x_2577:
        /* <DEDUP_REMOVED lines=33> */
.L_x_2580:
[----:B------:R-:W-:Y:S05]  /*0c60*/  BSYNC B0 ;  /* 0x0000000000007941 */ /* 0x000fea0003800000 */
.L_x_2579:
        /* <DEDUP_REMOVED lines=43> */
.L_x_2582:
        /* <DEDUP_REMOVED lines=254> */
.L_x_2581:
[----:B------:R-:W-:Y:S01]  /*1f00*/  SHF.L.U32 R2, R0, 0x7, RZ ;  /* 0x0000000700027819 */ /* 0x000fe200000006ff */
[C---:B------:R-:W-:Y:S01]  /*1f10*/  IMAD R9, R29.reuse, c[0x0][0x200], RZ ;  /* 0x000080001d097a24 */ /* 0x040fe200078e02ff */
[----:B------:R-:W-:Y:S01]  /*1f20*/  BAR.SYNC.DEFER_BLOCKING 0x0 ;  /* 0x0000000000007b1d */ /* 0x000fe20000010000 */
[----:B------:R-:W-:Y:S01]  /*1f30*/  IMAD R11, R29, c[0x0][0x1f0], RZ ;  /* 0x00007c001d0b7a24 */ /* 0x000fe200078e02ff */
[--C-:B------:R-:W-:Y:S01]  /*1f40*/  SHF.R.S32.HI R3, RZ, 0x1f, R2.reuse ;  /* 0x0000001fff037819 */ /* 0x100fe20000011402 */
[C---:B------:R-:W-:Y:S02]  /*1f50*/  IMAD R13, R30.reuse, c[0x0][0x204], R9 ;  /* 0x000081001e0d7a24 */ /* 0x040fe400078e0209 */
[C---:B------:R-:W-:Y:S02]  /*1f60*/  IMAD R15, R30.reuse, c[0x0][0x1f4], R11 ;  /* 0x00007d001e0f7a24 */ /* 0x040fe400078e020b */
[----:B------:R-:W-:-:S04]  /*1f70*/  IMAD.WIDE.U32 R8, R30, c[0x0][0x200], R2 ;  /* 0x000080001e087a25 */ /* 0x000fc800078e0002 */
[----:B------:R-:W-:Y:S01]  /*1f80*/  IMAD.WIDE.U32 R10, R30, c[0x0][0x1f0], R2 ;  /* 0x00007c001e0a7a25 */ /* 0x000fe200078e0002 */
[----:B------:R-:W-:-:S03]  /*1f90*/  IADD3 R9, R9, R13, RZ ;  /* 0x0000000d09097210 */ /* 0x000fc60007ffe0ff */
[----:B------:R-:W-:Y:S01]  /*1fa0*/  IMAD R13, R33, c[0x0][0x208], RZ ;  /* 0x00008200210d7a24 */ /* 0x000fe200078e02ff */
[----:B------:R-:W-:Y:S01]  /*1fb0*/  IADD3 R11, R11, R15, RZ ;  /* 0x0000000f0b0b7210 */ /* 0x000fe20007ffe0ff */
[----:B------:R-:W-:-:S04]  /*1fc0*/  IMAD.WIDE.U32 R8, R34, c[0x0][0x208], R8 ;  /* 0x0000820022087a25 */ /* 0x000fc800078e0008 */
[----:B------:R-:W-:Y:S01]  /*1fd0*/  IMAD R13, R34, c[0x0][0x20c], R13 ;  /* 0x00008300220d7a24 */ /* 0x000fe200078e020d */
[----:B------:R-:W-:Y:S01]  /*1fe0*/  LEA R12, P0, R8, c[0x0][0x258], 0x2 ;  /* 0x00009600080c7a11 */ /* 0x000fe200078010ff */
[----:B------:R-:W-:Y:S02]  /*1ff0*/  IMAD R15, R33, c[0x0][0x1f8], RZ ;  /* 0x00007e00210f7a24 */ /* 0x000fe400078e02ff */
[----:B------:R-:W-:Y:S01]  /*2000*/  IMAD.WIDE.U32 R10, R34, c[0x0][0x1f8], R10 ;  /* 0x00007e00220a7a25 */ /* 0x000fe200078e000a */
[----:B------:R-:W-:-:S03]  /*2010*/  IADD3 R13, R9, R13, RZ ;  /* 0x0000000d090d7210 */ /* 0x000fc60007ffe0ff */
[----:B------:R-:W-:Y:S01]  /*2020*/  IMAD R15, R34, c[0x0][0x1fc], R15 ;  /* 0x00007f00220f7a24 */ /* 0x000fe200078e020f */
[----:B------:R-:W-:Y:S02]  /*2030*/  LEA.HI.X R13, R8, c[0x0][0x25c], R13, 0x2, P0 ;  /* 0x00009700080d7a11 */ /* 0x000fe400000f140d */
[----:B------:R-:W-:Y:S02]  /*2040*/  LEA R14, P1, R10, c[0x0][0x268], 0x2 ;  /* 0x00009a000a0e7a11 */ /* 0x000fe400078210ff */
[----:B------:R-:W-:Y:S01]  /*2050*/  IADD3 R9, R11, R15, RZ ;  /* 0x0000000f0b097210 */ /* 0x000fe20007ffe0ff */
[----:B------:R-:W-:-:S03]  /*2060*/  IMAD.WIDE R12, R28, 0x10, R12 ;  /* 0x000000101c0c7825 */ /* 0x000fc600078e020c */
[----:B------:R-:W-:Y:S02]  /*2070*/  LEA.HI.X R15, R10, c[0x0][0x26c], R9, 0x2, P1 ;  /* 0x00009b000a0f7a11 */ /* 0x000fe400008f1409 */
[----:B------:R0:W-:Y:S03]  /*2080*/  STG.E.128 [R12.64], R4 ;  /* 0x000000040c007986 */ /* 0x0001e6000c101d06 */
[----:B------:R-:W-:Y:S01]  /*2090*/  IMAD.WIDE R8, R28, 0x10, R14 ;  /* 0x000000101c087825 */ /* 0x000fe200078e020e */
[----:B------:R-:W-:Y:S06]  /*20a0*/  BAR.SYNC.DEFER_BLOCKING 0x0 ;  /* 0x0000000000007b1d */ /* 0x000fec0000010000 */
[----:B------:R-:W2:Y:S01]  /*20b0*/  LDG.E.128 R8, [R8.64] ;  /* 0x0000000608087981 */ /* 0x000ea2000c1e1d00 */
[----:B------:R-:W-:Y:S01]  /*20c0*/  IMAD R21, R29, c[0x0][0x210], RZ ;  /* 0x000084001d157a24 */ /* 0x000fe200078e02ff */
[----:B------:R-:W-:Y:S01]  /*20d0*/  IADD3 R0, R0, 0x1, RZ ;  /* 0x0000000100007810 */ /* 0x000fe20007ffe0ff */
[----:B------:R-:W-:Y:S01]  /*20e0*/  IMAD.WIDE.U32 R2, R30, c[0x0][0x210], R2 ;  /* 0x000084001e027a25 */ /* 0x000fe200078e0002 */
[----:B------:R-:W-:Y:S01]  /*20f0*/  BAR.SYNC.DEFER_BLOCKING 0x0 ;  /* 0x0000000000007b1d */ /* 0x000fe20000010000 */
[----:B------:R-:W-:-:S02]  /*2100*/  IADD3 R26, P1, R26, 0x200, RZ ;  /* 0x000002001a1a7810 */ /* 0x000fc40007f3e0ff */
[----:B------:R-:W-:Y:S01]  /*2110*/  IMAD R21, R30, c[0x0][0x214], R21 ;  /* 0x000085001e157a24 */ /* 0x000fe200078e0215 */
[----:B------:R-:W-:Y:S02]  /*2120*/  IADD3 R24, P2, R24, 0x200, RZ ;  /* 0x0000020018187810 */ /* 0x000fe40007f5e0ff */
[----:B------:R-:W-:Y:S02]  /*2130*/  IADD3.X R27, RZ, R27, RZ, P1, !PT ;  /* 0x0000001bff1b7210 */ /* 0x000fe40000ffe4ff */
[----:B------:R-:W-:Y:S01]  /*2140*/  IADD3 R3, R3, R21, RZ ;  /* 0x0000001503037210 */ /* 0x000fe20007ffe0ff */
[----:B------:R-:W-:Y:S01]  /*2150*/  IMAD R21, R33, c[0x0][0x218], RZ ;  /* 0x0000860021157a24 */ /* 0x000fe200078e02ff */
[----:B------:R-:W-:-:S03]  /*2160*/  IADD3.X R25, RZ, R25, RZ, P2, !PT ;  /* 0x00000019ff197210 */ /* 0x000fc600017fe4ff */
[C---:B------:R-:W-:Y:S02]  /*2170*/  IMAD R21, R34.reuse, c[0x0][0x21c], R21 ;  /* 0x0000870022157a24 */ /* 0x040fe400078e0215 */
[----:B------:R-:W-:-:S05]  /*2180*/  IMAD.WIDE.U32 R2, R34, c[0x0][0x218], R2 ;  /* 0x0000860022027a25 */ /* 0x000fca00078e0002 */
[----:B------:R-:W-:Y:S01]  /*2190*/  IADD3 R3, R3, R21, RZ ;  /* 0x0000001503037210 */ /* 0x000fe20007ffe0ff */
[----:B--2---:R-:W-:Y:S02]  /*21a0*/  FMUL.FTZ R14, R8, -1.4426950216293334961 ;  /* 0xbfb8aa3b080e7820 */ /* 0x004fe40000410000 */
[----:B------:R-:W-:Y:S02]  /*21b0*/  FMUL.FTZ R15, R9, -1.4426950216293334961 ;  /* 0xbfb8aa3b090f7820 */ /* 0x000fe40000410000 */
[----:B------:R-:W-:Y:S02]  /*21c0*/  FMUL.FTZ R16, R10, -1.4426950216293334961 ;  /* 0xbfb8aa3b0a107820 */ /* 0x000fe40000410000 */
[----:B------:R-:W-:Y:S01]  /*21d0*/  FMUL.FTZ R17, R11, -1.4426950216293334961 ;  /* 0xbfb8aa3b0b117820 */ /* 0x000fe20000410000 */
[----:B------:R-:W0:Y:S08]  /*21e0*/  MUFU.EX2 R14, R14 ;  /* 0x0000000e000e7308 */ /* 0x000e300000000800 */
[----:B------:R-:W2:Y:S08]  /*21f0*/  MUFU.EX2 R15, R15 ;  /* 0x0000000f000f7308 */ /* 0x000eb00000000800 */
[----:B------:R-:W3:Y:S01]  /*2200*/  MUFU.EX2 R16, R16 ;  /* 0x0000001000107308 */ /* 0x000ee20000000800 */
[----:B0-----:R-:W-:-:S07]  /*2210*/  FADD.FTZ R12, R14, 1 ;  /* 0x3f8000000e0c7421 */ /* 0x001fce0000010000 */
[----:B------:R-:W0:Y:S01]  /*2220*/  MUFU.EX2 R17, R17 ;  /* 0x0000001100117308 */ /* 0x000e220000000800 */
[----:B--2---:R-:W-:Y:S02]  /*2230*/  FADD.FTZ R13, R15, 1 ;  /* 0x3f8000000f0d7421 */ /* 0x004fe40000010000 */
[----:B---3--:R-:W-:-:S05]  /*2240*/  FADD.FTZ R14, R16, 1 ;  /* 0x3f800000100e7421 */ /* 0x008fca0000010000 */
[----:B------:R2:W3:Y:S01]  /*2250*/  MUFU.RCP R19, R12 ;  /* 0x0000000c00137308 */ /* 0x0004e20000001000 */
[----:B0-----:R-:W-:-:S07]  /*2260*/  FADD.FTZ R17, R17, 1 ;  /* 0x3f80000011117421 */ /* 0x001fce0000010000 */
[----:B------:R0:W4:Y:S01]  /*2270*/  MUFU.RCP R18, R13 ;  /* 0x0000000d00127308 */ /* 0x0001220000001000 */
[----:B--2---:R-:W-:-:S07]  /*2280*/  LEA R12, P0, R2, c[0x0][0x270], 0x2 ;  /* 0x00009c00020c7a11 */ /* 0x004fce00078010ff */
[----:B------:R-:W2:Y:S01]  /*2290*/  MUFU.RCP R15, R14 ;  /* 0x0000000e000f7308 */ /* 0x000ea20000001000 */
[----:B0-----:R-:W-:Y:S01]  /*22a0*/  LEA.HI.X R13, R2, c[0x0][0x274], R3, 0x2, P0 ;  /* 0x00009d00020d7a11 */ /* 0x001fe200000f1403 */
[----:B---3--:R-:W-:Y:S01]  /*22b0*/  FMUL.FTZ R3, R8, R19 ;  /* 0x0000001308037220 */ /* 0x008fe20000410000 */
[----:B------:R-:W-:-:S03]  /*22c0*/  ISETP.GE.AND P0, PT, R0, c[0x0][0x174], PT ;  /* 0x00005d0000007a0c */ /* 0x000fc60003f06270 */
[----:B------:R-:W-:Y:S02]  /*22d0*/  FMUL.FTZ R4, R3, R4 ;  /* 0x0000000403047220 */ /* 0x000fe40000410000 */
[----:B------:R-:W0:Y:S01]  /*22e0*/  MUFU.RCP R16, R17 ;  /* 0x0000001100107308 */ /* 0x000e220000001000 */
[----:B----4-:R-:W-:-:S04]  /*22f0*/  FMUL.FTZ R2, R9, R18 ;  /* 0x0000001209027220 */ /* 0x010fc80000410000 */
[----:B------:R-:W-:Y:S02]  /*2300*/  FMUL.FTZ R5, R2, R5 ;  /* 0x0000000502057220 */ /* 0x000fe40000410000 */
[----:B------:R-:W-:-:S04]  /*2310*/  IMAD.WIDE R2, R28, 0x10, R12 ;  /* 0x000000101c027825 */ /* 0x000fc800078e020c */
[----:B--2---:R-:W-:-:S04]  /*2320*/  FMUL.FTZ R9, R10, R15 ;  /* 0x0000000f0a097220 */ /* 0x004fc80000410000 */
[----:B------:R-:W-:Y:S02]  /*2330*/  FMUL.FTZ R6, R9, R6 ;  /* 0x0000000609067220 */ /* 0x000fe40000410000 */
[----:B0-----:R-:W-:-:S04]  /*2340*/  FMUL.FTZ R8, R11, R16 ;  /* 0x000000100b087220 */ /* 0x001fc80000410000 */
[----:B------:R-:W-:-:S05]  /*2350*/  FMUL.FTZ R7, R8, R7 ;  /* 0x0000000708077220 */ /* 0x000fca0000410000 */
[----:B------:R0:W-:Y:S01]  /*2360*/  STG.E.128 [R2.64], R4 ;  /* 0x0000000402007986 */ /* 0x0001e2000c101d06 */
[----:B------:R-:W-:Y:S01]  /*2370*/  @P0 CALL.REL.NOINC `(.L_x_2583) ;  /* 0x0000001000000944 */ /* 0x000fe20003c00000 */
[----:B------:R-:W-:Y:S05]  /*2380*/  BRA `(.L_x_2584) ;  /* 0xffffdf4000007947 */ /* 0x000fea000383ffff */
.L_x_2583:
[----:B------:R-:W-:Y:S05]  /*2390*/  EXIT ;  /* 0x000000000000794d */ /* 0x000fea0003800000 */
.L_x_2585:
        /* <DEDUP_REMOVED lines=14> */
.L_x_5393:


//--------------------- .text._Z25selective_scan_fwd_kernelI32Selective_Scan_fwd_kernel_traitsILi32ELi4ELi1ELb1ELb0ELb1ELb0EfN3c107complexIfEEEEv13SSMParamsBase --------------------------
	.section	.text._Z25selective_scan_fwd_kernelI32Selective_Scan_fwd_kernel_traitsILi32ELi4ELi1ELb1ELb0ELb1ELb0EfN3c107complexIfEEEEv13SSMParamsBase,"ax",@progbits
	.sectioninfo	@"SHI_REGISTERS=72"
	.align	128
        .global         _Z25selective_scan_fwd_kernelI32Selective_Scan_fwd_kernel_traitsILi32ELi4ELi1ELb1ELb0ELb1ELb0EfN3c107complexIfEEEEv13SSMParamsBase
        .type           _Z25selective_scan_fwd_kernelI32Selective_Scan_fwd_kernel_traitsILi32ELi4ELi1ELb1ELb0ELb1ELb0EfN3c107complexIfEEEEv13SSMParamsBase,@function
        .size           _Z25selective_scan_fwd_kernelI32Selective_Scan_fwd_kernel_traitsILi32ELi4ELi1ELb1ELb0ELb1ELb0EfN3c107complexIfEEEEv13SSMParamsBase,(.L_x_5394 - _Z25selective_scan_fwd_kernelI32Selective_Scan_fwd_kernel_traitsILi32ELi4ELi1ELb1ELb0ELb1ELb0EfN3c107complexIfEEEEv13SSMParamsBase)
        .other          _Z25selective_scan_fwd_kernelI32Selective_Scan_fwd_kernel_traitsILi32ELi4ELi1ELb1ELb0ELb1ELb0EfN3c107complexIfEEEEv13SSMParamsBase,@"STO_CUDA_ENTRY STV_DEFAULT"
_Z25selective_scan_fwd_kernelI32Selective_Scan_fwd_kernel_traitsILi32ELi4ELi1ELb1ELb0ELb1ELb0EfN3c107complexIfEEEEv13SSMParamsBase:
.text._Z25selective_scan_fwd_kernelI32Selective_Scan_fwd_kernel_traitsILi32ELi4ELi1ELb1ELb0ELb1ELb0EfN3c107complexIfEEEEv13SSMParamsBase:
        /* <DEDUP_REMOVED lines=16> */
[C-C-:B------:R-:W-:Y:S02]  /*0100*/  @P0 LEA.HI.X R3, R44.reuse, c[0x0][0x23c], R43.reuse, 0x2, P2 ;  /* 0x00008f002c030a11 */ /* 0x140fe400010f142b */
[----:B------:R-:W-:Y:S02]  /*0110*/  @P1 LEA.HI.X R5, R44, c[0x0][0x254], R43, 0x2, P3 ;  /* 0x000095002c051a11 */ /* 0x000fe400018f142b */
[----:B-1----:R-:W-:Y:S01]  /*0120*/  IADD3 R6, R0, 0xffffffe, RZ ;  /* 0x0ffffffe00067810 */ /* 0x002fe20007ffe0ff */
[----:B------:R0:W5:Y:S03]  /*0130*/  @P0 LDG.E R42, [R2.64] ;  /* 0x00000004022a0981 */ /* 0x000166000c1e1900 */
[----:B------:R1:W3:Y:S01]  /*0140*/  F2I.FTZ.U32.TRUNC.NTZ R7, R6 ;  /* 0x0000000600077305 */ /* 0x0002e2000021f000 */
[----:B--2---:R-:W-:Y:S01]  /*0150*/  SHF.R.S32.HI R51, RZ, 0x1f, R40 ;  /* 0x0000001fff337819 */ /* 0x004fe20000011428 */
[----:B------:R2:W5:Y:S01]  /*0160*/  @P1 LDG.E R41, [R4.64] ;  /* 0x0000000404291981 */ /* 0x000562000c1e1900 */
[----:B------:R-:W-:-:S03]  /*0170*/  ISETP.NE.AND P1, PT, RZ, c[0x0][0x178], PT ;  /* 0x00005e00ff007a0c */ /* 0x000fc60003f25270 */
[C---:B------:R-:W-:Y:S01]  /*0180*/  IMAD R15, R51.reuse, c[0x0][0x1e0], RZ ;  /* 0x00007800330f7a24 */ /* 0x040fe200078e02ff */
[----:B0-----:R-:W-:Y:S01]  /*0190*/  IABS R2, R44 ;  /* 0x0000002c00027213 */ /* 0x001fe20000000000 */
[----:B------:R-:W-:Y:S01]  /*01a0*/  IMAD R3, R51, c[0x0][0x1b0], RZ ;  /* 0x00006c0033037a24 */ /* 0x000fe200078e02ff */
[----:B-1----:R-:W-:Y:S01]  /*01b0*/  HFMA2.MMA R6, -RZ, RZ, 0, 0 ;  /* 0x00000000ff067435 */ /* 0x002fe200000001ff */
[C---:B------:R-:W-:Y:S02]  /*01c0*/  IMAD R17, R40.reuse, c[0x0][0x1e4], R15 ;  /* 0x0000790028117a24 */ /* 0x040fe400078e020f */
[----:B--2---:R-:W-:Y:S01]  /*01d0*/  IMAD.WIDE.U32 R4, R40, c[0x0][0x1b0], RZ ;  /* 0x00006c0028047a25 */ /* 0x004fe200078e00ff */
[----:B---3--:R-:W-:-:S03]  /*01e0*/  IADD3 R8, RZ, -R7, RZ ;  /* 0x80000007ff087210 */ /* 0x008fc60007ffe0ff */
[----:B------:R-:W-:Y:S01]  /*01f0*/  IMAD R15, R43, c[0x0][0x1d8], RZ ;  /* 0x000076002b0f7a24 */ /* 0x000fe200078e02ff */
[----:B------:R-:W-:Y:S01]  /*0200*/  MOV R10, R4 ;  /* 0x00000004000a7202 */ /* 0x000fe20000000f00 */
[----:B------:R-:W-:-:S04]  /*0210*/  IMAD R11, R8, R9, RZ ;  /* 0x00000009080b7224 */ /* 0x000fc800078e02ff */
[----:B------:R-:W-:-:S04]  /*0220*/  IMAD.HI.U32 R7, R7, R11, R6 ;  /* 0x0000000b07077227 */ /* 0x000fc800078e0006 */
[----:B------:R-:W-:Y:S02]  /*0230*/  IMAD R11, R40, c[0x0][0x1b4], R3 ;  /* 0x00006d00280b7a24 */ /* 0x000fe400078e0203 */
[----:B------:R-:W-:-:S03]  /*0240*/  IMAD.HI.U32 R8, R7, R2, RZ ;  /* 0x0000000207087227 */ /* 0x000fc600078e00ff */
[----:B------:R-:W-:Y:S01]  /*0250*/  IADD3 R11, R5, R11, RZ ;  /* 0x0000000b050b7210 */ /* 0x000fe20007ffe0ff */
[----:B------:R-:W-:Y:S01]  /*0260*/  IMAD.WIDE.U32 R6, R40, c[0x0][0x1e0], RZ ;  /* 0x0000780028067a25 */ /* 0x000fe200078e00ff */
        /* <DEDUP_REMOVED lines=8> */
[----:B------:R-:W-:Y:S01]  /*02f0*/  ISETP.GE.U32.AND P0, PT, R0, R9, PT ;  /* 0x000000090000720c */ /* 0x000fe20003f06070 */
[----:B------:R-:W-:Y:S01]  /*0300*/  IMAD R9, R51, c[0x0][0x1d0], RZ ;  /* 0x0000740033097a24 */ /* 0x000fe200078e02ff */
[----:B------:R-:W-:-:S03]  /*0310*/  LOP3.LUT R0, R44, c[0x0][0x178], RZ, 0x3c, !PT ;  /* 0x00005e002c007a12 */ /* 0x000fc600078e3cff */
[----:B------:R-:W-:Y:S01]  /*0320*/  IMAD R9, R40, c[0x0][0x1d4], R9 ;  /* 0x0000750028097a24 */ /* 0x000fe200078e0209 */
[----:B------:R-:W-:-:S04]  /*0330*/  ISETP.GE.AND P3, PT, R0, RZ, PT ;  /* 0x000000ff0000720c */ /* 0x000fc80003f66270 */
[----:B------:R-:W-:Y:S02]  /*0340*/  IADD3 R5, R3, R9, RZ ;  /* 0x0000000903057210 */ /* 0x000fe40007ffe0ff */
[----:B------:R-:W-:Y:S02]  /*0350*/  IADD3 R9, R7, R17, RZ ;  /* 0x0000001107097210 */ /* 0x000fe40007ffe0ff */
[----:B------:R-:W-:-:S04]  /*0360*/  @P0 IADD3 R8, R8, 0x1, RZ ;  /* 0x0000000108080810 */ /* 0x000fc80007ffe0ff */
[----:B------:R-:W-:-:S04]  /*0370*/  MOV R13, R8 ;  /* 0x00000008000d7202 */ /* 0x000fc80000000f00 */
[----:B------:R-:W-:Y:S02]  /*0380*/  @!P3 IADD3 R13, -R13, RZ, RZ ;  /* 0x000000ff0d0db210 */ /* 0x000fe40007ffe1ff */
[----:B------:R-:W-:Y:S01]  /*0390*/  @!P1 LOP3.LUT R13, RZ, c[0x0][0x178], RZ, 0x33, !PT ;  /* 0x00005e00ff0d9a12 */ /* 0x000fe200078e33ff */
[----:B------:R-:W-:Y:S06]  /*03a0*/  @!P4 EXIT ;  /* 0x000000000000c94d */ /* 0x000fec0003800000 */
[----:B------:R-:W0:Y:S01]  /*03b0*/  S2R R39, SR_TID.X ;  /* 0x0000000000277919 */ /* 0x000e220000002100 */
[----:B------:R-:W-:Y:S01]  /*03c0*/  SHF.R.S32.HI R0, RZ, 0x1f, R13 ;  /* 0x0000001fff007819 */ /* 0x000fe2000001140d */
[----:B------:R-:W-:Y:S01]  /*03d0*/  IMAD R3, R43, c[0x0][0x1e8], RZ ;  /* 0x00007a002b037a24 */ /* 0x000fe200078e02ff */
[----:B------:R-:W-:Y:S01]  /*03e0*/  MOV R4, R2 ;  /* 0x0000000200047202 */ /* 0x000fe20000000f00 */
[----:B------:R-:W1:Y:S01]  /*03f0*/  S2R R50, SR_LANEID ;  /* 0x0000000000327919 */ /* 0x000e620000000000 */
[----:B------:R-:W-:Y:S01]  /*0400*/  MOV R8, R6 ;  /* 0x0000000600087202 */ /* 0x000fe20000000f00 */
[----:B------:R-:W-:Y:S01]  /*0410*/  IMAD R0, R0, c[0x0][0x1c8], RZ ;  /* 0x0000720000007a24 */ /* 0x000fe200078e02ff */
[----:B------:R-:W-:Y:S01]  /*0420*/  MOV R38, RZ ;  /* 0x000000ff00267202 */ /* 0x000fe20000000f00 */
[----:B------:R-:W-:-:S02]  /*0430*/  IMAD R31, R44, c[0x0][0x1ec], R3 ;  /* 0x00007b002c1f7a24 */ /* 0x000fc400078e0203 */
[C---:B------:R-:W-:Y:S02]  /*0440*/  IMAD R15, R44.reuse, c[0x0][0x1dc], R15 ;  /* 0x000077002c0f7a24 */ /* 0x040fe400078e020f */
[----:B------:R-:W-:-:S04]  /*0450*/  IMAD.WIDE.U32 R2, R44, c[0x0][0x1d8], R4 ;  /* 0x000076002c027a25 */ /* 0x000fc800078e0004 */
[----:B------:R-:W-:Y:S01]  /*0460*/  IMAD.WIDE.U32 R6, R13, c[0x0][0x1c8], R10 ;  /* 0x000072000d067a25 */ /* 0x000fe200078e000a */
[----:B------:R-:W-:-:S03]  /*0470*/  LEA R34, P0, R2, c[0x0][0x240], 0x2 ;  /* 0x0000900002227a11 */ /* 0x000fc600078010ff */
[----:B------:R-:W-:Y:S01]  /*0480*/  IMAD R13, R13, c[0x0][0x1cc], R0 ;  /* 0x000073000d0d7a24 */ /* 0x000fe200078e0200 */
[----:B------:R-:W-:Y:S01]  /*0490*/  LEA R30, P2, R6, c[0x0][0x230], 0x2 ;  /* 0x00008c00061e7a11 */ /* 0x000fe200078410ff */
[----:B------:R-:W-:Y:S01]  /*04a0*/  IMAD.WIDE.U32 R4, R44, c[0x0][0x1e8], R8 ;  /* 0x00007a002c047a25 */ /* 0x000fe200078e0008 */
[----:B------:R-:W-:Y:S02]  /*04b0*/  IADD3 R9, R3, R15, RZ ;  /* 0x0000000f03097210 */ /* 0x000fe40007ffe0ff */
[----:B------:R-:W-:Y:S01]  /*04c0*/  IADD3 R3, R7, R13, RZ ;  /* 0x0000000d07037210 */ /* 0x000fe20007ffe0ff */
[----:B------:R-:W-:Y:S01]  /*04d0*/  IMAD R0, R40, c[0x0][0x164], R44 ;  /* 0x0000590028007a24 */ /* 0x000fe200078e022c */
[----:B------:R-:W-:Y:S02]  /*04e0*/  LEA.HI.X R32, R2, c[0x0][0x244], R9, 0x2, P0 ;  /* 0x0000910002207a11 */ /* 0x000fe400000f1409 */
[----:B------:R-:W-:Y:S01]  /*04f0*/  IADD3 R31, R5, R31, RZ ;  /* 0x0000001f051f7210 */ /* 0x000fe20007ffe0ff */
[----:B------:R-:W-:Y:S01]  /*0500*/  IMAD R0, R0, c[0x0][0x174], RZ ;  /* 0x00005d0000007a24 */ /* 0x000fe200078e02ff */
[----:B------:R-:W-:-:S02]  /*0510*/  LEA R33, P1, R4, c[0x0][0x248], 0x2 ;  /* 0x0000920004217a11 */ /* 0x000fc400078210ff */
[----:B------:R-:W-:Y:S01]  /*0520*/  LEA.HI.X R6, R6, c[0x0][0x234], R3, 0x2, P2 ;  /* 0x00008d0006067a11 */ /* 0x000fe200010f1403 */
[----:B------:R-:W-:Y:S01]  /*0530*/  IMAD R36, R0, c[0x0][0x16c], RZ ;  /* 0x00005b0000247a24 */ /* 0x000fe200078e02ff */
[----:B0-----:R-:W-:Y:S02]  /*0540*/  SHF.R.S32.HI R2, RZ, 0x1f, R39 ;  /* 0x0000001fff027819 */ /* 0x001fe40000011427 */
[----:B------:R-:W-:Y:S02]  /*0550*/  LEA.HI.X R31, R4, c[0x0][0x24c], R31, 0x2, P1 ;  /* 0x00009300041f7a11 */ /* 0x000fe400008f141f */
[C---:B------:R-:W-:Y:S02]  /*0560*/  SHF.L.U32 R37, R39.reuse, 0x4, RZ ;  /* 0x0000000427257819 */ /* 0x040fe400000006ff */
[----:B------:R-:W-:Y:S02]  /*0570*/  SHF.L.U64.HI R35, R39, 0x4, R2 ;  /* 0x0000000427237819 */ /* 0x000fe40000010202 */
[----:B-1----:R-:W-:-:S02]  /*0580*/  MOV R0, R6 ;  /* 0x0000000600007202 */ /* 0x002fc40000000f00 */
.L_x_2599:
[----:B------:R-:W-:Y:S01]  /*0590*/  BAR.SYNC.DEFER_BLOCKING 0x0 ;  /* 0x0000000000007b1d */ /* 0x000fe20000010000 */
[----:B0-----:R-:W-:-:S04]  /*05a0*/  IADD3 R4, P0, R33, R37, RZ ;  /* 0x0000002521047210 */ /* 0x001fc80007f1e0ff */
[----:B------:R-:W-:-:S06]  /*05b0*/  IADD3.X R5, R31, R35, RZ, P0, !PT ;  /* 0x000000231f057210 */ /* 0x000fcc00007fe4ff */
[----:B------:R-:W2:Y:S01]  /*05c0*/  LDG.E.128 R4, [R4.64] ;  /* 0x0000000404047981 */ /* 0x000ea2000c1e1d00 */
[----:B------:R-:W-:-:S04]  /*05d0*/  IADD3 R8, P0, R34, R37, RZ ;  /* 0x0000002522087210 */ /* 0x000fc80007f1e0ff */
[----:B------:R-:W-:-:S06]  /*05e0*/  IADD3.X R9, R32, R35, RZ, P0, !PT ;  /* 0x0000002320097210 */ /* 0x000fcc00007fe4ff */
        /* <DEDUP_REMOVED lines=47> */
.L_x_2587:
[----:B------:R-:W-:Y:S05]  /*08e0*/  BSYNC B0 ;  /* 0x0000000000007941 */ /* 0x000fea0003800000 */
.L_x_2586:
        /* <DEDUP_REMOVED lines=33> */
.L_x_2589:
[----:B------:R-:W-:Y:S05]  /*0b00*/  BSYNC B0 ;  /* 0x0000000000007941 */ /* 0x000fea0003800000 */
.L_x_2588:
        /* <DEDUP_REMOVED lines=33> */
.L_x_2591:
[----:B------:R-:W-:Y:S05]  /*0d20*/  BSYNC B0 ;  /* 0x0000000000007941 */ /* 0x000fea0003800000 */
.L_x_2590:
        /* <DEDUP_REMOVED lines=33> */
.L_x_2593:
[----:B------:R-:W-:Y:S05]  /*0f40*/  BSYNC B0 ;  /* 0x0000000000007941 */ /* 0x000fea0003800000 */
.L_x_2592:
        /* <DEDUP_REMOVED lines=11> */
[----:B------:R-:W-:Y:S01]  /*1000*/  LOP3.LUT P0, RZ, R39, 0x1f, RZ, 0xc0, !PT ;  /* 0x0000001f27ff7812 */ /* 0x000fe2000780c0ff */
[----:B------:R-:W-:Y:S01]  /*1010*/  HFMA2.MMA R55, -RZ, RZ, 0, 0 ;  /* 0x00000000ff377435 */ /* 0x000fe200000001ff */
[----:B------:R-:W-:Y:S02]  /*1020*/  FMUL.FTZ R54, R11, R48 ;  /* 0x000000300b367220 */ /* 0x000fe40000410000 */
[----:B------:R-:W-:-:S06]  /*1030*/  ISETP.EQ.OR P0, PT, R38, RZ, P0 ;  /* 0x000000ff2600720c */ /* 0x000fcc0000702670 */
.L_x_2597:
        /* <DEDUP_REMOVED lines=14> */
[----:B------:R-:W-:Y:S02]  /*1120*/  IMAD R3, R44, c[0x0][0x19c], R3 ;  /* 0x000067002c037a24 */ /* 0x000fe400078e0203 */
[C---:B------:R-:W-:Y:S02]  /*1130*/  IMAD R18, R10.reuse, c[0x0][0x1c0], RZ ;  /* 0x000070000a127a24 */ /* 0x040fe400078e02ff */
[----:B------:R-:W-:Y:S01]  /*1140*/  IMAD R20, R10, c[0x0][0x1a0], RZ ;  /* 0x000068000a147a24 */ /* 0x000fe200078e02ff */
[----:B------:R-:W-:-:S03]  /*1150*/  IADD3 R13, R13, R3, RZ ;  /* 0x000000030d0d7210 */ /* 0x000fc60007ffe0ff */
[C---:B------:R-:W-:Y:S02]  /*1160*/  IMAD R17, R55.reuse, c[0x0][0x1a4], R20 ;  /* 0x0000690037117a24 */ /* 0x040fe400078e0214 */
[----:B------:R-:W-:Y:S01]  /*1170*/  IMAD.WIDE.U32 R12, R55, c[0x0][0x1a0], R12 ;  /* 0x00006800370c7a25 */ /* 0x000fe200078e000c */
[C---:B------:R-:W-:Y:S02]  /*1180*/  ISETP.NE.AND P2, PT, R50.reuse, 0x1f, PT ;  /* 0x0000001f3200780c */ /* 0x040fe40003f45270 */
[----:B------:R-:W-:Y:S01]  /*1190*/  ISETP.NE.AND P3, PT, R50, RZ, PT ;  /* 0x000000ff3200720c */ /* 0x000fe20003f65270 */
[----:B--2---:R-:W-:Y:S02]  /*11a0*/  FMUL.FTZ R2, R9, R45 ;  /* 0x0000002d09027220 */ /* 0x004fe40000410000 */
[----:B------:R-:W-:Y:S02]  /*11b0*/  FMUL.FTZ R16, R8, 1.4426950216293334961 ;  /* 0x3fb8aa3b08107820 */ /* 0x000fe40000410000 */
[----:B------:R-:W-:-:S02]  /*11c0*/  FMUL.RZ R11, R2, 0.15915493667125701904 ;  /* 0x3e22f983020b7820 */ /* 0x000fc4000040c000 */
[CC--:B------:R-:W-:Y:S02]  /*11d0*/  FMUL.FTZ R2, R9.reuse, R46.reuse ;  /* 0x0000002e09027220 */ /* 0x0c0fe40000410000 */
[----:B------:R-:W-:Y:S01]  /*11e0*/  FMUL.FTZ R21, R16, R46 ;  /* 0x0000002e10157220 */ /* 0x000fe20000410000 */
[----:B------:R-:W-:Y:S01]  /*11f0*/  MUFU.SIN R63, R11 ;  /* 0x0000000b003f7308 */ /* 0x000fe20000000400 */
[----:B------:R-:W-:Y:S02]  /*1200*/  FMUL.RZ R15, R2, 0.15915493667125701904 ;  /* 0x3e22f983020f7820 */ /* 0x000fe4000040c000 */
[C---:B------:R-:W-:Y:S02]  /*1210*/  FMUL.FTZ R14, R16.reuse, R45 ;  /* 0x0000002d100e7220 */ /* 0x040fe40000410000 */
[CC--:B------:R-:W-:Y:S02]  /*1220*/  FMUL.FTZ R59, R16.reuse, R47.reuse ;  /* 0x0000002f103b7220 */ /* 0x0c0fe40000410000 */
[----:B------:R-:W-:Y:S01]  /*1230*/  FMUL.FTZ R56, R16, R48 ;  /* 0x0000003010387220 */ /* 0x000fe20000410000 */
[----:B------:R-:W-:Y:S01]  /*1240*/  MUFU.SIN R60, R15 ;  /* 0x0000000f003c7308 */ /* 0x000fe20000000400 */
[----:B------:R-:W-:-:S02]  /*1250*/  FMUL.FTZ R16, R9, R47 ;  /* 0x0000002f09107220 */ /* 0x000fc40000410000 */
[----:B------:R-:W-:-:S05]  /*1260*/  IMAD.WIDE.U32 R2, R55, c[0x0][0x1c0], RZ ;  /* 0x0000700037027a25 */ /* 0x000fca00078e00ff */
[----:B------:R-:W0:Y:S01]  /*1270*/  MUFU.EX2 R21, R21 ;  /* 0x0000001500157308 */ /* 0x000e220000000800 */
[----:B------:R-:W-:Y:S01]  /*1280*/  FMUL.RZ R22, R16, 0.15915493667125701904 ;  /* 0x3e22f98310167820 */ /* 0x000fe2000040c000 */
[----:B------:R-:W-:-:S06]  /*1290*/  LEA R10, P1, R2, R30, 0x2 ;  /* 0x0000001e020a7211 */ /* 0x000fcc00078210ff */
[----:B------:R-:W1:Y:S01]  /*12a0*/  MUFU.COS R62, R15 ;  /* 0x0000000f003e7308 */ /* 0x000e620000000000 */
[----:B------:R-:W-:-:S07]  /*12b0*/  FMUL.FTZ R9, R9, R48 ;  /* 0x0000003009097220 */ /* 0x000fce0000410000 */
[----:B------:R2:W-:Y:S01]  /*12c0*/  MUFU.COS R61, R11 ;  /* 0x0000000b003d7308 */ /* 0x0005e20000000000 */
[----:B0-----:R-:W-:-:S07]  /*12d0*/  FMUL.FTZ R60, R21, R60 ;  /* 0x0000003c153c7220 */ /* 0x001fce0000410000 */
[----:B------:R-:W-:Y:S01]  /*12e0*/  MUFU.EX2 R59, R59 ;  /* 0x0000003b003b7308 */ /* 0x000fe20000000800 */
[----:B--2---:R-:W-:-:S07]  /*12f0*/  IMAD R11, R55, c[0x0][0x1c4], R18 ;  /* 0x00007100370b7a24 */ /* 0x004fce00078e0212 */
[----:B------:R-:W0:Y:S01]  /*1300*/  MUFU.SIN R58, R22 ;  /* 0x00000016003a7308 */ /* 0x000e220000000400 */
[----:B------:R-:W-:Y:S01]  /*1310*/  IADD3 R3, R3, R11, RZ ;  /* 0x0000000b03037210 */ /* 0x000fe20007ffe0ff */
[----:B------:R-:W-:Y:S02]  /*1320*/  FMUL.RZ R24, R9, 0.15915493667125701904 ;  /* 0x3e22f98309187820 */ /* 0x000fe4000040c000 */
[----:B-1----:R-:W-:Y:S01]  /*1330*/  FMUL.FTZ R62, R21, R62 ;  /* 0x0000003e153e7220 */ /* 0x002fe20000410000 */
[----:B------:R-:W-:-:S03]  /*1340*/  LEA.HI.X R11, R2, R0, R3, 0x2, P1 ;  /* 0x00000000020b7211 */ /* 0x000fc600008f1403 */
[----:B------:R-:W1:Y:S01]  /*1350*/  MUFU.COS R20, R22 ;  /* 0x0000001600147308 */ /* 0x000e620000000000 */
[-C--:B------:R-:W-:Y:S01]  /*1360*/  FMUL.FTZ R21, RZ, R60.reuse ;  /* 0x0000003cff157220 */ /* 0x080fe20000410000 */
[----:B------:R-:W-:Y:S01]  /*1370*/  IADD3 R3, R13, R17, RZ ;  /* 0x000000110d037210 */ /* 0x000fe20007ffe0ff */
[----:B------:R-:W-:Y:S01]  /*1380*/  FMUL.FTZ R23, R49, R60 ;  /* 0x0000003c31177220 */ /* 0x000fe20000410000 */
[----:B------:R-:W-:Y:S01]  /*1390*/  SHF.L.U32 R13, R39, 0x1, RZ ;  /* 0x00000001270d7819 */ /* 0x000fe200000006ff */
[-C--:B------:R-:W-:Y:S01]  /*13a0*/  FFMA.FTZ R21, R49, R62.reuse, -R21 ;  /* 0x0000003e31157223 */ /* 0x080fe20000010815 */
[C---:B------:R-:W-:Y:S02]  /*13b0*/  LEA R2, P1, R12.reuse, c[0x0][0x228], 0x3 ;  /* 0x00008a000c027a11 */ /* 0x040fe400078218ff */
[----:B------:R2:W3:Y:S01]  /*13c0*/  MUFU.EX2 R8, R14 ;  /* 0x0000000e00087308 */ /* 0x0004e20000000800 */
[----:B------:R-:W-:Y:S01]  /*13d0*/  FFMA.FTZ R23, RZ, R62, R23 ;  /* 0x0000003eff177223 */ /* 0x000fe20000010017 */
[----:B------:R-:W-:Y:S01]  /*13e0*/  LEA.HI.X R3, R12, c[0x0][0x22c], R3, 0x3, P1 ;  /* 0x00008b000c037a11 */ /* 0x000fe200008f1c03 */
[----:B------:R-:W-:-:S05]  /*13f0*/  IMAD.WIDE R10, R13, 0x10, R10 ;  /* 0x000000100d0a7825 */ /* 0x000fca00078e020a */
[----:B------:R-:W-:Y:S01]  /*1400*/  MUFU.EX2 R56, R56 ;  /* 0x0000003800387308 */ /* 0x000fe20000000800 */
[----:B0-----:R-:W-:Y:S01]  /*1410*/  FMUL.FTZ R58, R59, R58 ;  /* 0x0000003a3b3a7220 */ /* 0x001fe20000410000 */
[----:B--2---:R0:W2:Y:S01]  /*1420*/  LDG.E.128 R12, [R10.64] ;  /* 0x000000040a0c7981 */ /* 0x0040a2000c1e1d00 */
[----:B------:R-:W-:-:S05]  /*1430*/  FADD.FTZ R21, R52, R21 ;  /* 0x0000001534157221 */ /* 0x000fca0000010000 */
[----:B------:R-:W4:Y:S01]  /*1440*/  MUFU.COS R57, R24 ;  /* 0x0000001800397308 */ /* 0x000f220000000000 */
[----:B------:R-:W-:Y:S01]  /*1450*/  FADD.FTZ R23, RZ, R23 ;  /* 0x00000017ff177221 */ /* 0x000fe20000010000 */
[----:B------:R0:W5:Y:S06]  /*1460*/  LDG.E.128 R16, [R10.64+0x10] ;  /* 0x000010040a107981 */ /* 0x00016c000c1e1d00 */
[----:B------:R-:W4:Y:S01]  /*1470*/  MUFU.SIN R9, R24 ;  /* 0x0000001800097308 */ /* 0x000f220000000400 */
[----:B-1----:R-:W-:Y:S01]  /*1480*/  FMUL.FTZ R59, R59, R20 ;  /* 0x000000143b3b7220 */ /* 0x002fe20000410000 */
[----:B------:R-:W2:Y:S01]  /*1490*/  LDG.E.64 R2, [R2.64] ;  /* 0x0000000402027981 */ /* 0x000ea2000c1e1b00 */
[----:B------:R-:W-:-:S02]  /*14a0*/  FMUL.FTZ R20, R58, R21 ;  /* 0x000000153a147220 */ /* 0x000fc40000410000 */
[-C--:B0-----:R-:W-:Y:S02]  /*14b0*/  FMUL.FTZ R10, R58, R23.reuse ;  /* 0x000000173a0a7220 */ /* 0x081fe40000410000 */
[C---:B------:R-:W-:Y:S02]  /*14c0*/  FFMA.FTZ R20, R59.reuse, R23, R20 ;  /* 0x000000173b147223 */ /* 0x040fe40000010014 */
[----:B------:R-:W-:Y:S02]  /*14d0*/  FFMA.FTZ R10, R59, R21, -R10 ;  /* 0x000000153b0a7223 */ /* 0x000fe4000001080a */
[----:B---3--:R-:W-:Y:S02]  /*14e0*/  FMUL.FTZ R63, R8, R63 ;  /* 0x0000003f083f7220 */ /* 0x008fe40000410000 */
[----:B----4-:R-:W-:Y:S02]  /*14f0*/  FMUL.FTZ R57, R56, R57 ;  /* 0x0000003938397220 */ /* 0x010fe40000410000 */
[----:B------:R-:W-:-:S02]  /*1500*/  FMUL.FTZ R61, R8, R61 ;  /* 0x0000003d083d7220 */ /* 0x000fc40000410000 */
[----:B------:R-:W-:Y:S02]  /*1510*/  FMUL.FTZ R56, R56, R9 ;  /* 0x0000000938387220 */ /* 0x000fe40000410000 */
[----:B------:R-:W-:Y:S02]  /*1520*/  FADD.FTZ R20, RZ, R20 ;  /* 0x00000014ff147221 */ /* 0x000fe40000010000 */
[----:B------:R-:W-:Y:S02]  /*1530*/  FADD.FTZ R10, R53, R10 ;  /* 0x0000000a350a7221 */ /* 0x000fe40000010000 */
[-C--:B------:R-:W-:Y:S02]  /*1540*/  FMUL.FTZ R8, R63, R60.reuse ;  /* 0x0000003c3f087220 */ /* 0x080fe40000410000 */
[----:B------:R-:W-:Y:S02]  /*1550*/  FMUL.FTZ R9, R61, R60 ;  /* 0x0000003c3d097220 */ /* 0x000fe40000410000 */
[----:B------:R-:W-:-:S02]  /*1560*/  FMUL.FTZ R11, R56, R20 ;  /* 0x00000014380b7220 */ /* 0x000fc40000410000 */
[----:B------:R-:W-:Y:S02]  /*1570*/  FMUL.FTZ R21, R56, R10 ;  /* 0x0000000a38157220 */ /* 0x000fe40000410000 */
[-C--:B------:R-:W-:Y:S02]  /*1580*/  FFMA.FTZ R8, R61, R62.reuse, -R8 ;  /* 0x0000003e3d087223 */ /* 0x080fe40000010808 */
        /* <DEDUP_REMOVED lines=42> */
[CC--:B----4-:R-:W-:Y:S02]  /*1830*/  FFMA.FTZ R10, R24.reuse, R9.reuse, R10 ;  /* 0x00000009180a7223 */ /* 0x0d0fe4000001000a */
[C---:B------:R-:W-:Y:S01]  /*1840*/  FMUL.FTZ R9, R11.reuse, R9 ;  /* 0x000000090b097220 */ /* 0x040fe20000410000 */
[----:B------:R-:W1:Y:S03]  /*1850*/  SHFL.UP PT, R23, R27, 0x4, RZ ;  /* 0x048000001b177989 */ /* 0x000e6600000e00ff */
        /* <DEDUP_REMOVED lines=27> */
[CC--:B----4-:R-:W-:Y:S02]  /*1a10*/  FMUL.FTZ R25, R11.reuse, R9.reuse ;  /* 0x000000090b197220 */ /* 0x0d0fe40000410000 */
[----:B------:R-:W-:Y:S02]  /*1a20*/  FFMA.FTZ R10, R24, R9, R10 ;  /* 0x00000009180a7223 */ /* 0x000fe4000001000a */
[----:B------:R-:W-:Y:S01]  /*1a30*/  @P1 FADD.FTZ R26, R26, R21 ;  /* 0x000000151a1a1221 */ /* 0x000fe20000010000 */
[----:B------:R-:W0:Y:S01]  /*1a40*/  SHFL.UP PT, R9, R27, 0x10, RZ ;  /* 0x060000001b097989 */ /* 0x000e2200000e00ff */
        /* <DEDUP_REMOVED lines=8> */
[----:B------:R-:W-:-:S04]  /*1ad0*/  ISETP.GE.AND P1, PT, R50, 0x10, PT ;  /* 0x000000103200780c */ /* 0x000fc80003f26270 */
[----:B------:R-:W5:Y:S01]  /*1ae0*/  @!P0 LDS.128 R20, [R55.X16+0x460] ;  /* 0x0004600037148984 */ /* 0x000f62000000cc00 */
        /* <DEDUP_REMOVED lines=19> */
[----:B------:R1:W3:Y:S04]  /*1c20*/  SHFL.UP PT, R65, R24, 0x1, RZ ;  /* 0x0420000018417989 */ /* 0x0002e800000e00ff */
[----:B------:R-:W4:Y:S04]  /*1c30*/  SHFL.UP PT, R66, R27, 0x1, RZ ;  /* 0x042000001b427989 */ /* 0x000f2800000e00ff */
[----:B------:R-:W5:Y:S01]  /*1c40*/  SHFL.UP PT, R68, R26, 0x1, RZ ;  /* 0x042000001a447989 */ /* 0x000f6200000e00ff */
[----:B0-----:R-:W-:Y:S01]  /*1c50*/  @!P3 MOV R67, R21 ;  /* 0x000000150043b202 */ /* 0x001fe20000000f00 */
[----:B--2---:R-:W-:-:S02]  /*1c60*/  FMUL.FTZ R64, R13, R3 ;  /* 0x000000030d407220 */ /* 0x004fc40000410000 */
[-C--:B-1----:R-:W-:Y:S02]  /*1c70*/  FMUL.FTZ R24, R13, R2.reuse ;  /* 0x000000020d187220 */ /* 0x082fe40000410000 */
[C---:B------:R-:W-:Y:S02]  /*1c80*/  FMUL.FTZ R25, R15.reuse, R3 ;  /* 0x000000030f197220 */ /* 0x040fe40000410000 */
[----:B------:R-:W-:Y:S01]  /*1c90*/  FMUL.FTZ R15, R15, R2 ;  /* 0x000000020f0f7220 */ /* 0x000fe20000410000 */
[----:B---3--:R-:W-:Y:S02]  /*1ca0*/  @!P3 MOV R65, R20 ;  /* 0x000000140041b202 */ /* 0x008fe40000000f00 */
[----:B----4-:R-:W-:Y:S01]  /*1cb0*/  @!P3 MOV R66, R23 ;  /* 0x000000170042b202 */ /* 0x010fe20000000f00 */
[-C--:B------:R-:W-:Y:S02]  /*1cc0*/  @P4 FMUL.FTZ R69, R28, R67.reuse ;  /* 0x000000431c454220 */ /* 0x080fe40000410000 */
[----:B------:R-:W-:-:S02]  /*1cd0*/  @P4 FMUL.FTZ R67, R29, R67 ;  /* 0x000000431d434220 */ /* 0x000fc40000410000 */
[-C--:B------:R-:W-:Y:S01]  /*1ce0*/  @P4 FFMA.FTZ R69, R29, R65.reuse, R69 ;  /* 0x000000411d454223 */ /* 0x080fe20000010045 */
[----:B-----5:R-:W-:Y:S01]  /*1cf0*/  @!P3 MOV R68, R22 ;  /* 0x000000160044b202 */ /* 0x020fe20000000f00 */
[----:B------:R-:W-:Y:S02]  /*1d00*/  @P4 FFMA.FTZ R67, R28, R65, -R67 ;  /* 0x000000411c434223 */ /* 0x000fe40000010843 */
[-C--:B------:R-:W-:Y:S02]  /*1d10*/  FFMA.FTZ R13, R12, R2.reuse, -R64 ;  /* 0x000000020c0d7223 */ /* 0x080fe40000010840 */
[----:B------:R-:W-:Y:S02]  /*1d20*/  @P4 FADD.FTZ R66, R66, R69 ;  /* 0x0000004542424221 */ /* 0x000fe40000010000 */
[----:B------:R-:W-:Y:S02]  /*1d30*/  FFMA.FTZ R64, R12, R3, R24 ;  /* 0x000000030c407223 */ /* 0x000fe40000010018 */
[----:B------:R-:W-:-:S02]  /*1d40*/  FFMA.FTZ R12, R14, R2, -R25 ;  /* 0x000000020e0c7223 */ /* 0x000fc40000010819 */
[----:B------:R-:W-:Y:S02]  /*1d50*/  @P4 FADD.FTZ R68, R68, R67 ;  /* 0x0000004344444221 */ /* 0x000fe40000010000 */
[-C--:B------:R-:W-:Y:S02]  /*1d60*/  FFMA.FTZ R14, R14, R3.reuse, R15 ;  /* 0x000000030e0e7223 */ /* 0x080fe4000001000f */
[----:B------:R-:W-:Y:S02]  /*1d70*/  FMUL.FTZ R15, R63, R66 ;  /* 0x000000423f0f7220 */ /* 0x000fe40000410000 */
[----:B------:R-:W-:Y:S02]  /*1d80*/  FMUL.FTZ R27, R17, R3 ;  /* 0x00000003111b7220 */ /* 0x000fe40000410000 */
[----:B------:R-:W-:Y:S02]  /*1d90*/  FMUL.FTZ R63, R63, R68 ;  /* 0x000000443f3f7220 */ /* 0x000fe40000410000 */
[----:B------:R-:W-:-:S02]  /*1da0*/  FMUL.FTZ R17, R17, R2 ;  /* 0x0000000211117220 */ /* 0x000fc40000410000 */
[----:B------:R-:W-:Y:S02]  /*1db0*/  FFMA.FTZ R68, R61, R68, -R15 ;  /* 0x000000443d447223 */ /* 0x000fe4000001080f */
[C---:B------:R-:W-:Y:S02]  /*1dc0*/  FFMA.FTZ R15, R16.reuse, R2, -R27 ;  /* 0x00000002100f7223 */ /* 0x040fe4000001081b */
[-C--:B------:R-:W-:Y:S02]  /*1dd0*/  FFMA.FTZ R16, R16, R3.reuse, R17 ;  /* 0x0000000310107223 */ /* 0x080fe40000010011 */
[----:B------:R-:W-:Y:S02]  /*1de0*/  FMUL.FTZ R27, R19, R3 ;  /* 0x00000003131b7220 */ /* 0x000fe40000410000 */
[----:B------:R-:W-:Y:S02]  /*1df0*/  FFMA.FTZ R25, R61, R66, R63 ;  /* 0x000000423d197223 */ /* 0x000fe4000001003f */
[----:B------:R-:W-:-:S02]  /*1e00*/  FADD.FTZ R17, R49, R68 ;  /* 0x0000004431117221 */ /* 0x000fc40000010000 */
[-C--:B------:R-:W-:Y:S02]  /*1e10*/  FMUL.FTZ R24, R19, R2.reuse ;  /* 0x0000000213187220 */ /* 0x080fe40000410000 */
[----:B------:R-:W-:Y:S02]  /*1e20*/  FFMA.FTZ R19, R18, R2, -R27 ;  /* 0x0000000212137223 */ /* 0x000fe4000001081b */
[----:B------:R-:W-:Y:S02]  /*1e30*/  FADD.FTZ R25, RZ, R25 ;  /* 0x00000019ff197221 */ /* 0x000fe40000010000 */
[C---:B------:R-:W-:Y:S02]  /*1e40*/  FMUL.FTZ R2, R60.reuse, R17 ;  /* 0x000000113c027220 */ /* 0x040fe40000410000 */
[----:B------:R-:W-:Y:S02]  /*1e50*/  FMUL.FTZ R27, R9, R23 ;  /* 0x00000017091b7220 */ /* 0x000fe40000410000 */
[----:B------:R-:W-:-:S02]  /*1e60*/  FMUL.FTZ R60, R60, R25 ;  /* 0x000000193c3c7220 */ /* 0x000fc40000410000 */
[----:B------:R-:W-:Y:S02]  /*1e70*/  FFMA.FTZ R2, R62, R25, R2 ;  /* 0x000000193e027223 */ /* 0x000fe40000010002 */
[----:B------:R-:W-:Y:S02]  /*1e80*/  FFMA.FTZ R18, R18, R3, R24 ;  /* 0x0000000312127223 */ /* 0x000fe40000010018 */
[-C--:B------:R-:W-:Y:S01]  /*1e90*/  FFMA.FTZ R3, R8, R22.reuse, -R27 ;  /* 0x0000001608037223 */ /* 0x080fe2000001081b */
[----:B------:R-:W-:Y:S01]  /*1ea0*/  ISETP.NE.AND P1, PT, R39, RZ, PT ;  /* 0x000000ff2700720c */ /* 0x000fe20003f25270 */
[----:B------:R-:W-:Y:S02]  /*1eb0*/  FFMA.FTZ R61, R62, R17, -R60 ;  /* 0x000000113e3d7223 */ /* 0x000fe4000001083c */
[----:B------:R-:W-:Y:S02]  /*1ec0*/  FADD.FTZ R27, RZ, R2 ;  /* 0x00000002ff1b7221 */ /* 0x000fe40000010000 */
[----:B------:R-:W-:-:S02]  /*1ed0*/  FMUL.FTZ R22, R9, R22 ;  /* 0x0000001609167220 */ /* 0x000fc40000410000 */
[C---:B------:R-:W-:Y:S02]  /*1ee0*/  FMUL.FTZ R29, R9.reuse, R21 ;  /* 0x00000015091d7220 */ /* 0x040fe40000410000 */
[----:B------:R-:W-:Y:S02]  /*1ef0*/  FMUL.FTZ R2, R9, R20 ;  /* 0x0000001409027220 */ /* 0x000fe40000410000 */
[----:B------:R-:W-:Y:S02]  /*1f00*/  FADD.FTZ R9, R52, R61 ;  /* 0x0000003d34097221 */ /* 0x000fe40000010000 */
[C---:B------:R-:W-:Y:S02]  /*1f10*/  FMUL.FTZ R24, R58.reuse, R27 ;  /* 0x0000001b3a187220 */ /* 0x040fe40000410000 */
[-C--:B------:R-:W-:Y:S02]  /*1f20*/  FMUL.FTZ R58, R58, R9.reuse ;  /* 0x000000093a3a7220 */ /* 0x080fe40000410000 */
[----:B------:R-:W-:-:S02]  /*1f30*/  FFMA.FTZ R24, R59, R9, -R24 ;  /* 0x000000093b187223 */ /* 0x000fc40000010818 */
[C---:B------:R-:W-:Y:S02]  /*1f40*/  FFMA.FTZ R21, R8.reuse, R21, R2 ;  /* 0x0000001508157223 */ /* 0x040fe40000010002 */
[C---:B------:R-:W-:Y:S02]  /*1f50*/  FFMA.FTZ R20, R8.reuse, R20, -R29 ;  /* 0x0000001408147223 */ /* 0x040fe4000001081d */
[----:B------:R-:W-:Y:S01]  /*1f60*/  FFMA.FTZ R2, R8, R23, R22 ;  /* 0x0000001708027223 */ /* 0x000fe20000010016 */
[----:B------:R-:W-:Y:S01]  /*1f70*/  BSSY B0, `(.L_x_2595) ;  /* 0x0000011000007945 */ /* 0x000fe20003800000 */
[----:B------:R-:W-:Y:S02]  /*1f80*/  FFMA.FTZ R58, R59, R27, R58 ;  /* 0x0000001b3b3a7223 */ /* 0x000fe4000001003a */
[----:B------:R-:W-:Y:S02]  /*1f90*/  FADD.FTZ R8, R53, R24 ;  /* 0x0000001835087221 */ /* 0x000fe40000010000 */
[----:B------:R-:W-:-:S02]  /*1fa0*/  FMUL.FTZ R64, R25, R64 ;  /* 0x0000004019407220 */ /* 0x000fc40000410000 */
[----:B------:R-:W-:Y:S02]  /*1fb0*/  FADD.FTZ R22, R10, R3 ;  /* 0x000000030a167221 */ /* 0x000fe40000010000 */
[----:B------:R-:W-:Y:S02]  /*1fc0*/  FADD.FTZ R25, RZ, R58 ;  /* 0x0000003aff197221 */ /* 0x000fe40000010000 */
        /* <DEDUP_REMOVED lines=11> */
.L_x_2596:
[----:B------:R-:W-:Y:S05]  /*2080*/  BSYNC B0 ;  /* 0x0000000000007941 */ /* 0x000fea0003800000 */
.L_x_2595:
[----:B0-----:R-:W-:Y:S01]  /*2090*/  IADD3 R55, R55, 0x1, RZ ;  /* 0x0000000137377810 */ /* 0x001fe20007ffe0ff */
[-C--:B------:R-:W-:Y:S02]  /*20a0*/  FFMA.FTZ R3, R57, R25.reuse, R10 ;  /* 0x0000001939037223 */ /* 0x080fe4000001000a */
[----:B------:R-:W-:Y:S01]  /*20b0*/  FMUL.FTZ R56, R56, R25 ;  /* 0x0000001938387220 */ /* 0x000fe20000410000 */
[----:B------:R-:W-:Y:S01]  /*20c0*/  ISETP.GE.AND P1, PT, R55, c[0x0][0x16c], PT ;  /* 0x00005b0037007a0c */ /* 0x000fe20003f26270 */
[----:B------:R-:W-:Y:S02]  /*20d0*/  FADD.FTZ R3, RZ, R3 ;  /* 0x00000003ff037221 */ /* 0x000fe40000010000 */
[----:B------:R-:W-:Y:S02]  /*20e0*/  FFMA.FTZ R57, R57, R8, -R56 ;  /* 0x0000000839397223 */ /* 0x000fe40000010838 */
[----:B------:R-:W-:Y:S02]  /*20f0*/  FMUL.FTZ R14, R27, R14 ;  /* 0x0000000e1b0e7220 */ /* 0x000fe40000410000 */
[----:B------:R-:W-:-:S02]  /*2100*/  FMUL.FTZ R16, R25, R16 ;  /* 0x0000001019107220 */ /* 0x000fc40000410000 */
[----:B------:R-:W-:Y:S02]  /*2110*/  FMUL.FTZ R18, R18, R3 ;  /* 0x0000000312127220 */ /* 0x000fe40000410000 */
[----:B------:R-:W-:Y:S02]  /*2120*/  FADD.FTZ R57, R54, R57 ;  /* 0x0000003936397221 */ /* 0x000fe40000010000 */
        /* <DEDUP_REMOVED lines=10> */
.L_x_2594:
        /* <DEDUP_REMOVED lines=11> */
[----:B------:R-:W-:Y:S02]  /*2280*/  IADD3 R33, P3, R33, 0x200, RZ ;  /* 0x0000020021217810 */ /* 0x000fe40007f7e0ff */
[----:B------:R-:W-:Y:S02]  /*2290*/  IADD3 R3, R3, R9, RZ ;  /* 0x0000000903037210 */ /* 0x000fe40007ffe0ff */
[----:B------:R-:W-:Y:S02]  /*22a0*/  IADD3.X R0, RZ, R0, RZ, P1, !PT ;  /* 0x00000000ff007210 */ /* 0x000fe40000ffe4ff */
[----:B------:R-:W-:Y:S01]  /*22b0*/  IADD3.X R32, RZ, R32, RZ, P2, !PT ;  /* 0x00000020ff207210 */ /* 0x000fe200017fe4ff */
[----:B------:R-:W-:Y:S01]  /*22c0*/  IMAD.WIDE.U32 R2, R44, c[0x0][0x208], R2 ;  /* 0x000082002c027a25 */ /* 0x000fe200078e0002 */
[----:B------:R-:W-:-:S04]  /*22d0*/  IADD3.X R31, RZ, R31, RZ, P3, !PT ;  /* 0x0000001fff1f7210 */ /* 0x000fc80001ffe4ff */
[----:B------:R-:W-:Y:S02]  /*22e0*/  IADD3 R3, R3, R11, RZ ;  /* 0x0000000b03037210 */ /* 0x000fe40007ffe0ff */
[----:B------:R-:W-:-:S04]  /*22f0*/  LEA R8, P0, R2, c[0x0][0x258], 0x2 ;  /* 0x0000960002087a11 */ /* 0x000fc800078010ff */
[----:B------:R-:W-:Y:S02]  /*2300*/  LEA.HI.X R10, R2, c[0x0][0x25c], R3, 0x2, P0 ;  /* 0x00009700020a7a11 */ /* 0x000fe400000f1403 */
[----:B------:R-:W-:-:S04]  /*2310*/  IADD3 R2, P0, R8, R37, RZ ;  /* 0x0000002508027210 */ /* 0x000fc80007f1e0ff */
[----:B------:R-:W-:Y:S02]  /*2320*/  IADD3.X R3, R10, R35, RZ, P0, !PT ;  /* 0x000000230a037210 */ /* 0x000fe400007fe4ff */
[----:B------:R-:W-:-:S03]  /*2330*/  ISETP.GE.AND P0, PT, R38, c[0x0][0x174], PT ;  /* 0x00005d0026007a0c */ /* 0x000fc60003f06270 */
[----:B------:R0:W-:Y:S10]  /*2340*/  STG.E.128 [R2.64], R4 ;  /* 0x0000000402007986 */ /* 0x0001f4000c101d04 */
[----:B------:R-:W-:Y:S01]  /*2350*/  @P0 CALL.REL.NOINC `(.L_x_2598) ;  /* 0x0000001000000944 */ /* 0x000fe20003c00000 */
[----:B------:R-:W-:Y:S05]  /*2360*/  BRA `(.L_x_2599) ;  /* 0xffffe22000007947 */ /* 0x000fea000383ffff */
.L_x_2598:
[----:B------:R-:W-:Y:S05]  /*2370*/  EXIT ;  /* 0x000000000000794d */ /* 0x000fea0003800000 */
.L_x_2600:
        /* <DEDUP_REMOVED lines=16> */
.L_x_5394:


//--------------------- .text._Z25selective_scan_fwd_kernelI32Selective_Scan_fwd_kernel_traitsILi32ELi4ELi1ELb1ELb0ELb1ELb1EfN3c107complexIfEEEEv13SSMParamsBase --------------------------
	.section	.text._Z25selective_scan_fwd_kernelI32Selective_Scan_fwd_kernel_traitsILi32ELi4ELi1ELb1ELb0ELb1ELb1EfN3c107complexIfEEEEv13SSMParamsBase,"ax",@progbits
	.sectioninfo	@"SHI_REGISTERS=72"
	.align	128
        .global         _Z25selective_scan_fwd_kernelI32Selective_Scan_fwd_kernel_traitsILi32ELi4ELi1ELb1ELb0ELb1ELb1EfN3c107complexIfEEEEv13SSMParamsBase
        .type           _Z25selective_scan_fwd_kernelI32Selective_Scan_fwd_kernel_traitsILi32ELi4ELi1ELb1ELb0ELb1ELb1EfN3c107complexIfEEEEv13SSMParamsBase,@function
        .size           _Z25selective_scan_fwd_kernelI32Selective_Scan_fwd_kernel_traitsILi32ELi4ELi1ELb1ELb0ELb1ELb1EfN3c107complexIfEEEEv13SSMParamsBase,(.L_x_5395 - _Z25selective_scan_fwd_kernelI32Selective_Scan_fwd_kernel_traitsILi32ELi4ELi1ELb1ELb0ELb1ELb1EfN3c107complexIfEEEEv13SSMParamsBase)
        .other          _Z25selective_scan_fwd_kernelI32Selective_Scan_fwd_kernel_traitsILi32ELi4ELi1ELb1ELb0ELb1ELb1EfN3c107complexIfEEEEv13SSMParamsBase,@"STO_CUDA_ENTRY STV_DEFAULT"
_Z25selective_scan_fwd_kernelI32Selective_Scan_fwd_kernel_traitsILi32ELi4ELi1ELb1ELb0ELb1ELb1EfN3c107complexIfEEEEv13SSMParamsBase:
.text._Z25selective_scan_fwd_kernelI32Selective_Scan_fwd_kernel_traitsILi32ELi4ELi1ELb1ELb0ELb1ELb1EfN3c107complexIfEEEEv13SSMParamsBase:
        /* <DEDUP_REMOVED lines=30> */
[----:B------:R-:W-:Y:S02]  /*01e0*/  IMAD R9, R10, R11, RZ ;  /* 0x0000000b0a097224 */ /* 0x000fe400078e02ff */
[----:B------:R-:W-:Y:S02]  /*01f0*/  IMAD R10, R46, c[0x0][0x1e0], RZ ;  /* 0x000078002e0a7a24 */ /* 0x000fe400078e02ff */
[----:B------:R-:W-:-:S06]  /*0200*/  IMAD.HI.U32 R7, R7, R9, R6 ;  /* 0x0000000907077227 */ /* 0x000fcc00078e0006 */
[----:B------:R-:W-:-:S04]  /*0210*/  IMAD.HI.U32 R9, R7, R2, RZ ;  /* 0x0000000207097227 */ /* 0x000fc800078e00ff */
[----:B------:R-:W-:Y:S01]  /*0220*/  IMAD.WIDE.U32 R6, R33, c[0x0][0x1e0], RZ ;  /* 0x0000780021067a25 */ /* 0x000fe200078e00ff */
[----:B------:R-:W-:-:S05]  /*0230*/  IADD3 R3, -R9, RZ, RZ ;  /* 0x000000ff09037210 */ /* 0x000fca0007ffe1ff */
[----:B------:R-:W-:Y:S01]  /*0240*/  IMAD R2, R11, R3, R2 ;  /* 0x000000030b027224 */ /* 0x000fe200078e0202 */
[----:B------:R-:W-:-:S04]  /*0250*/  MOV R3, c[0x0][0x174] ;  /* 0x00005d0000037a02 */ /* 0x000fc80000000f00 */
[----:B------:R-:W-:Y:S02]  /*0260*/  ISETP.GT.U32.AND P2, PT, R11, R2, PT ;  /* 0x000000020b00720c */ /* 0x000fe40003f44070 */
[----:B------:R-:W-:-:S11]  /*0270*/  ISETP.GE.AND P4, PT, R3, 0x1, PT ;  /* 0x000000010300780c */ /* 0x000fd60003f86270 */
[-C--:B------:R-:W-:Y:S02]  /*0280*/  @!P2 IADD3 R2, R2, -R11.reuse, RZ ;  /* 0x8000000b0202a210 */ /* 0x080fe40007ffe0ff */
[----:B------:R-:W-:Y:S02]  /*0290*/  @!P2 IADD3 R9, R9, 0x1, RZ ;  /* 0x000000010909a810 */ /* 0x000fe40007ffe0ff */
[----:B------:R-:W-:Y:S02]  /*02a0*/  ISETP.GE.U32.AND P0, PT, R2, R11, PT ;  /* 0x0000000b0200720c */ /* 0x000fe40003f06070 */
[----:B------:R-:W-:-:S04]  /*02b0*/  LOP3.LUT R2, R0, c[0x0][0x178], RZ, 0x3c, !PT ;  /* 0x00005e0000027a12 */ /* 0x000fc800078e3cff */
[----:B------:R-:W-:Y:S01]  /*02c0*/  ISETP.GE.AND P3, PT, R2, RZ, PT ;  /* 0x000000ff0200720c */ /* 0x000fe20003f66270 */
[----:B------:R-:W-:-:S04]  /*02d0*/  IMAD R2, R46, c[0x0][0x1b0], RZ ;  /* 0x00006c002e027a24 */ /* 0x000fc800078e02ff */
[----:B------:R-:W-:Y:S02]  /*02e0*/  IMAD R11, R33, c[0x0][0x1b4], R2 ;  /* 0x00006d00210b7a24 */ /* 0x000fe400078e0202 */
[----:B------:R-:W-:Y:S01]  /*02f0*/  @P0 IADD3 R9, R9, 0x1, RZ ;  /* 0x0000000109090810 */ /* 0x000fe20007ffe0ff */
[----:B------:R-:W-:Y:S02]  /*0300*/  IMAD.WIDE.U32 R2, R33, c[0x0][0x1d0], RZ ;  /* 0x0000740021027a25 */ /* 0x000fe400078e00ff */
[----:B------:R-:W-:Y:S02]  /*0310*/  IADD3 R11, R5, R11, RZ ;  /* 0x0000000b050b7210 */ /* 0x000fe40007ffe0ff */
[----:B------:R-:W-:Y:S01]  /*0320*/  MOV R13, R9 ;  /* 0x00000009000d7202 */ /* 0x000fe20000000f00 */
[C---:B------:R-:W-:Y:S02]  /*0330*/  IMAD R5, R33.reuse, c[0x0][0x1d4], R8 ;  /* 0x0000750021057a24 */ /* 0x040fe400078e0208 */
[----:B------:R-:W-:Y:S01]  /*0340*/  IMAD R9, R33, c[0x0][0x1e4], R10 ;  /* 0x0000790021097a24 */ /* 0x000fe200078e020a */
[----:B------:R-:W-:-:S02]  /*0350*/  @!P3 IADD3 R13, -R13, RZ, RZ ;  /* 0x000000ff0d0db210 */ /* 0x000fc40007ffe1ff */
[----:B------:R-:W-:Y:S02]  /*0360*/  MOV R10, R4 ;  /* 0x00000004000a7202 */ /* 0x000fe40000000f00 */
[----:B------:R-:W-:Y:S02]  /*0370*/  IADD3 R5, R3, R5, RZ ;  /* 0x0000000503057210 */ /* 0x000fe40007ffe0ff */
[----:B------:R-:W-:Y:S02]  /*0380*/  IADD3 R9, R7, R9, RZ ;  /* 0x0000000907097210 */ /* 0x000fe40007ffe0ff */
        /* <DEDUP_REMOVED lines=11> */
[----:B------:R-:W-:-:S04]  /*0440*/  IMAD.WIDE.U32 R2, R0, c[0x0][0x1d8], R4 ;  /* 0x0000760000027a25 */ /* 0x000fc800078e0004 */
[----:B------:R-:W-:Y:S01]  /*0450*/  IMAD.WIDE.U32 R4, R0, c[0x0][0x1e8], R8 ;  /* 0x00007a0000047a25 */ /* 0x000fe200078e0008 */
[----:B------:R-:W-:-:S03]  /*0460*/  LEA R39, P0, R2, c[0x0][0x240], 0x2 ;  /* 0x0000900002277a11 */ /* 0x000fc600078010ff */
[----:B------:R-:W-:Y:S01]  /*0470*/  IMAD.WIDE.U32 R6, R13, c[0x0][0x1c8], R10 ;  /* 0x000072000d067a25 */ /* 0x000fe200078e000a */
[----:B------:R-:W-:Y:S02]  /*0480*/  IADD3 R45, R5, R45, RZ ;  /* 0x0000002d052d7210 */ /* 0x000fe40007ffe0ff */
[----:B------:R-:W-:Y:S01]  /*0490*/  LEA R41, P1, R4, c[0x0][0x248], 0x2 ;  /* 0x0000920004297a11 */ /* 0x000fe200078210ff */
[----:B------:R-:W-:Y:S01]  /*04a0*/  IMAD R15, R0, c[0x0][0x1dc], R15 ;  /* 0x00007700000f7a24 */ /* 0x000fe200078e020f */
[----:B------:R-:W-:Y:S01]  /*04b0*/  LEA R40, P2, R6, c[0x0][0x230], 0x2 ;  /* 0x00008c0006287a11 */ /* 0x000fe200078410ff */
[----:B------:R-:W-:Y:S01]  /*04c0*/  IMAD R13, R13, c[0x0][0x1cc], R12 ;  /* 0x000073000d0d7a24 */ /* 0x000fe200078e020c */
[----:B------:R-:W-:Y:S02]  /*04d0*/  LEA.HI.X R45, R4, c[0x0][0x24c], R45, 0x2, P1 ;  /* 0x00009300042d7a11 */ /* 0x000fe400008f142d */
[----:B------:R-:W-:Y:S01]  /*04e0*/  IADD3 R43, R3, R15, RZ ;  /* 0x0000000f032b7210 */ /* 0x000fe20007ffe0ff */
[----:B------:R-:W-:Y:S01]  /*04f0*/  IMAD R3, R33, c[0x0][0x164], R0 ;  /* 0x0000590021037a24 */ /* 0x000fe200078e0200 */
[----:B------:R-:W-:-:S02]  /*0500*/  IADD3 R5, R7, R13, RZ ;  /* 0x0000000d07057210 */ /* 0x000fc40007ffe0ff */
[----:B------:R-:W-:Y:S01]  /*0510*/  LEA.HI.X R43, R2, c[0x0][0x244], R43, 0x2, P0 ;  /* 0x00009100022b7a11 */ /* 0x000fe200000f142b */
[----:B------:R-:W-:Y:S01]  /*0520*/  IMAD R3, R3, c[0x0][0x174], RZ ;  /* 0x00005d0003037a24 */ /* 0x000fe200078e02ff */
[----:B------:R-:W-:Y:S02]  /*0530*/  LEA.HI.X R42, R6, c[0x0][0x234], R5, 0x2, P2 ;  /* 0x00008d00062a7a11 */ /* 0x000fe400010f1405 */
[----:B0-----:R-:W-:Y:S01]  /*0540*/  SHF.R.S32.HI R5, RZ, 0x1f, R34 ;  /* 0x0000001fff057819 */ /* 0x001fe20000011422 */
[----:B------:R-:W-:Y:S01]  /*0550*/  IMAD R37, R3, c[0x0][0x16c], RZ ;  /* 0x00005b0003257a24 */ /* 0x000fe200078e02ff */
[C---:B------:R-:W-:Y:S02]  /*0560*/  SHF.L.U32 R36, R34.reuse, 0x4, RZ ;  /* 0x0000000422247819 */ /* 0x040fe400000006ff */
[----:B-1----:R-:W-:Y:S02]  /*0570*/  SHF.L.U64.HI R38, R34, 0x4, R5 ;  /* 0x0000000422267819 */ /* 0x002fe40000010205 */
.L_x_2614:
        /* <DEDUP_REMOVED lines=53> */
.L_x_2602:
[----:B------:R-:W-:Y:S05]  /*08d0*/  BSYNC B0 ;  /* 0x0000000000007941 */ /* 0x000fea0003800000 */
.L_x_2601:
        /* <DEDUP_REMOVED lines=33> */
.L_x_2604:
[----:B------:R-:W-:Y:S05]  /*0af0*/  BSYNC B0 ;  /* 0x0000000000007941 */ /* 0x000fea0003800000 */
.L_x_2603:
        /* <DEDUP_REMOVED lines=33> */
.L_x_2606:
[----:B------:R-:W-:Y:S05]  /*0d10*/  BSYNC B0 ;  /* 0x0000000000007941 */ /* 0x000fea0003800000 */
.L_x_2605:
        /* <DEDUP_REMOVED lines=33> */
.L_x_2608:
[----:B------:R-:W-:Y:S05]  /*0f30*/  BSYNC B0 ;  /* 0x0000000000007941 */ /* 0x000fea0003800000 */
.L_x_2607:
        /* <DEDUP_REMOVED lines=15> */
.L_x_2612:
        /* <DEDUP_REMOVED lines=15> */
[----:B------:R-:W-:-:S03]  /*1120*/  IMAD R17, R10, c[0x0][0x1c0], RZ ;  /* 0x000070000a117a24 */ /* 0x000fc600078e02ff */
[----:B------:R-:W-:Y:S01]  /*1130*/  IADD3 R13, R13, R3, RZ ;  /* 0x000000030d0d7210 */ /* 0x000fe20007ffe0ff */
[----:B------:R-:W-:-:S04]  /*1140*/  IMAD R17, R56, c[0x0][0x1c4], R17 ;  /* 0x0000710038117a24 */ /* 0x000fc800078e0211 */
[----:B------:R-:W-:Y:S01]  /*1150*/  IMAD.WIDE.U32 R12, R56, c[0x0][0x1a0], R12 ;  /* 0x00006800380c7a25 */ /* 0x000fe200078e000c */
[C---:B------:R-:W-:Y:S02]  /*1160*/  ISETP.NE.AND P2, PT, R48.reuse, 0x1f, PT ;  /* 0x0000001f3000780c */ /* 0x040fe40003f45270 */
[----:B------:R-:W-:Y:S01]  /*1170*/  ISETP.NE.AND P3, PT, R48, RZ, PT ;  /* 0x000000ff3000720c */ /* 0x000fe20003f65270 */
[C---:B--2---:R-:W-:Y:S02]  /*1180*/  FMUL.FTZ R2, R9.reuse, R47 ;  /* 0x0000002f09027220 */ /* 0x044fe40000410000 */
[----:B------:R-:W-:Y:S02]  /*1190*/  FMUL.FTZ R16, R8, 1.4426950216293334961 ;  /* 0x3fb8aa3b08107820 */ /* 0x000fe40000410000 */
[----:B------:R-:W-:Y:S02]  /*11a0*/  FMUL.RZ R11, R2, 0.15915493667125701904 ;  /* 0x3e22f983020b7820 */ /* 0x000fe4000040c000 */
[----:B------:R-:W-:-:S02]  /*11b0*/  FMUL.FTZ R2, R9, R44 ;  /* 0x0000002c09027220 */ /* 0x000fc40000410000 */
        /* <DEDUP_REMOVED lines=11> */
[----:B------:R-:W-:-:S06]  /*1270*/  IADD3 R3, R3, R17, RZ ;  /* 0x0000001103037210 */ /* 0x000fcc0007ffe0ff */
[----:B------:R-:W1:Y:S01]  /*1280*/  MUFU.COS R62, R15 ;  /* 0x0000000f003e7308 */ /* 0x000e620000000000 */
[----:B------:R-:W-:-:S07]  /*1290*/  FMUL.FTZ R9, R9, R50 ;  /* 0x0000003209097220 */ /* 0x000fce0000410000 */
[----:B------:R2:W-:Y:S01]  /*12a0*/  MUFU.COS R61, R11 ;  /* 0x0000000b003d7308 */ /* 0x0005e20000000000 */
[----:B0-----:R-:W-:-:S07]  /*12b0*/  FMUL.FTZ R60, R21, R60 ;  /* 0x0000003c153c7220 */ /* 0x001fce0000410000 */
[----:B------:R-:W-:Y:S01]  /*12c0*/  MUFU.EX2 R59, R59 ;  /* 0x0000003b003b7308 */ /* 0x000fe20000000800 */
[----:B--2---:R-:W-:Y:S01]  /*12d0*/  IMAD R11, R10, c[0x0][0x1a0], RZ ;  /* 0x000068000a0b7a24 */ /* 0x004fe200078e02ff */
[----:B------:R-:W-:-:S06]  /*12e0*/  LEA R10, P1, R2, R40, 0x2 ;  /* 0x00000028020a7211 */ /* 0x000fcc00078210ff */
[----:B------:R-:W0:Y:S01]  /*12f0*/  MUFU.SIN R58, R23 ;  /* 0x00000017003a7308 */ /* 0x000e220000000400 */
[----:B------:R-:W-:Y:S01]  /*1300*/  IMAD R19, R56, c[0x0][0x1a4], R11 ;  /* 0x0000690038137a24 */ /* 0x000fe200078e020b */
[----:B------:R-:W-:Y:S01]  /*1310*/  LEA.HI.X R11, R2, R42, R3, 0x2, P1 ;  /* 0x0000002a020b7211 */ /* 0x000fe200008f1403 */
[----:B------:R-:W-:Y:S01]  /*1320*/  FMUL.RZ R25, R9, 0.15915493667125701904 ;  /* 0x3e22f98309197820 */ /* 0x000fe2000040c000 */
[----:B------:R-:W-:-:S04]  /*1330*/  LEA R2, P1, R12, c[0x0][0x228], 0x3 ;  /* 0x00008a000c027a11 */ /* 0x000fc800078218ff */
[----:B------:R-:W2:Y:S01]  /*1340*/  MUFU.COS R22, R23 ;  /* 0x0000001700167308 */ /* 0x000ea20000000000 */
[----:B-1----:R-:W-:Y:S01]  /*1350*/  FMUL.FTZ R62, R21, R62 ;  /* 0x0000003e153e7220 */ /* 0x002fe20000410000 */
[----:B------:R-:W-:Y:S01]  /*1360*/  IADD3 R3, R13, R19, RZ ;  /* 0x000000130d037210 */ /* 0x000fe20007ffe0ff */
[-C--:B------:R-:W-:Y:S01]  /*1370*/  FMUL.FTZ R9, RZ, R60.reuse ;  /* 0x0000003cff097220 */ /* 0x080fe20000410000 */
[----:B------:R-:W-:Y:S01]  /*1380*/  SHF.L.U32 R13, R34, 0x1, RZ ;  /* 0x00000001220d7819 */ /* 0x000fe200000006ff */
[C---:B------:R-:W-:Y:S01]  /*1390*/  FMUL.FTZ R21, R51.reuse, R60 ;  /* 0x0000003c33157220 */ /* 0x040fe20000410000 */
[----:B------:R-:W-:Y:S01]  /*13a0*/  LEA.HI.X R3, R12, c[0x0][0x22c], R3, 0x3, P1 ;  /* 0x00008b000c037a11 */ /* 0x000fe200008f1c03 */
[-C--:B------:R-:W-:Y:S01]  /*13b0*/  FFMA.FTZ R9, R51, R62.reuse, -R9 ;  /* 0x0000003e33097223 */ /* 0x080fe20000010809 */
[----:B------:R1:W3:Y:S01]  /*13c0*/  MUFU.EX2 R8, R14 ;  /* 0x0000000e00087308 */ /* 0x0002e20000000800 */
[----:B------:R-:W-:Y:S02]  /*13d0*/  FFMA.FTZ R21, RZ, R62, R21 ;  /* 0x0000003eff157223 */ /* 0x000fe40000010015 */
[----:B------:R-:W-:Y:S01]  /*13e0*/  IMAD.WIDE R10, R13, 0x10, R10 ;  /* 0x000000100d0a7825 */ /* 0x000fe200078e020a */
[----:B------:R-:W4:Y:S04]  /*13f0*/  LDG.E.64 R2, [R2.64] ;  /* 0x0000000402027981 */ /* 0x000f28000c1e1b00 */
[----:B------:R-:W-:Y:S01]  /*1400*/  MUFU.EX2 R55, R55 ;  /* 0x0000003700377308 */ /* 0x000fe20000000800 */
[----:B0-----:R-:W-:Y:S01]  /*1410*/  FMUL.FTZ R58, R59, R58 ;  /* 0x0000003a3b3a7220 */ /* 0x001fe20000410000 */
[----:B-1----:R0:W4:Y:S01]  /*1420*/  LDG.E.128 R12, [R10.64] ;  /* 0x000000040a0c7981 */ /* 0x002122000c1e1d00 */
[----:B------:R-:W-:-:S05]  /*1430*/  FADD.FTZ R9, R52, R9 ;  /* 0x0000000934097221 */ /* 0x000fca0000010000 */
[----:B------:R-:W1:Y:S01]  /*1440*/  MUFU.COS R20, R25 ;  /* 0x0000001900147308 */ /* 0x000e620000000000 */
[----:B------:R-:W-:Y:S01]  /*1450*/  FADD.FTZ R21, RZ, R21 ;  /* 0x00000015ff157221 */ /* 0x000fe20000010000 */
[----:B------:R0:W5:Y:S06]  /*1460*/  LDG.E.128 R16, [R10.64+0x10] ;  /* 0x000010040a107981 */ /* 0x00016c000c1e1d00 */
[----:B------:R-:W1:Y:S01]  /*1470*/  MUFU.SIN R24, R25 ;  /* 0x0000001900187308 */ /* 0x000e620000000400 */
[----:B--2---:R-:W-:Y:S02]  /*1480*/  FMUL.FTZ R59, R59, R22 ;  /* 0x000000163b3b7220 */ /* 0x004fe40000410000 */
[----:B------:R-:W-:-:S02]  /*1490*/  FMUL.FTZ R22, R58, R9 ;  /* 0x000000093a167220 */ /* 0x000fc40000410000 */
[-C--:B0-----:R-:W-:Y:S02]  /*14a0*/  FMUL.FTZ R10, R58, R21.reuse ;  /* 0x000000153a0a7220 */ /* 0x081fe40000410000 */
[C---:B------:R-:W-:Y:S02]  /*14b0*/  FFMA.FTZ R22, R59.reuse, R21, R22 ;  /* 0x000000153b167223 */ /* 0x040fe40000010016 */
[----:B------:R-:W-:Y:S02]  /*14c0*/  FFMA.FTZ R10, R59, R9, -R10 ;  /* 0x000000093b0a7223 */ /* 0x000fe4000001080a */
[C---:B---3--:R-:W-:Y:S02]  /*14d0*/  FMUL.FTZ R63, R8.reuse, R63 ;  /* 0x0000003f083f7220 */ /* 0x048fe40000410000 */
[----:B-1----:R-:W-:Y:S02]  /*14e0*/  FMUL.FTZ R57, R55, R20 ;  /* 0x0000001437397220 */ /* 0x002fe40000410000 */
        /* <DEDUP_REMOVED lines=49> */
[----:B------:R-:W-:Y:S01]  /*1800*/  @P1 FADD.FTZ R27, R27, R22 ;  /* 0x000000161b1b1221 */ /* 0x000fe20000010000 */
[----:B------:R-:W0:Y:S01]  /*1810*/  SHFL.UP PT, R21, R26, 0x4, RZ ;  /* 0x048000001a157989 */ /* 0x000e2200000e00ff */
[CC--:B---3--:R-:W-:Y:S02]  /*1820*/  FFMA.FTZ R10, R24.reuse, R9.reuse, R10 ;  /* 0x00000009180a7223 */ /* 0x0c8fe4000001000a */
[C---:B------:R-:W-:Y:S01]  /*1830*/  FMUL.FTZ R9, R11.reuse, R9 ;  /* 0x000000090b097220 */ /* 0x040fe20000410000 */
[----:B------:R-:W1:Y:S03]  /*1840*/  SHFL.UP PT, R23, R27, 0x4, RZ ;  /* 0x048000001b177989 */ /* 0x000e6600000e00ff */
        /* <DEDUP_REMOVED lines=27> */
[CC--:B---3--:R-:W-:Y:S02]  /*1a00*/  FMUL.FTZ R25, R11.reuse, R9.reuse ;  /* 0x000000090b197220 */ /* 0x0c8fe40000410000 */
[----:B------:R-:W-:Y:S02]  /*1a10*/  FFMA.FTZ R10, R24, R9, R10 ;  /* 0x00000009180a7223 */ /* 0x000fe4000001000a */
[----:B------:R-:W-:Y:S01]  /*1a20*/  @P1 FADD.FTZ R26, R26, R21 ;  /* 0x000000151a1a1221 */ /* 0x000fe20000010000 */
[----:B------:R-:W0:Y:S01]  /*1a30*/  SHFL.UP PT, R9, R27, 0x10, RZ ;  /* 0x060000001b097989 */ /* 0x000e2200000e00ff */
[----:B------:R-:W-:Y:S01]  /*1a40*/  @P1 FFMA.FTZ R24, R24, R8, -R25 ;  /* 0x0000000818181223 */ /* 0x000fe20000010819 */
[----:B------:R-:W-:Y:S02]  /*1a50*/  FSEL R10, R11, R10, !P1 ;  /* 0x0000000a0b0a7208 */ /* 0x000fe40004800000 */
[----:B------:R-:W1:Y:S04]  /*1a60*/  SHFL.UP PT, R29, R26, 0x10, RZ ;  /* 0x060000001a1d7989 */ /* 0x000e6800000e00ff */
[----:B------:R-:W2:Y:S04]  /*1a70*/  SHFL.UP PT, R11, R24, 0x10, RZ ;  /* 0x06000000180b7989 */ /* 0x000ea800000e00ff */
[----:B------:R-:W3:Y:S01]  /*1a80*/  SHFL.UP PT, R25, R10, 0x10, RZ ;  /* 0x060000000a197989 */ /* 0x000ee200000e00ff */
[----:B------:R-:W-:Y:S01]  /*1a90*/  MOV R21, RZ ;  /* 0x000000ff00157202 */ /* 0x000fe20000000f00 */
[----:B------:R-:W-:Y:S01]  /*1aa0*/  CS2R R22, SRZ ;  /* 0x0000000000167805 */ /* 0x000fe2000001ff00 */
[----:B------:R-:W-:-:S02]  /*1ab0*/  MOV R20, 0x3f800000 ;  /* 0x3f80000000147802 */ /* 0x000fc40000000f00 */
[----:B------:R-:W-:-:S04]  /*1ac0*/  ISETP.GE.AND P1, PT, R48, 0x10, PT ;  /* 0x000000103000780c */ /* 0x000fc80003f26270 */
[----:B------:R-:W4:Y:S01]  /*1ad0*/  @!P0 LDS.128 R20, [R56.X16+0x460] ;  /* 0x0004600038148984 */ /* 0x000f22000000cc00 */
[----:B0-----:R-:W-:-:S04]  /*1ae0*/  FMUL.FTZ R8, R10, R9 ;  /* 0x000000090a087220 */ /* 0x001fc80000410000 */
        /* <DEDUP_REMOVED lines=13> */
[----:B----4-:R-:W-:Y:S04]  /*1bc0*/  @!P3 STS.128 [0x440], R20 ;  /* 0x00044014ff00b388 */ /* 0x010fe80000000c00 */
[----:B------:R-:W-:Y:S04]  /*1bd0*/  LDS.128 R8, [0x420] ;  /* 0x00042000ff087984 */ /* 0x000fe80000000c00 */
[----:B------:R-:W-:Y:S06]  /*1be0*/  BAR.SYNC.DEFER_BLOCKING 0x0 ;  /* 0x0000000000007b1d */ /* 0x000fec0000010000 */
[----:B------:R-:W0:Y:S04]  /*1bf0*/  SHFL.UP PT, R67, R25, 0x1, RZ ;  /* 0x0420000019437989 */ /* 0x000e2800000e00ff */
[----:B------:R-:W-:Y:S04]  /*1c00*/  @P4 LDS.64 R28, [0x448] ;  /* 0x00044800ff1c4984 */ /* 0x000fe80000000a00 */
[----:B------:R1:W2:Y:S04]  /*1c10*/  SHFL.UP PT, R65, R24, 0x1, RZ ;  /* 0x0420000018417989 */ /* 0x0002a800000e00ff */
[----:B------:R-:W3:Y:S04]  /*1c20*/  SHFL.UP PT, R66, R27, 0x1, RZ ;  /* 0x042000001b427989 */ /* 0x000ee800000e00ff */
[----:B------:R-:W4:Y:S01]  /*1c30*/  SHFL.UP PT, R68, R26, 0x1, RZ ;  /* 0x042000001a447989 */ /* 0x000f2200000e00ff */
[----:B0-----:R-:W-:Y:S01]  /*1c40*/  @!P3 MOV R67, R21 ;  /* 0x000000150043b202 */ /* 0x001fe20000000f00 */
[----:B------:R-:W-:-:S02]  /*1c50*/  FMUL.FTZ R64, R13, R3 ;  /* 0x000000030d407220 */ /* 0x000fc40000410000 */
[-C--:B-1----:R-:W-:Y:S02]  /*1c60*/  FMUL.FTZ R24, R13, R2.reuse ;  /* 0x000000020d187220 */ /* 0x082fe40000410000 */
[C---:B------:R-:W-:Y:S02]  /*1c70*/  FMUL.FTZ R25, R15.reuse, R3 ;  /* 0x000000030f197220 */ /* 0x040fe40000410000 */
[----:B------:R-:W-:Y:S01]  /*1c80*/  FMUL.FTZ R15, R15, R2 ;  /* 0x000000020f0f7220 */ /* 0x000fe20000410000 */
[----:B--2---:R-:W-:Y:S02]  /*1c90*/  @!P3 MOV R65, R20 ;  /* 0x000000140041b202 */ /* 0x004fe40000000f00 */
[----:B---3--:R-:W-:Y:S01]  /*1ca0*/  @!P3 MOV R66, R23 ;  /* 0x000000170042b202 */ /* 0x008fe20000000f00 */
[-C--:B------:R-:W-:Y:S02]  /*1cb0*/  @P4 FMUL.FTZ R69, R28, R67.reuse ;  /* 0x000000431c454220 */ /* 0x080fe40000410000 */
[----:B------:R-:W-:-:S02]  /*1cc0*/  @P4 FMUL.FTZ R67, R29, R67 ;  /* 0x000000431d434220 */ /* 0x000fc40000410000 */
[-C--:B------:R-:W-:Y:S01]  /*1cd0*/  @P4 FFMA.FTZ R69, R29, R65.reuse, R69 ;  /* 0x000000411d454223 */ /* 0x080fe20000010045 */
[----:B----4-:R-:W-:Y:S01]  /*1ce0*/  @!P3 MOV R68, R22 ;  /* 0x000000160044b202 */ /* 0x010fe20000000f00 */
        /* <DEDUP_REMOVED lines=8> */
[----:B-----5:R-:W-:Y:S02]  /*1d70*/  FMUL.FTZ R27, R17, R3 ;  /* 0x00000003111b7220 */ /* 0x020fe40000410000 */
        /* <DEDUP_REMOVED lines=33> */
[----:B------:R-:W-:-:S02]  /*1f90*/  FADD.FTZ R22, R10, R3 ;  /* 0x000000030a167221 */ /* 0x000fc40000010000 */
[----:B------:R-:W-:Y:S02]  /*1fa0*/  FMUL.FTZ R64, R25, R64 ;  /* 0x0000004019407220 */ /* 0x000fe40000410000 */
        /* <DEDUP_REMOVED lines=12> */
.L_x_2611:
[----:B------:R-:W-:Y:S05]  /*2070*/  BSYNC B0 ;  /* 0x0000000000007941 */ /* 0x000fea0003800000 */
.L_x_2610:
        /* <DEDUP_REMOVED lines=20> */
.L_x_2609:
[----:B------:R-:W-:Y:S01]  /*21c0*/  SHF.L.U32 R2, R35, 0x7, RZ ;  /* 0x0000000723027819 */ /* 0x000fe200000006ff */
[C---:B------:R-:W-:Y:S01]  /*21d0*/  IMAD R8, R46.reuse, c[0x0][0x200], RZ ;  /* 0x000080002e087a24 */ /* 0x040fe200078e02ff */
[----:B------:R-:W-:Y:S01]  /*21e0*/  BAR.SYNC.DEFER_BLOCKING 0x0 ;  /* 0x0000000000007b1d */ /* 0x000fe20000010000 */
        /* <DEDUP_REMOVED lines=9> */
[----:B------:R-:W-:Y:S02]  /*2280*/  IMAD R15, R31, c[0x0][0x1f8], RZ ;  /* 0x00007e001f0f7a24 */ /* 0x000fe400078e02ff */
[C---:B------:R-:W-:Y:S02]  /*2290*/  IMAD R13, R0.reuse, c[0x0][0x20c], R13 ;  /* 0x00008300000d7a24 */ /* 0x040fe400078e020d */
[----:B------:R-:W-:-:S04]  /*22a0*/  IMAD.WIDE.U32 R8, R0, c[0x0][0x208], R8 ;  /* 0x0000820000087a25 */ /* 0x000fc800078e0008 */
[C---:B------:R-:W-:Y:S01]  /*22b0*/  IMAD R17, R0.reuse, c[0x0][0x1fc], R15 ;  /* 0x00007f0000117a24 */ /* 0x040fe200078e020f */
[----:B------:R-:W-:Y:S01]  /*22c0*/  IADD3 R15, R9, R13, RZ ;  /* 0x0000000d090f7210 */ /* 0x000fe20007ffe0ff */
[----:B------:R-:W-:Y:S01]  /*22d0*/  IMAD.WIDE.U32 R10, R0, c[0x0][0x1f8], R10 ;  /* 0x00007e00000a7a25 */ /* 0x000fe200078e000a */
[----:B------:R-:W-:-:S04]  /*22e0*/  LEA R13, P0, R8, c[0x0][0x258], 0x2 ;  /* 0x00009600080d7a11 */ /* 0x000fc800078010ff */
[----:B------:R-:W-:Y:S02]  /*22f0*/  LEA.HI.X R15, R8, c[0x0][0x25c], R15, 0x2, P0 ;  /* 0x00009700080f7a11 */ /* 0x000fe400000f140f */
[----:B------:R-:W-:Y:S02]  /*2300*/  IADD3 R12, P0, R13, R36, RZ ;  /* 0x000000240d0c7210 */ /* 0x000fe40007f1e0ff */
[----:B------:R-:W-:Y:S02]  /*2310*/  IADD3 R11, R11, R17, RZ ;  /* 0x000000110b0b7210 */ /* 0x000fe40007ffe0ff */
[----:B------:R-:W-:Y:S02]  /*2320*/  IADD3.X R13, R15, R38, RZ, P0, !PT ;  /* 0x000000260f0d7210 */ /* 0x000fe400007fe4ff */
[----:B------:R-:W-:-:S03]  /*2330*/  LEA R9, P1, R10, c[0x0][0x268], 0x2 ;  /* 0x00009a000a097a11 */ /* 0x000fc600078210ff */
[----:B------:R0:W-:Y:S01]  /*2340*/  STG.E.128 [R12.64], R4 ;  /* 0x000000040c007986 */ /* 0x0001e2000c101d04 */
[----:B------:R-:W-:-:S03]  /*2350*/  LEA.HI.X R11, R10, c[0x0][0x26c], R11, 0x2, P1 ;  /* 0x00009b000a0b7a11 */ /* 0x000fc600008f140b */
[----:B------:R-:W-:Y:S01]  /*2360*/  BAR.SYNC.DEFER_BLOCKING 0x0 ;  /* 0x0000000000007b1d */ /* 0x000fe20000010000 */
[----:B------:R-:W-:-:S04]  /*2370*/  IADD3 R8, P1, R9, R36, RZ ;  /* 0x0000002409087210 */ /* 0x000fc80007f3e0ff */
[----:B------:R-:W-:-:S06]  /*2380*/  IADD3.X R9, R11, R38, RZ, P1, !PT ;  /* 0x000000260b097210 */ /* 0x000fcc0000ffe4ff */
[----:B------:R-:W2:Y:S01]  /*2390*/  LDG.E.128 R8, [R8.64] ;  /* 0x0000000408087981 */ /* 0x000ea2000c1e1d00 */
[----:B0-----:R-:W-:Y:S01]  /*23a0*/  IMAD R12, R46, c[0x0][0x210], RZ ;  /* 0x000084002e0c7a24 */ /* 0x001fe200078e02ff */
[----:B------:R-:W-:Y:S01]  /*23b0*/  IADD3 R35, R35, 0x1, RZ ;  /* 0x0000000123237810 */ /* 0x000fe20007ffe0ff */
[----:B------:R-:W-:Y:S01]  /*23c0*/  IMAD.WIDE.U32 R2, R33, c[0x0][0x210], R2 ;  /* 0x0000840021027a25 */ /* 0x000fe200078e0002 */
[----:B------:R-:W-:Y:S02]  /*23d0*/  IADD3 R40, P1, R40, 0x400, RZ ;  /* 0x0000040028287810 */ /* 0x000fe40007f3e0ff */
[----:B------:R-:W-:Y:S01]  /*23e0*/  IADD3 R39, P2, R39, 0x200, RZ ;  /* 0x0000020027277810 */ /* 0x000fe20007f5e0ff */
[----:B------:R-:W-:Y:S01]  /*23f0*/  IMAD R21, R33, c[0x0][0x214], R12 ;  /* 0x0000850021157a24 */ /* 0x000fe200078e020c */
[----:B------:R-:W-:Y:S02]  /*2400*/  IADD3 R41, P3, R41, 0x200, RZ ;  /* 0x0000020029297810 */ /* 0x000fe40007f7e0ff */
[----:B------:R-:W-:-:S02]  /*2410*/  IADD3.X R42, RZ, R42, RZ, P1, !PT ;  /* 0x0000002aff2a7210 */ /* 0x000fc40000ffe4ff */
[----:B------:R-:W-:Y:S02]  /*2420*/  IADD3 R3, R3, R21, RZ ;  /* 0x0000001503037210 */ /* 0x000fe40007ffe0ff */
[----:B------:R-:W-:Y:S02]  /*2430*/  IADD3.X R43, RZ, R43, RZ, P2, !PT ;  /* 0x0000002bff2b7210 */ /* 0x000fe400017fe4ff */
[----:B------:R-:W-:Y:S01]  /*2440*/  IADD3.X R45, RZ, R45, RZ, P3, !PT ;  /* 0x0000002dff2d7210 */ /* 0x000fe20001ffe4ff */
[----:B------:R-:W-:Y:S01]  /*2450*/  IMAD.WIDE.U32 R2, R0, c[0x0][0x218], R2 ;  /* 0x0000860000027a25 */ /* 0x000fe200078e0002 */
[----:B------:R-:W-:Y:S03]  /*2460*/  BAR.SYNC.DEFER_BLOCKING 0x0 ;  /* 0x0000000000007b1d */ /* 0x000fe60000010000 */
[----:B--2---:R-:W-:Y:S02]  /*2470*/  FMUL.FTZ R16, R10, -1.4426950216293334961 ;  /* 0xbfb8aa3b0a107820 */ /* 0x004fe40000410000 */
[----:B------:R-:W-:-:S02]  /*2480*/  FMUL.FTZ R17, R11, -1.4426950216293334961 ;  /* 0xbfb8aa3b0b117820 */ /* 0x000fc40000410000 */
        /* <DEDUP_REMOVED lines=10> */
[----:B------:R-:W-:-:S04]  /*2530*/  IMAD R15, R31, c[0x0][0x218], RZ ;  /* 0x000086001f0f7a24 */ /* 0x000fc800078e02ff */
[----:B------:R-:W-:Y:S02]  /*2540*/  IMAD R15, R0, c[0x0][0x21c], R15 ;  /* 0x00008700000f7a24 */ /* 0x000fe400078e020f */
[----:B0-----:R-:W-:Y:S01]  /*2550*/  FADD.FTZ R14, R14, 1 ;  /* 0x3f8000000e0e7421 */ /* 0x001fe20000010000 */
[----:B------:R-:W0:Y:S02]  /*2560*/  MUFU.RCP R16, R12 ;  /* 0x0000000c00107308 */ /* 0x000e240000001000 */
[----:B------:R-:W-:Y:S02]  /*2570*/  IADD3 R17, R3, R15, RZ ;  /* 0x0000000f03117210 */ /* 0x000fe40007ffe0ff */
[----:B------:R-:W-:-:S04]  /*2580*/  LEA R15, P0, R2, c[0x0][0x270], 0x2 ;  /* 0x00009c00020f7a11 */ /* 0x000fc800078010ff */
[----:B------:R-:W2:Y:S01]  /*2590*/  MUFU.RCP R18, R18 ;  /* 0x0000001200127308 */ /* 0x000ea20000001000 */
[----:B-1----:R-:W-:Y:S01]  /*25a0*/  FMUL.FTZ R3, R10, R19 ;  /* 0x000000130a037220 */ /* 0x002fe20000410000 */
[----:B------:R-:W-:Y:S02]  /*25b0*/  LEA.HI.X R17, R2, c[0x0][0x274], R17, 0x2, P0 ;  /* 0x00009d0002117a11 */ /* 0x000fe400000f1411 */
[----:B------:R-:W-:Y:S01]  /*25c0*/  IADD3 R2, P0, R15, R36, RZ ;  /* 0x000000240f027210 */ /* 0x000fe20007f1e0ff */
[----:B------:R-:W-:-:S03]  /*25d0*/  FMUL.FTZ R6, R3, R6 ;  /* 0x0000000603067220 */ /* 0x000fc60000410000 */
[----:B------:R-:W1:Y:S01]  /*25e0*/  MUFU.RCP R13, R14 ;  /* 0x0000000e000d7308 */ /* 0x000e620000001000 */
[----:B0-----:R-:W-:Y:S01]  /*25f0*/  FMUL.FTZ R10, R9, R16 ;  /* 0x00000010090a7220 */ /* 0x001fe20000410000 */
[----:B------:R-:W-:Y:S02]  /*2600*/  IADD3.X R3, R17, R38, RZ, P0, !PT ;  /* 0x0000002611037210 */ /* 0x000fe400007fe4ff */
[----:B------:R-:W-:Y:S01]  /*2610*/  ISETP.GE.AND P0, PT, R35, c[0x0][0x174], PT ;  /* 0x00005d0023007a0c */ /* 0x000fe20003f06270 */
[----:B------:R-:W-:Y:S02]  /*2620*/  FMUL.FTZ R5, R10, R5 ;  /* 0x000000050a057220 */ /* 0x000fe40000410000 */
[----:B--2---:R-:W-:-:S04]  /*2630*/  FMUL.FTZ R12, R11, R18 ;  /* 0x000000120b0c7220 */ /* 0x004fc80000410000 */
[----:B------:R-:W-:Y:S02]  /*2640*/  FMUL.FTZ R7, R12, R7 ;  /* 0x000000070c077220 */ /* 0x000fe40000410000 */
[----:B-1----:R-:W-:-:S04]  /*2650*/  FMUL.FTZ R9, R8, R13 ;  /* 0x0000000d08097220 */ /* 0x002fc80000410000 */
[----:B------:R-:W-:-:S05]  /*2660*/  FMUL.FTZ R4, R9, R4 ;  /* 0x0000000409047220 */ /* 0x000fca0000410000 */
[----:B------:R0:W-:Y:S01]  /*2670*/  STG.E.128 [R2.64], R4 ;  /* 0x0000000402007986 */ /* 0x0001e2000c101d04 */
[----:B------:R-:W-:Y:S01]  /*2680*/  @P0 CALL.REL.NOINC `(.L_x_2613) ;  /* 0x0000001000000944 */ /* 0x000fe20003c00000 */
[----:B------:R-:W-:Y:S05]  /*2690*/  BRA `(.L_x_2614) ;  /* 0xffffdee000007947 */ /* 0x000fea000383ffff */
.L_x_2613:
[----:B------:R-:W-:Y:S05]  /*26a0*/  EXIT ;  /* 0x000000000000794d */ /* 0x000fea0003800000 */
.L_x_2615:
        /* <DEDUP_REMOVED lines=13> */
.L_x_5395:


//--------------------- .text._Z25selective_scan_fwd_kernelI32Selective_Scan_fwd_kernel_traitsILi32ELi4ELi1ELb1ELb1ELb0ELb0EfN3c107complexIfEEEEv13SSMParamsBase --------------------------
	.section	.text._Z25selective_scan_fwd_kernelI32Selective_Scan_fwd_kernel_traitsILi32ELi4ELi1ELb1ELb1ELb0ELb0EfN3c107complexIfEEEEv13SSMParamsBase,"ax",@progbits
	.sectioninfo	@"SHI_REGISTERS=64"
	.align	128
        .global         _Z25selective_scan_fwd_kernelI32Selective_Scan_fwd_kernel_traitsILi32ELi4ELi1ELb1ELb1ELb0ELb0EfN3c107complexIfEEEEv13SSMParamsBase
        .type           _Z25selective_scan_fwd_kernelI32Selective_Scan_fwd_kernel_traitsILi32ELi4ELi1ELb1ELb1ELb0ELb0EfN3c107complexIfEEEEv13SSMParamsBase,@function
        .size           _Z25selective_scan_fwd_kernelI32Selective_Scan_fwd_kernel_traitsILi32ELi4ELi1ELb1ELb1ELb0ELb0EfN3c107complexIfEEEEv13SSMParamsBase,(.L_x_5396 - _Z25selective_scan_fwd_kernelI32Selective_Scan_fwd_kernel_traitsILi32ELi4ELi1ELb1ELb1ELb0ELb0EfN3c107complexIfEEEEv13SSMParamsBase)
        .other          _Z25selective_scan_fwd_kernelI32Selective_Scan_fwd_kernel_traitsILi32ELi4ELi1ELb1ELb1ELb0ELb0EfN3c107complexIfEEEEv13SSMParamsBase,@"STO_CUDA_ENTRY STV_DEFAULT"
_Z25selective_scan_fwd_kernelI32Selective_Scan_fwd_kernel_traitsILi32ELi4ELi1ELb1ELb1ELb0ELb0EfN3c107complexIfEEEEv13SSMParamsBase:
.text._Z25selective_scan_fwd_kernelI32Selective_Scan_fwd_kernel_traitsILi32ELi4ELi1ELb1ELb1ELb0ELb0EfN3c107complexIfEEEEv13SSMParamsBase:
        /* <DEDUP_REMOVED lines=11> */
[----:B------:R-:W-:-:S03]  /*00b0*/  ULDC.64 UR4, c[0x0][0x118] ;  /* 0x0000460000047ab9 */ /* 0x000fc60000000a00 */
[----:B------:R-:W-:-:S03]  /*00c0*/  SHF.R.S32.HI R30, RZ, 0x1f, R31 ;  /* 0x0000001fff1e7819 */ /* 0x000fc6000001141f */
[C---:B------:R-:W-:Y:S02]  /*00d0*/  @P0 LEA R2, P2, R31.reuse, c[0x0][0x238], 0x2 ;  /* 0x00008e001f020a11 */ /* 0x040fe400078410ff */
[C---:B------:R-:W-:Y:S02]  /*00e0*/  @P1 LEA R4, P3, R31.reuse, c[0x0][0x250], 0x2 ;  /* 0x000094001f041a11 */ /* 0x040fe400078610ff */
[C-C-:B------:R-:W-:Y:S02]  /*00f0*/  @P0 LEA.HI.X R3, R31.reuse, c[0x0][0x23c], R30.reuse, 0x2, P2 ;  /* 0x00008f001f030a11 */ /* 0x140fe400010f141e */
[----:B-1----:R-:W-:Y:S01]  /*0100*/  IADD3 R6, R0, 0xffffffe, RZ ;  /* 0x0ffffffe00067810 */ /* 0x002fe20007ffe0ff */
[----:B------:R-:W0:Y:S01]  /*0110*/  S2UR UR6, SR_CTAID.X ;  /* 0x00000000000679c3 */ /* 0x000e220000002500 */
[----:B------:R-:W-:Y:S01]  /*0120*/  @P1 LEA.HI.X R5, R31, c[0x0][0x254], R30, 0x2, P3 ;  /* 0x000095001f051a11 */ /* 0x000fe200018f141e */
[----:B------:R1:W5:Y:S01]  /*0130*/  @P0 LDG.E R29, [R2.64] ;  /* 0x00000004021d0981 */ /* 0x000362000c1e1900 */
[----:B------:R2:W3:Y:S03]  /*0140*/  F2I.FTZ.U32.TRUNC.NTZ R7, R6 ;  /* 0x0000000600077305 */ /* 0x0004e6000021f000 */
[----:B------:R4:W5:Y:S01]  /*0150*/  @P1 LDG.E R28, [R4.64] ;  /* 0x00000004041c1981 */ /* 0x000962000c1e1900 */
[----:B--2---:R-:W-:Y:S01]  /*0160*/  HFMA2.MMA R6, -RZ, RZ, 0, 0 ;  /* 0x00000000ff067435 */ /* 0x004fe200000001ff */
[----:B-1----:R-:W-:-:S02]  /*0170*/  IABS R2, R31 ;  /* 0x0000001f00027213 */ /* 0x002fc40000000000 */
[----:B---3--:R-:W-:-:S05]  /*0180*/  IADD3 R8, RZ, -R7, RZ ;  /* 0x80000007ff087210 */ /* 0x008fca0007ffe0ff */
[----:B------:R-:W-:-:S04]  /*0190*/  IMAD R11, R8, R9, RZ ;  /* 0x00000009080b7224 */ /* 0x000fc800078e02ff */
[----:B------:R-:W-:Y:S01]  /*01a0*/  IMAD.HI.U32 R7, R7, R11, R6 ;  /* 0x0000000b07077227 */ /* 0x000fe200078e0006 */
[----:B0-----:R-:W-:-:S04]  /*01b0*/  MOV R11, UR6 ;  /* 0x00000006000b7c02 */ /* 0x001fc80008000f00 */
[----:B------:R-:W-:Y:S01]  /*01c0*/  SHF.R.S32.HI R10, RZ, 0x1f, R11 ;  /* 0x0000001fff0a7819 */ /* 0x000fe2000001140b */
[----:B------:R-:W-:-:S04]  /*01d0*/  IMAD.HI.U32 R8, R7, R2, RZ ;  /* 0x0000000207087227 */ /* 0x000fc800078e00ff */
[----:B------:R-:W-:Y:S01]  /*01e0*/  IMAD R12, R10, c[0x0][0x1e0], RZ ;  /* 0x000078000a0c7a24 */ /* 0x000fe200078e02ff */
[----:B------:R-:W-:Y:S01]  /*01f0*/  IADD3 R0, -R8, RZ, RZ ;  /* 0x000000ff08007210 */ /* 0x000fe20007ffe1ff */
[----:B------:R-:W-:Y:S02]  /*0200*/  IMAD R14, R10, c[0x0][0x190], RZ ;  /* 0x000064000a0e7a24 */ /* 0x000fe400078e02ff */
[----:B------:R-:W-:Y:S01]  /*0210*/  IMAD R13, R11, c[0x0][0x1e4], R12 ;  /* 0x000079000b0d7a24 */ /* 0x000fe200078e020c */
[----:B------:R-:W-:Y:S01]  /*0220*/  MOV R12, c[0x0][0x174] ;  /* 0x00005d00000c7a02 */ /* 0x000fe20000000f00 */
[----:B------:R-:W-:Y:S02]  /*0230*/  IMAD R0, R9, R0, R2 ;  /* 0x0000000009007224 */ /* 0x000fe400078e0202 */
[----:B------:R-:W-:-:S03]  /*0240*/  IMAD.WIDE.U32 R2, R11, c[0x0][0x1d0], RZ ;  /* 0x000074000b027a25 */ /* 0x000fc600078e00ff */
[----:B------:R-:W-:Y:S01]  /*0250*/  ISETP.GT.U32.AND P1, PT, R9, R0, PT ;  /* 0x000000000900720c */ /* 0x000fe20003f24070 */
[----:B------:R-:W-:-:S04]  /*0260*/  IMAD.WIDE.U32 R6, R11, c[0x0][0x190], RZ ;  /* 0x000064000b067a25 */ /* 0x000fc800078e00ff */
[----:B----4-:R-:W-:-:S04]  /*0270*/  IMAD.WIDE.U32 R4, R11, c[0x0][0x1e0], RZ ;  /* 0x000078000b047a25 */ /* 0x010fc800078e00ff */
[----:B------:R-:W-:Y:S01]  /*0280*/  IMAD R15, R11, c[0x0][0x194], R14 ;  /* 0x000065000b0f7a24 */ /* 0x000fe200078e020e */
[----:B------:R-:W-:-:S03]  /*0290*/  IADD3 R5, R5, R13, RZ ;  /* 0x0000000d05057210 */ /* 0x000fc60007ffe0ff */
[-C--:B------:R-:W-:Y:S02]  /*02a0*/  @!P1 IADD3 R0, R0, -R9.reuse, RZ ;  /* 0x8000000900009210 */ /* 0x080fe40007ffe0ff */
[----:B------:R-:W-:Y:S01]  /*02b0*/  @!P1 IADD3 R8, R8, 0x1, RZ ;  /* 0x0000000108089810 */ /* 0x000fe20007ffe0ff */
[C---:B------:R-:W-:Y:S01]  /*02c0*/  IMAD.WIDE.U32 R4, R31.reuse, c[0x0][0x1e8], R4 ;  /* 0x00007a001f047a25 */ /* 0x040fe200078e0004 */
[----:B------:R-:W-:Y:S02]  /*02d0*/  ISETP.GE.U32.AND P0, PT, R0, R9, PT ;  /* 0x000000090000720c */ /* 0x000fe40003f06070 */
[----:B------:R-:W-:Y:S02]  /*02e0*/  LOP3.LUT R0, R31, c[0x0][0x178], RZ, 0x3c, !PT ;  /* 0x00005e001f007a12 */ /* 0x000fe400078e3cff */
[----:B------:R-:W-:Y:S02]  /*02f0*/  ISETP.NE.AND P1, PT, RZ, c[0x0][0x178], PT ;  /* 0x00005e00ff007a0c */ /* 0x000fe40003f25270 */
[----:B------:R-:W-:Y:S01]  /*0300*/  ISETP.GE.AND P2, PT, R0, RZ, PT ;  /* 0x000000ff0000720c */ /* 0x000fe20003f46270 */
[----:B------:R-:W-:Y:S01]  /*0310*/  IMAD R0, R10, c[0x0][0x1d0], RZ ;  /* 0x000074000a007a24 */ /* 0x000fe200078e02ff */
[----:B------:R-:W-:-:S03]  /*0320*/  IADD3 R7, R7, R15, RZ ;  /* 0x0000000f07077210 */ /* 0x000fc60007ffe0ff */
[----:B------:R-:W-:Y:S02]  /*0330*/  IMAD R9, R11, c[0x0][0x1d4], R0 ;  /* 0x000075000b097a24 */ /* 0x000fe400078e0200 */
[----:B------:R-:W-:Y:S02]  /*0340*/  @P0 IADD3 R8, R8, 0x1, RZ ;  /* 0x0000000108080810 */ /* 0x000fe40007ffe0ff */
[----:B------:R-:W-:Y:S01]  /*0350*/  ISETP.GE.AND P0, PT, R12, 0x1, PT ;  /* 0x000000010c00780c */ /* 0x000fe20003f06270 */
[----:B------:R-:W-:Y:S01]  /*0360*/  IMAD R12, R30, c[0x0][0x1e8], RZ ;  /* 0x00007a001e0c7a24 */ /* 0x000fe200078e02ff */
[----:B------:R-:W-:Y:S02]  /*0370*/  IADD3 R3, R3, R9, RZ ;  /* 0x0000000903037210 */ /* 0x000fe40007ffe0ff */
[----:B------:R-:W-:Y:S01]  /*0380*/  @!P2 IADD3 R8, -R8, RZ, RZ ;  /* 0x000000ff0808a210 */ /* 0x000fe20007ffe1ff */
[C---:B------:R-:W-:Y:S01]  /*0390*/  IMAD R13, R31.reuse, c[0x0][0x1ec], R12 ;  /* 0x00007b001f0d7a24 */ /* 0x040fe200078e020c */
[----:B------:R-:W-:Y:S01]  /*03a0*/  @!P1 LOP3.LUT R8, RZ, c[0x0][0x178], RZ, 0x33, !PT ;  /* 0x00005e00ff089a12 */ /* 0x000fe200078e33ff */
[----:B------:R-:W-:-:S03]  /*03b0*/  IMAD.WIDE.U32 R2, R31, c[0x0][0x1d8], R2 ;  /* 0x000076001f027a25 */ /* 0x000fc600078e0002 */
[----:B------:R-:W-:Y:S01]  /*03c0*/  SHF.R.S32.HI R0, RZ, 0x1f, R8 ;  /* 0x0000001fff007819 */ /* 0x000fe20000011408 */
[----:B------:R-:W-:-:S04]  /*03d0*/  IMAD.WIDE.U32 R6, R8, c[0x0][0x1a8], R6 ;  /* 0x00006a0008067a25 */ /* 0x000fc800078e0006 */
[----:B------:R-:W-:Y:S02]  /*03e0*/  IMAD R9, R0, c[0x0][0x1a8], RZ ;  /* 0x00006a0000097a24 */ /* 0x000fe400078e02ff */
[----:B------:R-:W-:Y:S02]  /*03f0*/  IMAD R0, R30, c[0x0][0x1d8], RZ ;  /* 0x000076001e007a24 */ /* 0x000fe400078e02ff */
[----:B------:R-:W-:Y:S02]  /*0400*/  IMAD R17, R8, c[0x0][0x1ac], R9 ;  /* 0x00006b0008117a24 */ /* 0x000fe400078e0209 */
[----:B------:R-:W-:Y:S01]  /*0410*/  IMAD R15, R31, c[0x0][0x1dc], R0 ;  /* 0x000077001f0f7a24 */ /* 0x000fe200078e0200 */
[----:B------:R-:W-:Y:S06]  /*0420*/  @!P0 EXIT ;  /* 0x000000000000894d */ /* 0x000fec0003800000 */
[----:B------:R-:W0:Y:S01]  /*0430*/  S2R R9, SR_TID.X ;  /* 0x0000000000097919 */ /* 0x000e220000002100 */
[----:B------:R-:W-:Y:S02]  /*0440*/  IADD3 R15, R3, R15, RZ ;  /* 0x0000000f030f7210 */ /* 0x000fe40007ffe0ff */
[----:B------:R-:W-:Y:S01]  /*0450*/  IADD3 R13, R5, R13, RZ ;  /* 0x0000000d050d7210 */ /* 0x000fe20007ffe0ff */
[----:B------:R-:W1:Y:S01]  /*0460*/  S2R R8, SR_LANEID ;  /* 0x0000000000087919 */ /* 0x000e620000000000 */
[----:B------:R-:W-:-:S02]  /*0470*/  LEA R14, P0, R2, c[0x0][0x240], 0x2 ;  /* 0x00009000020e7a11 */ /* 0x000fc400078010ff */
[----:B------:R-:W-:Y:S02]  /*0480*/  LEA R5, P1, R4, c[0x0][0x248], 0x2 ;  /* 0x0000920004057a11 */ /* 0x000fe400078210ff */
[----:B------:R-:W-:Y:S02]  /*0490*/  LEA R0, P2, R6, c[0x0][0x228], 0x2 ;  /* 0x00008a0006007a11 */ /* 0x000fe400078410ff */
[----:B------:R-:W-:Y:S02]  /*04a0*/  IADD3 R3, R7, R17, RZ ;  /* 0x0000001107037210 */ /* 0x000fe40007ffe0ff */
[----:B------:R-:W-:Y:S02]  /*04b0*/  LEA.HI.X R15, R2, c[0x0][0x244], R15, 0x2, P0 ;  /* 0x00009100020f7a11 */ /* 0x000fe400000f140f */
[----:B------:R-:W-:Y:S02]  /*04c0*/  LEA.HI.X R2, R4, c[0x0][0x24c], R13, 0x2, P1 ;  /* 0x0000930004027a11 */ /* 0x000fe400008f140d */
[----:B------:R-:W-:-:S02]  /*04d0*/  LEA.HI.X R12, R6, c[0x0][0x22c], R3, 0x2, P2 ;  /* 0x00008b00060c7a11 */ /* 0x000fc400010f1403 */
[----:B------:R-:W-:Y:S02]  /*04e0*/  MOV R3, R2 ;  /* 0x0000000200037202 */ /* 0x000fe40000000f00 */
[----:B------:R-:W-:Y:S02]  /*04f0*/  MOV R4, R5 ;  /* 0x0000000500047202 */ /* 0x000fe40000000f00 */
[----:B------:R-:W-:Y:S02]  /*0500*/  MOV R2, R0 ;  /* 0x0000000000027202 */ /* 0x000fe40000000f00 */
[----:B------:R-:W-:Y:S02]  /*0510*/  MOV R7, RZ ;  /* 0x000000ff00077202 */ /* 0x000fe40000000f00 */
[----:B------:R-:W-:Y:S02]  /*0520*/  MOV R6, R14 ;  /* 0x0000000e00067202 */ /* 0x000fe40000000f00 */
[----:B------:R-:W-:-:S02]  /*0530*/  MOV R5, R15 ;  /* 0x0000000f00057202 */ /* 0x000fc40000000f00 */
[----:B01----:R-:W-:Y:S02]  /*0540*/  MOV R0, R12 ;  /* 0x0000000c00007202 */ /* 0x003fe40000000f00 */
.L_x_2629:
[----:B------:R-:W-:Y:S01]  /*0550*/  BAR.SYNC.DEFER_BLOCKING 0x0 ;  /* 0x0000000000007b1d */ /* 0x000fe20000010000 */
[----:B0-----:R-:W-:Y:S02]  /*0560*/  MOV R12, R4 ;  /* 0x00000004000c7202 */ /* 0x001fe40000000f00 */
[----:B------:R-:W-:-:S05]  /*0570*/  MOV R13, R3 ;  /* 0x00000003000d7202 */ /* 0x000fca0000000f00 */
[----:B------:R-:W-:-:S06]  /*0580*/  IMAD.WIDE R12, R9, 0x10, R12 ;  /* 0x00000010090c7825 */ /* 0x000fcc00078e020c */
[----:B------:R-:W2:Y:S01]  /*0590*/  LDG.E.128 R12, [R12.64] ;  /* 0x000000040c0c7981 */ /* 0x000ea2000c1e1d00 */
[----:B------:R-:W-:Y:S02]  /*05a0*/  MOV R16, R6 ;  /* 0x0000000600107202 */ /* 0x000fe40000000f00 */
[----:B------:R-:W-:-:S05]  /*05b0*/  MOV R17, R5 ;  /* 0x0000000500117202 */ /* 0x000fca0000000f00 */
        /* <DEDUP_REMOVED lines=48> */
.L_x_2617:
[----:B------:R-:W-:Y:S05]  /*08c0*/  BSYNC B0 ;  /* 0x0000000000007941 */ /* 0x000fea0003800000 */
.L_x_2616:
        /* <DEDUP_REMOVED lines=33> */
.L_x_2619:
[----:B------:R-:W-:Y:S05]  /*0ae0*/  BSYNC B0 ;  /* 0x0000000000007941 */ /* 0x000fea0003800000 */
.L_x_2618:
        /* <DEDUP_REMOVED lines=33> */
.L_x_2621:
[----:B------:R-:W-:Y:S05]  /*0d00*/  BSYNC B0 ;  /* 0x0000000000007941 */ /* 0x000fea0003800000 */
.L_x_2620:
        /* <DEDUP_REMOVED lines=33> */
.L_x_2623:
[----:B------:R-:W-:Y:S05]  /*0f20*/  BSYNC B0 ;  /* 0x0000000000007941 */ /* 0x000fea0003800000 */
.L_x_2622:
[----:B------:R-:W-:Y:S01]  /*0f30*/  MOV R12, c[0x0][0x16c] ;  /* 0x00005b00000c7a02 */ /* 0x000fe20000000f00 */
[----:B------:R-:W-:Y:S01]  /*0f40*/  BAR.SYNC.DEFER_BLOCKING 0x0 ;  /* 0x0000000000007b1d */ /* 0x000fe20000010000 */
[-C--:B-----5:R-:W-:Y:S02]  /*0f50*/  FMUL.FTZ R13, R17, R29.reuse ;  /* 0x0000001d110d7220 */ /* 0x0a0fe40000410000 */
        /* <DEDUP_REMOVED lines=10> */
.L_x_2627:
        /* <DEDUP_REMOVED lines=11> */
[----:B------:R-:W-:-:S05]  /*10b0*/  IMAD R19, R36, c[0x0][0x1a0], RZ ;  /* 0x0000680024137a24 */ /* 0x000fca00078e02ff */
[----:B------:R-:W2:Y:S01]  /*10c0*/  LDG.E.64 R24, [R24.64] ;  /* 0x0000000418187981 */ /* 0x000ea2000c1e1b00 */
[----:B------:R-:W-:-:S04]  /*10d0*/  IMAD.WIDE.U32 R16, R44, c[0x0][0x1a0], RZ ;  /* 0x000068002c107a25 */ /* 0x000fc800078e00ff */
[----:B------:R-:W-:Y:S01]  /*10e0*/  IMAD R19, R44, c[0x0][0x1a4], R19 ;  /* 0x000069002c137a24 */ /* 0x000fe200078e0213 */
[----:B------:R-:W-:-:S04]  /*10f0*/  LEA R26, P0, R16, R2, 0x2 ;  /* 0x00000002101a7211 */ /* 0x000fc800078010ff */
[----:B------:R-:W-:-:S04]  /*1100*/  IADD3 R17, R17, R19, RZ ;  /* 0x0000001311117210 */ /* 0x000fc80007ffe0ff */
[----:B------:R-:W-:Y:S02]  /*1110*/  LEA.HI.X R27, R16, R0, R17, 0x2, P0 ;  /* 0x00000000101b7211 */ /* 0x000fe400000f1411 */
[----:B------:R-:W-:-:S05]  /*1120*/  SHF.L.U32 R17, R9, 0x1, RZ ;  /* 0x0000000109117819 */ /* 0x000fca00000006ff */
[----:B------:R-:W-:-:S05]  /*1130*/  IMAD.WIDE R26, R17, 0x10, R26 ;  /* 0x00000010111a7825 */ /* 0x000fca00078e021a */
[----:B------:R0:W3:Y:S04]  /*1140*/  LDG.E.128 R16, [R26.64] ;  /* 0x000000041a107981 */ /* 0x0000e8000c1e1d00 */
[----:B------:R0:W4:Y:S02]  /*1150*/  LDG.E.128 R20, [R26.64+0x10] ;  /* 0x000010041a147981 */ /* 0x000124000c1e1d00 */
[----:B0-----:R-:W-:Y:S01]  /*1160*/  IMAD.WIDE.U32 R26, R31, c[0x0][0x1b8], RZ ;  /* 0x00006e001f1a7a25 */ /* 0x001fe200078e00ff */
[----:B------:R-:W-:-:S03]  /*1170*/  ISETP.GE.AND P1, PT, R8, 0x8, PT ;  /* 0x000000080800780c */ /* 0x000fc60003f26270 */
[----:B--2---:R-:W-:Y:S02]  /*1180*/  FMUL.FTZ R24, R24, 1.4426950216293334961 ;  /* 0x3fb8aa3b18187820 */ /* 0x004fe40000410000 */
[CC--:B------:R-:W-:Y:S02]  /*1190*/  FMUL.FTZ R40, R25.reuse, R32.reuse ;  /* 0x0000002019287220 */ /* 0x0c0fe40000410000 */
[----:B------:R-:W-:Y:S02]  /*11a0*/  FMUL.FTZ R54, R24, R32 ;  /* 0x0000002018367220 */ /* 0x000fe40000410000 */
[----:B------:R-:W-:Y:S02]  /*11b0*/  FMUL.RZ R40, R40, 0.15915493667125701904 ;  /* 0x3e22f98328287820 */ /* 0x000fe4000040c000 */
[----:B------:R-:W-:Y:S02]  /*11c0*/  FMUL.FTZ R37, R25, R33 ;  /* 0x0000002119257220 */ /* 0x000fe40000410000 */
[----:B------:R-:W-:Y:S01]  /*11d0*/  MUFU.SIN R45, R40 ;  /* 0x00000028002d7308 */ /* 0x000fe20000000400 */
[----:B------:R-:W-:-:S02]  /*11e0*/  FMUL.FTZ R57, R24, R35 ;  /* 0x0000002318397220 */ /* 0x000fc40000410000 */
[----:B------:R-:W-:Y:S02]  /*11f0*/  FMUL.RZ R41, R37, 0.15915493667125701904 ;  /* 0x3e22f98325297820 */ /* 0x000fe4000040c000 */
[C---:B------:R-:W-:Y:S02]  /*1200*/  FMUL.FTZ R37, R24.reuse, R33 ;  /* 0x0000002118257220 */ /* 0x040fe40000410000 */
[----:B------:R-:W-:Y:S01]  /*1210*/  FMUL.FTZ R52, R24, R34 ;  /* 0x0000002218347220 */ /* 0x000fe20000410000 */
[----:B------:R-:W0:Y:S01]  /*1220*/  MUFU.EX2 R54, R54 ;  /* 0x0000003600367308 */ /* 0x000e220000000800 */
[----:B------:R-:W-:-:S07]  /*1230*/  FMUL.FTZ R24, R25, R35 ;  /* 0x0000002319187220 */ /* 0x000fce0000410000 */
[----:B------:R-:W1:Y:S01]  /*1240*/  MUFU.COS R47, R40 ;  /* 0x00000028002f7308 */ /* 0x000e620000000000 */
[C---:B---3--:R-:W-:Y:S02]  /*1250*/  FMUL.FTZ R46, R38.reuse, R16 ;  /* 0x00000010262e7220 */ /* 0x048fe40000410000 */
[----:B------:R-:W-:Y:S02]  /*1260*/  FMUL.FTZ R48, R38, R17 ;  /* 0x0000001126307220 */ /* 0x000fe40000410000 */
[----:B------:R-:W-:Y:S02]  /*1270*/  FMUL.FTZ R51, R39, R18 ;  /* 0x0000001227337220 */ /* 0x000fe40000410000 */
[----:B----4-:R-:W-:Y:S01]  /*1280*/  FMUL.FTZ R59, R42, R21 ;  /* 0x000000152a3b7220 */ /* 0x010fe20000410000 */
[----:B------:R-:W-:Y:S01]  /*1290*/  MUFU.SIN R56, R41 ;  /* 0x0000002900387308 */ /* 0x000fe20000000400 */
[----:B0-----:R-:W-:Y:S02]  /*12a0*/  FMUL.FTZ R45, R54, R45 ;  /* 0x0000002d362d7220 */ /* 0x001fe40000410000 */
[----:B------:R-:W-:-:S02]  /*12b0*/  FMUL.FTZ R60, R42, R20 ;  /* 0x000000142a3c7220 */ /* 0x000fc40000410000 */
[----:B------:R-:W-:Y:S02]  /*12c0*/  FMUL.FTZ R16, R48, R45 ;  /* 0x0000002d30107220 */ /* 0x000fe40000410000 */
[----:B------:R-:W-:Y:S01]  /*12d0*/  FMUL.FTZ R53, R43, R23 ;  /* 0x000000172b357220 */ /* 0x000fe20000410000 */
[----:B------:R0:W-:Y:S01]  /*12e0*/  MUFU.COS R58, R41 ;  /* 0x00000029003a7308 */ /* 0x0001e20000000000 */
[----:B-1----:R-:W-:Y:S02]  /*12f0*/  FMUL.FTZ R47, R54, R47 ;  /* 0x0000002f362f7220 */ /* 0x002fe40000410000 */
[----:B------:R-:W-:Y:S02]  /*1300*/  FMUL.FTZ R54, R39, R19 ;  /* 0x0000001327367220 */ /* 0x000fe40000410000 */
[----:B------:R-:W-:-:S03]  /*1310*/  FFMA.FTZ R16, R46, R47, -R16 ;  /* 0x0000002f2e107223 */ /* 0x000fc60000010810 */
[----:B------:R-:W-:Y:S01]  /*1320*/  MUFU.EX2 R57, R57 ;  /* 0x0000003900397308 */ /* 0x000fe20000000800 */
[----:B0-----:R-:W-:Y:S02]  /*1330*/  FMUL.RZ R41, R24, 0.15915493667125701904 ;  /* 0x3e22f98318297820 */ /* 0x001fe4000040c000 */
[----:B------:R-:W-:Y:S02]  /*1340*/  IMAD R24, R30, c[0x0][0x1b8], RZ ;  /* 0x00006e001e187a24 */ /* 0x000fe400078e02ff */
[----:B------:R-:W-:Y:S02]  /*1350*/  FADD.FTZ R16, R51, R16 ;  /* 0x0000001033107221 */ /* 0x000fe40000010000 */
[----:B------:R-:W-:Y:S01]  /*1360*/  IMAD R49, R31, c[0x0][0x1bc], R24 ;  /* 0x00006f001f317a24 */ /* 0x000fe200078e0218 */
[----:B------:R-:W0:Y:S01]  /*1370*/  MUFU.SIN R50, R41 ;  /* 0x0000002900327308 */ /* 0x000e220000000400 */
[----:B------:R-:W-:-:S03]  /*1380*/  FMUL.FTZ R24, R25, R34 ;  /* 0x0000002219187220 */ /* 0x000fc60000410000 */
[----:B------:R-:W-:Y:S01]  /*1390*/  IADD3 R25, R27, R49, RZ ;  /* 0x000000311b197210 */ /* 0x000fe20007ffe0ff */
[----:B------:R-:W-:Y:S01]  /*13a0*/  FMUL.RZ R27, R24, 0.15915493667125701904 ;  /* 0x3e22f983181b7820 */ /* 0x000fe2000040c000 */
[----:B------:R-:W-:Y:S01]  /*13b0*/  MOV R24, R26 ;  /* 0x0000001a00187202 */ /* 0x000fe20000000f00 */
[----:B------:R-:W-:Y:S01]  /*13c0*/  FMUL.FTZ R26, R46, R45 ;  /* 0x0000002d2e1a7220 */ /* 0x000fe20000410000 */
[----:B------:R-:W1:Y:S03]  /*13d0*/  MUFU.COS R40, R41 ;  /* 0x0000002900287308 */ /* 0x000e660000000000 */
[----:B------:R-:W-:Y:S02]  /*13e0*/  FFMA.FTZ R19, R48, R47, R26 ;  /* 0x0000002f30137223 */ /* 0x000fe4000001001a */
[----:B------:R-:W-:-:S03]  /*13f0*/  IMAD.WIDE.U32 R24, R44, c[0x0][0x1c0], R24 ;  /* 0x000070002c187a25 */ /* 0x000fc600078e0018 */
[----:B------:R-:W2:Y:S01]  /*1400*/  MUFU.EX2 R37, R37 ;  /* 0x0000002500257308 */ /* 0x000ea20000000800 */
[----:B0-----:R-:W-:Y:S02]  /*1410*/  FMUL.FTZ R55, R57, R50 ;  /* 0x0000003239377220 */ /* 0x001fe40000410000 */
[----:B------:R-:W-:Y:S02]  /*1420*/  FADD.FTZ R18, R54, R19 ;  /* 0x0000001336127221 */ /* 0x000fe40000010000 */
[C---:B------:R-:W-:Y:S02]  /*1430*/  FMUL.FTZ R26, R55.reuse, R16 ;  /* 0x00000010371a7220 */ /* 0x040fe40000410000 */
[----:B------:R-:W-:Y:S01]  /*1440*/  FMUL.FTZ R19, R55, R18 ;  /* 0x0000001237137220 */ /* 0x000fe20000410000 */
[----:B------:R-:W-:Y:S01]  /*1450*/  MUFU.EX2 R52, R52 ;  /* 0x0000003400347308 */ /* 0x000fe20000000800 */
[----:B-1----:R-:W-:Y:S02]  /*1460*/  FMUL.FTZ R57, R57, R40 ;  /* 0x0000002839397220 */ /* 0x002fe40000410000 */
[----:B------:R-:W-:-:S02]  /*1470*/  FMUL.FTZ R50, R43, R22 ;  /* 0x000000162b327220 */ /* 0x000fc40000410000 */
[C---:B------:R-:W-:Y:S02]  /*1480*/  FFMA.FTZ R19, R57.reuse, R16, -R19 ;  /* 0x0000001039137223 */ /* 0x040fe40000010813 */
[----:B------:R-:W-:Y:S01]  /*1490*/  FFMA.FTZ R26, R57, R18, R26 ;  /* 0x00000012391a7223 */ /* 0x000fe2000001001a */
[----:B------:R-:W0:Y:S01]  /*14a0*/  MUFU.COS R49, R27 ;  /* 0x0000001b00317308 */ /* 0x000e220000000000 */
[C---:B--2---:R-:W-:Y:S02]  /*14b0*/  FMUL.FTZ R58, R37.reuse, R58 ;  /* 0x0000003a253a7220 */ /* 0x044fe40000410000 */
[----:B------:R-:W-:Y:S02]  /*14c0*/  FMUL.FTZ R56, R37, R56 ;  /* 0x0000003825387220 */ /* 0x000fe40000410000 */
[----:B------:R-:W-:Y:S02]  /*14d0*/  FADD.FTZ R26, R59, R26 ;  /* 0x0000001a3b1a7221 */ /* 0x000fe40000010000 */
[----:B------:R-:W-:Y:S01]  /*14e0*/  FADD.FTZ R19, R60, R19 ;  /* 0x000000133c137221 */ /* 0x000fe20000010000 */
[----:B------:R-:W1:Y:S01]  /*14f0*/  MUFU.SIN R17, R27 ;  /* 0x0000001b00117308 */ /* 0x000e620000000400 */
[----:B------:R-:W-:-:S02]  /*1500*/  FMUL.FTZ R18, R58, R45 ;  /* 0x0000002d3a127220 */ /* 0x000fc40000410000 */
[C---:B------:R-:W-:Y:S02]  /*1510*/  FMUL.FTZ R16, R56.reuse, R45 ;  /* 0x0000002d38107220 */ /* 0x040fe40000410000 */
[-C--:B------:R-:W-:Y:S02]  /*1520*/  FFMA.FTZ R18, R56, R47.reuse, R18 ;  /* 0x0000002f38127223 */ /* 0x080fe40000010012 */
[----:B------:R-:W-:Y:S02]  /*1530*/  FFMA.FTZ R16, R58, R47, -R16 ;  /* 0x0000002f3a107223 */ /* 0x000fe40000010810 */
[C---:B0-----:R-:W-:Y:S02]  /*1540*/  FMUL.FTZ R49, R52.reuse, R49 ;  /* 0x0000003134317220 */ /* 0x041fe40000410000 */
[----:B-1----:R-:W-:Y:S02]  /*1550*/  FMUL.FTZ R52, R52, R17 ;  /* 0x0000001134347220 */ /* 0x002fe40000410000 */
[----:B------:R-:W-:Y:S01]  /*1560*/  IMAD R17, R36, c[0x0][0x1c0], RZ ;  /* 0x0000700024117a24 */ /* 0x000fe200078e02ff */
[----:B------:R-:W-:Y:S01]  /*1570*/  LEA R36, P0, R24, c[0x0][0x230], 0x3 ;  /* 0x00008c0018247a11 */ /* 0x000fe200078018ff */
[----:B------:R-:W-:-:S02]  /*1580*/  FMUL.FTZ R20, R52, R26 ;  /* 0x0000001a34147220 */ /* 0x000fc40000410000 */
[-C--:B------:R-:W-:Y:S02]  /*1590*/  FMUL.FTZ R21, R52, R19.reuse ;  /* 0x0000001334157220 */ /* 0x080fe40000410000 */
[----:B------:R-:W-:Y:S02]  /*15a0*/  IMAD R23, R44, c[0x0][0x1c4], R17 ;  /* 0x000071002c177a24 */ /* 0x000fe400078e0211 */
[C---:B------:R-:W-:Y:S02]  /*15b0*/  FFMA.FTZ R17, R49.reuse, R19, -R20 ;  /* 0x0000001331117223 */ /* 0x040fe40000010814 */
[----:B------:R-:W-:Y:S01]  /*15c0*/  FFMA.FTZ R26, R49, R26, R21 ;  /* 0x0000001a311a7223 */ /* 0x000fe20000010015 */
[----:B------:R-:W-:Y:S01]  /*15d0*/  IADD3 R21, R25, R23, RZ ;  /* 0x0000001719157210 */ /* 0x000fe20007ffe0ff */
[C---:B------:R-:W-:Y:S02]  /*15e0*/  FMUL.FTZ R19, R55.reuse, R18 ;  /* 0x0000001237137220 */ /* 0x040fe40000410000 */
[----:B------:R-:W-:Y:S01]  /*15f0*/  FMUL.FTZ R20, R55, R16 ;  /* 0x0000001037147220 */ /* 0x000fe20000410000 */
[----:B------:R-:W-:Y:S01]  /*1600*/  LEA.HI.X R37, R24, c[0x0][0x234], R21, 0x3, P0 ;  /* 0x00008d0018257a11 */ /* 0x000fe200000f1c15 */
[----:B------:R-:W-:-:S02]  /*1610*/  FADD.FTZ R23, R53, R26 ;  /* 0x0000001a35177221 */ /* 0x000fc40000010000 */
[----:B------:R-:W-:Y:S02]  /*1620*/  FADD.FTZ R22, R50, R17 ;  /* 0x0000001132167221 */ /* 0x000fe40000010000 */
[C---:B------:R-:W-:Y:S01]  /*1630*/  FFMA.FTZ R19, R57.reuse, R16, -R19 ;  /* 0x0000001039137223 */ /* 0x040fe20000010813 */
[----:B------:R-:W0:Y:S01]  /*1640*/  SHFL.UP PT, R17, R23, 0x1, RZ ;  /* 0x0420000017117989 */ /* 0x000e2200000e00ff */
[----:B------:R-:W-:-:S03]  /*1650*/  FFMA.FTZ R16, R57, R18, R20 ;  /* 0x0000001239107223 */ /* 0x000fc60000010014 */
[----:B------:R-:W1:Y:S01]  /*1660*/  SHFL.UP PT, R25, R22, 0x1, RZ ;  /* 0x0420000016197989 */ /* 0x000e6200000e00ff */
[CC--:B------:R-:W-:Y:S02]  /*1670*/  FMUL.FTZ R20, R52.reuse, R16.reuse ;  /* 0x0000001034147220 */ /* 0x0c0fe40000410000 */
[-C--:B------:R-:W-:Y:S01]  /*1680*/  FMUL.FTZ R18, R52, R19.reuse ;  /* 0x0000001334127220 */ /* 0x080fe20000410000 */
[C---:B------:R-:W-:Y:S01]  /*1690*/  ISETP.GE.AND P0, PT, R8.reuse, 0x1, PT ;  /* 0x000000010800780c */ /* 0x040fe20003f06270 */
[C---:B------:R-:W-:Y:S01]  /*16a0*/  FFMA.FTZ R20, R49.reuse, R19, -R20 ;  /* 0x0000001331147223 */ /* 0x040fe20000010814 */
[----:B------:R-:W2:Y:S01]  /*16b0*/  LDG.E.64 R36, [R36.64] ;  /* 0x0000000424247981 */ /* 0x000ea2000c1e1b00 */
[----:B------:R-:W-:Y:S01]  /*16c0*/  FFMA.FTZ R16, R49, R16, R18 ;  /* 0x0000001031107223 */ /* 0x000fe20000010012 */
[----:B------:R-:W-:Y:S01]  /*16d0*/  ISETP.NE.AND P2, PT, R8, RZ, PT ;  /* 0x000000ff0800720c */ /* 0x000fe20003f45270 */
[----:B------:R-:W-:Y:S01]  /*16e0*/  BSSY B0, `(.L_x_2625) ;  /* 0x000009b000007945 */ /* 0x000fe20003800000 */
[----:B------:R-:W3:Y:S01]  /*16f0*/  SHFL.UP PT, R19, R20, 0x1, RZ ;  /* 0x0420000014137989 */ /* 0x000ee200000e00ff */
[----:B------:R-:W-:-:S03]  /*1700*/  ISETP.NE.AND P3, PT, R9, RZ, PT ;  /* 0x000000ff0900720c */ /* 0x000fc60003f65270 */
[----:B------:R-:W4:Y:S01]  /*1710*/  SHFL.UP PT, R21, R16, 0x1, RZ ;  /* 0x0420000010157989 */ /* 0x000f2200000e00ff */
[C---:B0-----:R-:W-:Y:S02]  /*1720*/  FMUL.FTZ R18, R16.reuse, R17 ;  /* 0x0000001110127220 */ /* 0x041fe40000410000 */
[-C--:B-1----:R-:W-:Y:S02]  /*1730*/  FMUL.FTZ R24, R16, R25.reuse ;  /* 0x0000001910187220 */ /* 0x082fe40000410000 */
[C---:B------:R-:W-:Y:S02]  /*1740*/  FFMA.FTZ R25, R20.reuse, R25, -R18 ;  /* 0x0000001914197223 */ /* 0x040fe40000010812 */
[----:B------:R-:W-:Y:S02]  /*1750*/  FFMA.FTZ R24, R20, R17, R24 ;  /* 0x0000001114187223 */ /* 0x000fe40000010018 */
[----:B------:R-:W-:Y:S02]  /*1760*/  @P0 FADD.FTZ R22, R22, R25 ;  /* 0x0000001916160221 */ /* 0x000fe40000010000 */
[----:B------:R-:W-:-:S02]  /*1770*/  @P0 FADD.FTZ R23, R23, R24 ;  /* 0x0000001817170221 */ /* 0x000fc40000010000 */
[C---:B---3--:R-:W-:Y:S01]  /*1780*/  FMUL.FTZ R24, R16.reuse, R19 ;  /* 0x0000001310187220 */ /* 0x048fe20000410000 */
[----:B------:R-:W0:Y:S01]  /*1790*/  SHFL.UP PT, R17, R22, 0x2, RZ ;  /* 0x0440000016117989 */ /* 0x000e2200000e00ff */
[----:B----4-:R-:W-:-:S03]  /*17a0*/  FMUL.FTZ R18, R16, R21 ;  /* 0x0000001510127220 */ /* 0x010fc60000410000 */
[----:B------:R-:W1:Y:S01]  /*17b0*/  SHFL.UP PT, R25, R23, 0x2, RZ ;  /* 0x0440000017197989 */ /* 0x000e6200000e00ff */
[C---:B------:R-:W-:Y:S02]  /*17c0*/  FFMA.FTZ R21, R20.reuse, R21, R24 ;  /* 0x0000001514157223 */ /* 0x040fe40000010018 */
[----:B------:R-:W-:-:S03]  /*17d0*/  @P0 FFMA.FTZ R20, R20, R19, -R18 ;  /* 0x0000001314140223 */ /* 0x000fc60000010812 */
[----:B------:R-:W-:Y:S02]  /*17e0*/  FSEL R16, R16, R21, !P0 ;  /* 0x0000001510107208 */ /* 0x000fe40004000000 */
[----:B------:R-:W3:Y:S01]  /*17f0*/  SHFL.UP PT, R19, R20, 0x2, RZ ;  /* 0x0440000014137989 */ /* 0x000ee200000e00ff */
[----:B------:R-:W-:-:S03]  /*1800*/  ISETP.GE.AND P0, PT, R8, 0x2, PT ;  /* 0x000000020800780c */ /* 0x000fc60003f06270 */
[----:B------:R-:W4:Y:S01]  /*1810*/  SHFL.UP PT, R21, R16, 0x2, RZ ;  /* 0x0440000010157989 */ /* 0x000f2200000e00ff */
[C---:B0-----:R-:W-:Y:S02]  /*1820*/  FMUL.FTZ R24, R16.reuse, R17 ;  /* 0x0000001110187220 */ /* 0x041fe40000410000 */
[-C--:B-1----:R-:W-:Y:S02]  /*1830*/  FMUL.FTZ R18, R16, R25.reuse ;  /* 0x0000001910127220 */ /* 0x082fe40000410000 */
[C---:B------:R-:W-:Y:S02]  /*1840*/  FFMA.FTZ R24, R20.reuse, R25, R24 ;  /* 0x0000001914187223 */ /* 0x040fe40000010018 */
[----:B------:R-:W-:-:S03]  /*1850*/  FFMA.FTZ R17, R20, R17, -R18 ;  /* 0x0000001114117223 */ /* 0x000fc60000010812 */
        /* <DEDUP_REMOVED lines=12> */
[C---:B0-----:R-:W-:Y:S02]  /*1920*/  FMUL.FTZ R18, R16.reuse, R17 ;  /* 0x0000001110127220 */ /* 0x041fe40000410000 */
[-C--:B-1----:R-:W-:Y:S02]  /*1930*/  FMUL.FTZ R24, R16, R25.reuse ;  /* 0x0000001910187220 */ /* 0x082fe40000410000 */
[C---:B------:R-:W-:Y:S02]  /*1940*/  FFMA.FTZ R25, R20.reuse, R25, -R18 ;  /* 0x0000001914197223 */ /* 0x040fe40000010812 */
[----:B------:R-:W-:-:S03]  /*1950*/  FFMA.FTZ R24, R20, R17, R24 ;  /* 0x0000001114187223 */ /* 0x000fc60000010018 */
        /* <DEDUP_REMOVED lines=10> */
[----:B------:R-:W-:-:S03]  /*1a00*/  LOP3.LUT P0, RZ, R9, 0x1f, RZ, 0xc0, !PT ;  /* 0x0000001f09ff7812 */ /* 0x000fc6000780c0ff */
[----:B------:R-:W4:Y:S01]  /*1a10*/  SHFL.UP PT, R19, R24, 0x8, RZ ;  /* 0x0500000018137989 */ /* 0x000f2200000e00ff */
[----:B------:R-:W-:Y:S01]  /*1a20*/  ISETP.EQ.OR P0, PT, R7, RZ, P0 ;  /* 0x000000ff0700720c */ /* 0x000fe20000702670 */
[C---:B0-----:R-:W-:Y:S02]  /*1a30*/  FMUL.FTZ R18, R24.reuse, R17 ;  /* 0x0000001118127220 */ /* 0x041fe40000410000 */
[-C--:B-1----:R-:W-:Y:S02]  /*1a40*/  FMUL.FTZ R16, R24, R27.reuse ;  /* 0x0000001b18107220 */ /* 0x082fe40000410000 */
[C---:B------:R-:W-:Y:S02]  /*1a50*/  FFMA.FTZ R18, R20.reuse, R27, R18 ;  /* 0x0000001b14127223 */ /* 0x040fe40000010012 */
[----:B------:R-:W-:Y:S01]  /*1a60*/  FFMA.FTZ R17, R20, R17, -R16 ;  /* 0x0000001114117223 */ /* 0x000fe20000010810 */
[----:B------:R-:W-:Y:S01]  /*1a70*/  MOV R16, 0x3f800000 ;  /* 0x3f80000000107802 */ /* 0x000fe20000000f00 */
[----:B------:R-:W-:-:S02]  /*1a80*/  @P1 FADD.FTZ R23, R23, R18 ;  /* 0x0000001217171221 */ /* 0x000fc40000010000 */
[C---:B---3--:R-:W-:Y:S02]  /*1a90*/  FMUL.FTZ R18, R24.reuse, R25 ;  /* 0x0000001918127220 */ /* 0x048fe40000410000 */
[-C--:B----4-:R-:W-:Y:S01]  /*1aa0*/  FMUL.FTZ R26, R24, R19.reuse ;  /* 0x00000013181a7220 */ /* 0x090fe20000410000 */
[----:B------:R-:W0:Y:S01]  /*1ab0*/  SHFL.UP PT, R21, R23, 0x10, RZ ;  /* 0x0600000017157989 */ /* 0x000e2200000e00ff */
[----:B------:R-:W-:Y:S01]  /*1ac0*/  @P1 FADD.FTZ R22, R22, R17 ;  /* 0x0000001116161221 */ /* 0x000fe20000010000 */
[----:B------:R-:W-:Y:S01]  /*1ad0*/  MOV R17, RZ ;  /* 0x000000ff00117202 */ /* 0x000fe20000000f00 */
[C---:B------:R-:W-:Y:S02]  /*1ae0*/  FFMA.FTZ R27, R20.reuse, R19, R18 ;  /* 0x00000013141b7223 */ /* 0x040fe40000010012 */
[----:B------:R-:W-:Y:S01]  /*1af0*/  @P1 FFMA.FTZ R20, R20, R25, -R26 ;  /* 0x0000001914141223 */ /* 0x000fe2000001081a */
[----:B------:R-:W1:Y:S01]  /*1b00*/  SHFL.UP PT, R61, R22, 0x10, RZ ;  /* 0x06000000163d7989 */ /* 0x000e6200000e00ff */
[----:B------:R-:W-:Y:S01]  /*1b10*/  CS2R R18, SRZ ;  /* 0x0000000000127805 */ /* 0x000fe2000001ff00 */
[----:B------:R-:W-:-:S02]  /*1b20*/  FSEL R24, R24, R27, !P1 ;  /* 0x0000001b18187208 */ /* 0x000fc40004800000 */
[----:B------:R-:W3:Y:S01]  /*1b30*/  SHFL.UP PT, R27, R20, 0x10, RZ ;  /* 0x06000000141b7989 */ /* 0x000ee200000e00ff */
[----:B------:R-:W-:-:S03]  /*1b40*/  ISETP.NE.AND P1, PT, R8, 0x1f, PT ;  /* 0x0000001f0800780c */ /* 0x000fc60003f25270 */
[----:B------:R-:W4:Y:S04]  /*1b50*/  SHFL.UP PT, R25, R24, 0x10, RZ ;  /* 0x0600000018197989 */ /* 0x000f2800000e00ff */
[----:B------:R-:W-:Y:S01]  /*1b60*/  @!P0 LDS.128 R16, [R44.X16+0x460] ;  /* 0x000460002c108984 */ /* 0x000fe2000000cc00 */
[----:B------:R-:W-:Y:S01]  /*1b70*/  ISETP.GE.AND P0, PT, R8, 0x10, PT ;  /* 0x000000100800780c */ /* 0x000fe20003f06270 */
[----:B0-----:R-:W-:-:S04]  /*1b80*/  FMUL.FTZ R41, R24, R21 ;  /* 0x0000001518297220 */ /* 0x001fc80000410000 */
[-C--:B-1----:R-:W-:Y:S02]  /*1b90*/  FFMA.FTZ R41, R20, R61.reuse, -R41 ;  /* 0x0000003d14297223 */ /* 0x082fe40000010829 */
[C---:B------:R-:W-:Y:S02]  /*1ba0*/  FMUL.FTZ R61, R24.reuse, R61 ;  /* 0x0000003d183d7220 */ /* 0x040fe40000410000 */
[----:B---3--:R-:W-:Y:S02]  /*1bb0*/  FMUL.FTZ R40, R24, R27 ;  /* 0x0000001b18287220 */ /* 0x008fe40000410000 */
[C---:B------:R-:W-:Y:S02]  /*1bc0*/  FFMA.FTZ R61, R20.reuse, R21, R61 ;  /* 0x00000015143d7223 */ /* 0x040fe4000001003d */
[-C--:B----4-:R-:W-:Y:S02]  /*1bd0*/  FFMA.FTZ R21, R20, R25.reuse, R40 ;  /* 0x0000001914157223 */ /* 0x090fe40000010028 */
        /* <DEDUP_REMOVED lines=10> */
[----:B------:R-:W3:Y:S04]  /*1c80*/  SHFL.UP PT, R23, R23, 0x1, RZ ;  /* 0x0420000017177989 */ /* 0x000ee800000e00ff */
[----:B------:R-:W4:Y:S01]  /*1c90*/  SHFL.UP PT, R21, R22, 0x1, RZ ;  /* 0x0420000016157989 */ /* 0x000f2200000e00ff */
[----:B0-----:R-:W-:-:S03]  /*1ca0*/  @!P2 MOV R61, R17 ;  /* 0x00000011003da202 */ /* 0x001fc60000000f00 */
[----:B------:R-:W-:Y:S04]  /*1cb0*/  @!P2 STS.128 [0x440], R16 ;  /* 0x00044010ff00a388 */ /* 0x000fe80000000c00 */
[----:B------:R-:W-:Y:S01]  /*1cc0*/  LDS.128 R24, [0x420] ;  /* 0x00042000ff187984 */ /* 0x000fe20000000c00 */
[----:B-1----:R-:W-:-:S03]  /*1cd0*/  @!P2 MOV R20, R16 ;  /* 0x000000100014a202 */ /* 0x002fc60000000f00 */
[----:B------:R-:W-:Y:S01]  /*1ce0*/  BAR.SYNC.DEFER_BLOCKING 0x0 ;  /* 0x0000000000007b1d */ /* 0x000fe20000010000 */
[----:B---3--:R-:W-:Y:S02]  /*1cf0*/  @!P2 MOV R23, R19 ;  /* 0x000000130017a202 */ /* 0x008fe40000000f00 */
[----:B----4-:R-:W-:-:S03]  /*1d00*/  @!P2 MOV R21, R18 ;  /* 0x000000120015a202 */ /* 0x010fc60000000f00 */
        /* <DEDUP_REMOVED lines=30> */
[----:B------:R-:W-:Y:S02]  /*1ef0*/  FFMA.FTZ R16, R24, R16, -R21 ;  /* 0x0000001018107223 */ /* 0x000fe40000010815 */
[----:B------:R-:W-:Y:S02]  /*1f00*/  FMUL.FTZ R20, R52, R40 ;  /* 0x0000002834147220 */ /* 0x000fe40000410000 */
[----:B------:R-:W-:Y:S02]  /*1f10*/  FFMA.FTZ R17, R24, R17, R25 ;  /* 0x0000001118117223 */ /* 0x000fe40000010019 */
        /* <DEDUP_REMOVED lines=23> */
.L_x_2626:
[----:B------:R-:W-:Y:S05]  /*2090*/  BSYNC B0 ;  /* 0x0000000000007941 */ /* 0x000fea0003800000 */
.L_x_2625:
[----:B-1----:R-:W-:Y:S01]  /*20a0*/  IADD3 R44, R44, 0x1, RZ ;  /* 0x000000012c2c7810 */ /* 0x002fe20007ffe0ff */
[----:B------:R-:W-:Y:S02]  /*20b0*/  FADD.FTZ R52, R53, R52 ;  /* 0x0000003435347221 */ /* 0x000fe40000010000 */
[C---:B------:R-:W-:Y:S01]  /*20c0*/  FMUL.FTZ R17, R37.reuse, R54 ;  /* 0x0000003625117220 */ /* 0x040fe20000410000 */
[----:B------:R-:W-:Y:S01]  /*20d0*/  ISETP.GE.AND P0, PT, R44, c[0x0][0x16c], PT ;  /* 0x00005b002c007a0c */ /* 0x000fe20003f06270 */
[C---:B------:R-:W-:Y:S02]  /*20e0*/  FMUL.FTZ R40, R37.reuse, R40 ;  /* 0x0000002825287220 */ /* 0x040fe40000410000 */
        /* <DEDUP_REMOVED lines=12> */
.L_x_2624:
[C---:B------:R-:W-:Y:S01]  /*21b0*/  SHF.L.U32 R16, R7.reuse, 0x7, RZ ;  /* 0x0000000707107819 */ /* 0x040fe200000006ff */
[----:B------:R-:W-:Y:S01]  /*21c0*/  IMAD R18, R10, c[0x0][0x200], RZ ;  /* 0x000080000a127a24 */ /* 0x000fe200078e02ff */
[----:B------:R-:W-:Y:S01]  /*21d0*/  BAR.SYNC.DEFER_BLOCKING 0x0 ;  /* 0x0000000000007b1d */ /* 0x000fe20000010000 */
[----:B------:R-:W-:Y:S02]  /*21e0*/  IADD3 R7, R7, 0x1, RZ ;  /* 0x0000000107077810 */ /* 0x000fe40007ffe0ff */
[----:B------:R-:W-:Y:S01]  /*21f0*/  SHF.R.S32.HI R17, RZ, 0x1f, R16 ;  /* 0x0000001fff117819 */ /* 0x000fe20000011410 */
[C---:B------:R-:W-:Y:S01]  /*2200*/  IMAD R19, R11.reuse, c[0x0][0x204], R18 ;  /* 0x000081000b137a24 */ /* 0x040fe200078e0212 */
[----:B------:R-:W-:Y:S01]  /*2210*/  IADD3 R2, P1, R2, 0x400, RZ ;  /* 0x0000040002027810 */ /* 0x000fe20007f3e0ff */
[----:B------:R-:W-:Y:S01]  /*2220*/  IMAD R18, R30, c[0x0][0x208], RZ ;  /* 0x000082001e127a24 */ /* 0x000fe200078e02ff */
[----:B------:R-:W-:Y:S01]  /*2230*/  IADD3 R6, P2, R6, 0x200, RZ ;  /* 0x0000020006067810 */ /* 0x000fe20007f5e0ff */
[----:B------:R-:W-:Y:S01]  /*2240*/  IMAD.WIDE.U32 R16, R11, c[0x0][0x200], R16 ;  /* 0x000080000b107a25 */ /* 0x000fe200078e0010 */
[----:B------:R-:W-:-:S02]  /*2250*/  IADD3 R4, P3, R4, 0x200, RZ ;  /* 0x0000020004047810 */ /* 0x000fc40007f7e0ff */
[----:B------:R-:W-:Y:S02]  /*2260*/  IADD3.X R0, RZ, R0, RZ, P1, !PT ;  /* 0x00000000ff007210 */ /* 0x000fe40000ffe4ff */
[----:B------:R-:W-:Y:S01]  /*2270*/  IADD3 R17, R17, R19, RZ ;  /* 0x0000001311117210 */ /* 0x000fe20007ffe0ff */
[C---:B------:R-:W-:Y:S01]  /*2280*/  IMAD R19, R31.reuse, c[0x0][0x20c], R18 ;  /* 0x000083001f137a24 */ /* 0x040fe200078e0212 */
[----:B------:R-:W-:Y:S02]  /*2290*/  IADD3.X R5, RZ, R5, RZ, P2, !PT ;  /* 0x00000005ff057210 */ /* 0x000fe400017fe4ff */
[----:B------:R-:W-:Y:S01]  /*22a0*/  IADD3.X R3, RZ, R3, RZ, P3, !PT ;  /* 0x00000003ff037210 */ /* 0x000fe20001ffe4ff */
        /* <DEDUP_REMOVED lines=9> */
.L_x_2628:
[----:B------:R-:W-:Y:S05]  /*2340*/  EXIT ;  /* 0x000000000000794d */ /* 0x000fea0003800000 */
.L_x_2630:
        /* <DEDUP_REMOVED lines=11> */
.L_x_5396:


//--------------------- .text._Z25selective_scan_fwd_kernelI32Selective_Scan_fwd_kernel_traitsILi32ELi4ELi1ELb1ELb1ELb0ELb1EfN3c107complexIfEEEEv13SSMParamsBase --------------------------
	.section	.text._Z25selective_scan_fwd_kernelI32Selective_Scan_fwd_kernel_traitsILi32ELi4ELi1ELb1ELb1ELb0ELb1EfN3c107complexIfEEEEv13SSMParamsBase,"ax",@progbits
	.sectioninfo	@"SHI_REGISTERS=64"
	.align	128
        .global         _Z25selective_scan_fwd_kernelI32Selective_Scan_fwd_kernel_traitsILi32ELi4ELi1ELb1ELb1ELb0ELb1EfN3c107complexIfEEEEv13SSMParamsBase
        .type           _Z25selective_scan_fwd_kernelI32Selective_Scan_fwd_kernel_traitsILi32ELi4ELi1ELb1ELb1ELb0ELb1EfN3c107complexIfEEEEv13SSMParamsBase,@function
        .size           _Z25selective_scan_fwd_kernelI32Selective_Scan_fwd_kernel_traitsILi32ELi4ELi1ELb1ELb1ELb0ELb1EfN3c107complexIfEEEEv13SSMParamsBase,(.L_x_5397 - _Z25selective_scan_fwd_kernelI32Selective_Scan_fwd_kernel_traitsILi32ELi4ELi1ELb1ELb1ELb0ELb1EfN3c107complexIfEEEEv13SSMParamsBase)
        .other          _Z25selective_scan_fwd_kernelI32Selective_Scan_fwd_kernel_traitsILi32ELi4ELi1ELb1ELb1ELb0ELb1EfN3c107complexIfEEEEv13SSMParamsBase,@"STO_CUDA_ENTRY STV_DEFAULT"
_Z25selective_scan_fwd_kernelI32Selective_Scan_fwd_kernel_traitsILi32ELi4ELi1ELb1ELb1ELb0ELb1EfN3c107complexIfEEEEv13SSMParamsBase:
.text._Z25selective_scan_fwd_kernelI32Selective_Scan_fwd_kernel_traitsILi32ELi4ELi1ELb1ELb1ELb0ELb1EfN3c107complexIfEEEEv13SSMParamsBase:
        /* <DEDUP_REMOVED lines=85> */
.L_x_2644:
        /* <DEDUP_REMOVED lines=55> */
.L_x_2632:
[----:B------:R-:W-:Y:S05]  /*08c0*/  BSYNC B0 ;  /* 0x0000000000007941 */ /* 0x000fea0003800000 */
.L_x_2631:
        /* <DEDUP_REMOVED lines=33> */
.L_x_2634:
[----:B------:R-:W-:Y:S05]  /*0ae0*/  BSYNC B0 ;  /* 0x0000000000007941 */ /* 0x000fea0003800000 */
.L_x_2633:
        /* <DEDUP_REMOVED lines=33> */
.L_x_2636:
[----:B------:R-:W-:Y:S05]  /*0d00*/  BSYNC B0 ;  /* 0x0000000000007941 */ /* 0x000fea0003800000 */
.L_x_2635:
        /* <DEDUP_REMOVED lines=33> */
.L_x_2638:
[----:B------:R-:W-:Y:S05]  /*0f20*/  BSYNC B0 ;  /* 0x0000000000007941 */ /* 0x000fea0003800000 */
.L_x_2637:
        /* <DEDUP_REMOVED lines=13> */
.L_x_2642:
        /* <DEDUP_REMOVED lines=265> */
.L_x_2641:
[----:B------:R-:W-:Y:S05]  /*2090*/  BSYNC B0 ;  /* 0x0000000000007941 */ /* 0x000fea0003800000 */
.L_x_2640:
        /* <DEDUP_REMOVED lines=17> */
.L_x_2639:
[----:B------:R-:W-:Y:S01]  /*21b0*/  SHF.L.U32 R20, R7, 0x7, RZ ;  /* 0x0000000707147819 */ /* 0x000fe200000006ff */
[----:B------:R-:W-:Y:S01]  /*21c0*/  IMAD R16, R10, c[0x0][0x200], RZ ;  /* 0x000080000a107a24 */ /* 0x000fe200078e02ff */
[----:B------:R-:W-:Y:S01]  /*21d0*/  BAR.SYNC.DEFER_BLOCKING 0x0 ;  /* 0x0000000000007b1d */ /* 0x000fe20000010000 */
        /* <DEDUP_REMOVED lines=10> */
[----:B------:R-:W-:-:S03]  /*2280*/  IADD3 R19, R19, R25, RZ ;  /* 0x0000001913137210 */ /* 0x000fc60007ffe0ff */
[----:B------:R-:W-:Y:S01]  /*2290*/  IMAD R24, R30, c[0x0][0x1f8], RZ ;  /* 0x00007e001e187a24 */ /* 0x000fe200078e02ff */
[----:B------:R-:W-:Y:S01]  /*22a0*/  IADD3 R23, R17, R23, RZ ;  /* 0x0000001711177210 */ /* 0x000fe20007ffe0ff */
[----:B------:R-:W-:Y:S01]  /*22b0*/  IMAD.WIDE.U32 R18, R31, c[0x0][0x1f8], R18 ;  /* 0x00007e001f127a25 */ /* 0x000fe200078e0012 */
[----:B------:R-:W-:-:S03]  /*22c0*/  LEA R22, P0, R16, c[0x0][0x258], 0x2 ;  /* 0x0000960010167a11 */ /* 0x000fc600078010ff */
        /* <DEDUP_REMOVED lines=13> */
[----:B------:R-:W-:-:S02]  /*23a0*/  IADD3 R2, P1, R2, 0x400, RZ ;  /* 0x0000040002027810 */ /* 0x000fc40007f3e0ff */
[----:B------:R-:W-:Y:S01]  /*23b0*/  IADD3 R6, P2, R6, 0x200, RZ ;  /* 0x0000020006067810 */ /* 0x000fe20007f5e0ff */
[----:B------:R-:W-:Y:S01]  /*23c0*/  IMAD R35, R11, c[0x0][0x214], R34 ;  /* 0x000085000b237a24 */ /* 0x000fe200078e0222 */
[----:B------:R-:W-:Y:S01]  /*23d0*/  IADD3 R4, P3, R4, 0x200, RZ ;  /* 0x0000020004047810 */ /* 0x000fe20007f7e0ff */
[----:B------:R-:W-:Y:S01]  /*23e0*/  IMAD R34, R30, c[0x0][0x218], RZ ;  /* 0x000086001e227a24 */ /* 0x000fe200078e02ff */
[----:B------:R-:W-:Y:S02]  /*23f0*/  IADD3.X R0, RZ, R0, RZ, P1, !PT ;  /* 0x00000000ff007210 */ /* 0x000fe40000ffe4ff */
[----:B------:R-:W-:Y:S01]  /*2400*/  IADD3 R21, R21, R35, RZ ;  /* 0x0000002315157210 */ /* 0x000fe20007ffe0ff */
[----:B------:R-:W-:Y:S01]  /*2410*/  IMAD R35, R31, c[0x0][0x21c], R34 ;  /* 0x000087001f237a24 */ /* 0x000fe200078e0222 */
[----:B------:R-:W-:Y:S02]  /*2420*/  IADD3.X R5, RZ, R5, RZ, P2, !PT ;  /* 0x00000005ff057210 */ /* 0x000fe400017fe4ff */
[----:B------:R-:W-:Y:S01]  /*2430*/  IADD3.X R3, RZ, R3, RZ, P3, !PT ;  /* 0x00000003ff037210 */ /* 0x000fe20001ffe4ff */
[----:B------:R-:W-:Y:S01]  /*2440*/  BAR.SYNC.DEFER_BLOCKING 0x0 ;  /* 0x0000000000007b1d */ /* 0x000fe20000010000 */
[----:B--2---:R-:W-:-:S02]  /*2450*/  FMUL.FTZ R24, R16, -1.4426950216293334961 ;  /* 0xbfb8aa3b10187820 */ /* 0x004fc40000410000 */
        /* <DEDUP_REMOVED lines=12> */
[----:B------:R0:W2:Y:S08]  /*2520*/  MUFU.RCP R32, R23 ;  /* 0x0000001700207308 */ /* 0x0000b00000001000 */
[----:B------:R-:W3:Y:S01]  /*2530*/  MUFU.RCP R25, R24 ;  /* 0x0000001800197308 */ /* 0x000ee20000001000 */
[----:B0-----:R-:W-:-:S05]  /*2540*/  IMAD.WIDE.U32 R22, R31, c[0x0][0x218], R20 ;  /* 0x000086001f167a25 */ /* 0x001fca00078e0014 */
[----:B------:R-:W-:Y:S01]  /*2550*/  IADD3 R21, R23, R35, RZ ;  /* 0x0000002317157210 */ /* 0x000fe20007ffe0ff */
[----:B-1----:R-:W-:Y:S01]  /*2560*/  FMUL.FTZ R23, R16, R33 ;  /* 0x0000002110177220 */ /* 0x002fe20000410000 */
[----:B------:R-:W0:Y:S01]  /*2570*/  MUFU.RCP R26, R27 ;  /* 0x0000001b001a7308 */ /* 0x000e220000001000 */
[C---:B------:R-:W-:Y:S01]  /*2580*/  LEA R20, P0, R22.reuse, c[0x0][0x270], 0x2 ;  /* 0x00009c0016147a11 */ /* 0x040fe200078010ff */
[----:B--2---:R-:W-:Y:S02]  /*2590*/  FMUL.FTZ R16, R17, R32 ;  /* 0x0000002011107220 */ /* 0x004fe40000410000 */
[----:B------:R-:W-:Y:S01]  /*25a0*/  FMUL.FTZ R12, R23, R12 ;  /* 0x0000000c170c7220 */ /* 0x000fe20000410000 */
[----:B------:R-:W-:Y:S01]  /*25b0*/  LEA.HI.X R21, R22, c[0x0][0x274], R21, 0x2, P0 ;  /* 0x00009d0016157a11 */ /* 0x000fe200000f1415 */
[----:B------:R-:W-:Y:S01]  /*25c0*/  FMUL.FTZ R13, R16, R13 ;  /* 0x0000000d100d7220 */ /* 0x000fe20000410000 */
[----:B------:R-:W-:Y:S01]  /*25d0*/  ISETP.GE.AND P0, PT, R7, c[0x0][0x174], PT ;  /* 0x00005d0007007a0c */ /* 0x000fe20003f06270 */
[----:B---3--:R-:W-:-:S02]  /*25e0*/  FMUL.FTZ R17, R18, R25 ;  /* 0x0000001912117220 */ /* 0x008fc40000410000 */
[----:B------:R-:W-:-:S04]  /*25f0*/  IMAD.WIDE R20, R9, 0x10, R20 ;  /* 0x0000001009147825 */ /* 0x000fc800078e0214 */
[----:B------:R-:W-:Y:S02]  /*2600*/  FMUL.FTZ R14, R17, R14 ;  /* 0x0000000e110e7220 */ /* 0x000fe40000410000 */
[----:B0-----:R-:W-:-:S04]  /*2610*/  FMUL.FTZ R18, R19, R26 ;  /* 0x0000001a13127220 */ /* 0x001fc80000410000 */
[----:B------:R-:W-:-:S05]  /*2620*/  FMUL.FTZ R15, R18, R15 ;  /* 0x0000000f120f7220 */ /* 0x000fca0000410000 */
[----:B------:R0:W-:Y:S01]  /*2630*/  STG.E.128 [R20.64], R12 ;  /* 0x0000000c14007986 */ /* 0x0001e2000c101d04 */
[----:B------:R-:W-:Y:S01]  /*2640*/  @P0 CALL.REL.NOINC `(.L_x_2643) ;  /* 0x0000001000000944 */ /* 0x000fe20003c00000 */
[----:B------:R-:W-:Y:S05]  /*2650*/  BRA `(.L_x_2644) ;  /* 0xffffdef000007947 */ /* 0x000fea000383ffff */
.L_x_2643:
[----:B------:R-:W-:Y:S05]  /*2660*/  EXIT ;  /* 0x000000000000794d */ /* 0x000fea0003800000 */
.L_x_2645:
        /* <DEDUP_REMOVED lines=9> */
.L_x_5397:


//--------------------- .text._Z25selective_scan_fwd_kernelI32Selective_Scan_fwd_kernel_traitsILi32ELi4ELi1ELb1ELb1ELb1ELb0EfN3c107complexIfEEEEv13SSMParamsBase --------------------------
	.section	.text._Z25selective_scan_fwd_kernelI32Selective_Scan_fwd_kernel_traitsILi32ELi4ELi1ELb1ELb1ELb1ELb0EfN3c107complexIfEEEEv13SSMParamsBase,"ax",@progbits
	.sectioninfo	@"SHI_REGISTERS=80"
	.align	128
        .global         _Z25selective_scan_fwd_kernelI32Selective_Scan_fwd_kernel_traitsILi32ELi4ELi1ELb1ELb1ELb1ELb0EfN3c107complexIfEEEEv13SSMParamsBase
        .type           _Z25selective_scan_fwd_kernelI32Selective_Scan_fwd_kernel_traitsILi32ELi4ELi1ELb1ELb1ELb1ELb0EfN3c107complexIfEEEEv13SSMParamsBase,@function
        .size           _Z25selective_scan_fwd_kernelI32Selective_Scan_fwd_kernel_traitsILi32ELi4ELi1ELb1ELb1ELb1ELb0EfN3c107complexIfEEEEv13SSMParamsBase,(.L_x_5398 - _Z25selective_scan_fwd_kernelI32Selective_Scan_fwd_kernel_traitsILi32ELi4ELi1ELb1ELb1ELb1ELb0EfN3c107complexIfEEEEv13SSMParamsBase)
        .other          _Z25selective_scan_fwd_kernelI32Selective_Scan_fwd_kernel_traitsILi32ELi4ELi1ELb1ELb1ELb1ELb0EfN3c107complexIfEEEEv13SSMParamsBase,@"STO_CUDA_ENTRY STV_DEFAULT"
_Z25selective_scan_fwd_kernelI32Selective_Scan_fwd_kernel_traitsILi32ELi4ELi1ELb1ELb1ELb1ELb0EfN3c107complexIfEEEEv13SSMParamsBase:
.text._Z25selective_scan_fwd_kernelI32Selective_Scan_fwd_kernel_traitsILi32ELi4ELi1ELb1ELb1ELb1ELb0EfN3c107complexIfEEEEv13SSMParamsBase:
[----:B------:R-:W-:Y:S02]  /*0000*/  MOV R1, c[0x0][0x28] ;  /* 0x00000a0000017a02 */ /* 0x000fe40000000f00 */
[----:B------:R-:W-:Y:S01]  /*0010*/  IABS R9, c[0x0][0x178] ;  /* 0x00005e0000097a13 */ /* 0x000fe20000000000 */
[----:B------:R-:W0:Y:S01]  /*0020*/  S2R R45, SR_CTAID.Y ;  /* 0x00000000002d7919 */ /* 0x000e220000002600 */
[----:B------:R-:W-:Y:S01]  /*0030*/  ISETP.NE.U32.AND P0, PT, RZ, c[0x0][0x238], PT ;  /* 0x00008e00ff007a0c */ /* 0x000fe20003f05070 */
[----:B------:R-:W-:Y:S01]  /*0040*/  CS2R R42, SRZ ;  /* 0x00000000002a7805 */ /* 0x000fe2000001ff00 */
[----:B------:R-:W1:Y:S01]  /*0050*/  I2F.RP R0, R9 ;  /* 0x0000000900007306 */ /* 0x000e620000209400 */
[----:B------:R-:W-:Y:S01]  /*0060*/  ULDC.64 UR4, c[0x0][0x118] ;  /* 0x0000460000047ab9 */ /* 0x000fe20000000a00 */
[----:B------:R-:W-:Y:S02]  /*0070*/  ISETP.NE.AND.EX P0, PT, RZ, c[0x0][0x23c], PT, P0 ;  /* 0x00008f00ff007a0c */ /* 0x000fe40003f05300 */
[----:B------:R-:W-:Y:S01]  /*0080*/  ISETP.NE.U32.AND P1, PT, RZ, c[0x0][0x250], PT ;  /* 0x00009400ff007a0c */ /* 0x000fe20003f25070 */
[----:B------:R-:W2:Y:S03]  /*0090*/  S2R R41, SR_CTAID.X ;  /* 0x0000000000297919 */ /* 0x000ea60000002500 */
        /* <DEDUP_REMOVED lines=15> */
[C---:B------:R-:W-:Y:S01]  /*0190*/  IMAD R14, R40.reuse, c[0x0][0x1b0], RZ ;  /* 0x00006c00280e7a24 */ /* 0x040fe200078e02ff */
[----:B-1----:R-:W-:Y:S01]  /*01a0*/  HFMA2.MMA R6, -RZ, RZ, 0, 0 ;  /* 0x00000000ff067435 */ /* 0x002fe200000001ff */
[----:B------:R-:W-:Y:S01]  /*01b0*/  MOV R3, c[0x0][0x174] ;  /* 0x00005d0000037a02 */ /* 0x000fe20000000f00 */
[----:B------:R-:W-:Y:S02]  /*01c0*/  IMAD R13, R41, c[0x0][0x194], R12 ;  /* 0x00006500290d7a24 */ /* 0x000fe400078e020c */
[----:B------:R-:W-:Y:S01]  /*01d0*/  IMAD R12, R40, c[0x0][0x1e0], RZ ;  /* 0x00007800280c7a24 */ /* 0x000fe200078e02ff */
[----:B------:R-:W-:Y:S01]  /*01e0*/  ISETP.GE.AND P4, PT, R3, 0x1, PT ;  /* 0x000000010300780c */ /* 0x000fe20003f86270 */
[----:B--2---:R-:W-:Y:S01]  /*01f0*/  IMAD.WIDE.U32 R4, R41, c[0x0][0x1e0], RZ ;  /* 0x0000780029047a25 */ /* 0x004fe200078e00ff */
[----:B---3--:R-:W-:-:S03]  /*0200*/  IADD3 R8, RZ, -R7, RZ ;  /* 0x80000007ff087210 */ /* 0x008fc60007ffe0ff */
[----:B------:R-:W-:Y:S02]  /*0210*/  IMAD R15, R41, c[0x0][0x1b4], R14 ;  /* 0x00006d00290f7a24 */ /* 0x000fe400078e020e */
[----:B------:R-:W-:-:S04]  /*0220*/  IMAD R11, R8, R9, RZ ;  /* 0x00000009080b7224 */ /* 0x000fc800078e02ff */
[----:B------:R-:W-:-:S06]  /*0230*/  IMAD.HI.U32 R7, R7, R11, R6 ;  /* 0x0000000b07077227 */ /* 0x000fcc00078e0006 */
[----:B------:R-:W-:-:S04]  /*0240*/  IMAD.HI.U32 R10, R7, R2, RZ ;  /* 0x00000002070a7227 */ /* 0x000fc800078e00ff */
[----:B------:R-:W-:Y:S01]  /*0250*/  IMAD.WIDE.U32 R6, R41, c[0x0][0x190], RZ ;  /* 0x0000640029067a25 */ /* 0x000fe200078e00ff */
[----:B------:R-:W-:-:S04]  /*0260*/  IADD3 R0, -R10, RZ, RZ ;  /* 0x000000ff0a007210 */ /* 0x000fc80007ffe1ff */
[----:B------:R-:W-:Y:S01]  /*0270*/  IADD3 R7, R7, R13, RZ ;  /* 0x0000000d07077210 */ /* 0x000fe20007ffe0ff */
[----:B------:R-:W-:Y:S01]  /*0280*/  IMAD R0, R9, R0, R2 ;  /* 0x0000000009007224 */ /* 0x000fe200078e0202 */
[----:B------:R-:W-:Y:S01]  /*0290*/  LOP3.LUT R2, R45, c[0x0][0x178], RZ, 0x3c, !PT ;  /* 0x00005e002d027a12 */ /* 0x000fe200078e3cff */
[----:B------:R-:W-:Y:S02]  /*02a0*/  IMAD R13, R41, c[0x0][0x1e4], R12 ;  /* 0x00007900290d7a24 */ /* 0x000fe400078e020c */
[----:B------:R-:W-:Y:S01]  /*02b0*/  IMAD R12, R44, c[0x0][0x1e8], RZ ;  /* 0x00007a002c0c7a24 */ /* 0x000fe200078e02ff */
[----:B------:R-:W-:Y:S02]  /*02c0*/  ISETP.GT.U32.AND P2, PT, R9, R0, PT ;  /* 0x000000000900720c */ /* 0x000fe40003f44070 */
[----:B------:R-:W-:Y:S01]  /*02d0*/  ISETP.GE.AND P3, PT, R2, RZ, PT ;  /* 0x000000ff0200720c */ /* 0x000fe20003f66270 */
[----:B------:R-:W-:Y:S01]  /*02e0*/  IMAD.WIDE.U32 R2, R41, c[0x0][0x1d0], RZ ;  /* 0x0000740029027a25 */ /* 0x000fe200078e00ff */
[----:B------:R-:W-:-:S09]  /*02f0*/  IADD3 R5, R5, R13, RZ ;  /* 0x0000000d05057210 */ /* 0x000fd20007ffe0ff */
[-C--:B------:R-:W-:Y:S02]  /*0300*/  @!P2 IADD3 R0, R0, -R9.reuse, RZ ;  /* 0x800000090000a210 */ /* 0x080fe40007ffe0ff */
[----:B------:R-:W-:Y:S02]  /*0310*/  @!P2 IADD3 R10, R10, 0x1, RZ ;  /* 0x000000010a0aa810 */ /* 0x000fe40007ffe0ff */
[----:B------:R-:W-:Y:S01]  /*0320*/  ISETP.GE.U32.AND P0, PT, R0, R9, PT ;  /* 0x000000090000720c */ /* 0x000fe20003f06070 */
[----:B------:R-:W-:Y:S02]  /*0330*/  IMAD R0, R40, c[0x0][0x1d0], RZ ;  /* 0x0000740028007a24 */ /* 0x000fe400078e02ff */
[----:B------:R-:W-:-:S04]  /*0340*/  IMAD.WIDE.U32 R8, R41, c[0x0][0x1b0], RZ ;  /* 0x00006c0029087a25 */ /* 0x000fc800078e00ff */
[----:B------:R-:W-:Y:S01]  /*0350*/  IMAD R11, R41, c[0x0][0x1d4], R0 ;  /* 0x00007500290b7a24 */ /* 0x000fe200078e0200 */
[----:B------:R-:W-:Y:S01]  /*0360*/  IADD3 R9, R9, R15, RZ ;  /* 0x0000000f09097210 */ /* 0x000fe20007ffe0ff */
[----:B------:R-:W-:-:S03]  /*0370*/  IMAD R0, R44, c[0x0][0x1d8], RZ ;  /* 0x000076002c007a24 */ /* 0x000fc600078e02ff */
[----:B------:R-:W-:Y:S01]  /*0380*/  IADD3 R3, R3, R11, RZ ;  /* 0x0000000b03037210 */ /* 0x000fe20007ffe0ff */
[C---:B------:R-:W-:Y:S01]  /*0390*/  IMAD R21, R45.reuse, c[0x0][0x1dc], R0 ;  /* 0x000077002d157a24 */ /* 0x040fe200078e0200 */
[----:B------:R-:W-:Y:S01]  /*03a0*/  @P0 IADD3 R10, R10, 0x1, RZ ;  /* 0x000000010a0a0810 */ /* 0x000fe20007ffe0ff */
[----:B------:R-:W-:-:S03]  /*03b0*/  IMAD R11, R45, c[0x0][0x1ec], R12 ;  /* 0x00007b002d0b7a24 */ /* 0x000fc600078e020c */
[----:B------:R-:W-:Y:S02]  /*03c0*/  @!P3 IADD3 R10, -R10, RZ, RZ ;  /* 0x000000ff0a0ab210 */ /* 0x000fe40007ffe1ff */
[----:B------:R-:W-:-:S04]  /*03d0*/  @!P1 LOP3.LUT R10, RZ, c[0x0][0x178], RZ, 0x33, !PT ;  /* 0x00005e00ff0a9a12 */ /* 0x000fc800078e33ff */
[----:B------:R-:W-:Y:S01]  /*03e0*/  SHF.R.S32.HI R0, RZ, 0x1f, R10 ;  /* 0x0000001fff007819 */ /* 0x000fe2000001140a */
[----:B------:R-:W-:Y:S06]  /*03f0*/  @!P4 EXIT ;  /* 0x000000000000c94d */ /* 0x000fec0003800000 */
[----:B------:R-:W0:Y:S01]  /*0400*/  S2R R15, SR_TID.X ;  /* 0x00000000000f7919 */ /* 0x000e220000002100 */
[----:B------:R-:W-:-:S03]  /*0410*/  IMAD.WIDE.U32 R2, R45, c[0x0][0x1d8], R2 ;  /* 0x000076002d027a25 */ /* 0x000fc600078e0002 */
[----:B------:R-:W1:Y:S01]  /*0420*/  S2R R14, SR_LANEID ;  /* 0x00000000000e7919 */ /* 0x000e620000000000 */
[C---:B------:R-:W-:Y:S01]  /*0430*/  IMAD R13, R0.reuse, c[0x0][0x1a8], RZ ;  /* 0x00006a00000d7a24 */ /* 0x040fe200078e02ff */
[----:B------:R-:W-:Y:S01]  /*0440*/  IADD3 R21, R3, R21, RZ ;  /* 0x0000001503157210 */ /* 0x000fe20007ffe0ff */
[----:B------:R-:W-:Y:S01]  /*0450*/  IMAD R17, R0, c[0x0][0x1c8], RZ ;  /* 0x0000720000117a24 */ /* 0x000fe200078e02ff */
[----:B------:R-:W-:Y:S01]  /*0460*/  LEA R20, P0, R2, c[0x0][0x240], 0x2 ;  /* 0x0000900002147a11 */ /* 0x000fe200078010ff */
[----:B------:R-:W-:-:S03]  /*0470*/  IMAD.WIDE.U32 R4, R45, c[0x0][0x1e8], R4 ;  /* 0x00007a002d047a25 */ /* 0x000fc600078e0004 */
[----:B------:R-:W-:Y:S01]  /*0480*/  LEA.HI.X R21, R2, c[0x0][0x244], R21, 0x2, P0 ;  /* 0x0000910002157a11 */ /* 0x000fe200000f1415 */
[----:B------:R-:W-:Y:S01]  /*0490*/  IMAD.WIDE.U32 R6, R10, c[0x0][0x1a8], R6 ;  /* 0x00006a000a067a25 */ /* 0x000fe200078e0006 */
[----:B------:R-:W-:Y:S02]  /*04a0*/  IADD3 R11, R5, R11, RZ ;  /* 0x0000000b050b7210 */ /* 0x000fe40007ffe0ff */
[----:B------:R-:W-:Y:S01]  /*04b0*/  LEA R19, P1, R4, c[0x0][0x248], 0x2 ;  /* 0x0000920004137a11 */ /* 0x000fe200078210ff */
[----:B------:R-:W-:-:S03]  /*04c0*/  IMAD.WIDE.U32 R8, R10, c[0x0][0x1c8], R8 ;  /* 0x000072000a087a25 */ /* 0x000fc600078e0008 */
[----:B------:R-:W-:Y:S01]  /*04d0*/  LEA.HI.X R4, R4, c[0x0][0x24c], R11, 0x2, P1 ;  /* 0x0000930004047a11 */ /* 0x000fe200008f140b */
[----:B------:R-:W-:Y:S01]  /*04e0*/  IMAD R13, R10, c[0x0][0x1ac], R13 ;  /* 0x00006b000a0d7a24 */ /* 0x000fe200078e020d */
[----:B------:R-:W-:Y:S01]  /*04f0*/  LEA R3, P3, R8, c[0x0][0x230], 0x2 ;  /* 0x00008c0008037a11 */ /* 0x000fe200078610ff */
[----:B------:R-:W-:Y:S01]  /*0500*/  IMAD R23, R10, c[0x0][0x1cc], R17 ;  /* 0x000073000a177a24 */ /* 0x000fe200078e0211 */
[----:B------:R-:W-:Y:S01]  /*0510*/  LEA R17, P2, R6, c[0x0][0x228], 0x2 ;  /* 0x00008a0006117a11 */ /* 0x000fe200078410ff */
[----:B------:R-:W-:Y:S01]  /*0520*/  IMAD R2, R44, c[0x0][0x180], RZ ;  /* 0x000060002c027a24 */ /* 0x000fe200078e02ff */
[----:B------:R-:W-:Y:S01]  /*0530*/  IADD3 R7, R7, R13, RZ ;  /* 0x0000000d07077210 */ /* 0x000fe20007ffe0ff */
[----:B------:R-:W-:Y:S01]  /*0540*/  IMAD R0, R41, c[0x0][0x164], R45 ;  /* 0x0000590029007a24 */ /* 0x000fe200078e022d */
[----:B------:R-:W-:Y:S01]  /*0550*/  IADD3 R5, R9, R23, RZ ;  /* 0x0000001709057210 */ /* 0x000fe20007ffe0ff */
[C---:B------:R-:W-:Y:S01]  /*0560*/  IMAD R11, R45.reuse, c[0x0][0x184], R2 ;  /* 0x000061002d0b7a24 */ /* 0x040fe200078e0202 */
[----:B0-----:R-:W-:Y:S01]  /*0570*/  SHF.R.S32.HI R2, RZ, 0x1f, R15 ;  /* 0x0000001fff027819 */ /* 0x001fe2000001140f */
[----:B------:R-:W-:Y:S01]  /*0580*/  IMAD.WIDE.U32 R74, R45, c[0x0][0x180], RZ ;  /* 0x000060002d4a7a25 */ /* 0x000fe200078e00ff */
[----:B------:R-:W-:-:S02]  /*0590*/  LEA.HI.X R18, R6, c[0x0][0x22c], R7, 0x2, P2 ;  /* 0x00008b0006127a11 */ /* 0x000fc400010f1407 */
[----:B------:R-:W-:Y:S01]  /*05a0*/  LEA.HI.X R16, R8, c[0x0][0x234], R5, 0x2, P3 ;  /* 0x00008d0008107a11 */ /* 0x000fe200018f1405 */
[----:B------:R-:W-:Y:S01]  /*05b0*/  IMAD R0, R0, c[0x0][0x174], RZ ;  /* 0x00005d0000007a24 */ /* 0x000fe200078e02ff */
[C---:B------:R-:W-:Y:S02]  /*05c0*/  SHF.L.U64.HI R9, R15.reuse, 0x4, R2 ;  /* 0x000000040f097819 */ /* 0x040fe40000010202 */
[----:B------:R-:W-:Y:S01]  /*05d0*/  MOV R5, R4 ;  /* 0x0000000400057202 */ /* 0x000fe20000000f00 */
[----:B------:R-:W-:Y:S01]  /*05e0*/  IMAD R10, R0, c[0x0][0x16c], RZ ;  /* 0x00005b00000a7a24 */ /* 0x000fe200078e02ff */
[----:B------:R-:W-:Y:S02]  /*05f0*/  MOV R13, RZ ;  /* 0x000000ff000d7202 */ /* 0x000fe40000000f00 */
[----:B------:R-:W-:Y:S02]  /*0600*/  SHF.L.U32 R12, R15, 0x4, RZ ;  /* 0x000000040f0c7819 */ /* 0x000fe400000006ff */
[----:B------:R-:W-:-:S02]  /*0610*/  IADD3 R11, R75, R11, RZ ;  /* 0x0000000b4b0b7210 */ /* 0x000fc40007ffe0ff */
[----:B------:R-:W-:Y:S02]  /*0620*/  MOV R8, R20 ;  /* 0x0000001400087202 */ /* 0x000fe40000000f00 */
[----:B------:R-:W-:Y:S02]  /*0630*/  MOV R7, R19 ;  /* 0x0000001300077202 */ /* 0x000fe40000000f00 */
[----:B------:R-:W-:Y:S02]  /*0640*/  MOV R6, R21 ;  /* 0x0000001500067202 */ /* 0x000fe40000000f00 */
[----:B------:R-:W-:Y:S02]  /*0650*/  MOV R4, R17 ;  /* 0x0000001100047202 */ /* 0x000fe40000000f00 */
[----:B------:R-:W-:Y:S02]  /*0660*/  MOV R2, R18 ;  /* 0x0000001200027202 */ /* 0x000fe40000000f00 */
[----:B-1----:R-:W-:-:S02]  /*0670*/  MOV R0, R16 ;  /* 0x0000001000007202 */ /* 0x002fc40000000f00 */
.L_x_2659:
        /* <DEDUP_REMOVED lines=53> */
.L_x_2647:
[----:B------:R-:W-:Y:S05]  /*09d0*/  BSYNC B0 ;  /* 0x0000000000007941 */ /* 0x000fea0003800000 */
.L_x_2646:
        /* <DEDUP_REMOVED lines=33> */
.L_x_2649:
[----:B------:R-:W-:Y:S05]  /*0bf0*/  BSYNC B0 ;  /* 0x0000000000007941 */ /* 0x000fea0003800000 */
.L_x_2648:
        /* <DEDUP_REMOVED lines=33> */
.L_x_2651:
[----:B------:R-:W-:Y:S05]  /*0e10*/  BSYNC B0 ;  /* 0x0000000000007941 */ /* 0x000fea0003800000 */
.L_x_2650:
        /* <DEDUP_REMOVED lines=33> */
.L_x_2653:
[----:B------:R-:W-:Y:S05]  /*1030*/  BSYNC B0 ;  /* 0x0000000000007941 */ /* 0x000fea0003800000 */
.L_x_2652:
        /* <DEDUP_REMOVED lines=8> */
[----:B------:R-:W-:Y:S01]  /*10c0*/  LOP3.LUT P0, RZ, R15, 0x1f, RZ, 0xc0, !PT ;  /* 0x0000001f0fff7812 */ /* 0x000fe2000780c0ff */
[----:B------:R-:W-:Y:S01]  /*10d0*/  HFMA2.MMA R56, -RZ, RZ, 0, 0 ;  /* 0x00000000ff387435 */ /* 0x000fe200000001ff */
[----:B------:R-:W-:Y:S02]  /*10e0*/  FMUL.FTZ R52, R20, R47 ;  /* 0x0000002f14347220 */ /* 0x000fe40000410000 */
[----:B------:R-:W-:Y:S01]  /*10f0*/  ISETP.EQ.OR P0, PT, R13, RZ, P0 ;  /* 0x000000ff0d00720c */ /* 0x000fe20000702670 */
[----:B------:R-:W-:Y:S02]  /*1100*/  FMUL.FTZ R53, R21, R46 ;  /* 0x0000002e15357220 */ /* 0x000fe40000410000 */
[----:B------:R-:W-:Y:S02]  /*1110*/  FMUL.FTZ R54, R22, R49 ;  /* 0x0000003116367220 */ /* 0x000fe40000410000 */
[----:B------:R-:W-:Y:S02]  /*1120*/  FMUL.FTZ R55, R23, R48 ;  /* 0x0000003017377220 */ /* 0x000fe40000410000 */
.L_x_2657:
        /* <DEDUP_REMOVED lines=8> */
[----:B------:R-:W-:Y:S01]  /*11b0*/  LEA.HI.X R29, R20, c[0x0][0x224], R21, 0x3, P1 ;  /* 0x00008900141d7a11 */ /* 0x000fe200008f1c15 */
[----:B------:R-:W-:-:S05]  /*11c0*/  IMAD R23, R33, c[0x0][0x1a0], RZ ;  /* 0x0000680021177a24 */ /* 0x000fca00078e02ff */
[----:B------:R-:W2:Y:S01]  /*11d0*/  LDG.E.64 R28, [R28.64] ;  /* 0x000000041c1c7981 */ /* 0x000ea2000c1e1b00 */
[----:B------:R-:W-:Y:S01]  /*11e0*/  IMAD.WIDE.U32 R20, R56, c[0x0][0x1a0], RZ ;  /* 0x0000680038147a25 */ /* 0x000fe200078e00ff */
[----:B------:R-:W-:-:S03]  /*11f0*/  SHF.L.U32 R35, R15, 0x1, RZ ;  /* 0x000000010f237819 */ /* 0x000fc600000006ff */
[----:B------:R-:W-:Y:S01]  /*1200*/  IMAD R23, R56, c[0x0][0x1a4], R23 ;  /* 0x0000690038177a24 */ /* 0x000fe200078e0217 */
[----:B------:R-:W-:-:S04]  /*1210*/  LEA R30, P1, R20, R4, 0x2 ;  /* 0x00000004141e7211 */ /* 0x000fc800078210ff */
[----:B------:R-:W-:-:S04]  /*1220*/  IADD3 R21, R21, R23, RZ ;  /* 0x0000001715157210 */ /* 0x000fc80007ffe0ff */
[----:B------:R-:W-:-:S05]  /*1230*/  LEA.HI.X R31, R20, R2, R21, 0x2, P1 ;  /* 0x00000002141f7211 */ /* 0x000fca00008f1415 */
[----:B------:R-:W-:-:S05]  /*1240*/  IMAD.WIDE R30, R35, 0x10, R30 ;  /* 0x00000010231e7825 */ /* 0x000fca00078e021e */
[----:B------:R0:W3:Y:S04]  /*1250*/  LDG.E.128 R20, [R30.64] ;  /* 0x000000041e147981 */ /* 0x0000e8000c1e1d00 */
[----:B------:R0:W4:Y:S01]  /*1260*/  LDG.E.128 R24, [R30.64+0x10] ;  /* 0x000010041e187981 */ /* 0x000122000c1e1d00 */
[----:B------:R-:W-:-:S04]  /*1270*/  IMAD R33, R33, c[0x0][0x1c0], RZ ;  /* 0x0000700021217a24 */ /* 0x000fc800078e02ff */
[C---:B------:R-:W-:Y:S02]  /*1280*/  IMAD R39, R56.reuse, c[0x0][0x1c4], R33 ;  /* 0x0000710038277a24 */ /* 0x040fe400078e0221 */
[----:B0-----:R-:W-:-:S05]  /*1290*/  IMAD.WIDE.U32 R30, R56, c[0x0][0x1c0], RZ ;  /* 0x00007000381e7a25 */ /* 0x001fca00078e00ff */
[----:B------:R-:W-:Y:S02]  /*12a0*/  IADD3 R39, R31, R39, RZ ;  /* 0x000000271f277210 */ /* 0x000fe40007ffe0ff */
[----:B------:R-:W-:Y:S01]  /*12b0*/  ISETP.NE.AND P2, PT, R14, 0x1f, PT ;  /* 0x0000001f0e00780c */ /* 0x000fe20003f45270 */
[CC--:B--2---:R-:W-:Y:S02]  /*12c0*/  FMUL.FTZ R34, R29.reuse, R46.reuse ;  /* 0x0000002e1d227220 */ /* 0x0c4fe40000410000 */
[----:B------:R-:W-:Y:S02]  /*12d0*/  FMUL.FTZ R28, R28, 1.4426950216293334961 ;  /* 0x3fb8aa3b1c1c7820 */ /* 0x000fe40000410000 */
[----:B------:R-:W-:Y:S02]  /*12e0*/  FMUL.RZ R38, R34, 0.15915493667125701904 ;  /* 0x3e22f98322267820 */ /* 0x000fe4000040c000 */
[C---:B------:R-:W-:Y:S02]  /*12f0*/  FMUL.FTZ R34, R28.reuse, R46 ;  /* 0x0000002e1c227220 */ /* 0x040fe40000410000 */
[----:B------:R-:W-:Y:S01]  /*1300*/  FMUL.FTZ R32, R29, R47 ;  /* 0x0000002f1d207220 */ /* 0x000fe20000410000 */
[----:B------:R-:W-:Y:S01]  /*1310*/  MUFU.SIN R60, R38 ;  /* 0x00000026003c7308 */ /* 0x000fe20000000400 */
[----:B------:R-:W-:-:S02]  /*1320*/  FMUL.FTZ R70, R28, R49 ;  /* 0x000000311c467220 */ /* 0x000fc40000410000 */
[----:B------:R-:W-:Y:S02]  /*1330*/  FMUL.RZ R36, R32, 0.15915493667125701904 ;  /* 0x3e22f98320247820 */ /* 0x000fe4000040c000 */
[C---:B------:R-:W-:Y:S02]  /*1340*/  FMUL.FTZ R32, R28.reuse, R47 ;  /* 0x0000002f1c207220 */ /* 0x040fe40000410000 */
[----:B------:R-:W-:Y:S01]  /*1350*/  FMUL.FTZ R57, R28, R48 ;  /* 0x000000301c397220 */ /* 0x000fe20000410000 */
[----:B------:R0:W1:Y:S01]  /*1360*/  MUFU.EX2 R37, R34 ;  /* 0x0000002200257308 */ /* 0x0000620000000800 */
[----:B------:R-:W-:Y:S02]  /*1370*/  FMUL.FTZ R28, R29, R49 ;  /* 0x000000311d1c7220 */ /* 0x000fe40000410000 */
[----:B---3--:R-:W-:-:S05]  /*1380*/  FMUL.FTZ R59, R52, R20 ;  /* 0x00000014343b7220 */ /* 0x008fca0000410000 */
[----:B------:R-:W2:Y:S01]  /*1390*/  MUFU.COS R62, R38 ;  /* 0x00000026003e7308 */ /* 0x000ea20000000000 */
[----:B0-----:R-:W-:Y:S02]  /*13a0*/  FMUL.FTZ R34, R29, R48 ;  /* 0x000000301d227220 */ /* 0x001fe40000410000 */
[----:B------:R-:W-:Y:S02]  /*13b0*/  FMUL.FTZ R61, R52, R21 ;  /* 0x00000015343d7220 */ /* 0x000fe40000410000 */
[----:B------:R-:W-:Y:S02]  /*13c0*/  FMUL.RZ R34, R34, 0.15915493667125701904 ;  /* 0x3e22f98322227820 */ /* 0x000fe4000040c000 */
[----:B------:R-:W-:Y:S01]  /*13d0*/  FMUL.FTZ R64, R53, R22 ;  /* 0x0000001635407220 */ /* 0x000fe20000410000 */
[----:B------:R-:W-:Y:S01]  /*13e0*/  MUFU.SIN R71, R36 ;  /* 0x0000002400477308 */ /* 0x000fe20000000400 */
[----:B-1----:R-:W-:Y:S02]  /*13f0*/  FMUL.FTZ R60, R37, R60 ;  /* 0x0000003c253c7220 */ /* 0x002fe40000410000 */
[----:B------:R-:W-:-:S02]  /*1400*/  FMUL.FTZ R67, R53, R23 ;  /* 0x0000001735437220 */ /* 0x000fc40000410000 */
[----:B------:R-:W-:Y:S02]  /*1410*/  FMUL.FTZ R21, R61, R60 ;  /* 0x0000003c3d157220 */ /* 0x000fe40000410000 */
[C---:B----4-:R-:W-:Y:S01]  /*1420*/  FMUL.FTZ R72, R54.reuse, R25 ;  /* 0x0000001936487220 */ /* 0x050fe20000410000 */
[----:B------:R0:W-:Y:S01]  /*1430*/  MUFU.COS R69, R36 ;  /* 0x0000002400457308 */ /* 0x0001e20000000000 */
[----:B--2---:R-:W-:Y:S02]  /*1440*/  FMUL.FTZ R62, R37, R62 ;  /* 0x0000003e253e7220 */ /* 0x004fe40000410000 */
[----:B------:R-:W-:Y:S02]  /*1450*/  FMUL.FTZ R65, R54, R24 ;  /* 0x0000001836417220 */ /* 0x000fe40000410000 */
[----:B------:R-:W-:Y:S02]  /*1460*/  FFMA.FTZ R21, R59, R62, -R21 ;  /* 0x0000003e3b157223 */ /* 0x000fe40000010815 */
[----:B------:R-:W-:Y:S01]  /*1470*/  FMUL.FTZ R66, R55, R27 ;  /* 0x0000001b37427220 */ /* 0x000fe20000410000 */
[----:B------:R-:W-:Y:S01]  /*1480*/  MUFU.EX2 R70, R70 ;  /* 0x0000004600467308 */ /* 0x000fe20000000800 */
[----:B0-----:R-:W-:Y:S01]  /*1490*/  FMUL.RZ R36, R28, 0.15915493667125701904 ;  /* 0x3e22f9831c247820 */ /* 0x001fe2000040c000 */
[----:B------:R-:W-:Y:S01]  /*14a0*/  LEA R28, P1, R30, R3, 0x2 ;  /* 0x000000031e1c7211 */ /* 0x000fe200078210ff */
[----:B------:R-:W-:-:S02]  /*14b0*/  FADD.FTZ R21, R64, R21 ;  /* 0x0000001540157221 */ /* 0x000fc40000010000 */
[----:B------:R-:W-:Y:S01]  /*14c0*/  FMUL.FTZ R63, R55, R26 ;  /* 0x0000001a373f7220 */ /* 0x000fe20000410000 */
[----:B------:R-:W-:Y:S01]  /*14d0*/  LEA.HI.X R29, R30, R0, R39, 0x2, P1 ;  /* 0x000000001e1d7211 */ /* 0x000fe200008f1427 */
[----:B------:R-:W-:Y:S01]  /*14e0*/  FMUL.FTZ R30, R59, R60 ;  /* 0x0000003c3b1e7220 */ /* 0x000fe20000410000 */
[----:B------:R-:W0:Y:S03]  /*14f0*/  MUFU.SIN R33, R36 ;  /* 0x0000002400217308 */ /* 0x000e260000000400 */
[----:B------:R-:W-:Y:S02]  /*1500*/  FFMA.FTZ R30, R61, R62, R30 ;  /* 0x0000003e3d1e7223 */ /* 0x000fe4000001001e */
[----:B------:R-:W-:-:S03]  /*1510*/  IMAD.WIDE R28, R35, 0x10, R28 ;  /* 0x00000010231c7825 */ /* 0x000fc600078e021c */
[----:B------:R-:W1:Y:S01]  /*1520*/  MUFU.COS R31, R36 ;  /* 0x00000024001f7308 */ /* 0x000e620000000000 */
[----:B------:R-:W-:-:S07]  /*1530*/  FADD.FTZ R23, R67, R30 ;  /* 0x0000001e43177221 */ /* 0x000fce0000010000 */
[----:B------:R-:W2:Y:S01]  /*1540*/  MUFU.EX2 R32, R32 ;  /* 0x0000002000207308 */ /* 0x000ea20000000800 */
[----:B0-----:R-:W-:-:S07]  /*1550*/  FMUL.FTZ R68, R70, R33 ;  /* 0x0000002146447220 */ /* 0x001fce0000410000 */
[----:B------:R-:W-:Y:S01]  /*1560*/  MUFU.EX2 R57, R57 ;  /* 0x0000003900397308 */ /* 0x000fe20000000800 */
[----:B-1----:R-:W-:-:S07]  /*1570*/  FMUL.FTZ R70, R70, R31 ;  /* 0x0000001f46467220 */ /* 0x002fce0000410000 */
[----:B------:R-:W0:Y:S01]  /*1580*/  MUFU.COS R58, R34 ;  /* 0x00000022003a7308 */ /* 0x000e220000000000 */
[----:B------:R-:W-:-:S07]  /*1590*/  FMUL.FTZ R22, R68, R23 ;  /* 0x0000001744167220 */ /* 0x000fce0000410000 */
[----:B------:R-:W1:Y:S01]  /*15a0*/  MUFU.SIN R20, R34 ;  /* 0x0000002200147308 */ /* 0x000e620000000400 */
[----:B------:R-:W-:Y:S01]  /*15b0*/  FMUL.FTZ R30, R68, R21 ;  /* 0x00000015441e7220 */ /* 0x000fe20000410000 */
[----:B------:R-:W-:Y:S01]  /*15c0*/  ISETP.GE.AND P1, PT, R14, 0x1, PT ;  /* 0x000000010e00780c */ /* 0x000fe20003f26270 */
[C---:B--2---:R-:W-:Y:S01]  /*15d0*/  FMUL.FTZ R69, R32.reuse, R69 ;  /* 0x0000004520457220 */ /* 0x044fe20000410000 */
[----:B------:R2:W3:Y:S01]  /*15e0*/  LDG.E.128 R24, [R28.64] ;  /* 0x000000041c187981 */ /* 0x0004e2000c1e1d00 */
[----:B------:R-:W-:Y:S02]  /*15f0*/  FMUL.FTZ R71, R32, R71 ;  /* 0x0000004720477220 */ /* 0x000fe40000410000 */
[C---:B------:R-:W-:Y:S02]  /*1600*/  FFMA.FTZ R22, R70.reuse, R21, -R22 ;  /* 0x0000001546167223 */ /* 0x040fe40000010816 */
[----:B------:R-:W-:Y:S02]  /*1610*/  FFMA.FTZ R23, R70, R23, R30 ;  /* 0x0000001746177223 */ /* 0x000fe4000001001e */
[----:B------:R-:W-:-:S02]  /*1620*/  FMUL.FTZ R21, R69, R60 ;  /* 0x0000003c45157220 */ /* 0x000fc40000410000 */
[C---:B0-----:R-:W-:Y:S02]  /*1630*/  FMUL.FTZ R58, R57.reuse, R58 ;  /* 0x0000003a393a7220 */ /* 0x041fe40000410000 */
[----:B------:R-:W-:Y:S02]  /*1640*/  FADD.FTZ R30, R72, R23 ;  /* 0x00000017481e7221 */ /* 0x000fe40000010000 */
[----:B-1----:R-:W-:Y:S02]  /*1650*/  FMUL.FTZ R57, R57, R20 ;  /* 0x0000001439397220 */ /* 0x002fe40000410000 */
[----:B------:R-:W-:Y:S02]  /*1660*/  FMUL.FTZ R20, R71, R60 ;  /* 0x0000003c47147220 */ /* 0x000fe40000410000 */
[----:B------:R-:W-:Y:S02]  /*1670*/  FADD.FTZ R22, R65, R22 ;  /* 0x0000001641167221 */ /* 0x000fe40000010000 */
[----:B------:R-:W-:-:S02]  /*1680*/  FFMA.FTZ R23, R71, R62, R21 ;  /* 0x0000003e47177223 */ /* 0x000fc40000010015 */
[----:B------:R-:W-:Y:S02]  /*1690*/  FFMA.FTZ R21, R69, R62, -R20 ;  /* 0x0000003e45157223 */ /* 0x000fe40000010814 */
[C---:B------:R-:W-:Y:S02]  /*16a0*/  FMUL.FTZ R33, R57.reuse, R22 ;  /* 0x0000001639217220 */ /* 0x040fe40000410000 */
[----:B------:R-:W-:Y:S02]  /*16b0*/  FMUL.FTZ R20, R68, R23 ;  /* 0x0000001744147220 */ /* 0x000fe40000410000 */
[-C--:B------:R-:W-:Y:S02]  /*16c0*/  FMUL.FTZ R31, R57, R30.reuse ;  /* 0x0000001e391f7220 */ /* 0x080fe40000410000 */
[----:B------:R-:W-:Y:S02]  /*16d0*/  FFMA.FTZ R33, R58, R30, R33 ;  /* 0x0000001e3a217223 */ /* 0x000fe40000010021 */
[----:B------:R-:W-:-:S02]  /*16e0*/  FFMA.FTZ R20, R70, R21, -R20 ;  /* 0x0000001546147223 */ /* 0x000fc40000010814 */
[----:B------:R-:W-:Y:S02]  /*16f0*/  FFMA.FTZ R22, R58, R22, -R31 ;  /* 0x000000163a167223 */ /* 0x000fe4000001081f */
[----:B------:R-:W-:Y:S02]  /*1700*/  FMUL.FTZ R21, R68, R21 ;  /* 0x0000001544157220 */ /* 0x000fe40000410000 */
        /* <DEDUP_REMOVED lines=8> */
[----:B------:R-:W-:Y:S02]  /*1790*/  FFMA.FTZ R32, R58, R20, -R23 ;  /* 0x000000143a207223 */ /* 0x000fe40000010817 */
[----:B------:R2:W5:Y:S04]  /*17a0*/  LDG.E.128 R20, [R28.64+0x10] ;  /* 0x000010041c147981 */ /* 0x000568000c1e1d00 */
[----:B------:R-:W2:Y:S04]  /*17b0*/  SHFL.UP PT, R31, R32, 0x1, RZ ;  /* 0x04200000201f7989 */ /* 0x000ea800000e00ff */
[----:B------:R-:W4:Y:S01]  /*17c0*/  SHFL.UP PT, R33, R30, 0x1, RZ ;  /* 0x042000001e217989 */ /* 0x000f2200000e00ff */
[----:B0-----:R-:W-:-:S02]  /*17d0*/  FMUL.FTZ R36, R30, R39 ;  /* 0x000000271e247220 */ /* 0x001fc40000410000 */
[-C--:B-1----:R-:W-:Y:S02]  /*17e0*/  FMUL.FTZ R38, R30, R37.reuse ;  /* 0x000000251e267220 */ /* 0x082fe40000410000 */
[C---:B------:R-:W-:Y:S02]  /*17f0*/  FFMA.FTZ R37, R32.reuse, R37, -R36 ;  /* 0x0000002520257223 */ /* 0x040fe40000010824 */
[----:B------:R-:W-:Y:S02]  /*1800*/  FFMA.FTZ R38, R32, R39, R38 ;  /* 0x0000002720267223 */ /* 0x000fe40000010026 */
[----:B------:R-:W-:Y:S02]  /*1810*/  @P1 FADD.FTZ R34, R34, R37 ;  /* 0x0000002522221221 */ /* 0x000fe40000010000 */
[----:B------:R-:W-:Y:S02]  /*1820*/  @P1 FADD.FTZ R35, R35, R38 ;  /* 0x0000002623231221 */ /* 0x000fe40000010000 */
[----:B--2---:R-:W-:-:S02]  /*1830*/  FMUL.FTZ R28, R30, R31 ;  /* 0x0000001f1e1c7220 */ /* 0x004fc40000410000 */
[-C--:B----4-:R-:W-:Y:S01]  /*1840*/  FMUL.FTZ R36, R30, R33.reuse ;  /* 0x000000211e247220 */ /* 0x090fe20000410000 */
[----:B------:R-:W0:Y:S01]  /*1850*/  SHFL.UP PT, R37, R34, 0x2, RZ ;  /* 0x0440000022257989 */ /* 0x000e2200000e00ff */
[C---:B------:R-:W-:Y:S02]  /*1860*/  FFMA.FTZ R33, R32.reuse, R33, R28 ;  /* 0x0000002120217223 */ /* 0x040fe4000001001c */
[----:B------:R-:W-:Y:S01]  /*1870*/  @P1 FFMA.FTZ R32, R32, R31, -R36 ;  /* 0x0000001f20201223 */ /* 0x000fe20000010824 */
[----:B------:R-:W1:Y:S02]  /*1880*/  SHFL.UP PT, R39, R35, 0x2, RZ ;  /* 0x0440000023277989 */ /* 0x000e6400000e00ff */
[----:B------:R-:W-:Y:S02]  /*1890*/  FSEL R28, R30, R33, !P1 ;  /* 0x000000211e1c7208 */ /* 0x000fe40004800000 */
[----:B------:R-:W2:Y:S04]  /*18a0*/  SHFL.UP PT, R29, R32, 0x2, RZ ;  /* 0x04400000201d7989 */ /* 0x000ea800000e00ff */
[----:B------:R-:W4:Y:S01]  /*18b0*/  SHFL.UP PT, R31, R28, 0x2, RZ ;  /* 0x044000001c1f7989 */ /* 0x000f2200000e00ff */
[----:B------:R-:W-:Y:S01]  /*18c0*/  ISETP.GE.AND P1, PT, R14, 0x2, PT ;  /* 0x000000020e00780c */ /* 0x000fe20003f26270 */
[----:B0-----:R-:W-:-:S02]  /*18d0*/  FMUL.FTZ R33, R28, R37 ;  /* 0x000000251c217220 */ /* 0x001fc40000410000 */
[-C--:B-1----:R-:W-:Y:S02]  /*18e0*/  FMUL.FTZ R30, R28, R39.reuse ;  /* 0x000000271c1e7220 */ /* 0x082fe40000410000 */
[C---:B------:R-:W-:Y:S02]  /*18f0*/  FFMA.FTZ R36, R32.reuse, R39, R33 ;  /* 0x0000002720247223 */ /* 0x040fe40000010021 */
[----:B------:R-:W-:Y:S02]  /*1900*/  FFMA.FTZ R37, R32, R37, -R30 ;  /* 0x0000002520257223 */ /* 0x000fe4000001081e */
[----:B--2---:R-:W-:-:S04]  /*1910*/  FMUL.FTZ R30, R28, R29 ;  /* 0x0000001d1c1e7220 */ /* 0x004fc80000410000 */
[----:B------:R-:W-:Y:S02]  /*1920*/  @P1 FADD.FTZ R35, R35, R36 ;  /* 0x0000002423231221 */ /* 0x000fe40000010000 */
[----:B------:R-:W-:Y:S02]  /*1930*/  @P1 FADD.FTZ R34, R34, R37 ;  /* 0x0000002522221221 */ /* 0x000fe40000010000 */
[-C--:B----4-:R-:W-:Y:S02]  /*1940*/  FFMA.FTZ R33, R32, R31.reuse, R30 ;  /* 0x0000001f20217223 */ /* 0x090fe4000001001e */
[----:B------:R-:W-:Y:S01]  /*1950*/  FMUL.FTZ R31, R28, R31 ;  /* 0x0000001f1c1f7220 */ /* 0x000fe20000410000 */
[----:B------:R-:W0:Y:S03]  /*1960*/  SHFL.UP PT, R39, R35, 0x4, RZ ;  /* 0x0480000023277989 */ /* 0x000e2600000e00ff */
[----:B------:R-:W-:Y:S01]  /*1970*/  @P1 FFMA.FTZ R32, R32, R29, -R31 ;  /* 0x0000001d20201223 */ /* 0x000fe2000001081f */
        /* <DEDUP_REMOVED lines=24> */
[----:B--2---:R-:W-:Y:S02]  /*1b00*/  FMUL.FTZ R31, R33, R36 ;  /* 0x00000024211f7220 */ /* 0x004fe40000410000 */
[----:B------:R-:W-:-:S04]  /*1b10*/  FFMA.FTZ R37, R32, R37, -R28 ;  /* 0x0000002520257223 */ /* 0x000fc8000001081c */
[----:B------:R-:W-:Y:S02]  /*1b20*/  @P1 FADD.FTZ R35, R35, R38 ;  /* 0x0000002623231221 */ /* 0x000fe40000010000 */
[CC--:B----4-:R-:W-:Y:S02]  /*1b30*/  FMUL.FTZ R39, R33.reuse, R30.reuse ;  /* 0x0000001e21277220 */ /* 0x0d0fe40000410000 */
[----:B------:R-:W-:Y:S02]  /*1b40*/  FFMA.FTZ R38, R32, R30, R31 ;  /* 0x0000001e20267223 */ /* 0x000fe4000001001f */
[----:B------:R-:W-:Y:S02]  /*1b50*/  @P1 FADD.FTZ R34, R34, R37 ;  /* 0x0000002522221221 */ /* 0x000fe40000010000 */
[----:B------:R-:W-:Y:S01]  /*1b60*/  @P1 FFMA.FTZ R32, R32, R36, -R39 ;  /* 0x0000002420201223 */ /* 0x000fe20000010827 */
[----:B------:R-:W0:Y:S01]  /*1b70*/  SHFL.UP PT, R37, R35, 0x10, RZ ;  /* 0x0600000023257989 */ /* 0x000e2200000e00ff */
[----:B------:R-:W-:-:S03]  /*1b80*/  FSEL R36, R33, R38, !P1 ;  /* 0x0000002621247208 */ /* 0x000fc60004800000 */
[----:B------:R-:W1:Y:S04]  /*1b90*/  SHFL.UP PT, R73, R34, 0x10, RZ ;  /* 0x0600000022497989 */ /* 0x000e6800000e00ff */
[----:B------:R-:W2:Y:S04]  /*1ba0*/  SHFL.UP PT, R33, R32, 0x10, RZ ;  /* 0x0600000020217989 */ /* 0x000ea800000e00ff */
[----:B------:R-:W4:Y:S01]  /*1bb0*/  SHFL.UP PT, R39, R36, 0x10, RZ ;  /* 0x0600000024277989 */ /* 0x000f2200000e00ff */
[----:B------:R-:W-:Y:S01]  /*1bc0*/  MOV R29, RZ ;  /* 0x000000ff001d7202 */ /* 0x000fe20000000f00 */
[----:B------:R-:W-:Y:S01]  /*1bd0*/  CS2R R30, SRZ ;  /* 0x00000000001e7805 */ /* 0x000fe2000001ff00 */
[----:B------:R-:W-:-:S02]  /*1be0*/  MOV R28, 0x3f800000 ;  /* 0x3f800000001c7802 */ /* 0x000fc40000000f00 */
[----:B------:R-:W-:-:S04]  /*1bf0*/  ISETP.GE.AND P1, PT, R14, 0x10, PT ;  /* 0x000000100e00780c */ /* 0x000fc80003f26270 */
[----:B------:R-:W3:Y:S01]  /*1c00*/  @!P0 LDS.128 R28, [R56.X16+0x880] ;  /* 0x00088000381c8984 */ /* 0x000ee2000000cc00 */
[----:B0-----:R-:W-:-:S04]  /*1c10*/  FMUL.FTZ R51, R36, R37 ;  /* 0x0000002524337220 */ /* 0x001fc80000410000 */
        /* <DEDUP_REMOVED lines=44> */
[C---:B------:R-:W-:Y:S02]  /*1ee0*/  FMUL.FTZ R33, R37.reuse, R31 ;  /* 0x0000001f25217220 */ /* 0x040fe40000410000 */
        /* <DEDUP_REMOVED lines=28> */
.L_x_2656:
[----:B------:R-:W-:Y:S05]  /*20b0*/  BSYNC B0 ;  /* 0x0000000000007941 */ /* 0x000fea0003800000 */
.L_x_2655:
[----:B0-----:R-:W-:Y:S01]  /*20c0*/  IADD3 R56, R56, 0x1, RZ ;  /* 0x0000000138387810 */ /* 0x001fe20007ffe0ff */
[-C--:B------:R-:W-:Y:S02]  /*20d0*/  FMUL.FTZ R57, R57, R72.reuse ;  /* 0x0000004839397220 */ /* 0x080fe40000410000 */
[-C--:B------:R-:W-:Y:S01]  /*20e0*/  FFMA.FTZ R25, R58, R72.reuse, R25 ;  /* 0x000000483a197223 */ /* 0x080fe20000010019 */
[----:B------:R-:W-:Y:S01]  /*20f0*/  ISETP.GE.AND P1, PT, R56, c[0x0][0x16c], PT ;  /* 0x00005b0038007a0c */ /* 0x000fe20003f26270 */
[----:B------:R-:W-:Y:S02]  /*2100*/  FFMA.FTZ R58, R58, R65, -R57 ;  /* 0x000000413a3a7223 */ /* 0x000fe40000010839 */
[----:B------:R-:W-:Y:S02]  /*2110*/  FADD.FTZ R66, R66, R25 ;  /* 0x0000001942427221 */ /* 0x000fe40000010000 */
[----:B------:R-:W-:Y:S02]  /*2120*/  FMUL.FTZ R27, R27, R67 ;  /* 0x000000431b1b7220 */ /* 0x000fe40000410000 */
[----:B-----5:R-:W-:-:S02]  /*2130*/  FMUL.FTZ R21, R21, R72 ;  /* 0x0000004815157220 */ /* 0x020fc40000410000 */
        /* <DEDUP_REMOVED lines=12> */
.L_x_2654:
[C---:B------:R-:W-:Y:S01]  /*2200*/  SHF.L.U32 R20, R13.reuse, 0x7, RZ ;  /* 0x000000070d147819 */ /* 0x040fe200000006ff */
[----:B------:R-:W-:Y:S01]  /*2210*/  IMAD R22, R40, c[0x0][0x200], RZ ;  /* 0x0000800028167a24 */ /* 0x000fe200078e02ff */
[----:B------:R-:W-:Y:S01]  /*2220*/  BAR.SYNC.DEFER_BLOCKING 0x0 ;  /* 0x0000000000007b1d */ /* 0x000fe20000010000 */
[----:B------:R-:W-:-:S02]  /*2230*/  IADD3 R13, R13, 0x1, RZ ;  /* 0x000000010d0d7810 */ /* 0x000fc40007ffe0ff */
[----:B------:R-:W-:Y:S01]  /*2240*/  SHF.R.S32.HI R21, RZ, 0x1f, R20 ;  /* 0x0000001fff157819 */ /* 0x000fe20000011414 */
[----:B------:R-:W-:Y:S01]  /*2250*/  IMAD R23, R41, c[0x0][0x204], R22 ;  /* 0x0000810029177a24 */ /* 0x000fe200078e0216 */
[----:B------:R-:W-:Y:S01]  /*2260*/  IADD3 R4, P1, R4, 0x400, RZ ;  /* 0x0000040004047810 */ /* 0x000fe20007f3e0ff */
[----:B------:R-:W-:Y:S01]  /*2270*/  IMAD R22, R44, c[0x0][0x208], RZ ;  /* 0x000082002c167a24 */ /* 0x000fe200078e02ff */
[----:B------:R-:W-:Y:S01]  /*2280*/  IADD3 R3, P2, R3, 0x400, RZ ;  /* 0x0000040003037810 */ /* 0x000fe20007f5e0ff */
[----:B------:R-:W-:Y:S01]  /*2290*/  IMAD.WIDE.U32 R20, R41, c[0x0][0x200], R20 ;  /* 0x0000800029147a25 */ /* 0x000fe200078e0014 */
[----:B------:R-:W-:Y:S02]  /*22a0*/  IADD3 R8, P3, R8, 0x200, RZ ;  /* 0x0000020008087810 */ /* 0x000fe40007f7e0ff */
[----:B------:R-:W-:Y:S02]  /*22b0*/  IADD3 R7, P4, R7, 0x200, RZ ;  /* 0x0000020007077810 */ /* 0x000fe40007f9e0ff */
[----:B------:R-:W-:Y:S01]  /*22c0*/  IADD3 R21, R21, R23, RZ ;  /* 0x0000001715157210 */ /* 0x000fe20007ffe0ff */
[----:B------:R-:W-:Y:S01]  /*22d0*/  IMAD R23, R45, c[0x0][0x20c], R22 ;  /* 0x000083002d177a24 */ /* 0x000fe200078e0216 */
[----:B------:R-:W-:-:S02]  /*22e0*/  IADD3.X R2, RZ, R2, RZ, P1, !PT ;  /* 0x00000002ff027210 */ /* 0x000fc40000ffe4ff */
[----:B------:R-:W-:Y:S01]  /*22f0*/  IADD3.X R0, RZ, R0, RZ, P2, !PT ;  /* 0x00000000ff007210 */ /* 0x000fe200017fe4ff */
[----:B------:R-:W-:Y:S01]  /*2300*/  IMAD.WIDE.U32 R20, R45, c[0x0][0x208], R20 ;  /* 0x000082002d147a25 */ /* 0x000fe200078e0014 */
[----:B------:R-:W-:Y:S02]  /*2310*/  IADD3.X R6, RZ, R6, RZ, P3, !PT ;  /* 0x00000006ff067210 */ /* 0x000fe40001ffe4ff */
[----:B------:R-:W-:Y:S02]  /*2320*/  IADD3.X R5, RZ, R5, RZ, P4, !PT ;  /* 0x00000005ff057210 */ /* 0x000fe400027fe4ff */
        /* <DEDUP_REMOVED lines=9> */
.L_x_2658:
[----:B------:R-:W-:Y:S05]  /*23c0*/  EXIT ;  /* 0x000000000000794d */ /* 0x000fea0003800000 */
.L_x_2660:
        /* <DEDUP_REMOVED lines=11> */
.L_x_5398:


//--------------------- .text._Z25selective_scan_fwd_kernelI32Selective_Scan_fwd_kernel_traitsILi32ELi4ELi1ELb1ELb1ELb1ELb1EfN3c107complexIfEEEEv13SSMParamsBase --------------------------
	.section	.text._Z25selective_scan_fwd_kernelI32Selective_Scan_fwd_kernel_traitsILi32ELi4ELi1ELb1ELb1ELb1ELb1EfN3c107complexIfEEEEv13SSMParamsBase,"ax",@progbits
	.sectioninfo	@"SHI_REGISTERS=80"
	.align	128
        .global         _Z25selective_scan_fwd_kernelI32Selective_Scan_fwd_kernel_traitsILi32ELi4ELi1ELb1ELb1ELb1ELb1EfN3c107complexIfEEEEv13SSMParamsBase
        .type           _Z25selective_scan_fwd_kernelI32Selective_Scan_fwd_kernel_traitsILi32ELi4ELi1ELb1ELb1ELb1ELb1EfN3c107complexIfEEEEv13SSMParamsBase,@function
        .size           _Z25selective_scan_fwd_kernelI32Selective_Scan_fwd_kernel_traitsILi32ELi4ELi1ELb1ELb1ELb1ELb1EfN3c107complexIfEEEEv13SSMParamsBase,(.L_x_5399 - _Z25selective_scan_fwd_kernelI32Selective_Scan_fwd_kernel_traitsILi32ELi4ELi1ELb1ELb1ELb1ELb1EfN3c107complexIfEEEEv13SSMParamsBase)
        .other          _Z25selective_scan_fwd_kernelI32Selective_Scan_fwd_kernel_traitsILi32ELi4ELi1ELb1ELb1ELb1ELb1EfN3c107complexIfEEEEv13SSMParamsBase,@"STO_CUDA_ENTRY STV_DEFAULT"
_Z25selective_scan_fwd_kernelI32Selective_Scan_fwd_kernel_traitsILi32ELi4ELi1ELb1ELb1ELb1ELb1EfN3c107complexIfEEEEv13SSMParamsBase:
.text._Z25selective_scan_fwd_kernelI32Selective_Scan_fwd_kernel_traitsILi32ELi4ELi1ELb1ELb1ELb1ELb1EfN3c107complexIfEEEEv13SSMParamsBase:
        /* <DEDUP_REMOVED lines=21> */
[----:B------:R-:W-:-:S03]  /*0150*/  ISETP.NE.AND P1, PT, RZ, c[0x0][0x178], PT ;  /* 0x00005e00ff007a0c */ /* 0x000fc60003f25270 */
[----:B------:R-:W4:Y:S01]  /*0160*/  S2R R5, SR_CTAID.X ;  /* 0x0000000000057919 */ /* 0x000f220000002500 */
[----:B0-----:R-:W-:Y:S01]  /*0170*/  IABS R6, R0 ;  /* 0x0000000000067213 */ /* 0x001fe20000000000 */
[----:B-1----:R-:W-:Y:S01]  /*0180*/  HFMA2.MMA R10, -RZ, RZ, 0, 0 ;  /* 0x00000000ff0a7435 */ /* 0x002fe200000001ff */
[----:B---3--:R-:W-:-:S04]  /*0190*/  MOV R9, c[0x0][0x174] ;  /* 0x00005d0000097a02 */ /* 0x008fc80000000f00 */
[----:B------:R-:W-:Y:S02]  /*01a0*/  ISETP.GE.AND P4, PT, R9, 0x1, PT ;  /* 0x000000010900780c */ /* 0x000fe40003f86270 */
[----:B--2---:R-:W-:-:S05]  /*01b0*/  IADD3 R12, RZ, -R11, RZ ;  /* 0x8000000bff0c7210 */ /* 0x004fca0007ffe0ff */
[----:B------:R-:W-:-:S04]  /*01c0*/  IMAD R15, R12, R13, RZ ;  /* 0x0000000d0c0f7224 */ /* 0x000fc800078e02ff */
[----:B------:R-:W-:-:S04]  /*01d0*/  IMAD.HI.U32 R11, R11, R15, R10 ;  /* 0x0000000f0b0b7227 */ /* 0x000fc800078e000a */
[----:B----4-:R-:W-:-:S04]  /*01e0*/  IMAD.WIDE.U32 R14, R5, c[0x0][0x1b0], RZ ;  /* 0x00006c00050e7a25 */ /* 0x010fc800078e00ff */
[----:B------:R-:W-:-:S04]  /*01f0*/  IMAD.HI.U32 R7, R11, R6, RZ ;  /* 0x000000060b077227 */ /* 0x000fc800078e00ff */
[----:B------:R-:W-:Y:S01]  /*0200*/  IMAD.WIDE.U32 R10, R5, c[0x0][0x1e0], RZ ;  /* 0x00007800050a7a25 */ /* 0x000fe200078e00ff */
[----:B------:R-:W-:-:S05]  /*0210*/  IADD3 R8, -R7, RZ, RZ ;  /* 0x000000ff07087210 */ /* 0x000fca0007ffe1ff */
[----:B------:R-:W-:Y:S01]  /*0220*/  IMAD R6, R13, R8, R6 ;  /* 0x000000080d067224 */ /* 0x000fe200078e0206 */
[----:B------:R-:W-:-:S04]  /*0230*/  LOP3.LUT R8, R0, c[0x0][0x178], RZ, 0x3c, !PT ;  /* 0x00005e0000087a12 */ /* 0x000fc800078e3cff */
[----:B------:R-:W-:Y:S02]  /*0240*/  ISETP.GT.U32.AND P2, PT, R13, R6, PT ;  /* 0x000000060d00720c */ /* 0x000fe40003f44070 */
[----:B------:R-:W-:Y:S01]  /*0250*/  ISETP.GE.AND P3, PT, R8, RZ, PT ;  /* 0x000000ff0800720c */ /* 0x000fe20003f66270 */
[----:B------:R-:W-:-:S10]  /*0260*/  IMAD.WIDE.U32 R8, R5, c[0x0][0x1d0], RZ ;  /* 0x0000740005087a25 */ /* 0x000fd400078e00ff */
[-C--:B------:R-:W-:Y:S02]  /*0270*/  @!P2 IADD3 R6, R6, -R13.reuse, RZ ;  /* 0x8000000d0606a210 */ /* 0x080fe40007ffe0ff */
[----:B------:R-:W-:Y:S02]  /*0280*/  @!P2 IADD3 R7, R7, 0x1, RZ ;  /* 0x000000010707a810 */ /* 0x000fe40007ffe0ff */
[----:B------:R-:W-:Y:S01]  /*0290*/  ISETP.GE.U32.AND P0, PT, R6, R13, PT ;  /* 0x0000000d0600720c */ /* 0x000fe20003f06070 */
[----:B------:R-:W-:Y:S01]  /*02a0*/  IMAD.WIDE.U32 R12, R5, c[0x0][0x190], RZ ;  /* 0x00006400050c7a25 */ /* 0x000fe200078e00ff */
[----:B------:R-:W-:-:S05]  /*02b0*/  SHF.R.S32.HI R6, RZ, 0x1f, R5 ;  /* 0x0000001fff067819 */ /* 0x000fca0000011405 */
[C---:B------:R-:W-:Y:S02]  /*02c0*/  IMAD R18, R6.reuse, c[0x0][0x190], RZ ;  /* 0x0000640006127a24 */ /* 0x040fe400078e02ff */
[C---:B------:R-:W-:Y:S02]  /*02d0*/  IMAD R16, R6.reuse, c[0x0][0x1d0], RZ ;  /* 0x0000740006107a24 */ /* 0x040fe400078e02ff */
[C---:B------:R-:W-:Y:S02]  /*02e0*/  IMAD R19, R5.reuse, c[0x0][0x194], R18 ;  /* 0x0000650005137a24 */ /* 0x040fe400078e0212 */
[----:B------:R-:W-:Y:S01]  /*02f0*/  IMAD R17, R5, c[0x0][0x1d4], R16 ;  /* 0x0000750005117a24 */ /* 0x000fe200078e0210 */
[----:B------:R-:W-:Y:S01]  /*0300*/  @P0 IADD3 R7, R7, 0x1, RZ ;  /* 0x0000000107070810 */ /* 0x000fe20007ffe0ff */
[C---:B------:R-:W-:Y:S01]  /*0310*/  IMAD R18, R6.reuse, c[0x0][0x1e0], RZ ;  /* 0x0000780006127a24 */ /* 0x040fe200078e02ff */
[----:B------:R-:W-:Y:S01]  /*0320*/  IADD3 R13, R13, R19, RZ ;  /* 0x000000130d0d7210 */ /* 0x000fe20007ffe0ff */
[----:B------:R-:W-:Y:S01]  /*0330*/  IMAD R20, R6, c[0x0][0x1b0], RZ ;  /* 0x00006c0006147a24 */ /* 0x000fe200078e02ff */
[----:B------:R-:W-:Y:S01]  /*0340*/  IADD3 R9, R9, R17, RZ ;  /* 0x0000001109097210 */ /* 0x000fe20007ffe0ff */
[C---:B------:R-:W-:Y:S01]  /*0350*/  IMAD R19, R5.reuse, c[0x0][0x1e4], R18 ;  /* 0x0000790005137a24 */ /* 0x040fe200078e0212 */
[----:B------:R-:W-:Y:S01]  /*0360*/  MOV R17, R7 ;  /* 0x0000000700117202 */ /* 0x000fe20000000f00 */
[----:B------:R-:W-:-:S02]  /*0370*/  IMAD R21, R5, c[0x0][0x1b4], R20 ;  /* 0x00006d0005157a24 */ /* 0x000fc400078e0214 */
[----:B------:R-:W-:Y:S01]  /*0380*/  IMAD R7, R3, c[0x0][0x1d8], RZ ;  /* 0x0000760003077a24 */ /* 0x000fe200078e02ff */
[----:B------:R-:W-:Y:S01]  /*0390*/  IADD3 R11, R11, R19, RZ ;  /* 0x000000130b0b7210 */ /* 0x000fe20007ffe0ff */
[----:B------:R-:W-:Y:S01]  /*03a0*/  IMAD R19, R3, c[0x0][0x1e8], RZ ;  /* 0x00007a0003137a24 */ /* 0x000fe200078e02ff */
[----:B------:R-:W-:Y:S01]  /*03b0*/  @!P3 IADD3 R17, -R17, RZ, RZ ;  /* 0x000000ff1111b210 */ /* 0x000fe20007ffe1ff */
[C---:B------:R-:W-:Y:S01]  /*03c0*/  IMAD R43, R0.reuse, c[0x0][0x1dc], R7 ;  /* 0x00007700002b7a24 */ /* 0x040fe200078e0207 */
[----:B------:R-:W-:Y:S01]  /*03d0*/  @!P1 LOP3.LUT R17, RZ, c[0x0][0x178], RZ, 0x33, !PT ;  /* 0x00005e00ff119a12 */ /* 0x000fe200078e33ff */
[----:B------:R-:W-:Y:S01]  /*03e0*/  IMAD R19, R0, c[0x0][0x1ec], R19 ;  /* 0x00007b0000137a24 */ /* 0x000fe200078e0213 */
[----:B------:R-:W-:Y:S02]  /*03f0*/  IADD3 R15, R15, R21, RZ ;  /* 0x000000150f0f7210 */ /* 0x000fe40007ffe0ff */
[----:B------:R-:W-:Y:S01]  /*0400*/  SHF.R.S32.HI R16, RZ, 0x1f, R17 ;  /* 0x0000001fff107819 */ /* 0x000fe20000011411 */
[----:B------:R-:W-:Y:S06]  /*0410*/  @!P4 EXIT ;  /* 0x000000000000c94d */ /* 0x000fec0003800000 */
[----:B------:R-:W-:Y:S01]  /*0420*/  IMAD R18, R16, c[0x0][0x1a8], RZ ;  /* 0x00006a0010127a24 */ /* 0x000fe200078e02ff */
[----:B------:R-:W0:Y:S01]  /*0430*/  S2R R7, SR_TID.X ;  /* 0x0000000000077919 */ /* 0x000e220000002100 */
[----:B------:R-:W-:-:S04]  /*0440*/  IMAD.WIDE.U32 R8, R0, c[0x0][0x1d8], R8 ;  /* 0x0000760000087a25 */ /* 0x000fc800078e0008 */
[----:B------:R-:W-:Y:S01]  /*0450*/  IMAD R16, R16, c[0x0][0x1c8], RZ ;  /* 0x0000720010107a24 */ /* 0x000fe200078e02ff */
[----:B------:R-:W-:Y:S01]  /*0460*/  IADD3 R43, R9, R43, RZ ;  /* 0x0000002b092b7210 */ /* 0x000fe20007ffe0ff */
[----:B------:R-:W-:-:S04]  /*0470*/  IMAD.WIDE.U32 R12, R17, c[0x0][0x1a8], R12 ;  /* 0x00006a00110c7a25 */ /* 0x000fc800078e000c */
[----:B------:R-:W-:-:S04]  /*0480*/  IMAD.WIDE.U32 R14, R17, c[0x0][0x1c8], R14 ;  /* 0x00007200110e7a25 */ /* 0x000fc800078e000e */
[C---:B------:R-:W-:Y:S01]  /*0490*/  IMAD R21, R17.reuse, c[0x0][0x1ac], R18 ;  /* 0x00006b0011157a24 */ /* 0x040fe200078e0212 */
[----:B------:R-:W-:Y:S01]  /*04a0*/  LEA R40, P3, R14, c[0x0][0x230], 0x2 ;  /* 0x00008c000e287a11 */ /* 0x000fe200078610ff */
[----:B------:R-:W-:Y:S01]  /*04b0*/  IMAD R23, R17, c[0x0][0x1cc], R16 ;  /* 0x0000730011177a24 */ /* 0x000fe200078e0210 */
[----:B------:R-:W-:Y:S01]  /*04c0*/  LEA R17, P0, R8, c[0x0][0x240], 0x2 ;  /* 0x0000900008117a11 */ /* 0x000fe200078010ff */
[----:B------:R-:W-:Y:S01]  /*04d0*/  IMAD.WIDE.U32 R10, R0, c[0x0][0x1e8], R10 ;  /* 0x00007a00000a7a25 */ /* 0x000fe200078e000a */
[----:B------:R-:W-:Y:S02]  /*04e0*/  LEA R16, P2, R12, c[0x0][0x228], 0x2 ;  /* 0x00008a000c107a11 */ /* 0x000fe400078410ff */
[----:B------:R-:W-:Y:S01]  /*04f0*/  LEA.HI.X R43, R8, c[0x0][0x244], R43, 0x2, P0 ;  /* 0x00009100082b7a11 */ /* 0x000fe200000f142b */
[----:B------:R-:W-:Y:S01]  /*0500*/  IMAD.WIDE.U32 R74, R0, c[0x0][0x180], RZ ;  /* 0x00006000004a7a25 */ /* 0x000fe200078e00ff */
[----:B------:R-:W1:Y:S01]  /*0510*/  S2R R8, SR_LANEID ;  /* 0x0000000000087919 */ /* 0x000e620000000000 */
[----:B------:R-:W-:-:S02]  /*0520*/  IADD3 R9, R15, R23, RZ ;  /* 0x000000170f097210 */ /* 0x000fc40007ffe0ff */
[----:B------:R-:W-:Y:S02]  /*0530*/  IADD3 R45, R11, R19, RZ ;  /* 0x000000130b2d7210 */ /* 0x000fe40007ffe0ff */
[----:B------:R-:W-:Y:S01]  /*0540*/  IADD3 R11, R13, R21, RZ ;  /* 0x000000150d0b7210 */ /* 0x000fe20007ffe0ff */
[----:B------:R-:W-:Y:S01]  /*0550*/  IMAD R13, R3, c[0x0][0x180], RZ ;  /* 0x00006000030d7a24 */ /* 0x000fe200078e02ff */
[----:B------:R-:W-:Y:S01]  /*0560*/  LEA.HI.X R44, R14, c[0x0][0x234], R9, 0x2, P3 ;  /* 0x00008d000e2c7a11 */ /* 0x000fe200018f1409 */
[----:B------:R-:W-:Y:S01]  /*0570*/  IMAD R9, R5, c[0x0][0x164], R0 ;  /* 0x0000590005097a24 */ /* 0x000fe200078e0200 */
[----:B------:R-:W-:Y:S01]  /*0580*/  LEA R41, P1, R10, c[0x0][0x248], 0x2 ;  /* 0x000092000a297a11 */ /* 0x000fe200078210ff */
[----:B------:R-:W-:Y:S01]  /*0590*/  IMAD R13, R0, c[0x0][0x184], R13 ;  /* 0x00006100000d7a24 */ /* 0x000fe200078e020d */
[----:B------:R-:W-:Y:S01]  /*05a0*/  LEA.HI.X R42, R12, c[0x0][0x22c], R11, 0x2, P2 ;  /* 0x00008b000c2a7a11 */ /* 0x000fe200010f140b */
[----:B------:R-:W-:Y:S01]  /*05b0*/  IMAD R11, R9, c[0x0][0x174], RZ ;  /* 0x00005d00090b7a24 */ /* 0x000fe200078e02ff */
[----:B0-----:R-:W-:-:S02]  /*05c0*/  SHF.R.S32.HI R12, RZ, 0x1f, R7 ;  /* 0x0000001fff0c7819 */ /* 0x001fc40000011407 */
[----:B------:R-:W-:Y:S01]  /*05d0*/  LEA.HI.X R45, R10, c[0x0][0x24c], R45, 0x2, P1 ;  /* 0x000093000a2d7a11 */ /* 0x000fe200008f142d */
[----:B------:R-:W-:Y:S01]  /*05e0*/  IMAD R11, R11, c[0x0][0x16c], RZ ;  /* 0x00005b000b0b7a24 */ /* 0x000fe200078e02ff */
[----:B------:R-:W-:Y:S02]  /*05f0*/  MOV R9, RZ ;  /* 0x000000ff00097202 */ /* 0x000fe40000000f00 */
[----:B------:R-:W-:Y:S02]  /*0600*/  SHF.L.U32 R10, R7, 0x4, RZ ;  /* 0x00000004070a7819 */ /* 0x000fe400000006ff */
[----:B------:R-:W-:Y:S02]  /*0610*/  IADD3 R13, R75, R13, RZ ;  /* 0x0000000d4b0d7210 */ /* 0x000fe40007ffe0ff */
[----:B------:R-:W-:Y:S02]  /*0620*/  SHF.L.U64.HI R12, R7, 0x4, R12 ;  /* 0x00000004070c7819 */ /* 0x000fe4000001020c */
[----:B------:R-:W-:-:S02]  /*0630*/  MOV R15, R17 ;  /* 0x00000011000f7202 */ /* 0x000fc40000000f00 */
[----:B-1----:R-:W-:Y:S02]  /*0640*/  MOV R14, R16 ;  /* 0x00000010000e7202 */ /* 0x002fe40000000f00 */
.L_x_2674:
        /* <DEDUP_REMOVED lines=53> */
.L_x_2662:
[----:B------:R-:W-:Y:S05]  /*09a0*/  BSYNC B0 ;  /* 0x0000000000007941 */ /* 0x000fea0003800000 */
.L_x_2661:
        /* <DEDUP_REMOVED lines=33> */
.L_x_2664:
[----:B------:R-:W-:Y:S05]  /*0bc0*/  BSYNC B0 ;  /* 0x0000000000007941 */ /* 0x000fea0003800000 */
.L_x_2663:
        /* <DEDUP_REMOVED lines=33> */
.L_x_2666:
[----:B------:R-:W-:Y:S05]  /*0de0*/  BSYNC B0 ;  /* 0x0000000000007941 */ /* 0x000fea0003800000 */
.L_x_2665:
        /* <DEDUP_REMOVED lines=33> */
.L_x_2668:
[----:B------:R-:W-:Y:S05]  /*1000*/  BSYNC B0 ;  /* 0x0000000000007941 */ /* 0x000fea0003800000 */
.L_x_2667:
        /* <DEDUP_REMOVED lines=15> */
.L_x_2672:
        /* <DEDUP_REMOVED lines=248> */
.L_x_2671:
[----:B------:R-:W-:Y:S05]  /*2080*/  BSYNC B0 ;  /* 0x0000000000007941 */ /* 0x000fea0003800000 */
.L_x_2670:
        /* <DEDUP_REMOVED lines=20> */
.L_x_2669:
        /* <DEDUP_REMOVED lines=32> */
[C---:B------:R-:W-:Y:S01]  /*23d0*/  IMAD.WIDE.U32 R24, R5.reuse, c[0x0][0x210], R24 ;  /* 0x0000840005187a25 */ /* 0x040fe200078e0018 */
[----:B------:R-:W-:Y:S02]  /*23e0*/  IADD3 R14, P1, R14, 0x400, RZ ;  /* 0x000004000e0e7810 */ /* 0x000fe40007f3e0ff */
[----:B------:R-:W-:Y:S01]  /*23f0*/  IADD3 R40, P2, R40, 0x400, RZ ;  /* 0x0000040028287810 */ /* 0x000fe20007f5e0ff */
[----:B------:R-:W-:Y:S01]  /*2400*/  IMAD R35, R5, c[0x0][0x214], R26 ;  /* 0x0000850005237a24 */ /* 0x000fe200078e021a */
[----:B------:R-:W-:Y:S02]  /*2410*/  IADD3 R15, P3, R15, 0x200, RZ ;  /* 0x000002000f0f7810 */ /* 0x000fe40007f7e0ff */
[----:B------:R-:W-:-:S02]  /*2420*/  IADD3 R41, P4, R41, 0x200, RZ ;  /* 0x0000020029297810 */ /* 0x000fc40007f9e0ff */
[----:B------:R-:W-:Y:S02]  /*2430*/  IADD3 R25, R25, R35, RZ ;  /* 0x0000002319197210 */ /* 0x000fe40007ffe0ff */
[----:B------:R-:W-:Y:S02]  /*2440*/  IADD3.X R42, RZ, R42, RZ, P1, !PT ;  /* 0x0000002aff2a7210 */ /* 0x000fe40000ffe4ff */
[----:B------:R-:W-:Y:S01]  /*2450*/  IADD3.X R44, RZ, R44, RZ, P2, !PT ;  /* 0x0000002cff2c7210 */ /* 0x000fe200017fe4ff */
[----:B------:R-:W-:Y:S01]  /*2460*/  IMAD.WIDE.U32 R24, R0, c[0x0][0x218], R24 ;  /* 0x0000860000187a25 */ /* 0x000fe200078e0018 */
        /* <DEDUP_REMOVED lines=22> */
[----:B------:R-:W-:Y:S01]  /*25d0*/  LEA.HI.X R31, R24, c[0x0][0x274], R31, 0x2, P0 ;  /* 0x00009d00181f7a11 */ /* 0x000fe200000f141f */
[----:B-1----:R-:W-:Y:S01]  /*25e0*/  FMUL.FTZ R25, R22, R33 ;  /* 0x0000002116197220 */ /* 0x002fe20000410000 */
[----:B------:R-:W-:-:S03]  /*25f0*/  IADD3 R22, P0, R29, R10, RZ ;  /* 0x0000000a1d167210 */ /* 0x000fc60007f1e0ff */
[----:B------:R-:W-:Y:S02]  /*2600*/  FMUL.FTZ R18, R25, R18 ;  /* 0x0000001219127220 */ /* 0x000fe40000410000 */
[----:B------:R-:W1:Y:S01]  /*2610*/  MUFU.RCP R27, R28 ;  /* 0x0000001c001b7308 */ /* 0x000e620000001000 */
[----:B0-----:R-:W-:-:S04]  /*2620*/  FMUL.FTZ R24, R21, R30 ;  /* 0x0000001e15187220 */ /* 0x001fc80000410000 */
[----:B------:R-:W-:Y:S02]  /*2630*/  FMUL.FTZ R17, R24, R17 ;  /* 0x0000001118117220 */ /* 0x000fe40000410000 */
[----:B--2---:R-:W-:Y:S01]  /*2640*/  FMUL.FTZ R26, R23, R32 ;  /* 0x00000020171a7220 */ /* 0x004fe20000410000 */
[----:B------:R-:W-:Y:S02]  /*2650*/  IADD3.X R23, R31, R12, RZ, P0, !PT ;  /* 0x0000000c1f177210 */ /* 0x000fe400007fe4ff */
[----:B------:R-:W-:Y:S01]  /*2660*/  ISETP.GE.AND P0, PT, R9, c[0x0][0x174], PT ;  /* 0x00005d0009007a0c */ /* 0x000fe20003f06270 */
[----:B------:R-:W-:Y:S02]  /*2670*/  FMUL.FTZ R19, R26, R19 ;  /* 0x000000131a137220 */ /* 0x000fe40000410000 */
[----:B-1----:R-:W-:-:S04]  /*2680*/  FMUL.FTZ R21, R20, R27 ;  /* 0x0000001b14157220 */ /* 0x002fc80000410000 */
[----:B------:R-:W-:-:S05]  /*2690*/  FMUL.FTZ R16, R21, R16 ;  /* 0x0000001015107220 */ /* 0x000fca0000410000 */
[----:B------:R0:W-:Y:S01]  /*26a0*/  STG.E.128 [R22.64], R16 ;  /* 0x0000001016007986 */ /* 0x0001e2000c101d04 */
[----:B------:R-:W-:Y:S01]  /*26b0*/  @P0 CALL.REL.NOINC `(.L_x_2673) ;  /* 0x0000001000000944 */ /* 0x000fe20003c00000 */
[----:B------:R-:W-:Y:S05]  /*26c0*/  BRA `(.L_x_2674) ;  /* 0xffffdf8000007947 */ /* 0x000fea000383ffff */
.L_x_2673:
[----:B------:R-:W-:Y:S05]  /*26d0*/  EXIT ;  /* 0x000000000000794d */ /* 0x000fea0003800000 */
.L_x_2675:
        /* <DEDUP_REMOVED lines=10> */
.L_x_5399:


//--------------------- .text._Z25selective_scan_fwd_kernelI32Selective_Scan_fwd_kernel_traitsILi128ELi16ELi1ELb0ELb0ELb0ELb0EffEEv13SSMParamsBase --------------------------
	.section	.text._Z25selective_scan_fwd_kernelI32Selective_Scan_fwd_kernel_traitsILi128ELi16ELi1ELb0ELb0ELb0ELb0EffEEv13SSMParamsBase,"ax",@progbits
	.sectioninfo	@"SHI_REGISTERS=156"
	.align	128
        .global         _Z25selective_scan_fwd_kernelI32Selective_Scan_fwd_kernel_traitsILi128ELi16ELi1ELb0ELb0ELb0ELb0EffEEv13SSMParamsBase
        .type           _Z25selective_scan_fwd_kernelI32Selective_Scan_fwd_kernel_traitsILi128ELi16ELi1ELb0ELb0ELb0ELb0EffEEv13SSMParamsBase,@function
        .size           _Z25selective_scan_fwd_kernelI32Selective_Scan_fwd_kernel_traitsILi128ELi16ELi1ELb0ELb0ELb0ELb0EffEEv13SSMParamsBase,(.L_x_5400 - _Z25selective_scan_fwd_kernelI32Selective_Scan_fwd_kernel_traitsILi128ELi16ELi1ELb0ELb0ELb0ELb0EffEEv13SSMParamsBase)
        .other          _Z25selective_scan_fwd_kernelI32Selective_Scan_fwd_kernel_traitsILi128ELi16ELi1ELb0ELb0ELb0ELb0EffEEv13SSMParamsBase,@"STO_CUDA_ENTRY STV_DEFAULT"
_Z25selective_scan_fwd_kernelI32Selective_Scan_fwd_kernel_traitsILi128ELi16ELi1ELb0ELb0ELb0ELb0EffEEv13SSMParamsBase:
.text._Z25selective_scan_fwd_kernelI32Selective_Scan_fwd_kernel_traitsILi128ELi16ELi1ELb0ELb0ELb0ELb0EffEEv13SSMParamsBase:
[----:B------:R-:W-:Y:S02]  /*0000*/  MOV R1, c[0x0][0x28] ;  /* 0x00000a0000017a02 */ /* 0x000fe40000000f00 */
[----:B------:R-:W0:Y:S01]  /*0010*/  S2UR UR32, SR_CTAID.Y ;  /* 0x00000000002079c3 */ /* 0x000e220000002600 */
[----:B------:R-:W-:Y:S02]  /*0020*/  ULDC.64 UR4, c[0x0][0x238] ;  /* 0x00008e0000047ab9 */ /* 0x000fe40000000a00 */
[----:B------:R-:W-:Y:S02]  /*0030*/  UISETP.NE.U32.AND UP0, UPT, URZ, UR4, UPT ;  /* 0x000000043f00728c */ /* 0x000fe4000bf05070 */
[----:B------:R-:W-:Y:S02]  /*0040*/  ULDC.64 UR26, c[0x0][0x118] ;  /* 0x00004600001a7ab9 */ /* 0x000fe40000000a00 */
[----:B------:R-:W-:Y:S01]  /*0050*/  UISETP.NE.AND.EX UP0, UPT, URZ, UR5, UPT, UP0 ;  /* 0x000000053f00728c */ /* 0x000fe2000bf05300 */
[----:B------:R-:W1:Y:S01]  /*0060*/  S2UR UR34, SR_CTAID.X ;  /* 0x00000000002279c3 */ /* 0x000e620000002500 */
[----:B------:R-:W-:Y:S01]  /*0070*/  HFMA2.MMA R53, -RZ, RZ, 0, 0 ;  /* 0x00000000ff357435 */ /* 0x000fe200000001ff */
[----:B------:R-:W-:-:S02]  /*0080*/  ULDC.64 UR6, c[0x0][0x1d0] ;  /* 0x0000740000067ab9 */ /* 0x000fc40000000a00 */
[----:B------:R-:W-:Y:S01]  /*0090*/  ULDC.64 UR10, c[0x0][0x1e0] ;  /* 0x00007800000a7ab9 */ /* 0x000fe20000000a00 */
[----:B------:R-:W-:Y:S01]  /*00a0*/  PLOP3.LUT P1, PT, PT, PT, UP0, 0x80, 0x0 ;  /* 0x000000000000781c */ /* 0x000fe20003f2f008 */
[----:B------:R-:W-:Y:S02]  /*00b0*/  ULDC.64 UR14, c[0x0][0x1d8] ;  /* 0x00007600000e7ab9 */ /* 0x000fe40000000a00 */
[----:B------:R-:W-:Y:S02]  /*00c0*/  ULDC.64 UR12, c[0x0][0x1e8] ;  /* 0x00007a00000c7ab9 */ /* 0x000fe40000000a00 */
[----:B0-----:R-:W-:Y:S02]  /*00d0*/  USHF.R.S32.HI UR33, URZ, 0x1f, UR32 ;  /* 0x0000001f3f217899 */ /* 0x001fe40008011420 */
[----:B------:R-:W-:-:S04]  /*00e0*/  @UP0 ULEA UR4, UP1, UR32, UR4, 0x2 ;  /* 0x0000000420040291 */ /* 0x000fc8000f82103f */
[----:B------:R-:W-:Y:S02]  /*00f0*/  @UP0 ULEA.HI.X UR5, UR32, UR5, UR33, 0x2, UP1 ;  /* 0x0000000520050291 */ /* 0x000fe400088f1421 */
[----:B------:R-:W-:-:S04]  /*0100*/  MOV R2, UR4 ;  /* 0x0000000400027c02 */ /* 0x000fc80008000f00 */
[----:B------:R-:W-:Y:S01]  /*0110*/  MOV R3, UR5 ;  /* 0x0000000500037c02 */ /* 0x000fe20008000f00 */
[----:B------:R-:W-:-:S04]  /*0120*/  ULDC.64 UR4, c[0x0][0x250] ;  /* 0x0000940000047ab9 */ /* 0x000fc80000000a00 */
[----:B------:R0:W5:Y:S01]  /*0130*/  @P1 LDG.E R2, [R2.64] ;  /* 0x0000001a02021981 */ /* 0x000162000c1e1900 */
[----:B------:R-:W-:-:S04]  /*0140*/  UISETP.NE.U32.AND UP0, UPT, URZ, UR4, UPT ;  /* 0x000000043f00728c */ /* 0x000fc8000bf05070 */
[----:B------:R-:W-:-:S06]  /*0150*/  UISETP.NE.AND.EX UP0, UPT, URZ, UR5, UPT, UP0 ;  /* 0x000000053f00728c */ /* 0x000fcc000bf05300 */
[----:B------:R-:W-:-:S05]  /*0160*/  PLOP3.LUT P0, PT, PT, PT, UP0, 0x80, 0x0 ;  /* 0x000000000000781c */ /* 0x000fca0003f0f008 */
[----:B------:R-:W-:-:S04]  /*0170*/  @UP0 ULEA UR4, UP1, UR32, UR4, 0x2 ;  /* 0x0000000420040291 */ /* 0x000fc8000f82103f */
[----:B------:R-:W-:Y:S02]  /*0180*/  @UP0 ULEA.HI.X UR5, UR32, UR5, UR33, 0x2, UP1 ;  /* 0x0000000520050291 */ /* 0x000fe400088f1421 */
[----:B------:R-:W-:Y:S01]  /*0190*/  MOV R4, UR4 ;  /* 0x0000000400047c02 */ /* 0x000fe20008000f00 */
[----:B-1----:R-:W-:Y:S01]  /*01a0*/  USHF.R.S32.HI UR35, URZ, 0x1f, UR34 ;  /* 0x0000001f3f237899 */ /* 0x002fe20008011422 */
[----:B------:R-:W-:Y:S02]  /*01b0*/  MOV R0, c[0x0][0x174] ;  /* 0x00005d0000007a02 */ /* 0x000fe40000000f00 */
[----:B------:R-:W-:Y:S01]  /*01c0*/  IMAD.U32 R5, RZ, RZ, UR5 ;  /* 0x00000005ff057e24 */ /* 0x000fe2000f8e00ff */
[----:B------:R-:W-:Y:S02]  /*01d0*/  UIMAD.WIDE.U32 UR4, UR34, UR6, URZ ;  /* 0x00000006220472a5 */ /* 0x000fe4000f8e003f */
[----:B------:R-:W-:Y:S02]  /*01e0*/  UIMAD UR6, UR35, UR6, URZ ;  /* 0x00000006230672a4 */ /* 0x000fe4000f8e023f */
[----:B------:R0:W5:Y:S01]  /*01f0*/  @P0 LDG.E R53, [R4.64] ;  /* 0x0000001a04350981 */ /* 0x000162000c1e1900 */
[----:B------:R-:W-:Y:S01]  /*0200*/  UIMAD UR9, UR35, UR10, URZ ;  /* 0x0000000a230972a4 */ /* 0x000fe2000f8e023f */
[----:B------:R-:W-:Y:S01]  /*0210*/  ISETP.GE.AND P0, PT, R0, 0x1, PT ;  /* 0x000000010000780c */ /* 0x000fe20003f06270 */
[----:B------:R-:W-:-:S02]  /*0220*/  UIMAD UR8, UR34, UR7, UR6 ;  /* 0x00000007220872a4 */ /* 0x000fc4000f8e0206 */
[----:B------:R-:W-:Y:S02]  /*0230*/  UIMAD.WIDE.U32 UR6, UR34, UR10, URZ ;  /* 0x0000000a220672a5 */ /* 0x000fe4000f8e003f */
[----:B------:R-:W-:Y:S02]  /*0240*/  UIMAD UR10, UR34, UR11, UR9 ;  /* 0x0000000b220a72a4 */ /* 0x000fe4000f8e0209 */
[----:B------:R-:W-:Y:S02]  /*0250*/  UIADD3 UR5, UR5, UR8, URZ ;  /* 0x0000000805057290 */ /* 0x000fe4000fffe03f */
[----:B------:R-:W-:Y:S02]  /*0260*/  UIMAD UR9, UR33, UR14, URZ ;  /* 0x0000000e210972a4 */ /* 0x000fe4000f8e023f */
[----:B------:R-:W-:Y:S02]  /*0270*/  UIMAD UR8, UR33, UR12, URZ ;  /* 0x0000000c210872a4 */ /* 0x000fe4000f8e023f */
[----:B------:R-:W-:-:S02]  /*0280*/  UIADD3 UR7, UR7, UR10, URZ ;  /* 0x0000000a07077290 */ /* 0x000fc4000fffe03f */
[----:B------:R-:W-:Y:S02]  /*0290*/  UIMAD UR15, UR32, UR15, UR9 ;  /* 0x0000000f200f72a4 */ /* 0x000fe4000f8e0209 */
[----:B------:R-:W-:Y:S02]  /*02a0*/  UIMAD.WIDE.U32 UR4, UR32, UR14, UR4 ;  /* 0x0000000e200472a5 */ /* 0x000fe4000f8e0004 */
[----:B------:R-:W-:Y:S02]  /*02b0*/  UIMAD UR16, UR32, UR13, UR8 ;  /* 0x0000000d201072a4 */ /* 0x000fe4000f8e0208 */
[----:B------:R-:W-:Y:S01]  /*02c0*/  UIMAD.WIDE.U32 UR6, UR32, UR12, UR6 ;  /* 0x0000000c200672a5 */ /* 0x000fe2000f8e0006 */
[----:B------:R-:W-:Y:S11]  /*02d0*/  @!P0 EXIT ;  /* 0x000000000000894d */ /* 0x000ff60003800000 */
[----:B0-----:R-:W-:Y:S01]  /*02e0*/  ULDC.64 UR8, c[0x0][0x180] ;  /* 0x0000600000087ab9 */ /* 0x001fe20000000a00 */
[----:B------:R-:W0:Y:S01]  /*02f0*/  S2R R65, SR_TID.X ;  /* 0x0000000000417919 */ /* 0x000e220000002100 */
[----:B------:R-:W-:Y:S02]  /*0300*/  UIMAD.WIDE.U32 UR28, UR32, UR8, URZ ;  /* 0x00000008201c72a5 */ /* 0x000fe4000f8e003f */
[----:B------:R-:W-:Y:S01]  /*0310*/  UIMAD UR8, UR33, UR8, URZ ;  /* 0x00000008210872a4 */ /* 0x000fe2000f8e023f */
[----:B------:R-:W1:Y:S01]  /*0320*/  S2R R52, SR_LANEID ;  /* 0x0000000000347919 */ /* 0x000e620000000000 */
[----:B------:R-:W-:-:S02]  /*0330*/  ULDC.64 UR12, c[0x0][0x198] ;  /* 0x00006600000c7ab9 */ /* 0x000fc40000000a00 */
[----:B------:R-:W-:Y:S02]  /*0340*/  UIMAD UR10, UR32, UR9, UR8 ;  /* 0x00000009200a72a4 */ /* 0x000fe4000f8e0208 */
[----:B------:R-:W-:Y:S02]  /*0350*/  ULDC.64 UR18, c[0x0][0x240] ;  /* 0x0000900000127ab9 */ /* 0x000fe40000000a00 */
[----:B------:R-:W-:Y:S02]  /*0360*/  UIMAD UR11, UR33, UR12, URZ ;  /* 0x0000000c210b72a4 */ /* 0x000fe4000f8e023f */
[----:B------:R-:W-:Y:S02]  /*0370*/  UIMAD.WIDE.U32 UR8, UR32, UR12, URZ ;  /* 0x0000000c200872a5 */ /* 0x000fe4000f8e003f */
[----:B------:R-:W-:Y:S02]  /*0380*/  UIADD3 UR15, UR5, UR15, URZ ;  /* 0x0000000f050f7290 */ /* 0x000fe4000fffe03f */
[----:B------:R-:W-:-:S02]  /*0390*/  ULEA UR12, UP0, UR4, UR18, 0x2 ;  /* 0x00000012040c7291 */ /* 0x000fc4000f80103f */
[----:B------:R-:W-:Y:S02]  /*03a0*/  ULDC.64 UR20, c[0x0][0x248] ;  /* 0x0000920000147ab9 */ /* 0x000fe40000000a00 */
[----:B------:R-:W-:Y:S02]  /*03b0*/  ULEA.HI.X UR15, UR4, UR19, UR15, 0x2, UP0 ;  /* 0x00000013040f7291 */ /* 0x000fe400080f140f */
[----:B------:R-:W-:Y:S01]  /*03c0*/  UIADD3 UR16, UR7, UR16, URZ ;  /* 0x0000001007107290 */ /* 0x000fe2000fffe03f */
[C---:B0-----:R-:W-:Y:S01]  /*03d0*/  SHF.L.U32 R46, R65.reuse, 0x4, RZ ;  /* 0x00000004412e7819 */ /* 0x041fe200000006ff */
[----:B------:R-:W-:Y:S01]  /*03e0*/  UMOV UR4, URZ ;  /* 0x0000003f00047c82 */ /* 0x000fe20008000000 */
[----:B------:R-:W-:Y:S01]  /*03f0*/  LOP3.LUT R51, R65, 0x1f, RZ, 0xc0, !PT ;  /* 0x0000001f41337812 */ /* 0x000fe200078ec0ff */
[----:B------:R-:W-:Y:S01]  /*0400*/  ULEA UR14, UP1, UR6, UR20, 0x2 ;  /* 0x00000014060e7291 */ /* 0x000fe2000f82103f */
[C---:B------:R-:W-:Y:S01]  /*0410*/  LOP3.LUT R49, R46.reuse, 0xfffffe00, RZ, 0xc0, !PT ;  /* 0xfffffe002e317812 */ /* 0x040fe200078ec0ff */
[----:B-----5:R0:W2:Y:S01]  /*0420*/  @P1 R2UR UR4, R2 ;  /* 0x00000000020413c2 */ /* 0x0200a200000e0000 */
[----:B------:R-:W-:Y:S01]  /*0430*/  ULDC.64 UR22, c[0x0][0x1b8] ;  /* 0x00006e0000167ab9 */ /* 0x000fe20000000a00 */
[----:B------:R-:W-:Y:S01]  /*0440*/  LOP3.LUT R48, R51, 0xfffffe00, R46, 0xf8, !PT ;  /* 0xfffffe0033307812 */ /* 0x000fe200078ef82e */
[----:B------:R-:W-:Y:S01]  /*0450*/  ULEA.HI.X UR16, UR6, UR21, UR16, 0x2, UP1 ;  /* 0x0000001506107291 */ /* 0x000fe200088f1410 */
[C---:B------:R-:W-:Y:S01]  /*0460*/  IADD3 R47, R46.reuse, 0x1, RZ ;  /* 0x000000012e2f7810 */ /* 0x040fe20007ffe0ff */
[----:B------:R-:W-:Y:S01]  /*0470*/  UIMAD UR11, UR32, UR13, UR11 ;  /* 0x0000000d200b72a4 */ /* 0x000fe2000f8e020b */
[C---:B------:R-:W-:Y:S01]  /*0480*/  IADD3 R132, R46.reuse, 0x2, RZ ;  /* 0x000000022e847810 */ /* 0x040fe20007ffe0ff */
[----:B------:R-:W-:Y:S01]  /*0490*/  ULDC UR6, c[0x0][0x164] ;  /* 0x0000590000067ab9 */ /* 0x000fe20000000800 */
[C---:B------:R-:W-:Y:S01]  /*04a0*/  IADD3 R131, R46.reuse, 0x3, RZ ;  /* 0x000000032e837810 */ /* 0x040fe20007ffe0ff */
[----:B------:R-:W-:Y:S01]  /*04b0*/  UIMAD UR13, UR33, UR22, URZ ;  /* 0x00000016210d72a4 */ /* 0x000fe2000f8e023f */
[C---:B------:R-:W-:Y:S01]  /*04c0*/  IADD3 R130, R46.reuse, 0x4, RZ ;  /* 0x000000042e827810 */ /* 0x040fe20007ffe0ff */
[----:B------:R-:W-:Y:S01]  /*04d0*/  UIMAD UR6, UR34, UR6, UR32 ;  /* 0x00000006220672a4 */ /* 0x000fe2000f8e0220 */
[C---:B------:R-:W-:Y:S01]  /*04e0*/  IADD3 R129, R46.reuse, 0x5, RZ ;  /* 0x000000052e817810 */ /* 0x040fe20007ffe0ff */
[----:B------:R-:W-:Y:S01]  /*04f0*/  ULDC UR7, c[0x0][0x174] ;  /* 0x00005d0000077ab9 */ /* 0x000fe20000000800 */
[C---:B------:R-:W-:Y:S01]  /*0500*/  IADD3 R128, R46.reuse, 0x6, RZ ;  /* 0x000000062e807810 */ /* 0x040fe20007ffe0ff */
[----:B------:R-:W-:Y:S01]  /*0510*/  UIMAD.WIDE.U32 UR30, UR32, UR22, URZ ;  /* 0x00000016201e72a5 */ /* 0x000fe2000f8e003f */
[C---:B------:R-:W-:Y:S01]  /*0520*/  IADD3 R127, R46.reuse, 0x7, RZ ;  /* 0x000000072e7f7810 */ /* 0x040fe20007ffe0ff */
[----:B------:R-:W-:Y:S01]  /*0530*/  UIMAD UR13, UR32, UR23, UR13 ;  /* 0x00000017200d72a4 */ /* 0x000fe2000f8e020d */
[C---:B------:R-:W-:Y:S01]  /*0540*/  IADD3 R126, R46.reuse, 0x8, RZ ;  /* 0x000000082e7e7810 */ /* 0x040fe20007ffe0ff */
[----:B------:R-:W-:Y:S01]  /*0550*/  UIMAD UR6, UR6, UR7, URZ ;  /* 0x00000007060672a4 */ /* 0x000fe2000f8e023f */
[C---:B------:R-:W-:Y:S01]  /*0560*/  IADD3 R125, R46.reuse, 0x9, RZ ;  /* 0x000000092e7d7810 */ /* 0x040fe20007ffe0ff */
[----:B------:R-:W-:Y:S01]  /*0570*/  ULDC UR17, c[0x0][0x16c] ;  /* 0x00005b0000117ab9 */ /* 0x000fe20000000800 */
[C---:B------:R-:W-:Y:S01]  /*0580*/  IADD3 R124, R46.reuse, 0xa, RZ ;  /* 0x0000000a2e7c7810 */ /* 0x040fe20007ffe0ff */
[----:B------:R-:W-:Y:S01]  /*0590*/  UIADD3 UR7, UR29, UR10, URZ ;  /* 0x0000000a1d077290 */ /* 0x000fe2000fffe03f */
[C---:B------:R-:W-:Y:S01]  /*05a0*/  IADD3 R123, R46.reuse, 0xb, RZ ;  /* 0x0000000b2e7b7810 */ /* 0x040fe20007ffe0ff */
[----:B------:R-:W-:Y:S01]  /*05b0*/  UMOV UR5, URZ ;  /* 0x0000003f00057c82 */ /* 0x000fe20008000000 */
[C---:B------:R-:W-:Y:S01]  /*05c0*/  IADD3 R122, R46.reuse, 0xc, RZ ;  /* 0x0000000c2e7a7810 */ /* 0x040fe20007ffe0ff */
[----:B------:R-:W-:Y:S01]  /*05d0*/  UIADD3 UR11, UR9, UR11, URZ ;  /* 0x0000000b090b7290 */ /* 0x000fe2000fffe03f */
[C---:B------:R-:W-:Y:S01]  /*05e0*/  IADD3 R121, R46.reuse, 0xd, RZ ;  /* 0x0000000d2e797810 */ /* 0x040fe20007ffe0ff */
[----:B------:R-:W-:Y:S01]  /*05f0*/  UIADD3 UR13, UR31, UR13, URZ ;  /* 0x0000000d1f0d7290 */ /* 0x000fe2000fffe03f */
[----:B------:R-:W-:Y:S01]  /*0600*/  IADD3 R120, R46, 0xe, RZ ;  /* 0x0000000e2e787810 */ /* 0x000fe20007ffe0ff */
[----:B------:R-:W-:Y:S01]  /*0610*/  UIMAD UR10, UR6, UR17, URZ ;  /* 0x00000011060a72a4 */ /* 0x000fe2000f8e023f */
[----:B------:R-:W-:-:S02]  /*0620*/  SHF.R.U32.HI R50, RZ, 0x5, R65 ;  /* 0x00000005ff327819 */ /* 0x000fc40000011641 */
[----:B------:R-:W-:Y:S02]  /*0630*/  IADD3 R46, R46, 0xf, RZ ;  /* 0x0000000f2e2e7810 */ /* 0x000fe40007ffe0ff */
[----:B------:R-:W-:Y:S02]  /*0640*/  SHF.R.S32.HI R45, RZ, 0x1f, R48 ;  /* 0x0000001fff2d7819 */ /* 0x000fe40000011430 */
[C---:B------:R-:W-:Y:S02]  /*0650*/  LOP3.LUT R44, R48.reuse, 0x20, RZ, 0xfc, !PT ;  /* 0x00000020302c7812 */ /* 0x040fe400078efcff */
[C---:B------:R-:W-:Y:S02]  /*0660*/  LOP3.LUT R43, R48.reuse, 0x40, RZ, 0xfc, !PT ;  /* 0x00000040302b7812 */ /* 0x040fe400078efcff */
[C---:B------:R-:W-:Y:S02]  /*0670*/  LOP3.LUT R42, R48.reuse, 0x60, RZ, 0xfc, !PT ;  /* 0x00000060302a7812 */ /* 0x040fe400078efcff */
[----:B------:R-:W-:-:S02]  /*0680*/  LOP3.LUT R41, R48, 0x80, RZ, 0xfc, !PT ;  /* 0x0000008030297812 */ /* 0x000fc400078efcff */
[C---:B------:R-:W-:Y:S02]  /*0690*/  LOP3.LUT R40, R48.reuse, 0xa0, RZ, 0xfc, !PT ;  /* 0x000000a030287812 */ /* 0x040fe400078efcff */
[C---:B------:R-:W-:Y:S02]  /*06a0*/  LOP3.LUT R39, R48.reuse, 0xc0, RZ, 0xfc, !PT ;  /* 0x000000c030277812 */ /* 0x040fe400078efcff */
        /* <DEDUP_REMOVED lines=8> */
[----:B012---:R-:W-:Y:S02]  /*0730*/  LOP3.LUT R30, R48, 0x1e0, RZ, 0xfc, !PT ;  /* 0x000001e0301e7812 */ /* 0x007fe400078efcff */
.L_x_2717:
[----:B------:R-:W-:Y:S01]  /*0740*/  BAR.SYNC.DEFER_BLOCKING 0x0 ;  /* 0x0000000000007b1d */ /* 0x000fe20000010000 */
[C---:B------:R-:W-:Y:S01]  /*0750*/  SHF.L.U32 R60, R48.reuse, 0x2, RZ ;  /* 0x00000002303c7819 */ /* 0x040fe200000006ff */
[----:B------:R-:W-:Y:S01]  /*0760*/  HFMA2.MMA R0, -RZ, RZ, 0, 0 ;  /* 0x00000000ff007435 */ /* 0x000fe200000001ff */
[----:B------:R-:W-:Y:S01]  /*0770*/  SHF.L.U64.HI R62, R48, 0x2, R45 ;  /* 0x00000002303e7819 */ /* 0x000fe2000001022d */
[----:B------:R-:W-:Y:S01]  /*0780*/  CS2R R4, SRZ ;  /* 0x0000000000047805 */ /* 0x000fe2000001ff00 */
[----:B------:R-:W-:Y:S01]  /*0790*/  IADD3 R2, P3, R60, UR12, RZ ;  /* 0x0000000c3c027c10 */ /* 0x000fe2000ff7e0ff */
[----:B------:R-:W-:Y:S01]  /*07a0*/  UMOV UR17, 0xfffff800 ;  /* 0xfffff80000117882 */ /* 0x000fe20000000000 */
[----:B------:R-:W-:Y:S01]  /*07b0*/  CS2R R6, SRZ ;  /* 0x0000000000067805 */ /* 0x000fe2000001ff00 */
[----:B------:R-:W-:Y:S01]  /*07c0*/  ULDC UR6, c[0x0][0x168] ;  /* 0x00005a0000067ab9 */ /* 0x000fe20000000800 */
[----:B------:R-:W-:Y:S01]  /*07d0*/  IADD3.X R3, R62, UR15, RZ, P3, !PT ;  /* 0x0000000f3e037c10 */ /* 0x000fe20009ffe4ff */
[----:B------:R-:W-:Y:S01]  /*07e0*/  UIMAD UR17, UR5, UR17, UR6 ;  /* 0x00000011051172a4 */ /* 0x000fe2000f8e0206 */
[----:B------:R-:W-:Y:S01]  /*07f0*/  CS2R R8, SRZ ;  /* 0x0000000000087805 */ /* 0x000fe2000001ff00 */
[----:B------:R-:W-:Y:S01]  /*0800*/  CS2R R10, SRZ ;  /* 0x00000000000a7805 */ /* 0x000fe2000001ff00 */
[----:B------:R-:W-:-:S03]  /*0810*/  CS2R R12, SRZ ;  /* 0x00000000000c7805 */ /* 0x000fc6000001ff00 */
[----:B------:R-:W-:Y:S02]  /*0820*/  ISETP.GE.AND P2, PT, R48, UR17, PT ;  /* 0x0000001130007c0c */ /* 0x000fe4000bf46270 */
[----:B------:R-:W-:Y:S02]  /*0830*/  ISETP.GE.AND P1, PT, R44, UR17, PT ;  /* 0x000000112c007c0c */ /* 0x000fe4000bf26270 */
[----:B------:R-:W-:Y:S02]  /*0840*/  ISETP.GE.AND P0, PT, R43, UR17, PT ;  /* 0x000000112b007c0c */ /* 0x000fe4000bf06270 */
[----:B------:R-:W-:Y:S02]  /*0850*/  ISETP.GE.AND P4, PT, R42, UR17, PT ;  /* 0x000000112a007c0c */ /* 0x000fe4000bf86270 */
[----:B------:R-:W-:Y:S02]  /*0860*/  ISETP.GE.AND P6, PT, R41, UR17, PT ;  /* 0x0000001129007c0c */ /* 0x000fe4000bfc6270 */
[----:B------:R-:W-:-:S02]  /*0870*/  ISETP.GE.AND P5, PT, R40, UR17, PT ;  /* 0x0000001128007c0c */ /* 0x000fc4000bfa6270 */
[----:B------:R-:W-:Y:S01]  /*0880*/  ISETP.GE.AND P3, PT, R39, UR17, PT ;  /* 0x0000001127007c0c */ /* 0x000fe2000bf66270 */
[----:B------:R0:W2:Y:S01]  /*0890*/  @!P2 LDG.E R0, [R2.64] ;  /* 0x0000001a0200a981 */ /* 0x0000a2000c1e1900 */
[----:B------:R-:W-:-:S03]  /*08a0*/  ISETP.GE.AND P2, PT, R38, UR17, PT ;  /* 0x0000001126007c0c */ /* 0x000fc6000bf46270 */
[----:B------:R0:W3:Y:S01]  /*08b0*/  @!P1 LDG.E R5, [R2.64+0x80] ;  /* 0x0000801a02059981 */ /* 0x0000e2000c1e1900 */
[----:B------:R-:W-:-:S03]  /*08c0*/  ISETP.GE.AND P1, PT, R37, UR17, PT ;  /* 0x0000001125007c0c */ /* 0x000fc6000bf26270 */
[----:B------:R0:W4:Y:S01]  /*08d0*/  @!P0 LDG.E R4, [R2.64+0x100] ;  /* 0x0001001a02048981 */ /* 0x000122000c1e1900 */
        /* <DEDUP_REMOVED lines=11> */
[----:B------:R-:W-:Y:S02]  /*0990*/  CS2R R54, SRZ ;  /* 0x0000000000367805 */ /* 0x000fe4000001ff00 */
[----:B------:R0:W5:Y:S01]  /*09a0*/  @!P1 LDG.E R10, [R2.64+0x400] ;  /* 0x0004001a020a9981 */ /* 0x000162000c1e1900 */
        /* <DEDUP_REMOVED lines=12> */
[C---:B------:R-:W-:Y:S02]  /*0a70*/  IADD3 R15, R14.reuse, 0x20, RZ ;  /* 0x000000200e0f7810 */ /* 0x040fe40007ffe0ff */
[C---:B------:R-:W-:Y:S02]  /*0a80*/  IADD3 R27, R14.reuse, 0x40, RZ ;  /* 0x000000400e1b7810 */ /* 0x040fe40007ffe0ff */
[C---:B------:R-:W-:Y:S02]  /*0a90*/  IADD3 R17, R14.reuse, 0x60, RZ ;  /* 0x000000600e117810 */ /* 0x040fe40007ffe0ff */
        /* <DEDUP_REMOVED lines=10> */
[C---:B0-----:R-:W-:Y:S02]  /*0b40*/  IADD3 R3, R14.reuse, 0x120, RZ ;  /* 0x000001200e037810 */ /* 0x041fe40007ffe0ff */
        /* <DEDUP_REMOVED lines=17> */
[----:B------:R-:W-:Y:S02]  /*0c60*/  ISETP.GE.AND P1, PT, R44, UR17, PT ;  /* 0x000000112c007c0c */ /* 0x000fe4000bf26270 */
[----:B------:R-:W-:Y:S02]  /*0c70*/  IADD3 R2, P0, R60, UR14, RZ ;  /* 0x0000000e3c027c10 */ /* 0x000fe4000ff1e0ff */
[----:B------:R-:W-:Y:S02]  /*0c80*/  MOV R61, RZ ;  /* 0x000000ff003d7202 */ /* 0x000fe40000000f00 */
[----:B------:R-:W-:-:S02]  /*0c90*/  IADD3.X R3, R62, UR16, RZ, P0, !PT ;  /* 0x000000103e037c10 */ /* 0x000fc400087fe4ff */
[----:B------:R-:W-:Y:S02]  /*0ca0*/  ISETP.GE.AND P0, PT, R43, UR17, PT ;  /* 0x000000112b007c0c */ /* 0x000fe4000bf06270 */
[----:B------:R-:W-:Y:S02]  /*0cb0*/  ISETP.GE.AND P4, PT, R42, UR17, PT ;  /* 0x000000112a007c0c */ /* 0x000fe4000bf86270 */
[----:B------:R-:W-:Y:S02]  /*0cc0*/  ISETP.GE.AND P6, PT, R41, UR17, PT ;  /* 0x0000001129007c0c */ /* 0x000fe4000bfc6270 */
[----:B------:R-:W-:Y:S02]  /*0cd0*/  ISETP.GE.AND P5, PT, R40, UR17, PT ;  /* 0x0000001128007c0c */ /* 0x000fe4000bfa6270 */
[----:B------:R-:W-:Y:S02]  /*0ce0*/  ISETP.GE.AND P3, PT, R39, UR17, PT ;  /* 0x0000001127007c0c */ /* 0x000fe4000bf66270 */
[----:B------:R-:W-:Y:S01]  /*0cf0*/  MOV R63, RZ ;  /* 0x000000ff003f7202 */ /* 0x000fe20000000f00 */
[----:B------:R-:W-:Y:S01]  /*0d00*/  HFMA2.MMA R69, -RZ, RZ, 0, 0 ;  /* 0x00000000ff457435 */ /* 0x000fe200000001ff */
[----:B------:R-:W-:Y:S01]  /*0d10*/  MOV R67, RZ ;  /* 0x000000ff00437202 */ /* 0x000fe20000000f00 */
[----:B------:R-:W-:Y:S01]  /*0d20*/  IMAD.MOV.U32 R60, RZ, RZ, RZ ;  /* 0x000000ffff3c7224 */ /* 0x000fe200078e00ff */
[----:B------:R-:W-:Y:S01]  /*0d30*/  HFMA2.MMA R71, -RZ, RZ, 0, 0 ;  /* 0x00000000ff477435 */ /* 0x000fe200000001ff */
[----:B------:R-:W-:-:S02]  /*0d40*/  MOV R62, RZ ;  /* 0x000000ff003e7202 */ /* 0x000fc40000000f00 */
[----:B------:R-:W-:Y:S01]  /*0d50*/  MOV R64, RZ ;  /* 0x000000ff00407202 */ /* 0x000fe20000000f00 */
[----:B--2---:R0:W-:Y:S04]  /*0d60*/  STS [R29.X4], R0 ;  /* 0x000000001d007388 */ /* 0x0041e80000004800 */
[----:B---3--:R-:W-:Y:S04]  /*0d70*/  STS [R28.X4+0x80], R5 ;  /* 0x000080051c007388 */ /* 0x008fe80000004800 */
[----:B----4-:R-:W-:Y:S01]  /*0d80*/  STS [R27.X4+0x100], R4 ;  /* 0x000100041b007388 */ /* 0x010fe20000004800 */
[----:B0-----:R-:W-:-:S03]  /*0d90*/  IMAD R0, R52, 0x10, R49 ;  /* 0x0000001034007824 */ /* 0x001fc600078e0231 */
[----:B-----5:R-:W-:Y:S02]  /*0da0*/  STS [R26.X4+0x180], R7 ;  /* 0x000180071a007388 */ /* 0x020fe40000004800 */
[----:B------:R-:W-:Y:S02]  /*0db0*/  LEA.HI.SX32 R0, R0, R0, 0x1b ;  /* 0x0000000000007211 */ /* 0x000fe400078fdaff */
[----:B------:R-:W-:Y:S04]  /*0dc0*/  STS [R25.X4+0x200], R6 ;  /* 0x0002000619007388 */ /* 0x000fe80000004800 */
[----:B------:R-:W-:Y:S04]  /*0dd0*/  STS [R24.X4+0x280], R9 ;  /* 0x0002800918007388 */ /* 0x000fe80000004800 */
[----:B------:R-:W-:Y:S04]  /*0de0*/  STS [R23.X4+0x300], R8 ;  /* 0x0003000817007388 */ /* 0x000fe80000004800 */
[----:B------:R-:W-:Y:S04]  /*0df0*/  STS [R22.X4+0x380], R11 ;  /* 0x0003800b16007388 */ /* 0x000fe80000004800 */
[----:B------:R0:W-:Y:S04]  /*0e00*/  STS [R21.X4+0x400], R10 ;  /* 0x0004000a15007388 */ /* 0x0001e80000004800 */
[----:B------:R-:W-:Y:S04]  /*0e10*/  STS [R20.X4+0x480], R13 ;  /* 0x0004800d14007388 */ /* 0x000fe80000004800 */
[----:B------:R1:W-:Y:S01]  /*0e20*/  STS [R19.X4+0x500], R12 ;  /* 0x0005000c13007388 */ /* 0x0003e20000004800 */
[----:B0-----:R-:W-:-:S03]  /*0e30*/  HFMA2.MMA R10, -RZ, RZ, 0, 0 ;  /* 0x00000000ff0a7435 */ /* 0x001fc600000001ff */
[----:B------:R-:W-:Y:S04]  /*0e40*/  STS [R18.X4+0x580], R55 ;  /* 0x0005803712007388 */ /* 0x000fe80000004800 */
[----:B------:R0:W-:Y:S01]  /*0e50*/  STS [R17.X4+0x600], R54 ;  /* 0x0006003611007388 */ /* 0x0001e20000004800 */
[----:B-1----:R-:W-:-:S03]  /*0e60*/  HFMA2.MMA R12, -RZ, RZ, 0, 0 ;  /* 0x00000000ff0c7435 */ /* 0x002fc600000001ff */
[----:B------:R-:W-:Y:S04]  /*0e70*/  STS [R16.X4+0x680], R57 ;  /* 0x0006803910007388 */ /* 0x000fe80000004800 */
[----:B------:R1:W-:Y:S01]  /*0e80*/  STS [R15.X4+0x700], R56 ;  /* 0x000700380f007388 */ /* 0x0003e20000004800 */
[----:B0-----:R-:W-:-:S03]  /*0e90*/  CS2R R54, SRZ ;  /* 0x0000000000367805 */ /* 0x001fc6000001ff00 */
[----:B------:R0:W-:Y:S01]  /*0ea0*/  STS [R14.X4+0x780], R59 ;  /* 0x0007803b0e007388 */ /* 0x0001e20000004800 */
[----:B------:R-:W-:-:S06]  /*0eb0*/  NOP ;  /* 0x0000000000007918 */ /* 0x000fcc0000000000 */
[----:B------:R-:W-:Y:S01]  /*0ec0*/  LDS R11, [R0.X4] ;  /* 0x00000000000b7984 */ /* 0x000fe20000004800 */
[----:B-1----:R-:W-:-:S03]  /*0ed0*/  CS2R R56, SRZ ;  /* 0x0000000000387805 */ /* 0x002fc6000001ff00 */
        /* <DEDUP_REMOVED lines=16> */
[----:B0-----:R-:W-:-:S05]  /*0fe0*/  HFMA2.MMA R59, -RZ, RZ, 0, 0 ;  /* 0x00000000ff3b7435 */ /* 0x001fca00000001ff */
[----:B------:R-:W2:Y:S01]  /*0ff0*/  @!P2 LDG.E R58, [R2.64] ;  /* 0x0000001a023aa981 */ /* 0x000ea2000c1e1900 */
[----:B------:R-:W-:-:S03]  /*1000*/  ISETP.GE.AND P2, PT, R38, UR17, PT ;  /* 0x0000001126007c0c */ /* 0x000fc6000bf46270 */
[----:B------:R-:W3:Y:S01]  /*1010*/  @!P1 LDG.E R61, [R2.64+0x80] ;  /* 0x0000801a023d9981 */ /* 0x000ee2000c1e1900 */
[----:B------:R-:W-:-:S03]  /*1020*/  ISETP.GE.AND P1, PT, R37, UR17, PT ;  /* 0x0000001125007c0c */ /* 0x000fc6000bf26270 */
[----:B------:R-:W4:Y:S01]  /*1030*/  @!P0 LDG.E R10, [R2.64+0x100] ;  /* 0x0001001a020a8981 */ /* 0x000f22000c1e1900 */
[----:B------:R-:W-:-:S03]  /*1040*/  ISETP.GE.AND P0, PT, R36, UR17, PT ;  /* 0x0000001124007c0c */ /* 0x000fc6000bf06270 */
[----:B------:R-:W5:Y:S01]  /*1050*/  @!P4 LDG.E R63, [R2.64+0x180] ;  /* 0x0001801a023fc981 */ /* 0x000f62000c1e1900 */
        /* <DEDUP_REMOVED lines=11> */
[----:B------:R-:W5:Y:S04]  /*1110*/  @!P0 LDG.E R67, [R2.64+0x480] ;  /* 0x0004801a02438981 */ /* 0x000f68000c1e1900 */
[----:B------:R-:W5:Y:S04]  /*1120*/  @!P4 LDG.E R60, [R2.64+0x500] ;  /* 0x0005001a023cc981 */ /* 0x000f68000c1e1900 */
[----:B------:R-:W5:Y:S04]  /*1130*/  @!P6 LDG.E R59, [R2.64+0x580] ;  /* 0x0005801a023be981 */ /* 0x000f68000c1e1900 */
[----:B------:R-:W5:Y:S04]  /*1140*/  @!P5 LDG.E R62, [R2.64+0x600] ;  /* 0x0006001a023ed981 */ /* 0x000f68000c1e1900 */
[----:B------:R-:W5:Y:S04]  /*1150*/  @!P3 LDG.E R69, [R2.64+0x680] ;  /* 0x0006801a0245b981 */ /* 0x000f68000c1e1900 */
[----:B------:R-:W5:Y:S04]  /*1160*/  @!P2 LDG.E R64, [R2.64+0x700] ;  /* 0x0007001a0240a981 */ /* 0x000f68000c1e1900 */
[----:B------:R-:W5:Y:S01]  /*1170*/  @!P1 LDG.E R71, [R2.64+0x780] ;  /* 0x0007801a02479981 */ /* 0x000f62000c1e1900 */
[----:B------:R-:W-:Y:S01]  /*1180*/  ULDC.U8 UR6, c[0x0][0x17e] ;  /* 0x00005f8000067ab9 */ /* 0x000fe20000000000 */
[----:B------:R-:W-:Y:S02]  /*1190*/  BSSY B0, `(.L_x_2676) ;  /* 0x0000052000007945 */ /* 0x000fe40003800000 */
        /* <DEDUP_REMOVED lines=24> */
[----:B------:R-:W5:Y:S04]  /*1320*/  LDS R80, [R0.X4+0x1c] ;  /* 0x00001c0000507984 */ /* 0x000f680000004800 */
[----:B------:R0:W5:Y:S04]  /*1330*/  LDS R82, [R0.X4+0x20] ;  /* 0x0000200000527984 */ /* 0x0001680000004800 */
[----:B------:R1:W5:Y:S04]  /*1340*/  LDS R84, [R0.X4+0x24] ;  /* 0x0000240000547984 */ /* 0x0003680000004800 */
[----:B------:R2:W5:Y:S01]  /*1350*/  LDS R54, [R0.X4+0x28] ;  /* 0x0000280000367984 */ /* 0x0005620000004800 */
[----:B0-----:R-:W-:-:S03]  /*1360*/  FADD.FTZ R64, R86, R53 ;  /* 0x0000003556407221 */ /* 0x001fc60000010000 */
[----:B------:R0:W0:Y:S01]  /*1370*/  LDS R66, [R0.X4+0x2c] ;  /* 0x00002c0000427984 */ /* 0x0000220000004800 */
[--C-:B-1----:R-:W-:Y:S01]  /*1380*/  FADD.FTZ R61, R58, R53.reuse ;  /* 0x000000353a3d7221 */ /* 0x102fe20000010000 */
[----:B------:R-:W-:Y:S02]  /*1390*/  FSETP.GTU.FTZ.AND P5, PT, R64, 20, PT ;  /* 0x41a000004000780b */ /* 0x000fe40003fbc000 */
[----:B------:R1:W0:Y:S01]  /*13a0*/  LDS R10, [R0.X4+0x30] ;  /* 0x00003000000a7984 */ /* 0x0002220000004800 */
[--C-:B--2---:R-:W-:Y:S01]  /*13b0*/  FADD.FTZ R63, R12, R53.reuse ;  /* 0x000000350c3f7221 */ /* 0x104fe20000010000 */
[----:B------:R-:W-:Y:S02]  /*13c0*/  ISETP.EQ.OR P5, PT, RZ, UR6, P5 ;  /* 0x00000006ff007c0c */ /* 0x000fe4000afa2670 */
[----:B------:R1:W2:Y:S01]  /*13d0*/  LDS R68, [R0.X4+0x34] ;  /* 0x0000340000447984 */ /* 0x0002a20000004800 */
[----:B---3--:R-:W-:Y:S01]  /*13e0*/  FADD.FTZ R62, R56, R53 ;  /* 0x00000035383e7221 */ /* 0x008fe20000010000 */
[----:B------:R-:W-:-:S02]  /*13f0*/  FSETP.GTU.FTZ.AND P4, PT, R63, 20, PT ;  /* 0x41a000003f00780b */ /* 0x000fc40003f9c000 */
[----:B------:R1:W3:Y:S01]  /*1400*/  LDS R2, [R0.X4+0x38] ;  /* 0x0000380000027984 */ /* 0x0002e20000004800 */
[--C-:B----4-:R-:W-:Y:S01]  /*1410*/  FADD.FTZ R60, R60, R53.reuse ;  /* 0x000000353c3c7221 */ /* 0x110fe20000010000 */
[----:B------:R-:W-:Y:S02]  /*1420*/  FSETP.GTU.FTZ.AND P3, PT, R62, 20, PT ;  /* 0x41a000003e00780b */ /* 0x000fe40003f7c000 */
[----:B------:R1:W4:Y:S01]  /*1430*/  LDS R70, [R0.X4+0x3c] ;  /* 0x00003c0000467984 */ /* 0x0003220000004800 */
[--C-:B-----5:R-:W-:Y:S01]  /*1440*/  FADD.FTZ R59, R76, R53.reuse ;  /* 0x000000354c3b7221 */ /* 0x120fe20000010000 */
[----:B------:R-:W-:Y:S01]  /*1450*/  FSETP.GTU.FTZ.AND P2, PT, R61, 20, PT ;  /* 0x41a000003d00780b */ /* 0x000fe20003f5c000 */
[--C-:B------:R-:W-:Y:S01]  /*1460*/  FADD.FTZ R58, R78, R53.reuse ;  /* 0x000000354e3a7221 */ /* 0x100fe20000010000 */
[----:B------:R-:W-:Y:S02]  /*1470*/  FSETP.GTU.FTZ.AND P1, PT, R60, 20, PT ;  /* 0x41a000003c00780b */ /* 0x000fe40003f3c000 */
[----:B------:R-:W-:Y:S01]  /*1480*/  FSETP.GTU.FTZ.AND P0, PT, R59, 20, PT ;  /* 0x41a000003b00780b */ /* 0x000fe20003f1c000 */
[----:B------:R-:W-:Y:S01]  /*1490*/  FADD.FTZ R57, R80, R53 ;  /* 0x0000003550397221 */ /* 0x000fe20000010000 */
[----:B------:R-:W-:Y:S01]  /*14a0*/  FSETP.GTU.FTZ.AND P6, PT, R58, 20, PT ;  /* 0x41a000003a00780b */ /* 0x000fe20003fdc000 */
[----:B------:R-:W-:Y:S07]  /*14b0*/  @P5 BRA `(.L_x_2677) ;  /* 0x000001f000005947 */ /* 0x000fee0003800000 */
[----:B-1----:R-:W-:Y:S01]  /*14c0*/  FMUL.FTZ R64, R64, 1.4426950216293334961 ;  /* 0x3fb8aa3b40407820 */ /* 0x002fe20000410000 */
[----:B------:R-:W-:Y:S01]  /*14d0*/  MOV R67, 0x3d39bf78 ;  /* 0x3d39bf7800437802 */ /* 0x000fe20000000f00 */
[----:B------:R-:W-:-:S02]  /*14e0*/  IMAD.MOV.U32 R56, RZ, RZ, 0x3e800000 ;  /* 0x3e800000ff387424 */ /* 0x000fc400078e00ff */
[----:B------:R-:W1:Y:S02]  /*14f0*/  MUFU.EX2 R76, R64 ;  /* 0x00000040004c7308 */ /* 0x000e640000000800 */
[C---:B-1----:R-:W-:Y:S01]  /*1500*/  FADD.FTZ.RZ R3, R76.reuse, 1 ;  /* 0x3f8000004c037421 */ /* 0x042fe2000001c000 */
[----:B------:R-:W-:-:S04]  /*1510*/  ISETP.GE.U32.AND P5, PT, R76, 0x7f800000, PT ;  /* 0x7f8000004c00780c */ /* 0x000fc80003fa6070 */
[----:B------:R-:W-:-:S04]  /*1520*/  IADD3 R3, R3, -0x3f400000, RZ ;  /* 0xc0c0000003037810 */ /* 0x000fc80007ffe0ff */
[----:B------:R-:W-:-:S04]  /*1530*/  LOP3.LUT R3, R3, 0xff800000, RZ, 0xc0, !PT ;  /* 0xff80000003037812 */ /* 0x000fc800078ec0ff */
[----:B------:R-:W-:Y:S02]  /*1540*/  IADD3 R55, -R3, 0x40800000, RZ ;  /* 0x4080000003377810 */ /* 0x000fe40007ffe1ff */
[----:B------:R-:W-:Y:S02]  /*1550*/  IADD3 R12, R76, -R3, RZ ;  /* 0x800000034c0c7210 */ /* 0x000fe40007ffe0ff */
[----:B------:R-:W1:Y:S01]  /*1560*/  I2F R3, R3 ;  /* 0x0000000300037306 */ /* 0x000e620000201400 */
[----:B------:R-:W-:-:S04]  /*1570*/  FFMA.FTZ R55, R55, R56, -1 ;  /* 0xbf80000037377423 */ /* 0x000fc80000010038 */
[----:B------:R-:W-:-:S04]  /*1580*/  FADD.FTZ R12, R12, R55 ;  /* 0x000000370c0c7221 */ /* 0x000fc80000010000 */
[----:B------:R-:W-:-:S04]  /*1590*/  FFMA.FTZ R55, R12, -R67, 0.10546888411045074463 ;  /* 0x3dd800120c377423 */ /* 0x000fc80000010843 */
[C---:B------:R-:W-:Y:S02]  /*15a0*/  FFMA.FTZ R55, R12.reuse, R55, -0.13229703903198242188 ;  /* 0xbe0778e00c377423 */ /* 0x040fe40000010037 */
[----:B-1----:R-:W-:Y:S02]  /*15b0*/  FMUL.FTZ R64, R3, 1.1920928955078125e-07 ;  /* 0x3400000003407820 */ /* 0x002fe40000410000 */
        /* <DEDUP_REMOVED lines=15> */
.L_x_2677:
[----:B-1----:R-:W-:Y:S05]  /*16b0*/  BSYNC B0 ;  /* 0x0000000000007941 */ /* 0x002fea0003800000 */
.L_x_2676:
        /* <DEDUP_REMOVED lines=8> */
[----:B------:R-:W-:Y:S02]  /*1740*/  IMAD.MOV.U32 R67, RZ, RZ, 0x3d39bf78 ;  /* 0x3d39bf78ff437424 */ /* 0x000fe400078e00ff */
        /* <DEDUP_REMOVED lines=28> */
.L_x_2679:
[----:B------:R-:W-:Y:S05]  /*1910*/  BSYNC B0 ;  /* 0x0000000000007941 */ /* 0x000fea0003800000 */
.L_x_2678:
[----:B------:R-:W-:Y:S01]  /*1920*/  BSSY B0, `(.L_x_2680) ;  /* 0x0000023000007945 */ /* 0x000fe20003800000 */
[----:B------:R-:W-:Y:S01]  /*1930*/  FSETP.GTU.FTZ.AND P4, PT, R56, 20, PT ;  /* 0x41a000003800780b */ /* 0x000fe20003f9c000 */
[----:B------:R-:W-:Y:S01]  /*1940*/  FADD.FTZ R55, R84, R53 ;  /* 0x0000003554377221 */ /* 0x000fe20000010000 */
[----:B------:R-:W-:Y:S06]  /*1950*/  @P3 BRA `(.L_x_2681) ;  /* 0x000001f000003947 */ /* 0x000fec0003800000 */
[----:B------:R-:W-:Y:S01]  /*1960*/  FMUL.FTZ R62, R62, 1.4426950216293334961 ;  /* 0x3fb8aa3b3e3e7820 */ /* 0x000fe20000410000 */
[----:B------:R-:W-:Y:S01]  /*1970*/  MOV R78, 0x3e800000 ;  /* 0x3e800000004e7802 */ /* 0x000fe20000000f00 */
[----:B------:R-:W-:Y:S02]  /*1980*/  HFMA2.MMA R69, -RZ, RZ, 1.3056640625, -1.8671875 ;  /* 0x3d39bf78ff457435 */ /* 0x000fe400000001ff */
        /* <DEDUP_REMOVED lines=28> */
.L_x_2681:
[----:B------:R-:W-:Y:S05]  /*1b50*/  BSYNC B0 ;  /* 0x0000000000007941 */ /* 0x000fea0003800000 */
.L_x_2680:
        /* <DEDUP_REMOVED lines=37> */
.L_x_2683:
[----:B------:R-:W-:Y:S05]  /*1db0*/  BSYNC B0 ;  /* 0x0000000000007941 */ /* 0x000fea0003800000 */
.L_x_2682:
[----:B------:R-:W-:Y:S01]  /*1dc0*/  BSSY B0, `(.L_x_2684) ;  /* 0x0000023000007945 */ /* 0x000fe20003800000 */
[----:B------:R-:W-:Y:S01]  /*1dd0*/  FSETP.GTU.FTZ.AND P2, PT, R54, 20, PT ;  /* 0x41a000003600780b */ /* 0x000fe20003f5c000 */
[----:B0-----:R-:W-:Y:S01]  /*1de0*/  FADD.FTZ R66, R66, R53 ;  /* 0x0000003542427221 */ /* 0x001fe20000010000 */
[----:B------:R-:W-:Y:S06]  /*1df0*/  @P1 BRA `(.L_x_2685) ;  /* 0x000001f000001947 */ /* 0x000fec0003800000 */
[----:B------:R-:W-:Y:S01]  /*1e00*/  FMUL.FTZ R60, R60, 1.4426950216293334961 ;  /* 0x3fb8aa3b3c3c7820 */ /* 0x000fe20000410000 */
[----:B------:R-:W-:Y:S01]  /*1e10*/  HFMA2.MMA R78, -RZ, RZ, 1.625, 0 ;  /* 0x3e800000ff4e7435 */ /* 0x000fe200000001ff */
[----:B------:R-:W-:Y:S02]  /*1e20*/  IMAD.MOV.U32 R69, RZ, RZ, 0x3d39bf78 ;  /* 0x3d39bf78ff457424 */ /* 0x000fe400078e00ff */
        /* <DEDUP_REMOVED lines=28> */
.L_x_2685:
[----:B------:R-:W-:Y:S05]  /*1ff0*/  BSYNC B0 ;  /* 0x0000000000007941 */ /* 0x000fea0003800000 */
.L_x_2684:
        /* <DEDUP_REMOVED lines=37> */
.L_x_2687:
[----:B------:R-:W-:Y:S05]  /*2250*/  BSYNC B0 ;  /* 0x0000000000007941 */ /* 0x000fea0003800000 */
.L_x_2686:
[----:B------:R-:W-:Y:S01]  /*2260*/  BSSY B0, `(.L_x_2688) ;  /* 0x0000023000007945 */ /* 0x000fe20003800000 */
[----:B------:R-:W-:Y:S01]  /*2270*/  FSETP.GTU.FTZ.AND P0, PT, R67, 20, PT ;  /* 0x41a000004300780b */ /* 0x000fe20003f1c000 */
[----:B--2---:R-:W-:Y:S01]  /*2280*/  FADD.FTZ R68, R68, R53 ;  /* 0x0000003544447221 */ /* 0x004fe20000010000 */
[----:B------:R-:W-:Y:S06]  /*2290*/  @P6 BRA `(.L_x_2689) ;  /* 0x000001f000006947 */ /* 0x000fec0003800000 */
[----:B------:R-:W-:Y:S01]  /*22a0*/  FMUL.FTZ R58, R58, 1.4426950216293334961 ;  /* 0x3fb8aa3b3a3a7820 */ /* 0x000fe20000410000 */
[----:B------:R-:W-:Y:S01]  /*22b0*/  MOV R71, 0x3d39bf78 ;  /* 0x3d39bf7800477802 */ /* 0x000fe20000000f00 */
        /* <DEDUP_REMOVED lines=29> */
.L_x_2689:
[----:B------:R-:W-:Y:S05]  /*2490*/  BSYNC B0 ;  /* 0x0000000000007941 */ /* 0x000fea0003800000 */
.L_x_2688:
[----:B------:R-:W-:Y:S01]  /*24a0*/  ISETP.EQ.OR P5, PT, RZ, UR6, P5 ;  /* 0x00000006ff007c0c */ /* 0x000fe2000afa2670 */
[----:B------:R-:W-:Y:S01]  /*24b0*/  BSSY B0, `(.L_x_2690) ;  /* 0x0000024000007945 */ /* 0x000fe20003800000 */
[----:B------:R-:W-:Y:S01]  /*24c0*/  FSETP.GTU.FTZ.AND P6, PT, R68, 20, PT ;  /* 0x41a000004400780b */ /* 0x000fe20003fdc000 */
[----:B---3--:R-:W-:Y:S01]  /*24d0*/  FADD.FTZ R69, R2, R53 ;  /* 0x0000003502457221 */ /* 0x008fe20000010000 */
[----:B------:R-:W-:-:S09]  /*24e0*/  ISETP.EQ.OR P4, PT, RZ, UR6, P4 ;  /* 0x00000006ff007c0c */ /* 0x000fd2000a782670 */
[----:B------:R-:W-:Y:S05]  /*24f0*/  @P5 BRA `(.L_x_2691) ;  /* 0x000001f000005947 */ /* 0x000fea0003800000 */
        /* <DEDUP_REMOVED lines=31> */
.L_x_2691:
[----:B------:R-:W-:Y:S05]  /*26f0*/  BSYNC B0 ;  /* 0x0000000000007941 */ /* 0x000fea0003800000 */
.L_x_2690:
[----:B------:R-:W-:Y:S01]  /*2700*/  BSSY B0, `(.L_x_2692) ;  /* 0x0000023000007945 */ /* 0x000fe20003800000 */
[----:B------:R-:W-:Y:S01]  /*2710*/  FSETP.GTU.FTZ.AND P5, PT, R69, 20, PT ;  /* 0x41a000004500780b */ /* 0x000fe20003fbc000 */
[----:B----4-:R-:W-:Y:S01]  /*2720*/  FADD.FTZ R70, R70, R53 ;  /* 0x0000003546467221 */ /* 0x010fe20000010000 */
        /* <DEDUP_REMOVED lines=32> */
.L_x_2693:
[----:B------:R-:W-:Y:S05]  /*2930*/  BSYNC B0 ;  /* 0x0000000000007941 */ /* 0x000fea0003800000 */
.L_x_2692:
[----:B------:R-:W-:Y:S01]  /*2940*/  ISETP.EQ.OR P3, PT, RZ, UR6, P3 ;  /* 0x00000006ff007c0c */ /* 0x000fe20009f62670 */
[----:B------:R-:W-:Y:S01]  /*2950*/  BSSY B0, `(.L_x_2694) ;  /* 0x0000029000007945 */ /* 0x000fe20003800000 */
[----:B------:R-:W-:Y:S01]  /*2960*/  FSETP.GTU.FTZ.AND P4, PT, R70, 20, PT ;  /* 0x41a000004600780b */ /* 0x000fe20003f9c000 */
[----:B------:R-:W-:Y:S01]  /*2970*/  IMAD.MOV.U32 R12, RZ, RZ, c[0x0][0x16c] ;  /* 0x00005b00ff0c7624 */ /* 0x000fe200078e00ff */
        /* <DEDUP_REMOVED lines=38> */
.L_x_2695:
[----:B------:R-:W-:Y:S05]  /*2be0*/  BSYNC B0 ;  /* 0x0000000000007941 */ /* 0x000fea0003800000 */
.L_x_2694:
        /* <DEDUP_REMOVED lines=10> */
[----:B------:R-:W-:Y:S01]  /*2c90*/  IADD3 R10, -R2, 0x40800000, RZ ;  /* 0x40800000020a7810 */ /* 0x000fe20007ffe1ff */
[----:B------:R-:W-:Y:S02]  /*2ca0*/  IMAD.IADD R3, R71, 0x1, -R2 ;  /* 0x0000000147037824 */ /* 0x000fe400078e0a02 */
[----:B------:R-:W0:Y:S02]  /*2cb0*/  I2F R2, R2 ;  /* 0x0000000200027306 */ /* 0x000e240000201400 */
        /* <DEDUP_REMOVED lines=20> */
.L_x_2697:
[----:B------:R-:W-:Y:S05]  /*2e00*/  BSYNC B0 ;  /* 0x0000000000007941 */ /* 0x000fea0003800000 */
.L_x_2696:
        /* <DEDUP_REMOVED lines=30> */
[----:B------:R-:W-:-:S04]  /*2ff0*/  @P1 IMAD.MOV.U32 R2, RZ, RZ, 0x7f800000 ;  /* 0x7f800000ff021424 */ /* 0x000fc800078e00ff */
[----:B------:R-:W-:-:S05]  /*3000*/  @P1 FFMA.FTZ R66, R71, R2, +INF ;  /* 0x7f80000047421423 */ /* 0x000fca0000010002 */
[----:B------:R-:W-:Y:S02]  /*3010*/  FSEL R66, R66, -RZ, P2 ;  /* 0x800000ff42427208 */ /* 0x000fe40001000000 */
.L_x_2699:
[----:B------:R-:W-:Y:S05]  /*3020*/  BSYNC B0 ;  /* 0x0000000000007941 */ /* 0x000fea0003800000 */
.L_x_2698:
        /* <DEDUP_REMOVED lines=33> */
.L_x_2701:
[----:B------:R-:W-:Y:S05]  /*3240*/  BSYNC B0 ;  /* 0x0000000000007941 */ /* 0x000fea0003800000 */
.L_x_2700:
        /* <DEDUP_REMOVED lines=33> */
.L_x_2703:
[----:B------:R-:W-:Y:S05]  /*3460*/  BSYNC B0 ;  /* 0x0000000000007941 */ /* 0x000fea0003800000 */
.L_x_2702:
        /* <DEDUP_REMOVED lines=33> */
.L_x_2705:
[----:B------:R-:W-:Y:S05]  /*3680*/  BSYNC B0 ;  /* 0x0000000000007941 */ /* 0x000fea0003800000 */
.L_x_2704:
        /* <DEDUP_REMOVED lines=33> */
.L_x_2707:
[----:B------:R-:W-:Y:S05]  /*38a0*/  BSYNC B0 ;  /* 0x0000000000007941 */ /* 0x000fea0003800000 */
.L_x_2706:
        /* <DEDUP_REMOVED lines=19> */
[----:B------:R-:W-:Y:S01]  /*39e0*/  ISETP.NE.AND P0, PT, R51, RZ, PT ;  /* 0x000000ff3300720c */ /* 0x000fe20003f05270 */
[----:B------:R-:W-:Y:S01]  /*39f0*/  FMUL.FTZ R72, R72, R69 ;  /* 0x0000004548487220 */ /* 0x000fe20000410000 */
[----:B------:R-:W-:Y:S01]  /*3a00*/  UMOV UR6, URZ ;  /* 0x0000003f00067c82 */ /* 0x000fe20008000000 */
[----:B------:R-:W-:Y:S01]  /*3a10*/  FMUL.FTZ R74, R74, R67 ;  /* 0x000000434a4a7220 */ /* 0x000fe20000410000 */
[----:B------:R-:W-:Y:S01]  /*3a20*/  ISETP.EQ.OR P0, PT, RZ, UR5, P0 ;  /* 0x00000005ff007c0c */ /* 0x000fe20008702670 */
        /* <DEDUP_REMOVED lines=14> */
.L_x_2713:
[----:B------:R-:W-:Y:S02]  /*3b10*/  USHF.R.S32.HI UR20, URZ, 0x1f, UR6 ;  /* 0x0000001f3f147899 */ /* 0x000fe40008011406 */
[----:B------:R-:W-:Y:S02]  /*3b20*/  ULDC.64 UR22, c[0x0][0x188] ;  /* 0x0000620000167ab9 */ /* 0x000fe40000000a00 */
[----:B------:R-:W-:Y:S02]  /*3b30*/  UIMAD UR21, UR20, UR22, URZ ;  /* 0x00000016141572a4 */ /* 0x000fe4000f8e023f */
[----:B------:R-:W-:Y:S02]  /*3b40*/  UMOV UR18, UR28 ;  /* 0x0000001c00127c82 */ /* 0x000fe40008000000 */
[----:B------:R-:W-:Y:S02]  /*3b50*/  UMOV UR19, UR7 ;  /* 0x0000000700137c82 */ /* 0x000fe40008000000 */
[----:B------:R-:W-:-:S02]  /*3b60*/  UIMAD.WIDE.U32 UR18, UR6, UR22, UR18 ;  /* 0x00000016061272a5 */ /* 0x000fc4000f8e0012 */
[----:B------:R-:W-:Y:S02]  /*3b70*/  UIMAD UR22, UR6, UR23, UR21 ;  /* 0x00000017061672a4 */ /* 0x000fe4000f8e0215 */
[----:B------:R-:W-:Y:S02]  /*3b80*/  ULDC.64 UR24, c[0x0][0x220] ;  /* 0x0000880000187ab9 */ /* 0x000fe40000000a00 */
[----:B------:R-:W-:Y:S02]  /*3b90*/  ULEA UR21, UP0, UR18, UR24, 0x2 ;  /* 0x0000001812157291 */ /* 0x000fe4000f80103f */
[----:B------:R-:W-:Y:S01]  /*3ba0*/  UIADD3 UR19, UR19, UR22, URZ ;  /* 0x0000001613137290 */ /* 0x000fe2000fffe03f */
[----:B0-----:R-:W0:Y:S01]  /*3bb0*/  S2R R65, SR_TID.X ;  /* 0x0000000000417919 */ /* 0x001e220000002100 */
[----:B------:R-:W-:Y:S01]  /*3bc0*/  ISETP.GE.U32.AND P3, PT, R47, UR17, PT ;  /* 0x000000112f007c0c */ /* 0x000fe2000bf66070 */
[----:B------:R-:W-:Y:S01]  /*3bd0*/  ULDC.64 UR36, c[0x0][0x1a0] ;  /* 0x0000680000247ab9 */ /* 0x000fe20000000a00 */
[----:B-1----:R-:W-:Y:S01]  /*3be0*/  MOV R2, UR21 ;  /* 0x0000001500027c02 */ /* 0x002fe20008000f00 */
[----:B------:R-:W-:Y:S01]  /*3bf0*/  ULEA.HI.X UR18, UR18, UR25, UR19, 0x2, UP0 ;  /* 0x0000001912127291 */ /* 0x000fe200080f1413 */
[----:B------:R-:W-:Y:S01]  /*3c00*/  ISETP.GE.U32.AND P4, PT, R132, UR17, PT ;  /* 0x0000001184007c0c */ /* 0x000fe2000bf86070 */
[----:B------:R-:W-:-:S04]  /*3c10*/  ULDC.64 UR38, c[0x0][0x1c0] ;  /* 0x0000700000267ab9 */ /* 0x000fc80000000a00 */
[----:B------:R-:W-:-:S05]  /*3c20*/  IMAD.U32 R3, RZ, RZ, UR18 ;  /* 0x00000012ff037e24 */ /* 0x000fca000f8e00ff */
[----:B------:R-:W2:Y:S01]  /*3c30*/  LDG.E R2, [R2.64] ;  /* 0x0000001a02027981 */ /* 0x000ea2000c1e1900 */
[----:B------:R-:W-:Y:S01]  /*3c40*/  FSEL R106, R88, RZ, !P3 ;  /* 0x000000ff586a7208 */ /* 0x000fe20005800000 */
[----:B------:R-:W-:Y:S01]  /*3c50*/  UIMAD UR21, UR20, UR36, URZ ;  /* 0x00000024141572a4 */ /* 0x000fe2000f8e023f */
[----:B------:R-:W-:Y:S01]  /*3c60*/  ISETP.GE.U32.AND P5, PT, R131, UR17, PT ;  /* 0x0000001183007c0c */ /* 0x000fe2000bfa6070 */
[----:B------:R-:W-:Y:S01]  /*3c70*/  UIMAD UR24, UR20, UR38, URZ ;  /* 0x00000026141872a4 */ /* 0x000fe2000f8e023f */
[----:B------:R-:W-:Y:S01]  /*3c80*/  FSEL R107, R84, RZ, !P4 ;  /* 0x000000ff546b7208 */ /* 0x000fe20006000000 */
[----:B------:R-:W-:Y:S01]  /*3c90*/  UIMAD UR37, UR6, UR37, UR21 ;  /* 0x00000025062572a4 */ /* 0x000fe2000f8e0215 */
[----:B------:R-:W-:Y:S01]  /*3ca0*/  ISETP.GE.U32.AND P6, PT, R130, UR17, PT ;  /* 0x0000001182007c0c */ /* 0x000fe2000bfc6070 */
[----:B------:R-:W-:Y:S01]  /*3cb0*/  UMOV UR18, UR8 ;  /* 0x0000000800127c82 */ /* 0x000fe20008000000 */
[----:B0-----:R-:W-:Y:S01]  /*3cc0*/  SHF.L.U32 R9, R65, 0x4, RZ ;  /* 0x0000000441097819 */ /* 0x001fe200000006ff */
[----:B------:R-:W-:Y:S01]  /*3cd0*/  UMOV UR19, UR11 ;  /* 0x0000000b00137c82 */ /* 0x000fe20008000000 */
[----:B------:R-:W-:Y:S01]  /*3ce0*/  FSEL R109, R90, RZ, !P5 ;  /* 0x000000ff5a6d7208 */ /* 0x000fe20006800000 */
[----:B------:R-:W-:Y:S01]  /*3cf0*/  UMOV UR20, UR30 ;  /* 0x0000001e00147c82 */ /* 0x000fe20008000000 */
[----:B------:R-:W-:Y:S01]  /*3d00*/  ISETP.GE.U32.AND P2, PT, R9, UR17, PT ;  /* 0x0000001109007c0c */ /* 0x000fe2000bf46070 */
[----:B------:R-:W-:Y:S01]  /*3d10*/  UMOV UR21, UR13 ;  /* 0x0000000d00157c82 */ /* 0x000fe20008000000 */
[----:B------:R-:W-:Y:S01]  /*3d20*/  ISETP.GE.U32.AND P1, PT, R129, UR17, PT ;  /* 0x0000001181007c0c */ /* 0x000fe2000bf26070 */
[----:B------:R-:W-:Y:S01]  /*3d30*/  UIMAD.WIDE.U32 UR18, UR6, UR36, UR18 ;  /* 0x00000024061272a5 */ /* 0x000fe2000f8e0012 */
[----:B------:R-:W-:Y:S01]  /*3d40*/  FSEL R103, R86, RZ, !P2 ;  /* 0x000000ff56677208 */ /* 0x000fe20005000000 */
[----:B------:R-:W-:Y:S01]  /*3d50*/  UIMAD.WIDE.U32 UR22, UR6, UR38, UR20 ;  /* 0x00000026061672a5 */ /* 0x000fe2000f8e0014 */
[----:B------:R-:W-:Y:S01]  /*3d60*/  FSEL R111, R82, RZ, !P6 ;  /* 0x000000ff526f7208 */ /* 0x000fe20007000000 */
[----:B------:R-:W-:Y:S01]  /*3d70*/  UIMAD UR38, UR6, UR39, UR24 ;  /* 0x00000027062672a4 */ /* 0x000fe2000f8e0218 */
[----:B------:R-:W-:Y:S01]  /*3d80*/  FSEL R113, R92, RZ, !P1 ;  /* 0x000000ff5c717208 */ /* 0x000fe20004800000 */
[----:B------:R-:W-:-:S02]  /*3d90*/  ULDC.64 UR20, c[0x0][0x228] ;  /* 0x00008a0000147ab9 */ /* 0x000fc40000000a00 */
[----:B------:R-:W-:Y:S02]  /*3da0*/  ULDC.64 UR24, c[0x0][0x230] ;  /* 0x00008c0000187ab9 */ /* 0x000fe40000000a00 */
[----:B------:R-:W-:Y:S02]  /*3db0*/  ULEA UR36, UP0, UR18, UR20, 0x2 ;  /* 0x0000001412247291 */ /* 0x000fe4000f80103f */
[----:B------:R-:W-:Y:S02]  /*3dc0*/  ULEA UR24, UP1, UR22, UR24, 0x2 ;  /* 0x0000001816187291 */ /* 0x000fe4000f82103f */
[----:B------:R-:W-:Y:S02]  /*3dd0*/  UIADD3 UR20, UR23, UR38, URZ ;  /* 0x0000002617147290 */ /* 0x000fe4000fffe03f */
[----:B------:R-:W-:Y:S02]  /*3de0*/  UIADD3 UR19, UR19, UR37, URZ ;  /* 0x0000002513137290 */ /* 0x000fe4000fffe03f */
[----:B------:R-:W-:Y:S01]  /*3df0*/  ULEA.HI.X UR25, UR22, UR25, UR20, 0x2, UP1 ;  /* 0x0000001916197291 */ /* 0x000fe200088f1414 */
[----:B------:R-:W-:Y:S01]  /*3e00*/  HFMA2.MMA R13, -RZ, RZ, 0, 0 ;  /* 0x00000000ff0d7435 */ /* 0x000fe200000001ff */
[----:B------:R-:W-:Y:S01]  /*3e10*/  ULEA.HI.X UR21, UR18, UR21, UR19, 0x2, UP0 ;  /* 0x0000001512157291 */ /* 0x000fe200080f1413 */
[----:B------:R-:W-:Y:S01]  /*3e20*/  MOV R12, 0x3f800000 ;  /* 0x3f800000000c7802 */ /* 0x000fe20000000f00 */
[----:B------:R-:W-:-:S07]  /*3e30*/  IMAD.U32 R153, RZ, RZ, UR6 ;  /* 0x00000006ff997e24 */ /* 0x000fce000f8e00ff */
[----:B------:R-:W-:Y:S01]  /*3e40*/  @!P0 LDS.64 R12, [R153.X8+0x2150] ;  /* 0x00215000990c8984 */ /* 0x000fe20000008a00 */
[----:B--2---:R-:W-:-:S04]  /*3e50*/  FMUL.FTZ R5, R2, 1.4426950216293334961 ;  /* 0x3fb8aa3b02057820 */ /* 0x004fc80000410000 */
[C---:B------:R-:W-:Y:S02]  /*3e60*/  FMUL.FTZ R4, R5.reuse, R64 ;  /* 0x0000004005047220 */ /* 0x040fe40000410000 */
[C---:B------:R-:W-:Y:S02]  /*3e70*/  FMUL.FTZ R6, R5.reuse, R63 ;  /* 0x0000003f05067220 */ /* 0x040fe40000410000 */
[C---:B------:R-:W-:Y:S02]  /*3e80*/  FMUL.FTZ R7, R5.reuse, R62 ;  /* 0x0000003e05077220 */ /* 0x040fe40000410000 */
[----:B------:R-:W0:Y:S01]  /*3e90*/  MUFU.EX2 R4, R4 ;  /* 0x0000000400047308 */ /* 0x000e220000000800 */
[C---:B------:R-:W-:Y:S02]  /*3ea0*/  FMUL.FTZ R9, R5.reuse, R58 ;  /* 0x0000003a05097220 */ /* 0x040fe40000410000 */
[C---:B------:R-:W-:Y:S02]  /*3eb0*/  FMUL.FTZ R8, R5.reuse, R61 ;  /* 0x0000003d05087220 */ /* 0x040fe40000410000 */
[----:B------:R-:W-:-:S02]  /*3ec0*/  FMUL.FTZ R2, R5, R60 ;  /* 0x0000003c05027220 */ /* 0x000fc40000410000 */
[C---:B------:R-:W-:Y:S01]  /*3ed0*/  FMUL.FTZ R3, R5.reuse, R59 ;  /* 0x0000003b05037220 */ /* 0x040fe20000410000 */
[----:B------:R-:W1:Y:S01]  /*3ee0*/  MUFU.EX2 R6, R6 ;  /* 0x0000000600067308 */ /* 0x000e620000000800 */
[----:B------:R-:W-:-:S07]  /*3ef0*/  FMUL.FTZ R10, R5, R57 ;  /* 0x00000039050a7220 */ /* 0x000fce0000410000 */
[----:B------:R-:W2:Y:S01]  /*3f00*/  MUFU.EX2 R7, R7 ;  /* 0x0000000700077308 */ /* 0x000ea20000000800 */
[----:B0-----:R-:W-:Y:S01]  /*3f10*/  FSEL R104, R4, 1, !P2 ;  /* 0x3f80000004687808 */ /* 0x001fe20005000000 */
[----:B------:R-:W-:Y:S01]  /*3f20*/  FMUL.FTZ R4, R5, R56 ;  /* 0x0000003805047220 */ /* 0x000fe20000410000 */
[----:B------:R-:W-:-:S04]  /*3f30*/  ISETP.GE.U32.AND P2, PT, R128, UR17, PT ;  /* 0x0000001180007c0c */ /* 0x000fc8000bf46070 */
[----:B------:R-:W-:Y:S01]  /*3f40*/  FSEL R115, R80, RZ, !P2 ;  /* 0x000000ff50737208 */ /* 0x000fe20005000000 */
[----:B------:R-:W0:Y:S01]  /*3f50*/  MUFU.EX2 R9, R9 ;  /* 0x0000000900097308 */ /* 0x000e220000000800 */
[----:B-1----:R-:W-:Y:S01]  /*3f60*/  FSEL R105, R6, 1, !P3 ;  /* 0x3f80000006697808 */ /* 0x002fe20005800000 */
[----:B------:R-:W-:Y:S01]  /*3f70*/  FMUL.FTZ R6, R5, R55 ;  /* 0x0000003705067220 */ /* 0x000fe20000410000 */
[----:B------:R-:W-:-:S04]  /*3f80*/  ISETP.GE.U32.AND P3, PT, R127, UR17, PT ;  /* 0x000000117f007c0c */ /* 0x000fc8000bf66070 */
[----:B------:R-:W-:Y:S01]  /*3f90*/  FSEL R117, R94, RZ, !P3 ;  /* 0x000000ff5e757208 */ /* 0x000fe20005800000 */
[----:B------:R-:W1:Y:S01]  /*3fa0*/  MUFU.EX2 R8, R8 ;  /* 0x0000000800087308 */ /* 0x000e620000000800 */
[----:B--2---:R-:W-:Y:S01]  /*3fb0*/  FSEL R108, R7, 1, !P4 ;  /* 0x3f800000076c7808 */ /* 0x004fe20006000000 */
[----:B------:R-:W-:Y:S01]  /*3fc0*/  FFMA.FTZ R7, R103, R105, R106 ;  /* 0x0000006967077223 */ /* 0x000fe2000001006a */
[----:B------:R-:W-:-:S03]  /*3fd0*/  ISETP.GE.U32.AND P4, PT, R126, UR17, PT ;  /* 0x000000117e007c0c */ /* 0x000fc6000bf86070 */
[----:B------:R-:W-:Y:S01]  /*3fe0*/  FFMA.FTZ R7, R108, R7, R107 ;  /* 0x000000076c077223 */ /* 0x000fe2000001006b */
[----:B------:R-:W-:Y:S01]  /*3ff0*/  FSEL R119, R78, RZ, !P4 ;  /* 0x000000ff4e777208 */ /* 0x000fe20006000000 */
[----:B------:R-:W2:Y:S01]  /*4000*/  MUFU.EX2 R2, R2 ;  /* 0x0000000200027308 */ /* 0x000ea20000000800 */
[----:B0-----:R-:W-:Y:S01]  /*4010*/  FSEL R116, R9, 1, !P2 ;  /* 0x3f80000009747808 */ /* 0x001fe20005000000 */
[----:B------:R-:W-:Y:S01]  /*4020*/  FMUL.FTZ R9, R104, R105 ;  /* 0x0000006968097220 */ /* 0x000fe20000410000 */
[----:B------:R-:W-:-:S03]  /*4030*/  ISETP.GE.U32.AND P2, PT, R122, UR17, PT ;  /* 0x000000117a007c0c */ /* 0x000fc6000bf46070 */
[----:B------:R-:W-:Y:S01]  /*4040*/  FMUL.FTZ R9, R108, R9 ;  /* 0x000000096c097220 */ /* 0x000fe20000410000 */
[----:B------:R-:W-:Y:S01]  /*4050*/  FSEL R139, R74, RZ, !P2 ;  /* 0x000000ff4a8b7208 */ /* 0x000fe20005000000 */
[----:B------:R-:W0:Y:S01]  /*4060*/  MUFU.EX2 R3, R3 ;  /* 0x0000000300037308 */ /* 0x000e220000000800 */
[----:B-1----:R-:W-:Y:S02]  /*4070*/  FSEL R110, R8, 1, !P5 ;  /* 0x3f800000086e7808 */ /* 0x002fe40006800000 */
[----:B------:R-:W-:-:S03]  /*4080*/  ISETP.GE.U32.AND P5, PT, R125, UR17, PT ;  /* 0x000000117d007c0c */ /* 0x000fc6000bfa6070 */
[----:B------:R-:W-:Y:S01]  /*4090*/  FFMA.FTZ R7, R110, R7, R109 ;  /* 0x000000076e077223 */ /* 0x000fe2000001006d */
[----:B------:R-:W-:Y:S01]  /*40a0*/  FSEL R133, R96, RZ, !P5 ;  /* 0x000000ff60857208 */ /* 0x000fe20006800000 */
[----:B------:R-:W1:Y:S01]  /*40b0*/  MUFU.EX2 R4, R4 ;  /* 0x0000000400047308 */ /* 0x000e620000000800 */
[----:B--2---:R-:W-:Y:S01]  /*40c0*/  FSEL R112, R2, 1, !P6 ;  /* 0x3f80000002707808 */ /* 0x004fe20007000000 */
[----:B------:R-:W-:Y:S01]  /*40d0*/  FMUL.FTZ R2, R5, R54 ;  /* 0x0000003605027220 */ /* 0x000fe20000410000 */
[----:B------:R-:W-:Y:S01]  /*40e0*/  ISETP.GE.U32.AND P6, PT, R124, UR17, PT ;  /* 0x000000117c007c0c */ /* 0x000fe2000bfc6070 */
[----:B------:R-:W-:Y:S02]  /*40f0*/  FMUL.FTZ R9, R110, R9 ;  /* 0x000000096e097220 */ /* 0x000fe40000410000 */
[----:B------:R-:W-:Y:S01]  /*4100*/  FFMA.FTZ R7, R112, R7, R111 ;  /* 0x0000000770077223 */ /* 0x000fe2000001006f */
[----:B------:R-:W-:Y:S01]  /*4110*/  FSEL R135, R76, RZ, !P6 ;  /* 0x000000ff4c877208 */ /* 0x000fe20007000000 */
[----:B------:R-:W2:Y:S01]  /*4120*/  MUFU.EX2 R10, R10 ;  /* 0x0000000a000a7308 */ /* 0x000ea20000000800 */
[----:B0-----:R-:W-:Y:S01]  /*4130*/  FSEL R114, R3, 1, !P1 ;  /* 0x3f80000003727808 */ /* 0x001fe20004800000 */
[----:B------:R-:W-:Y:S01]  /*4140*/  FMUL.FTZ R3, R5, R66 ;  /* 0x0000004205037220 */ /* 0x000fe20000410000 */
[----:B------:R-:W-:Y:S01]  /*4150*/  ISETP.GE.U32.AND P1, PT, R123, UR17, PT ;  /* 0x000000117b007c0c */ /* 0x000fe2000bf26070 */
[----:B------:R-:W-:-:S02]  /*4160*/  FMUL.FTZ R9, R112, R9 ;  /* 0x0000000970097220 */ /* 0x000fc40000410000 */
[----:B------:R-:W-:Y:S01]  /*4170*/  FFMA.FTZ R7, R114, R7, R113 ;  /* 0x0000000772077223 */ /* 0x000fe20000010071 */
[----:B------:R-:W-:Y:S01]  /*4180*/  FSEL R137, R98, RZ, !P1 ;  /* 0x000000ff62897208 */ /* 0x000fe20004800000 */
[----:B------:R-:W0:Y:S01]  /*4190*/  MUFU.EX2 R6, R6 ;  /* 0x0000000600067308 */ /* 0x000e220000000800 */
[----:B-1----:R-:W-:Y:S01]  /*41a0*/  FSEL R134, R4, 1, !P4 ;  /* 0x3f80000004867808 */ /* 0x002fe20006000000 */
[----:B------:R-:W-:Y:S01]  /*41b0*/  FMUL.FTZ R4, R5, R67 ;  /* 0x0000004305047220 */ /* 0x000fe20000410000 */
[----:B------:R-:W-:Y:S01]  /*41c0*/  ISETP.GE.U32.AND P4, PT, R120, UR17, PT ;  /* 0x0000001178007c0c */ /* 0x000fe2000bf86070 */
[----:B------:R-:W-:Y:S02]  /*41d0*/  FMUL.FTZ R9, R114, R9 ;  /* 0x0000000972097220 */ /* 0x000fe40000410000 */
[----:B------:R-:W-:Y:S01]  /*41e0*/  FFMA.FTZ R8, R116, R7, R115 ;  /* 0x0000000774087223 */ /* 0x000fe20000010073 */
[----:B------:R-:W-:Y:S01]  /*41f0*/  FSEL R143, R72, RZ, !P4 ;  /* 0x000000ff488f7208 */ /* 0x000fe20006000000 */
[----:B------:R-:W1:Y:S01]  /*4200*/  MUFU.EX2 R2, R2 ;  /* 0x0000000200027308 */ /* 0x000e620000000800 */
[----:B--2---:R-:W-:Y:S01]  /*4210*/  FSEL R118, R10, 1, !P3 ;  /* 0x3f8000000a767808 */ /* 0x004fe20005800000 */
[----:B------:R-:W-:Y:S01]  /*4220*/  FMUL.FTZ R9, R116, R9 ;  /* 0x0000000974097220 */ /* 0x000fe20000410000 */
[----:B------:R-:W-:Y:S01]  /*4230*/  ISETP.GE.U32.AND P3, PT, R121, UR17, PT ;  /* 0x0000001179007c0c */ /* 0x000fe2000bf66070 */
[----:B------:R-:W-:-:S02]  /*4240*/  FMUL.FTZ R7, R5, R69 ;  /* 0x0000004505077220 */ /* 0x000fc40000410000 */
[----:B------:R-:W-:Y:S01]  /*4250*/  FFMA.FTZ R8, R118, R8, R117 ;  /* 0x0000000876087223 */ /* 0x000fe20000010075 */
[----:B------:R-:W-:Y:S01]  /*4260*/  FSEL R141, R100, RZ, !P3 ;  /* 0x000000ff648d7208 */ /* 0x000fe20005800000 */
[----:B------:R-:W2:Y:S01]  /*4270*/  MUFU.EX2 R3, R3 ;  /* 0x0000000300037308 */ /* 0x000ea20000000800 */
[----:B0-----:R-:W-:Y:S01]  /*4280*/  FSEL R136, R6, 1, !P5 ;  /* 0x3f80000006887808 */ /* 0x001fe20006800000 */
[C---:B------:R-:W-:Y:S01]  /*4290*/  FMUL.FTZ R6, R5.reuse, R68 ;  /* 0x0000004405067220 */ /* 0x040fe20000410000 */
[----:B------:R-:W-:Y:S01]  /*42a0*/  ISETP.GE.U32.AND P5, PT, R46, UR17, PT ;  /* 0x000000112e007c0c */ /* 0x000fe2000bfa6070 */
[----:B------:R-:W-:Y:S02]  /*42b0*/  FMUL.FTZ R9, R118, R9 ;  /* 0x0000000976097220 */ /* 0x000fe40000410000 */
[----:B------:R-:W-:Y:S01]  /*42c0*/  FFMA.FTZ R8, R134, R8, R119 ;  /* 0x0000000886087223 */ /* 0x000fe20000010077 */
[----:B------:R-:W-:Y:S01]  /*42d0*/  FSEL R145, R102, RZ, !P5 ;  /* 0x000000ff66917208 */ /* 0x000fe20006800000 */
[----:B------:R-:W0:Y:S01]  /*42e0*/  MUFU.EX2 R4, R4 ;  /* 0x0000000400047308 */ /* 0x000e220000000800 */
[----:B------:R-:W-:Y:S01]  /*42f0*/  FMUL.FTZ R5, R5, R70 ;  /* 0x0000004605057220 */ /* 0x000fe20000410000 */
[----:B-1----:R-:W-:Y:S01]  /*4300*/  FSEL R138, R2, 1, !P6 ;  /* 0x3f800000028a7808 */ /* 0x002fe20007000000 */
[----:B------:R-:W-:-:S02]  /*4310*/  FMUL.FTZ R9, R134, R9 ;  /* 0x0000000986097220 */ /* 0x000fc40000410000 */
[C---:B------:R-:W-:Y:S02]  /*4320*/  FFMA.FTZ R8, R136.reuse, R8, R133 ;  /* 0x0000000888087223 */ /* 0x040fe40000010085 */
[----:B------:R-:W-:Y:S01]  /*4330*/  FMUL.FTZ R9, R136, R9 ;  /* 0x0000000988097220 */ /* 0x000fe20000410000 */
[----:B------:R-:W1:Y:S01]  /*4340*/  MUFU.EX2 R6, R6 ;  /* 0x0000000600067308 */ /* 0x000e620000000800 */
[----:B--2---:R-:W-:Y:S01]  /*4350*/  FSEL R140, R3, 1, !P1 ;  /* 0x3f800000038c7808 */ /* 0x004fe20004800000 */
[----:B------:R-:W-:Y:S01]  /*4360*/  FFMA.FTZ R8, R138, R8, R135 ;  /* 0x000000088a087223 */ /* 0x000fe20000010087 */
[----:B------:R-:W-:Y:S01]  /*4370*/  ISETP.GE.AND P1, PT, R52, 0x1, PT ;  /* 0x000000013400780c */ /* 0x000fe20003f26270 */
[----:B------:R-:W-:Y:S02]  /*4380*/  FMUL.FTZ R9, R138, R9 ;  /* 0x000000098a097220 */ /* 0x000fe40000410000 */
[----:B------:R-:W-:Y:S02]  /*4390*/  FFMA.FTZ R8, R140, R8, R137 ;  /* 0x000000088c087223 */ /* 0x000fe40000010089 */
[----:B------:R-:W2:Y:S01]  /*43a0*/  MUFU.EX2 R7, R7 ;  /* 0x0000000700077308 */ /* 0x000ea20000000800 */
[----:B0-----:R-:W-:Y:S01]  /*43b0*/  FSEL R142, R4, 1, !P2 ;  /* 0x3f800000048e7808 */ /* 0x001fe20005000000 */
[----:B------:R-:W-:Y:S01]  /*43c0*/  FMUL.FTZ R9, R140, R9 ;  /* 0x000000098c097220 */ /* 0x000fe20000410000 */
[----:B------:R-:W-:-:S03]  /*43d0*/  MOV R4, UR24 ;  /* 0x0000001800047c02 */ /* 0x000fc60008000f00 */
[----:B------:R-:W-:Y:S02]  /*43e0*/  FFMA.FTZ R8, R142, R8, R139 ;  /* 0x000000088e087223 */ /* 0x000fe4000001008b */
[----:B------:R-:W0:Y:S01]  /*43f0*/  MUFU.EX2 R5, R5 ;  /* 0x0000000500057308 */ /* 0x000e220000000800 */
[----:B-1----:R-:W-:Y:S01]  /*4400*/  FSEL R144, R6, 1, !P3 ;  /* 0x3f80000006907808 */ /* 0x002fe20005800000 */
[----:B------:R-:W-:Y:S01]  /*4410*/  FMUL.FTZ R9, R142, R9 ;  /* 0x000000098e097220 */ /* 0x000fe20000410000 */
[----:B--2---:R-:W-:-:S03]  /*4420*/  FSEL R146, R7, 1, !P4 ;  /* 0x3f80000007927808 */ /* 0x004fc60006000000 */
[----:B------:R-:W-:Y:S01]  /*4430*/  FFMA.FTZ R8, R144, R8, R141 ;  /* 0x0000000890087223 */ /* 0x000fe2000001008d */
[----:B------:R-:W-:Y:S01]  /*4440*/  ISETP.NE.AND P2, PT, R52, 0x1f, PT ;  /* 0x0000001f3400780c */ /* 0x000fe20003f45270 */
[----:B------:R-:W-:Y:S01]  /*4450*/  FMUL.FTZ R9, R144, R9 ;  /* 0x0000000990097220 */ /* 0x000fe20000410000 */
[----:B------:R-:W-:Y:S01]  /*4460*/  MOV R6, UR36 ;  /* 0x0000002400067c02 */ /* 0x000fe20008000f00 */
[C---:B------:R-:W-:Y:S01]  /*4470*/  FFMA.FTZ R8, R146.reuse, R8, R143 ;  /* 0x0000000892087223 */ /* 0x040fe2000001008f */
[----:B------:R-:W-:Y:S01]  /*4480*/  MOV R7, UR21 ;  /* 0x0000001500077c02 */ /* 0x000fe20008000f00 */
[----:B------:R-:W-:Y:S01]  /*4490*/  FMUL.FTZ R9, R146, R9 ;  /* 0x0000000992097220 */ /* 0x000fe20000410000 */
[----:B0-----:R-:W-:Y:S02]  /*44a0*/  FSEL R148, R5, 1, !P5 ;  /* 0x3f80000005947808 */ /* 0x001fe40006800000 */
[----:B------:R-:W-:Y:S01]  /*44b0*/  MOV R5, UR25 ;  /* 0x0000001900057c02 */ /* 0x000fe20008000f00 */
[----:B------:R0:W5:Y:S02]  /*44c0*/  LDG.E R150, [R6.64] ;  /* 0x0000001a06967981 */ /* 0x000164000c1e1900 */
[----:B------:R-:W-:-:S02]  /*44d0*/  FFMA.FTZ R3, R148, R8, R145 ;  /* 0x0000000894037223 */ /* 0x000fc40000010091 */
[----:B------:R-:W-:Y:S01]  /*44e0*/  FMUL.FTZ R2, R148, R9 ;  /* 0x0000000994027220 */ /* 0x000fe20000410000 */
[----:B------:R1:W5:Y:S04]  /*44f0*/  LDG.E R147, [R4.64] ;  /* 0x0000001a04937981 */ /* 0x000368000c1e1900 */
[----:B------:R-:W2:Y:S04]  /*4500*/  SHFL.UP PT, R8, R3, 0x1, RZ ;  /* 0x0420000003087989 */ /* 0x000ea800000e00ff */
[----:B------:R-:W3:Y:S01]  /*4510*/  SHFL.UP PT, R9, R2, 0x1, RZ ;  /* 0x0420000002097989 */ /* 0x000ee200000e00ff */
[----:B--2---:R-:W-:-:S02]  /*4520*/  @P1 FFMA.FTZ R3, R2, R8, R3 ;  /* 0x0000000802031223 */ /* 0x004fc40000010003 */
[----:B---3--:R-:W-:-:S03]  /*4530*/  @P1 FMUL.FTZ R2, R2, R9 ;  /* 0x0000000902021220 */ /* 0x008fc60000410000 */
[----:B------:R-:W2:Y:S04]  /*4540*/  SHFL.UP PT, R8, R3, 0x2, RZ ;  /* 0x0440000003087989 */ /* 0x000ea800000e00ff */
[----:B------:R-:W3:Y:S01]  /*4550*/  SHFL.UP PT, R9, R2, 0x2, RZ ;  /* 0x0440000002097989 */ /* 0x000ee200000e00ff */
[----:B------:R-:W-:-:S13]  /*4560*/  ISETP.GE.AND P1, PT, R52, 0x2, PT ;  /* 0x000000023400780c */ /* 0x000fda0003f26270 */
[C---:B--2---:R-:W-:Y:S02]  /*4570*/  @P1 FFMA.FTZ R3, R2.reuse, R8, R3 ;  /* 0x0000000802031223 */ /* 0x044fe40000010003 */
[----:B---3--:R-:W-:-:S03]  /*4580*/  @P1 FMUL.FTZ R2, R2, R9 ;  /* 0x0000000902021220 */ /* 0x008fc60000410000 */
[----:B------:R-:W2:Y:S04]  /*4590*/  SHFL.UP PT, R8, R3, 0x4, RZ ;  /* 0x0480000003087989 */ /* 0x000ea800000e00ff */
[----:B------:R-:W3:Y:S01]  /*45a0*/  SHFL.UP PT, R9, R2, 0x4, RZ ;  /* 0x0480000002097989 */ /* 0x000ee200000e00ff */
[----:B------:R-:W-:-:S13]  /*45b0*/  ISETP.GE.AND P1, PT, R52, 0x4, PT ;  /* 0x000000043400780c */ /* 0x000fda0003f26270 */
[C---:B--2---:R-:W-:Y:S02]  /*45c0*/  @P1 FFMA.FTZ R3, R2.reuse, R8, R3 ;  /* 0x0000000802031223 */ /* 0x044fe40000010003 */
[----:B---3--:R-:W-:-:S03]  /*45d0*/  @P1 FMUL.FTZ R2, R2, R9 ;  /* 0x0000000902021220 */ /* 0x008fc60000410000 */
[----:B-1----:R-:W1:Y:S04]  /*45e0*/  SHFL.UP PT, R4, R3, 0x8, RZ ;  /* 0x0500000003047989 */ /* 0x002e6800000e00ff */
[----:B------:R-:W2:Y:S01]  /*45f0*/  SHFL.UP PT, R5, R2, 0x8, RZ ;  /* 0x0500000002057989 */ /* 0x000ea200000e00ff */
[----:B------:R-:W-:-:S13]  /*4600*/  ISETP.GE.AND P1, PT, R52, 0x8, PT ;  /* 0x000000083400780c */ /* 0x000fda0003f26270 */
[C---:B-1----:R-:W-:Y:S02]  /*4610*/  @P1 FFMA.FTZ R3, R2.reuse, R4, R3 ;  /* 0x0000000402031223 */ /* 0x042fe40000010003 */
[----:B--2---:R-:W-:-:S03]  /*4620*/  @P1 FMUL.FTZ R2, R2, R5 ;  /* 0x0000000502021220 */ /* 0x004fc60000410000 */
[----:B------:R-:W1:Y:S04]  /*4630*/  SHFL.UP PT, R4, R3, 0x10, RZ ;  /* 0x0600000003047989 */ /* 0x000e6800000e00ff */
[----:B------:R-:W2:Y:S01]  /*4640*/  SHFL.UP PT, R5, R2, 0x10, RZ ;  /* 0x0600000002057989 */ /* 0x000ea200000e00ff */
[----:B------:R-:W-:-:S13]  /*4650*/  ISETP.GE.AND P1, PT, R52, 0x10, PT ;  /* 0x000000103400780c */ /* 0x000fda0003f26270 */
[C---:B-1----:R-:W-:Y:S02]  /*4660*/  @P1 FFMA.FTZ R3, R2.reuse, R4, R3 ;  /* 0x0000000402031223 */ /* 0x042fe40000010003 */
[----:B--2---:R-:W-:-:S05]  /*4670*/  @P1 FMUL.FTZ R2, R2, R5 ;  /* 0x0000000502021220 */ /* 0x004fca0000410000 */
[----:B------:R1:W-:Y:S04]  /*4680*/  @!P2 STS.64 [R50.X8+0x2110], R2 ;  /* 0x002110023200a388 */ /* 0x0003e80000008a00 */
[----:B------:R-:W-:Y:S06]  /*4690*/  BAR.SYNC.DEFER_BLOCKING 0x0 ;  /* 0x0000000000007b1d */ /* 0x000fec0000010000 */
[----:B0-----:R-:W0:Y:S04]  /*46a0*/  LDS.128 R4, [0x2110] ;  /* 0x00211000ff047984 */ /* 0x001e280000000c00 */
[----:B------:R-:W2:Y:S01]  /*46b0*/  LDS.128 R8, [0x2120] ;  /* 0x00212000ff087984 */ /* 0x000ea20000000c00 */
[----:B-1----:R-:W-:-:S03]  /*46c0*/  SHF.R.U32.HI R50, RZ, 0x5, R65 ;  /* 0x00000005ff327819 */ /* 0x002fc60000011641 */
[----:B------:R-:W1:Y:S04]  /*46d0*/  SHFL.UP PT, R149, R2, 0x1, RZ ;  /* 0x0420000002957989 */ /* 0x000e6800000e00ff */
[----:B------:R-:W3:Y:S01]  /*46e0*/  SHFL.UP PT, R152, R3, 0x1, RZ ;  /* 0x0420000003987989 */ /* 0x000ee200000e00ff */
[C---:B------:R-:W-:Y:S02]  /*46f0*/  ISETP.NE.AND P3, PT, R50.reuse, RZ, PT ;  /* 0x000000ff3200720c */ /* 0x040fe40003f65270 */
[----:B------:R-:W-:Y:S02]  /*4700*/  ISETP.NE.AND P1, PT, R50, 0x2, PT ;  /* 0x000000023200780c */ /* 0x000fe40003f25270 */
[----:B------:R-:W-:Y:S02]  /*4710*/  ISETP.NE.AND P4, PT, R52, RZ, P3 ;  /* 0x000000ff3400720c */ /* 0x000fe40001f85270 */
[----:B------:R-:W-:Y:S01]  /*4720*/  ISETP.NE.AND P2, PT, R50, 0x3, PT ;  /* 0x000000033200780c */ /* 0x000fe20003f45270 */
[----:B------:R-:W-:Y:S01]  /*4730*/  BSSY B0, `(.L_x_2709) ;  /* 0x0000018000007945 */ /* 0x000fe20003800000 */
[----:B0-----:R-:W-:-:S02]  /*4740*/  FMUL.FTZ R151, R4, R6 ;  /* 0x0000000604977220 */ /* 0x001fc40000410000 */
[----:B------:R-:W-:-:S03]  /*4750*/  FFMA.FTZ R6, R5, R6, R7 ;  /* 0x0000000605067223 */ /* 0x000fc60000010007 */
[C---:B------:R-:W-:Y:S01]  /*4760*/  FSEL R4, R151.reuse, R4, !P1 ;  /* 0x0000000497047208 */ /* 0x040fe20004800000 */
[-C--:B--2---:R-:W-:Y:S01]  /*4770*/  FMUL.FTZ R151, R151, R8.reuse ;  /* 0x0000000897977220 */ /* 0x084fe20000410000 */
[C---:B------:R-:W-:Y:S01]  /*4780*/  FSEL R5, R6.reuse, R5, !P1 ;  /* 0x0000000506057208 */ /* 0x040fe20004800000 */
[----:B------:R-:W-:-:S03]  /*4790*/  FFMA.FTZ R8, R6, R8, R9 ;  /* 0x0000000806087223 */ /* 0x000fc60000010009 */
[----:B------:R-:W-:Y:S02]  /*47a0*/  FSEL R4, R151, R4, !P2 ;  /* 0x0000000497047208 */ /* 0x000fe40005000000 */
[----:B------:R-:W-:-:S03]  /*47b0*/  FSEL R5, R8, R5, !P2 ;  /* 0x0000000508057208 */ /* 0x000fc60005000000 */
[C---:B-1----:R-:W-:Y:S02]  /*47c0*/  @P4 FMUL.FTZ R4, R149.reuse, R4 ;  /* 0x0000000495044220 */ /* 0x042fe40000410000 */
[----:B---3--:R-:W-:Y:S01]  /*47d0*/  @P4 FFMA.FTZ R5, R149, R5, R152 ;  /* 0x0000000595054223 */ /* 0x008fe20000010098 */
[----:B------:R-:W-:Y:S01]  /*47e0*/  @P3 MOV R3, R13 ;  /* 0x0000000d00033202 */ /* 0x000fe20000000f00 */
[C---:B------:R-:W-:Y:S01]  /*47f0*/  FFMA.FTZ R11, R10.reuse, R8, R11 ;  /* 0x000000080a0b7223 */ /* 0x040fe2000001000b */
[----:B------:R-:W-:Y:S01]  /*4800*/  @P3 MOV R149, R4 ;  /* 0x0000000400953202 */ /* 0x000fe20000000f00 */
[----:B------:R-:W-:Y:S01]  /*4810*/  FMUL.FTZ R10, R10, R151 ;  /* 0x000000970a0a7220 */ /* 0x000fe20000410000 */
[----:B------:R-:W-:Y:S01]  /*4820*/  @P3 MOV R152, R5 ;  /* 0x0000000500983202 */ /* 0x000fe20000000f00 */
[----:B------:R-:W-:Y:S01]  /*4830*/  @P3 IMAD.MOV.U32 R2, RZ, RZ, R12 ;  /* 0x000000ffff023224 */ /* 0x000fe200078e000c */
[----:B------:R-:W-:Y:S05]  /*4840*/  @P3 BRA `(.L_x_2710) ;  /* 0x0000006000003947 */ /* 0x000fea0003800000 */
[----:B------:R-:W-:Y:S01]  /*4850*/  ISETP.NE.AND P1, PT, R52, RZ, PT ;  /* 0x000000ff3400720c */ /* 0x000fe20003f25270 */
[----:B------:R-:W-:-:S02]  /*4860*/  FMUL.FTZ R2, R10, R12 ;  /* 0x0000000c0a027220 */ /* 0x000fc40000410000 */
[----:B------:R-:W-:-:S10]  /*4870*/  FFMA.FTZ R3, R10, R13, R11 ;  /* 0x0000000d0a037223 */ /* 0x000fd4000001000b */
[----:B------:R0:W-:Y:S01]  /*4880*/  @!P1 STS.64 [0x2138], R12 ;  /* 0x0021380cff009388 */ /* 0x0001e20000000a00 */
[----:B------:R-:W-:Y:S02]  /*4890*/  @!P1 MOV R149, R12 ;  /* 0x0000000c00959202 */ /* 0x000fe40000000f00 */
[----:B------:R-:W-:Y:S02]  /*48a0*/  @!P1 MOV R152, R13 ;  /* 0x0000000d00989202 */ /* 0x000fe40000000f00 */
.L_x_2710:
[----:B------:R-:W-:Y:S05]  /*48b0*/  BSYNC B0 ;  /* 0x0000000000007941 */ /* 0x000fea0003800000 */
.L_x_2709:
[----:B------:R-:W-:Y:S01]  /*48c0*/  BAR.SYNC.DEFER_BLOCKING 0x0 ;  /* 0x0000000000007b1d */ /* 0x000fe20000010000 */
[----:B------:R-:W-:Y:S01]  /*48d0*/  ISETP.NE.AND P1, PT, R65, RZ, PT ;  /* 0x000000ff4100720c */ /* 0x000fe20003f25270 */
[----:B-----5:R-:W-:-:S04]  /*48e0*/  FMUL.FTZ R150, R147, R150 ;  /* 0x0000009693967220 */ /* 0x020fc80000410000 */
[----:B------:R-:W-:Y:S01]  /*48f0*/  BSSY B0, `(.L_x_2711) ;  /* 0x0000022000007945 */ /* 0x000fe20003800000 */
[----:B------:R-:W1:Y:S07]  /*4900*/  LDS R4, [0x213c] ;  /* 0x00213c00ff047984 */ /* 0x000e6e0000000800 */
[----:B-1----:R-:W-:Y:S01]  /*4910*/  @P1 FFMA.FTZ R152, R4, R149, R152 ;  /* 0x0000009504981223 */ /* 0x002fe20000010098 */
[----:B------:R-:W-:-:S03]  /*4920*/  ISETP.NE.AND P1, PT, R65, RZ, PT ;  /* 0x000000ff4100720c */ /* 0x000fc60003f25270 */
[----:B------:R-:W-:-:S04]  /*4930*/  FFMA.FTZ R103, R104, R152, R103 ;  /* 0x0000009868677223 */ /* 0x000fc80000010067 */
        /* <DEDUP_REMOVED lines=14> */
[----:B------:R-:W-:Y:S01]  /*4a20*/  FFMA.FTZ R145, R148, R143, R145 ;  /* 0x0000008f94917223 */ /* 0x000fe20000010091 */
[----:B------:R-:W-:Y:S05]  /*4a30*/  @P1 BRA `(.L_x_2712) ;  /* 0x000000d000001947 */ /* 0x000fea0003800000 */
[----:B------:R-:W-:Y:S01]  /*4a40*/  ULDC UR18, c[0x0][0x16c] ;  /* 0x00005b0000127ab9 */ /* 0x000fe20000000800 */
[----:B------:R-:W-:Y:S01]  /*4a50*/  MOV R6, UR6 ;  /* 0x0000000600067c02 */ /* 0x000fe20008000f00 */
[----:B------:R-:W-:Y:S02]  /*4a60*/  UIMAD UR18, UR5, UR18, UR6 ;  /* 0x00000012051272a4 */ /* 0x000fe4000f8e0206 */
[----:B------:R-:W-:Y:S02]  /*4a70*/  ULDC.64 UR22, c[0x0][0x260] ;  /* 0x0000980000167ab9 */ /* 0x000fe40000000a00 */
[----:B------:R-:W-:Y:S01]  /*4a80*/  USHF.R.S32.HI UR19, URZ, 0x1f, UR18 ;  /* 0x0000001f3f137899 */ /* 0x000fe20008011412 */
[----:B------:R1:W-:Y:S01]  /*4a90*/  STS.64 [R6.X8+0x2150], R2 ;  /* 0x0021500206007388 */ /* 0x0003e20000008a00 */
[----:B------:R-:W-:-:S04]  /*4aa0*/  UIADD3 UR20, UP0, UR10, UR18, URZ ;  /* 0x000000120a147290 */ /* 0x000fc8000ff1e03f */
[----:B------:R-:W-:Y:S02]  /*4ab0*/  ULEA.HI.X.SX32 UR19, UR10, UR19, 0x1, UP0 ;  /* 0x000000130a137291 */ /* 0x000fe400080f0e3f */
[----:B------:R-:W-:-:S04]  /*4ac0*/  ULEA UR18, UP0, UR20, UR22, 0x3 ;  /* 0x0000001614127291 */ /* 0x000fc8000f80183f */
[----:B------:R-:W-:Y:S02]  /*4ad0*/  ULEA.HI.X UR19, UR20, UR23, UR19, 0x3, UP0 ;  /* 0x0000001714137291 */ /* 0x000fe400080f1c13 */
[----:B------:R-:W-:-:S04]  /*4ae0*/  MOV R4, UR18 ;  /* 0x0000001200047c02 */ /* 0x000fc80008000f00 */
[----:B------:R-:W-:-:S05]  /*4af0*/  MOV R5, UR19 ;  /* 0x0000001300057c02 */ /* 0x000fca0008000f00 */
[----:B------:R1:W-:Y:S02]  /*4b00*/  STG.E.64 [R4.64], R2 ;  /* 0x0000000204007986 */ /* 0x0003e4000c101b1a */
.L_x_2712:
[----:B------:R-:W-:Y:S05]  /*4b10*/  BSYNC B0 ;  /* 0x0000000000007941 */ /* 0x000fea0003800000 */
.L_x_2711:
[----:B------:R-:W-:Y:S01]  /*4b20*/  UIADD3 UR6, UR6, 0x1, URZ ;  /* 0x0000000106067890 */ /* 0x000fe2000fffe03f */
[C---:B------:R-:W-:Y:S01]  /*4b30*/  FFMA.FTZ R101, R150.reuse, R103, R101 ;  /* 0x0000006796657223 */ /* 0x040fe20000010065 */
[----:B------:R-:W-:Y:S01]  /*4b40*/  ULDC UR18, c[0x0][0x16c] ;  /* 0x00005b0000127ab9 */ /* 0x000fe20000000800 */
[C---:B------:R-:W-:Y:S01]  /*4b50*/  FFMA.FTZ R99, R150.reuse, R105, R99 ;  /* 0x0000006996637223 */ /* 0x040fe20000010063 */
[----:B------:R-:W-:Y:S01]  /*4b60*/  UISETP.GE.AND UP0, UPT, UR6, UR18, UPT ;  /* 0x000000120600728c */ /* 0x000fe2000bf06270 */
[C---:B------:R-:W-:Y:S02]  /*4b70*/  FFMA.FTZ R97, R150.reuse, R107, R97 ;  /* 0x0000006b96617223 */ /* 0x040fe40000010061 */
[C---:B------:R-:W-:Y:S02]  /*4b80*/  FFMA.FTZ R95, R150.reuse, R109, R95 ;  /* 0x0000006d965f7223 */ /* 0x040fe4000001005f */
[C---:B------:R-:W-:Y:S01]  /*4b90*/  FFMA.FTZ R93, R150.reuse, R111, R93 ;  /* 0x0000006f965d7223 */ /* 0x040fe2000001005d */
[----:B------:R-:W-:Y:S01]  /*4ba0*/  PLOP3.LUT P1, PT, PT, PT, UP0, 0x80, 0x0 ;  /* 0x000000000000781c */ /* 0x000fe20003f2f008 */
[----:B------:R-:W-:-:S02]  /*4bb0*/  FFMA.FTZ R91, R150, R113, R91 ;  /* 0x00000071965b7223 */ /* 0x000fc4000001005b */
[C---:B------:R-:W-:Y:S02]  /*4bc0*/  FFMA.FTZ R89, R150.reuse, R115, R89 ;  /* 0x0000007396597223 */ /* 0x040fe40000010059 */
[C---:B------:R-:W-:Y:S02]  /*4bd0*/  FFMA.FTZ R87, R150.reuse, R117, R87 ;  /* 0x0000007596577223 */ /* 0x040fe40000010057 */
[C---:B------:R-:W-:Y:S02]  /*4be0*/  FFMA.FTZ R85, R150.reuse, R119, R85 ;  /* 0x0000007796557223 */ /* 0x040fe40000010055 */
[C---:B------:R-:W-:Y:S02]  /*4bf0*/  FFMA.FTZ R83, R150.reuse, R133, R83 ;  /* 0x0000008596537223 */ /* 0x040fe40000010053 */
[C---:B------:R-:W-:Y:S02]  /*4c00*/  FFMA.FTZ R81, R150.reuse, R135, R81 ;  /* 0x0000008796517223 */ /* 0x040fe40000010051 */
[----:B------:R-:W-:-:S02]  /*4c10*/  FFMA.FTZ R79, R150, R137, R79 ;  /* 0x00000089964f7223 */ /* 0x000fc4000001004f */
[C---:B------:R-:W-:Y:S02]  /*4c20*/  FFMA.FTZ R77, R150.reuse, R139, R77 ;  /* 0x0000008b964d7223 */ /* 0x040fe4000001004d */
[C---:B------:R-:W-:Y:S02]  /*4c30*/  FFMA.FTZ R75, R150.reuse, R141, R75 ;  /* 0x0000008d964b7223 */ /* 0x040fe4000001004b */
[C---:B------:R-:W-:Y:S02]  /*4c40*/  FFMA.FTZ R73, R150.reuse, R143, R73 ;  /* 0x0000008f96497223 */ /* 0x040fe40000010049 */
[----:B------:R-:W-:Y:S01]  /*4c50*/  FFMA.FTZ R71, R150, R145, R71 ;  /* 0x0000009196477223 */ /* 0x000fe20000010047 */
[----:B------:R-:W-:Y:S01]  /*4c60*/  @P1 CALL.REL.NOINC `(.L_x_2708) ;  /* 0x0000001000001944 */ /* 0x000fe20003c00000 */
[----:B------:R-:W-:Y:S05]  /*4c70*/  BRA `(.L_x_2713) ;  /* 0xffffee9000007947 */ /* 0x000fea000383ffff */
.L_x_2708:
[----:B------:R-:W-:Y:S01]  /*4c80*/  BAR.SYNC.DEFER_BLOCKING 0x0 ;  /* 0x0000000000007b1d */ /* 0x000fe20000010000 */
[----:B------:R-:W-:Y:S02]  /*4c90*/  ISETP.NE.AND P0, PT, R65, RZ, PT ;  /* 0x000000ff4100720c */ /* 0x000fe40003f05270 */
[----:B-1----:R-:W-:-:S03]  /*4ca0*/  MOV R3, UR5 ;  /* 0x0000000500037c02 */ /* 0x002fc60008000f00 */
[----:B------:R-:W-:Y:S01]  /*4cb0*/  ULDC.64 UR20, c[0x0][0x200] ;  /* 0x0000800000147ab9 */ /* 0x000fe20000000a00 */
[----:B------:R-:W-:Y:S01]  /*4cc0*/  BSSY B0, `(.L_x_2714) ;  /* 0x000003d000007945 */ /* 0x000fe20003800000 */
[----:B------:R-:W-:Y:S02]  /*4cd0*/  UIMAD UR6, UR35, UR20, URZ ;  /* 0x00000014230672a4 */ /* 0x000fe4000f8e023f */
[----:B------:R-:W-:Y:S02]  /*4ce0*/  UIMAD.WIDE.U32 UR18, UR34, UR20, URZ ;  /* 0x00000014221272a5 */ /* 0x000fe4000f8e003f */
[----:B------:R-:W-:Y:S02]  /*4cf0*/  UIMAD UR17, UR34, UR21, UR6 ;  /* 0x00000015221172a4 */ /* 0x000fe4000f8e0206 */
[----:B------:R-:W-:Y:S02]  /*4d00*/  @!P0 IMAD.MOV.U32 R2, RZ, RZ, -0x800 ;  /* 0xfffff800ff028424 */ /* 0x000fe400078e00ff */
[----:B------:R-:W-:-:S02]  /*4d10*/  UIADD3 UR6, UR19, UR17, URZ ;  /* 0x0000001113067290 */ /* 0x000fc4000fffe03f */
[----:B------:R-:W-:Y:S01]  /*4d20*/  @!P0 IMAD R2, R2, R3, c[0x0][0x168] ;  /* 0x00005a0002028624 */ /* 0x000fe200078e0203 */
        /* <DEDUP_REMOVED lines=24> */
[----:B0-----:R-:W-:Y:S04]  /*4eb0*/  LDS R13, [R22.X4+0x380] ;  /* 0x00038000160d7984 */ /* 0x001fe80000004800 */
        /* <DEDUP_REMOVED lines=13> */
[----:B------:R-:W-:Y:S01]  /*4f90*/  USHF.L.U32 UR20, UR5, 0xb, URZ ;  /* 0x0000000b05147899 */ /* 0x000fe2000800063f */
[----:B------:R-:W-:-:S05]  /*4fa0*/  MOV R5, UR34 ;  /* 0x0000002200057c02 */ /* 0x000fca0008000f00 */
[----:B------:R-:W-:Y:S02]  /*4fb0*/  IADD3 R2, P0, R48, UR20, RZ ;  /* 0x0000001430027c10 */ /* 0x000fe4000ff1e0ff */
[----:B------:R-:W-:Y:S01]  /*4fc0*/  MOV R0, UR20 ;  /* 0x0000001400007c02 */ /* 0x000fe20008000f00 */
[----:B------:R-:W-:Y:S02]  /*4fd0*/  ULDC.64 UR20, c[0x0][0x208] ;  /* 0x0000820000147ab9 */ /* 0x000fe40000000a00 */
[----:B------:R-:W-:Y:S01]  /*4fe0*/  UIMAD UR20, UR33, UR20, URZ ;  /* 0x00000014211472a4 */ /* 0x000fe2000f8e023f */
[----:B------:R-:W-:-:S03]  /*4ff0*/  LEA.HI.X.SX32 R3, R0, R45, 0x1, P0 ;  /* 0x0000002d00037211 */ /* 0x000fc600000f0eff */
[----:B------:R-:W-:Y:S02]  /*5000*/  UIMAD UR20, UR32, UR21, UR20 ;  /* 0x00000015201472a4 */ /* 0x000fe4000f8e0214 */
[----:B------:R-:W-:Y:S01]  /*5010*/  IMAD.WIDE.U32 R2, R5, c[0x0][0x200], R2 ;  /* 0x0000800005027a25 */ /* 0x000fe200078e0002 */
[----:B------:R-:W-:-:S04]  /*5020*/  MOV R5, UR32 ;  /* 0x0000002000057c02 */ /* 0x000fc80008000f00 */
[----:B------:R-:W-:-:S05]  /*5030*/  IADD3 R3, R3, UR17, RZ ;  /* 0x0000001103037c10 */ /* 0x000fca000fffe0ff */
[----:B------:R-:W-:-:S05]  /*5040*/  IMAD.WIDE.U32 R2, R5, c[0x0][0x208], R2 ;  /* 0x0000820005027a25 */ /* 0x000fca00078e0002 */
[----:B------:R-:W-:Y:S02]  /*5050*/  IADD3 R3, R3, UR20, RZ ;  /* 0x0000001403037c10 */ /* 0x000fe4000fffe0ff */
[----:B------:R-:W-:-:S04]  /*5060*/  LEA R4, P0, R2, c[0x0][0x258], 0x2 ;  /* 0x0000960002047a11 */ /* 0x000fc800078010ff */
[----:B------:R-:W-:-:S05]  /*5070*/  LEA.HI.X R5, R2, c[0x0][0x25c], R3, 0x2, P0 ;  /* 0x0000970002057a11 */ /* 0x000fca00000f1403 */
[----:B------:R0:W-:Y:S04]  /*5080*/  STG.E [R4.64], R29 ;  /* 0x0000001d04007986 */ /* 0x0001e8000c10191a */
.L_x_2715:
[----:B------:R-:W-:Y:S05]  /*5090*/  BSYNC B0 ;  /* 0x0000000000007941 */ /* 0x000fea0003800000 */
.L_x_2714:
[----:B------:R-:W-:Y:S01]  /*50a0*/  ULDC.64 UR22, c[0x0][0x208] ;  /* 0x0000820000167ab9 */ /* 0x000fe20000000a00 */
[----:B------:R-:W-:Y:S01]  /*50b0*/  HFMA2.MMA R3, -RZ, RZ, 0, 2.384185791015625e-07 ;  /* 0x00000004ff037435 */ /* 0x000fe200000001ff */
[----:B------:R-:W-:Y:S01]  /*50c0*/  UMOV UR19, UR6 ;  /* 0x0000000600137c82 */ /* 0x000fe20008000000 */
[-C--:B------:R-:W-:Y:S01]  /*50d0*/  ISETP.GE.AND P2, PT, R44, R63.reuse, PT ;  /* 0x0000003f2c00720c */ /* 0x080fe20003f46270 */
[----:B------:R-:W-:Y:S01]  /*50e0*/  USHF.L.U32 UR17, UR5, 0xb, URZ ;  /* 0x0000000b05117899 */ /* 0x000fe2000800063f */
[-C--:B------:R-:W-:Y:S01]  /*50f0*/  ISETP.GE.AND P1, PT, R43, R63.reuse, PT ;  /* 0x0000003f2b00720c */ /* 0x080fe20003f26270 */
[----:B------:R-:W-:Y:S01]  /*5100*/  UIMAD UR21, UR33, UR22, URZ ;  /* 0x00000016211572a4 */ /* 0x000fe2000f8e023f */
[-C--:B------:R-:W-:Y:S01]  /*5110*/  ISETP.GE.AND P3, PT, R40, R63.reuse, PT ;  /* 0x0000003f2800720c */ /* 0x080fe20003f66270 */
[----:B------:R-:W-:Y:S01]  /*5120*/  UIMAD.WIDE.U32 UR18, UR32, UR22, UR18 ;  /* 0x00000016201272a5 */ /* 0x000fe2000f8e0012 */
[----:B------:R-:W-:Y:S01]  /*5130*/  ISETP.GE.AND P4, PT, R39, R63, PT ;  /* 0x0000003f2700720c */ /* 0x000fe20003f86270 */
[----:B------:R-:W-:Y:S01]  /*5140*/  USHF.R.S32.HI UR20, URZ, 0x1f, UR17 ;  /* 0x0000001f3f147899 */ /* 0x000fe20008011411 */
[----:B------:R-:W-:Y:S01]  /*5150*/  IMAD.WIDE R2, R48, R3, c[0x0][0x258] ;  /* 0x0000960030027625 */ /* 0x000fe200078e0203 */
[----:B------:R-:W-:Y:S01]  /*5160*/  UIMAD UR21, UR32, UR23, UR21 ;  /* 0x00000017201572a4 */ /* 0x000fe2000f8e0215 */
[-C--:B------:R-:W-:Y:S01]  /*5170*/  ISETP.GE.AND P5, PT, R38, R63.reuse, PT ;  /* 0x0000003f2600720c */ /* 0x080fe20003fa6270 */
[----:B------:R-:W-:Y:S01]  /*5180*/  UIADD3 UR6, UP0, UR17, UR18, URZ ;  /* 0x0000001211067290 */ /* 0x000fe2000ff1e03f */
[----:B------:R-:W-:Y:S01]  /*5190*/  ISETP.GE.AND P6, PT, R37, R63, PT ;  /* 0x0000003f2500720c */ /* 0x000fe20003fc6270 */
[----:B------:R-:W-:-:S02]  /*51a0*/  UIADD3 UR5, UR5, 0x1, URZ ;  /* 0x0000000105057890 */ /* 0x000fc4000fffe03f */
[----:B------:R-:W-:Y:S02]  /*51b0*/  UIADD3.X UR18, UR20, UR21, UR19, UP0, !UPT ;  /* 0x0000001514127290 */ /* 0x000fe400087fe413 */
[----:B0-----:R-:W-:Y:S01]  /*51c0*/  MOV R5, UR6 ;  /* 0x0000000600057c02 */ /* 0x001fe20008000f00 */
[----:B------:R-:W-:Y:S02]  /*51d0*/  ULDC UR6, c[0x0][0x174] ;  /* 0x00005d0000067ab9 */ /* 0x000fe40000000800 */
[----:B------:R-:W-:Y:S01]  /*51e0*/  UISETP.GE.AND UP0, UPT, UR5, UR6, UPT ;  /* 0x000000060500728c */ /* 0x000fe2000bf06270 */
[----:B------:R-:W-:Y:S01]  /*51f0*/  MOV R0, UR18 ;  /* 0x0000001200007c02 */ /* 0x000fe20008000f00 */
[----:B------:R-:W-:Y:S01]  /*5200*/  UIADD3 UR14, UP1, UR14, 0x2000, URZ ;  /* 0x000020000e0e7890 */ /* 0x000fe2000ff3e03f */
[C---:B------:R-:W-:Y:S01]  /*5210*/  LEA R2, P0, R5.reuse, R2, 0x2 ;  /* 0x0000000205027211 */ /* 0x040fe200078010ff */
[----:B------:R-:W-:Y:S02]  /*5220*/  UIADD3 UR12, UP2, UR12, 0x2000, URZ ;  /* 0x000020000c0c7890 */ /* 0x000fe4000ff5e03f */
[----:B------:R-:W-:Y:S01]  /*5230*/  UIADD3.X UR16, URZ, UR16, URZ, UP1, !UPT ;  /* 0x000000103f107290 */ /* 0x000fe20008ffe43f */
[----:B------:R-:W-:Y:S01]  /*5240*/  LEA.HI.X R3, R5, R3, R0, 0x2, P0 ;  /* 0x0000000305037211 */ /* 0x000fe200000f1400 */
[----:B------:R-:W-:Y:S01]  /*5250*/  UIADD3.X UR15, URZ, UR15, URZ, UP2, !UPT ;  /* 0x0000000f3f0f7290 */ /* 0x000fe200097fe43f */
        /* <DEDUP_REMOVED lines=27> */
.L_x_2716:
[----:B------:R-:W-:Y:S05]  /*5410*/  EXIT ;  /* 0x000000000000794d */ /* 0x000fea0003800000 */
.L_x_2718:
        /* <DEDUP_REMOVED lines=14> */
.L_x_5400:


//--------------------- .text._Z25selective_scan_fwd_kernelI32Selective_Scan_fwd_kernel_traitsILi128ELi16ELi1ELb0ELb0ELb0ELb1EffEEv13SSMParamsBase --------------------------
	.section	.text._Z25selective_scan_fwd_kernelI32Selective_Scan_fwd_kernel_traitsILi128ELi16ELi1ELb0ELb0ELb0ELb1EffEEv13SSMParamsBase,"ax",@progbits
	.sectioninfo	@"SHI_REGISTERS=168"
	.align	128
        .global         _Z25selective_scan_fwd_kernelI32Selective_Scan_fwd_kernel_traitsILi128ELi16ELi1ELb0ELb0ELb0ELb1EffEEv13SSMParamsBase
        .type           _Z25selective_scan_fwd_kernelI32Selective_Scan_fwd_kernel_traitsILi128ELi16ELi1ELb0ELb0ELb0ELb1EffEEv13SSMParamsBase,@function
        .size           _Z25selective_scan_fwd_kernelI32Selective_Scan_fwd_kernel_traitsILi128ELi16ELi1ELb0ELb0ELb0ELb1EffEEv13SSMParamsBase,(.L_x_5401 - _Z25selective_scan_fwd_kernelI32Selective_Scan_fwd_kernel_traitsILi128ELi16ELi1ELb0ELb0ELb0ELb1EffEEv13SSMParamsBase)
        .other          _Z25selective_scan_fwd_kernelI32Selective_Scan_fwd_kernel_traitsILi128ELi16ELi1ELb0ELb0ELb0ELb1EffEEv13SSMParamsBase,@"STO_CUDA_ENTRY STV_DEFAULT"
_Z25selective_scan_fwd_kernelI32Selective_Scan_fwd_kernel_traitsILi128ELi16ELi1ELb0ELb0ELb0ELb1EffEEv13SSMParamsBase:
.text._Z25selective_scan_fwd_kernelI32Selective_Scan_fwd_kernel_traitsILi128ELi16ELi1ELb0ELb0ELb0ELb1EffEEv13SSMParamsBase:
[----:B------:R-:W-:Y:S02]  /*0000*/  MOV R1, c[0x0][0x28] ;  /* 0x00000a0000017a02 */ /* 0x000fe40000000f00 */
[----:B------:R-:W0:Y:S01]  /*0010*/  S2UR UR34, SR_CTAID.Y ;  /* 0x00000000002279c3 */ /* 0x000e220000002600 */
[----:B------:R-:W-:Y:S02]  /*0020*/  ULDC.64 UR4, c[0x0][0x238] ;  /* 0x00008e0000047ab9 */ /* 0x000fe40000000a00 */
[----:B------:R-:W-:Y:S02]  /*0030*/  ULDC.64 UR6, c[0x0][0x250] ;  /* 0x0000940000067ab9 */ /* 0x000fe40000000a00 */
[----:B------:R-:W-:Y:S02]  /*0040*/  UISETP.NE.U32.AND UP0, UPT, URZ, UR4, UPT ;  /* 0x000000043f00728c */ /* 0x000fe4000bf05070 */
[----:B------:R-:W-:Y:S02]  /*0050*/  UISETP.NE.U32.AND UP1, UPT, URZ, UR6, UPT ;  /* 0x000000063f00728c */ /* 0x000fe4000bf25070 */
[----:B------:R-:W-:Y:S02]  /*0060*/  UISETP.NE.AND.EX UP0, UPT, URZ, UR5, UPT, UP0 ;  /* 0x000000053f00728c */ /* 0x000fe4000bf05300 */
[----:B------:R-:W-:-:S02]  /*0070*/  UISETP.NE.AND.EX UP1, UPT, URZ, UR7, UPT, UP1 ;  /* 0x000000073f00728c */ /* 0x000fc4000bf25310 */
[----:B------:R-:W-:Y:S02]  /*0080*/  ULDC.64 UR28, c[0x0][0x118] ;  /* 0x00004600001c7ab9 */ /* 0x000fe40000000a00 */
[----:B------:R-:W-:Y:S01]  /*0090*/  PLOP3.LUT P1, PT, PT, PT, UP0, 0x80, 0x0 ;  /* 0x000000000000781c */ /* 0x000fe20003f2f008 */
[----:B------:R-:W1:Y:S01]  /*00a0*/  S2UR UR36, SR_CTAID.X ;  /* 0x00000000002479c3 */ /* 0x000e620000002500 */
[----:B------:R-:W-:Y:S01]  /*00b0*/  PLOP3.LUT P2, PT, PT, PT, UP1, 0x80, 0x0 ;  /* 0x000000000000781c */ /* 0x000fe20003f4f018 */
[----:B------:R-:W-:Y:S02]  /*00c0*/  ULDC.64 UR10, c[0x0][0x1e0] ;  /* 0x00007800000a7ab9 */ /* 0x000fe40000000a00 */
[----:B------:R-:W-:Y:S02]  /*00d0*/  ULDC.64 UR12, c[0x0][0x1d8] ;  /* 0x00007600000c7ab9 */ /* 0x000fe40000000a00 */
[----:B------:R-:W-:Y:S02]  /*00e0*/  ULDC.64 UR14, c[0x0][0x1e8] ;  /* 0x00007a00000e7ab9 */ /* 0x000fe40000000a00 */
[----:B0-----:R-:W-:-:S02]  /*00f0*/  USHF.R.S32.HI UR35, URZ, 0x1f, UR34 ;  /* 0x0000001f3f237899 */ /* 0x001fc40008011422 */
[----:B------:R-:W-:Y:S02]  /*0100*/  @UP0 ULEA UR4, UP2, UR34, UR4, 0x2 ;  /* 0x0000000422040291 */ /* 0x000fe4000f84103f */
[----:B------:R-:W-:Y:S02]  /*0110*/  @UP1 ULEA UR6, UP3, UR34, UR6, 0x2 ;  /* 0x0000000622061291 */ /* 0x000fe4000f86103f */
[----:B------:R-:W-:Y:S02]  /*0120*/  @UP0 ULEA.HI.X UR5, UR34, UR5, UR35, 0x2, UP2 ;  /* 0x0000000522050291 */ /* 0x000fe400090f1423 */
[----:B------:R-:W-:Y:S01]  /*0130*/  @UP1 ULEA.HI.X UR7, UR34, UR7, UR35, 0x2, UP3 ;  /* 0x0000000722071291 */ /* 0x000fe200098f1423 */
[----:B------:R-:W-:Y:S01]  /*0140*/  MOV R2, UR4 ;  /* 0x0000000400027c02 */ /* 0x000fe20008000f00 */
[----:B------:R-:W-:Y:S02]  /*0150*/  IMAD.U32 R4, RZ, RZ, UR6 ;  /* 0x00000006ff047e24 */ /* 0x000fe4000f8e00ff */
[----:B------:R-:W-:-:S02]  /*0160*/  MOV R3, UR5 ;  /* 0x0000000500037c02 */ /* 0x000fc40008000f00 */
[----:B------:R-:W-:Y:S01]  /*0170*/  MOV R5, UR7 ;  /* 0x0000000700057c02 */ /* 0x000fe20008000f00 */
[----:B------:R-:W-:Y:S02]  /*0180*/  ULDC.64 UR6, c[0x0][0x1d0] ;  /* 0x0000740000067ab9 */ /* 0x000fe40000000a00 */
[----:B------:R0:W5:Y:S04]  /*0190*/  @P1 LDG.E R6, [R2.64] ;  /* 0x0000001c02061981 */ /* 0x000168000c1e1900 */
[----:B------:R0:W5:Y:S01]  /*01a0*/  @P2 LDG.E R8, [R4.64] ;  /* 0x0000001c04082981 */ /* 0x000162000c1e1900 */
[----:B-1----:R-:W-:Y:S01]  /*01b0*/  USHF.R.S32.HI UR37, URZ, 0x1f, UR36 ;  /* 0x0000001f3f257899 */ /* 0x002fe20008011424 */
[----:B------:R-:W-:Y:S01]  /*01c0*/  MOV R0, c[0x0][0x174] ;  /* 0x00005d0000007a02 */ /* 0x000fe20000000f00 */
[----:B------:R-:W-:-:S02]  /*01d0*/  UIMAD.WIDE.U32 UR4, UR36, UR6, URZ ;  /* 0x00000006240472a5 */ /* 0x000fc4000f8e003f */
[----:B------:R-:W-:Y:S01]  /*01e0*/  UIMAD UR6, UR37, UR6, URZ ;  /* 0x00000006250672a4 */ /* 0x000fe2000f8e023f */
[----:B------:R-:W-:Y:S01]  /*01f0*/  ISETP.GE.AND P0, PT, R0, 0x1, PT ;  /* 0x000000010000780c */ /* 0x000fe20003f06270 */
[----:B------:R-:W-:Y:S02]  /*0200*/  UIMAD UR9, UR37, UR10, URZ ;  /* 0x0000000a250972a4 */ /* 0x000fe4000f8e023f */
[----:B------:R-:W-:Y:S02]  /*0210*/  UIMAD UR8, UR36, UR7, UR6 ;  /* 0x00000007240872a4 */ /* 0x000fe4000f8e0206 */
[----:B------:R-:W-:Y:S02]  /*0220*/  UIMAD.WIDE.U32 UR6, UR36, UR10, URZ ;  /* 0x0000000a240672a5 */ /* 0x000fe4000f8e003f */
[----:B------:R-:W-:Y:S02]  /*0230*/  UIMAD UR10, UR36, UR11, UR9 ;  /* 0x0000000b240a72a4 */ /* 0x000fe4000f8e0209 */
[----:B------:R-:W-:-:S02]  /*0240*/  UIADD3 UR5, UR5, UR8, URZ ;  /* 0x0000000805057290 */ /* 0x000fc4000fffe03f */
[----:B------:R-:W-:Y:S02]  /*0250*/  UIMAD UR9, UR35, UR12, URZ ;  /* 0x0000000c230972a4 */ /* 0x000fe4000f8e023f */
[----:B------:R-:W-:Y:S02]  /*0260*/  UIMAD UR8, UR35, UR14, URZ ;  /* 0x0000000e230872a4 */ /* 0x000fe4000f8e023f */
[----:B------:R-:W-:Y:S02]  /*0270*/  UIADD3 UR7, UR7, UR10, URZ ;  /* 0x0000000a07077290 */ /* 0x000fe4000fffe03f */
[----:B------:R-:W-:Y:S02]  /*0280*/  UIMAD UR16, UR34, UR13, UR9 ;  /* 0x0000000d221072a4 */ /* 0x000fe4000f8e0209 */
[----:B------:R-:W-:Y:S02]  /*0290*/  UIMAD.WIDE.U32 UR4, UR34, UR12, UR4 ;  /* 0x0000000c220472a5 */ /* 0x000fe4000f8e0004 */
[----:B------:R-:W-:-:S02]  /*02a0*/  UIMAD UR17, UR34, UR15, UR8 ;  /* 0x0000000f221172a4 */ /* 0x000fc4000f8e0208 */
[----:B------:R-:W-:Y:S01]  /*02b0*/  UIMAD.WIDE.U32 UR6, UR34, UR14, UR6 ;  /* 0x0000000e220672a5 */ /* 0x000fe2000f8e0006 */
[----:B------:R-:W-:Y:S11]  /*02c0*/  @!P0 EXIT ;  /* 0x000000000000894d */ /* 0x000ff60003800000 */
[----:B0-----:R-:W0:Y:S01]  /*02d0*/  S2R R0, SR_TID.X ;  /* 0x0000000000007919 */ /* 0x001e220000002100 */
[----:B------:R-:W-:Y:S02]  /*02e0*/  ULDC.64 UR10, c[0x0][0x180] ;  /* 0x00006000000a7ab9 */ /* 0x000fe40000000a00 */
[----:B------:R-:W-:Y:S01]  /*02f0*/  ULDC.64 UR12, c[0x0][0x198] ;  /* 0x00006600000c7ab9 */ /* 0x000fe20000000a00 */
[----:B------:R-:W1:Y:S01]  /*0300*/  S2R R3, SR_LANEID ;  /* 0x0000000000037919 */ /* 0x000e620000000000 */
[----:B------:R-:W-:Y:S02]  /*0310*/  UIMAD.WIDE.U32 UR30, UR34, UR10, URZ ;  /* 0x0000000a221e72a5 */ /* 0x000fe4000f8e003f */
[----:B------:R-:W-:Y:S02]  /*0320*/  UIMAD UR8, UR35, UR10, URZ ;  /* 0x0000000a230872a4 */ /* 0x000fe4000f8e023f */
[----:B------:R-:W-:-:S02]  /*0330*/  UIMAD UR10, UR35, UR12, URZ ;  /* 0x0000000c230a72a4 */ /* 0x000fc4000f8e023f */
[----:B------:R-:W-:Y:S02]  /*0340*/  ULDC.64 UR14, c[0x0][0x240] ;  /* 0x00009000000e7ab9 */ /* 0x000fe40000000a00 */
[----:B------:R-:W-:Y:S02]  /*0350*/  UIMAD UR13, UR34, UR13, UR10 ;  /* 0x0000000d220d72a4 */ /* 0x000fe4000f8e020a */
[----:B------:R-:W-:Y:S02]  /*0360*/  UIADD3 UR16, UR5, UR16, URZ ;  /* 0x0000001005107290 */ /* 0x000fe4000fffe03f */
[----:B------:R-:W-:Y:S02]  /*0370*/  ULEA UR10, UP0, UR4, UR14, 0x2 ;  /* 0x0000000e040a7291 */ /* 0x000fe4000f80103f */
[----:B------:R-:W-:Y:S02]  /*0380*/  UIMAD UR11, UR34, UR11, UR8 ;  /* 0x0000000b220b72a4 */ /* 0x000fe4000f8e0208 */
[----:B------:R-:W-:-:S02]  /*0390*/  ULDC.64 UR20, c[0x0][0x1b8] ;  /* 0x00006e0000147ab9 */ /* 0x000fc40000000a00 */
[----:B------:R-:W-:Y:S01]  /*03a0*/  UIADD3 UR17, UR7, UR17, URZ ;  /* 0x0000001107117290 */ /* 0x000fe2000fffe03f */
[C---:B0-----:R-:W-:Y:S01]  /*03b0*/  IMAD.SHL.U32 R19, R0.reuse, 0x10, RZ ;  /* 0x0000001000137824 */ /* 0x041fe200078e00ff */
[----:B------:R-:W-:Y:S01]  /*03c0*/  LOP3.LUT R2, R0, 0x1f, RZ, 0xc0, !PT ;  /* 0x0000001f00027812 */ /* 0x000fe200078ec0ff */
[----:B------:R-:W-:Y:S01]  /*03d0*/  UIMAD.WIDE.U32 UR8, UR34, UR12, URZ ;  /* 0x0000000c220872a5 */ /* 0x000fe2000f8e003f */
[----:B------:R-:W-:Y:S01]  /*03e0*/  SHF.R.U32.HI R160, RZ, 0x5, R0 ;  /* 0x00000005ffa07819 */ /* 0x000fe20000011600 */
[----:B------:R-:W-:Y:S01]  /*03f0*/  ULEA.HI.X UR16, UR4, UR15, UR16, 0x2, UP0 ;  /* 0x0000000f04107291 */ /* 0x000fe200080f1410 */
[----:B------:R-:W-:Y:S01]  /*0400*/  LOP3.LUT R4, R2, 0xfffffe00, R19, 0xf8, !PT ;  /* 0xfffffe0002047812 */ /* 0x000fe200078ef813 */
[----:B------:R-:W-:Y:S01]  /*0410*/  ULDC UR7, c[0x0][0x164] ;  /* 0x0000590000077ab9 */ /* 0x000fe20000000800 */
[C---:B------:R-:W-:Y:S01]  /*0420*/  IADD3 R5, R19.reuse, 0x1, RZ ;  /* 0x0000000113057810 */ /* 0x040fe20007ffe0ff */
[----:B------:R-:W-:Y:S01]  /*0430*/  UIMAD UR12, UR35, UR20, URZ ;  /* 0x00000014230c72a4 */ /* 0x000fe2000f8e023f */
[C---:B------:R-:W-:Y:S01]  /*0440*/  IADD3 R7, R19.reuse, 0x3, RZ ;  /* 0x0000000313077810 */ /* 0x040fe20007ffe0ff */
[----:B------:R-:W-:Y:S01]  /*0450*/  UMOV UR4, URZ ;  /* 0x0000003f00047c82 */ /* 0x000fe20008000000 */
[C---:B------:R-:W-:Y:S01]  /*0460*/  IADD3 R9, R19.reuse, 0x5, RZ ;  /* 0x0000000513097810 */ /* 0x040fe20007ffe0ff */
[----:B------:R-:W-:Y:S01]  /*0470*/  UMOV UR5, URZ ;  /* 0x0000003f00057c82 */ /* 0x000fe20008000000 */
[C---:B------:R-:W-:Y:S01]  /*0480*/  IADD3 R10, R19.reuse, 0x6, RZ ;  /* 0x00000006130a7810 */ /* 0x040fe20007ffe0ff */
[----:B------:R-:W-:Y:S01]  /*0490*/  UIMAD UR7, UR36, UR7, UR34 ;  /* 0x00000007240772a4 */ /* 0x000fe2000f8e0222 */
[----:B-----5:R0:W2:Y:S01]  /*04a0*/  @P2 R2UR UR4, R8 ;  /* 0x00000000080423c2 */ /* 0x0200a200000e0000 */
[----:B------:R-:W-:Y:S01]  /*04b0*/  ULDC.64 UR18, c[0x0][0x248] ;  /* 0x0000920000127ab9 */ /* 0x000fe20000000a00 */
[C---:B------:R-:W-:Y:S01]  /*04c0*/  IADD3 R11, R19.reuse, 0x7, RZ ;  /* 0x00000007130b7810 */ /* 0x040fe20007ffe0ff */
[----:B------:R-:W-:Y:S01]  /*04d0*/  ULDC UR15, c[0x0][0x174] ;  /* 0x00005d00000f7ab9 */ /* 0x000fe20000000800 */
[C---:B------:R-:W-:Y:S01]  /*04e0*/  IADD3 R12, R19.reuse, 0x8, RZ ;  /* 0x00000008130c7810 */ /* 0x040fe20007ffe0ff */
[----:B------:R-:W-:Y:S01]  /*04f0*/  UIMAD.WIDE.U32 UR32, UR34, UR20, URZ ;  /* 0x00000014222072a5 */ /* 0x000fe2000f8e003f */
[C---:B------:R-:W-:Y:S01]  /*0500*/  IADD3 R13, R19.reuse, 0x9, RZ ;  /* 0x00000009130d7810 */ /* 0x040fe20007ffe0ff */
[----:B------:R-:W-:Y:S01]  /*0510*/  ULEA UR14, UP1, UR6, UR18, 0x2 ;  /* 0x00000012060e7291 */ /* 0x000fe2000f82103f */
[----:B------:R3:W4:Y:S01]  /*0520*/  @P1 R2UR UR5, R6 ;  /* 0x00000000060513c2 */ /* 0x00072200000e0000 */
[----:B------:R-:W-:Y:S01]  /*0530*/  UIMAD UR12, UR34, UR21, UR12 ;  /* 0x00000015220c72a4 */ /* 0x000fe2000f8e020c */
[C---:B0-----:R-:W-:Y:S01]  /*0540*/  IADD3 R8, R19.reuse, 0x4, RZ ;  /* 0x0000000413087810 */ /* 0x041fe20007ffe0ff */
[----:B------:R-:W-:Y:S01]  /*0550*/  UIMAD UR7, UR7, UR15, URZ ;  /* 0x0000000f070772a4 */ /* 0x000fe2000f8e023f */
[C---:B------:R-:W-:Y:S01]  /*0560*/  IADD3 R14, R19.reuse, 0xa, RZ ;  /* 0x0000000a130e7810 */ /* 0x040fe20007ffe0ff */
[----:B------:R-:W-:Y:S01]  /*0570*/  ULDC UR18, c[0x0][0x16c] ;  /* 0x00005b0000127ab9 */ /* 0x000fe20000000800 */
[C---:B------:R-:W-:Y:S01]  /*0580*/  IADD3 R15, R19.reuse, 0xb, RZ ;  /* 0x0000000b130f7810 */ /* 0x040fe20007ffe0ff */
[----:B------:R-:W-:Y:S01]  /*0590*/  ULEA.HI.X UR17, UR6, UR19, UR17, 0x2, UP1 ;  /* 0x0000001306117291 */ /* 0x000fe200088f1411 */
[C---:B---3--:R-:W-:Y:S01]  /*05a0*/  IADD3 R6, R19.reuse, 0x2, RZ ;  /* 0x0000000213067810 */ /* 0x048fe20007ffe0ff */
        /* <DEDUP_REMOVED lines=9> */
[----:B------:R-:W-:-:S02]  /*0640*/  SHF.L.U32 R20, R160, 0x9, RZ ;  /* 0x00000009a0147819 */ /* 0x000fc400000006ff */
[----:B------:R-:W-:Y:S02]  /*0650*/  SHF.R.S32.HI R21, RZ, 0x1f, R4 ;  /* 0x0000001fff157819 */ /* 0x000fe40000011404 */
        /* <DEDUP_REMOVED lines=14> */
[----:B-12-4-:R-:W-:Y:S02]  /*0740*/  LOP3.LUT R35, R4, 0x1e0, RZ, 0xfc, !PT ;  /* 0x000001e004237812 */ /* 0x016fe400078efcff */
.L_x_2762:
[----:B------:R-:W-:Y:S01]  /*0750*/  BAR.SYNC.DEFER_BLOCKING 0x0 ;  /* 0x0000000000007b1d */ /* 0x000fe20000010000 */
[C---:B------:R-:W-:Y:S01]  /*0760*/  SHF.L.U32 R69, R4.reuse, 0x2, RZ ;  /* 0x0000000204457819 */ /* 0x040fe200000006ff */
[----:B------:R-:W-:Y:S01]  /*0770*/  CS2R R40, SRZ ;  /* 0x0000000000287805 */ /* 0x000fe2000001ff00 */
        /* <DEDUP_REMOVED lines=45> */
[----:B------:R-:W-:Y:S01]  /*0a50*/  IADD3 R59, R20, R3, RZ ;  /* 0x00000003143b7210 */ /* 0x000fe20007ffe0ff */
[----:B------:R-:W-:Y:S01]  /*0a60*/  IMAD R75, R3, 0x10, R20 ;  /* 0x00000010034b7824 */ /* 0x000fe200078e0214 */
[----:B------:R-:W-:Y:S01]  /*0a70*/  ISETP.GE.AND P2, PT, R76, UR20, PT ;  /* 0x000000144c007c0c */ /* 0x000fe2000bf46270 */
[----:B------:R-:W-:Y:S01]  /*0a80*/  HFMA2.MMA R77, -RZ, RZ, 0, 0 ;  /* 0x00000000ff4d7435 */ /* 0x000fe200000001ff */
[C---:B------:R-:W-:Y:S01]  /*0a90*/  IADD3 R48, R59.reuse, 0x20, RZ ;  /* 0x000000203b307810 */ /* 0x040fe20007ffe0ff */
[----:B------:R-:W-:Y:S01]  /*0aa0*/  HFMA2.MMA R81, -RZ, RZ, 0, 0 ;  /* 0x00000000ff517435 */ /* 0x000fe200000001ff */
[C---:B------:R-:W-:Y:S01]  /*0ab0*/  IADD3 R50, R59.reuse, 0x40, RZ ;  /* 0x000000403b327810 */ /* 0x040fe20007ffe0ff */
[----:B------:R-:W-:Y:S01]  /*0ac0*/  CS2R R88, SRZ ;  /* 0x0000000000587805 */ /* 0x000fe2000001ff00 */
[C---:B------:R-:W-:Y:S01]  /*0ad0*/  IADD3 R52, R59.reuse, 0x60, RZ ;  /* 0x000000603b347810 */ /* 0x040fe20007ffe0ff */
[----:B------:R-:W-:Y:S01]  /*0ae0*/  CS2R R90, SRZ ;  /* 0x00000000005a7805 */ /* 0x000fe2000001ff00 */
[C---:B------:R-:W-:Y:S01]  /*0af0*/  LEA.HI.SX32 R36, R59.reuse, R59, 0x1b ;  /* 0x0000003b3b247211 */ /* 0x040fe200078fdaff */
[----:B------:R-:W-:Y:S01]  /*0b00*/  IMAD.MOV.U32 R83, RZ, RZ, RZ ;  /* 0x000000ffff537224 */ /* 0x000fe200078e00ff */
[C---:B------:R-:W-:Y:S01]  /*0b10*/  IADD3 R54, R59.reuse, 0x80, RZ ;  /* 0x000000803b367810 */ /* 0x040fe20007ffe0ff */
[----:B------:R-:W-:Y:S01]  /*0b20*/  CS2R R92, SRZ ;  /* 0x00000000005c7805 */ /* 0x000fe2000001ff00 */
[----:B------:R-:W-:-:S02]  /*0b30*/  IADD3 R56, R59, 0xa0, RZ ;  /* 0x000000a03b387810 */ /* 0x000fc40007ffe0ff */
[-C--:B------:R-:W-:Y:S02]  /*0b40*/  LEA.HI.SX32 R37, R48, R59.reuse, 0x1b ;  /* 0x0000003b30257211 */ /* 0x080fe400078fdaff */
[C---:B------:R-:W-:Y:S02]  /*0b50*/  IADD3 R58, R59.reuse, 0xc0, RZ ;  /* 0x000000c03b3a7810 */ /* 0x040fe40007ffe0ff */
[-C--:B0-----:R-:W-:Y:S02]  /*0b60*/  LEA.HI.SX32 R38, R50, R59.reuse, 0x1b ;  /* 0x0000003b32267211 */ /* 0x081fe400078fdaff */
        /* <DEDUP_REMOVED lines=22> */
[C---:B------:R-:W-:Y:S01]  /*0cd0*/  IADD3 R68, R75.reuse, 0x8, RZ ;  /* 0x000000084b447810 */ /* 0x040fe20007ffe0ff */
[----:B------:R-:W-:Y:S01]  /*0ce0*/  CS2R R84, SRZ ;  /* 0x0000000000547805 */ /* 0x000fe2000001ff00 */
[C---:B------:R-:W-:Y:S02]  /*0cf0*/  IADD3 R70, R75.reuse, 0x9, RZ ;  /* 0x000000094b467810 */ /* 0x040fe40007ffe0ff */
[C---:B------:R-:W-:Y:S02]  /*0d00*/  IADD3 R72, R75.reuse, 0xa, RZ ;  /* 0x0000000a4b487810 */ /* 0x040fe40007ffe0ff */
[C---:B------:R-:W-:Y:S02]  /*0d10*/  IADD3 R74, R75.reuse, 0xb, RZ ;  /* 0x0000000b4b4a7810 */ /* 0x040fe40007ffe0ff */
[----:B------:R-:W-:-:S02]  /*0d20*/  IADD3 R76, R75, 0xc, RZ ;  /* 0x0000000c4b4c7810 */ /* 0x000fc40007ffe0ff */
[C---:B------:R-:W-:Y:S02]  /*0d30*/  IADD3 R78, R75.reuse, 0xd, RZ ;  /* 0x0000000d4b4e7810 */ /* 0x040fe40007ffe0ff */
[C---:B------:R-:W-:Y:S02]  /*0d40*/  IADD3 R80, R75.reuse, 0xe, RZ ;  /* 0x0000000e4b507810 */ /* 0x040fe40007ffe0ff */
[----:B------:R-:W-:Y:S02]  /*0d50*/  IADD3 R82, R75, 0xf, RZ ;  /* 0x0000000f4b527810 */ /* 0x000fe40007ffe0ff */
[-C--:B------:R-:W-:Y:S02]  /*0d60*/  LEA.HI.SX32 R71, R76, R75.reuse, 0x1b ;  /* 0x0000004b4c477211 */ /* 0x080fe400078fdaff */
[----:B------:R-:W-:Y:S02]  /*0d70*/  LEA.HI.SX32 R73, R80, R75, 0x1b ;  /* 0x0000004b50497211 */ /* 0x000fe400078fdaff */
[----:B------:R-:W-:-:S02]  /*0d80*/  ISETP.GE.AND P1, PT, R4, UR20, PT ;  /* 0x0000001404007c0c */ /* 0x000fc4000bf26270 */
        /* <DEDUP_REMOVED lines=8> */
[----:B--2---:R-:W-:Y:S04]  /*0e10*/  STS [R36.X4], R41 ;  /* 0x0000002924007388 */ /* 0x004fe80000004800 */
[----:B---3--:R0:W-:Y:S04]  /*0e20*/  STS [R37.X4+0x80], R40 ;  /* 0x0000802825007388 */ /* 0x0081e80000004800 */
[----:B----4-:R-:W-:Y:S04]  /*0e30*/  STS [R38.X4+0x100], R43 ;  /* 0x0001002b26007388 */ /* 0x010fe80000004800 */
[----:B-----5:R1:W-:Y:S01]  /*0e40*/  STS [R39.X4+0x180], R42 ;  /* 0x0001802a27007388 */ /* 0x0203e20000004800 */
[----:B0-----:R-:W-:-:S03]  /*0e50*/  IADD3 R40, P0, R69, UR14, RZ ;  /* 0x0000000e45287c10 */ /* 0x001fc6000ff1e0ff */
[----:B------:R-:W-:Y:S01]  /*0e60*/  STS [R48.X4+0x200], R45 ;  /* 0x0002002d30007388 */ /* 0x000fe20000004800 */
[-C--:B------:R-:W-:Y:S02]  /*0e70*/  LEA.HI.SX32 R69, R72, R75.reuse, 0x1b ;  /* 0x0000004b48457211 */ /* 0x080fe400078fdaff */
[----:B------:R-:W-:Y:S01]  /*0e80*/  LEA.HI.SX32 R72, R78, R75, 0x1b ;  /* 0x0000004b4e487211 */ /* 0x000fe200078fdaff */
[----:B------:R0:W-:Y:S01]  /*0e90*/  STS [R49.X4+0x280], R44 ;  /* 0x0002802c31007388 */ /* 0x0001e20000004800 */
[----:B------:R-:W-:Y:S02]  /*0ea0*/  IADD3.X R41, R86, UR17, RZ, P0, !PT ;  /* 0x0000001156297c10 */ /* 0x000fe400087fe4ff */
[----:B-1----:R-:W-:Y:S01]  /*0eb0*/  IADD3 R42, R75, 0x2, RZ ;  /* 0x000000024b2a7810 */ /* 0x002fe20007ffe0ff */
[----:B------:R-:W-:Y:S01]  /*0ec0*/  STS [R50.X4+0x300], R47 ;  /* 0x0003002f32007388 */ /* 0x000fe20000004800 */
[----:B------:R-:W-:-:S03]  /*0ed0*/  ISETP.GE.AND P0, PT, R22, UR20, PT ;  /* 0x0000001416007c0c */ /* 0x000fc6000bf06270 */
[----:B------:R1:W-:Y:S01]  /*0ee0*/  STS [R51.X4+0x380], R46 ;  /* 0x0003802e33007388 */ /* 0x0003e20000004800 */
[----:B0-----:R-:W-:-:S03]  /*0ef0*/  IADD3 R44, R75, 0x4, RZ ;  /* 0x000000044b2c7810 */ /* 0x001fc60007ffe0ff */
[----:B------:R0:W-:Y:S04]  /*0f00*/  STS [R52.X4+0x400], R61 ;  /* 0x0004003d34007388 */ /* 0x0001e80000004800 */
[----:B------:R2:W-:Y:S01]  /*0f10*/  STS [R53.X4+0x480], R60 ;  /* 0x0004803c35007388 */ /* 0x0005e20000004800 */
[----:B-1----:R-:W-:-:S03]  /*0f20*/  IADD3 R46, R75, 0x6, RZ ;  /* 0x000000064b2e7810 */ /* 0x002fc60007ffe0ff */
[----:B------:R1:W-:Y:S01]  /*0f30*/  STS [R54.X4+0x500], R63 ;  /* 0x0005003f36007388 */ /* 0x0003e20000004800 */
[----:B0-----:R-:W-:-:S03]  /*0f40*/  LEA.HI.SX32 R61, R42, R75, 0x1b ;  /* 0x0000004b2a3d7211 */ /* 0x001fc600078fdaff */
[----:B------:R0:W-:Y:S01]  /*0f50*/  STS [R55.X4+0x580], R62 ;  /* 0x0005803e37007388 */ /* 0x0001e20000004800 */
[----:B--2---:R-:W-:-:S03]  /*0f60*/  IADD3 R60, R75, 0x1, RZ ;  /* 0x000000014b3c7810 */ /* 0x004fc60007ffe0ff */
[----:B------:R2:W-:Y:S01]  /*0f70*/  STS [R56.X4+0x600], R65 ;  /* 0x0006004138007388 */ /* 0x0005e20000004800 */
[----:B------:R-:W-:-:S03]  /*0f80*/  LEA.HI.SX32 R60, R60, R75, 0x1b ;  /* 0x0000004b3c3c7211 */ /* 0x000fc600078fdaff */
[----:B------:R3:W-:Y:S01]  /*0f90*/  STS [R57.X4+0x680], R64 ;  /* 0x0006804039007388 */ /* 0x0007e20000004800 */
[-C--:B-1----:R-:W-:Y:S02]  /*0fa0*/  LEA.HI.SX32 R63, R44, R75.reuse, 0x1b ;  /* 0x0000004b2c3f7211 */ /* 0x082fe400078fdaff */
[----:B0-----:R-:W-:Y:S01]  /*0fb0*/  IADD3 R62, R75, 0x3, RZ ;  /* 0x000000034b3e7810 */ /* 0x001fe20007ffe0ff */
[----:B------:R-:W-:Y:S01]  /*0fc0*/  STS [R58.X4+0x700], R67 ;  /* 0x000700433a007388 */ /* 0x000fe20000004800 */
[----:B--2---:R-:W-:-:S03]  /*0fd0*/  LEA.HI.SX32 R65, R46, R75, 0x1b ;  /* 0x0000004b2e417211 */ /* 0x004fc600078fdaff */
[----:B------:R0:W-:Y:S01]  /*0fe0*/  STS [R59.X4+0x780], R66 ;  /* 0x000780423b007388 */ /* 0x0001e20000004800 */
[----:B------:R-:W-:Y:S01]  /*0ff0*/  LEA.HI.SX32 R62, R62, R75, 0x1b ;  /* 0x0000004b3e3e7211 */ /* 0x000fe200078fdaff */
[----:B------:R-:W-:-:S06]  /*1000*/  NOP ;  /* 0x0000000000007918 */ /* 0x000fcc0000000000 */
[C---:B---3--:R-:W-:Y:S01]  /*1010*/  IADD3 R64, R75.reuse, 0x5, RZ ;  /* 0x000000054b407810 */ /* 0x048fe20007ffe0ff */
[----:B------:R-:W-:Y:S01]  /*1020*/  LDS R120, [R60.X4+0x4] ;  /* 0x000004003c787984 */ /* 0x000fe20000004800 */
[----:B0-----:R-:W-:Y:S02]  /*1030*/  IADD3 R66, R75, 0x7, RZ ;  /* 0x000000074b427810 */ /* 0x001fe40007ffe0ff */
[-C--:B------:R-:W-:Y:S01]  /*1040*/  LEA.HI.SX32 R67, R68, R75.reuse, 0x1b ;  /* 0x0000004b44437211 */ /* 0x080fe200078fdaff */
[----:B------:R-:W-:Y:S01]  /*1050*/  LDS R43, [R61.X4+0x8] ;  /* 0x000008003d2b7984 */ /* 0x000fe20000004800 */
[-C--:B------:R-:W-:Y:S02]  /*1060*/  LEA.HI.SX32 R68, R70, R75.reuse, 0x1b ;  /* 0x0000004b46447211 */ /* 0x080fe400078fdaff */
[-C--:B------:R-:W-:Y:S01]  /*1070*/  LEA.HI.SX32 R70, R74, R75.reuse, 0x1b ;  /* 0x0000004b4a467211 */ /* 0x080fe200078fdaff */
[----:B------:R-:W-:Y:S01]  /*1080*/  LDS R86, [R62.X4+0xc] ;  /* 0x00000c003e567984 */ /* 0x000fe20000004800 */
[----:B------:R-:W-:-:S02]  /*1090*/  LEA.HI.SX32 R64, R64, R75, 0x1b ;  /* 0x0000004b40407211 */ /* 0x000fc400078fdaff */
[-C--:B------:R-:W-:Y:S01]  /*10a0*/  LEA.HI.SX32 R66, R66, R75.reuse, 0x1b ;  /* 0x0000004b42427211 */ /* 0x080fe200078fdaff */
[----:B------:R-:W-:Y:S01]  /*10b0*/  LDS R117, [R63.X4+0x10] ;  /* 0x000010003f757984 */ /* 0x000fe20000004800 */
[-C--:B------:R-:W-:Y:S02]  /*10c0*/  LEA.HI.SX32 R74, R82, R75.reuse, 0x1b ;  /* 0x0000004b524a7211 */ /* 0x080fe400078fdaff */
[----:B------:R-:W-:Y:S01]  /*10d0*/  LEA.HI.SX32 R75, R75, R75, 0x1b ;  /* 0x0000004b4b4b7211 */ /* 0x000fe200078fdaff */
[----:B------:R-:W-:Y:S04]  /*10e0*/  LDS R122, [R64.X4+0x14] ;  /* 0x00001400407a7984 */ /* 0x000fe80000004800 */
        /* <DEDUP_REMOVED lines=12> */
[----:B------:R-:W-:-:S05]  /*11b0*/  MOV R78, RZ ;  /* 0x000000ff004e7202 */ /* 0x000fca0000000f00 */
[----:B------:R-:W2:Y:S01]  /*11c0*/  @!P2 LDG.E R84, [R40.64+0x80] ;  /* 0x0000801c2854a981 */ /* 0x000ea2000c1e1900 */
[----:B------:R-:W-:-:S03]  /*11d0*/  ISETP.GE.AND P2, PT, R27, UR20, PT ;  /* 0x000000141b007c0c */ /* 0x000fc6000bf46270 */
[----:B------:R-:W3:Y:S01]  /*11e0*/  @!P1 LDG.E R77, [R40.64] ;  /* 0x0000001c284d9981 */ /* 0x000ee2000c1e1900 */
        /* <DEDUP_REMOVED lines=24> */
[----:B---3--:R-:W-:Y:S04]  /*1370*/  STS [R36.X4], R77 ;  /* 0x0000004d24007388 */ /* 0x008fe80000004800 */
[----:B--2---:R-:W-:Y:S04]  /*1380*/  STS [R37.X4+0x80], R84 ;  /* 0x0000805425007388 */ /* 0x004fe80000004800 */
        /* <DEDUP_REMOVED lines=26> */
[----:B0-----:R-:W-:-:S03]  /*1530*/  FADD.FTZ R76, R88, UR4 ;  /* 0x00000004584c7e21 */ /* 0x001fc60008010000 */
[----:B------:R0:W0:Y:S01]  /*1540*/  LDS R91, [R70.X4+0x2c] ;  /* 0x00002c00465b7984 */ /* 0x0000220000004800 */
[----:B-1----:R-:W-:Y:S01]  /*1550*/  FADD.FTZ R77, R77, UR4 ;  /* 0x000000044d4d7e21 */ /* 0x002fe20008010000 */
[----:B------:R-:W-:Y:S02]  /*1560*/  FSETP.GTU.FTZ.AND P5, PT, R76, 20, PT ;  /* 0x41a000004c00780b */ /* 0x000fe40003fbc000 */
[----:B------:R1:W0:Y:S01]  /*1570*/  LDS R92, [R71.X4+0x30] ;  /* 0x00003000475c7984 */ /* 0x0002220000004800 */
[----:B--2---:R-:W-:Y:S01]  /*1580*/  FADD.FTZ R78, R40, UR4 ;  /* 0x00000004284e7e21 */ /* 0x004fe20008010000 */
[----:B------:R-:W-:Y:S02]  /*1590*/  ISETP.EQ.OR P5, PT, RZ, UR7, P5 ;  /* 0x00000007ff007c0c */ /* 0x000fe4000afa2670 */
[----:B------:R1:W2:Y:S01]  /*15a0*/  LDS R93, [R72.X4+0x34] ;  /* 0x00003400485d7984 */ /* 0x0002a20000004800 */
[----:B---3--:R-:W-:Y:S01]  /*15b0*/  FADD.FTZ R79, R79, UR4 ;  /* 0x000000044f4f7e21 */ /* 0x008fe20008010000 */
[----:B------:R-:W-:-:S02]  /*15c0*/  FSETP.GTU.FTZ.AND P4, PT, R77, 20, PT ;  /* 0x41a000004d00780b */ /* 0x000fc40003f9c000 */
[----:B------:R1:W3:Y:S01]  /*15d0*/  LDS R94, [R73.X4+0x38] ;  /* 0x00003800495e7984 */ /* 0x0002e20000004800 */
[----:B----4-:R-:W-:Y:S01]  /*15e0*/  FADD.FTZ R80, R41, UR4 ;  /* 0x0000000429507e21 */ /* 0x010fe20008010000 */
[----:B------:R-:W-:Y:S02]  /*15f0*/  FSETP.GTU.FTZ.AND P3, PT, R78, 20, PT ;  /* 0x41a000004e00780b */ /* 0x000fe40003f7c000 */
[----:B------:R1:W4:Y:S01]  /*1600*/  LDS R95, [R74.X4+0x3c] ;  /* 0x00003c004a5f7984 */ /* 0x0003220000004800 */
[----:B-----5:R-:W-:Y:S01]  /*1610*/  FADD.FTZ R81, R81, UR4 ;  /* 0x0000000451517e21 */ /* 0x020fe20008010000 */
[----:B------:R-:W-:Y:S01]  /*1620*/  FSETP.GTU.FTZ.AND P2, PT, R79, 20, PT ;  /* 0x41a000004f00780b */ /* 0x000fe20003f5c000 */
[----:B------:R-:W-:Y:S01]  /*1630*/  FADD.FTZ R82, R82, UR4 ;  /* 0x0000000452527e21 */ /* 0x000fe20008010000 */
[----:B------:R-:W-:Y:S02]  /*1640*/  FSETP.GTU.FTZ.AND P1, PT, R80, 20, PT ;  /* 0x41a000005000780b */ /* 0x000fe40003f3c000 */
[----:B------:R-:W-:Y:S01]  /*1650*/  FSETP.GTU.FTZ.AND P0, PT, R81, 20, PT ;  /* 0x41a000005100780b */ /* 0x000fe20003f1c000 */
[----:B------:R-:W-:Y:S01]  /*1660*/  FADD.FTZ R83, R83, UR4 ;  /* 0x0000000453537e21 */ /* 0x000fe20008010000 */
[----:B------:R-:W-:Y:S01]  /*1670*/  FSETP.GTU.FTZ.AND P6, PT, R82, 20, PT ;  /* 0x41a000005200780b */ /* 0x000fe20003fdc000 */
[----:B------:R-:W-:Y:S07]  /*1680*/  @P5 BRA `(.L_x_2720) ;  /* 0x000001f000005947 */ /* 0x000fee0003800000 */
[----:B-1----:R-:W-:Y:S01]  /*1690*/  FMUL.FTZ R76, R76, 1.4426950216293334961 ;  /* 0x3fb8aa3b4c4c7820 */ /* 0x002fe20000410000 */
[----:B------:R-:W-:-:S02]  /*16a0*/  MOV R89, 0x3e800000 ;  /* 0x3e80000000597802 */ /* 0x000fc40000000f00 */
[----:B------:R-:W-:Y:S01]  /*16b0*/  MOV R96, 0x3d39bf78 ;  /* 0x3d39bf7800607802 */ /* 0x000fe20000000f00 */
        /* <DEDUP_REMOVED lines=24> */
[----:B------:R-:W-:-:S04]  /*1840*/  @P5 IMAD.MOV.U32 R40, RZ, RZ, 0x7f800000 ;  /* 0x7f800000ff285424 */ /* 0x000fc800078e00ff */
[C---:B------:R-:W-:Y:S01]  /*1850*/  @P5 FFMA.FTZ R76, R97.reuse, R40, +INF ;  /* 0x7f800000614c5423 */ /* 0x040fe20000010028 */
[----:B------:R-:W-:-:S04]  /*1860*/  FSETP.NEU.FTZ.AND P5, PT, R97, RZ, PT ;  /* 0x000000ff6100720b */ /* 0x000fc80003fbd000 */
[----:B------:R-:W-:-:S04]  /*1870*/  FSEL R76, R76, -RZ, P5 ;  /* 0x800000ff4c4c7208 */ /* 0x000fc80002800000 */
.L_x_2720:
[----:B-1----:R-:W-:Y:S05]  /*1880*/  BSYNC B0 ;  /* 0x0000000000007941 */ /* 0x002fea0003800000 */
.L_x_2719:
        /* <DEDUP_REMOVED lines=37> */
.L_x_2722:
[----:B------:R-:W-:Y:S05]  /*1ae0*/  BSYNC B0 ;  /* 0x0000000000007941 */ /* 0x000fea0003800000 */
.L_x_2721:
[----:B------:R-:W-:Y:S01]  /*1af0*/  BSSY B0, `(.L_x_2723) ;  /* 0x0000023000007945 */ /* 0x000fe20003800000 */
[----:B------:R-:W-:Y:S01]  /*1b00*/  FSETP.GTU.FTZ.AND P4, PT, R84, 20, PT ;  /* 0x41a000005400780b */ /* 0x000fe20003f9c000 */
[----:B------:R-:W-:Y:S01]  /*1b10*/  FADD.FTZ R85, R85, UR4 ;  /* 0x0000000455557e21 */ /* 0x000fe20008010000 */
[----:B------:R-:W-:Y:S06]  /*1b20*/  @P3 BRA `(.L_x_2724) ;  /* 0x000001f000003947 */ /* 0x000fec0003800000 */
        /* <DEDUP_REMOVED lines=31> */
.L_x_2724:
[----:B------:R-:W-:Y:S05]  /*1d20*/  BSYNC B0 ;  /* 0x0000000000007941 */ /* 0x000fea0003800000 */
.L_x_2723:
        /* <DEDUP_REMOVED lines=37> */
.L_x_2726:
[----:B------:R-:W-:Y:S05]  /*1f80*/  BSYNC B0 ;  /* 0x0000000000007941 */ /* 0x000fea0003800000 */
.L_x_2725:
[----:B------:R-:W-:Y:S01]  /*1f90*/  BSSY B0, `(.L_x_2727) ;  /* 0x0000023000007945 */ /* 0x000fe20003800000 */
[----:B------:R-:W-:Y:S01]  /*1fa0*/  FSETP.GTU.FTZ.AND P2, PT, R90, 20, PT ;  /* 0x41a000005a00780b */ /* 0x000fe20003f5c000 */
[----:B0-----:R-:W-:Y:S01]  /*1fb0*/  FADD.FTZ R91, R91, UR4 ;  /* 0x000000045b5b7e21 */ /* 0x001fe20008010000 */
        /* <DEDUP_REMOVED lines=32> */
.L_x_2728:
[----:B------:R-:W-:Y:S05]  /*21c0*/  BSYNC B0 ;  /* 0x0000000000007941 */ /* 0x000fea0003800000 */
.L_x_2727:
        /* <DEDUP_REMOVED lines=37> */
.L_x_2730:
[----:B------:R-:W-:Y:S05]  /*2420*/  BSYNC B0 ;  /* 0x0000000000007941 */ /* 0x000fea0003800000 */
.L_x_2729:
[----:B------:R-:W-:Y:S01]  /*2430*/  BSSY B0, `(.L_x_2731) ;  /* 0x0000023000007945 */ /* 0x000fe20003800000 */
[----:B------:R-:W-:Y:S01]  /*2440*/  FSETP.GTU.FTZ.AND P0, PT, R92, 20, PT ;  /* 0x41a000005c00780b */ /* 0x000fe20003f1c000 */
[----:B--2---:R-:W-:Y:S01]  /*2450*/  FADD.FTZ R93, R93, UR4 ;  /* 0x000000045d5d7e21 */ /* 0x004fe20008010000 */
        /* <DEDUP_REMOVED lines=32> */
.L_x_2732:
[----:B------:R-:W-:Y:S05]  /*2660*/  BSYNC B0 ;  /* 0x0000000000007941 */ /* 0x000fea0003800000 */
.L_x_2731:
[----:B------:R-:W-:Y:S01]  /*2670*/  ISETP.EQ.OR P5, PT, RZ, UR7, P5 ;  /* 0x00000007ff007c0c */ /* 0x000fe2000afa2670 */
[----:B------:R-:W-:Y:S01]  /*2680*/  BSSY B0, `(.L_x_2733) ;  /* 0x0000024000007945 */ /* 0x000fe20003800000 */
[----:B------:R-:W-:Y:S01]  /*2690*/  FSETP.GTU.FTZ.AND P6, PT, R93, 20, PT ;  /* 0x41a000005d00780b */ /* 0x000fe20003fdc000 */
[----:B---3--:R-:W-:Y:S01]  /*26a0*/  FADD.FTZ R94, R94, UR4 ;  /* 0x000000045e5e7e21 */ /* 0x008fe20008010000 */
        /* <DEDUP_REMOVED lines=33> */
.L_x_2734:
[----:B------:R-:W-:Y:S05]  /*28c0*/  BSYNC B0 ;  /* 0x0000000000007941 */ /* 0x000fea0003800000 */
.L_x_2733:
[----:B------:R-:W-:Y:S01]  /*28d0*/  BSSY B0, `(.L_x_2735) ;  /* 0x0000023000007945 */ /* 0x000fe20003800000 */
[----:B------:R-:W-:Y:S01]  /*28e0*/  FSETP.GTU.FTZ.AND P5, PT, R94, 20, PT ;  /* 0x41a000005e00780b */ /* 0x000fe20003fbc000 */
[----:B----4-:R-:W-:Y:S01]  /*28f0*/  FADD.FTZ R95, R95, UR4 ;  /* 0x000000045f5f7e21 */ /* 0x010fe20008010000 */
        /* <DEDUP_REMOVED lines=32> */
.L_x_2736:
[----:B------:R-:W-:Y:S05]  /*2b00*/  BSYNC B0 ;  /* 0x0000000000007941 */ /* 0x000fea0003800000 */
.L_x_2735:
        /* <DEDUP_REMOVED lines=42> */
.L_x_2738:
[----:B------:R-:W-:Y:S05]  /*2db0*/  BSYNC B0 ;  /* 0x0000000000007941 */ /* 0x000fea0003800000 */
.L_x_2737:
[----:B------:R-:W-:Y:S01]  /*2dc0*/  BSSY B0, `(.L_x_2739) ;  /* 0x0000021000007945 */ /* 0x000fe20003800000 */
[----:B------:R-:W-:Y:S05]  /*2dd0*/  @P2 BRA `(.L_x_2740) ;  /* 0x000001f000002947 */ /* 0x000fea0003800000 */
        /* <DEDUP_REMOVED lines=31> */
.L_x_2740:
[----:B------:R-:W-:Y:S05]  /*2fd0*/  BSYNC B0 ;  /* 0x0000000000007941 */ /* 0x000fea0003800000 */
.L_x_2739:
[----:B------:R-:W-:Y:S01]  /*2fe0*/  BSSY B0, `(.L_x_2741) ;  /* 0x0000021000007945 */ /* 0x000fe20003800000 */
        /* <DEDUP_REMOVED lines=32> */
.L_x_2742:
[----:B------:R-:W-:Y:S05]  /*31f0*/  BSYNC B0 ;  /* 0x0000000000007941 */ /* 0x000fea0003800000 */
.L_x_2741:
        /* <DEDUP_REMOVED lines=33> */
.L_x_2744:
[----:B------:R-:W-:Y:S05]  /*3410*/  BSYNC B0 ;  /* 0x0000000000007941 */ /* 0x000fea0003800000 */
.L_x_2743:
        /* <DEDUP_REMOVED lines=33> */
.L_x_2746:
[----:B------:R-:W-:Y:S05]  /*3630*/  BSYNC B0 ;  /* 0x0000000000007941 */ /* 0x000fea0003800000 */
.L_x_2745:
        /* <DEDUP_REMOVED lines=33> */
.L_x_2748:
[----:B------:R-:W-:Y:S05]  /*3850*/  BSYNC B0 ;  /* 0x0000000000007941 */ /* 0x000fea0003800000 */
.L_x_2747:
        /* <DEDUP_REMOVED lines=33> */
.L_x_2750:
[----:B------:R-:W-:Y:S05]  /*3a70*/  BSYNC B0 ;  /* 0x0000000000007941 */ /* 0x000fea0003800000 */
.L_x_2749:
        /* <DEDUP_REMOVED lines=38> */
.L_x_2756:
[----:B------:R-:W-:Y:S02]  /*3ce0*/  USHF.R.S32.HI UR21, URZ, 0x1f, UR7 ;  /* 0x0000001f3f157899 */ /* 0x000fe40008011407 */
[----:B------:R-:W-:Y:S02]  /*3cf0*/  ULDC.64 UR24, c[0x0][0x188] ;  /* 0x0000620000187ab9 */ /* 0x000fe40000000a00 */
[----:B------:R-:W-:Y:S02]  /*3d00*/  UIMAD UR22, UR21, UR24, URZ ;  /* 0x00000018151672a4 */ /* 0x000fe4000f8e023f */
[----:B------:R-:W-:Y:S02]  /*3d10*/  UMOV UR18, UR30 ;  /* 0x0000001e00127c82 */ /* 0x000fe40008000000 */
[----:B------:R-:W-:Y:S02]  /*3d20*/  UMOV UR19, UR11 ;  /* 0x0000000b00137c82 */ /* 0x000fe40008000000 */
[----:B------:R-:W-:-:S02]  /*3d30*/  UIMAD.WIDE.U32 UR18, UR7, UR24, UR18 ;  /* 0x00000018071272a5 */ /* 0x000fc4000f8e0012 */
[----:B------:R-:W-:Y:S01]  /*3d40*/  UIMAD UR23, UR7, UR25, UR22 ;  /* 0x00000019071772a4 */ /* 0x000fe2000f8e0216 */
[----:B0-----:R-:W0:Y:S01]  /*3d50*/  S2R R0, SR_TID.X ;  /* 0x0000000000007919 */ /* 0x001e220000002100 */
[----:B------:R-:W-:Y:S02]  /*3d60*/  ULDC.64 UR26, c[0x0][0x1c0] ;  /* 0x00007000001a7ab9 */ /* 0x000fe40000000a00 */
[----:B------:R-:W-:Y:S02]  /*3d70*/  ULDC.64 UR24, c[0x0][0x220] ;  /* 0x0000880000187ab9 */ /* 0x000fe40000000a00 */
[----:B------:R-:W-:Y:S02]  /*3d80*/  ULEA UR22, UP0, UR18, UR24, 0x2 ;  /* 0x0000001812167291 */ /* 0x000fe4000f80103f */
[----:B------:R-:W-:-:S04]  /*3d90*/  UIADD3 UR19, UR19, UR23, URZ ;  /* 0x0000001713137290 */ /* 0x000fc8000fffe03f */
[----:B------:R-:W-:Y:S01]  /*3da0*/  ULEA.HI.X UR18, UR18, UR25, UR19, 0x2, UP0 ;  /* 0x0000001912127291 */ /* 0x000fe200080f1413 */
[----:B-1----:R-:W-:-:S05]  /*3db0*/  MOV R40, UR22 ;  /* 0x0000001600287c02 */ /* 0x002fca0008000f00 */
[----:B------:R-:W-:-:S05]  /*3dc0*/  MOV R41, UR18 ;  /* 0x0000001200297c02 */ /* 0x000fca0008000f00 */
[----:B------:R-:W2:Y:S01]  /*3dd0*/  LDG.E R40, [R40.64] ;  /* 0x0000001c28287981 */ /* 0x000ea2000c1e1900 */
[----:B------:R-:W-:Y:S01]  /*3de0*/  ISETP.GE.U32.AND P3, PT, R5, UR20, PT ;  /* 0x0000001405007c0c */ /* 0x000fe2000bf66070 */
[----:B0-----:R-:W-:Y:S01]  /*3df0*/  IMAD.SHL.U32 R86, R0, 0x10, RZ ;  /* 0x0000001000567824 */ /* 0x001fe200078e00ff */
[----:B------:R-:W-:Y:S01]  /*3e00*/  ISETP.GE.U32.AND P4, PT, R6, UR20, PT ;  /* 0x0000001406007c0c */ /* 0x000fe2000bf86070 */
[----:B------:R-:W-:Y:S01]  /*3e10*/  UIMAD UR24, UR21, UR26, URZ ;  /* 0x0000001a151872a4 */ /* 0x000fe2000f8e023f */
[----:B------:R-:W-:Y:S01]  /*3e20*/  ISETP.GE.U32.AND P6, PT, R8, UR20, PT ;  /* 0x0000001408007c0c */ /* 0x000fe2000bfc6070 */
[----:B------:R-:W-:Y:S01]  /*3e30*/  UMOV UR18, UR32 ;  /* 0x0000002000127c82 */ /* 0x000fe20008000000 */
[----:B------:R-:W-:Y:S01]  /*3e40*/  ISETP.GE.U32.AND P2, PT, R86, UR20, PT ;  /* 0x0000001456007c0c */ /* 0x000fe2000bf46070 */
[----:B------:R-:W-:Y:S01]  /*3e50*/  UMOV UR19, UR15 ;  /* 0x0000000f00137c82 */ /* 0x000fe20008000000 */
[----:B------:R-:W-:Y:S01]  /*3e60*/  FSEL R131, R120, RZ, !P3 ;  /* 0x000000ff78837208 */ /* 0x000fe20005800000 */
[----:B------:R-:W-:Y:S01]  /*3e70*/  UIMAD.WIDE.U32 UR22, UR7, UR26, UR18 ;  /* 0x0000001a071672a5 */ /* 0x000fe2000f8e0012 */
[----:B------:R-:W-:Y:S01]  /*3e80*/  FSEL R128, R119, RZ, !P2 ;  /* 0x000000ff77807208 */ /* 0x000fe20005000000 */
[----:B------:R-:W-:Y:S01]  /*3e90*/  UIMAD UR18, UR7, UR27, UR24 ;  /* 0x0000001b071272a4 */ /* 0x000fe2000f8e0218 */
[----:B------:R-:W-:Y:S01]  /*3ea0*/  ISETP.GE.U32.AND P5, PT, R7, UR20, PT ;  /* 0x0000001407007c0c */ /* 0x000fe2000bfa6070 */
[----:B------:R-:W-:Y:S01]  /*3eb0*/  UMOV UR19, UR13 ;  /* 0x0000000d00137c82 */ /* 0x000fe20008000000 */
[----:B------:R-:W-:Y:S01]  /*3ec0*/  FSEL R132, R118, RZ, !P4 ;  /* 0x000000ff76847208 */ /* 0x000fe20006000000 */
[----:B------:R-:W-:Y:S01]  /*3ed0*/  ULDC.64 UR24, c[0x0][0x1a0] ;  /* 0x0000680000187ab9 */ /* 0x000fe20000000a00 */
[----:B------:R-:W-:Y:S01]  /*3ee0*/  FSEL R134, R121, RZ, !P5 ;  /* 0x000000ff79867208 */ /* 0x000fe20006800000 */
[----:B------:R-:W-:Y:S01]  /*3ef0*/  ULDC.64 UR26, c[0x0][0x230] ;  /* 0x00008c00001a7ab9 */ /* 0x000fe20000000a00 */
[----:B------:R-:W-:Y:S01]  /*3f00*/  ISETP.GE.U32.AND P1, PT, R9, UR20, PT ;  /* 0x0000001409007c0c */ /* 0x000fe2000bf26070 */
[----:B------:R-:W-:Y:S01]  /*3f10*/  UIMAD UR38, UR21, UR24, URZ ;  /* 0x00000018152672a4 */ /* 0x000fe2000f8e023f */
[----:B------:R-:W-:Y:S01]  /*3f20*/  FSEL R136, R117, RZ, !P6 ;  /* 0x000000ff75887208 */ /* 0x000fe20007000000 */
[----:B------:R-:W-:Y:S01]  /*3f30*/  ULEA UR26, UP0, UR22, UR26, 0x2 ;  /* 0x0000001a161a7291 */ /* 0x000fe2000f80103f */
[----:B------:R-:W-:Y:S01]  /*3f40*/  FSEL R138, R122, RZ, !P1 ;  /* 0x000000ff7a8a7208 */ /* 0x000fe20004800000 */
[----:B------:R-:W-:-:S02]  /*3f50*/  UIADD3 UR21, UR23, UR18, URZ ;  /* 0x0000001217157290 */ /* 0x000fc4000fffe03f */
[----:B------:R-:W-:Y:S02]  /*3f60*/  UIMAD UR25, UR7, UR25, UR38 ;  /* 0x00000019071972a4 */ /* 0x000fe4000f8e0226 */
[----:B------:R-:W-:Y:S02]  /*3f70*/  ULEA.HI.X UR27, UR22, UR27, UR21, 0x2, UP0 ;  /* 0x0000001b161b7291 */ /* 0x000fe400080f1415 */
[----:B------:R-:W-:Y:S02]  /*3f80*/  UMOV UR18, UR8 ;  /* 0x0000000800127c82 */ /* 0x000fe40008000000 */
[----:B------:R-:W-:Y:S02]  /*3f90*/  UIMAD.WIDE.U32 UR18, UR7, UR24, UR18 ;  /* 0x00000018071272a5 */ /* 0x000fe4000f8e0012 */
[----:B------:R-:W-:Y:S02]  /*3fa0*/  ULDC.64 UR22, c[0x0][0x228] ;  /* 0x00008a0000167ab9 */ /* 0x000fe40000000a00 */
[----:B------:R-:W-:-:S02]  /*3fb0*/  ULEA UR21, UP0, UR18, UR22, 0x2 ;  /* 0x0000001612157291 */ /* 0x000fc4000f80103f */
[----:B------:R-:W-:-:S04]  /*3fc0*/  UIADD3 UR19, UR19, UR25, URZ ;  /* 0x0000001913137290 */ /* 0x000fc8000fffe03f */
[----:B------:R-:W-:Y:S01]  /*3fd0*/  ULEA.HI.X UR18, UR18, UR23, UR19, 0x2, UP0 ;  /* 0x0000001712127291 */ /* 0x000fe200080f1413 */
[----:B------:R-:W-:Y:S01]  /*3fe0*/  HFMA2.MMA R89, -RZ, RZ, 0, 0 ;  /* 0x00000000ff597435 */ /* 0x000fe200000001ff */
[----:B------:R-:W-:Y:S01]  /*3ff0*/  MOV R88, 0x3f800000 ;  /* 0x3f80000000587802 */ /* 0x000fe20000000f00 */
[----:B--2---:R-:W-:-:S04]  /*4000*/  FMUL.FTZ R42, R40, 1.4426950216293334961 ;  /* 0x3fb8aa3b282a7820 */ /* 0x004fc80000410000 */
[C---:B------:R-:W-:Y:S02]  /*4010*/  FMUL.FTZ R44, R42.reuse, R77 ;  /* 0x0000004d2a2c7220 */ /* 0x040fe40000410000 */
[C---:B------:R-:W-:Y:S02]  /*4020*/  FMUL.FTZ R43, R42.reuse, R76 ;  /* 0x0000004c2a2b7220 */ /* 0x040fe40000410000 */
[C---:B------:R-:W-:Y:S02]  /*4030*/  FMUL.FTZ R45, R42.reuse, R78 ;  /* 0x0000004e2a2d7220 */ /* 0x040fe40000410000 */
[C---:B------:R-:W-:Y:S01]  /*4040*/  FMUL.FTZ R40, R42.reuse, R80 ;  /* 0x000000502a287220 */ /* 0x040fe20000410000 */
[----:B------:R-:W0:Y:S01]  /*4050*/  MUFU.EX2 R44, R44 ;  /* 0x0000002c002c7308 */ /* 0x000e220000000800 */
[C---:B------:R-:W-:Y:S02]  /*4060*/  FMUL.FTZ R46, R42.reuse, R79 ;  /* 0x0000004f2a2e7220 */ /* 0x040fe40000410000 */
[----:B------:R-:W-:-:S02]  /*4070*/  FMUL.FTZ R41, R42, R81 ;  /* 0x000000512a297220 */ /* 0x000fc40000410000 */
[C---:B------:R-:W-:Y:S02]  /*4080*/  FMUL.FTZ R47, R42.reuse, R82 ;  /* 0x000000522a2f7220 */ /* 0x040fe40000410000 */
[C---:B------:R-:W-:Y:S01]  /*4090*/  FMUL.FTZ R86, R42.reuse, R83 ;  /* 0x000000532a567220 */ /* 0x040fe20000410000 */
[----:B------:R-:W1:Y:S01]  /*40a0*/  MUFU.EX2 R43, R43 ;  /* 0x0000002b002b7308 */ /* 0x000e620000000800 */
[C---:B------:R-:W-:Y:S02]  /*40b0*/  FMUL.FTZ R87, R42.reuse, R84 ;  /* 0x000000542a577220 */ /* 0x040fe40000410000 */
[C---:B------:R-:W-:Y:S02]  /*40c0*/  FMUL.FTZ R151, R42.reuse, R90 ;  /* 0x0000005a2a977220 */ /* 0x040fe40000410000 */
[C---:B------:R-:W-:Y:S02]  /*40d0*/  FMUL.FTZ R150, R42.reuse, R91 ;  /* 0x0000005b2a967220 */ /* 0x040fe40000410000 */
[----:B------:R-:W-:Y:S01]  /*40e0*/  FMUL.FTZ R153, R42, R92 ;  /* 0x0000005c2a997220 */ /* 0x000fe20000410000 */
        /* <DEDUP_REMOVED lines=8> */
[----:B------:R-:W-:-:S03]  /*4170*/  ISETP.GE.U32.AND P2, PT, R10, UR20, PT ;  /* 0x000000140a007c0c */ /* 0x000fc6000bf46070 */
[----:B------:R-:W-:Y:S01]  /*4180*/  FMUL.FTZ R44, R129, R130 ;  /* 0x00000082812c7220 */ /* 0x000fe20000410000 */
[----:B------:R-:W-:Y:S01]  /*4190*/  FSEL R140, R116, RZ, !P2 ;  /* 0x000000ff748c7208 */ /* 0x000fe20005000000 */
[----:B------:R-:W1:Y:S01]  /*41a0*/  MUFU.EX2 R46, R46 ;  /* 0x0000002e002e7308 */ /* 0x000e620000000800 */
[----:B--2---:R-:W-:Y:S02]  /*41b0*/  FSEL R133, R45, 1, !P4 ;  /* 0x3f8000002d857808 */ /* 0x004fe40006000000 */
[----:B------:R-:W-:-:S03]  /*41c0*/  ISETP.GE.U32.AND P4, PT, R12, UR20, PT ;  /* 0x000000140c007c0c */ /* 0x000fc6000bf86070 */
[----:B------:R-:W-:Y:S01]  /*41d0*/  FMUL.FTZ R44, R133, R44 ;  /* 0x0000002c852c7220 */ /* 0x000fe20000410000 */
[----:B------:R-:W-:Y:S01]  /*41e0*/  FSEL R144, R115, RZ, !P4 ;  /* 0x000000ff73907208 */ /* 0x000fe20006000000 */
[----:B------:R-:W2:Y:S01]  /*41f0*/  MUFU.EX2 R41, R41 ;  /* 0x0000002900297308 */ /* 0x000ea20000000800 */
[----:B0-----:R-:W-:Y:S01]  /*4200*/  FSEL R137, R40, 1, !P6 ;  /* 0x3f80000028897808 */ /* 0x001fe20007000000 */
[----:B------:R-:W-:Y:S01]  /*4210*/  FFMA.FTZ R40, R128, R130, R131 ;  /* 0x0000008280287223 */ /* 0x000fe20000010083 */
[----:B------:R-:W-:-:S03]  /*4220*/  ISETP.GE.U32.AND P6, PT, R14, UR20, PT ;  /* 0x000000140e007c0c */ /* 0x000fc6000bfc6070 */
[----:B------:R-:W-:Y:S01]  /*4230*/  FFMA.FTZ R40, R133, R40, R132 ;  /* 0x0000002885287223 */ /* 0x000fe20000010084 */
[----:B------:R-:W-:Y:S01]  /*4240*/  FSEL R148, R114, RZ, !P6 ;  /* 0x000000ff72947208 */ /* 0x000fe20007000000 */
[----:B------:R-:W0:Y:S01]  /*4250*/  MUFU.EX2 R47, R47 ;  /* 0x0000002f002f7308 */ /* 0x000e220000000800 */
[----:B-1----:R-:W-:Y:S02]  /*4260*/  FSEL R135, R46, 1, !P5 ;  /* 0x3f8000002e877808 */ /* 0x002fe40006800000 */
[----:B------:R-:W-:-:S03]  /*4270*/  ISETP.GE.U32.AND P5, PT, R13, UR20, PT ;  /* 0x000000140d007c0c */ /* 0x000fc6000bfa6070 */
[C---:B------:R-:W-:Y:S01]  /*4280*/  FFMA.FTZ R40, R135.reuse, R40, R134 ;  /* 0x0000002887287223 */ /* 0x040fe20000010086 */
[----:B------:R-:W-:Y:S01]  /*4290*/  FSEL R146, R124, RZ, !P5 ;  /* 0x000000ff7c927208 */ /* 0x000fe20006800000 */
[----:B------:R-:W1:Y:S01]  /*42a0*/  MUFU.EX2 R86, R86 ;  /* 0x0000005600567308 */ /* 0x000e620000000800 */
[----:B------:R-:W-:Y:S01]  /*42b0*/  FMUL.FTZ R44, R135, R44 ;  /* 0x0000002c872c7220 */ /* 0x000fe20000410000 */
[----:B--2---:R-:W-:Y:S01]  /*42c0*/  FSEL R139, R41, 1, !P1 ;  /* 0x3f800000298b7808 */ /* 0x004fe20004800000 */
[----:B------:R-:W-:Y:S01]  /*42d0*/  FFMA.FTZ R40, R137, R40, R136 ;  /* 0x0000002889287223 */ /* 0x000fe20000010088 */
[----:B------:R-:W-:Y:S01]  /*42e0*/  ISETP.GE.U32.AND P1, PT, R15, UR20, PT ;  /* 0x000000140f007c0c */ /* 0x000fe2000bf26070 */
[----:B------:R-:W-:Y:S02]  /*42f0*/  FMUL.FTZ R44, R137, R44 ;  /* 0x0000002c892c7220 */ /* 0x000fe40000410000 */
[----:B------:R-:W-:Y:S01]  /*4300*/  FFMA.FTZ R40, R139, R40, R138 ;  /* 0x000000288b287223 */ /* 0x000fe2000001008a */
[----:B------:R-:W2:Y:S01]  /*4310*/  MUFU.EX2 R87, R87 ;  /* 0x0000005700577308 */ /* 0x000ea20000000800 */
[----:B0-----:R-:W-:Y:S01]  /*4320*/  FSEL R141, R47, 1, !P2 ;  /* 0x3f8000002f8d7808 */ /* 0x001fe20005000000 */
[----:B------:R-:W-:Y:S01]  /*4330*/  FMUL.FTZ R44, R139, R44 ;  /* 0x0000002c8b2c7220 */ /* 0x000fe20000410000 */
[----:B------:R-:W-:-:S02]  /*4340*/  ISETP.GE.U32.AND P2, PT, R16, UR20, PT ;  /* 0x0000001410007c0c */ /* 0x000fc4000bf46070 */
[----:B------:R-:W-:Y:S01]  /*4350*/  FSEL R149, R125, RZ, !P1 ;  /* 0x000000ff7d957208 */ /* 0x000fe20004800000 */
        /* <DEDUP_REMOVED lines=18> */
[----:B------:R-:W-:Y:S01]  /*4480*/  FMUL.FTZ R44, R145, R44 ;  /* 0x0000002c912c7220 */ /* 0x000fe20000410000 */
[----:B------:R-:W-:-:S03]  /*4490*/  ISETP.GE.U32.AND P5, PT, R19, UR20, PT ;  /* 0x0000001413007c0c */ /* 0x000fc6000bfa6070 */
[----:B------:R-:W-:Y:S01]  /*44a0*/  FFMA.FTZ R41, R147, R41, R146 ;  /* 0x0000002993297223 */ /* 0x000fe20000010092 */
[----:B------:R-:W-:Y:S01]  /*44b0*/  FSEL R158, R127, RZ, !P5 ;  /* 0x000000ff7f9e7208 */ /* 0x000fe20006800000 */
[----:B------:R-:W0:Y:S01]  /*44c0*/  MUFU.EX2 R153, R153 ;  /* 0x0000009900997308 */ /* 0x000e220000000800 */
[----:B-1----:R-:W-:Y:S01]  /*44d0*/  FSEL R151, R151, 1, !P6 ;  /* 0x3f80000097977808 */ /* 0x002fe20007000000 */
[----:B------:R-:W-:-:S04]  /*44e0*/  FMUL.FTZ R44, R147, R44 ;  /* 0x0000002c932c7220 */ /* 0x000fc80000410000 */
[C---:B------:R-:W-:Y:S02]  /*44f0*/  FFMA.FTZ R43, R151.reuse, R41, R148 ;  /* 0x00000029972b7223 */ /* 0x040fe40000010094 */
[----:B------:R-:W1:Y:S01]  /*4500*/  MUFU.EX2 R155, R155 ;  /* 0x0000009b009b7308 */ /* 0x000e620000000800 */
[----:B--2---:R-:W-:Y:S01]  /*4510*/  FSEL R150, R150, 1, !P1 ;  /* 0x3f80000096967808 */ /* 0x004fe20004800000 */
[----:B------:R-:W-:Y:S01]  /*4520*/  FMUL.FTZ R41, R151, R44 ;  /* 0x0000002c97297220 */ /* 0x000fe20000410000 */
[----:B------:R-:W-:-:S03]  /*4530*/  ISETP.GE.AND P1, PT, R3, 0x1, PT ;  /* 0x000000010300780c */ /* 0x000fc60003f26270 */
[C---:B------:R-:W-:Y:S02]  /*4540*/  FFMA.FTZ R43, R150.reuse, R43, R149 ;  /* 0x0000002b962b7223 */ /* 0x040fe40000010095 */
[----:B------:R-:W2:Y:S01]  /*4550*/  MUFU.EX2 R40, R40 ;  /* 0x0000002800287308 */ /* 0x000ea20000000800 */
[----:B0-----:R-:W-:Y:S01]  /*4560*/  FSEL R153, R153, 1, !P2 ;  /* 0x3f80000099997808 */ /* 0x001fe20005000000 */
[----:B------:R-:W-:-:S04]  /*4570*/  FMUL.FTZ R44, R150, R41 ;  /* 0x00000029962c7220 */ /* 0x000fc80000410000 */
[----:B------:R-:W-:Y:S02]  /*4580*/  FFMA.FTZ R43, R153, R43, R152 ;  /* 0x0000002b992b7223 */ /* 0x000fe40000010098 */
[----:B------:R-:W0:Y:S01]  /*4590*/  MUFU.EX2 R42, R42 ;  /* 0x0000002a002a7308 */ /* 0x000e220000000800 */
[----:B-1----:R-:W-:Y:S01]  /*45a0*/  FSEL R155, R155, 1, !P3 ;  /* 0x3f8000009b9b7808 */ /* 0x002fe20005800000 */
[----:B------:R-:W-:-:S04]  /*45b0*/  FMUL.FTZ R44, R153, R44 ;  /* 0x0000002c992c7220 */ /* 0x000fc80000410000 */
[C---:B------:R-:W-:Y:S01]  /*45c0*/  FFMA.FTZ R43, R155.reuse, R43, R154 ;  /* 0x0000002b9b2b7223 */ /* 0x040fe2000001009a */
[----:B--2---:R-:W-:Y:S01]  /*45d0*/  FSEL R157, R40, 1, !P4 ;  /* 0x3f800000289d7808 */ /* 0x004fe20006000000 */
[----:B------:R-:W-:-:S04]  /*45e0*/  FMUL.FTZ R44, R155, R44 ;  /* 0x0000002c9b2c7220 */ /* 0x000fc80000410000 */
[C---:B------:R-:W-:Y:S02]  /*45f0*/  FFMA.FTZ R43, R157.reuse, R43, R156 ;  /* 0x0000002b9d2b7223 */ /* 0x040fe4000001009c */
[----:B------:R-:W-:Y:S01]  /*4600*/  FMUL.FTZ R44, R157, R44 ;  /* 0x0000002c9d2c7220 */ /* 0x000fe20000410000 */
[----:B0-----:R-:W-:Y:S02]  /*4610*/  FSEL R159, R42, 1, !P5 ;  /* 0x3f8000002a9f7808 */ /* 0x001fe40006800000 */
[----:B------:R-:W-:-:S03]  /*4620*/  MOV R42, UR26 ;  /* 0x0000001a002a7c02 */ /* 0x000fc60008000f00 */
[C---:B------:R-:W-:Y:S01]  /*4630*/  FFMA.FTZ R87, R159.reuse, R43, R158 ;  /* 0x0000002b9f577223 */ /* 0x040fe2000001009e */
[----:B------:R-:W-:Y:S01]  /*4640*/  MOV R43, UR27 ;  /* 0x0000001b002b7c02 */ /* 0x000fe20008000f00 */
[----:B------:R-:W-:-:S03]  /*4650*/  FMUL.FTZ R86, R159, R44 ;  /* 0x0000002c9f567220 */ /* 0x000fc60000410000 */
[----:B------:R-:W0:Y:S04]  /*4660*/  SHFL.UP PT, R40, R87, 0x1, RZ ;  /* 0x0420000057287989 */ /* 0x000e2800000e00ff */
[----:B------:R-:W1:Y:S04]  /*4670*/  SHFL.UP PT, R41, R86, 0x1, RZ ;  /* 0x0420000056297989 */ /* 0x000e6800000e00ff */
[----:B------:R2:W5:Y:S01]  /*4680*/  LDG.E R161, [R42.64] ;  /* 0x0000001c2aa17981 */ /* 0x000562000c1e1900 */
[C---:B0-----:R-:W-:Y:S01]  /*4690*/  @P1 FFMA.FTZ R87, R86.reuse, R40, R87 ;  /* 0x0000002856571223 */ /* 0x041fe20000010057 */
[----:B------:R-:W-:Y:S01]  /*46a0*/  MOV R40, UR21 ;  /* 0x0000001500287c02 */ /* 0x000fe20008000f00 */
[----:B-1----:R-:W-:-:S03]  /*46b0*/  @P1 FMUL.FTZ R86, R86, R41 ;  /* 0x0000002956561220 */ /* 0x002fc60000410000 */
[----:B------:R-:W0:Y:S01]  /*46c0*/  SHFL.UP PT, R44, R87, 0x2, RZ ;  /* 0x04400000572c7989 */ /* 0x000e2200000e00ff */
[----:B------:R-:W-:-:S03]  /*46d0*/  IMAD.U32 R41, RZ, RZ, UR18 ;  /* 0x00000012ff297e24 */ /* 0x000fc6000f8e00ff */
[----:B------:R-:W1:Y:S01]  /*46e0*/  SHFL.UP PT, R45, R86, 0x2, RZ ;  /* 0x04400000562d7989 */ /* 0x000e6200000e00ff */
[----:B------:R-:W-:-:S03]  /*46f0*/  ISETP.GE.AND P1, PT, R3, 0x2, PT ;  /* 0x000000020300780c */ /* 0x000fc60003f26270 */
[----:B------:R3:W5:Y:S01]  /*4700*/  LDG.E R162, [R40.64] ;  /* 0x0000001c28a27981 */ /* 0x000762000c1e1900 */
[----:B------:R-:W-:Y:S01]  /*4710*/  ISETP.NE.AND P2, PT, R3, 0x1f, PT ;  /* 0x0000001f0300780c */ /* 0x000fe20003f45270 */
[----:B------:R-:W-:Y:S08]  /*4720*/  BSSY B0, `(.L_x_2752) ;  /* 0x0000036000007945 */ /* 0x000ff00003800000 */
[----:B0-----:R-:W-:-:S02]  /*4730*/  @P1 FFMA.FTZ R87, R86, R44, R87 ;  /* 0x0000002c56571223 */ /* 0x001fc40000010057 */
[----:B-1----:R-:W-:-:S03]  /*4740*/  @P1 FMUL.FTZ R86, R86, R45 ;  /* 0x0000002d56561220 */ /* 0x002fc60000410000 */
[----:B--2---:R-:W0:Y:S01]  /*4750*/  SHFL.UP PT, R42, R87, 0x4, RZ ;  /* 0x04800000572a7989 */ /* 0x004e2200000e00ff */
[----:B------:R-:W-:-:S03]  /*4760*/  ISETP.GE.AND P1, PT, R3, 0x4, PT ;  /* 0x000000040300780c */ /* 0x000fc60003f26270 */
[----:B------:R-:W1:Y:S10]  /*4770*/  SHFL.UP PT, R43, R86, 0x4, RZ ;  /* 0x04800000562b7989 */ /* 0x000e7400000e00ff */
[----:B0-----:R-:W-:-:S02]  /*4780*/  @P1 FFMA.FTZ R87, R86, R42, R87 ;  /* 0x0000002a56571223 */ /* 0x001fc40000010057 */
[----:B-1----:R-:W-:-:S03]  /*4790*/  @P1 FMUL.FTZ R86, R86, R43 ;  /* 0x0000002b56561220 */ /* 0x002fc60000410000 */
[----:B---3--:R-:W0:Y:S01]  /*47a0*/  SHFL.UP PT, R40, R87, 0x8, RZ ;  /* 0x0500000057287989 */ /* 0x008e2200000e00ff */
[----:B------:R-:W-:-:S03]  /*47b0*/  ISETP.GE.AND P1, PT, R3, 0x8, PT ;  /* 0x000000080300780c */ /* 0x000fc60003f26270 */
[----:B------:R-:W1:Y:S10]  /*47c0*/  SHFL.UP PT, R41, R86, 0x8, RZ ;  /* 0x0500000056297989 */ /* 0x000e7400000e00ff */
[----:B0-----:R-:W-:-:S02]  /*47d0*/  @P1 FFMA.FTZ R87, R86, R40, R87 ;  /* 0x0000002856571223 */ /* 0x001fc40000010057 */
[----:B-1----:R-:W-:-:S03]  /*47e0*/  @P1 FMUL.FTZ R86, R86, R41 ;  /* 0x0000002956561220 */ /* 0x002fc60000410000 */
[----:B------:R-:W0:Y:S01]  /*47f0*/  SHFL.UP PT, R40, R87, 0x10, RZ ;  /* 0x0600000057287989 */ /* 0x000e2200000e00ff */
[----:B------:R-:W-:-:S03]  /*4800*/  ISETP.GE.AND P1, PT, R3, 0x10, PT ;  /* 0x000000100300780c */ /* 0x000fc60003f26270 */
[----:B------:R-:W1:Y:S10]  /*4810*/  SHFL.UP PT, R41, R86, 0x10, RZ ;  /* 0x0600000056297989 */ /* 0x000e7400000e00ff */
[C---:B0-----:R-:W-:Y:S01]  /*4820*/  @P1 FFMA.FTZ R87, R86.reuse, R40, R87 ;  /* 0x0000002856571223 */ /* 0x041fe20000010057 */
[----:B------:R-:W-:Y:S01]  /*4830*/  MOV R40, UR7 ;  /* 0x0000000700287c02 */ /* 0x000fe20008000f00 */
[----:B-1----:R-:W-:-:S03]  /*4840*/  @P1 FMUL.FTZ R86, R86, R41 ;  /* 0x0000002956561220 */ /* 0x002fc60000410000 */
[----:B------:R-:W-:Y:S04]  /*4850*/  SHFL.UP PT, R163, R87, 0x1, RZ ;  /* 0x0420000057a37989 */ /* 0x000fe800000e00ff */
[----:B------:R-:W-:Y:S04]  /*4860*/  @!P0 LDS.64 R88, [R40.X8+0x2150] ;  /* 0x0021500028588984 */ /* 0x000fe80000008a00 */
[----:B------:R0:W-:Y:S04]  /*4870*/  @!P2 STS.64 [R160.X8+0x2110], R86 ;  /* 0x00211056a000a388 */ /* 0x0001e80000008a00 */
[----:B------:R-:W-:Y:S06]  /*4880*/  BAR.SYNC.DEFER_BLOCKING 0x0 ;  /* 0x0000000000007b1d */ /* 0x000fec0000010000 */
[----:B------:R-:W-:Y:S01]  /*4890*/  SHFL.UP PT, R164, R86, 0x1, RZ ;  /* 0x0420000056a47989 */ /* 0x000fe200000e00ff */
[----:B0-----:R-:W-:-:S04]  /*48a0*/  SHF.R.U32.HI R160, RZ, 0x5, R0 ;  /* 0x00000005ffa07819 */ /* 0x001fc80000011600 */
[C---:B------:R-:W-:Y:S02]  /*48b0*/  ISETP.NE.AND P2, PT, R160.reuse, RZ, PT ;  /* 0x000000ffa000720c */ /* 0x040fe40003f45270 */
[----:B------:R-:W-:Y:S02]  /*48c0*/  ISETP.NE.AND P1, PT, R160, 0x2, PT ;  /* 0x00000002a000780c */ /* 0x000fe40003f25270 */
[----:B------:R-:W-:Y:S01]  /*48d0*/  ISETP.NE.AND P3, PT, R3, RZ, P2 ;  /* 0x000000ff0300720c */ /* 0x000fe20001765270 */
[----:B------:R-:W0:Y:S04]  /*48e0*/  LDS.128 R40, [0x2110] ;  /* 0x00211000ff287984 */ /* 0x000e280000000c00 */
[----:B------:R-:W1:Y:S01]  /*48f0*/  LDS.128 R44, [0x2120] ;  /* 0x00212000ff2c7984 */ /* 0x000e620000000c00 */
[----:B0-----:R-:W-:-:S02]  /*4900*/  FFMA.FTZ R165, R41, R42, R43 ;  /* 0x0000002a29a57223 */ /* 0x001fc4000001002b */
[----:B------:R-:W-:Y:S02]  /*4910*/  FMUL.FTZ R43, R40, R42 ;  /* 0x0000002a282b7220 */ /* 0x000fe40000410000 */
[C---:B-1----:R-:W-:Y:S01]  /*4920*/  FFMA.FTZ R42, R165.reuse, R44, R45 ;  /* 0x0000002ca52a7223 */ /* 0x042fe2000001002d */
[----:B------:R-:W-:Y:S02]  /*4930*/  FSEL R41, R165, R41, !P1 ;  /* 0x00000029a5297208 */ /* 0x000fe40004800000 */
[C---:B------:R-:W-:Y:S01]  /*4940*/  FSEL R40, R43.reuse, R40, !P1 ;  /* 0x000000282b287208 */ /* 0x040fe20004800000 */
[----:B------:R-:W-:Y:S01]  /*4950*/  FMUL.FTZ R43, R43, R44 ;  /* 0x0000002c2b2b7220 */ /* 0x000fe20000410000 */
[----:B------:R-:W-:-:S04]  /*4960*/  ISETP.NE.AND P1, PT, R160, 0x3, PT ;  /* 0x00000003a000780c */ /* 0x000fc80003f25270 */
[----:B------:R-:W-:Y:S01]  /*4970*/  FSEL R41, R42, R41, !P1 ;  /* 0x000000292a297208 */ /* 0x000fe20004800000 */
[C---:B------:R-:W-:Y:S01]  /*4980*/  FFMA.FTZ R42, R46.reuse, R42, R47 ;  /* 0x0000002a2e2a7223 */ /* 0x040fe2000001002f */
[----:B------:R-:W-:Y:S01]  /*4990*/  FSEL R45, R43, R40, !P1 ;  /* 0x000000282b2d7208 */ /* 0x000fe20004800000 */
[----:B------:R-:W-:Y:S01]  /*49a0*/  FMUL.FTZ R43, R46, R43 ;  /* 0x0000002b2e2b7220 */ /* 0x000fe20000410000 */
[----:B------:R-:W-:Y:S01]  /*49b0*/  @P2 MOV R40, R88 ;  /* 0x0000005800282202 */ /* 0x000fe20000000f00 */
[C---:B------:R-:W-:Y:S02]  /*49c0*/  @P3 FFMA.FTZ R41, R164.reuse, R41, R163 ;  /* 0x00000029a4293223 */ /* 0x040fe400000100a3 */
[----:B------:R-:W-:-:S03]  /*49d0*/  @P3 FMUL.FTZ R45, R164, R45 ;  /* 0x0000002da42d3220 */ /* 0x000fc60000410000 */
[----:B------:R-:W-:Y:S01]  /*49e0*/  @P2 MOV R163, R41 ;  /* 0x0000002900a32202 */ /* 0x000fe20000000f00 */
[----:B------:R-:W-:Y:S01]  /*49f0*/  @P2 IMAD.MOV.U32 R164, RZ, RZ, R45 ;  /* 0x000000ffffa42224 */ /* 0x000fe200078e002d */
[----:B------:R-:W-:Y:S01]  /*4a00*/  @P2 MOV R41, R89 ;  /* 0x0000005900292202 */ /* 0x000fe20000000f00 */
[----:B------:R-:W-:Y:S05]  /*4a10*/  @P2 BRA `(.L_x_2753) ;  /* 0x0000006000002947 */ /* 0x000fea0003800000 */
[----:B------:R-:W-:Y:S01]  /*4a20*/  ISETP.NE.AND P1, PT, R3, RZ, PT ;  /* 0x000000ff0300720c */ /* 0x000fe20003f25270 */
[C---:B------:R-:W-:Y:S02]  /*4a30*/  FMUL.FTZ R40, R43.reuse, R88 ;  /* 0x000000582b287220 */ /* 0x040fe40000410000 */
[----:B------:R-:W-:-:S10]  /*4a40*/  FFMA.FTZ R41, R43, R89, R42 ;  /* 0x000000592b297223 */ /* 0x000fd4000001002a */
[----:B------:R0:W-:Y:S01]  /*4a50*/  @!P1 STS.64 [0x2138], R88 ;  /* 0x00213858ff009388 */ /* 0x0001e20000000a00 */
[----:B------:R-:W-:Y:S01]  /*4a60*/  @!P1 IMAD.MOV.U32 R164, RZ, RZ, R88 ;  /* 0x000000ffffa49224 */ /* 0x000fe200078e0058 */
[----:B------:R-:W-:Y:S02]  /*4a70*/  @!P1 MOV R163, R89 ;  /* 0x0000005900a39202 */ /* 0x000fe40000000f00 */
.L_x_2753:
[----:B------:R-:W-:Y:S05]  /*4a80*/  BSYNC B0 ;  /* 0x0000000000007941 */ /* 0x000fea0003800000 */
.L_x_2752:
        /* <DEDUP_REMOVED lines=35> */
[----:B------:R-:W-:-:S05]  /*4cc0*/  IMAD.U32 R43, RZ, RZ, UR19 ;  /* 0x00000013ff2b7e24 */ /* 0x000fca000f8e00ff */
[----:B------:R1:W-:Y:S02]  /*4cd0*/  STG.E.64 [R42.64], R40 ;  /* 0x000000282a007986 */ /* 0x0003e4000c101b1c */
.L_x_2755:
[----:B------:R-:W-:Y:S05]  /*4ce0*/  BSYNC B0 ;  /* 0x0000000000007941 */ /* 0x000fea0003800000 */
.L_x_2754:
        /* <DEDUP_REMOVED lines=22> */
.L_x_2751:
[----:B------:R-:W-:Y:S01]  /*4e50*/  BAR.SYNC.DEFER_BLOCKING 0x0 ;  /* 0x0000000000007b1d */ /* 0x000fe20000010000 */
[----:B------:R-:W-:Y:S01]  /*4e60*/  ISETP.NE.AND P0, PT, R0, RZ, PT ;  /* 0x000000ff0000720c */ /* 0x000fe20003f05270 */
[----:B------:R-:W-:Y:S01]  /*4e70*/  USHF.L.U32 UR18, UR6, 0xb, URZ ;  /* 0x0000000b06127899 */ /* 0x000fe2000800063f */
[----:B-1----:R-:W-:-:S03]  /*4e80*/  MOV R41, UR6 ;  /* 0x0000000600297c02 */ /* 0x002fc60008000f00 */
[----:B------:R-:W-:Y:S01]  /*4e90*/  ULDC.64 UR22, c[0x0][0x200] ;  /* 0x0000800000167ab9 */ /* 0x000fe20000000a00 */
[----:B------:R-:W-:Y:S01]  /*4ea0*/  BSSY B0, `(.L_x_2757) ;  /* 0x000003c000007945 */ /* 0x000fe20003800000 */
[----:B------:R-:W-:Y:S01]  /*4eb0*/  UIMAD UR19, UR37, UR22, URZ ;  /* 0x00000016251372a4 */ /* 0x000fe2000f8e023f */
[----:B------:R-:W-:Y:S01]  /*4ec0*/  IADD3 R46, P2, R4, UR18, RZ ;  /* 0x00000012042e7c10 */ /* 0x000fe2000ff5e0ff */
[----:B------:R-:W-:Y:S02]  /*4ed0*/  UIMAD.WIDE.U32 UR20, UR36, UR22, URZ ;  /* 0x00000016241472a5 */ /* 0x000fe4000f8e003f */
[----:B------:R-:W-:Y:S02]  /*4ee0*/  UIMAD UR22, UR36, UR23, UR19 ;  /* 0x00000017241672a4 */ /* 0x000fe4000f8e0213 */
[----:B------:R-:W-:Y:S01]  /*4ef0*/  @!P0 MOV R40, 0xfffff800 ;  /* 0xfffff80000288802 */ /* 0x000fe20000000f00 */
[----:B------:R-:W-:Y:S02]  /*4f00*/  USHF.R.S32.HI UR7, URZ, 0x1f, UR18 ;  /* 0x0000001f3f077899 */ /* 0x000fe40008011412 */
[----:B------:R-:W-:-:S02]  /*4f10*/  UIADD3 UR19, UR21, UR22, URZ ;  /* 0x0000001615137290 */ /* 0x000fc4000fffe03f */
[----:B------:R-:W-:Y:S02]  /*4f20*/  @!P0 IMAD R40, R40, R41, c[0x0][0x168] ;  /* 0x00005a0028288624 */ /* 0x000fe400078e0229 */
[----:B------:R-:W-:Y:S01]  /*4f30*/  IADD3.X R47, R21, UR7, RZ, P2, !PT ;  /* 0x00000007152f7c10 */ /* 0x000fe200097fe4ff */
        /* <DEDUP_REMOVED lines=38> */
[----:B------:R-:W-:Y:S01]  /*51a0*/  MOV R43, UR36 ;  /* 0x00000024002b7c02 */ /* 0x000fe20008000f00 */
[----:B------:R-:W-:Y:S01]  /*51b0*/  ULDC.64 UR24, c[0x0][0x208] ;  /* 0x0000820000187ab9 */ /* 0x000fe20000000a00 */
[----:B------:R-:W-:Y:S01]  /*51c0*/  IMAD.U32 R41, RZ, RZ, UR34 ;  /* 0x00000022ff297e24 */ /* 0x000fe2000f8e00ff */
[----:B------:R-:W-:Y:S02]  /*51d0*/  UIMAD UR23, UR35, UR24, URZ ;  /* 0x00000018231772a4 */ /* 0x000fe4000f8e023f */
[----:B------:R-:W-:Y:S02]  /*51e0*/  IMAD.WIDE.U32 R42, R43, c[0x0][0x200], R46 ;  /* 0x000080002b2a7a25 */ /* 0x000fe400078e002e */
[----:B------:R-:W-:-:S03]  /*51f0*/  UIMAD UR23, UR34, UR25, UR23 ;  /* 0x00000019221772a4 */ /* 0x000fc6000f8e0217 */
[----:B------:R-:W-:-:S05]  /*5200*/  IADD3 R43, R43, UR22, RZ ;  /* 0x000000162b2b7c10 */ /* 0x000fca000fffe0ff */
[----:B------:R-:W-:-:S05]  /*5210*/  IMAD.WIDE.U32 R42, R41, c[0x0][0x208], R42 ;  /* 0x00008200292a7a25 */ /* 0x000fca00078e002a */
[----:B------:R-:W-:Y:S02]  /*5220*/  IADD3 R41, R43, UR23, RZ ;  /* 0x000000172b297c10 */ /* 0x000fe4000fffe0ff */
[----:B------:R-:W-:-:S04]  /*5230*/  LEA R40, P1, R42, c[0x0][0x258], 0x2 ;  /* 0x000096002a287a11 */ /* 0x000fc800078210ff */
[----:B------:R-:W-:-:S05]  /*5240*/  LEA.HI.X R41, R42, c[0x0][0x25c], R41, 0x2, P1 ;  /* 0x000097002a297a11 */ /* 0x000fca00008f1429 */
[----:B------:R0:W-:Y:S04]  /*5250*/  STG.E [R40.64], R45 ;  /* 0x0000002d28007986 */ /* 0x0001e8000c10191c */
.L_x_2758:
[----:B------:R-:W-:Y:S05]  /*5260*/  BSYNC B0 ;  /* 0x0000000000007941 */ /* 0x000fea0003800000 */
.L_x_2757:
[----:B------:R-:W-:Y:S01]  /*5270*/  ULDC.64 UR22, c[0x0][0x208] ;  /* 0x0000820000167ab9 */ /* 0x000fe20000000a00 */
[----:B------:R-:W-:Y:S01]  /*5280*/  LOP3.LUT R76, R4, 0x20, RZ, 0xfc, !PT ;  /* 0x00000020044c7812 */ /* 0x000fe200078efcff */
[----:B------:R-:W-:Y:S01]  /*5290*/  UMOV UR21, UR19 ;  /* 0x0000001300157c82 */ /* 0x000fe20008000000 */
[-C--:B------:R-:W-:Y:S01]  /*52a0*/  ISETP.GE.AND P3, PT, R22, R125.reuse, PT ;  /* 0x0000007d1600720c */ /* 0x080fe20003f66270 */
[----:B------:R-:W-:Y:S01]  /*52b0*/  UIMAD.WIDE.U32 UR20, UR34, UR22, UR20 ;  /* 0x00000016221472a5 */ /* 0x000fe2000f8e0014 */
[C---:B------:R-:W-:Y:S01]  /*52c0*/  SHF.L.U32 R77, R76.reuse, 0x2, RZ ;  /* 0x000000024c4d7819 */ /* 0x040fe200000006ff */
[----:B------:R-:W-:Y:S01]  /*52d0*/  UIMAD UR19, UR35, UR22, URZ ;  /* 0x00000016231372a4 */ /* 0x000fe2000f8e023f */
[----:B------:R-:W-:Y:S01]  /*52e0*/  SHF.L.U64.HI R78, R76, 0x2, R21 ;  /* 0x000000024c4e7819 */ /* 0x000fe20000010215 */
[----:B------:R-:W-:Y:S01]  /*52f0*/  UIADD3 UR24, UP0, UR18, UR20, URZ ;  /* 0x0000001412187290 */ /* 0x000fe2000ff1e03f */
[----:B------:R-:W-:Y:S01]  /*5300*/  IADD3 R42, P1, R77, c[0x0][0x258], RZ ;  /* 0x000096004d2a7a10 */ /* 0x000fe20007f3e0ff */
[----:B------:R-:W-:Y:S01]  /*5310*/  UIMAD UR19, UR34, UR23, UR19 ;  /* 0x00000017221372a4 */ /* 0x000fe2000f8e0213 */
[-C--:B------:R-:W-:Y:S01]  /*5320*/  ISETP.GE.AND P4, PT, R23, R125.reuse, PT ;  /* 0x0000007d1700720c */ /* 0x080fe20003f86270 */
[----:B------:R-:W-:Y:S01]  /*5330*/  ULDC UR22, c[0x0][0x168] ;  /* 0x00005a0000167ab9 */ /* 0x000fe20000000800 */
[----:B------:R-:W-:Y:S01]  /*5340*/  ISETP.GE.AND P5, PT, R24, R125, PT ;  /* 0x0000007d1800720c */ /* 0x000fe20003fa6270 */
[----:B------:R-:W-:Y:S01]  /*5350*/  UIADD3.X UR20, UR7, UR19, UR21, UP0, !UPT ;  /* 0x0000001307147290 */ /* 0x000fe200087fe415 */
[----:B------:R-:W-:-:S02]  /*5360*/  MOV R43, UR24 ;  /* 0x00000018002b7c02 */ /* 0x000fc40008000f00 */
[-C--:B------:R-:W-:Y:S01]  /*5370*/  ISETP.GE.AND P2, PT, R25, R125.reuse, PT ;  /* 0x0000007d1900720c */ /* 0x080fe20003f46270 */
[----:B------:R-:W-:Y:S01]  /*5380*/  UMOV UR19, 0xfffff800 ;  /* 0xfffff80000137882 */ /* 0x000fe20000000000 */
[----:B0-----:R-:W-:Y:S01]  /*5390*/  IADD3.X R40, R78, c[0x0][0x25c], RZ, P1, !PT ;  /* 0x000097004e287a10 */ /* 0x001fe20000ffe4ff */
[----:B------:R-:W-:Y:S01]  /*53a0*/  UIMAD UR22, UR6, UR19, UR22 ;  /* 0x00000013061672a4 */ /* 0x000fe2000f8e0216 */
[----:B------:R-:W-:Y:S01]  /*53b0*/  LEA R42, P6, R43, R42, 0x2 ;  /* 0x0000002a2b2a7211 */ /* 0x000fe200078c10ff */
[----:B------:R-:W-:Y:S01]  /*53c0*/  IMAD.U32 R43, RZ, RZ, UR20 ;  /* 0x00000014ff2b7e24 */ /* 0x000fe2000f8e00ff */
[-C--:B------:R-:W-:Y:S01]  /*53d0*/  ISETP.GE.AND P1, PT, R76, R125.reuse, PT ;  /* 0x0000007d4c00720c */ /* 0x080fe20003f26270 */
[----:B------:R-:W-:Y:S01]  /*53e0*/  ULDC.64 UR20, c[0x0][0x1f0] ;  /* 0x00007c0000147ab9 */ /* 0x000fe20000000a00 */
[----:B------:R-:W-:Y:S01]  /*53f0*/  MOV R41, UR24 ;  /* 0x0000001800297c02 */ /* 0x000fe20008000f00 */
[----:B------:R-:W-:Y:S01]  /*5400*/  UIMAD UR19, UR37, UR20, URZ ;  /* 0x00000014251372a4 */ /* 0x000fe2000f8e023f */
[----:B------:R-:W-:Y:S01]  /*5410*/  MOV R45, UR36 ;  /* 0x00000024002d7c02 */ /* 0x000fe20008000f00 */
[----:B------:R-:W-:Y:S01]  /*5420*/  ULDC.64 UR24, c[0x0][0x1f8] ;  /* 0x00007e0000187ab9 */ /* 0x000fe20000000a00 */
[----:B------:R-:W-:Y:S01]  /*5430*/  LEA.HI.X R43, R41, R40, R43, 0x2, P6 ;  /* 0x00000028292b7211 */ /* 0x000fe200030f142b */
[----:B------:R-:W-:Y:S01]  /*5440*/  UIMAD UR19, UR36, UR21, UR19 ;  /* 0x00000015241372a4 */ /* 0x000fe2000f8e0213 */
[-C--:B------:R-:W-:Y:S01]  /*5450*/  ISETP.GE.AND P6, PT, R27, R125.reuse, PT ;  /* 0x0000007d1b00720c */ /* 0x080fe20003fc6270 */
[----:B------:R-:W-:Y:S01]  /*5460*/  UIMAD.WIDE.U32 UR20, UR36, UR20, URZ ;  /* 0x00000014241472a5 */ /* 0x000fe2000f8e003f */
[----:B------:R-:W-:Y:S01]  /*5470*/  MOV R40, UR18 ;  /* 0x0000001200287c02 */ /* 0x000fe20008000f00 */
[----:B------:R0:W-:Y:S01]  /*5480*/  @!P3 STG.E [R42.64+0x80], R81 ;  /* 0x000080512a00b986 */ /* 0x0001e2000c10191c */
[-C--:B------:R-:W-:Y:S01]  /*5490*/  ISETP.GE.AND P3, PT, R29, R125.reuse, PT ;  /* 0x0000007d1d00720c */ /* 0x080fe20003f66270 */
[----:B------:R-:W-:Y:S01]  /*54a0*/  UIADD3 UR21, UR21, UR19, URZ ;  /* 0x0000001315157290 */ /* 0x000fe2000fffe03f */
[----:B------:R-:W-:Y:S01]  /*54b0*/  MOV R41, UR7 ;  /* 0x0000000700297c02 */ /* 0x000fe20008000f00 */
[----:B------:R-:W-:Y:S01]  /*54c0*/  @!P4 STG.E [R42.64+0x100], R83 ;  /* 0x000100532a00c986 */ /* 0x000fe2000c10191c */
[----:B------:R-:W-:Y:S01]  /*54d0*/  ISETP.GE.AND P4, PT, R30, R125, PT ;  /* 0x0000007d1e00720c */ /* 0x000fe20003f86270 */
[----:B------:R-:W-:-:S02]  /*54e0*/  UIMAD.WIDE.U32 UR20, UR34, UR24, UR20 ;  /* 0x00000018221472a5 */ /* 0x000fc4000f8e0014 */
[----:B------:R-:W-:Y:S01]  /*54f0*/  @!P5 STG.E [R42.64+0x180], R85 ;  /* 0x000180552a00d986 */ /* 0x000fe2000c10191c */
[-C--:B------:R-:W-:Y:S01]  /*5500*/  ISETP.GE.AND P5, PT, R26, R125.reuse, PT ;  /* 0x0000007d1a00720c */ /* 0x080fe20003fa6270 */
[----:B------:R-:W-:Y:S02]  /*5510*/  UIADD3 UR23, UP0, UR18, UR20, URZ ;  /* 0x0000001412177290 */ /* 0x000fe4000ff1e03f */
[----:B------:R-:W-:Y:S01]  /*5520*/  @!P2 STG.E [R42.64+0x200], R87 ;  /* 0x000200572a00a986 */ /* 0x000fe2000c10191c */
[----:B------:R-:W-:-:S03]  /*5530*/  ISETP.GE.AND P2, PT, R28, R125, PT ;  /* 0x0000007d1c00720c */ /* 0x000fc60003f46270 */
[----:B------:R1:W-:Y:S01]  /*5540*/  @!P1 STG.E [R42.64], R79 ;  /* 0x0000004f2a009986 */ /* 0x0003e2000c10191c */
[----:B------:R-:W-:Y:S02]  /*5550*/  ISETP.GE.AND P1, PT, R4, UR22, PT ;  /* 0x0000001604007c0c */ /* 0x000fe4000bf26270 */
[----:B0-----:R-:W-:Y:S01]  /*5560*/  MOV R81, UR23 ;  /* 0x0000001700517c02 */ /* 0x001fe20008000f00 */
[----:B------:R-:W-:Y:S01]  /*5570*/  @!P6 STG.E [R42.64+0x300], R91 ;  /* 0x0003005b2a00e986 */ /* 0x000fe2000c10191c */
[----:B------:R-:W-:-:S03]  /*5580*/  ISETP.GE.AND P6, PT, R34, R125, PT ;  /* 0x0000007d2200720c */ /* 0x000fc60003fc6270 */
[----:B------:R-:W-:Y:S01]  /*5590*/  @!P5 STG.E [R42.64+0x280], R89 ;  /* 0x000280592a00d986 */ /* 0x000fe2000c10191c */
[----:B------:R-:W-:-:S03]  /*55a0*/  ISETP.GE.AND P5, PT, R31, R125, PT ;  /* 0x0000007d1f00720c */ /* 0x000fc60003fa6270 */
[----:B------:R-:W-:Y:S01]  /*55b0*/  @!P2 STG.E [R42.64+0x380], R93 ;  /* 0x0003805d2a00a986 */ /* 0x000fe2000c10191c */
[-C--:B------:R-:W-:Y:S01]  /*55c0*/  ISETP.GE.AND P2, PT, R35, R125.reuse, PT ;  /* 0x0000007d2300720c */ /* 0x080fe20003f46270 */
[----:B------:R-:W-:Y:S01]  /*55d0*/  @!P1 IMAD.WIDE.U32 R40, R45, c[0x0][0x1f0], R40 ;  /* 0x00007c002d289a25 */ /* 0x000fe200078e0028 */
[----:B-1----:R-:W-:Y:S01]  /*55e0*/  HFMA2.MMA R79, -RZ, RZ, 0, 0 ;  /* 0x00000000ff4f7435 */ /* 0x002fe200000001ff */
[----:B------:R-:W-:Y:S01]  /*55f0*/  @!P3 STG.E [R42.64+0x400], R95 ;  /* 0x0004005f2a00b986 */ /* 0x000fe2000c10191c */
[-C--:B------:R-:W-:Y:S01]  /*5600*/  ISETP.GE.AND P3, PT, R32, R125.reuse, PT ;  /* 0x0000007d2000720c */ /* 0x080fe20003f66270 */
[----:B------:R-:W-:Y:S01]  /*5610*/  IMAD.U32 R45, RZ, RZ, UR34 ;  /* 0x00000022ff2d7e24 */ /* 0x000fe2000f8e00ff */
[----:B------:R-:W-:Y:S01]  /*5620*/  @!P1 IADD3 R41, R41, UR19, RZ ;  /* 0x0000001329299c10 */ /* 0x000fe2000fffe0ff */
[----:B------:R-:W-:Y:S01]  /*5630*/  @!P4 STG.E [R42.64+0x480], R113 ;  /* 0x000480712a00c986 */ /* 0x000fe2000c10191c */
[----:B------:R-:W-:Y:S01]  /*5640*/  ISETP.GE.AND P4, PT, R33, R125, PT ;  /* 0x0000007d2100720c */ /* 0x000fe20003f86270 */
[----:B------:R-:W-:-:S02]  /*5650*/  UIMAD UR19, UR35, UR24, URZ ;  /* 0x00000018231372a4 */ /* 0x000fc4000f8e023f */
[----:B------:R-:W-:Y:S01]  /*5660*/  @!P1 IMAD.WIDE.U32 R40, R45, c[0x0][0x1f8], R40 ;  /* 0x00007e002d289a25 */ /* 0x000fe200078e0028 */
[----:B------:R-:W-:Y:S01]  /*5670*/  @!P5 STG.E [R42.64+0x500], R115 ;  /* 0x000500732a00d986 */ /* 0x000fe2000c10191c */
[----:B------:R-:W-:-:S03]  /*5680*/  UIMAD UR19, UR34, UR25, UR19 ;  /* 0x00000019221372a4 */ /* 0x000fc6000f8e0213 */
[----:B------:R-:W-:Y:S01]  /*5690*/  @!P6 STG.E [R42.64+0x680], R121 ;  /* 0x000680792a00e986 */ /* 0x000fe2000c10191c */
[----:B------:R-:W-:-:S03]  /*56a0*/  UIADD3.X UR20, UR7, UR19, UR21, UP0, !UPT ;  /* 0x0000001307147290 */ /* 0x000fc600087fe415 */
[----:B------:R-:W-:Y:S01]  /*56b0*/  @!P3 STG.E [R42.64+0x580], R117 ;  /* 0x000580752a00b986 */ /* 0x000fe2000c10191c */
[----:B------:R-:W-:Y:S02]  /*56c0*/  @!P1 IADD3 R45, P3, R4, R40, RZ ;  /* 0x00000028042d9210 */ /* 0x000fe40007f7e0ff */
[----:B------:R-:W-:Y:S01]  /*56d0*/  MOV R82, UR20 ;  /* 0x0000001400527c02 */ /* 0x000fe20008000f00 */
[----:B------:R-:W-:Y:S01]  /*56e0*/  @!P4 STG.E [R42.64+0x600], R119 ;  /* 0x000600772a00c986 */ /* 0x000fe2000c10191c */
[----:B------:R-:W-:Y:S02]  /*56f0*/  IADD3 R40, P4, R77, c[0x0][0x268], RZ ;  /* 0x00009a004d287a10 */ /* 0x000fe40007f9e0ff */
[----:B------:R-:W-:Y:S01]  /*5700*/  @!P1 IADD3.X R80, R21, UR19, R41, P3, !PT ;  /* 0x0000001315509c10 */ /* 0x000fe20009ffe429 */
[----:B------:R0:W-:Y:S01]  /*5710*/  @!P2 STG.E [R42.64+0x700], R123 ;  /* 0x0007007b2a00a986 */ /* 0x0001e2000c10191c */
[----:B------:R-:W-:Y:S02]  /*5720*/  IADD3.X R41, R78, c[0x0][0x26c], RZ, P4, !PT ;  /* 0x00009b004e297a10 */ /* 0x000fe400027fe4ff */
[----:B------:R-:W-:-:S02]  /*5730*/  LEA R40, P4, R81, R40, 0x2 ;  /* 0x0000002851287211 */ /* 0x000fc400078810ff */
[----:B------:R-:W-:Y:S02]  /*5740*/  @!P1 LEA R44, P3, R45, c[0x0][0x268], 0x2 ;  /* 0x00009a002d2c9a11 */ /* 0x000fe400078610ff */
[----:B------:R-:W-:Y:S02]  /*5750*/  LEA.HI.X R41, R81, R41, R82, 0x2, P4 ;  /* 0x0000002951297211 */ /* 0x000fe400020f1452 */
[----:B------:R-:W-:Y:S01]  /*5760*/  @!P1 LEA.HI.X R45, R45, c[0x0][0x26c], R80, 0x2, P3 ;  /* 0x00009b002d2d9a11 */ /* 0x000fe200018f1450 */
[----:B------:R-:W-:Y:S01]  /*5770*/  BAR.SYNC.DEFER_BLOCKING 0x0 ;  /* 0x0000000000007b1d */ /* 0x000fe20000010000 */
[----:B------:R-:W-:Y:S01]  /*5780*/  ISETP.GE.AND P4, PT, R76, UR22, PT ;  /* 0x000000164c007c0c */ /* 0x000fe2000bf86270 */
[----:B------:R-:W-:Y:S01]  /*5790*/  CS2R R80, SRZ ;  /* 0x0000000000507805 */ /* 0x000fe2000001ff00 */
[----:B------:R-:W-:Y:S02]  /*57a0*/  ISETP.GE.AND P3, PT, R22, UR22, PT ;  /* 0x0000001616007c0c */ /* 0x000fe4000bf66270 */
[----:B------:R-:W-:Y:S01]  /*57b0*/  ISETP.GE.AND P2, PT, R23, UR22, PT ;  /* 0x0000001617007c0c */ /* 0x000fe2000bf46270 */
[----:B------:R-:W-:Y:S01]  /*57c0*/  CS2R R82, SRZ ;  /* 0x0000000000527805 */ /* 0x000fe2000001ff00 */
[----:B------:R-:W-:-:S02]  /*57d0*/  ISETP.GE.AND P6, PT, R25, UR22, PT ;  /* 0x0000001619007c0c */ /* 0x000fc4000bfc6270 */
[----:B------:R-:W-:Y:S01]  /*57e0*/  ISETP.GE.AND P5, PT, R26, UR22, PT ;  /* 0x000000161a007c0c */ /* 0x000fe2000bfa6270 */
[----:B0-----:R-:W-:Y:S01]  /*57f0*/  CS2R R42, SRZ ;  /* 0x00000000002a7805 */ /* 0x001fe2000001ff00 */
[----:B------:R-:W-:Y:S01]  /*5800*/  IMAD.MOV.U32 R84, RZ, RZ, RZ ;  /* 0x000000ffff547224 */ /* 0x000fe200078e00ff */
[----:B------:R0:W2:Y:S01]  /*5810*/  @!P1 LDG.E R79, [R44.64] ;  /* 0x0000001c2c4f9981 */ /* 0x0000a2000c1e1900 */
[----:B------:R-:W-:-:S03]  /*5820*/  ISETP.GE.AND P1, PT, R24, UR22, PT ;  /* 0x0000001618007c0c */ /* 0x000fc6000bf26270 */
[----:B------:R-:W3:Y:S01]  /*5830*/  @!P4 LDG.E R80, [R40.64] ;  /* 0x0000001c2850c981 */ /* 0x000ee2000c1e1900 */
[----:B------:R-:W-:-:S03]  /*5840*/  ISETP.GE.AND P4, PT, R27, UR22, PT ;  /* 0x000000161b007c0c */ /* 0x000fc6000bf86270 */
[----:B------:R-:W4:Y:S01]  /*5850*/  @!P3 LDG.E R81, [R40.64+0x80] ;  /* 0x0000801c2851b981 */ /* 0x000f22000c1e1900 */
[----:B------:R-:W-:-:S03]  /*5860*/  ISETP.GE.AND P3, PT, R28, UR22, PT ;  /* 0x000000161c007c0c */ /* 0x000fc6000bf66270 */
[----:B------:R-:W5:Y:S01]  /*5870*/  @!P2 LDG.E R82, [R40.64+0x100] ;  /* 0x0001001c2852a981 */ /* 0x000f62000c1e1900 */
[----:B------:R-:W-:Y:S01]  /*5880*/  ISETP.GE.AND P2, PT, R29, UR22, PT ;  /* 0x000000161d007c0c */ /* 0x000fe2000bf46270 */
[----:B0-----:R-:W-:Y:S02]  /*5890*/  CS2R R44, SRZ ;  /* 0x00000000002c7805 */ /* 0x001fe4000001ff00 */
        /* <DEDUP_REMOVED lines=11> */
[----:B------:R-:W-:Y:S01]  /*5950*/  ISETP.GE.AND P2, PT, R35, UR22, PT ;  /* 0x0000001623007c0c */ /* 0x000fe2000bf46270 */
[----:B------:R-:W-:Y:S01]  /*5960*/  CS2R R88, SRZ ;  /* 0x0000000000587805 */ /* 0x000fe2000001ff00 */
[----:B------:R-:W-:Y:S01]  /*5970*/  CS2R R90, SRZ ;  /* 0x00000000005a7805 */ /* 0x000fe2000001ff00 */
[----:B------:R-:W-:-:S04]  /*5980*/  CS2R R92, SRZ ;  /* 0x00000000005c7805 */ /* 0x000fc8000001ff00 */
[----:B------:R-:W5:Y:S04]  /*5990*/  @!P1 LDG.E R89, [R40.64+0x480] ;  /* 0x0004801c28599981 */ /* 0x000f68000c1e1900 */
        /* <DEDUP_REMOVED lines=30> */
[----:B------:R-:W5:Y:S04]  /*5b80*/  LDS R81, [R66.X4+0x1c] ;  /* 0x00001c0042517984 */ /* 0x000f680000004800 */
[----:B------:R-:W5:Y:S04]  /*5b90*/  LDS R80, [R67.X4+0x20] ;  /* 0x0000200043507984 */ /* 0x000f680000004800 */
[----:B------:R-:W5:Y:S01]  /*5ba0*/  LDS R79, [R68.X4+0x24] ;  /* 0x00002400444f7984 */ /* 0x000f620000004800 */
[----:B0-----:R-:W-:-:S03]  /*5bb0*/  FMUL.FTZ R42, R87, -1.4426950216293334961 ;  /* 0xbfb8aa3b572a7820 */ /* 0x001fc60000410000 */
[----:B------:R-:W0:Y:S01]  /*5bc0*/  LDS R45, [R69.X4+0x28] ;  /* 0x00002800452d7984 */ /* 0x000e220000004800 */
[----:B-1----:R-:W-:Y:S01]  /*5bd0*/  FMUL.FTZ R40, R94, -1.4426950216293334961 ;  /* 0xbfb8aa3b5e287820 */ /* 0x002fe20000410000 */
[----:B------:R1:W5:Y:S02]  /*5be0*/  MUFU.EX2 R89, R42 ;  /* 0x0000002a00597308 */ /* 0x0003640000000800 */
[----:B------:R-:W0:Y:S01]  /*5bf0*/  LDS R44, [R70.X4+0x2c] ;  /* 0x00002c00462c7984 */ /* 0x000e220000004800 */
[----:B--2---:R-:W-:-:S03]  /*5c00*/  FMUL.FTZ R43, R86, -1.4426950216293334961 ;  /* 0xbfb8aa3b562b7820 */ /* 0x004fc60000410000 */
[----:B------:R-:W2:Y:S01]  /*5c10*/  LDS R41, [R71.X4+0x30] ;  /* 0x0000300047297984 */ /* 0x000ea20000004800 */
[----:B---3--:R-:W-:Y:S01]  /*5c20*/  FMUL.FTZ R91, R85, -1.4426950216293334961 ;  /* 0xbfb8aa3b555b7820 */ /* 0x008fe20000410000 */
[----:B------:R3:W5:Y:S02]  /*5c30*/  MUFU.EX2 R88, R40 ;  /* 0x0000002800587308 */ /* 0x0007640000000800 */
[----:B-1----:R-:W1:Y:S01]  /*5c40*/  LDS R42, [R73.X4+0x38] ;  /* 0x00003800492a7984 */ /* 0x002e620000004800 */
[----:B----4-:R-:W-:Y:S02]  /*5c50*/  FMUL.FTZ R92, R84, -1.4426950216293334961 ;  /* 0xbfb8aa3b545c7820 */ /* 0x010fe40000410000 */
[----:B-----5:R-:W-:-:S03]  /*5c60*/  FMUL.FTZ R95, R82, -1.4426950216293334961 ;  /* 0xbfb8aa3b525f7820 */ /* 0x020fc60000410000 */
[----:B------:R4:W5:Y:S01]  /*5c70*/  MUFU.EX2 R90, R43 ;  /* 0x0000002b005a7308 */ /* 0x0009620000000800 */
[----:B---3--:R-:W3:Y:S01]  /*5c80*/  LDS R40, [R72.X4+0x34] ;  /* 0x0000340048287984 */ /* 0x008ee20000004800 */
[----:B------:R-:W-:Y:S02]  /*5c90*/  FADD.FTZ R89, R89, 1 ;  /* 0x3f80000059597421 */ /* 0x000fe40000010000 */
[----:B------:R-:W-:Y:S02]  /*5ca0*/  FMUL.FTZ R93, R83, -1.4426950216293334961 ;  /* 0xbfb8aa3b535d7820 */ /* 0x000fe40000410000 */
[----:B------:R-:W-:Y:S02]  /*5cb0*/  FMUL.FTZ R112, R81, -1.4426950216293334961 ;  /* 0xbfb8aa3b51707820 */ /* 0x000fe40000410000 */
[----:B------:R-:W0:Y:S01]  /*5cc0*/  MUFU.EX2 R91, R91 ;  /* 0x0000005b005b7308 */ /* 0x000e220000000800 */
[----:B----4-:R-:W4:Y:S01]  /*5cd0*/  LDS R43, [R74.X4+0x3c] ;  /* 0x00003c004a2b7984 */ /* 0x010f220000004800 */
[----:B------:R-:W-:-:S02]  /*5ce0*/  FADD.FTZ R88, R88, 1 ;  /* 0x3f80000058587421 */ /* 0x000fc40000010000 */
[----:B------:R-:W-:Y:S02]  /*5cf0*/  FMUL.FTZ R113, R80, -1.4426950216293334961 ;  /* 0xbfb8aa3b50717820 */ /* 0x000fe40000410000 */
[----:B------:R-:W-:Y:S02]  /*5d00*/  FMUL.FTZ R114, R79, -1.4426950216293334961 ;  /* 0xbfb8aa3b4f727820 */ /* 0x000fe40000410000 */
[----:B------:R-:W1:Y:S01]  /*5d10*/  MUFU.EX2 R92, R92 ;  /* 0x0000005c005c7308 */ /* 0x000e620000000800 */
[----:B-----5:R-:W-:Y:S02]  /*5d20*/  FADD.FTZ R90, R90, 1 ;  /* 0x3f8000005a5a7421 */ /* 0x020fe40000010000 */
[----:B0-----:R-:W-:-:S05]  /*5d30*/  FMUL.FTZ R115, R45, -1.4426950216293334961 ;  /* 0xbfb8aa3b2d737820 */ /* 0x001fca0000410000 */
[----:B------:R-:W0:Y:S01]  /*5d40*/  MUFU.EX2 R95, R95 ;  /* 0x0000005f005f7308 */ /* 0x000e220000000800 */
[----:B------:R-:W-:Y:S02]  /*5d50*/  FMUL.FTZ R116, R44, -1.4426950216293334961 ;  /* 0xbfb8aa3b2c747820 */ /* 0x000fe40000410000 */
[----:B------:R-:W-:Y:S02]  /*5d60*/  FADD.FTZ R91, R91, 1 ;  /* 0x3f8000005b5b7421 */ /* 0x000fe40000010000 */
[----:B--2---:R-:W-:-:S03]  /*5d70*/  FMUL.FTZ R117, R41, -1.4426950216293334961 ;  /* 0xbfb8aa3b29757820 */ /* 0x004fc60000410000 */
[----:B------:R-:W2:Y:S01]  /*5d80*/  MUFU.EX2 R93, R93 ;  /* 0x0000005d005d7308 */ /* 0x000ea20000000800 */
[----:B-1----:R-:W-:Y:S02]  /*5d90*/  FMUL.FTZ R119, R42, -1.4426950216293334961 ;  /* 0xbfb8aa3b2a777820 */ /* 0x002fe40000410000 */
[----:B------:R-:W-:-:S05]  /*5da0*/  FADD.FTZ R92, R92, 1 ;  /* 0x3f8000005c5c7421 */ /* 0x000fca0000010000 */
[----:B------:R-:W1:Y:S01]  /*5db0*/  MUFU.EX2 R112, R112 ;  /* 0x0000007000707308 */ /* 0x000e620000000800 */
[----:B---3--:R-:W-:Y:S02]  /*5dc0*/  FMUL.FTZ R118, R40, -1.4426950216293334961 ;  /* 0xbfb8aa3b28767820 */ /* 0x008fe40000410000 */
[----:B0-----:R-:W-:-:S05]  /*5dd0*/  FADD.FTZ R95, R95, 1 ;  /* 0x3f8000005f5f7421 */ /* 0x001fca0000010000 */
[----:B------:R-:W0:Y:S01]  /*5de0*/  MUFU.EX2 R113, R113 ;  /* 0x0000007100717308 */ /* 0x000e220000000800 */
[----:B----4-:R-:W-:Y:S02]  /*5df0*/  FMUL.FTZ R120, R43, -1.4426950216293334961 ;  /* 0xbfb8aa3b2b787820 */ /* 0x010fe40000410000 */
[----:B--2---:R-:W-:-:S05]  /*5e00*/  FADD.FTZ R93, R93, 1 ;  /* 0x3f8000005d5d7421 */ /* 0x004fca0000010000 */
[----:B------:R-:W2:Y:S01]  /*5e10*/  MUFU.EX2 R114, R114 ;  /* 0x0000007200727308 */ /* 0x000ea20000000800 */
[----:B-1----:R-:W-:-:S07]  /*5e20*/  FADD.FTZ R112, R112, 1 ;  /* 0x3f80000070707421 */ /* 0x002fce0000010000 */
[----:B------:R-:W1:Y:S01]  /*5e30*/  MUFU.EX2 R115, R115 ;  /* 0x0000007300737308 */ /* 0x000e620000000800 */
[----:B0-----:R-:W-:-:S07]  /*5e40*/  FADD.FTZ R113, R113, 1 ;  /* 0x3f80000071717421 */ /* 0x001fce0000010000 */
[----:B------:R-:W0:Y:S01]  /*5e50*/  MUFU.EX2 R116, R116 ;  /* 0x0000007400747308 */ /* 0x000e220000000800 */
[----:B--2---:R-:W-:-:S07]  /*5e60*/  FADD.FTZ R114, R114, 1 ;  /* 0x3f80000072727421 */ /* 0x004fce0000010000 */
        /* <DEDUP_REMOVED lines=8> */
[----:B------:R-:W1:Y:S01]  /*5ef0*/  MUFU.RCP R121, R88 ;  /* 0x0000005800797308 */ /* 0x000e620000001000 */
[----:B0-----:R-:W-:-:S07]  /*5f00*/  FADD.FTZ R118, R118, 1 ;  /* 0x3f80000076767421 */ /* 0x001fce0000010000 */
[----:B------:R1:W0:Y:S01]  /*5f10*/  MUFU.RCP R122, R89 ;  /* 0x00000059007a7308 */ /* 0x0002220000001000 */
[----:B--2---:R-:W-:-:S07]  /*5f20*/  FADD.FTZ R120, R120, 1 ;  /* 0x3f80000078787421 */ /* 0x004fce0000010000 */
[----:B------:R-:W2:Y:S01]  /*5f30*/  MUFU.RCP R123, R90 ;  /* 0x0000005a007b7308 */ /* 0x000ea20000001000 */
[----:B-1----:R-:W-:-:S04]  /*5f40*/  FMUL.FTZ R89, R94, R121 ;  /* 0x000000795e597220 */ /* 0x002fc80000410000 */
[----:B------:R-:W-:Y:S01]  /*5f50*/  FMUL.FTZ R96, R89, R96 ;  /* 0x0000006059607220 */ /* 0x000fe20000410000 */
[----:B------:R-:W-:Y:S01]  /*5f60*/  BAR.SYNC.DEFER_BLOCKING 0x0 ;  /* 0x0000000000007b1d */ /* 0x000fe20000010000 */
[----:B0-----:R-:W-:-:S05]  /*5f70*/  FMUL.FTZ R88, R87, R122 ;  /* 0x0000007a57587220 */ /* 0x001fca0000410000 */
[----:B------:R-:W0:Y:S01]  /*5f80*/  MUFU.RCP R124, R91 ;  /* 0x0000005b007c7308 */ /* 0x000e220000001000 */
[----:B------:R-:W-:Y:S02]  /*5f90*/  FMUL.FTZ R97, R88, R97 ;  /* 0x0000006158617220 */ /* 0x000fe40000410000 */
[----:B--2---:R-:W-:-:S05]  /*5fa0*/  FMUL.FTZ R87, R86, R123 ;  /* 0x0000007b56577220 */ /* 0x004fca0000410000 */
        /* <DEDUP_REMOVED lines=11> */
[----:B------:R-:W-:Y:S02]  /*6060*/  STS [R62.X4+0xc], R99 ;  /* 0x00000c633e007388 */ /* 0x000fe40000004800 */
[----:B------:R-:W1:Y:S01]  /*6070*/  MUFU.RCP R112, R112 ;  /* 0x0000007000707308 */ /* 0x000e620000001000 */
[----:B--2---:R-:W-:Y:S01]  /*6080*/  FMUL.FTZ R84, R83, R126 ;  /* 0x0000007e53547220 */ /* 0x004fe20000410000 */
[----:B------:R-:W-:Y:S03]  /*6090*/  STS [R63.X4+0x10], R100 ;  /* 0x000010643f007388 */ /* 0x000fe60000004800 */
[----:B------:R-:W-:-:S03]  /*60a0*/  FMUL.FTZ R101, R84, R101 ;  /* 0x0000006554657220 */ /* 0x000fc60000410000 */
[----:B------:R-:W2:Y:S01]  /*60b0*/  MUFU.RCP R113, R113 ;  /* 0x0000007100717308 */ /* 0x000ea20000001000 */
[----:B0-----:R-:W-:Y:S01]  /*60c0*/  FMUL.FTZ R83, R82, R95 ;  /* 0x0000005f52537220 */ /* 0x001fe20000410000 */
[----:B------:R-:W-:Y:S03]  /*60d0*/  STS [R64.X4+0x14], R101 ;  /* 0x0000146540007388 */ /* 0x000fe60000004800 */
[----:B------:R-:W-:-:S03]  /*60e0*/  FMUL.FTZ R102, R83, R102 ;  /* 0x0000006653667220 */ /* 0x000fc60000410000 */
[----:B------:R-:W0:Y:S01]  /*60f0*/  MUFU.RCP R114, R114 ;  /* 0x0000007200727308 */ /* 0x000e220000001000 */
[----:B-1----:R-:W-:Y:S01]  /*6100*/  FMUL.FTZ R82, R81, R112 ;  /* 0x0000007051527220 */ /* 0x002fe20000410000 */
[----:B------:R-:W-:Y:S03]  /*6110*/  STS [R65.X4+0x18], R102 ;  /* 0x0000186641007388 */ /* 0x000fe60000004800 */
[----:B------:R-:W-:-:S03]  /*6120*/  FMUL.FTZ R103, R82, R103 ;  /* 0x0000006752677220 */ /* 0x000fc60000410000 */
        /* <DEDUP_REMOVED lines=23> */
[----:B------:R-:W-:Y:S01]  /*62a0*/  FMUL.FTZ R109, R40, R109 ;  /* 0x0000006d286d7220 */ /* 0x000fe20000410000 */
[----:B------:R-:W-:Y:S01]  /*62b0*/  MOV R40, UR22 ;  /* 0x0000001600287c02 */ /* 0x000fe20008000f00 */
[----:B------:R-:W-:Y:S01]  /*62c0*/  ULDC.64 UR22, c[0x0][0x210] ;  /* 0x0000840000167ab9 */ /* 0x000fe20000000a00 */
[----:B--2---:R-:W-:Y:S01]  /*62d0*/  FMUL.FTZ R45, R42, R119 ;  /* 0x000000772a2d7220 */ /* 0x004fe20000410000 */
[----:B------:R-:W-:Y:S01]  /*62e0*/  UIMAD UR19, UR37, UR22, URZ ;  /* 0x00000016251372a4 */ /* 0x000fe2000f8e023f */
[----:B------:R-:W-:Y:S01]  /*62f0*/  STS [R72.X4+0x34], R109 ;  /* 0x0000346d48007388 */ /* 0x000fe20000004800 */
[----:B------:R-:W-:Y:S01]  /*6300*/  UIMAD.WIDE.U32 UR20, UR36, UR22, URZ ;  /* 0x00000016241472a5 */ /* 0x000fe2000f8e003f */
[----:B------:R-:W-:Y:S01]  /*6310*/  FMUL.FTZ R110, R45, R110 ;  /* 0x0000006e2d6e7220 */ /* 0x000fe20000410000 */
[----:B------:R-:W-:Y:S01]  /*6320*/  UIMAD UR22, UR36, UR23, UR19 ;  /* 0x00000017241672a4 */ /* 0x000fe2000f8e0213 */
[----:B0-----:R-:W-:-:S03]  /*6330*/  FMUL.FTZ R42, R43, R120 ;  /* 0x000000782b2a7220 */ /* 0x001fc60000410000 */
[----:B------:R-:W-:Y:S01]  /*6340*/  STS [R73.X4+0x38], R110 ;  /* 0x0000386e49007388 */ /* 0x000fe20000004800 */
[----:B------:R-:W-:Y:S01]  /*6350*/  UIADD3 UR19, UR21, UR22, URZ ;  /* 0x0000001615137290 */ /* 0x000fe2000fffe03f */
[----:B------:R-:W-:-:S05]  /*6360*/  FMUL.FTZ R111, R42, R111 ;  /* 0x0000006f2a6f7220 */ /* 0x000fca0000410000 */
        /* <DEDUP_REMOVED lines=24> */
[----:B------:R-:W-:Y:S01]  /*64f0*/  IMAD.MOV.U32 R37, RZ, RZ, R47 ;  /* 0x000000ffff257224 */ /* 0x000fe200078e002f */
[----:B------:R-:W-:Y:S01]  /*6500*/  MOV R36, R46 ;  /* 0x0000002e00247202 */ /* 0x000fe20000000f00 */
[----:B------:R-:W-:Y:S02]  /*6510*/  ULDC.64 UR24, c[0x0][0x218] ;  /* 0x0000860000187ab9 */ /* 0x000fe40000000a00 */
[----:B------:R-:W-:Y:S02]  /*6520*/  UIMAD UR23, UR35, UR24, URZ ;  /* 0x00000018231772a4 */ /* 0x000fe4000f8e023f */
[----:B------:R-:W-:Y:S01]  /*6530*/  IMAD.WIDE.U32 R36, R39, c[0x0][0x210], R36 ;  /* 0x0000840027247a25 */ /* 0x000fe200078e0024 */
[----:B------:R-:W-:Y:S01]  /*6540*/  MOV R39, UR34 ;  /* 0x0000002200277c02 */ /* 0x000fe20008000f00 */
[----:B------:R-:W-:-:S03]  /*6550*/  UIMAD UR23, UR34, UR25, UR23 ;  /* 0x00000019221772a4 */ /* 0x000fc6000f8e0217 */
[----:B------:R-:W-:-:S05]  /*6560*/  IADD3 R37, R37, UR22, RZ ;  /* 0x0000001625257c10 */ /* 0x000fca000fffe0ff */
[----:B------:R-:W-:-:S05]  /*6570*/  IMAD.WIDE.U32 R36, R39, c[0x0][0x218], R36 ;  /* 0x0000860027247a25 */ /* 0x000fca00078e0024 */
[----:B------:R-:W-:Y:S02]  /*6580*/  IADD3 R37, R37, UR23, RZ ;  /* 0x0000001725257c10 */ /* 0x000fe4000fffe0ff */
[----:B------:R-:W-:-:S04]  /*6590*/  LEA R38, P0, R36, c[0x0][0x270], 0x2 ;  /* 0x00009c0024267a11 */ /* 0x000fc800078010ff */
[----:B------:R-:W-:-:S05]  /*65a0*/  LEA.HI.X R39, R36, c[0x0][0x274], R37, 0x2, P0 ;  /* 0x00009d0024277a11 */ /* 0x000fca00000f1425 */
[----:B------:R0:W-:Y:S04]  /*65b0*/  STG.E [R38.64], R41 ;  /* 0x0000002926007986 */ /* 0x0001e8000c10191c */
.L_x_2760:
[----:B------:R-:W-:Y:S05]  /*65c0*/  BSYNC B0 ;  /* 0x0000000000007941 */ /* 0x000fea0003800000 */
.L_x_2759:
[----:B------:R-:W-:Y:S01]  /*65d0*/  ULDC.64 UR22, c[0x0][0x218] ;  /* 0x0000860000167ab9 */ /* 0x000fe20000000a00 */
[----:B------:R-:W-:Y:S01]  /*65e0*/  IADD3 R36, P0, R77, c[0x0][0x270], RZ ;  /* 0x00009c004d247a10 */ /* 0x000fe20007f1e0ff */
[----:B------:R-:W-:Y:S01]  /*65f0*/  UMOV UR21, UR19 ;  /* 0x0000001300157c82 */ /* 0x000fe20008000000 */
[-C--:B------:R-:W-:Y:S01]  /*6600*/  ISETP.GE.AND P2, PT, R76, R75.reuse, PT ;  /* 0x0000004b4c00720c */ /* 0x080fe20003f46270 */
[----:B------:R-:W-:Y:S01]  /*6610*/  UIMAD.WIDE.U32 UR20, UR34, UR22, UR20 ;  /* 0x00000016221472a5 */ /* 0x000fe2000f8e0014 */
[----:B------:R-:W-:Y:S01]  /*6620*/  IADD3.X R78, R78, c[0x0][0x274], RZ, P0, !PT ;  /* 0x00009d004e4e7a10 */ /* 0x000fe200007fe4ff */
[----:B------:R-:W-:Y:S01]  /*6630*/  UIMAD UR19, UR35, UR22, URZ ;  /* 0x00000016231372a4 */ /* 0x000fe2000f8e023f */
[-C--:B------:R-:W-:Y:S01]  /*6640*/  ISETP.GE.AND P1, PT, R22, R75.reuse, PT ;  /* 0x0000004b1600720c */ /* 0x080fe20003f26270 */
[----:B------:R-:W-:Y:S01]  /*6650*/  UIADD3 UR18, UP0, UR18, UR20, URZ ;  /* 0x0000001412127290 */ /* 0x000fe2000ff1e03f */
[-C--:B------:R-:W-:Y:S01]  /*6660*/  ISETP.GE.AND P3, PT, R25, R75.reuse, PT ;  /* 0x0000004b1900720c */ /* 0x080fe20003f66270 */
[----:B------:R-:W-:Y:S01]  /*6670*/  UIMAD UR19, UR34, UR23, UR19 ;  /* 0x00000017221372a4 */ /* 0x000fe2000f8e0213 */
[-C--:B------:R-:W-:Y:S01]  /*6680*/  ISETP.GE.AND P4, PT, R26, R75.reuse, PT ;  /* 0x0000004b1a00720c */ /* 0x080fe20003f86270 */
[----:B------:R-:W-:Y:S01]  /*6690*/  UIADD3 UR6, UR6, 0x1, URZ ;  /* 0x0000000106067890 */ /* 0x000fe2000fffe03f */
[-C--:B------:R-:W-:Y:S01]  /*66a0*/  ISETP.GE.AND P5, PT, R27, R75.reuse, PT ;  /* 0x0000004b1b00720c */ /* 0x080fe20003fa6270 */
[----:B------:R-:W-:Y:S01]  /*66b0*/  UIADD3.X UR7, UR7, UR19, UR21, UP0, !UPT ;  /* 0x0000001307077290 */ /* 0x000fe200087fe415 */
[----:B------:R-:W-:Y:S01]  /*66c0*/  MOV R37, UR18 ;  /* 0x0000001200257c02 */ /* 0x000fe20008000f00 */
[----:B------:R-:W-:Y:S01]  /*66d0*/  UIADD3 UR10, UP1, UR10, 0x2000, URZ ;  /* 0x000020000a0a7890 */ /* 0x000fe2000ff3e03f */
[----:B------:R-:W-:Y:S01]  /*66e0*/  ISETP.GE.AND P6, PT, R28, R75, PT ;  /* 0x0000004b1c00720c */ /* 0x000fe20003fc6270 */
[----:B------:R-:W-:Y:S01]  /*66f0*/  UIADD3 UR14, UP2, UR14, 0x2000, URZ ;  /* 0x000020000e0e7890 */ /* 0x000fe2000ff5e03f */
[----:B------:R-:W-:Y:S01]  /*6700*/  LEA R36, P0, R37, R36, 0x2 ;  /* 0x0000002425247211 */ /* 0x000fe200078010ff */
[----:B------:R-:W-:Y:S01]  /*6710*/  UIADD3.X UR16, URZ, UR16, URZ, UP1, !UPT ;  /* 0x000000103f107290 */ /* 0x000fe20008ffe43f */
[----:B0-----:R-:W-:Y:S01]  /*6720*/  MOV R38, UR7 ;  /* 0x0000000700267c02 */ /* 0x001fe20008000f00 */
[----:B------:R-:W-:-:S02]  /*6730*/  ULDC UR7, c[0x0][0x174] ;  /* 0x00005d0000077ab9 */ /* 0x000fc40000000800 */
[----:B------:R-:W-:Y:S01]  /*6740*/  UISETP.GE.AND UP0, UPT, UR6, UR7, UPT ;  /* 0x000000070600728c */ /* 0x000fe2000bf06270 */
[----:B------:R-:W-:Y:S01]  /*6750*/  LEA.HI.X R37, R37, R78, R38, 0x2, P0 ;  /* 0x0000004e25257211 */ /* 0x000fe200000f1426 */
[----:B------:R-:W-:Y:S01]  /*6760*/  UIADD3.X UR17, URZ, UR17, URZ, UP2, !UPT ;  /* 0x000000113f117290 */ /* 0x000fe200097fe43f */
[----:B------:R-:W-:-:S03]  /*6770*/  ISETP.GE.AND P0, PT, R23, R75, PT ;  /* 0x0000004b1700720c */ /* 0x000fc60003f06270 */
        /* <DEDUP_REMOVED lines=26> */
.L_x_2761:
[----:B------:R-:W-:Y:S05]  /*6920*/  EXIT ;  /* 0x000000000000794d */ /* 0x000fea0003800000 */
.L_x_2763:
        /* <DEDUP_REMOVED lines=13> */
.L_x_5401:


//--------------------- .text._Z25selective_scan_fwd_kernelI32Selective_Scan_fwd_kernel_traitsILi128ELi16ELi1ELb0ELb0ELb1ELb0EffEEv13SSMParamsBase --------------------------
	.section	.text._Z25selective_scan_fwd_kernelI32Selective_Scan_fwd_kernel_traitsILi128ELi16ELi1ELb0ELb0ELb1ELb0EffEEv13SSMParamsBase,"ax",@progbits
	.sectioninfo	@"SHI_REGISTERS=168"
	.align	128
        .global         _Z25selective_scan_fwd_kernelI32Selective_Scan_fwd_kernel_traitsILi128ELi16ELi1ELb0ELb0ELb1ELb0EffEEv13SSMParamsBase
        .type           _Z25selective_scan_fwd_kernelI32Selective_Scan_fwd_kernel_traitsILi128ELi16ELi1ELb0ELb0ELb1ELb0EffEEv13SSMParamsBase,@function
        .size           _Z25selective_scan_fwd_kernelI32Selective_Scan_fwd_kernel_traitsILi128ELi16ELi1ELb0ELb0ELb1ELb0EffEEv13SSMParamsBase,(.L_x_5402 - _Z25selective_scan_fwd_kernelI32Selective_Scan_fwd_kernel_traitsILi128ELi16ELi1ELb0ELb0ELb1ELb0EffEEv13SSMParamsBase)
        .other          _Z25selective_scan_fwd_kernelI32Selective_Scan_fwd_kernel_traitsILi128ELi16ELi1ELb0ELb0ELb1ELb0EffEEv13SSMParamsBase,@"STO_CUDA_ENTRY STV_DEFAULT"
_Z25selective_scan_fwd_kernelI32Selective_Scan_fwd_kernel_traitsILi128ELi16ELi1ELb0ELb0ELb1ELb0EffEEv13SSMParamsBase:
.text._Z25selective_scan_fwd_kernelI32Selective_Scan_fwd_kernel_traitsILi128ELi16ELi1ELb0ELb0ELb1ELb0EffEEv13SSMParamsBase:
[----:B------:R-:W-:Y:S02]  /*0000*/  MOV R1, c[0x0][0x28] ;  /* 0x00000a0000017a02 */ /* 0x000fe40000000f00 */
[----:B------:R-:W0:Y:S01]  /*0010*/  S2UR UR22, SR_CTAID.Y ;  /* 0x00000000001679c3 */ /* 0x000e220000002600 */
[----:B------:R-:W-:Y:S02]  /*0020*/  ULDC.64 UR6, c[0x0][0x250] ;  /* 0x0000940000067ab9 */ /* 0x000fe40000000a00 */
[----:B------:R-:W-:Y:S02]  /*0030*/  UISETP.NE.U32.AND UP1, UPT, URZ, UR6, UPT ;  /* 0x000000063f00728c */ /* 0x000fe4000bf25070 */
[----:B------:R-:W-:Y:S02]  /*0040*/  ULDC.64 UR20, c[0x0][0x118] ;  /* 0x0000460000147ab9 */ /* 0x000fe40000000a00 */
[----:B------:R-:W-:Y:S01]  /*0050*/  UISETP.NE.AND.EX UP1, UPT, URZ, UR7, UPT, UP1 ;  /* 0x000000073f00728c */ /* 0x000fe2000bf25310 */
[----:B------:R-:W-:Y:S01]  /*0060*/  IABS R7, c[0x0][0x178] ;  /* 0x00005e0000077a13 */ /* 0x000fe20000000000 */
[----:B------:R-:W-:Y:S02]  /*0070*/  ULDC.64 UR4, c[0x0][0x238] ;  /* 0x00008e0000047ab9 */ /* 0x000fe40000000a00 */
[----:B------:R-:W-:-:S02]  /*0080*/  UISETP.NE.U32.AND UP0, UPT, URZ, UR4, UPT ;  /* 0x000000043f00728c */ /* 0x000fc4000bf05070 */
[----:B------:R-:W-:Y:S01]  /*0090*/  PLOP3.LUT P2, PT, PT, PT, UP1, 0x80, 0x0 ;  /* 0x000000000000781c */ /* 0x000fe20003f4f018 */
[----:B------:R-:W1:Y:S01]  /*00a0*/  S2UR UR24, SR_CTAID.X ;  /* 0x00000000001879c3 */ /* 0x000e620000002500 */
[----:B------:R-:W-:Y:S02]  /*00b0*/  UISETP.NE.AND.EX UP0, UPT, URZ, UR5, UPT, UP0 ;  /* 0x000000053f00728c */ /* 0x000fe4000bf05300 */
[----:B------:R-:W-:Y:S02]  /*00c0*/  ULDC.64 UR10, c[0x0][0x1d0] ;  /* 0x00007400000a7ab9 */ /* 0x000fe40000000a00 */
[----:B------:R-:W-:Y:S02]  /*00d0*/  ULDC.64 UR12, c[0x0][0x1e0] ;  /* 0x00007800000c7ab9 */ /* 0x000fe40000000a00 */
[----:B------:R-:W-:Y:S01]  /*00e0*/  PLOP3.LUT P1, PT, PT, PT, UP0, 0x80, 0x0 ;  /* 0x000000000000781c */ /* 0x000fe20003f2f008 */
[----:B------:R-:W-:Y:S02]  /*00f0*/  ULDC.64 UR16, c[0x0][0x1b0] ;  /* 0x00006c0000107ab9 */ /* 0x000fe40000000a00 */
[----:B0-----:R-:W-:-:S02]  /*0100*/  USHF.R.S32.HI UR23, URZ, 0x1f, UR22 ;  /* 0x0000001f3f177899 */ /* 0x001fc40008011416 */
[----:B------:R-:W-:Y:S01]  /*0110*/  @UP1 ULEA UR6, UP3, UR22, UR6, 0x2 ;  /* 0x0000000616061291 */ /* 0x000fe2000f86103f */
[----:B------:R-:W0:Y:S01]  /*0120*/  R2UR UR15, R7 ;  /* 0x00000000070f73c2 */ /* 0x000e2200000e0000 */
[----:B------:R-:W-:Y:S02]  /*0130*/  @UP0 ULEA UR4, UP2, UR22, UR4, 0x2 ;  /* 0x0000000416040291 */ /* 0x000fe4000f84103f */
[----:B------:R-:W-:Y:S02]  /*0140*/  @UP1 ULEA.HI.X UR7, UR22, UR7, UR23, 0x2, UP3 ;  /* 0x0000000716071291 */ /* 0x000fe400098f1417 */
[----:B------:R-:W-:Y:S01]  /*0150*/  MOV R4, UR6 ;  /* 0x0000000600047c02 */ /* 0x000fe20008000f00 */
[----:B------:R-:W-:Y:S01]  /*0160*/  @UP0 ULEA.HI.X UR5, UR22, UR5, UR23, 0x2, UP2 ;  /* 0x0000000516050291 */ /* 0x000fe200090f1417 */
[----:B------:R-:W-:Y:S01]  /*0170*/  MOV R2, UR4 ;  /* 0x0000000400027c02 */ /* 0x000fe20008000f00 */
[----:B------:R-:W-:Y:S01]  /*0180*/  ULDC.64 UR18, c[0x0][0x1d8] ;  /* 0x0000760000127ab9 */ /* 0x000fe20000000a00 */
[----:B------:R-:W-:Y:S01]  /*0190*/  IMAD.U32 R5, RZ, RZ, UR7 ;  /* 0x00000007ff057e24 */ /* 0x000fe2000f8e00ff */
[----:B------:R-:W-:-:S02]  /*01a0*/  ULDC.64 UR26, c[0x0][0x1c8] ;  /* 0x00007200001a7ab9 */ /* 0x000fc40000000a00 */
[----:B------:R-:W-:Y:S02]  /*01b0*/  IMAD.U32 R3, RZ, RZ, UR5 ;  /* 0x00000005ff037e24 */ /* 0x000fe4000f8e00ff */
[----:B------:R2:W5:Y:S04]  /*01c0*/  @P2 LDG.E R4, [R4.64] ;  /* 0x0000001404042981 */ /* 0x000568000c1e1900 */
[----:B------:R3:W5:Y:S01]  /*01d0*/  @P1 LDG.E R2, [R2.64] ;  /* 0x0000001402021981 */ /* 0x000762000c1e1900 */
[----:B0-----:R-:W0:Y:S08]  /*01e0*/  I2F.RP R0, UR15 ;  /* 0x0000000f00007d06 */ /* 0x001e300008209400 */
[----:B0-----:R-:W0:Y:S02]  /*01f0*/  MUFU.RCP R0, R0 ;  /* 0x0000000000007308 */ /* 0x001e240000001000 */
[----:B0-----:R-:W-:-:S06]  /*0200*/  IADD3 R6, R0, 0xffffffe, RZ ;  /* 0x0ffffffe00067810 */ /* 0x001fcc0007ffe0ff */
[----:B------:R-:W0:Y:S01]  /*0210*/  F2I.FTZ.U32.TRUNC.NTZ R6, R6 ;  /* 0x0000000600067305 */ /* 0x000e22000021f000 */
[----:B---3--:R-:W-:Y:S01]  /*0220*/  IABS R3, UR22 ;  /* 0x0000001600037c13 */ /* 0x008fe20008000000 */
[----:B0-----:R-:W0:Y:S08]  /*0230*/  R2UR UR5, R6 ;  /* 0x00000000060573c2 */ /* 0x001e3000000e0000 */
[----:B------:R-:W3:Y:S01]  /*0240*/  R2UR UR9, R3 ;  /* 0x00000000030973c2 */ /* 0x000ee200000e0000 */
[----:B------:R-:W-:-:S02]  /*0250*/  UMOV UR4, URZ ;  /* 0x0000003f00047c82 */ /* 0x000fc40008000000 */
[----:B-1----:R-:W-:Y:S02]  /*0260*/  USHF.R.S32.HI UR25, URZ, 0x1f, UR24 ;  /* 0x0000001f3f197899 */ /* 0x002fe40008011418 */
[----:B0-----:R-:W-:-:S04]  /*0270*/  UIADD3 UR6, URZ, -UR5, URZ ;  /* 0x800000053f067290 */ /* 0x001fc8000fffe03f */
[----:B------:R-:W-:-:S04]  /*0280*/  UIMAD UR6, UR6, UR15, URZ ;  /* 0x0000000f060672a4 */ /* 0x000fc8000f8e023f */
[----:B------:R-:W-:Y:S02]  /*0290*/  UIMAD.WIDE.U32 UR4, UR5, UR6, UR4 ;  /* 0x00000006050472a5 */ /* 0x000fe4000f8e0004 */
[----:B------:R-:W-:Y:S02]  /*02a0*/  UIMAD UR8, UR25, UR10, URZ ;  /* 0x0000000a190872a4 */ /* 0x000fe4000f8e023f */
[----:B---3--:R-:W-:Y:S02]  /*02b0*/  UIMAD.WIDE.U32 UR6, UR5, UR9, URZ ;  /* 0x00000009050672a5 */ /* 0x008fe4000f8e003f */
[----:B------:R-:W-:Y:S02]  /*02c0*/  UIMAD.WIDE.U32 UR4, UR24, UR10, URZ ;  /* 0x0000000a180472a5 */ /* 0x000fe4000f8e003f */
[----:B------:R-:W-:-:S03]  /*02d0*/  UIMAD UR10, UR24, UR11, UR8 ;  /* 0x0000000b180a72a4 */ /* 0x000fc6000f8e0208 */
[----:B------:R-:W-:Y:S02]  /*02e0*/  UMOV UR8, UR7 ;  /* 0x0000000700087c82 */ /* 0x000fe40008000000 */
[----:B------:R-:W-:-:S04]  /*02f0*/  UIADD3 UR6, -UR8, URZ, URZ ;  /* 0x0000003f08067290 */ /* 0x000fc8000fffe13f */
[----:B------:R-:W-:-:S04]  /*0300*/  UIMAD UR9, UR15, UR6, UR9 ;  /* 0x000000060f0972a4 */ /* 0x000fc8000f8e0209 */
[----:B------:R-:W-:Y:S02]  /*0310*/  UISETP.GT.U32.AND UP1, UPT, UR15, UR9, UPT ;  /* 0x000000090f00728c */ /* 0x000fe4000bf24070 */
[----:B------:R-:W-:Y:S02]  /*0320*/  UIMAD UR11, UR25, UR12, URZ ;  /* 0x0000000c190b72a4 */ /* 0x000fe4000f8e023f */
[----:B------:R-:W-:Y:S02]  /*0330*/  UIMAD UR14, UR25, UR16, URZ ;  /* 0x00000010190e72a4 */ /* 0x000fe4000f8e023f */
[----:B------:R-:W-:-:S05]  /*0340*/  UIMAD.WIDE.U32 UR6, UR24, UR12, URZ ;  /* 0x0000000c180672a5 */ /* 0x000fca000f8e003f */
[----:B------:R-:W-:Y:S02]  /*0350*/  @!UP1 UIADD3 UR9, UR9, -UR15, URZ ;  /* 0x8000000f09099290 */ /* 0x000fe4000fffe03f */
[----:B------:R-:W-:Y:S02]  /*0360*/  UIMAD UR13, UR24, UR13, UR11 ;  /* 0x0000000d180d72a4 */ /* 0x000fe4000f8e020b */
[----:B------:R-:W-:Y:S02]  /*0370*/  UISETP.GE.U32.AND UP0, UPT, UR9, UR15, UPT ;  /* 0x0000000f0900728c */ /* 0x000fe4000bf06070 */
[----:B------:R-:W-:Y:S02]  /*0380*/  UIMAD UR12, UR23, UR18, URZ ;  /* 0x00000012170c72a4 */ /* 0x000fe4000f8e023f */
[----:B------:R-:W-:Y:S02]  /*0390*/  UIADD3 UR5, UR5, UR10, URZ ;  /* 0x0000000a05057290 */ /* 0x000fe4000fffe03f */
[----:B------:R-:W-:-:S02]  /*03a0*/  UIMAD.WIDE.U32 UR10, UR24, UR16, URZ ;  /* 0x00000010180a72a5 */ /* 0x000fc4000f8e003f */
[----:B------:R-:W-:Y:S01]  /*03b0*/  UIMAD UR16, UR24, UR17, UR14 ;  /* 0x00000011181072a4 */ /* 0x000fe2000f8e020e */
[----:B------:R-:W-:Y:S01]  /*03c0*/  MOV R0, c[0x0][0x174] ;  /* 0x00005d0000007a02 */ /* 0x000fe20000000f00 */
[----:B------:R-:W-:Y:S02]  /*03d0*/  UIMAD UR14, UR22, UR19, UR12 ;  /* 0x00000013160e72a4 */ /* 0x000fe4000f8e020c */
[----:B------:R-:W-:Y:S02]  /*03e0*/  ULDC UR17, c[0x0][0x178] ;  /* 0x00005e0000117ab9 */ /* 0x000fe40000000800 */
[----:B------:R-:W-:Y:S02]  /*03f0*/  ULOP3.LUT UR12, UR22, UR17, URZ, 0x3c, !UPT ;  /* 0x00000011160c7292 */ /* 0x000fe4000f8e3c3f */
[----:B------:R-:W-:Y:S01]  /*0400*/  @!UP1 UIADD3 UR8, UR8, 0x1, URZ ;  /* 0x0000000108089890 */ /* 0x000fe2000fffe03f */
[----:B------:R-:W-:Y:S01]  /*0410*/  ISETP.GE.AND P0, PT, R0, 0x1, PT ;  /* 0x000000010000780c */ /* 0x000fe20003f06270 */
[----:B------:R-:W-:-:S02]  /*0420*/  UISETP.GE.AND UP2, UPT, UR12, URZ, UPT ;  /* 0x0000003f0c00728c */ /* 0x000fc4000bf46270 */
[----:B------:R-:W-:Y:S02]  /*0430*/  @UP0 UIADD3 UR8, UR8, 0x1, URZ ;  /* 0x0000000108080890 */ /* 0x000fe4000fffe03f */
[----:B------:R-:W-:Y:S02]  /*0440*/  UISETP.NE.AND UP0, UPT, URZ, UR17, UPT ;  /* 0x000000113f00728c */ /* 0x000fe4000bf05270 */
[----:B------:R-:W-:-:S03]  /*0450*/  UIMAD.WIDE.U32 UR4, UR22, UR18, UR4 ;  /* 0x00000012160472a5 */ /* 0x000fc6000f8e0004 */
[----:B------:R-:W-:Y:S02]  /*0460*/  ULDC.64 UR18, c[0x0][0x1e8] ;  /* 0x00007a0000127ab9 */ /* 0x000fe40000000a00 */
[----:B------:R-:W-:Y:S02]  /*0470*/  UIMAD UR9, UR23, UR18, URZ ;  /* 0x00000012170972a4 */ /* 0x000fe4000f8e023f */
[----:B------:R-:W-:Y:S02]  /*0480*/  UIADD3 UR7, UR7, UR13, URZ ;  /* 0x0000000d07077290 */ /* 0x000fe4000fffe03f */
[----:B------:R-:W-:Y:S02]  /*0490*/  UMOV UR12, UR8 ;  /* 0x00000008000c7c82 */ /* 0x000fe40008000000 */
[----:B------:R-:W-:Y:S02]  /*04a0*/  @!UP2 UIADD3 UR12, -UR12, URZ, URZ ;  /* 0x0000003f0c0ca290 */ /* 0x000fe4000fffe13f */
[----:B------:R-:W-:-:S02]  /*04b0*/  UIMAD UR15, UR22, UR19, UR9 ;  /* 0x00000013160f72a4 */ /* 0x000fc4000f8e0209 */
[----:B------:R-:W-:Y:S02]  /*04c0*/  UIMAD.WIDE.U32 UR6, UR22, UR18, UR6 ;  /* 0x00000012160672a5 */ /* 0x000fe4000f8e0006 */
[----:B------:R-:W-:Y:S02]  /*04d0*/  UIADD3 UR13, UR11, UR16, URZ ;  /* 0x000000100b0d7290 */ /* 0x000fe4000fffe03f */
[----:B------:R-:W-:Y:S01]  /*04e0*/  @!UP0 ULOP3.LUT UR12, URZ, UR17, URZ, 0x33, !UPT ;  /* 0x000000113f0c8292 */ /* 0x000fe2000f8e333f */
[----:B------:R-:W-:Y:S11]  /*04f0*/  @!P0 EXIT ;  /* 0x000000000000894d */ /* 0x000ff60003800000 */
[----:B--2---:R-:W-:Y:S01]  /*0500*/  USHF.R.S32.HI UR11, URZ, 0x1f, UR12 ;  /* 0x0000001f3f0b7899 */ /* 0x004fe2000801140c */
[----:B------:R-:W0:Y:S01]  /*0510*/  S2R R112, SR_TID.X ;  /* 0x0000000000707919 */ /* 0x000e220000002100 */
[----:B------:R-:W-:Y:S02]  /*0520*/  ULDC.64 UR28, c[0x0][0x248] ;  /* 0x00009200001c7ab9 */ /* 0x000fe40000000a00 */
[----:B------:R-:W-:Y:S01]  /*0530*/  UIMAD UR17, UR11, UR26, URZ ;  /* 0x0000001a0b1172a4 */ /* 0x000fe2000f8e023f */
[----:B------:R-:W1:Y:S01]  /*0540*/  S2R R111, SR_LANEID ;  /* 0x00000000006f7919 */ /* 0x000e620000000000 */
[----:B------:R-:W-:-:S02]  /*0550*/  UIADD3 UR14, UR5, UR14, URZ ;  /* 0x0000000e050e7290 */ /* 0x000fc4000fffe03f */
[----:B------:R-:W-:Y:S02]  /*0560*/  UMOV UR11, UR13 ;  /* 0x0000000d000b7c82 */ /* 0x000fe40008000000 */
[----:B------:R-:W-:Y:S02]  /*0570*/  UIMAD.WIDE.U32 UR10, UR12, UR26, UR10 ;  /* 0x0000001a0c0a72a5 */ /* 0x000fe4000f8e000a */
[----:B------:R-:W-:Y:S02]  /*0580*/  UIMAD UR17, UR12, UR27, UR17 ;  /* 0x0000001b0c1172a4 */ /* 0x000fe4000f8e0211 */
[----:B------:R-:W-:Y:S02]  /*0590*/  UIADD3 UR15, UR7, UR15, URZ ;  /* 0x0000000f070f7290 */ /* 0x000fe4000fffe03f */
[----:B------:R-:W-:Y:S02]  /*05a0*/  ULDC.64 UR26, c[0x0][0x240] ;  /* 0x00009000001a7ab9 */ /* 0x000fe40000000a00 */
[----:B------:R-:W-:-:S02]  /*05b0*/  ULEA UR12, UP0, UR4, UR26, 0x2 ;  /* 0x0000001a040c7291 */ /* 0x000fc4000f80103f */
[----:B------:R-:W-:Y:S02]  /*05c0*/  ULEA UR13, UP1, UR6, UR28, 0x2 ;  /* 0x0000001c060d7291 */ /* 0x000fe4000f82103f */
[----:B------:R-:W-:Y:S02]  /*05d0*/  ULEA.HI.X UR14, UR4, UR27, UR14, 0x2, UP0 ;  /* 0x0000001b040e7291 */ /* 0x000fe400080f140e */
[----:B------:R-:W-:Y:S01]  /*05e0*/  ULEA.HI.X UR15, UR6, UR29, UR15, 0x2, UP1 ;  /* 0x0000001d060f7291 */ /* 0x000fe200088f140f */
[C---:B0-----:R-:W-:Y:S01]  /*05f0*/  IMAD.SHL.U32 R162, R112.reuse, 0x10, RZ ;  /* 0x0000001070a27824 */ /* 0x041fe200078e00ff */
[----:B------:R-:W-:Y:S01]  /*0600*/  UMOV UR4, URZ ;  /* 0x0000003f00047c82 */ /* 0x000fe20008000000 */
[----:B------:R-:W-:Y:S01]  /*0610*/  LOP3.LUT R0, R112, 0x1f, RZ, 0xc0, !PT ;  /* 0x0000001f70007812 */ /* 0x000fe200078ec0ff */
[----:B------:R-:W-:Y:S02]  /*0620*/  UMOV UR6, URZ ;  /* 0x0000003f00067c82 */ /* 0x000fe40008000000 */
[----:B-----5:R0:W2:Y:S01]  /*0630*/  @P2 R2UR UR4, R4 ;  /* 0x00000000040423c2 */ /* 0x0200a200000e0000 */
[----:B------:R-:W-:Y:S01]  /*0640*/  ULDC.64 UR18, c[0x0][0x198] ;  /* 0x0000660000127ab9 */ /* 0x000fe20000000a00 */
[----:B------:R-:W-:Y:S01]  /*0650*/  LOP3.LUT R84, R0, 0xfffffe00, R162, 0xf8, !PT ;  /* 0xfffffe0000547812 */ /* 0x000fe200078ef8a2 */
[----:B------:R-:W-:Y:S01]  /*0660*/  UIMAD UR16, UR23, UR18, URZ ;  /* 0x00000012171072a4 */ /* 0x000fe2000f8e023f */
[C---:B------:R-:W-:Y:S01]  /*0670*/  LOP3.LUT R110, R162.reuse, 0xfffffe00, RZ, 0xc0, !PT ;  /* 0xfffffe00a26e7812 */ /* 0x040fe200078ec0ff */
[----:B------:R-:W-:Y:S01]  /*0680*/  UIMAD.WIDE.U32 UR8, UR22, UR18, URZ ;  /* 0x00000012160872a5 */ /* 0x000fe2000f8e003f */
[C---:B------:R-:W-:Y:S01]  /*0690*/  IADD3 R165, R162.reuse, 0x3, RZ ;  /* 0x00000003a2a57810 */ /* 0x040fe20007ffe0ff */
[----:B------:R-:W-:Y:S01]  /*06a0*/  ULDC.64 UR30, c[0x0][0x230] ;  /* 0x00008c00001e7ab9 */ /* 0x000fe20000000a00 */
[----:B------:R0:W3:Y:S01]  /*06b0*/  @P1 R2UR UR6, R2 ;  /* 0x00000000020613c2 */ /* 0x0000e200000e0000 */
[----:B------:R-:W-:Y:S01]  /*06c0*/  UIMAD UR18, UR22, UR19, UR16 ;  /* 0x00000013161272a4 */ /* 0x000fe2000f8e0210 */
[C---:B------:R-:W-:Y:S01]  /*06d0*/  IADD3 R164, R162.reuse, 0x4, RZ ;  /* 0x00000004a2a47810 */ /* 0x040fe20007ffe0ff */
[----:B------:R-:W-:Y:S01]  /*06e0*/  ULEA UR16, UP2, UR10, UR30, 0x2 ;  /* 0x0000001e0a107291 */ /* 0x000fe2000f84103f */
[C---:B------:R-:W-:Y:S01]  /*06f0*/  IADD3 R163, R162.reuse, 0x5, RZ ;  /* 0x00000005a2a37810 */ /* 0x040fe20007ffe0ff */
[----:B------:R-:W-:Y:S01]  /*0700*/  UIADD3 UR17, UR11, UR17, URZ ;  /* 0x000000110b117290 */ /* 0x000fe2000fffe03f */
[----:B------:R-:W-:Y:S01]  /*0710*/  IADD3 R162, R162, 0x6, RZ ;  /* 0x00000006a2a27810 */ /* 0x000fe20007ffe0ff */
[----:B------:R-:W-:Y:S01]  /*0720*/  ULDC UR7, c[0x0][0x164] ;  /* 0x0000590000077ab9 */ /* 0x000fe20000000800 */
[----:B------:R-:W-:Y:S01]  /*0730*/  SHF.R.S32.HI R85, RZ, 0x1f, R84 ;  /* 0x0000001fff557819 */ /* 0x000fe20000011454 */
[----:B------:R-:W-:Y:S01]  /*0740*/  UIMAD UR7, UR24, UR7, UR22 ;  /* 0x00000007180772a4 */ /* 0x000fe2000f8e0216 */
[C---:B------:R-:W-:Y:S01]  /*0750*/  LOP3.LUT R109, R84.reuse, 0x20, RZ, 0xfc, !PT ;  /* 0x00000020546d7812 */ /* 0x040fe200078efcff */
[----:B------:R-:W-:Y:S01]  /*0760*/  ULEA.HI.X UR17, UR10, UR31, UR17, 0x2, UP2 ;  /* 0x0000001f0a117291 */ /* 0x000fe200090f1411 */
[C---:B------:R-:W-:Y:S01]  /*0770*/  LOP3.LUT R108, R84.reuse, 0x40, RZ, 0xfc, !PT ;  /* 0x00000040546c7812 */ /* 0x040fe200078efcff */
[----:B------:R-:W-:Y:S01]  /*0780*/  ULDC UR19, c[0x0][0x16c] ;  /* 0x00005b0000137ab9 */ /* 0x000fe20000000800 */
[C---:B------:R-:W-:Y:S01]  /*0790*/  LOP3.LUT R107, R84.reuse, 0x60, RZ, 0xfc, !PT ;  /* 0x00000060546b7812 */ /* 0x040fe200078efcff */
[----:B------:R-:W-:Y:S01]  /*07a0*/  ULDC UR10, c[0x0][0x174] ;  /* 0x00005d00000a7ab9 */ /* 0x000fe20000000800 */
[C---:B------:R-:W-:Y:S01]  /*07b0*/  LOP3.LUT R106, R84.reuse, 0x80, RZ, 0xfc, !PT ;  /* 0x00000080546a7812 */ /* 0x040fe200078efcff */
[----:B------:R-:W-:Y:S01]  /*07c0*/  UIMAD UR7, UR7, UR10, URZ ;  /* 0x0000000a070772a4 */ /* 0x000fe2000f8e023f */
[C---:B------:R-:W-:Y:S01]  /*07d0*/  LOP3.LUT R105, R84.reuse, 0xa0, RZ, 0xfc, !PT ;  /* 0x000000a054697812 */ /* 0x040fe200078efcff */
[----:B------:R-:W-:Y:S01]  /*07e0*/  UMOV UR5, URZ ;  /* 0x0000003f00057c82 */ /* 0x000fe20008000000 */
[C---:B------:R-:W-:Y:S01]  /*07f0*/  LOP3.LUT R104, R84.reuse, 0xc0, RZ, 0xfc, !PT ;  /* 0x000000c054687812 */ /* 0x040fe200078efcff */
[----:B------:R-:W-:Y:S01]  /*0800*/  UIADD3 UR11, UR9, UR18, URZ ;  /* 0x00000012090b7290 */ /* 0x000fe2000fffe03f */
[C---:B------:R-:W-:Y:S01]  /*0810*/  LOP3.LUT R103, R84.reuse, 0xe0, RZ, 0xfc, !PT ;  /* 0x000000e054677812 */ /* 0x040fe200078efcff */
[----:B------:R-:W-:Y:S01]  /*0820*/  UIMAD UR10, UR7, UR19, URZ ;  /* 0x00000013070a72a4 */ /* 0x000fe2000f8e023f */
[----:B------:R-:W-:-:S02]  /*0830*/  LOP3.LUT R102, R84, 0x100, RZ, 0xfc, !PT ;  /* 0x0000010054667812 */ /* 0x000fc400078efcff */
[C---:B------:R-:W-:Y:S02]  /*0840*/  LOP3.LUT R101, R84.reuse, 0x120, RZ, 0xfc, !PT ;  /* 0x0000012054657812 */ /* 0x040fe400078efcff */
[C---:B------:R-:W-:Y:S02]  /*0850*/  LOP3.LUT R100, R84.reuse, 0x140, RZ, 0xfc, !PT ;  /* 0x0000014054647812 */ /* 0x040fe400078efcff */
[C---:B------:R-:W-:Y:S02]  /*0860*/  LOP3.LUT R99, R84.reuse, 0x160, RZ, 0xfc, !PT ;  /* 0x0000016054637812 */ /* 0x040fe400078efcff */
[C---:B------:R-:W-:Y:S02]  /*0870*/  LOP3.LUT R98, R84.reuse, 0x180, RZ, 0xfc, !PT ;  /* 0x0000018054627812 */ /* 0x040fe400078efcff */
[C---:B------:R-:W-:Y:S02]  /*0880*/  LOP3.LUT R97, R84.reuse, 0x1a0, RZ, 0xfc, !PT ;  /* 0x000001a054617812 */ /* 0x040fe400078efcff */
[----:B------:R-:W-:-:S02]  /*0890*/  LOP3.LUT R96, R84, 0x1c0, RZ, 0xfc, !PT ;  /* 0x000001c054607812 */ /* 0x000fc400078efcff */
[----:B0123--:R-:W-:Y:S02]  /*08a0*/  LOP3.LUT R95, R84, 0x1e0, RZ, 0xfc, !PT ;  /* 0x000001e0545f7812 */ /* 0x00ffe400078efcff */
.L_x_2805:
        /* <DEDUP_REMOVED lines=13> */
[----:B------:R-:W-:Y:S01]  /*0980*/  CS2R R12, SRZ ;  /* 0x00000000000c7805 */ /* 0x000fe2000001ff00 */
[----:B------:R-:W-:-:S02]  /*0990*/  CS2R R14, SRZ ;  /* 0x00000000000e7805 */ /* 0x000fc4000001ff00 */
[----:B------:R-:W-:Y:S02]  /*09a0*/  ISETP.GE.AND P2, PT, R84, UR28, PT ;  /* 0x0000001c54007c0c */ /* 0x000fe4000bf46270 */
[----:B------:R-:W-:Y:S02]  /*09b0*/  ISETP.GE.AND P1, PT, R109, UR28, PT ;  /* 0x0000001c6d007c0c */ /* 0x000fe4000bf26270 */
[----:B------:R-:W-:Y:S02]  /*09c0*/  ISETP.GE.AND P0, PT, R108, UR28, PT ;  /* 0x0000001c6c007c0c */ /* 0x000fe4000bf06270 */
[----:B------:R-:W-:Y:S02]  /*09d0*/  ISETP.GE.AND P4, PT, R107, UR28, PT ;  /* 0x0000001c6b007c0c */ /* 0x000fe4000bf86270 */
[----:B------:R-:W-:Y:S02]  /*09e0*/  ISETP.GE.AND P6, PT, R106, UR28, PT ;  /* 0x0000001c6a007c0c */ /* 0x000fe4000bfc6270 */
[----:B------:R-:W-:-:S02]  /*09f0*/  ISETP.GE.AND P5, PT, R105, UR28, PT ;  /* 0x0000001c69007c0c */ /* 0x000fc4000bfa6270 */
[----:B------:R-:W-:Y:S01]  /*0a00*/  ISETP.GE.AND P3, PT, R104, UR28, PT ;  /* 0x0000001c68007c0c */ /* 0x000fe2000bf66270 */
[----:B0-----:R0:W2:Y:S01]  /*0a10*/  @!P2 LDG.E R5, [R2.64] ;  /* 0x000000140205a981 */ /* 0x0010a2000c1e1900 */
        /* <DEDUP_REMOVED lines=15> */
[----:B------:R-:W-:-:S03]  /*0b10*/  ISETP.GE.AND P2, PT, R96, UR28, PT ;  /* 0x0000001c60007c0c */ /* 0x000fc6000bf46270 */
[----:B------:R0:W5:Y:S01]  /*0b20*/  @!P1 LDG.E R13, [R2.64+0x400] ;  /* 0x00040014020d9981 */ /* 0x000162000c1e1900 */
[----:B------:R-:W-:Y:S01]  /*0b30*/  ISETP.GE.AND P1, PT, R95, UR28, PT ;  /* 0x0000001c5f007c0c */ /* 0x000fe2000bf26270 */
[----:B------:R-:W-:Y:S02]  /*0b40*/  IMAD.MOV.U32 R19, RZ, RZ, RZ ;  /* 0x000000ffff137224 */ /* 0x000fe400078e00ff */
        /* <DEDUP_REMOVED lines=18> */
[C---:B------:R-:W-:Y:S02]  /*0c70*/  IADD3 R24, R73.reuse, 0xe0, RZ ;  /* 0x000000e049187810 */ /* 0x040fe40007ffe0ff */
[----:B------:R-:W-:Y:S01]  /*0c80*/  LEA.HI.SX32 R91, R20, R73, 0x1b ;  /* 0x00000049145b7211 */ /* 0x000fe200078fdaff */
[----:B------:R-:W-:Y:S01]  /*0c90*/  IMAD.MOV.U32 R20, RZ, RZ, RZ ;  /* 0x000000ffff147224 */ /* 0x000fe200078e00ff */
[----:B------:R-:W-:-:S02]  /*0ca0*/  IADD3 R80, R73, 0x100, RZ ;  /* 0x0000010049507810 */ /* 0x000fc40007ffe0ff */
[-C--:B------:R-:W-:Y:S02]  /*0cb0*/  LEA.HI.SX32 R90, R90, R73.reuse, 0x1b ;  /* 0x000000495a5a7211 */ /* 0x080fe400078fdaff */
[C---:B0-----:R-:W-:Y:S02]  /*0cc0*/  IADD3 R2, R73.reuse, 0x120, RZ ;  /* 0x0000012049027810 */ /* 0x041fe40007ffe0ff */
[-C--:B------:R-:W-:Y:S01]  /*0cd0*/  LEA.HI.SX32 R83, R22, R73.reuse, 0x1b ;  /* 0x0000004916537211 */ /* 0x080fe200078fdaff */
[----:B------:R-:W-:Y:S01]  /*0ce0*/  HFMA2.MMA R22, -RZ, RZ, 0, 0 ;  /* 0x00000000ff167435 */ /* 0x000fe200000001ff */
[C---:B------:R-:W-:Y:S02]  /*0cf0*/  IADD3 R78, R73.reuse, 0x140, RZ ;  /* 0x00000140494e7810 */ /* 0x040fe40007ffe0ff */
[----:B------:R-:W-:Y:S02]  /*0d00*/  LEA.HI.SX32 R82, R82, R73, 0x1b ;  /* 0x0000004952527211 */ /* 0x000fe400078fdaff */
[----:B------:R-:W-:-:S02]  /*0d10*/  IADD3 R26, R73, 0x160, RZ ;  /* 0x00000160491a7810 */ /* 0x000fc40007ffe0ff */
[-C--:B------:R-:W-:Y:S02]  /*0d20*/  LEA.HI.SX32 R81, R24, R73.reuse, 0x1b ;  /* 0x0000004918517211 */ /* 0x080fe400078fdaff */
[C---:B------:R-:W-:Y:S02]  /*0d30*/  IADD3 R76, R73.reuse, 0x180, RZ ;  /* 0x00000180494c7810 */ /* 0x040fe40007ffe0ff */
[-C--:B------:R-:W-:Y:S02]  /*0d40*/  LEA.HI.SX32 R80, R80, R73.reuse, 0x1b ;  /* 0x0000004950507211 */ /* 0x080fe400078fdaff */
[----:B------:R-:W-:Y:S02]  /*0d50*/  IADD3 R28, R73, 0x1a0, RZ ;  /* 0x000001a0491c7810 */ /* 0x000fe40007ffe0ff */
[-C--:B------:R-:W-:Y:S02]  /*0d60*/  LEA.HI.SX32 R79, R2, R73.reuse, 0x1b ;  /* 0x00000049024f7211 */ /* 0x080fe400078fdaff */
[----:B------:R-:W-:-:S02]  /*0d70*/  LEA.HI.SX32 R78, R78, R73, 0x1b ;  /* 0x000000494e4e7211 */ /* 0x000fc400078fdaff */
[-C--:B------:R-:W-:Y:S01]  /*0d80*/  LEA.HI.SX32 R77, R26, R73.reuse, 0x1b ;  /* 0x000000491a4d7211 */ /* 0x080fe200078fdaff */
[----:B------:R-:W-:Y:S01]  /*0d90*/  IMAD.MOV.U32 R26, RZ, RZ, RZ ;  /* 0x000000ffff1a7224 */ /* 0x000fe200078e00ff */
[-C--:B------:R-:W-:Y:S02]  /*0da0*/  LEA.HI.SX32 R76, R76, R73.reuse, 0x1b ;  /* 0x000000494c4c7211 */ /* 0x080fe400078fdaff */
[----:B------:R-:W-:Y:S02]  /*0db0*/  LEA.HI.SX32 R75, R28, R73, 0x1b ;  /* 0x000000491c4b7211 */ /* 0x000fe400078fdaff */
[C---:B------:R-:W-:Y:S02]  /*0dc0*/  IADD3 R74, R73.reuse, 0x1c0, RZ ;  /* 0x000001c0494a7810 */ /* 0x040fe40007ffe0ff */
[----:B------:R-:W-:Y:S02]  /*0dd0*/  IADD3 R30, R73, 0x1e0, RZ ;  /* 0x000001e0491e7810 */ /* 0x000fe40007ffe0ff */
[----:B------:R-:W-:-:S02]  /*0de0*/  IADD3 R72, R57, 0x1, RZ ;  /* 0x0000000139487810 */ /* 0x000fc40007ffe0ff */
[C---:B------:R-:W-:Y:S02]  /*0df0*/  IADD3 R70, R57.reuse, 0x3, RZ ;  /* 0x0000000339467810 */ /* 0x040fe40007ffe0ff */
[C---:B------:R-:W-:Y:S02]  /*0e00*/  IADD3 R68, R57.reuse, 0x5, RZ ;  /* 0x0000000539447810 */ /* 0x040fe40007ffe0ff */
[C---:B------:R-:W-:Y:S02]  /*0e10*/  IADD3 R66, R57.reuse, 0x7, RZ ;  /* 0x0000000739427810 */ /* 0x040fe40007ffe0ff */
[C---:B------:R-:W-:Y:S02]  /*0e20*/  IADD3 R64, R57.reuse, 0x9, RZ ;  /* 0x0000000939407810 */ /* 0x040fe40007ffe0ff */
[C---:B------:R-:W-:Y:S02]  /*0e30*/  IADD3 R62, R57.reuse, 0xb, RZ ;  /* 0x0000000b393e7810 */ /* 0x040fe40007ffe0ff */
[----:B------:R-:W-:-:S02]  /*0e40*/  IADD3 R60, R57, 0xd, RZ ;  /* 0x0000000d393c7810 */ /* 0x000fc40007ffe0ff */
[----:B------:R-:W-:Y:S02]  /*0e50*/  IADD3 R58, R57, 0xf, RZ ;  /* 0x0000000f393a7810 */ /* 0x000fe40007ffe0ff */
[-C--:B------:R-:W-:Y:S02]  /*0e60*/  LEA.HI.SX32 R74, R74, R73.reuse, 0x1b ;  /* 0x000000494a4a7211 */ /* 0x080fe400078fdaff */
[----:B------:R-:W-:Y:S02]  /*0e70*/  LEA.HI.SX32 R73, R30, R73, 0x1b ;  /* 0x000000491e497211 */ /* 0x000fe400078fdaff */
[-C--:B------:R-:W-:Y:S02]  /*0e80*/  LEA.HI.SX32 R72, R72, R57.reuse, 0x1b ;  /* 0x0000003948487211 */ /* 0x080fe400078fdaff */
[-C--:B------:R-:W-:Y:S02]  /*0e90*/  LEA.HI.SX32 R70, R70, R57.reuse, 0x1b ;  /* 0x0000003946467211 */ /* 0x080fe400078fdaff */
[----:B------:R-:W-:-:S02]  /*0ea0*/  LEA.HI.SX32 R68, R68, R57, 0x1b ;  /* 0x0000003944447211 */ /* 0x000fc400078fdaff */
[-C--:B------:R-:W-:Y:S02]  /*0eb0*/  LEA.HI.SX32 R66, R66, R57.reuse, 0x1b ;  /* 0x0000003942427211 */ /* 0x080fe400078fdaff */
[-C--:B------:R-:W-:Y:S02]  /*0ec0*/  LEA.HI.SX32 R64, R64, R57.reuse, 0x1b ;  /* 0x0000003940407211 */ /* 0x080fe400078fdaff */
[-C--:B------:R-:W-:Y:S02]  /*0ed0*/  LEA.HI.SX32 R62, R62, R57.reuse, 0x1b ;  /* 0x000000393e3e7211 */ /* 0x080fe400078fdaff */
[-C--:B------:R-:W-:Y:S02]  /*0ee0*/  LEA.HI.SX32 R60, R60, R57.reuse, 0x1b ;  /* 0x000000393c3c7211 */ /* 0x080fe400078fdaff */
[----:B------:R-:W-:Y:S02]  /*0ef0*/  LEA.HI.SX32 R58, R58, R57, 0x1b ;  /* 0x000000393a3a7211 */ /* 0x000fe400078fdaff */
[----:B------:R-:W-:-:S02]  /*0f00*/  ISETP.GE.AND P2, PT, R84, UR28, PT ;  /* 0x0000001c54007c0c */ /* 0x000fc4000bf46270 */
[----:B------:R-:W-:Y:S02]  /*0f10*/  ISETP.GE.AND P1, PT, R109, UR28, PT ;  /* 0x0000001c6d007c0c */ /* 0x000fe4000bf26270 */
[----:B------:R-:W-:Y:S02]  /*0f20*/  IADD3 R2, P0, R21, UR13, RZ ;  /* 0x0000000d15027c10 */ /* 0x000fe4000ff1e0ff */
[----:B------:R-:W-:Y:S02]  /*0f30*/  MOV R18, RZ ;  /* 0x000000ff00127202 */ /* 0x000fe40000000f00 */
[----:B------:R-:W-:Y:S02]  /*0f40*/  IADD3.X R3, R23, UR15, RZ, P0, !PT ;  /* 0x0000000f17037c10 */ /* 0x000fe400087fe4ff */
[----:B------:R-:W-:Y:S02]  /*0f50*/  ISETP.GE.AND P0, PT, R108, UR28, PT ;  /* 0x0000001c6c007c0c */ /* 0x000fe4000bf06270 */
[----:B------:R-:W-:-:S02]  /*0f60*/  ISETP.GE.AND P4, PT, R107, UR28, PT ;  /* 0x0000001c6b007c0c */ /* 0x000fc4000bf86270 */
[----:B------:R-:W-:Y:S02]  /*0f70*/  ISETP.GE.AND P6, PT, R106, UR28, PT ;  /* 0x0000001c6a007c0c */ /* 0x000fe4000bfc6270 */
[----:B------:R-:W-:Y:S02]  /*0f80*/  ISETP.GE.AND P5, PT, R105, UR28, PT ;  /* 0x0000001c69007c0c */ /* 0x000fe4000bfa6270 */
[----:B------:R-:W-:Y:S02]  /*0f90*/  ISETP.GE.AND P3, PT, R104, UR28, PT ;  /* 0x0000001c68007c0c */ /* 0x000fe4000bf66270 */
[----:B------:R-:W-:Y:S01]  /*0fa0*/  MOV R24, RZ ;  /* 0x000000ff00187202 */ /* 0x000fe20000000f00 */
[----:B--2---:R0:W-:Y:S04]  /*0fb0*/  STS [R94.X4], R5 ;  /* 0x000000055e007388 */ /* 0x0041e80000004800 */
[----:B---3--:R1:W-:Y:S04]  /*0fc0*/  STS [R93.X4+0x80], R0 ;  /* 0x000080005d007388 */ /* 0x0083e80000004800 */
[----:B----4-:R2:W-:Y:S01]  /*0fd0*/  STS [R92.X4+0x100], R7 ;  /* 0x000100075c007388 */ /* 0x0105e20000004800 */
[----:B0-----:R-:W-:-:S03]  /*0fe0*/  IMAD.MOV.U32 R5, RZ, RZ, RZ ;  /* 0x000000ffff057224 */ /* 0x001fc600078e00ff */
[----:B-----5:R0:W-:Y:S01]  /*0ff0*/  STS [R91.X4+0x180], R4 ;  /* 0x000180045b007388 */ /* 0x0201e20000004800 */
[----:B-1----:R-:W-:-:S03]  /*1000*/  IADD3 R0, R57, 0x2, RZ ;  /* 0x0000000239007810 */ /* 0x002fc60007ffe0ff */
[----:B------:R1:W-:Y:S01]  /*1010*/  STS [R90.X4+0x200], R9 ;  /* 0x000200095a007388 */ /* 0x0003e20000004800 */
[----:B------:R-:W-:Y:S01]  /*1020*/  LEA.HI.SX32 R71, R0, R57, 0x1b ;  /* 0x0000003900477211 */ /* 0x000fe200078fdaff */
[----:B--2---:R-:W-:Y:S02]  /*1030*/  HFMA2.MMA R7, -RZ, RZ, 0, 0 ;  /* 0x00000000ff077435 */ /* 0x004fe400000001ff */
[----:B------:R2:W-:Y:S01]  /*1040*/  STS [R83.X4+0x280], R6 ;  /* 0x0002800653007388 */ /* 0x0005e20000004800 */
[----:B0-----:R-:W-:-:S03]  /*1050*/  IADD3 R4, R57, 0x4, RZ ;  /* 0x0000000439047810 */ /* 0x001fc60007ffe0ff */
[----:B------:R0:W-:Y:S01]  /*1060*/  STS [R82.X4+0x300], R11 ;  /* 0x0003000b52007388 */ /* 0x0001e20000004800 */
[----:B------:R-:W-:-:S03]  /*1070*/  LEA.HI.SX32 R69, R4, R57, 0x1b ;  /* 0x0000003904457211 */ /* 0x000fc600078fdaff */
[----:B------:R3:W-:Y:S01]  /*1080*/  STS [R81.X4+0x380], R8 ;  /* 0x0003800851007388 */ /* 0x0007e20000004800 */
[----:B-1----:R-:W-:Y:S02]  /*1090*/  MOV R9, RZ ;  /* 0x000000ff00097202 */ /* 0x002fe40000000f00 */
[C---:B--2---:R-:W-:Y:S01]  /*10a0*/  IADD3 R6, R57.reuse, 0x6, RZ ;  /* 0x0000000639067810 */ /* 0x044fe20007ffe0ff */
[----:B------:R1:W-:Y:S01]  /*10b0*/  STS [R80.X4+0x400], R13 ;  /* 0x0004000d50007388 */ /* 0x0003e20000004800 */
[----:B0-----:R-:W-:Y:S02]  /*10c0*/  IMAD.MOV.U32 R11, RZ, RZ, RZ ;  /* 0x000000ffff0b7224 */ /* 0x001fe400078e00ff */
[----:B------:R-:W-:Y:S01]  /*10d0*/  LEA.HI.SX32 R67, R6, R57, 0x1b ;  /* 0x0000003906437211 */ /* 0x000fe200078fdaff */
[----:B------:R0:W-:Y:S01]  /*10e0*/  STS [R79.X4+0x480], R10 ;  /* 0x0004800a4f007388 */ /* 0x0001e20000004800 */
[----:B---3--:R-:W-:-:S03]  /*10f0*/  IADD3 R8, R57, 0x8, RZ ;  /* 0x0000000839087810 */ /* 0x008fc60007ffe0ff */
[----:B------:R-:W-:Y:S01]  /*1100*/  STS [R78.X4+0x500], R15 ;  /* 0x0005000f4e007388 */ /* 0x000fe20000004800 */
[----:B------:R-:W-:Y:S01]  /*1110*/  LEA.HI.SX32 R65, R8, R57, 0x1b ;  /* 0x0000003908417211 */ /* 0x000fe200078fdaff */
[----:B-1----:R-:W-:Y:S02]  /*1120*/  HFMA2.MMA R13, -RZ, RZ, 0, 0 ;  /* 0x00000000ff0d7435 */ /* 0x002fe400000001ff */
[----:B------:R1:W-:Y:S01]  /*1130*/  STS [R77.X4+0x580], R12 ;  /* 0x0005800c4d007388 */ /* 0x0003e20000004800 */
[----:B0-----:R-:W-:-:S03]  /*1140*/  IADD3 R10, R57, 0xa, RZ ;  /* 0x0000000a390a7810 */ /* 0x001fc60007ffe0ff */
[----:B------:R-:W-:Y:S01]  /*1150*/  STS [R76.X4+0x600], R17 ;  /* 0x000600114c007388 */ /* 0x000fe20000004800 */
[----:B------:R-:W-:-:S03]  /*1160*/  LEA.HI.SX32 R63, R10, R57, 0x1b ;  /* 0x000000390a3f7211 */ /* 0x000fc600078fdaff */
[----:B------:R0:W-:Y:S01]  /*1170*/  STS [R75.X4+0x680], R14 ;  /* 0x0006800e4b007388 */ /* 0x0001e20000004800 */
[----:B-1----:R-:W-:-:S03]  /*1180*/  IADD3 R12, R57, 0xc, RZ ;  /* 0x0000000c390c7810 */ /* 0x002fc60007ffe0ff */
[----:B------:R1:W-:Y:S01]  /*1190*/  STS [R74.X4+0x700], R19 ;  /* 0x000700134a007388 */ /* 0x0003e20000004800 */
[----:B------:R-:W-:-:S03]  /*11a0*/  LEA.HI.SX32 R61, R12, R57, 0x1b ;  /* 0x000000390c3d7211 */ /* 0x000fc600078fdaff */
[----:B------:R-:W-:Y:S01]  /*11b0*/  STS [R73.X4+0x780], R16 ;  /* 0x0007801049007388 */ /* 0x000fe20000004800 */
[----:B------:R-:W-:-:S06]  /*11c0*/  NOP ;  /* 0x0000000000007918 */ /* 0x000fcc0000000000 */
[C---:B0-----:R-:W-:Y:S01]  /*11d0*/  IADD3 R14, R57.reuse, 0xe, RZ ;  /* 0x0000000e390e7810 */ /* 0x041fe20007ffe0ff */
[----:B------:R-:W-:Y:S03]  /*11e0*/  LDS R55, [R72.X4+0x4] ;  /* 0x0000040048377984 */ /* 0x000fe60000004800 */
[-C--:B------:R-:W-:Y:S01]  /*11f0*/  LEA.HI.SX32 R59, R14, R57.reuse, 0x1b ;  /* 0x000000390e3b7211 */ /* 0x080fe200078fdaff */
[----:B------:R-:W-:Y:S01]  /*1200*/  LDS R54, [R71.X4+0x8] ;  /* 0x0000080047367984 */ /* 0x000fe20000004800 */
[----:B------:R-:W-:-:S03]  /*1210*/  LEA.HI.SX32 R57, R57, R57, 0x1b ;  /* 0x0000003939397211 */ /* 0x000fc600078fdaff */
        /* <DEDUP_REMOVED lines=15> */
[----:B------:R-:W-:Y:S01]  /*1310*/  HFMA2.MMA R0, -RZ, RZ, 0, 0 ;  /* 0x00000000ff007435 */ /* 0x000fe200000001ff */
[----:B------:R-:W-:Y:S01]  /*1320*/  MOV R15, RZ ;  /* 0x000000ff000f7202 */ /* 0x000fe20000000f00 */
[----:B-1----:R-:W-:Y:S01]  /*1330*/  HFMA2.MMA R19, -RZ, RZ, 0, 0 ;  /* 0x00000000ff137435 */ /* 0x002fe200000001ff */
[----:B------:R-:W-:-:S02]  /*1340*/  IMAD.MOV.U32 R17, RZ, RZ, RZ ;  /* 0x000000ffff117224 */ /* 0x000fc400078e00ff */
        /* <DEDUP_REMOVED lines=18> */
[----:B------:R-:W-:Y:S01]  /*1470*/  IMAD.MOV.U32 R6, RZ, RZ, RZ ;  /* 0x000000ffff067224 */ /* 0x000fe200078e00ff */
[----:B------:R-:W-:Y:S01]  /*1480*/  MOV R4, RZ ;  /* 0x000000ff00047202 */ /* 0x000fe20000000f00 */
        /* <DEDUP_REMOVED lines=73> */
[----:B------:R-:W-:Y:S02]  /*1920*/  FFMA.FTZ R3, R2, R3, -0.13229703903198242188 ;  /* 0xbe0778e002037423 */ /* 0x000fe40000010003 */
        /* <DEDUP_REMOVED lines=16> */
.L_x_2765:
[----:B-1----:R-:W-:Y:S05]  /*1a30*/  BSYNC B0 ;  /* 0x0000000000007941 */ /* 0x002fea0003800000 */
.L_x_2764:
        /* <DEDUP_REMOVED lines=14> */
[----:B------:R-:W-:Y:S01]  /*1b20*/  IADD3 R3, -R0, 0x40800000, RZ ;  /* 0x4080000000037810 */ /* 0x000fe20007ffe1ff */
[----:B------:R-:W-:Y:S02]  /*1b30*/  IMAD.IADD R2, R5, 0x1, -R0 ;  /* 0x0000000105027824 */ /* 0x000fe400078e0a00 */
[----:B------:R-:W1:Y:S02]  /*1b40*/  I2F R0, R0 ;  /* 0x0000000000007306 */ /* 0x000e640000201400 */
        /* <DEDUP_REMOVED lines=20> */
.L_x_2767:
[----:B------:R-:W-:Y:S05]  /*1c90*/  BSYNC B0 ;  /* 0x0000000000007941 */ /* 0x000fea0003800000 */
.L_x_2766:
[----:B------:R-:W-:Y:S01]  /*1ca0*/  BSSY B0, `(.L_x_2768) ;  /* 0x0000023000007945 */ /* 0x000fe20003800000 */
[----:B------:R-:W-:Y:S01]  /*1cb0*/  FSETP.GTU.FTZ.AND P4, PT, R24, 20, PT ;  /* 0x41a000001800780b */ /* 0x000fe20003f9c000 */
[----:B------:R-:W-:Y:S01]  /*1cc0*/  FADD.FTZ R23, R23, UR4 ;  /* 0x0000000417177e21 */ /* 0x000fe20008010000 */
[----:B------:R-:W-:Y:S06]  /*1cd0*/  @P3 BRA `(.L_x_2769) ;  /* 0x000001f000003947 */ /* 0x000fec0003800000 */
[----:B------:R-:W-:Y:S01]  /*1ce0*/  FMUL.FTZ R30, R30, 1.4426950216293334961 ;  /* 0x3fb8aa3b1e1e7820 */ /* 0x000fe20000410000 */
[----:B------:R-:W-:Y:S01]  /*1cf0*/  HFMA2.MMA R7, -RZ, RZ, 1.3056640625, -1.8671875 ;  /* 0x3d39bf78ff077435 */ /* 0x000fe200000001ff */
        /* <DEDUP_REMOVED lines=29> */
.L_x_2769:
[----:B------:R-:W-:Y:S05]  /*1ed0*/  BSYNC B0 ;  /* 0x0000000000007941 */ /* 0x000fea0003800000 */
.L_x_2768:
[----:B------:R-:W-:Y:S01]  /*1ee0*/  ISETP.EQ.OR P2, PT, RZ, UR7, P2 ;  /* 0x00000007ff007c0c */ /* 0x000fe20009742670 */
[----:B------:R-:W-:Y:S01]  /*1ef0*/  BSSY B0, `(.L_x_2770) ;  /* 0x0000024000007945 */ /* 0x000fe20003800000 */
[----:B------:R-:W-:Y:S01]  /*1f00*/  FSETP.GTU.FTZ.AND P3, PT, R23, 20, PT ;  /* 0x41a000001700780b */ /* 0x000fe20003f7c000 */
[----:B------:R-:W-:Y:S01]  /*1f10*/  FADD.FTZ R22, R22, UR4 ;  /* 0x0000000416167e21 */ /* 0x000fe20008010000 */
        /* <DEDUP_REMOVED lines=33> */
.L_x_2771:
[----:B------:R-:W-:Y:S05]  /*2130*/  BSYNC B0 ;  /* 0x0000000000007941 */ /* 0x000fea0003800000 */
.L_x_2770:
        /* <DEDUP_REMOVED lines=35> */
.L_x_2773:
[----:B------:R-:W-:Y:S05]  /*2370*/  BSYNC B0 ;  /* 0x0000000000007941 */ /* 0x000fea0003800000 */
.L_x_2772:
[----:B------:R-:W-:Y:S01]  /*2380*/  ISETP.EQ.OR P0, PT, RZ, UR7, P0 ;  /* 0x00000007ff007c0c */ /* 0x000fe20008702670 */
[----:B------:R-:W-:Y:S01]  /*2390*/  BSSY B0, `(.L_x_2774) ;  /* 0x0000024000007945 */ /* 0x000fe20003800000 */
[----:B------:R-:W-:Y:S01]  /*23a0*/  FSETP.GTU.FTZ.AND P1, PT, R21, 20, PT ;  /* 0x41a000001500780b */ /* 0x000fe20003f3c000 */
[----:B------:R-:W-:Y:S01]  /*23b0*/  FADD.FTZ R20, R20, UR4 ;  /* 0x0000000414147e21 */ /* 0x000fe20008010000 */
[----:B------:R-:W-:-:S09]  /*23c0*/  ISETP.EQ.OR P6, PT, RZ, UR7, P6 ;  /* 0x00000007ff007c0c */ /* 0x000fd2000b7c2670 */
[----:B------:R-:W-:Y:S05]  /*23d0*/  @P0 BRA `(.L_x_2775) ;  /* 0x000001f000000947 */ /* 0x000fea0003800000 */
[----:B------:R-:W-:Y:S01]  /*23e0*/  FMUL.FTZ R27, R27, 1.4426950216293334961 ;  /* 0x3fb8aa3b1b1b7820 */ /* 0x000fe20000410000 */
[----:B------:R-:W-:Y:S01]  /*23f0*/  HFMA2.MMA R7, -RZ, RZ, 1.3056640625, -1.8671875 ;  /* 0x3d39bf78ff077435 */ /* 0x000fe200000001ff */
        /* <DEDUP_REMOVED lines=29> */
.L_x_2775:
[----:B------:R-:W-:Y:S05]  /*25d0*/  BSYNC B0 ;  /* 0x0000000000007941 */ /* 0x000fea0003800000 */
.L_x_2774:
[----:B------:R-:W-:Y:S01]  /*25e0*/  BSSY B0, `(.L_x_2776) ;  /* 0x0000023000007945 */ /* 0x000fe20003800000 */
[----:B------:R-:W-:Y:S01]  /*25f0*/  FSETP.GTU.FTZ.AND P0, PT, R20, 20, PT ;  /* 0x41a000001400780b */ /* 0x000fe20003f1c000 */
[----:B--2---:R-:W-:Y:S01]  /*2600*/  FADD.FTZ R19, R19, UR4 ;  /* 0x0000000413137e21 */ /* 0x004fe20008010000 */
        /* <DEDUP_REMOVED lines=32> */
.L_x_2777:
[----:B------:R-:W-:Y:S05]  /*2810*/  BSYNC B0 ;  /* 0x0000000000007941 */ /* 0x000fea0003800000 */
.L_x_2776:
        /* <DEDUP_REMOVED lines=37> */
.L_x_2779:
[----:B------:R-:W-:Y:S05]  /*2a70*/  BSYNC B0 ;  /* 0x0000000000007941 */ /* 0x000fea0003800000 */
.L_x_2778:
[----:B------:R-:W-:Y:S01]  /*2a80*/  BSSY B0, `(.L_x_2780) ;  /* 0x0000023000007945 */ /* 0x000fe20003800000 */
[----:B------:R-:W-:Y:S01]  /*2a90*/  FSETP.GTU.FTZ.AND P5, PT, R18, 20, PT ;  /* 0x41a000001200780b */ /* 0x000fe20003fbc000 */
[----:B----4-:R-:W-:Y:S01]  /*2aa0*/  FADD.FTZ R17, R17, UR4 ;  /* 0x0000000411117e21 */ /* 0x010fe20008010000 */
[----:B------:R-:W-:Y:S06]  /*2ab0*/  @P4 BRA `(.L_x_2781) ;  /* 0x000001f000004947 */ /* 0x000fec0003800000 */
        /* <DEDUP_REMOVED lines=31> */
.L_x_2781:
[----:B------:R-:W-:Y:S05]  /*2cb0*/  BSYNC B0 ;  /* 0x0000000000007941 */ /* 0x000fea0003800000 */
.L_x_2780:
        /* <DEDUP_REMOVED lines=42> */
.L_x_2783:
[----:B------:R-:W-:Y:S05]  /*2f60*/  BSYNC B0 ;  /* 0x0000000000007941 */ /* 0x000fea0003800000 */
.L_x_2782:
[----:B------:R-:W-:Y:S01]  /*2f70*/  BSSY B0, `(.L_x_2784) ;  /* 0x0000021000007945 */ /* 0x000fe20003800000 */
        /* <DEDUP_REMOVED lines=32> */
.L_x_2785:
[----:B------:R-:W-:Y:S05]  /*3180*/  BSYNC B0 ;  /* 0x0000000000007941 */ /* 0x000fea0003800000 */
.L_x_2784:
        /* <DEDUP_REMOVED lines=33> */
.L_x_2787:
[----:B------:R-:W-:Y:S05]  /*33a0*/  BSYNC B0 ;  /* 0x0000000000007941 */ /* 0x000fea0003800000 */
.L_x_2786:
        /* <DEDUP_REMOVED lines=33> */
.L_x_2789:
[----:B------:R-:W-:Y:S05]  /*35c0*/  BSYNC B0 ;  /* 0x0000000000007941 */ /* 0x000fea0003800000 */
.L_x_2788:
        /* <DEDUP_REMOVED lines=33> */
.L_x_2791:
[----:B------:R-:W-:Y:S05]  /*37e0*/  BSYNC B0 ;  /* 0x0000000000007941 */ /* 0x000fea0003800000 */
.L_x_2790:
        /* <DEDUP_REMOVED lines=33> */
.L_x_2793:
[----:B------:R-:W-:Y:S05]  /*3a00*/  BSYNC B0 ;  /* 0x0000000000007941 */ /* 0x000fea0003800000 */
.L_x_2792:
        /* <DEDUP_REMOVED lines=33> */
.L_x_2795:
[----:B------:R-:W-:Y:S05]  /*3c20*/  BSYNC B0 ;  /* 0x0000000000007941 */ /* 0x000fea0003800000 */
.L_x_2794:
        /* <DEDUP_REMOVED lines=19> */
[----:B------:R-:W0:Y:S01]  /*3d60*/  S2R R40, SR_TID.X ;  /* 0x0000000000287919 */ /* 0x000e220000002100 */
[----:B------:R-:W-:Y:S01]  /*3d70*/  UMOV UR7, URZ ;  /* 0x0000003f00077c82 */ /* 0x000fe20008000000 */
[----:B0-----:R-:W-:-:S04]  /*3d80*/  LOP3.LUT R40, R40, 0x1f, RZ, 0xc0, !PT ;  /* 0x0000001f28287812 */ /* 0x001fc800078ec0ff */
[----:B------:R-:W-:-:S04]  /*3d90*/  ISETP.NE.AND P0, PT, R40, RZ, PT ;  /* 0x000000ff2800720c */ /* 0x000fc80003f05270 */
[----:B------:R-:W-:Y:S02]  /*3da0*/  ISETP.EQ.OR P0, PT, RZ, UR5, P0 ;  /* 0x00000005ff007c0c */ /* 0x000fe40008702670 */
.L_x_2801:
[----:B------:R-:W-:Y:S02]  /*3db0*/  ULDC.64 UR28, c[0x0][0x180] ;  /* 0x00006000001c7ab9 */ /* 0x000fe40000000a00 */
[----:B------:R-:W-:Y:S02]  /*3dc0*/  UIMAD UR26, UR23, UR28, URZ ;  /* 0x0000001c171a72a4 */ /* 0x000fe4000f8e023f */
[----:B------:R-:W-:Y:S02]  /*3dd0*/  UIMAD.WIDE.U32 UR18, UR22, UR28, URZ ;  /* 0x0000001c161272a5 */ /* 0x000fe4000f8e003f */
[----:B------:R-:W-:Y:S02]  /*3de0*/  UIMAD UR27, UR22, UR29, UR26 ;  /* 0x0000001d161b72a4 */ /* 0x000fe4000f8e021a */
[----:B------:R-:W-:Y:S02]  /*3df0*/  USHF.R.S32.HI UR26, URZ, 0x1f, UR7 ;  /* 0x0000001f3f1a7899 */ /* 0x000fe40008011407 */
[----:B------:R-:W-:-:S02]  /*3e00*/  ULDC.64 UR30, c[0x0][0x188] ;  /* 0x00006200001e7ab9 */ /* 0x000fc40000000a00 */
[----:B------:R-:W-:Y:S02]  /*3e10*/  UIADD3 UR19, UR19, UR27, URZ ;  /* 0x0000001b13137290 */ /* 0x000fe4000fffe03f */
[----:B------:R-:W-:Y:S02]  /*3e20*/  UIMAD UR27, UR26, UR30, URZ ;  /* 0x0000001e1a1b72a4 */ /* 0x000fe4000f8e023f */
[----:B------:R-:W-:Y:S02]  /*3e30*/  UIMAD.WIDE.U32 UR18, UR7, UR30, UR18 ;  /* 0x0000001e071272a5 */ /* 0x000fe4000f8e0012 */
[----:B------:R-:W-:-:S03]  /*3e40*/  UIMAD UR28, UR7, UR31, UR27 ;  /* 0x0000001f071c72a4 */ /* 0x000fc6000f8e021b */
[----:B------:R-:W-:Y:S02]  /*3e50*/  ULDC.64 UR30, c[0x0][0x220] ;  /* 0x00008800001e7ab9 */ /* 0x000fe40000000a00 */
[----:B------:R-:W-:Y:S02]  /*3e60*/  ULEA UR27, UP0, UR18, UR30, 0x2 ;  /* 0x0000001e121b7291 */ /* 0x000fe4000f80103f */
[----:B------:R-:W-:-:S04]  /*3e70*/  UIADD3 UR19, UR19, UR28, URZ ;  /* 0x0000001c13137290 */ /* 0x000fc8000fffe03f */
[----:B------:R-:W-:Y:S01]  /*3e80*/  ULEA.HI.X UR18, UR18, UR31, UR19, 0x2, UP0 ;  /* 0x0000001f12127291 */ /* 0x000fe200080f1413 */
[----:B------:R-:W-:Y:S01]  /*3e90*/  IMAD.U32 R40, RZ, RZ, UR27 ;  /* 0x0000001bff287e24 */ /* 0x000fe2000f8e00ff */
[----:B------:R-:W-:Y:S01]  /*3ea0*/  UMOV UR28, 0xfffff800 ;  /* 0xfffff800001c7882 */ /* 0x000fe20000000000 */
[----:B------:R-:W-:Y:S01]  /*3eb0*/  MOV R43, UR7 ;  /* 0x00000007002b7c02 */ /* 0x000fe20008000f00 */
[----:B0-----:R-:W-:Y:S01]  /*3ec0*/  CS2R R88, SRZ ;  /* 0x0000000000587805 */ /* 0x001fe2000001ff00 */
[----:B------:R-:W-:Y:S01]  /*3ed0*/  CS2R R46, SRZ ;  /* 0x00000000002e7805 */ /* 0x000fe2000001ff00 */
[----:B------:R-:W-:Y:S01]  /*3ee0*/  MOV R41, UR18 ;  /* 0x0000001200297c02 */ /* 0x000fe20008000f00 */
[----:B------:R-:W-:Y:S01]  /*3ef0*/  ULDC.64 UR18, c[0x0][0x1c0] ;  /* 0x0000700000127ab9 */ /* 0x000fe20000000a00 */
[----:B------:R-:W-:Y:S01]  /*3f00*/  IMAD.MOV.U32 R145, RZ, RZ, RZ ;  /* 0x000000ffff917224 */ /* 0x000fe200078e00ff */
[----:B------:R-:W-:Y:S01]  /*3f10*/  CS2R R146, SRZ ;  /* 0x0000000000927805 */ /* 0x000fe2000001ff00 */
[----:B------:R-:W-:Y:S01]  /*3f20*/  HFMA2.MMA R152, -RZ, RZ, 0, 0 ;  /* 0x00000000ff987435 */ /* 0x000fe200000001ff */
[----:B------:R0:W2:Y:S01]  /*3f30*/  LDG.E R86, [R40.64] ;  /* 0x0000001428567981 */ /* 0x0000a2000c1e1900 */
[----:B------:R-:W-:Y:S01]  /*3f40*/  UIMAD UR18, UR26, UR18, URZ ;  /* 0x000000121a1272a4 */ /* 0x000fe2000f8e023f */
[----:B------:R-:W-:Y:S01]  /*3f50*/  CS2R R150, SRZ ;  /* 0x0000000000967805 */ /* 0x000fe2000001ff00 */
[----:B------:R-:W-:Y:S01]  /*3f60*/  CS2R R148, SRZ ;  /* 0x0000000000947805 */ /* 0x000fe2000001ff00 */
[----:B------:R-:W-:Y:S01]  /*3f70*/  CS2R R44, SRZ ;  /* 0x00000000002c7805 */ /* 0x000fe2000001ff00 */
[----:B------:R-:W-:Y:S01]  /*3f80*/  UIMAD UR18, UR7, UR19, UR18 ;  /* 0x00000013071272a4 */ /* 0x000fe2000f8e0212 */
[----:B------:R-:W1:Y:S01]  /*3f90*/  S2R R112, SR_TID.X ;  /* 0x0000000000707919 */ /* 0x000e620000002100 */
[----:B------:R-:W-:Y:S01]  /*3fa0*/  FMUL.FTZ R121, R52, R28 ;  /* 0x0000001c34797220 */ /* 0x000fe20000410000 */
[----:B------:R-:W-:-:S02]  /*3fb0*/  ULDC UR19, c[0x0][0x168] ;  /* 0x00005a0000137ab9 */ /* 0x000fc40000000800 */
[----:B------:R-:W-:Y:S01]  /*3fc0*/  UIMAD UR28, UR5, UR28, UR19 ;  /* 0x0000001c051c72a4 */ /* 0x000fe2000f8e0213 */
[----:B0-----:R-:W-:Y:S01]  /*3fd0*/  IMAD.WIDE.U32 R40, R43, c[0x0][0x1c0], R84 ;  /* 0x000070002b287a25 */ /* 0x001fe200078e0054 */
[----:B------:R-:W-:-:S04]  /*3fe0*/  ULDC.64 UR30, c[0x0][0x1a0] ;  /* 0x00006800001e7ab9 */ /* 0x000fc80000000a00 */
[----:B------:R-:W-:Y:S02]  /*3ff0*/  ISETP.GE.AND P5, PT, R84, UR28, PT ;  /* 0x0000001c54007c0c */ /* 0x000fe4000bfa6270 */
[----:B------:R-:W-:Y:S02]  /*4000*/  ISETP.GE.AND P4, PT, R109, UR28, PT ;  /* 0x0000001c6d007c0c */ /* 0x000fe4000bf86270 */
[----:B------:R-:W-:Y:S02]  /*4010*/  ISETP.GE.AND P3, PT, R107, UR28, PT ;  /* 0x0000001c6b007c0c */ /* 0x000fe4000bf66270 */
[----:B------:R-:W-:Y:S02]  /*4020*/  ISETP.GE.AND P2, PT, R108, UR28, PT ;  /* 0x0000001c6c007c0c */ /* 0x000fe4000bf46270 */
[----:B------:R-:W-:Y:S02]  /*4030*/  LEA R42, P1, R40, UR16, 0x2 ;  /* 0x00000010282a7c11 */ /* 0x000fe4000f8210ff */
[----:B------:R-:W-:-:S02]  /*4040*/  IADD3 R43, R41, UR18, RZ ;  /* 0x00000012292b7c10 */ /* 0x000fc4000fffe0ff */
[----:B------:R-:W-:Y:S02]  /*4050*/  ISETP.GE.AND P6, PT, R105, UR28, PT ;  /* 0x0000001c69007c0c */ /* 0x000fe4000bfc6270 */
[----:B------:R-:W-:Y:S02]  /*4060*/  LEA.HI.X R43, R40, UR17, R43, 0x2, P1 ;  /* 0x00000011282b7c11 */ /* 0x000fe400088f142b */
[----:B------:R-:W-:Y:S01]  /*4070*/  CS2R R40, SRZ ;  /* 0x0000000000287805 */ /* 0x000fe2000001ff00 */
[----:B------:R-:W-:Y:S02]  /*4080*/  ISETP.GE.AND P1, PT, R106, UR28, PT ;  /* 0x0000001c6a007c0c */ /* 0x000fe4000bf26270 */
[----:B------:R0:W3:Y:S01]  /*4090*/  @!P5 LDG.E R89, [R42.64] ;  /* 0x000000142a59d981 */ /* 0x0000e2000c1e1900 */
[----:B------:R-:W-:-:S03]  /*40a0*/  ISETP.GE.AND P5, PT, R104, UR28, PT ;  /* 0x0000001c68007c0c */ /* 0x000fc6000bfa6270 */
[----:B------:R0:W4:Y:S01]  /*40b0*/  @!P4 LDG.E R46, [R42.64+0x80] ;  /* 0x000080142a2ec981 */ /* 0x000122000c1e1900 */
[----:B------:R-:W-:-:S03]  /*40c0*/  ISETP.GE.AND P4, PT, R103, UR28, PT ;  /* 0x0000001c67007c0c */ /* 0x000fc6000bf86270 */
[----:B------:R0:W3:Y:S01]  /*40d0*/  @!P3 LDG.E R40, [R42.64+0x180] ;  /* 0x000180142a28b981 */ /* 0x0000e2000c1e1900 */
        /* <DEDUP_REMOVED lines=15> */
[----:B------:R0:W3:Y:S04]  /*41d0*/  @!P1 LDG.E R149, [R42.64+0x500] ;  /* 0x000500142a959981 */ /* 0x0000e8000c1e1900 */
[----:B------:R0:W3:Y:S04]  /*41e0*/  @!P6 LDG.E R150, [R42.64+0x580] ;  /* 0x000580142a96e981 */ /* 0x0000e8000c1e1900 */
[----:B------:R0:W3:Y:S04]  /*41f0*/  @!P5 LDG.E R147, [R42.64+0x600] ;  /* 0x000600142a93d981 */ /* 0x0000e8000c1e1900 */
[----:B------:R0:W3:Y:S04]  /*4200*/  @!P4 LDG.E R148, [R42.64+0x680] ;  /* 0x000680142a94c981 */ /* 0x0000e8000c1e1900 */
[----:B------:R0:W3:Y:S04]  /*4210*/  @!P3 LDG.E R45, [R42.64+0x700] ;  /* 0x000700142a2db981 */ /* 0x0000e8000c1e1900 */
[----:B------:R0:W3:Y:S01]  /*4220*/  @!P2 LDG.E R44, [R42.64+0x780] ;  /* 0x000780142a2ca981 */ /* 0x0000e2000c1e1900 */
[C---:B-1----:R-:W-:Y:S01]  /*4230*/  SHF.L.U32 R87, R112.reuse, 0x4, RZ ;  /* 0x0000000470577819 */ /* 0x042fe200000006ff */
[C---:B------:R-:W-:Y:S01]  /*4240*/  IMAD.SHL.U32 R122, R112.reuse, 0x10, RZ ;  /* 0x00000010707a7824 */ /* 0x040fe200078e00ff */
[----:B------:R-:W-:-:S02]  /*4250*/  SHF.L.U32 R125, R112, 0x4, RZ ;  /* 0x00000004707d7819 */ /* 0x000fc400000006ff */
[C---:B------:R-:W-:Y:S02]  /*4260*/  IADD3 R120, R87.reuse, 0xa, RZ ;  /* 0x0000000a57787810 */ /* 0x040fe40007ffe0ff */
[----:B------:R-:W-:Y:S02]  /*4270*/  IADD3 R122, R122, 0x1, RZ ;  /* 0x000000017a7a7810 */ /* 0x000fe40007ffe0ff */
[----:B------:R-:W-:Y:S02]  /*4280*/  ISETP.GE.U32.AND P6, PT, R87, UR28, PT ;  /* 0x0000001c57007c0c */ /* 0x000fe4000bfc6070 */
[----:B------:R-:W-:Y:S02]  /*4290*/  IADD3 R125, R125, 0x2, RZ ;  /* 0x000000027d7d7810 */ /* 0x000fe40007ffe0ff */
[----:B------:R-:W-:Y:S02]  /*42a0*/  ISETP.GE.U32.AND P1, PT, R120, UR28, PT ;  /* 0x0000001c78007c0c */ /* 0x000fe4000bf26070 */
[----:B------:R-:W-:-:S02]  /*42b0*/  IADD3 R119, R87, 0x7, RZ ;  /* 0x0000000757777810 */ /* 0x000fc40007ffe0ff */
[----:B------:R-:W-:Y:S02]  /*42c0*/  ISETP.GE.U32.AND P5, PT, R122, UR28, PT ;  /* 0x0000001c7a007c0c */ /* 0x000fe4000bfa6070 */
[----:B------:R-:W-:Y:S02]  /*42d0*/  ISETP.GE.U32.AND P4, PT, R119, UR28, PT ;  /* 0x0000001c77007c0c */ /* 0x000fe4000bf86070 */
[----:B------:R-:W-:-:S04]  /*42e0*/  IADD3 R119, R87, 0x8, RZ ;  /* 0x0000000857777810 */ /* 0x000fc80007ffe0ff */
[----:B------:R-:W-:Y:S01]  /*42f0*/  ISETP.GE.U32.AND P3, PT, R119, UR28, PT ;  /* 0x0000001c77007c0c */ /* 0x000fe2000bf66070 */
[----:B------:R-:W-:Y:S02]  /*4300*/  FMUL.FTZ R119, R53, R29 ;  /* 0x0000001d35777220 */ /* 0x000fe40000410000 */
[----:B------:R-:W-:Y:S01]  /*4310*/  FMUL.FTZ R123, R51, R27 ;  /* 0x0000001b337b7220 */ /* 0x000fe20000410000 */
[C---:B------:R-:W-:Y:S02]  /*4320*/  IADD3 R129, R87.reuse, 0xc, RZ ;  /* 0x0000000c57817810 */ /* 0x040fe40007ffe0ff */
[C---:B------:R-:W-:Y:S02]  /*4330*/  IADD3 R130, R87.reuse, 0xd, RZ ;  /* 0x0000000d57827810 */ /* 0x040fe40007ffe0ff */
[----:B------:R-:W-:Y:S01]  /*4340*/  IADD3 R132, R87, 0xe, RZ ;  /* 0x0000000e57847810 */ /* 0x000fe20007ffe0ff */
[----:B------:R-:W-:Y:S02]  /*4350*/  FMUL.FTZ R131, R39, R23 ;  /* 0x0000001727837220 */ /* 0x000fe40000410000 */
[----:B------:R-:W-:-:S02]  /*4360*/  FMUL.FTZ R133, R38, R22 ;  /* 0x0000001626857220 */ /* 0x000fc40000410000 */
[----:B------:R-:W-:-:S03]  /*4370*/  FMUL.FTZ R134, R37, R21 ;  /* 0x0000001525867220 */ /* 0x000fc60000410000 */
[----:B------:R-:W-:Y:S01]  /*4380*/  FSEL R133, R133, RZ, !P1 ;  /* 0x000000ff85857208 */ /* 0x000fe20004800000 */
[----:B------:R-:W-:Y:S02]  /*4390*/  FMUL.FTZ R135, R36, R20 ;  /* 0x0000001424877220 */ /* 0x000fe40000410000 */
[----:B------:R-:W-:Y:S02]  /*43a0*/  FMUL.FTZ R136, R35, R19 ;  /* 0x0000001323887220 */ /* 0x000fe40000410000 */
[----:B------:R-:W-:Y:S02]  /*43b0*/  FMUL.FTZ R140, R34, R18 ;  /* 0x00000012228c7220 */ /* 0x000fe40000410000 */
[----:B------:R-:W-:Y:S02]  /*43c0*/  FMUL.FTZ R143, R33, R17 ;  /* 0x00000011218f7220 */ /* 0x000fe40000410000 */
[----:B--2---:R-:W-:-:S04]  /*43d0*/  FMUL.FTZ R86, R86, 1.4426950216293334961 ;  /* 0x3fb8aa3b56567820 */ /* 0x004fc80000410000 */
[C---:B------:R-:W-:Y:S02]  /*43e0*/  FMUL.FTZ R113, R86.reuse, R32 ;  /* 0x0000002056717220 */ /* 0x040fe40000410000 */
[C---:B------:R-:W-:Y:S02]  /*43f0*/  FMUL.FTZ R115, R86.reuse, R31 ;  /* 0x0000001f56737220 */ /* 0x040fe40000410000 */
[----:B------:R1:W2:Y:S01]  /*4400*/  MUFU.EX2 R114, R113 ;  /* 0x0000007100727308 */ /* 0x0002a20000000800 */
[C---:B------:R-:W-:Y:S02]  /*4410*/  FMUL.FTZ R117, R86.reuse, R30 ;  /* 0x0000001e56757220 */ /* 0x040fe40000410000 */
[C---:B0-----:R-:W-:Y:S02]  /*4420*/  FMUL.FTZ R42, R86.reuse, R29 ;  /* 0x0000001d562a7220 */ /* 0x041fe40000410000 */
[----:B------:R-:W-:-:S03]  /*4430*/  FMUL.FTZ R43, R86, R28 ;  /* 0x0000001c562b7220 */ /* 0x000fc60000410000 */
[----:B------:R0:W0:Y:S01]  /*4440*/  MUFU.EX2 R116, R115 ;  /* 0x0000007300747308 */ /* 0x0000220000000800 */
[----:B-1----:R-:W-:-:S07]  /*4450*/  IADD3 R113, R87, 0x9, RZ ;  /* 0x0000000957717810 */ /* 0x002fce0007ffe0ff */
[----:B------:R1:W1:Y:S01]  /*4460*/  MUFU.EX2 R118, R117 ;  /* 0x0000007500767308 */ /* 0x0002620000000800 */
[----:B------:R-:W-:Y:S01]  /*4470*/  ISETP.GE.U32.AND P2, PT, R113, UR28, PT ;  /* 0x0000001c71007c0c */ /* 0x000fe2000bf46070 */
[----:B------:R-:W-:-:S06]  /*4480*/  FMUL.FTZ R113, R56, R32 ;  /* 0x0000002038717220 */ /* 0x000fcc0000410000 */
[----:B------:R-:W4:Y:S01]  /*4490*/  MUFU.EX2 R42, R42 ;  /* 0x0000002a002a7308 */ /* 0x000f220000000800 */
[----:B0-----:R-:W-:Y:S01]  /*44a0*/  FMUL.FTZ R115, R55, R31 ;  /* 0x0000001f37737220 */ /* 0x001fe20000410000 */
[----:B------:R-:W-:Y:S01]  /*44b0*/  FSEL R113, R113, RZ, !P6 ;  /* 0x000000ff71717208 */ /* 0x000fe20007000000 */
[----:B------:R-:W-:-:S05]  /*44c0*/  FMUL.FTZ R120, R86, R27 ;  /* 0x0000001b56787220 */ /* 0x000fca0000410000 */
[----:B------:R-:W0:Y:S01]  /*44d0*/  MUFU.EX2 R43, R43 ;  /* 0x0000002b002b7308 */ /* 0x000e220000000800 */
[----:B-1----:R-:W-:Y:S01]  /*44e0*/  FMUL.FTZ R117, R54, R30 ;  /* 0x0000001e36757220 */ /* 0x002fe20000410000 */
[----:B--2---:R-:W-:Y:S02]  /*44f0*/  FSEL R114, R114, 1, !P6 ;  /* 0x3f80000072727808 */ /* 0x004fe40007000000 */
[----:B------:R-:W-:Y:S01]  /*4500*/  ISETP.GE.U32.AND P6, PT, R125, UR28, PT ;  /* 0x0000001c7d007c0c */ /* 0x000fe2000bfc6070 */
[----:B------:R-:W-:Y:S01]  /*4510*/  FMUL.FTZ R122, R86, R26 ;  /* 0x0000001a567a7220 */ /* 0x000fe20000410000 */
[----:B------:R-:W-:Y:S02]  /*4520*/  FSEL R115, R115, RZ, !P5 ;  /* 0x000000ff73737208 */ /* 0x000fe40006800000 */
[----:B------:R4:W1:Y:S01]  /*4530*/  MUFU.EX2 R124, R120 ;  /* 0x00000078007c7308 */ /* 0x0008620000000800 */
[----:B------:R-:W-:Y:S02]  /*4540*/  FSEL R116, R116, 1, !P5 ;  /* 0x3f80000074747808 */ /* 0x000fe40006800000 */
[----:B------:R-:W-:-:S02]  /*4550*/  ISETP.GE.U32.AND P5, PT, R165, UR28, PT ;  /* 0x0000001ca5007c0c */ /* 0x000fc4000bfa6070 */
[----:B------:R-:W-:Y:S02]  /*4560*/  FSEL R117, R117, RZ, !P6 ;  /* 0x000000ff75757208 */ /* 0x000fe40007000000 */
[----:B------:R-:W-:Y:S02]  /*4570*/  FSEL R118, R118, 1, !P6 ;  /* 0x3f80000076767808 */ /* 0x000fe40007000000 */
[----:B------:R-:W-:Y:S01]  /*4580*/  ISETP.GE.U32.AND P6, PT, R164, UR28, PT ;  /* 0x0000001ca4007c0c */ /* 0x000fe2000bfc6070 */
[----:B------:R0:W2:Y:S01]  /*4590*/  MUFU.EX2 R126, R122 ;  /* 0x0000007a007e7308 */ /* 0x0000a20000000800 */
[----:B----4-:R-:W-:Y:S01]  /*45a0*/  FSEL R120, R42, 1, !P5 ;  /* 0x3f8000002a787808 */ /* 0x010fe20006800000 */
[C---:B------:R-:W-:Y:S02]  /*45b0*/  FMUL.FTZ R127, R86.reuse, R25 ;  /* 0x00000019567f7220 */ /* 0x040fe40000410000 */
[----:B------:R-:W-:Y:S01]  /*45c0*/  FMUL.FTZ R42, R86, R24 ;  /* 0x00000018562a7220 */ /* 0x000fe20000410000 */
[----:B------:R-:W-:-:S02]  /*45d0*/  FSEL R119, R119, RZ, !P5 ;  /* 0x000000ff77777208 */ /* 0x000fc40006800000 */
[----:B0-----:R-:W-:Y:S01]  /*45e0*/  FSEL R122, R43, 1, !P6 ;  /* 0x3f8000002b7a7808 */ /* 0x001fe20007000000 */
[----:B------:R-:W-:Y:S01]  /*45f0*/  FMUL.FTZ R43, R86, R23 ;  /* 0x00000017562b7220 */ /* 0x000fe20000410000 */
[----:B------:R0:W4:Y:S01]  /*4600*/  MUFU.EX2 R128, R127 ;  /* 0x0000007f00807308 */ /* 0x0001220000000800 */
[----:B------:R-:W-:Y:S02]  /*4610*/  IADD3 R125, R87, 0xb, RZ ;  /* 0x0000000b577d7810 */ /* 0x000fe40007ffe0ff */
[----:B------:R-:W-:Y:S02]  /*4620*/  ISETP.GE.U32.AND P5, PT, R163, UR28, PT ;  /* 0x0000001ca3007c0c */ /* 0x000fe4000bfa6070 */
[----:B------:R-:W-:-:S03]  /*4630*/  FSEL R121, R121, RZ, !P6 ;  /* 0x000000ff79797208 */ /* 0x000fc60007000000 */
[----:B------:R-:W3:Y:S01]  /*4640*/  MUFU.EX2 R42, R42 ;  /* 0x0000002a002a7308 */ /* 0x000ee20000000800 */
[----:B------:R-:W-:Y:S01]  /*4650*/  ISETP.GE.U32.AND P6, PT, R125, UR28, PT ;  /* 0x0000001c7d007c0c */ /* 0x000fe2000bfc6070 */
[----:B------:R-:W-:Y:S01]  /*4660*/  FMUL.FTZ R125, R50, R26 ;  /* 0x0000001a327d7220 */ /* 0x000fe20000410000 */
[----:B------:R-:W-:Y:S02]  /*4670*/  FSEL R123, R123, RZ, !P5 ;  /* 0x000000ff7b7b7208 */ /* 0x000fe40006800000 */
[----:B-1----:R-:W-:-:S03]  /*4680*/  FSEL R124, R124, 1, !P5 ;  /* 0x3f8000007c7c7808 */ /* 0x002fc60006800000 */
[----:B------:R-:W1:Y:S01]  /*4690*/  MUFU.EX2 R43, R43 ;  /* 0x0000002b002b7308 */ /* 0x000e620000000800 */
[----:B------:R-:W-:Y:S01]  /*46a0*/  ISETP.GE.U32.AND P5, PT, R162, UR28, PT ;  /* 0x0000001ca2007c0c */ /* 0x000fe2000bfa6070 */
[----:B0-----:R-:W-:-:S03]  /*46b0*/  FMUL.FTZ R127, R49, R25 ;  /* 0x00000019317f7220 */ /* 0x001fc60000410000 */
[----:B------:R-:W-:Y:S02]  /*46c0*/  FSEL R125, R125, RZ, !P5 ;  /* 0x000000ff7d7d7208 */ /* 0x000fe40006800000 */
[----:B--2---:R-:W-:Y:S02]  /*46d0*/  FSEL R126, R126, 1, !P5 ;  /* 0x3f8000007e7e7808 */ /* 0x004fe40006800000 */
[----:B------:R-:W-:Y:S01]  /*46e0*/  ISETP.GE.U32.AND P5, PT, R129, UR28, PT ;  /* 0x0000001c81007c0c */ /* 0x000fe2000bfa6070 */
[----:B------:R-:W-:Y:S01]  /*46f0*/  FMUL.FTZ R129, R48, R24 ;  /* 0x0000001830817220 */ /* 0x000fe20000410000 */
[----:B------:R-:W-:Y:S02]  /*4700*/  FSEL R127, R127, RZ, !P4 ;  /* 0x000000ff7f7f7208 */ /* 0x000fe40006000000 */
[----:B----4-:R-:W-:Y:S02]  /*4710*/  FSEL R128, R128, 1, !P4 ;  /* 0x3f80000080807808 */ /* 0x010fe40006000000 */
[----:B------:R-:W-:-:S02]  /*4720*/  ISETP.GE.U32.AND P4, PT, R130, UR28, PT ;  /* 0x0000001c82007c0c */ /* 0x000fc4000bf86070 */
[----:B------:R-:W-:Y:S02]  /*4730*/  FSEL R129, R129, RZ, !P3 ;  /* 0x000000ff81817208 */ /* 0x000fe40005800000 */
[----:B---3--:R-:W-:Y:S01]  /*4740*/  FSEL R130, R42, 1, !P3 ;  /* 0x3f8000002a827808 */ /* 0x008fe20005800000 */
[-C--:B------:R-:W-:Y:S01]  /*4750*/  FFMA.FTZ R42, R113, R116.reuse, R115 ;  /* 0x00000074712a7223 */ /* 0x080fe20000010073 */
[----:B------:R-:W-:Y:S02]  /*4760*/  ISETP.GE.U32.AND P3, PT, R132, UR28, PT ;  /* 0x0000001c84007c0c */ /* 0x000fe4000bf66070 */
[----:B-1----:R-:W-:Y:S01]  /*4770*/  FSEL R132, R43, 1, !P2 ;  /* 0x3f8000002b847808 */ /* 0x002fe20005000000 */
[----:B------:R-:W-:Y:S02]  /*4780*/  FMUL.FTZ R43, R114, R116 ;  /* 0x00000074722b7220 */ /* 0x000fe40000410000 */
[C---:B------:R-:W-:Y:S02]  /*4790*/  FFMA.FTZ R42, R118.reuse, R42, R117 ;  /* 0x0000002a762a7223 */ /* 0x040fe40000010075 */
[----:B------:R-:W-:-:S02]  /*47a0*/  FMUL.FTZ R43, R118, R43 ;  /* 0x0000002b762b7220 */ /* 0x000fc40000410000 */
[----:B------:R-:W-:Y:S02]  /*47b0*/  FFMA.FTZ R42, R120, R42, R119 ;  /* 0x0000002a782a7223 */ /* 0x000fe40000010077 */
[----:B------:R-:W-:Y:S02]  /*47c0*/  FMUL.FTZ R137, R86, R22 ;  /* 0x0000001656897220 */ /* 0x000fe40000410000 */
[----:B------:R-:W-:Y:S02]  /*47d0*/  FMUL.FTZ R43, R120, R43 ;  /* 0x0000002b782b7220 */ /* 0x000fe40000410000 */
[----:B------:R-:W-:Y:S02]  /*47e0*/  FFMA.FTZ R42, R122, R42, R121 ;  /* 0x0000002a7a2a7223 */ /* 0x000fe40000010079 */
[----:B------:R-:W-:Y:S02]  /*47f0*/  FMUL.FTZ R138, R86, R21 ;  /* 0x00000015568a7220 */ /* 0x000fe40000410000 */
[----:B------:R-:W-:Y:S01]  /*4800*/  FMUL.FTZ R43, R122, R43 ;  /* 0x0000002b7a2b7220 */ /* 0x000fe20000410000 */
[----:B------:R-:W0:Y:S01]  /*4810*/  MUFU.EX2 R137, R137 ;  /* 0x0000008900897308 */ /* 0x000e220000000800 */
[----:B------:R-:W-:-:S02]  /*4820*/  FFMA.FTZ R42, R124, R42, R123 ;  /* 0x0000002a7c2a7223 */ /* 0x000fc4000001007b */
[----:B------:R-:W-:Y:S02]  /*4830*/  FMUL.FTZ R139, R86, R20 ;  /* 0x00000014568b7220 */ /* 0x000fe40000410000 */
[----:B------:R-:W-:Y:S02]  /*4840*/  FMUL.FTZ R43, R124, R43 ;  /* 0x0000002b7c2b7220 */ /* 0x000fe40000410000 */
[----:B------:R-:W-:Y:S01]  /*4850*/  FFMA.FTZ R42, R126, R42, R125 ;  /* 0x0000002a7e2a7223 */ /* 0x000fe2000001007d */
[----:B------:R-:W1:Y:S01]  /*4860*/  MUFU.EX2 R138, R138 ;  /* 0x0000008a008a7308 */ /* 0x000e620000000800 */
[----:B------:R-:W-:Y:S02]  /*4870*/  FMUL.FTZ R141, R86, R19 ;  /* 0x00000013568d7220 */ /* 0x000fe40000410000 */
[----:B------:R-:W-:Y:S02]  /*4880*/  FMUL.FTZ R43, R126, R43 ;  /* 0x0000002b7e2b7220 */ /* 0x000fe40000410000 */
[----:B------:R-:W-:-:S03]  /*4890*/  FFMA.FTZ R42, R128, R42, R127 ;  /* 0x0000002a802a7223 */ /* 0x000fc6000001007f */
[----:B------:R-:W2:Y:S01]  /*48a0*/  MUFU.EX2 R139, R139 ;  /* 0x0000008b008b7308 */ /* 0x000ea20000000800 */
[----:B------:R-:W-:Y:S02]  /*48b0*/  FMUL.FTZ R142, R86, R18 ;  /* 0x00000012568e7220 */ /* 0x000fe40000410000 */
[----:B------:R-:W-:Y:S01]  /*48c0*/  FMUL.FTZ R43, R128, R43 ;  /* 0x0000002b802b7220 */ /* 0x000fe20000410000 */
[----:B------:R-:W-:Y:S01]  /*48d0*/  FSEL R131, R131, RZ, !P2 ;  /* 0x000000ff83837208 */ /* 0x000fe20005000000 */
[----:B------:R-:W-:-:S03]  /*48e0*/  FFMA.FTZ R42, R130, R42, R129 ;  /* 0x0000002a822a7223 */ /* 0x000fc60000010081 */
[----:B------:R-:W3:Y:S01]  /*48f0*/  MUFU.EX2 R141, R141 ;  /* 0x0000008d008d7308 */ /* 0x000ee20000000800 */
[----:B------:R-:W-:Y:S02]  /*4900*/  FMUL.FTZ R43, R130, R43 ;  /* 0x0000002b822b7220 */ /* 0x000fe40000410000 */
[----:B------:R-:W-:Y:S01]  /*4910*/  FMUL.FTZ R144, R86, R17 ;  /* 0x0000001156907220 */ /* 0x000fe20000410000 */
[----:B------:R-:W-:Y:S01]  /*4920*/  IADD3 R87, R87, 0xf, RZ ;  /* 0x0000000f57577810 */ /* 0x000fe20007ffe0ff */
[C---:B------:R-:W-:Y:S01]  /*4930*/  FFMA.FTZ R42, R132.reuse, R42, R131 ;  /* 0x0000002a842a7223 */ /* 0x040fe20000010083 */
[----:B0-----:R-:W-:Y:S02]  /*4940*/  FSEL R137, R137, 1, !P1 ;  /* 0x3f80000089897808 */ /* 0x001fe40004800000 */
[----:B------:R-:W0:Y:S01]  /*4950*/  MUFU.EX2 R142, R142 ;  /* 0x0000008e008e7308 */ /* 0x000e220000000800 */
[----:B------:R-:W-:Y:S01]  /*4960*/  FMUL.FTZ R86, R132, R43 ;  /* 0x0000002b84567220 */ /* 0x000fe20000410000 */
[----:B------:R-:W-:Y:S01]  /*4970*/  ISETP.GE.U32.AND P2, PT, R87, UR28, PT ;  /* 0x0000001c57007c0c */ /* 0x000fe2000bf46070 */
[----:B------:R-:W-:Y:S01]  /*4980*/  FFMA.FTZ R87, R137, R42, R133 ;  /* 0x0000002a89577223 */ /* 0x000fe20000010085 */
[----:B------:R-:W-:-:S02]  /*4990*/  FSEL R134, R134, RZ, !P6 ;  /* 0x000000ff86867208 */ /* 0x000fc40007000000 */
[----:B-1----:R-:W-:Y:S02]  /*49a0*/  FSEL R138, R138, 1, !P6 ;  /* 0x3f8000008a8a7808 */ /* 0x002fe40007000000 */
[----:B------:R-:W1:Y:S01]  /*49b0*/  MUFU.EX2 R144, R144 ;  /* 0x0000009000907308 */ /* 0x000e620000000800 */
[----:B------:R-:W-:Y:S01]  /*49c0*/  FMUL.FTZ R43, R137, R86 ;  /* 0x00000056892b7220 */ /* 0x000fe20000410000 */
[----:B------:R-:W-:Y:S01]  /*49d0*/  FSEL R135, R135, RZ, !P5 ;  /* 0x000000ff87877208 */ /* 0x000fe20006800000 */
[C---:B------:R-:W-:Y:S01]  /*49e0*/  FFMA.FTZ R86, R138.reuse, R87, R134 ;  /* 0x000000578a567223 */ /* 0x040fe20000010086 */
[----:B--2---:R-:W-:Y:S01]  /*49f0*/  FSEL R139, R139, 1, !P5 ;  /* 0x3f8000008b8b7808 */ /* 0x004fe20006800000 */
[----:B------:R-:W-:Y:S01]  /*4a00*/  FMUL.FTZ R42, R138, R43 ;  /* 0x0000002b8a2a7220 */ /* 0x000fe20000410000 */
[----:B------:R-:W-:Y:S02]  /*4a10*/  FSEL R136, R136, RZ, !P4 ;  /* 0x000000ff88887208 */ /* 0x000fe40006000000 */
[----:B---3--:R-:W-:Y:S01]  /*4a20*/  FSEL R141, R141, 1, !P4 ;  /* 0x3f8000008d8d7808 */ /* 0x008fe20006000000 */
[----:B------:R-:W-:-:S02]  /*4a30*/  FFMA.FTZ R86, R139, R86, R135 ;  /* 0x000000568b567223 */ /* 0x000fc40000010087 */
[----:B------:R-:W-:Y:S01]  /*4a40*/  FMUL.FTZ R42, R139, R42 ;  /* 0x0000002a8b2a7220 */ /* 0x000fe20000410000 */
[----:B------:R-:W-:Y:S01]  /*4a50*/  FSEL R140, R140, RZ, !P3 ;  /* 0x000000ff8c8c7208 */ /* 0x000fe20005800000 */
[C---:B------:R-:W-:Y:S01]  /*4a60*/  FFMA.FTZ R87, R141.reuse, R86, R136 ;  /* 0x000000568d577223 */ /* 0x040fe20000010088 */
[----:B0-----:R-:W-:Y:S01]  /*4a70*/  FSEL R142, R142, 1, !P3 ;  /* 0x3f8000008e8e7808 */ /* 0x001fe20005800000 */
[----:B------:R-:W-:Y:S01]  /*4a80*/  FMUL.FTZ R43, R141, R42 ;  /* 0x0000002a8d2b7220 */ /* 0x000fe20000410000 */
[----:B------:R-:W-:Y:S02]  /*4a90*/  FSEL R143, R143, RZ, !P2 ;  /* 0x000000ff8f8f7208 */ /* 0x000fe40005000000 */
[----:B-1----:R-:W-:Y:S01]  /*4aa0*/  FSEL R144, R144, 1, !P2 ;  /* 0x3f80000090907808 */ /* 0x002fe20005000000 */
[C---:B------:R-:W-:Y:S02]  /*4ab0*/  FFMA.FTZ R87, R142.reuse, R87, R140 ;  /* 0x000000578e577223 */ /* 0x040fe4000001008c */
[----:B------:R-:W-:-:S02]  /*4ac0*/  FMUL.FTZ R43, R142, R43 ;  /* 0x0000002b8e2b7220 */ /* 0x000fc40000410000 */
[C---:B------:R-:W-:Y:S02]  /*4ad0*/  FFMA.FTZ R87, R144.reuse, R87, R143 ;  /* 0x0000005790577223 */ /* 0x040fe4000001008f */
[----:B------:R-:W-:-:S03]  /*4ae0*/  FMUL.FTZ R86, R144, R43 ;  /* 0x0000002b90567220 */ /* 0x000fc60000410000 */
[----:B------:R-:W0:Y:S04]  /*4af0*/  SHFL.UP PT, R42, R87, 0x1, RZ ;  /* 0x04200000572a7989 */ /* 0x000e2800000e00ff */
[----:B------:R-:W1:Y:S01]  /*4b00*/  SHFL.UP PT, R43, R86, 0x1, RZ ;  /* 0x04200000562b7989 */ /* 0x000e6200000e00ff */
[----:B------:R-:W-:-:S13]  /*4b10*/  ISETP.GE.AND P1, PT, R111, 0x1, PT ;  /* 0x000000016f00780c */ /* 0x000fda0003f26270 */
[C---:B0-----:R-:W-:Y:S02]  /*4b20*/  @P1 FFMA.FTZ R87, R86.reuse, R42, R87 ;  /* 0x0000002a56571223 */ /* 0x041fe40000010057 */
[----:B-1----:R-:W-:-:S03]  /*4b30*/  @P1 FMUL.FTZ R86, R86, R43 ;  /* 0x0000002b56561220 */ /* 0x002fc60000410000 */
        /* <DEDUP_REMOVED lines=12> */
[----:B------:R-:W-:Y:S01]  /*4c00*/  ISETP.GE.AND P1, PT, R111, 0x8, PT ;  /* 0x000000086f00780c */ /* 0x000fe20003f26270 */
[----:B------:R-:W-:Y:S02]  /*4c10*/  UIMAD UR26, UR26, UR30, URZ ;  /* 0x0000001e1a1a72a4 */ /* 0x000fe4000f8e023f */
[----:B------:R-:W-:Y:S02]  /*4c20*/  UMOV UR18, UR8 ;  /* 0x0000000800127c82 */ /* 0x000fe40008000000 */
[----:B------:R-:W-:-:S02]  /*4c30*/  UMOV UR19, UR11 ;  /* 0x0000000b00137c82 */ /* 0x000fc40008000000 */
[----:B------:R-:W-:Y:S02]  /*4c40*/  UIMAD.WIDE.U32 UR18, UR7, UR30, UR18 ;  /* 0x0000001e071272a5 */ /* 0x000fe4000f8e0012 */
[----:B------:R-:W-:Y:S01]  /*4c50*/  UIMAD UR27, UR7, UR31, UR26 ;  /* 0x0000001f071b72a4 */ /* 0x000fe2000f8e021a */
[----:B------:R-:W-:Y:S02]  /*4c60*/  STS [R94.X4], R89 ;  /* 0x000000595e007388 */ /* 0x000fe40000004800 */
[----:B------:R-:W-:Y:S02]  /*4c70*/  ULDC.64 UR30, c[0x0][0x228] ;  /* 0x00008a00001e7ab9 */ /* 0x000fe40000000a00 */
[----:B------:R-:W-:Y:S01]  /*4c80*/  STS [R93.X4+0x80], R46 ;  /* 0x0000802e5d007388 */ /* 0x000fe20000004800 */
[C---:B0-----:R-:W-:Y:S02]  /*4c90*/  @P1 FFMA.FTZ R87, R86.reuse, R42, R87 ;  /* 0x0000002a56571223 */ /* 0x041fe40000010057 */
[----:B-1----:R-:W-:Y:S01]  /*4ca0*/  @P1 FMUL.FTZ R86, R86, R43 ;  /* 0x0000002b56561220 */ /* 0x002fe20000410000 */
[----:B------:R-:W-:Y:S01]  /*4cb0*/  STS [R92.X4+0x100], R47 ;  /* 0x0001002f5c007388 */ /* 0x000fe20000004800 */
[----:B------:R-:W-:-:S02]  /*4cc0*/  ULEA UR26, UP0, UR18, UR30, 0x2 ;  /* 0x0000001e121a7291 */ /* 0x000fc4000f80103f */
[----:B------:R-:W-:Y:S01]  /*4cd0*/  UIADD3 UR19, UR19, UR27, URZ ;  /* 0x0000001b13137290 */ /* 0x000fe2000fffe03f */
[----:B------:R-:W0:Y:S04]  /*4ce0*/  SHFL.UP PT, R42, R87, 0x10, RZ ;  /* 0x06000000572a7989 */ /* 0x000e2800000e00ff */
[----:B------:R1:W-:Y:S01]  /*4cf0*/  STS [R91.X4+0x180], R40 ;  /* 0x000180285b007388 */ /* 0x0003e20000004800 */
[----:B------:R-:W-:-:S03]  /*4d00*/  ULEA.HI.X UR18, UR18, UR31, UR19, 0x2, UP0 ;  /* 0x0000001f12127291 */ /* 0x000fc600080f1413 */
[----:B------:R-:W2:Y:S04]  /*4d10*/  SHFL.UP PT, R43, R86, 0x10, RZ ;  /* 0x06000000562b7989 */ /* 0x000ea800000e00ff */
[----:B------:R-:W-:Y:S04]  /*4d20*/  STS [R90.X4+0x200], R145 ;  /* 0x000200915a007388 */ /* 0x000fe80000004800 */
[----:B------:R-:W-:Y:S04]  /*4d30*/  STS [R83.X4+0x280], R146 ;  /* 0x0002809253007388 */ /* 0x000fe80000004800 */
[----:B------:R3:W-:Y:S01]  /*4d40*/  STS [R82.X4+0x300], R41 ;  /* 0x0003002952007388 */ /* 0x0007e20000004800 */
[----:B------:R-:W-:-:S03]  /*4d50*/  ISETP.NE.AND P2, PT, R111, 0x1f, PT ;  /* 0x0000001f6f00780c */ /* 0x000fc60003f45270 */
[----:B------:R4:W-:Y:S04]  /*4d60*/  STS [R81.X4+0x380], R88 ;  /* 0x0003805851007388 */ /* 0x0009e80000004800 */
[----:B------:R-:W-:Y:S01]  /*4d70*/  STS [R80.X4+0x400], R151 ;  /* 0x0004009750007388 */ /* 0x000fe20000004800 */
[----:B-1----:R-:W-:-:S03]  /*4d80*/  MOV R40, UR26 ;  /* 0x0000001a00287c02 */ /* 0x002fc60008000f00 */
[----:B------:R-:W-:Y:S01]  /*4d90*/  STS [R79.X4+0x480], R152 ;  /* 0x000480984f007388 */ /* 0x000fe20000004800 */
[----:B---3--:R-:W-:-:S03]  /*4da0*/  IMAD.U32 R41, RZ, RZ, UR18 ;  /* 0x00000012ff297e24 */ /* 0x008fc6000f8e00ff */
[----:B------:R-:W-:Y:S01]  /*4db0*/  STS [R78.X4+0x500], R149 ;  /* 0x000500954e007388 */ /* 0x000fe20000004800 */
[----:B------:R-:W-:-:S03]  /*4dc0*/  ISETP.GE.AND P1, PT, R111, 0x10, PT ;  /* 0x000000106f00780c */ /* 0x000fc60003f26270 */
[----:B------:R-:W-:Y:S04]  /*4dd0*/  STS [R77.X4+0x580], R150 ;  /* 0x000580964d007388 */ /* 0x000fe80000004800 */
[----:B------:R-:W-:Y:S04]  /*4de0*/  STS [R76.X4+0x600], R147 ;  /* 0x000600934c007388 */ /* 0x000fe80000004800 */
[----:B------:R-:W-:Y:S04]  /*4df0*/  STS [R75.X4+0x680], R148 ;  /* 0x000680944b007388 */ /* 0x000fe80000004800 */
[----:B------:R-:W-:Y:S04]  /*4e00*/  STS [R74.X4+0x700], R45 ;  /* 0x0007002d4a007388 */ /* 0x000fe80000004800 */
[----:B------:R1:W-:Y:S01]  /*4e10*/  STS [R73.X4+0x780], R44 ;  /* 0x0007802c49007388 */ /* 0x0003e20000004800 */
[----:B------:R-:W-:-:S06]  /*4e20*/  NOP ;  /* 0x0000000000007918 */ /* 0x000fcc0000000000 */
[----:B------:R3:W5:Y:S01]  /*4e30*/  LDG.E R145, [R40.64] ;  /* 0x0000001428917981 */ /* 0x000762000c1e1900 */
[----:B------:R-:W-:Y:S01]  /*4e40*/  HFMA2.MMA R89, -RZ, RZ, 0, 0 ;  /* 0x00000000ff597435 */ /* 0x000fe200000001ff */
[----:B------:R-:W-:Y:S01]  /*4e50*/  USHF.L.U32 UR27, UR7, 0x3, URZ ;  /* 0x00000003071b7899 */ /* 0x000fe2000800063f */
[----:B----4-:R-:W-:Y:S01]  /*4e60*/  MOV R88, 0x3f800000 ;  /* 0x3f80000000587802 */ /* 0x010fe20000000f00 */
[----:B0-----:R-:W-:Y:S01]  /*4e70*/  @P1 FFMA.FTZ R87, R86, R42, R87 ;  /* 0x0000002a56571223 */ /* 0x001fe20000010057 */
[----:B------:R-:W-:Y:S04]  /*4e80*/  LDS R146, [R57.X4] ;  /* 0x0000000039927984 */ /* 0x000fe80000004800 */
[----:B------:R-:W-:Y:S01]  /*4e90*/  LDS R147, [R72.X4+0x4] ;  /* 0x0000040048937984 */ /* 0x000fe20000004800 */
[----:B---3--:R-:W-:-:S03]  /*4ea0*/  SHF.R.U32.HI R40, RZ, 0x5, R112 ;  /* 0x00000005ff287819 */ /* 0x008fc60000011670 */
[----:B------:R-:W-:Y:S01]  /*4eb0*/  LDS R148, [R71.X4+0x8] ;  /* 0x0000080047947984 */ /* 0x000fe20000004800 */
[C---:B------:R-:W-:Y:S02]  /*4ec0*/  ISETP.NE.AND P5, PT, R40.reuse, RZ, PT ;  /* 0x000000ff2800720c */ /* 0x040fe40003fa5270 */
[C---:B------:R-:W-:Y:S01]  /*4ed0*/  ISETP.NE.AND P3, PT, R40.reuse, 0x3, PT ;  /* 0x000000032800780c */ /* 0x040fe20003f65270 */
[----:B------:R-:W-:Y:S01]  /*4ee0*/  LDS R149, [R70.X4+0xc] ;  /* 0x00000c0046957984 */ /* 0x000fe20000004800 */
[----:B------:R-:W-:Y:S02]  /*4ef0*/  ISETP.NE.AND P4, PT, R40, 0x2, PT ;  /* 0x000000022800780c */ /* 0x000fe40003f85270 */
[----:B------:R-:W-:Y:S01]  /*4f00*/  @!P2 SHF.R.U32.HI R40, RZ, 0x2, R112 ;  /* 0x00000002ff28a819 */ /* 0x000fe20000011670 */
[----:B--2---:R-:W-:Y:S01]  /*4f10*/  @P1 FMUL.FTZ R86, R86, R43 ;  /* 0x0000002b56561220 */ /* 0x004fe20000410000 */
[----:B------:R-:W-:Y:S02]  /*4f20*/  LDS R150, [R69.X4+0x10] ;  /* 0x0000100045967984 */ /* 0x000fe40000004800 */
[----:B-1----:R-:W-:-:S02]  /*4f30*/  @!P2 LOP3.LUT R44, R40, 0x3ffffff8, RZ, 0xc0, !PT ;  /* 0x3ffffff8282ca812 */ /* 0x002fc400078ec0ff */
[----:B------:R-:W-:Y:S04]  /*4f40*/  LDS R151, [R68.X4+0x14] ;  /* 0x0000140044977984 */ /* 0x000fe80000004800 */
[----:B------:R-:W-:Y:S04]  /*4f50*/  LDS R152, [R67.X4+0x18] ;  /* 0x0000180043987984 */ /* 0x000fe80000004800 */
[----:B------:R-:W-:Y:S04]  /*4f60*/  LDS R153, [R66.X4+0x1c] ;  /* 0x00001c0042997984 */ /* 0x000fe80000004800 */
[----:B------:R-:W-:Y:S04]  /*4f70*/  LDS R154, [R65.X4+0x20] ;  /* 0x00002000419a7984 */ /* 0x000fe80000004800 */
[----:B------:R-:W-:Y:S04]  /*4f80*/  @!P0 LDS.64 R88, [UR27+0x2150] ;  /* 0x0021501bff588984 */ /* 0x000fe80008000a00 */
[----:B------:R-:W-:Y:S04]  /*4f90*/  LDS R155, [R64.X4+0x24] ;  /* 0x00002400409b7984 */ /* 0x000fe80000004800 */
[----:B------:R-:W-:Y:S04]  /*4fa0*/  LDS R156, [R63.X4+0x28] ;  /* 0x000028003f9c7984 */ /* 0x000fe80000004800 */
[----:B------:R-:W-:Y:S04]  /*4fb0*/  LDS R157, [R62.X4+0x2c] ;  /* 0x00002c003e9d7984 */ /* 0x000fe80000004800 */
[----:B------:R-:W-:Y:S04]  /*4fc0*/  LDS R158, [R61.X4+0x30] ;  /* 0x000030003d9e7984 */ /* 0x000fe80000004800 */
[----:B------:R-:W-:Y:S04]  /*4fd0*/  LDS R159, [R60.X4+0x34] ;  /* 0x000034003c9f7984 */ /* 0x000fe80000004800 */
[----:B------:R-:W-:Y:S04]  /*4fe0*/  LDS R160, [R59.X4+0x38] ;  /* 0x000038003ba07984 */ /* 0x000fe80000004800 */
[----:B------:R-:W-:Y:S04]  /*4ff0*/  LDS R161, [R58.X4+0x3c] ;  /* 0x00003c003aa17984 */ /* 0x000fe80000004800 */
[----:B------:R-:W-:Y:S04]  /*5000*/  @!P2 STS.64 [R44+0x2110], R86 ;  /* 0x002110562c00a388 */ /* 0x000fe80000000a00 */
[----:B------:R-:W-:Y:S06]  /*5010*/  BAR.SYNC.DEFER_BLOCKING 0x0 ;  /* 0x0000000000007b1d */ /* 0x000fec0000010000 */
[----:B------:R-:W0:Y:S04]  /*5020*/  LDS.128 R40, [0x2110] ;  /* 0x00211000ff287984 */ /* 0x000e280000000c00 */
[----:B------:R-:W1:Y:S04]  /*5030*/  LDS.128 R44, [0x2120] ;  /* 0x00212000ff2c7984 */ /* 0x000e680000000c00 */
[----:B------:R-:W-:Y:S04]  /*5040*/  SHFL.UP PT, R86, R86, 0x1, RZ ;  /* 0x0420000056567989 */ /* 0x000fe800000e00ff */
[----:B------:R-:W2:Y:S01]  /*5050*/  SHFL.UP PT, R87, R87, 0x1, RZ ;  /* 0x0420000057577989 */ /* 0x000ea200000e00ff */
[----:B------:R-:W-:Y:S01]  /*5060*/  ISETP.NE.AND P1, PT, R111, RZ, P5 ;  /* 0x000000ff6f00720c */ /* 0x000fe20002f25270 */
[----:B------:R-:W-:Y:S01]  /*5070*/  BSSY B0, `(.L_x_2797) ;  /* 0x0000018000007945 */ /* 0x000fe20003800000 */
[----:B0-----:R-:W-:-:S02]  /*5080*/  FFMA.FTZ R43, R41, R42, R43 ;  /* 0x0000002a292b7223 */ /* 0x001fc4000001002b */
[----:B------:R-:W-:Y:S02]  /*5090*/  FMUL.FTZ R42, R40, R42 ;  /* 0x0000002a282a7220 */ /* 0x000fe40000410000 */
[C---:B-1----:R-:W-:Y:S01]  /*50a0*/  FFMA.FTZ R45, R43.reuse, R44, R45 ;  /* 0x0000002c2b2d7223 */ /* 0x042fe2000001002d */
[----:B------:R-:W-:Y:S02]  /*50b0*/  FSEL R41, R43, R41, !P4 ;  /* 0x000000292b297208 */ /* 0x000fe40006000000 */
[C---:B------:R-:W-:Y:S01]  /*50c0*/  FSEL R40, R42.reuse, R40, !P4 ;  /* 0x000000282a287208 */ /* 0x040fe20006000000 */
[----:B------:R-:W-:Y:S01]  /*50d0*/  FMUL.FTZ R42, R42, R44 ;  /* 0x0000002c2a2a7220 */ /* 0x000fe20000410000 */
[----:B------:R-:W-:-:S04]  /*50e0*/  FSEL R41, R45, R41, !P3 ;  /* 0x000000292d297208 */ /* 0x000fc80005800000 */
[----:B------:R-:W-:Y:S01]  /*50f0*/  FSEL R40, R42, R40, !P3 ;  /* 0x000000282a287208 */ /* 0x000fe20005800000 */
[----:B--2---:R-:W-:-:S04]  /*5100*/  @P1 FFMA.FTZ R41, R86, R41, R87 ;  /* 0x0000002956291223 */ /* 0x004fc80000010057 */
[----:B------:R-:W-:Y:S01]  /*5110*/  @P1 FMUL.FTZ R40, R86, R40 ;  /* 0x0000002856281220 */ /* 0x000fe20000410000 */
[----:B------:R-:W-:Y:S01]  /*5120*/  @P5 MOV R87, R41 ;  /* 0x0000002900575202 */ /* 0x000fe20000000f00 */
[C---:B------:R-:W-:Y:S01]  /*5130*/  FFMA.FTZ R47, R46.reuse, R45, R47 ;  /* 0x0000002d2e2f7223 */ /* 0x040fe2000001002f */
[----:B------:R-:W-:Y:S01]  /*5140*/  @P5 MOV R41, R89 ;  /* 0x0000005900295202 */ /* 0x000fe20000000f00 */
[----:B------:R-:W-:Y:S02]  /*5150*/  @P5 IMAD.MOV.U32 R86, RZ, RZ, R40 ;  /* 0x000000ffff565224 */ /* 0x000fe400078e0028 */
[----:B------:R-:W-:Y:S02]  /*5160*/  FMUL.FTZ R42, R46, R42 ;  /* 0x0000002a2e2a7220 */ /* 0x000fe40000410000 */
        /* <DEDUP_REMOVED lines=8> */
.L_x_2798:
[----:B------:R-:W-:Y:S05]  /*51f0*/  BSYNC B0 ;  /* 0x0000000000007941 */ /* 0x000fea0003800000 */
.L_x_2797:
[----:B------:R-:W-:Y:S01]  /*5200*/  BAR.SYNC.DEFER_BLOCKING 0x0 ;  /* 0x0000000000007b1d */ /* 0x000fe20000010000 */
[----:B------:R-:W-:-:S05]  /*5210*/  ISETP.NE.AND P1, PT, R112, RZ, PT ;  /* 0x000000ff7000720c */ /* 0x000fca0003f25270 */
        /* <DEDUP_REMOVED lines=22> */
[----:B------:R1:W-:Y:S01]  /*5380*/  STS.64 [UR27+0x2150], R40 ;  /* 0x00215028ff007988 */ /* 0x0003e20008000a1b */
[----:B------:R-:W-:Y:S02]  /*5390*/  UIMAD UR18, UR5, UR18, UR7 ;  /* 0x00000012051272a4 */ /* 0x000fe4000f8e0207 */
[----:B------:R-:W-:Y:S02]  /*53a0*/  ULDC.64 UR30, c[0x0][0x260] ;  /* 0x00009800001e7ab9 */ /* 0x000fe40000000a00 */
[----:B------:R-:W-:Y:S02]  /*53b0*/  USHF.R.S32.HI UR19, URZ, 0x1f, UR18 ;  /* 0x0000001f3f137899 */ /* 0x000fe40008011412 */
[----:B------:R-:W-:-:S04]  /*53c0*/  UIADD3 UR26, UP0, UR10, UR18, URZ ;  /* 0x000000120a1a7290 */ /* 0x000fc8000ff1e03f */
[----:B------:R-:W-:Y:S02]  /*53d0*/  ULEA.HI.X.SX32 UR19, UR10, UR19, 0x1, UP0 ;  /* 0x000000130a137291 */ /* 0x000fe400080f0e3f */
[----:B------:R-:W-:-:S04]  /*53e0*/  ULEA UR18, UP0, UR26, UR30, 0x3 ;  /* 0x0000001e1a127291 */ /* 0x000fc8000f80183f */
[----:B------:R-:W-:Y:S02]  /*53f0*/  ULEA.HI.X UR19, UR26, UR31, UR19, 0x3, UP0 ;  /* 0x0000001f1a137291 */ /* 0x000fe400080f1c13 */
[----:B------:R-:W-:-:S04]  /*5400*/  IMAD.U32 R42, RZ, RZ, UR18 ;  /* 0x00000012ff2a7e24 */ /* 0x000fc8000f8e00ff */
[----:B------:R-:W-:-:S05]  /*5410*/  MOV R43, UR19 ;  /* 0x00000013002b7c02 */ /* 0x000fca0008000f00 */
[----:B------:R1:W-:Y:S02]  /*5420*/  STG.E.64 [R42.64], R40 ;  /* 0x000000282a007986 */ /* 0x0003e4000c101b14 */
.L_x_2800:
[----:B------:R-:W-:Y:S05]  /*5430*/  BSYNC B0 ;  /* 0x0000000000007941 */ /* 0x000fea0003800000 */
.L_x_2799:
[----:B------:R-:W-:Y:S01]  /*5440*/  UIADD3 UR7, UR7, 0x1, URZ ;  /* 0x0000000107077890 */ /* 0x000fe2000fffe03f */
[-C--:B-----5:R-:W-:Y:S01]  /*5450*/  FMUL.FTZ R146, R146, R145.reuse ;  /* 0x0000009192927220 */ /* 0x0a0fe20000410000 */
[----:B------:R-:W-:Y:S01]  /*5460*/  ULDC UR18, c[0x0][0x16c] ;  /* 0x00005b0000127ab9 */ /* 0x000fe20000000800 */
[-C--:B------:R-:W-:Y:S01]  /*5470*/  FMUL.FTZ R147, R147, R145.reuse ;  /* 0x0000009193937220 */ /* 0x080fe20000410000 */
[----:B------:R-:W-:Y:S01]  /*5480*/  UISETP.GE.AND UP0, UPT, UR7, UR18, UPT ;  /* 0x000000120700728c */ /* 0x000fe2000bf06270 */
[-C--:B------:R-:W-:Y:S02]  /*5490*/  FMUL.FTZ R148, R148, R145.reuse ;  /* 0x0000009194947220 */ /* 0x080fe40000410000 */
[-C--:B------:R-:W-:Y:S02]  /*54a0*/  FMUL.FTZ R149, R149, R145.reuse ;  /* 0x0000009195957220 */ /* 0x080fe40000410000 */
[-C--:B------:R-:W-:Y:S01]  /*54b0*/  FMUL.FTZ R150, R150, R145.reuse ;  /* 0x0000009196967220 */ /* 0x080fe20000410000 */
[----:B------:R-:W-:Y:S01]  /*54c0*/  PLOP3.LUT P1, PT, PT, PT, UP0, 0x80, 0x0 ;  /* 0x000000000000781c */ /* 0x000fe20003f2f008 */
        /* <DEDUP_REMOVED lines=8> */
[-C--:B-1----:R-:W-:Y:S02]  /*5550*/  FMUL.FTZ R40, R159, R145.reuse ;  /* 0x000000919f287220 */ /* 0x082fe40000410000 */
[-C--:B------:R-:W-:Y:S02]  /*5560*/  FMUL.FTZ R41, R160, R145.reuse ;  /* 0x00000091a0297220 */ /* 0x080fe40000410000 */
[----:B------:R-:W-:Y:S02]  /*5570*/  FMUL.FTZ R161, R161, R145 ;  /* 0x00000091a1a17220 */ /* 0x000fe40000410000 */
[----:B------:R-:W-:Y:S02]  /*5580*/  FFMA.FTZ R16, R113, R146, R16 ;  /* 0x0000009271107223 */ /* 0x000fe40000010010 */
[----:B------:R-:W-:-:S02]  /*5590*/  FFMA.FTZ R15, R116, R147, R15 ;  /* 0x00000093740f7223 */ /* 0x000fc4000001000f */
[----:B------:R-:W-:Y:S02]  /*55a0*/  FFMA.FTZ R14, R117, R148, R14 ;  /* 0x00000094750e7223 */ /* 0x000fe4000001000e */
[----:B------:R-:W-:Y:S02]  /*55b0*/  FFMA.FTZ R13, R120, R149, R13 ;  /* 0x00000095780d7223 */ /* 0x000fe4000001000d */
[----:B------:R-:W-:Y:S02]  /*55c0*/  FFMA.FTZ R12, R121, R150, R12 ;  /* 0x00000096790c7223 */ /* 0x000fe4000001000c */
[----:B------:R-:W-:Y:S02]  /*55d0*/  FFMA.FTZ R11, R124, R151, R11 ;  /* 0x000000977c0b7223 */ /* 0x000fe4000001000b */
        /* <DEDUP_REMOVED lines=9> */
[----:B------:R-:W-:Y:S01]  /*5670*/  FFMA.FTZ R0, R143, R161, R0 ;  /* 0x000000a18f007223 */ /* 0x000fe20000010000 */
[----:B------:R-:W-:Y:S01]  /*5680*/  @P1 CALL.REL.NOINC `(.L_x_2796) ;  /* 0x0000001000001944 */ /* 0x000fe20003c00000 */
[----:B------:R-:W-:Y:S05]  /*5690*/  BRA `(.L_x_2801) ;  /* 0xffffe71000007947 */ /* 0x000fea000383ffff */
.L_x_2796:
[----:B------:R-:W-:Y:S01]  /*56a0*/  BAR.SYNC.DEFER_BLOCKING 0x0 ;  /* 0x0000000000007b1d */ /* 0x000fe20000010000 */
[----:B------:R-:W-:Y:S02]  /*56b0*/  ISETP.NE.AND P0, PT, R112, RZ, PT ;  /* 0x000000ff7000720c */ /* 0x000fe40003f05270 */
[----:B------:R-:W-:-:S03]  /*56c0*/  MOV R18, UR28 ;  /* 0x0000001c00127c02 */ /* 0x000fc60008000f00 */
[----:B------:R-:W-:Y:S01]  /*56d0*/  ULDC.64 UR26, c[0x0][0x200] ;  /* 0x00008000001a7ab9 */ /* 0x000fe20000000a00 */
[----:B------:R-:W-:Y:S01]  /*56e0*/  BSSY B0, `(.L_x_2802) ;  /* 0x000003b000007945 */ /* 0x000fe20003800000 */
[----:B------:R-:W-:Y:S02]  /*56f0*/  UIMAD UR7, UR25, UR26, URZ ;  /* 0x0000001a190772a4 */ /* 0x000fe4000f8e023f */
[----:B------:R-:W-:Y:S02]  /*5700*/  UIMAD.WIDE.U32 UR18, UR24, UR26, URZ ;  /* 0x0000001a181272a5 */ /* 0x000fe4000f8e003f */
[----:B------:R-:W-:-:S04]  /*5710*/  UIMAD UR26, UR24, UR27, UR7 ;  /* 0x0000001b181a72a4 */ /* 0x000fc8000f8e0207 */
[----:B------:R-:W-:Y:S01]  /*5720*/  UIADD3 UR7, UR19, UR26, URZ ;  /* 0x0000001a13077290 */ /* 0x000fe2000fffe03f */
        /* <DEDUP_REMOVED lines=35> */
[----:B------:R-:W1:Y:S02]  /*5960*/  LDS R0, [0x2100] ;  /* 0x00210000ff007984 */ /* 0x000e640000000800 */
[----:B-1----:R-:W-:-:S13]  /*5970*/  ISETP.GE.AND P0, PT, R84, R0, PT ;  /* 0x000000005400720c */ /* 0x002fda0003f06270 */
[----:B------:R-:W-:Y:S05]  /*5980*/  @P0 BRA `(.L_x_2803) ;  /* 0x0000010000000947 */ /* 0x000fea0003800000 */
[----:B------:R-:W-:Y:S01]  /*5990*/  USHF.L.U32 UR27, UR5, 0xb, URZ ;  /* 0x0000000b051b7899 */ /* 0x000fe2000800063f */
[----:B------:R-:W-:Y:S01]  /*59a0*/  MOV R5, UR24 ;  /* 0x0000001800057c02 */ /* 0x000fe20008000f00 */
[----:B------:R-:W-:-:S04]  /*59b0*/  ULDC.64 UR28, c[0x0][0x208] ;  /* 0x00008200001c7ab9 */ /* 0x000fc80000000a00 */
[----:B------:R-:W-:Y:S01]  /*59c0*/  IMAD.U32 R3, RZ, RZ, UR27 ;  /* 0x0000001bff037e24 */ /* 0x000fe2000f8e00ff */
[----:B------:R-:W-:Y:S01]  /*59d0*/  IADD3 R2, P0, R84, UR27, RZ ;  /* 0x0000001b54027c10 */ /* 0x000fe2000ff1e0ff */
[----:B------:R-:W-:-:S03]  /*59e0*/  UIMAD UR27, UR23, UR28, URZ ;  /* 0x0000001c171b72a4 */ /* 0x000fc6000f8e023f */
[----:B------:R-:W-:Y:S01]  /*59f0*/  LEA.HI.X.SX32 R3, R3, R85, 0x1, P0 ;  /* 0x0000005503037211 */ /* 0x000fe200000f0eff */
[----:B------:R-:W-:-:S04]  /*5a00*/  UIMAD UR27, UR22, UR29, UR27 ;  /* 0x0000001d161b72a4 */ /* 0x000fc8000f8e021b */
        /* <DEDUP_REMOVED lines=8> */
.L_x_2803:
[----:B------:R-:W-:Y:S05]  /*5a90*/  BSYNC B0 ;  /* 0x0000000000007941 */ /* 0x000fea0003800000 */
.L_x_2802:
[----:B------:R-:W-:Y:S01]  /*5aa0*/  ULDC.64 UR30, c[0x0][0x208] ;  /* 0x00008200001e7ab9 */ /* 0x000fe20000000a00 */
[----:B------:R-:W-:Y:S01]  /*5ab0*/  IMAD.MOV.U32 R3, RZ, RZ, 0x4 ;  /* 0x00000004ff037424 */ /* 0x000fe200078e00ff */
[----:B------:R-:W-:Y:S01]  /*5ac0*/  UMOV UR19, UR7 ;  /* 0x0000000700137c82 */ /* 0x000fe20008000000 */
[-C--:B------:R-:W-:Y:S01]  /*5ad0*/  ISETP.GE.AND P0, PT, R109, R0.reuse, PT ;  /* 0x000000006d00720c */ /* 0x080fe20003f06270 */
[----:B------:R-:W-:Y:S01]  /*5ae0*/  USHF.L.U32 UR26, UR5, 0xb, URZ ;  /* 0x0000000b051a7899 */ /* 0x000fe2000800063f */
[----:B------:R-:W-:Y:S01]  /*5af0*/  IMAD.WIDE R2, R84, R3, c[0x0][0x258] ;  /* 0x0000960054027625 */ /* 0x000fe200078e0203 */
[----:B------:R-:W-:Y:S01]  /*5b00*/  UIMAD UR28, UR23, UR30, URZ ;  /* 0x0000001e171c72a4 */ /* 0x000fe2000f8e023f */
[-C--:B------:R-:W-:Y:S01]  /*5b10*/  ISETP.GE.AND P1, PT, R108, R0.reuse, PT ;  /* 0x000000006c00720c */ /* 0x080fe20003f26270 */
[----:B------:R-:W-:Y:S01]  /*5b20*/  UIMAD.WIDE.U32 UR18, UR22, UR30, UR18 ;  /* 0x0000001e161272a5 */ /* 0x000fe2000f8e0012 */
[-C--:B------:R-:W-:Y:S01]  /*5b30*/  ISETP.GE.AND P3, PT, R106, R0.reuse, PT ;  /* 0x000000006a00720c */ /* 0x080fe20003f66270 */
[----:B------:R-:W-:Y:S01]  /*5b40*/  USHF.R.S32.HI UR27, URZ, 0x1f, UR26 ;  /* 0x0000001f3f1b7899 */ /* 0x000fe2000801141a */
[-C--:B------:R-:W-:Y:S01]  /*5b50*/  ISETP.GE.AND P4, PT, R105, R0.reuse, PT ;  /* 0x000000006900720c */ /* 0x080fe20003f86270 */
[----:B------:R-:W-:Y:S01]  /*5b60*/  UIMAD UR28, UR22, UR31, UR28 ;  /* 0x0000001f161c72a4 */ /* 0x000fe2000f8e021c */
[-C--:B------:R-:W-:Y:S01]  /*5b70*/  ISETP.GE.AND P5, PT, R104, R0.reuse, PT ;  /* 0x000000006800720c */ /* 0x080fe20003fa6270 */
[----:B------:R-:W-:Y:S01]  /*5b80*/  UIADD3 UR7, UP0, UR26, UR18, URZ ;  /* 0x000000121a077290 */ /* 0x000fe2000ff1e03f */
[----:B------:R-:W-:Y:S01]  /*5b90*/  ISETP.GE.AND P6, PT, R103, R0, PT ;  /* 0x000000006700720c */ /* 0x000fe20003fc6270 */
[----:B------:R-:W-:-:S02]  /*5ba0*/  UIADD3 UR5, UR5, 0x1, URZ ;  /* 0x0000000105057890 */ /* 0x000fc4000fffe03f */
[----:B------:R-:W-:Y:S02]  /*5bb0*/  UIADD3.X UR18, UR27, UR28, UR19, UP0, !UPT ;  /* 0x0000001c1b127290 */ /* 0x000fe400087fe413 */
[----:B-1----:R-:W-:Y:S01]  /*5bc0*/  MOV R5, UR7 ;  /* 0x0000000700057c02 */ /* 0x002fe20008000f00 */
[----:B------:R-:W-:Y:S02]  /*5bd0*/  ULDC UR7, c[0x0][0x174] ;  /* 0x00005d0000077ab9 */ /* 0x000fe40000000800 */
[----:B------:R-:W-:Y:S01]  /*5be0*/  UISETP.GE.AND UP0, UPT, UR5, UR7, UPT ;  /* 0x000000070500728c */ /* 0x000fe2000bf06270 */
[----:B------:R-:W-:Y:S01]  /*5bf0*/  MOV R4, UR18 ;  /* 0x0000001200047c02 */ /* 0x000fe20008000f00 */
[----:B------:R-:W-:Y:S01]  /*5c00*/  UIADD3 UR16, UP1, UR16, 0x2000, URZ ;  /* 0x0000200010107890 */ /* 0x000fe2000ff3e03f */
[C---:B------:R-:W-:Y:S01]  /*5c10*/  LEA R2, P2, R5.reuse, R2, 0x2 ;  /* 0x0000000205027211 */ /* 0x040fe200078410ff */
[----:B------:R-:W-:Y:S02]  /*5c20*/  UIADD3 UR13, UP2, UR13, 0x2000, URZ ;  /* 0x000020000d0d7890 */ /* 0x000fe4000ff5e03f */
[----:B------:R-:W-:Y:S01]  /*5c30*/  UIADD3 UR12, UP3, UR12, 0x2000, URZ ;  /* 0x000020000c0c7890 */ /* 0x000fe2000ff7e03f */
[----:B------:R-:W-:Y:S01]  /*5c40*/  LEA.HI.X R3, R5, R3, R4, 0x2, P2 ;  /* 0x0000000305037211 */ /* 0x000fe200010f1404 */
[----:B------:R-:W-:Y:S01]  /*5c50*/  UIADD3.X UR17, URZ, UR17, URZ, UP1, !UPT ;  /* 0x000000113f117290 */ /* 0x000fe20008ffe43f */
[----:B------:R-:W-:Y:S01]  /*5c60*/  ISETP.GE.AND P2, PT, R107, R0, PT ;  /* 0x000000006b00720c */ /* 0x000fe20003f46270 */
[----:B------:R-:W-:-:S02]  /*5c70*/  UIADD3.X UR15, URZ, UR15, URZ, UP2, !UPT ;  /* 0x0000000f3f0f7290 */ /* 0x000fc400097fe43f */
[----:B------:R1:W-:Y:S01]  /*5c80*/  @!P0 STG.E [R2.64+0x80], R93 ;  /* 0x0000805d02008986 */ /* 0x0003e2000c101914 */
[-C--:B------:R-:W-:Y:S01]  /*5c90*/  ISETP.GE.AND P0, PT, R102, R0.reuse, PT ;  /* 0x000000006600720c */ /* 0x080fe20003f06270 */
[----:B------:R-:W-:Y:S02]  /*5ca0*/  UIADD3.X UR14, URZ, UR14, URZ, UP3, !UPT ;  /* 0x0000000e3f0e7290 */ /* 0x000fe40009ffe43f */
        /* <DEDUP_REMOVED lines=22> */
[----:B-1----:R-:W-:Y:S01]  /*5e10*/  @P0 CALL.REL.NOINC `(.L_x_2804) ;  /* 0x0000001000000944 */ /* 0x002fe20003c00000 */
[----:B------:R-:W-:Y:S05]  /*5e20*/  BRA `(.L_x_2805) ;  /* 0xffffaa8000007947 */ /* 0x000fea000383ffff */
.L_x_2804:
[----:B------:R-:W-:Y:S05]  /*5e30*/  EXIT ;  /* 0x000000000000794d */ /* 0x000fea0003800000 */
.L_x_2806:
        /* <DEDUP_REMOVED lines=12> */
.L_x_5402:


//--------------------- .text._Z25selective_scan_fwd_kernelI32Selective_Scan_fwd_kernel_traitsILi128ELi16ELi1ELb0ELb0ELb1ELb1EffEEv13SSMParamsBase --------------------------
	.section	.text._Z25selective_scan_fwd_kernelI32Selective_Scan_fwd_kernel_traitsILi128ELi16ELi1ELb0ELb0ELb1ELb1EffEEv13SSMParamsBase,"ax",@progbits
	.sectioninfo	@"SHI_REGISTERS=168"
	.align	128
        .global         _Z25selective_scan_fwd_kernelI32Selective_Scan_fwd_kernel_traitsILi128ELi16ELi1ELb0ELb0ELb1ELb1EffEEv13SSMParamsBase
        .type           _Z25selective_scan_fwd_kernelI32Selective_Scan_fwd_kernel_traitsILi128ELi16ELi1ELb0ELb0ELb1ELb1EffEEv13SSMParamsBase,@function
        .size           _Z25selective_scan_fwd_kernelI32Selective_Scan_fwd_kernel_traitsILi128ELi16ELi1ELb0ELb0ELb1ELb1EffEEv13SSMParamsBase,(.L_x_5403 - _Z25selective_scan_fwd_kernelI32Selective_Scan_fwd_kernel_traitsILi128ELi16ELi1ELb0ELb0ELb1ELb1EffEEv13SSMParamsBase)
        .other          _Z25selective_scan_fwd_kernelI32Selective_Scan_fwd_kernel_traitsILi128ELi16ELi1ELb0ELb0ELb1ELb1EffEEv13SSMParamsBase,@"STO_CUDA_ENTRY STV_DEFAULT"
_Z25selective_scan_fwd_kernelI32Selective_Scan_fwd_kernel_traitsILi128ELi16ELi1ELb0ELb0ELb1ELb1EffEEv13SSMParamsBase:
.text._Z25selective_scan_fwd_kernelI32Selective_Scan_fwd_kernel_traitsILi128ELi16ELi1ELb0ELb0ELb1ELb1EffEEv13SSMParamsBase:
        /* <DEDUP_REMOVED lines=25> */
[----:B------:R-:W-:Y:S01]  /*0190*/  MOV R5, UR7 ;  /* 0x0000000700057c02 */ /* 0x000fe20008000f00 */
        /* <DEDUP_REMOVED lines=34> */
[----:B------:R-:W-:Y:S01]  /*03c0*/  IMAD.MOV.U32 R0, RZ, RZ, c[0x0][0x174] ;  /* 0x00005d00ff007624 */ /* 0x000fe200078e00ff */
        /* <DEDUP_REMOVED lines=26> */
[----:B------:R-:W-:Y:S02]  /*0570*/  ULEA UR13, UP1, UR6, UR28, 0x2 ;  /* 0x0000001c060d7291 */ /* 0x000fe4000f82103f */
[----:B------:R-:W-:Y:S02]  /*0580*/  UIADD3 UR14, UR5, UR14, URZ ;  /* 0x0000000e050e7290 */ /* 0x000fe4000fffe03f */
[----:B------:R-:W-:Y:S02]  /*0590*/  ULEA.HI.X UR15, UR6, UR29, UR15, 0x2, UP1 ;  /* 0x0000001d060f7291 */ /* 0x000fe400088f140f */
[----:B------:R-:W-:Y:S02]  /*05a0*/  UMOV UR5, URZ ;  /* 0x0000003f00057c82 */ /* 0x000fe40008000000 */
[----:B------:R-:W-:-:S02]  /*05b0*/  UMOV UR6, URZ ;  /* 0x0000003f00067c82 */ /* 0x000fc40008000000 */
[----:B-----5:R2:W3:Y:S01]  /*05c0*/  @P1 R2UR UR5, R2 ;  /* 0x00000000020513c2 */ /* 0x0204e200000e0000 */
[----:B------:R-:W-:Y:S02]  /*05d0*/  ULDC.64 UR18, c[0x0][0x198] ;  /* 0x0000660000127ab9 */ /* 0x000fe40000000a00 */
[----:B------:R-:W-:Y:S02]  /*05e0*/  UIMAD UR16, UR25, UR18, URZ ;  /* 0x00000012191072a4 */ /* 0x000fe4000f8e023f */
[----:B------:R-:W-:Y:S01]  /*05f0*/  UIMAD.WIDE.U32 UR10, UR12, UR20, UR10 ;  /* 0x000000140c0a72a5 */ /* 0x000fe2000f8e000a */
[C---:B0-----:R-:W-:Y:S01]  /*0600*/  SHF.L.U32 R162, R112.reuse, 0x4, RZ ;  /* 0x0000000470a27819 */ /* 0x041fe200000006ff */
[----:B------:R-:W-:Y:S01]  /*0610*/  UIMAD UR17, UR12, UR21, UR17 ;  /* 0x000000150c1172a4 */ /* 0x000fe2000f8e0211 */
[----:B------:R2:W0:Y:S01]  /*0620*/  @P2 R2UR UR6, R4 ;  /* 0x00000000040623c2 */ /* 0x00042200000e0000 */
[----:B------:R-:W-:Y:S01]  /*0630*/  UIMAD.WIDE.U32 UR8, UR24, UR18, URZ ;  /* 0x00000012180872a5 */ /* 0x000fe2000f8e003f */
[----:B------:R-:W-:Y:S01]  /*0640*/  LOP3.LUT R0, R112, 0x1f, RZ, 0xc0, !PT ;  /* 0x0000001f70007812 */ /* 0x000fe200078ec0ff */
[----:B------:R-:W-:Y:S01]  /*0650*/  ULDC.64 UR30, c[0x0][0x230] ;  /* 0x00008c00001e7ab9 */ /* 0x000fe20000000a00 */
[----:B------:R-:W-:Y:S01]  /*0660*/  LOP3.LUT R110, R162, 0xfffffe00, RZ, 0xc0, !PT ;  /* 0xfffffe00a26e7812 */ /* 0x000fe200078ec0ff */
[----:B------:R-:W-:Y:S01]  /*0670*/  UIMAD UR18, UR24, UR19, UR16 ;  /* 0x00000013181272a4 */ /* 0x000fe2000f8e0210 */
[----:B------:R-:W-:Y:S01]  /*0680*/  LOP3.LUT R84, R0, 0xfffffe00, R162, 0xf8, !PT ;  /* 0xfffffe0000547812 */ /* 0x000fe200078ef8a2 */
[----:B------:R-:W-:Y:S01]  /*0690*/  ULEA UR16, UP2, UR10, UR30, 0x2 ;  /* 0x0000001e0a107291 */ /* 0x000fe2000f84103f */
[C---:B------:R-:W-:Y:S01]  /*06a0*/  IADD3 R165, R162.reuse, 0x3, RZ ;  /* 0x00000003a2a57810 */ /* 0x040fe20007ffe0ff */
[----:B------:R-:W-:Y:S01]  /*06b0*/  UIADD3 UR17, UR11, UR17, URZ ;  /* 0x000000110b117290 */ /* 0x000fe2000fffe03f */
[C---:B------:R-:W-:Y:S01]  /*06c0*/  IADD3 R164, R162.reuse, 0x4, RZ ;  /* 0x00000004a2a47810 */ /* 0x040fe20007ffe0ff */
[----:B------:R-:W-:Y:S01]  /*06d0*/  ULDC UR7, c[0x0][0x164] ;  /* 0x0000590000077ab9 */ /* 0x000fe20000000800 */
[C---:B------:R-:W-:Y:S01]  /*06e0*/  IADD3 R163, R162.reuse, 0x5, RZ ;  /* 0x00000005a2a37810 */ /* 0x040fe20007ffe0ff */
[----:B------:R-:W-:Y:S01]  /*06f0*/  UIMAD UR7, UR26, UR7, UR24 ;  /* 0x000000071a0772a4 */ /* 0x000fe2000f8e0218 */
[----:B------:R-:W-:Y:S01]  /*0700*/  IADD3 R162, R162, 0x6, RZ ;  /* 0x00000006a2a27810 */ /* 0x000fe20007ffe0ff */
[----:B------:R-:W-:Y:S01]  /*0710*/  ULDC.64 UR20, c[0x0][0x240] ;  /* 0x0000900000147ab9 */ /* 0x000fe20000000a00 */
[----:B------:R-:W-:Y:S01]  /*0720*/  SHF.R.S32.HI R85, RZ, 0x1f, R84 ;  /* 0x0000001fff557819 */ /* 0x000fe20000011454 */
[----:B------:R-:W-:Y:S01]  /*0730*/  ULEA.HI.X UR17, UR10, UR31, UR17, 0x2, UP2 ;  /* 0x0000001f0a117291 */ /* 0x000fe200090f1411 */
[C---:B------:R-:W-:Y:S01]  /*0740*/  LOP3.LUT R109, R84.reuse, 0x20, RZ, 0xfc, !PT ;  /* 0x00000020546d7812 */ /* 0x040fe200078efcff */
[----:B------:R-:W-:Y:S01]  /*0750*/  ULEA UR12, UP0, UR4, UR20, 0x2 ;  /* 0x00000014040c7291 */ /* 0x000fe2000f80103f */
[C---:B------:R-:W-:Y:S01]  /*0760*/  LOP3.LUT R108, R84.reuse, 0x40, RZ, 0xfc, !PT ;  /* 0x00000040546c7812 */ /* 0x040fe200078efcff */
[----:B------:R-:W-:Y:S01]  /*0770*/  ULDC UR10, c[0x0][0x174] ;  /* 0x00005d00000a7ab9 */ /* 0x000fe20000000800 */
[C---:B------:R-:W-:Y:S01]  /*0780*/  LOP3.LUT R107, R84.reuse, 0x60, RZ, 0xfc, !PT ;  /* 0x00000060546b7812 */ /* 0x040fe200078efcff */
[----:B------:R-:W-:Y:S01]  /*0790*/  UIMAD UR7, UR7, UR10, URZ ;  /* 0x0000000a070772a4 */ /* 0x000fe2000f8e023f */
[C---:B------:R-:W-:Y:S01]  /*07a0*/  LOP3.LUT R106, R84.reuse, 0x80, RZ, 0xfc, !PT ;  /* 0x00000080546a7812 */ /* 0x040fe200078efcff */
[----:B------:R-:W-:Y:S01]  /*07b0*/  ULDC UR19, c[0x0][0x16c] ;  /* 0x00005b0000137ab9 */ /* 0x000fe20000000800 */
[C---:B------:R-:W-:Y:S01]  /*07c0*/  LOP3.LUT R105, R84.reuse, 0xa0, RZ, 0xfc, !PT ;  /* 0x000000a054697812 */ /* 0x040fe200078efcff */
[----:B------:R-:W-:Y:S01]  /*07d0*/  ULEA.HI.X UR14, UR4, UR21, UR14, 0x2, UP0 ;  /* 0x00000015040e7291 */ /* 0x000fe200080f140e */
[C---:B------:R-:W-:Y:S01]  /*07e0*/  LOP3.LUT R104, R84.reuse, 0xc0, RZ, 0xfc, !PT ;  /* 0x000000c054687812 */ /* 0x040fe200078efcff */
[----:B------:R-:W-:Y:S01]  /*07f0*/  UIADD3 UR11, UR9, UR18, URZ ;  /* 0x00000012090b7290 */ /* 0x000fe2000fffe03f */
[C---:B------:R-:W-:Y:S01]  /*0800*/  LOP3.LUT R103, R84.reuse, 0xe0, RZ, 0xfc, !PT ;  /* 0x000000e054677812 */ /* 0x040fe200078efcff */
[----:B------:R-:W-:Y:S01]  /*0810*/  UMOV UR4, URZ ;  /* 0x0000003f00047c82 */ /* 0x000fe20008000000 */
        /* <DEDUP_REMOVED lines=8> */
[----:B0123--:R-:W-:-:S02]  /*08a0*/  LOP3.LUT R95, R84, 0x1e0, RZ, 0xfc, !PT ;  /* 0x000001e0545f7812 */ /* 0x00ffc400078efcff */
.L_x_2850:
[----:B------:R-:W-:Y:S01]  /*08b0*/  BAR.SYNC.DEFER_BLOCKING 0x0 ;  /* 0x0000000000007b1d */ /* 0x000fe20000010000 */
[C---:B------:R-:W-:Y:S01]  /*08c0*/  SHF.L.U32 R21, R84.reuse, 0x2, RZ ;  /* 0x0000000254157819 */ /* 0x040fe200000006ff */
[----:B------:R-:W-:Y:S01]  /*08d0*/  CS2R R4, SRZ ;  /* 0x0000000000047805 */ /* 0x000fe2000001ff00 */
[----:B------:R-:W-:Y:S01]  /*08e0*/  SHF.L.U64.HI R23, R84, 0x2, R85 ;  /* 0x0000000254177819 */ /* 0x000fe20000010255 */
[----:B------:R-:W-:Y:S01]  /*08f0*/  IMAD.MOV.U32 R0, RZ, RZ, RZ ;  /* 0x000000ffff007224 */ /* 0x000fe200078e00ff */
        /* <DEDUP_REMOVED lines=36> */
[----:B------:R-:W-:Y:S02]  /*0b40*/  HFMA2.MMA R19, -RZ, RZ, 0, 0 ;  /* 0x00000000ff137435 */ /* 0x000fe400000001ff */
        /* <DEDUP_REMOVED lines=9> */
[----:B------:R-:W-:-:S02]  /*0be0*/  ISETP.GE.AND P2, PT, R84, UR18, PT ;  /* 0x0000001254007c0c */ /* 0x000fc4000bf46270 */
[C---:B------:R-:W-:Y:S02]  /*0bf0*/  IADD3 R18, R73.reuse, 0x20, RZ ;  /* 0x0000002049127810 */ /* 0x040fe40007ffe0ff */
[C---:B------:R-:W-:Y:S02]  /*0c00*/  IADD3 R92, R73.reuse, 0x40, RZ ;  /* 0x00000040495c7810 */ /* 0x040fe40007ffe0ff */
[C---:B------:R-:W-:Y:S02]  /*0c10*/  IADD3 R20, R73.reuse, 0x60, RZ ;  /* 0x0000006049147810 */ /* 0x040fe40007ffe0ff */
[C---:B------:R-:W-:Y:S02]  /*0c20*/  LEA.HI.SX32 R94, R73.reuse, R73, 0x1b ;  /* 0x00000049495e7211 */ /* 0x040fe400078fdaff */
[C---:B------:R-:W-:Y:S02]  /*0c30*/  IADD3 R90, R73.reuse, 0x80, RZ ;  /* 0x00000080495a7810 */ /* 0x040fe40007ffe0ff */
[----:B------:R-:W-:-:S02]  /*0c40*/  IADD3 R22, R73, 0xa0, RZ ;  /* 0x000000a049167810 */ /* 0x000fc40007ffe0ff */
[-C--:B------:R-:W-:Y:S01]  /*0c50*/  LEA.HI.SX32 R93, R18, R73.reuse, 0x1b ;  /* 0x00000049125d7211 */ /* 0x080fe200078fdaff */
[----:B------:R-:W-:Y:S01]  /*0c60*/  HFMA2.MMA R18, -RZ, RZ, 0, 0 ;  /* 0x00000000ff127435 */ /* 0x000fe200000001ff */
[C---:B------:R-:W-:Y:S02]  /*0c70*/  IADD3 R82, R73.reuse, 0xc0, RZ ;  /* 0x000000c049527810 */ /* 0x040fe40007ffe0ff */
[-C--:B------:R-:W-:Y:S02]  /*0c80*/  LEA.HI.SX32 R92, R92, R73.reuse, 0x1b ;  /* 0x000000495c5c7211 */ /* 0x080fe400078fdaff */
[C---:B------:R-:W-:Y:S02]  /*0c90*/  IADD3 R24, R73.reuse, 0xe0, RZ ;  /* 0x000000e049187810 */ /* 0x040fe40007ffe0ff */
[----:B------:R-:W-:Y:S02]  /*0ca0*/  LEA.HI.SX32 R91, R20, R73, 0x1b ;  /* 0x00000049145b7211 */ /* 0x000fe400078fdaff */
[----:B------:R-:W-:-:S02]  /*0cb0*/  IADD3 R80, R73, 0x100, RZ ;  /* 0x0000010049507810 */ /* 0x000fc40007ffe0ff */
[-C--:B------:R-:W-:Y:S02]  /*0cc0*/  LEA.HI.SX32 R90, R90, R73.reuse, 0x1b ;  /* 0x000000495a5a7211 */ /* 0x080fe400078fdaff */
[C---:B0-----:R-:W-:Y:S02]  /*0cd0*/  IADD3 R2, R73.reuse, 0x120, RZ ;  /* 0x0000012049027810 */ /* 0x041fe40007ffe0ff */
[-C--:B------:R-:W-:Y:S01]  /*0ce0*/  LEA.HI.SX32 R83, R22, R73.reuse, 0x1b ;  /* 0x0000004916537211 */ /* 0x080fe200078fdaff */
[----:B------:R-:W-:Y:S01]  /*0cf0*/  IMAD.MOV.U32 R22, RZ, RZ, RZ ;  /* 0x000000ffff167224 */ /* 0x000fe200078e00ff */
[C---:B------:R-:W-:Y:S02]  /*0d00*/  IADD3 R78, R73.reuse, 0x140, RZ ;  /* 0x00000140494e7810 */ /* 0x040fe40007ffe0ff */
[----:B------:R-:W-:Y:S02]  /*0d10*/  LEA.HI.SX32 R82, R82, R73, 0x1b ;  /* 0x0000004952527211 */ /* 0x000fe400078fdaff */
[----:B------:R-:W-:-:S02]  /*0d20*/  IADD3 R26, R73, 0x160, RZ ;  /* 0x00000160491a7810 */ /* 0x000fc40007ffe0ff */
[-C--:B------:R-:W-:Y:S01]  /*0d30*/  LEA.HI.SX32 R81, R24, R73.reuse, 0x1b ;  /* 0x0000004918517211 */ /* 0x080fe200078fdaff */
[----:B------:R-:W-:Y:S01]  /*0d40*/  HFMA2.MMA R24, -RZ, RZ, 0, 0 ;  /* 0x00000000ff187435 */ /* 0x000fe200000001ff */
[C---:B------:R-:W-:Y:S02]  /*0d50*/  IADD3 R76, R73.reuse, 0x180, RZ ;  /* 0x00000180494c7810 */ /* 0x040fe40007ffe0ff */
[-C--:B------:R-:W-:Y:S02]  /*0d60*/  LEA.HI.SX32 R80, R80, R73.reuse, 0x1b ;  /* 0x0000004950507211 */ /* 0x080fe400078fdaff */
[----:B------:R-:W-:Y:S02]  /*0d70*/  IADD3 R28, R73, 0x1a0, RZ ;  /* 0x000001a0491c7810 */ /* 0x000fe40007ffe0ff */
[-C--:B------:R-:W-:Y:S02]  /*0d80*/  LEA.HI.SX32 R79, R2, R73.reuse, 0x1b ;  /* 0x00000049024f7211 */ /* 0x080fe400078fdaff */
[----:B------:R-:W-:-:S02]  /*0d90*/  LEA.HI.SX32 R78, R78, R73, 0x1b ;  /* 0x000000494e4e7211 */ /* 0x000fc400078fdaff */
[-C--:B------:R-:W-:Y:S02]  /*0da0*/  LEA.HI.SX32 R77, R26, R73.reuse, 0x1b ;  /* 0x000000491a4d7211 */ /* 0x080fe400078fdaff */
        /* <DEDUP_REMOVED lines=23> */
[----:B------:R-:W-:Y:S02]  /*0f20*/  IADD3 R2, P0, R21, UR13, RZ ;  /* 0x0000000d15027c10 */ /* 0x000fe4000ff1e0ff */
[----:B------:R-:W-:Y:S02]  /*0f30*/  ISETP.GE.AND P4, PT, R107, UR18, PT ;  /* 0x000000126b007c0c */ /* 0x000fe4000bf86270 */
[----:B------:R-:W-:Y:S02]  /*0f40*/  IADD3.X R3, R23, UR15, RZ, P0, !PT ;  /* 0x0000000f17037c10 */ /* 0x000fe400087fe4ff */
[----:B------:R-:W-:Y:S02]  /*0f50*/  ISETP.GE.AND P0, PT, R108, UR18, PT ;  /* 0x000000126c007c0c */ /* 0x000fe4000bf06270 */
[----:B------:R-:W-:Y:S02]  /*0f60*/  ISETP.GE.AND P6, PT, R106, UR18, PT ;  /* 0x000000126a007c0c */ /* 0x000fe4000bfc6270 */
[----:B------:R-:W-:-:S02]  /*0f70*/  ISETP.GE.AND P5, PT, R105, UR18, PT ;  /* 0x0000001269007c0c */ /* 0x000fc4000bfa6270 */
[----:B------:R-:W-:Y:S02]  /*0f80*/  ISETP.GE.AND P3, PT, R104, UR18, PT ;  /* 0x0000001268007c0c */ /* 0x000fe4000bf66270 */
[----:B------:R-:W-:Y:S02]  /*0f90*/  MOV R20, RZ ;  /* 0x000000ff00147202 */ /* 0x000fe40000000f00 */
[----:B------:R-:W-:Y:S01]  /*0fa0*/  MOV R26, RZ ;  /* 0x000000ff001a7202 */ /* 0x000fe20000000f00 */
[----:B--2---:R0:W-:Y:S04]  /*0fb0*/  STS [R94.X4], R5 ;  /* 0x000000055e007388 */ /* 0x0041e80000004800 */
[----:B---3--:R1:W-:Y:S04]  /*0fc0*/  STS [R93.X4+0x80], R0 ;  /* 0x000080005d007388 */ /* 0x0083e80000004800 */
[----:B----4-:R2:W-:Y:S01]  /*0fd0*/  STS [R92.X4+0x100], R7 ;  /* 0x000100075c007388 */ /* 0x0105e20000004800 */
[----:B0-----:R-:W-:-:S03]  /*0fe0*/  MOV R5, RZ ;  /* 0x000000ff00057202 */ /* 0x001fc60000000f00 */
[----:B-----5:R0:W-:Y:S01]  /*0ff0*/  STS [R91.X4+0x180], R4 ;  /* 0x000180045b007388 */ /* 0x0201e20000004800 */
[----:B-1----:R-:W-:-:S03]  /*1000*/  IADD3 R0, R57, 0x2, RZ ;  /* 0x0000000239007810 */ /* 0x002fc60007ffe0ff */
[----:B------:R1:W-:Y:S01]  /*1010*/  STS [R90.X4+0x200], R9 ;  /* 0x000200095a007388 */ /* 0x0003e20000004800 */
[----:B------:R-:W-:Y:S01]  /*1020*/  LEA.HI.SX32 R71, R0, R57, 0x1b ;  /* 0x0000003900477211 */ /* 0x000fe200078fdaff */
[----:B--2---:R-:W-:Y:S02]  /*1030*/  IMAD.MOV.U32 R7, RZ, RZ, RZ ;  /* 0x000000ffff077224 */ /* 0x004fe400078e00ff */
[----:B------:R2:W-:Y:S01]  /*1040*/  STS [R83.X4+0x280], R6 ;  /* 0x0002800653007388 */ /* 0x0005e20000004800 */
[----:B0-----:R-:W-:-:S03]  /*1050*/  IADD3 R4, R57, 0x4, RZ ;  /* 0x0000000439047810 */ /* 0x001fc60007ffe0ff */
[----:B------:R0:W-:Y:S01]  /*1060*/  STS [R82.X4+0x300], R11 ;  /* 0x0003000b52007388 */ /* 0x0001e20000004800 */
[----:B------:R-:W-:Y:S01]  /*1070*/  LEA.HI.SX32 R69, R4, R57, 0x1b ;  /* 0x0000003904457211 */ /* 0x000fe200078fdaff */
[----:B-1----:R-:W-:Y:S02]  /*1080*/  HFMA2.MMA R9, -RZ, RZ, 0, 0 ;  /* 0x00000000ff097435 */ /* 0x002fe400000001ff */
[----:B------:R1:W-:Y:S01]  /*1090*/  STS [R81.X4+0x380], R8 ;  /* 0x0003800851007388 */ /* 0x0003e20000004800 */
[----:B--2---:R-:W-:-:S03]  /*10a0*/  IADD3 R6, R57, 0x6, RZ ;  /* 0x0000000639067810 */ /* 0x004fc60007ffe0ff */
[----:B------:R2:W-:Y:S01]  /*10b0*/  STS [R80.X4+0x400], R13 ;  /* 0x0004000d50007388 */ /* 0x0005e20000004800 */
[----:B------:R-:W-:-:S03]  /*10c0*/  LEA.HI.SX32 R67, R6, R57, 0x1b ;  /* 0x0000003906437211 */ /* 0x000fc600078fdaff */
[----:B------:R3:W-:Y:S01]  /*10d0*/  STS [R79.X4+0x480], R10 ;  /* 0x0004800a4f007388 */ /* 0x0007e20000004800 */
[----:B0-----:R-:W-:Y:S02]  /*10e0*/  MOV R11, RZ ;  /* 0x000000ff000b7202 */ /* 0x001fe40000000f00 */
[C---:B-1----:R-:W-:Y:S01]  /*10f0*/  IADD3 R8, R57.reuse, 0x8, RZ ;  /* 0x0000000839087810 */ /* 0x042fe20007ffe0ff */
[----:B------:R-:W-:Y:S01]  /*1100*/  STS [R78.X4+0x500], R15 ;  /* 0x0005000f4e007388 */ /* 0x000fe20000004800 */
[----:B--2---:R-:W-:Y:S02]  /*1110*/  IMAD.MOV.U32 R13, RZ, RZ, RZ ;  /* 0x000000ffff0d7224 */ /* 0x004fe400078e00ff */
[----:B------:R-:W-:Y:S01]  /*1120*/  LEA.HI.SX32 R65, R8, R57, 0x1b ;  /* 0x0000003908417211 */ /* 0x000fe200078fdaff */
[----:B------:R0:W-:Y:S01]  /*1130*/  STS [R77.X4+0x580], R12 ;  /* 0x0005800c4d007388 */ /* 0x0001e20000004800 */
[----:B---3--:R-:W-:-:S03]  /*1140*/  IADD3 R10, R57, 0xa, RZ ;  /* 0x0000000a390a7810 */ /* 0x008fc60007ffe0ff */
[----:B------:R-:W-:Y:S01]  /*1150*/  STS [R76.X4+0x600], R17 ;  /* 0x000600114c007388 */ /* 0x000fe20000004800 */
[----:B------:R-:W-:-:S03]  /*1160*/  LEA.HI.SX32 R63, R10, R57, 0x1b ;  /* 0x000000390a3f7211 */ /* 0x000fc600078fdaff */
[----:B------:R1:W-:Y:S01]  /*1170*/  STS [R75.X4+0x680], R14 ;  /* 0x0006800e4b007388 */ /* 0x0003e20000004800 */
[----:B0-----:R-:W-:-:S03]  /*1180*/  IADD3 R12, R57, 0xc, RZ ;  /* 0x0000000c390c7810 */ /* 0x001fc60007ffe0ff */
[----:B------:R0:W-:Y:S01]  /*1190*/  STS [R74.X4+0x700], R19 ;  /* 0x000700134a007388 */ /* 0x0001e20000004800 */
[----:B------:R-:W-:-:S03]  /*11a0*/  LEA.HI.SX32 R61, R12, R57, 0x1b ;  /* 0x000000390c3d7211 */ /* 0x000fc600078fdaff */
[----:B------:R-:W-:Y:S01]  /*11b0*/  STS [R73.X4+0x780], R16 ;  /* 0x0007801049007388 */ /* 0x000fe20000004800 */
[----:B------:R-:W-:-:S06]  /*11c0*/  NOP ;  /* 0x0000000000007918 */ /* 0x000fcc0000000000 */
[C---:B-1----:R-:W-:Y:S01]  /*11d0*/  IADD3 R14, R57.reuse, 0xe, RZ ;  /* 0x0000000e390e7810 */ /* 0x042fe20007ffe0ff */
        /* <DEDUP_REMOVED lines=19> */
[----:B------:R-:W-:-:S02]  /*1310*/  HFMA2.MMA R15, -RZ, RZ, 0, 0 ;  /* 0x00000000ff0f7435 */ /* 0x000fc400000001ff */
[----:B------:R-:W-:Y:S01]  /*1320*/  HFMA2.MMA R4, -RZ, RZ, 0, 0 ;  /* 0x00000000ff047435 */ /* 0x000fe200000001ff */
[----:B------:R-:W-:Y:S02]  /*1330*/  IMAD.MOV.U32 R0, RZ, RZ, RZ ;  /* 0x000000ffff007224 */ /* 0x000fe400078e00ff */
        /* <DEDUP_REMOVED lines=18> */
[----:B0-----:R-:W-:Y:S01]  /*1460*/  IMAD.MOV.U32 R19, RZ, RZ, RZ ;  /* 0x000000ffff137224 */ /* 0x001fe200078e00ff */
[----:B------:R-:W-:Y:S01]  /*1470*/  MOV R17, RZ ;  /* 0x000000ff00117202 */ /* 0x000fe20000000f00 */
[----:B------:R-:W5:Y:S01]  /*1480*/  @!P0 LDG.E R26, [R2.64+0x480] ;  /* 0x00048016021a8981 */ /* 0x000f62000c1e1900 */
[----:B------:R-:W-:-:S03]  /*1490*/  MOV R6, RZ ;  /* 0x000000ff00067202 */ /* 0x000fc60000000f00 */
        /* <DEDUP_REMOVED lines=89> */
.L_x_2808:
[----:B------:R-:W-:Y:S05]  /*1a30*/  BSYNC B0 ;  /* 0x0000000000007941 */ /* 0x000fea0003800000 */
.L_x_2807:
        /* <DEDUP_REMOVED lines=37> */
.L_x_2810:
[----:B------:R-:W-:Y:S05]  /*1c90*/  BSYNC B0 ;  /* 0x0000000000007941 */ /* 0x000fea0003800000 */
.L_x_2809:
[----:B------:R-:W-:Y:S01]  /*1ca0*/  BSSY B0, `(.L_x_2811) ;  /* 0x0000023000007945 */ /* 0x000fe20003800000 */
[----:B------:R-:W-:Y:S01]  /*1cb0*/  FSETP.GTU.FTZ.AND P4, PT, R24, 20, PT ;  /* 0x41a000001800780b */ /* 0x000fe20003f9c000 */
[----:B------:R-:W-:Y:S01]  /*1cc0*/  FADD.FTZ R23, R23, UR6 ;  /* 0x0000000617177e21 */ /* 0x000fe20008010000 */
        /* <DEDUP_REMOVED lines=32> */
.L_x_2812:
[----:B------:R-:W-:Y:S05]  /*1ed0*/  BSYNC B0 ;  /* 0x0000000000007941 */ /* 0x000fea0003800000 */
.L_x_2811:
        /* <DEDUP_REMOVED lines=37> */
.L_x_2814:
[----:B------:R-:W-:Y:S05]  /*2130*/  BSYNC B0 ;  /* 0x0000000000007941 */ /* 0x000fea0003800000 */
.L_x_2813:
[----:B------:R-:W-:Y:S01]  /*2140*/  BSSY B0, `(.L_x_2815) ;  /* 0x0000023000007945 */ /* 0x000fe20003800000 */
[----:B------:R-:W-:Y:S01]  /*2150*/  FSETP.GTU.FTZ.AND P2, PT, R22, 20, PT ;  /* 0x41a000001600780b */ /* 0x000fe20003f5c000 */
[----:B------:R-:W-:Y:S01]  /*2160*/  FADD.FTZ R21, R21, UR6 ;  /* 0x0000000615157e21 */ /* 0x000fe20008010000 */
        /* <DEDUP_REMOVED lines=32> */
.L_x_2816:
[----:B------:R-:W-:Y:S05]  /*2370*/  BSYNC B0 ;  /* 0x0000000000007941 */ /* 0x000fea0003800000 */
.L_x_2815:
        /* <DEDUP_REMOVED lines=37> */
.L_x_2818:
[----:B------:R-:W-:Y:S05]  /*25d0*/  BSYNC B0 ;  /* 0x0000000000007941 */ /* 0x000fea0003800000 */
.L_x_2817:
        /* <DEDUP_REMOVED lines=35> */
.L_x_2820:
[----:B------:R-:W-:Y:S05]  /*2810*/  BSYNC B0 ;  /* 0x0000000000007941 */ /* 0x000fea0003800000 */
.L_x_2819:
        /* <DEDUP_REMOVED lines=37> */
.L_x_2822:
[----:B------:R-:W-:Y:S05]  /*2a70*/  BSYNC B0 ;  /* 0x0000000000007941 */ /* 0x000fea0003800000 */
.L_x_2821:
        /* <DEDUP_REMOVED lines=35> */
.L_x_2824:
[----:B------:R-:W-:Y:S05]  /*2cb0*/  BSYNC B0 ;  /* 0x0000000000007941 */ /* 0x000fea0003800000 */
.L_x_2823:
        /* <DEDUP_REMOVED lines=42> */
.L_x_2826:
[----:B------:R-:W-:Y:S05]  /*2f60*/  BSYNC B0 ;  /* 0x0000000000007941 */ /* 0x000fea0003800000 */
.L_x_2825:
        /* <DEDUP_REMOVED lines=33> */
.L_x_2828:
[----:B------:R-:W-:Y:S05]  /*3180*/  BSYNC B0 ;  /* 0x0000000000007941 */ /* 0x000fea0003800000 */
.L_x_2827:
        /* <DEDUP_REMOVED lines=33> */
.L_x_2830:
[----:B------:R-:W-:Y:S05]  /*33a0*/  BSYNC B0 ;  /* 0x0000000000007941 */ /* 0x000fea0003800000 */
.L_x_2829:
        /* <DEDUP_REMOVED lines=33> */
.L_x_2832:
[----:B------:R-:W-:Y:S05]  /*35c0*/  BSYNC B0 ;  /* 0x0000000000007941 */ /* 0x000fea0003800000 */
.L_x_2831:
        /* <DEDUP_REMOVED lines=33> */
.L_x_2834:
[----:B------:R-:W-:Y:S05]  /*37e0*/  BSYNC B0 ;  /* 0x0000000000007941 */ /* 0x000fea0003800000 */
.L_x_2833:
        /* <DEDUP_REMOVED lines=33> */
.L_x_2836:
[----:B------:R-:W-:Y:S05]  /*3a00*/  BSYNC B0 ;  /* 0x0000000000007941 */ /* 0x000fea0003800000 */
.L_x_2835:
        /* <DEDUP_REMOVED lines=33> */
.L_x_2838:
[----:B------:R-:W-:Y:S05]  /*3c20*/  BSYNC B0 ;  /* 0x0000000000007941 */ /* 0x000fea0003800000 */
.L_x_2837:
        /* <DEDUP_REMOVED lines=24> */
.L_x_2844:
        /* <DEDUP_REMOVED lines=12> */
[----:B------:R-:W-:Y:S01]  /*3e70*/  UIADD3 UR19, UR19, UR28, URZ ;  /* 0x0000001c13137290 */ /* 0x000fe2000fffe03f */
[----:B------:R-:W-:Y:S01]  /*3e80*/  IMAD.U32 R43, RZ, RZ, UR7 ;  /* 0x00000007ff2b7e24 */ /* 0x000fe2000f8e00ff */
[----:B0-----:R-:W-:Y:S01]  /*3e90*/  CS2R R88, SRZ ;  /* 0x0000000000587805 */ /* 0x001fe2000001ff00 */
[----:B------:R-:W-:Y:S01]  /*3ea0*/  CS2R R46, SRZ ;  /* 0x00000000002e7805 */ /* 0x000fe2000001ff00 */
[----:B------:R-:W-:Y:S01]  /*3eb0*/  ULEA.HI.X UR18, UR18, UR31, UR19, 0x2, UP0 ;  /* 0x0000001f12127291 */ /* 0x000fe200080f1413 */
[----:B------:R-:W-:Y:S01]  /*3ec0*/  MOV R40, UR21 ;  /* 0x0000001500287c02 */ /* 0x000fe20008000f00 */
[----:B------:R-:W-:Y:S01]  /*3ed0*/  HFMA2.MMA R145, -RZ, RZ, 0, 0 ;  /* 0x00000000ff917435 */ /* 0x000fe200000001ff */
[----:B------:R-:W-:Y:S01]  /*3ee0*/  CS2R R146, SRZ ;  /* 0x0000000000927805 */ /* 0x000fe2000001ff00 */
[----:B------:R-:W-:Y:S01]  /*3ef0*/  CS2R R150, SRZ ;  /* 0x0000000000967805 */ /* 0x000fe2000001ff00 */
[----:B------:R-:W-:Y:S01]  /*3f00*/  MOV R152, RZ ;  /* 0x000000ff00987202 */ /* 0x000fe20000000f00 */
[----:B------:R-:W-:Y:S01]  /*3f10*/  CS2R R148, SRZ ;  /* 0x0000000000947805 */ /* 0x000fe2000001ff00 */
[----:B------:R-:W-:Y:S01]  /*3f20*/  MOV R41, UR18 ;  /* 0x0000001200297c02 */ /* 0x000fe20008000f00 */
[----:B------:R-:W-:Y:S01]  /*3f30*/  ULDC.64 UR18, c[0x0][0x1c0] ;  /* 0x0000700000127ab9 */ /* 0x000fe20000000a00 */
[----:B------:R-:W-:Y:S01]  /*3f40*/  CS2R R44, SRZ ;  /* 0x00000000002c7805 */ /* 0x000fe2000001ff00 */
[----:B------:R-:W0:Y:S01]  /*3f50*/  S2R R112, SR_TID.X ;  /* 0x0000000000707919 */ /* 0x000e220000002100 */
[----:B------:R-:W-:Y:S01]  /*3f60*/  FMUL.FTZ R121, R52, R28 ;  /* 0x0000001c34797220 */ /* 0x000fe20000410000 */
[----:B------:R-:W-:-:S02]  /*3f70*/  ULDC.64 UR28, c[0x0][0x1a0] ;  /* 0x00006800001c7ab9 */ /* 0x000fc40000000a00 */
[----:B------:R1:W2:Y:S01]  /*3f80*/  LDG.E R86, [R40.64] ;  /* 0x0000001628567981 */ /* 0x0002a2000c1e1900 */
[----:B------:R-:W-:Y:S02]  /*3f90*/  UIMAD UR18, UR20, UR18, URZ ;  /* 0x00000012141272a4 */ /* 0x000fe4000f8e023f */
[----:B------:R-:W-:Y:S02]  /*3fa0*/  ULDC UR21, c[0x0][0x168] ;  /* 0x00005a0000157ab9 */ /* 0x000fe40000000800 */
[----:B------:R-:W-:Y:S01]  /*3fb0*/  UIMAD UR18, UR7, UR19, UR18 ;  /* 0x00000013071272a4 */ /* 0x000fe2000f8e0212 */
[----:B------:R-:W-:Y:S01]  /*3fc0*/  FMUL.FTZ R123, R51, R27 ;  /* 0x0000001b337b7220 */ /* 0x000fe20000410000 */
[----:B------:R-:W-:Y:S02]  /*3fd0*/  ULDC.64 UR30, c[0x0][0x228] ;  /* 0x00008a00001e7ab9 */ /* 0x000fe40000000a00 */
[----:B------:R-:W-:Y:S01]  /*3fe0*/  UMOV UR19, 0xfffff800 ;  /* 0xfffff80000137882 */ /* 0x000fe20000000000 */
[----:B-1----:R-:W-:-:S05]  /*3ff0*/  IMAD.WIDE.U32 R40, R43, c[0x0][0x1c0], R84 ;  /* 0x000070002b287a25 */ /* 0x002fca00078e0054 */
[----:B------:R-:W-:Y:S01]  /*4000*/  IADD3 R43, R41, UR18, RZ ;  /* 0x00000012292b7c10 */ /* 0x000fe2000fffe0ff */
[----:B------:R-:W-:Y:S01]  /*4010*/  UIMAD UR18, UR4, UR19, UR21 ;  /* 0x00000013041272a4 */ /* 0x000fe2000f8e0215 */
[----:B------:R-:W-:-:S04]  /*4020*/  LEA R42, P1, R40, UR16, 0x2 ;  /* 0x00000010282a7c11 */ /* 0x000fc8000f8210ff */
[----:B------:R-:W-:Y:S02]  /*4030*/  LEA.HI.X R43, R40, UR17, R43, 0x2, P1 ;  /* 0x00000011282b7c11 */ /* 0x000fe400088f142b */
[----:B------:R-:W-:Y:S01]  /*4040*/  ISETP.GE.AND P5, PT, R84, UR18, PT ;  /* 0x0000001254007c0c */ /* 0x000fe2000bfa6270 */
[----:B------:R-:W-:Y:S01]  /*4050*/  CS2R R40, SRZ ;  /* 0x0000000000287805 */ /* 0x000fe2000001ff00 */
[----:B------:R-:W-:Y:S02]  /*4060*/  ISETP.GE.AND P4, PT, R109, UR18, PT ;  /* 0x000000126d007c0c */ /* 0x000fe4000bf86270 */
[----:B------:R-:W-:Y:S02]  /*4070*/  ISETP.GE.AND P3, PT, R107, UR18, PT ;  /* 0x000000126b007c0c */ /* 0x000fe4000bf66270 */
[----:B------:R-:W-:Y:S02]  /*4080*/  ISETP.GE.AND P2, PT, R108, UR18, PT ;  /* 0x000000126c007c0c */ /* 0x000fe4000bf46270 */
[----:B------:R-:W-:-:S02]  /*4090*/  ISETP.GE.AND P1, PT, R106, UR18, PT ;  /* 0x000000126a007c0c */ /* 0x000fc4000bf26270 */
[----:B------:R-:W-:-:S03]  /*40a0*/  ISETP.GE.AND P6, PT, R105, UR18, PT ;  /* 0x0000001269007c0c */ /* 0x000fc6000bfc6270 */
        /* <DEDUP_REMOVED lines=26> */
[C---:B0-----:R-:W-:Y:S01]  /*4250*/  SHF.L.U32 R87, R112.reuse, 0x4, RZ ;  /* 0x0000000470577819 */ /* 0x041fe200000006ff */
        /* <DEDUP_REMOVED lines=12> */
[----:B------:R-:W-:Y:S01]  /*4320*/  FMUL.FTZ R119, R53, R29 ;  /* 0x0000001d35777220 */ /* 0x000fe20000410000 */
[C---:B------:R-:W-:Y:S02]  /*4330*/  IADD3 R129, R87.reuse, 0xc, RZ ;  /* 0x0000000c57817810 */ /* 0x040fe40007ffe0ff */
[C---:B------:R-:W-:Y:S02]  /*4340*/  IADD3 R130, R87.reuse, 0xd, RZ ;  /* 0x0000000d57827810 */ /* 0x040fe40007ffe0ff */
[----:B------:R-:W-:Y:S01]  /*4350*/  IADD3 R132, R87, 0xe, RZ ;  /* 0x0000000e57847810 */ /* 0x000fe20007ffe0ff */
[----:B------:R-:W-:Y:S02]  /*4360*/  FMUL.FTZ R131, R39, R23 ;  /* 0x0000001727837220 */ /* 0x000fe40000410000 */
[----:B------:R-:W-:Y:S02]  /*4370*/  FMUL.FTZ R133, R38, R22 ;  /* 0x0000001626857220 */ /* 0x000fe40000410000 */
        /* <DEDUP_REMOVED lines=11> */
[C---:B-1----:R-:W-:Y:S02]  /*4430*/  FMUL.FTZ R42, R86.reuse, R29 ;  /* 0x0000001d562a7220 */ /* 0x042fe40000410000 */
[----:B------:R-:W-:-:S03]  /*4440*/  FMUL.FTZ R43, R86, R28 ;  /* 0x0000001c562b7220 */ /* 0x000fc60000410000 */
[----:B------:R1:W1:Y:S01]  /*4450*/  MUFU.EX2 R116, R115 ;  /* 0x0000007300747308 */ /* 0x0002620000000800 */
[----:B0-----:R-:W-:-:S07]  /*4460*/  IADD3 R113, R87, 0x9, RZ ;  /* 0x0000000957717810 */ /* 0x001fce0007ffe0ff */
[----:B------:R0:W0:Y:S01]  /*4470*/  MUFU.EX2 R118, R117 ;  /* 0x0000007500767308 */ /* 0x0000220000000800 */
[----:B------:R-:W-:Y:S01]  /*4480*/  ISETP.GE.U32.AND P2, PT, R113, UR18, PT ;  /* 0x0000001271007c0c */ /* 0x000fe2000bf46070 */
[----:B------:R-:W-:-:S06]  /*4490*/  FMUL.FTZ R113, R56, R32 ;  /* 0x0000002038717220 */ /* 0x000fcc0000410000 */
[----:B------:R-:W4:Y:S01]  /*44a0*/  MUFU.EX2 R42, R42 ;  /* 0x0000002a002a7308 */ /* 0x000f220000000800 */
[----:B-1----:R-:W-:Y:S01]  /*44b0*/  FMUL.FTZ R115, R55, R31 ;  /* 0x0000001f37737220 */ /* 0x002fe20000410000 */
[----:B------:R-:W-:Y:S01]  /*44c0*/  FSEL R113, R113, RZ, !P6 ;  /* 0x000000ff71717208 */ /* 0x000fe20007000000 */
[----:B------:R-:W-:-:S05]  /*44d0*/  FMUL.FTZ R120, R86, R27 ;  /* 0x0000001b56787220 */ /* 0x000fca0000410000 */
[----:B------:R-:W1:Y:S01]  /*44e0*/  MUFU.EX2 R43, R43 ;  /* 0x0000002b002b7308 */ /* 0x000e620000000800 */
[----:B0-----:R-:W-:Y:S01]  /*44f0*/  FMUL.FTZ R117, R54, R30 ;  /* 0x0000001e36757220 */ /* 0x001fe20000410000 */
[----:B--2---:R-:W-:Y:S02]  /*4500*/  FSEL R114, R114, 1, !P6 ;  /* 0x3f80000072727808 */ /* 0x004fe40007000000 */
[----:B------:R-:W-:Y:S01]  /*4510*/  ISETP.GE.U32.AND P6, PT, R125, UR18, PT ;  /* 0x000000127d007c0c */ /* 0x000fe2000bfc6070 */
[----:B------:R-:W-:Y:S01]  /*4520*/  FMUL.FTZ R122, R86, R26 ;  /* 0x0000001a567a7220 */ /* 0x000fe20000410000 */
[----:B------:R-:W-:Y:S02]  /*4530*/  FSEL R115, R115, RZ, !P5 ;  /* 0x000000ff73737208 */ /* 0x000fe40006800000 */
[----:B------:R4:W0:Y:S01]  /*4540*/  MUFU.EX2 R124, R120 ;  /* 0x00000078007c7308 */ /* 0x0008220000000800 */
        /* <DEDUP_REMOVED lines=10> */
[----:B-1----:R-:W-:Y:S01]  /*45f0*/  FSEL R122, R43, 1, !P6 ;  /* 0x3f8000002b7a7808 */ /* 0x002fe20007000000 */
        /* <DEDUP_REMOVED lines=9> */
[----:B0-----:R-:W-:-:S03]  /*4690*/  FSEL R124, R124, 1, !P5 ;  /* 0x3f8000007c7c7808 */ /* 0x001fc60006800000 */
[----:B------:R-:W0:Y:S01]  /*46a0*/  MUFU.EX2 R43, R43 ;  /* 0x0000002b002b7308 */ /* 0x000e220000000800 */
[----:B------:R-:W-:Y:S01]  /*46b0*/  ISETP.GE.U32.AND P5, PT, R162, UR18, PT ;  /* 0x00000012a2007c0c */ /* 0x000fe2000bfa6070 */
[----:B-1----:R-:W-:-:S03]  /*46c0*/  FMUL.FTZ R127, R49, R25 ;  /* 0x00000019317f7220 */ /* 0x002fc60000410000 */
        /* <DEDUP_REMOVED lines=11> */
[----:B0-----:R-:W-:Y:S01]  /*4780*/  FSEL R132, R43, 1, !P2 ;  /* 0x3f8000002b847808 */ /* 0x001fe20005000000 */
        /* <DEDUP_REMOVED lines=78> */
[----:B------:R-:W-:Y:S01]  /*4c70*/  STS [R94.X4], R89 ;  /* 0x000000595e007388 */ /* 0x000fe20000004800 */
[----:B------:R-:W-:Y:S02]  /*4c80*/  ULEA UR19, UP0, UR20, UR30, 0x2 ;  /* 0x0000001e14137291 */ /* 0x000fe4000f80103f */
[----:B------:R-:W-:Y:S01]  /*4c90*/  UIADD3 UR21, UR21, UR28, URZ ;  /* 0x0000001c15157290 */ /* 0x000fe2000fffe03f */
[----:B------:R-:W-:Y:S01]  /*4ca0*/  STS [R93.X4+0x80], R46 ;  /* 0x0000802e5d007388 */ /* 0x000fe20000004800 */
[C---:B0-----:R-:W-:Y:S02]  /*4cb0*/  @P1 FFMA.FTZ R87, R86.reuse, R42, R87 ;  /* 0x0000002a56571223 */ /* 0x041fe40000010057 */
[----:B-1----:R-:W-:Y:S01]  /*4cc0*/  @P1 FMUL.FTZ R86, R86, R43 ;  /* 0x0000002b56561220 */ /* 0x002fe20000410000 */
[----:B------:R-:W-:Y:S04]  /*4cd0*/  STS [R92.X4+0x100], R47 ;  /* 0x0001002f5c007388 */ /* 0x000fe80000004800 */
[----:B------:R-:W0:Y:S01]  /*4ce0*/  SHFL.UP PT, R42, R87, 0x10, RZ ;  /* 0x06000000572a7989 */ /* 0x000e2200000e00ff */
[----:B------:R-:W-:-:S03]  /*4cf0*/  ULEA.HI.X UR20, UR20, UR31, UR21, 0x2, UP0 ;  /* 0x0000001f14147291 */ /* 0x000fc600080f1415 */
[----:B------:R1:W-:Y:S04]  /*4d00*/  STS [R91.X4+0x180], R40 ;  /* 0x000180285b007388 */ /* 0x0003e80000004800 */
        /* <DEDUP_REMOVED lines=9> */
[----:B---3--:R-:W-:-:S03]  /*4da0*/  MOV R41, UR20 ;  /* 0x0000001400297c02 */ /* 0x008fc60008000f00 */
        /* <DEDUP_REMOVED lines=9> */
[----:B----4-:R-:W-:Y:S01]  /*4e40*/  HFMA2.MMA R88, -RZ, RZ, 1.875, 0 ;  /* 0x3f800000ff587435 */ /* 0x010fe200000001ff */
[----:B------:R-:W-:Y:S01]  /*4e50*/  USHF.L.U32 UR30, UR7, 0x3, URZ ;  /* 0x00000003071e7899 */ /* 0x000fe2000800063f */
[----:B------:R-:W-:Y:S01]  /*4e60*/  IMAD.MOV.U32 R89, RZ, RZ, RZ ;  /* 0x000000ffff597224 */ /* 0x000fe200078e00ff */
[----:B------:R-:W-:Y:S01]  /*4e70*/  LDS R146, [R57.X4] ;  /* 0x0000000039927984 */ /* 0x000fe20000004800 */
[----:B0-----:R-:W-:-:S03]  /*4e80*/  @P1 FFMA.FTZ R87, R86, R42, R87 ;  /* 0x0000002a56571223 */ /* 0x001fc60000010057 */
        /* <DEDUP_REMOVED lines=42> */
[C---:B------:R-:W-:Y:S02]  /*5130*/  FFMA.FTZ R47, R46.reuse, R45, R47 ;  /* 0x0000002d2e2f7223 */ /* 0x040fe4000001002f */
[----:B------:R-:W-:Y:S01]  /*5140*/  FMUL.FTZ R42, R46, R42 ;  /* 0x0000002a2e2a7220 */ /* 0x000fe20000410000 */
        /* <DEDUP_REMOVED lines=8> */
[----:B------:R-:W-:Y:S02]  /*51d0*/  @!P1 MOV R86, R88 ;  /* 0x0000005800569202 */ /* 0x000fe40000000f00 */
[----:B------:R-:W-:Y:S02]  /*51e0*/  @!P1 MOV R87, R89 ;  /* 0x0000005900579202 */ /* 0x000fe40000000f00 */
.L_x_2841:
[----:B------:R-:W-:Y:S05]  /*51f0*/  BSYNC B0 ;  /* 0x0000000000007941 */ /* 0x000fea0003800000 */
.L_x_2840:
        /* <DEDUP_REMOVED lines=35> */
.L_x_2843:
[----:B------:R-:W-:Y:S05]  /*5430*/  BSYNC B0 ;  /* 0x0000000000007941 */ /* 0x000fea0003800000 */
.L_x_2842:
        /* <DEDUP_REMOVED lines=38> */
.L_x_2839:
[----:B------:R-:W-:Y:S01]  /*56a0*/  BAR.SYNC.DEFER_BLOCKING 0x0 ;  /* 0x0000000000007b1d */ /* 0x000fe20000010000 */
[----:B------:R-:W-:Y:S01]  /*56b0*/  ISETP.NE.AND P0, PT, R112, RZ, PT ;  /* 0x000000ff7000720c */ /* 0x000fe20003f05270 */
[----:B------:R-:W-:Y:S01]  /*56c0*/  USHF.L.U32 UR19, UR4, 0xb, URZ ;  /* 0x0000000b04137899 */ /* 0x000fe2000800063f */
[----:B------:R-:W-:-:S03]  /*56d0*/  MOV R20, UR18 ;  /* 0x0000001200147c02 */ /* 0x000fc60008000f00 */
[----:B------:R-:W-:Y:S01]  /*56e0*/  ULDC.64 UR30, c[0x0][0x200] ;  /* 0x00008000001e7ab9 */ /* 0x000fe20000000a00 */
[----:B------:R-:W-:Y:S01]  /*56f0*/  BSSY B0, `(.L_x_2845) ;  /* 0x000003a000007945 */ /* 0x000fe20003800000 */
[----:B------:R-:W-:Y:S01]  /*5700*/  UIMAD UR28, UR27, UR30, URZ ;  /* 0x0000001e1b1c72a4 */ /* 0x000fe2000f8e023f */
[----:B------:R-:W-:Y:S01]  /*5710*/  IADD3 R18, P2, R84, UR19, RZ ;  /* 0x0000001354127c10 */ /* 0x000fe2000ff5e0ff */
[----:B------:R-:W-:Y:S02]  /*5720*/  UIMAD.WIDE.U32 UR20, UR26, UR30, URZ ;  /* 0x0000001e1a1472a5 */ /* 0x000fe4000f8e003f */
[----:B------:R-:W-:Y:S02]  /*5730*/  UIMAD UR29, UR26, UR31, UR28 ;  /* 0x0000001f1a1d72a4 */ /* 0x000fe4000f8e021c */
[----:B------:R-:W-:Y:S02]  /*5740*/  USHF.R.S32.HI UR7, URZ, 0x1f, UR19 ;  /* 0x0000001f3f077899 */ /* 0x000fe40008011413 */
[----:B------:R-:W-:-:S04]  /*5750*/  UIADD3 UR28, UR21, UR29, URZ ;  /* 0x0000001d151c7290 */ /* 0x000fc8000fffe03f */
        /* <DEDUP_REMOVED lines=51> */
.L_x_2846:
[----:B------:R-:W-:Y:S05]  /*5a90*/  BSYNC B0 ;  /* 0x0000000000007941 */ /* 0x000fea0003800000 */
.L_x_2845:
[----:B------:R-:W-:Y:S01]  /*5aa0*/  ULDC.64 UR30, c[0x0][0x208] ;  /* 0x00008200001e7ab9 */ /* 0x000fe20000000a00 */
[----:B------:R-:W-:Y:S01]  /*5ab0*/  HFMA2.MMA R21, -RZ, RZ, 0, 2.384185791015625e-07 ;  /* 0x00000004ff157435 */ /* 0x000fe200000001ff */
[----:B------:R-:W-:Y:S01]  /*5ac0*/  UMOV UR21, UR28 ;  /* 0x0000001c00157c82 */ /* 0x000fe20008000000 */
[-C--:B------:R-:W-:Y:S01]  /*5ad0*/  ISETP.GE.AND P2, PT, R108, R24.reuse, PT ;  /* 0x000000186c00720c */ /* 0x080fe20003f46270 */
[----:B------:R-:W-:Y:S01]  /*5ae0*/  UIMAD UR29, UR25, UR30, URZ ;  /* 0x0000001e191d72a4 */ /* 0x000fe2000f8e023f */
[-C--:B------:R-:W-:Y:S01]  /*5af0*/  ISETP.GE.AND P3, PT, R107, R24.reuse, PT ;  /* 0x000000186b00720c */ /* 0x080fe20003f66270 */
[----:B------:R-:W-:Y:S01]  /*5b00*/  UIMAD.WIDE.U32 UR20, UR24, UR30, UR20 ;  /* 0x0000001e181472a5 */ /* 0x000fe2000f8e0014 */
[-C--:B------:R-:W-:Y:S01]  /*5b10*/  ISETP.GE.AND P4, PT, R106, R24.reuse, PT ;  /* 0x000000186a00720c */ /* 0x080fe20003f86270 */
[----:B------:R-:W-:Y:S01]  /*5b20*/  UIMAD UR29, UR24, UR31, UR29 ;  /* 0x0000001f181d72a4 */ /* 0x000fe2000f8e021d */
[-C--:B------:R-:W-:Y:S01]  /*5b30*/  ISETP.GE.AND P1, PT, R109, R24.reuse, PT ;  /* 0x000000186d00720c */ /* 0x080fe20003f26270 */
[----:B------:R-:W-:Y:S01]  /*5b40*/  UIADD3 UR28, UP0, UR19, UR20, URZ ;  /* 0x00000014131c7290 */ /* 0x000fe2000ff1e03f */
[----:B------:R-:W-:Y:S01]  /*5b50*/  IMAD.WIDE R20, R84, R21, c[0x0][0x258] ;  /* 0x0000960054147625 */ /* 0x000fe200078e0215 */
[----:B------:R-:W-:Y:S01]  /*5b60*/  ISETP.GE.AND P6, PT, R104, R24, PT ;  /* 0x000000186800720c */ /* 0x000fe20003fc6270 */
[----:B------:R-:W-:Y:S01]  /*5b70*/  ULDC.64 UR30, c[0x0][0x1f0] ;  /* 0x00007c00001e7ab9 */ /* 0x000fe20000000a00 */
[----:B-1----:R-:W-:Y:S01]  /*5b80*/  MOV R23, UR7 ;  /* 0x0000000700177c02 */ /* 0x002fe20008000f00 */
[----:B------:R-:W-:Y:S01]  /*5b90*/  UIADD3.X UR20, UR7, UR29, UR21, UP0, !UPT ;  /* 0x0000001d07147290 */ /* 0x000fe200087fe415 */
[----:B------:R-:W-:-:S02]  /*5ba0*/  MOV R17, UR28 ;  /* 0x0000001c00117c02 */ /* 0x000fc40008000f00 */
[----:B------:R-:W-:Y:S02]  /*5bb0*/  LOP3.LUT R109, R84, 0x20, RZ, 0xfc, !PT ;  /* 0x00000020546d7812 */ /* 0x000fe400078efcff */
[----:B------:R-:W-:Y:S02]  /*5bc0*/  LEA R20, P5, R17, R20, 0x2 ;  /* 0x0000001411147211 */ /* 0x000fe400078a10ff */
[----:B------:R-:W-:Y:S01]  /*5bd0*/  MOV R22, UR20 ;  /* 0x0000001400167c02 */ /* 0x000fe20008000f00 */
[----:B------:R-:W-:-:S03]  /*5be0*/  UIMAD UR20, UR27, UR30, URZ ;  /* 0x0000001e1b1472a4 */ /* 0x000fc6000f8e023f */
[----:B------:R-:W-:Y:S01]  /*5bf0*/  LEA.HI.X R21, R17, R21, R22, 0x2, P5 ;  /* 0x0000001511157211 */ /* 0x000fe200028f1416 */
[----:B------:R-:W-:Y:S01]  /*5c00*/  IMAD.U32 R17, RZ, RZ, UR26 ;  /* 0x0000001aff117e24 */ /* 0x000fe2000f8e00ff */
[-C--:B------:R-:W-:Y:S01]  /*5c10*/  ISETP.GE.AND P5, PT, R101, R24.reuse, PT ;  /* 0x000000186500720c */ /* 0x080fe20003fa6270 */
[----:B------:R-:W-:Y:S01]  /*5c20*/  UIMAD UR28, UR26, UR31, UR20 ;  /* 0x0000001f1a1c72a4 */ /* 0x000fe2000f8e0214 */
[----:B------:R-:W-:Y:S01]  /*5c30*/  MOV R22, UR19 ;  /* 0x0000001300167c02 */ /* 0x000fe20008000f00 */
[----:B------:R-:W-:Y:S01]  /*5c40*/  @!P2 STG.E [R20.64+0x100], R27 ;  /* 0x0001001b1400a986 */ /* 0x000fe2000c101916 */
[-C--:B------:R-:W-:Y:S01]  /*5c50*/  ISETP.GE.AND P2, PT, R105, R24.reuse, PT ;  /* 0x000000186900720c */ /* 0x080fe20003f46270 */
[----:B------:R-:W-:Y:S02]  /*5c60*/  UIMAD.WIDE.U32 UR20, UR26, UR30, URZ ;  /* 0x0000001e1a1472a5 */ /* 0x000fe4000f8e003f */
[----:B------:R-:W-:Y:S01]  /*5c70*/  @!P3 STG.E [R20.64+0x180], R29 ;  /* 0x0001801d1400b986 */ /* 0x000fe2000c101916 */
[----:B------:R-:W-:Y:S01]  /*5c80*/  ISETP.GE.AND P3, PT, R103, R24, PT ;  /* 0x000000186700720c */ /* 0x000fe20003f66270 */
[----:B------:R-:W-:-:S02]  /*5c90*/  UIADD3 UR21, UR21, UR28, URZ ;  /* 0x0000001c15157290 */ /* 0x000fc4000fffe03f */
[----:B------:R-:W-:Y:S01]  /*5ca0*/  @!P4 STG.E [R20.64+0x200], R31 ;  /* 0x0002001f1400c986 */ /* 0x000fe2000c101916 */
[----:B------:R-:W-:-:S03]  /*5cb0*/  ISETP.GE.AND P4, PT, R102, R24, PT ;  /* 0x000000186600720c */ /* 0x000fc60003f86270 */
[----:B------:R1:W-:Y:S01]  /*5cc0*/  @!P1 STG.E [R20.64+0x80], R25 ;  /* 0x0000801914009986 */ /* 0x0003e2000c101916 */
[----:B------:R-:W-:-:S03]  /*5cd0*/  ISETP.GE.AND P1, PT, R84, UR18, PT ;  /* 0x0000001254007c0c */ /* 0x000fc6000bf26270 */
[----:B------:R2:W-:Y:S01]  /*5ce0*/  @!P2 STG.E [R20.64+0x280], R33 ;  /* 0x000280211400a986 */ /* 0x0005e2000c101916 */
[----:B------:R-:W-:-:S03]  /*5cf0*/  ISETP.GE.AND P2, PT, R100, R24, PT ;  /* 0x000000186400720c */ /* 0x000fc60003f46270 */
[----:B------:R3:W-:Y:S01]  /*5d00*/  @!P6 STG.E [R20.64+0x300], R35 ;  /* 0x000300231400e986 */ /* 0x0007e2000c101916 */
[----:B------:R-:W-:-:S03]  /*5d10*/  ISETP.GE.AND P6, PT, R99, R24, PT ;  /* 0x000000186300720c */ /* 0x000fc60003fc6270 */
[----:B------:R4:W-:Y:S01]  /*5d20*/  @!P3 STG.E [R20.64+0x380], R37 ;  /* 0x000380251400b986 */ /* 0x0009e2000c101916 */
[-C--:B------:R-:W-:Y:S01]  /*5d30*/  ISETP.GE.AND P3, PT, R96, R24.reuse, PT ;  /* 0x000000186000720c */ /* 0x080fe20003f66270 */
[----:B------:R-:W-:Y:S01]  /*5d40*/  @!P1 IMAD.WIDE.U32 R22, R17, c[0x0][0x1f0], R22 ;  /* 0x00007c0011169a25 */ /* 0x000fe200078e0016 */
[----:B------:R-:W-:Y:S01]  /*5d50*/  MOV R17, UR24 ;  /* 0x0000001800117c02 */ /* 0x000fe20008000f00 */
[----:B------:R-:W-:Y:S01]  /*5d60*/  @!P4 STG.E [R20.64+0x400], R39 ;  /* 0x000400271400c986 */ /* 0x000fe2000c101916 */
[-C--:B------:R-:W-:Y:S02]  /*5d70*/  ISETP.GE.AND P4, PT, R97, R24.reuse, PT ;  /* 0x000000186100720c */ /* 0x080fe40003f86270 */
[----:B------:R-:W-:Y:S01]  /*5d80*/  @!P1 IADD3 R23, R23, UR28, RZ ;  /* 0x0000001c17179c10 */ /* 0x000fe2000fffe0ff */
[----:B------:R-:W-:Y:S01]  /*5d90*/  @!P5 STG.E [R20.64+0x480], R41 ;  /* 0x000480291400d986 */ /* 0x000fe2000c101916 */
[----:B------:R-:W-:Y:S01]  /*5da0*/  ISETP.GE.AND P5, PT, R98, R24, PT ;  /* 0x000000186200720c */ /* 0x000fe20003fa6270 */
[----:B------:R-:W-:-:S02]  /*5db0*/  ULDC.64 UR28, c[0x0][0x1f8] ;  /* 0x00007e00001c7ab9 */ /* 0x000fc40000000a00 */
[----:B------:R-:W-:Y:S01]  /*5dc0*/  @!P2 STG.E [R20.64+0x500], R43 ;  /* 0x0005002b1400a986 */ /* 0x000fe2000c101916 */
[----:B------:R-:W-:Y:S01]  /*5dd0*/  ISETP.GE.AND P2, PT, R95, R24, PT ;  /* 0x000000185f00720c */ /* 0x000fe20003f46270 */
[----:B------:R-:W-:Y:S01]  /*5de0*/  UIMAD.WIDE.U32 UR20, UR24, UR28, UR20 ;  /* 0x0000001c181472a5 */ /* 0x000fe2000f8e0014 */
[----:B------:R-:W-:Y:S01]  /*5df0*/  @!P1 IMAD.WIDE.U32 R22, R17, c[0x0][0x1f8], R22 ;  /* 0x00007e0011169a25 */ /* 0x000fe200078e0016 */
[----:B------:R-:W-:Y:S01]  /*5e00*/  @!P6 STG.E [R20.64+0x580], R45 ;  /* 0x0005802d1400e986 */ /* 0x000fe2000c101916 */
[----:B------:R-:W-:Y:S01]  /*5e10*/  UIMAD UR28, UR25, UR28, URZ ;  /* 0x0000001c191c72a4 */ /* 0x000fe2000f8e023f */
[C---:B------:R-:W-:Y:S01]  /*5e20*/  SHF.L.U64.HI R24, R109.reuse, 0x2, R85 ;  /* 0x000000026d187819 */ /* 0x040fe20000010255 */
[----:B------:R-:W-:Y:S01]  /*5e30*/  UIADD3 UR30, UP0, UR19, UR20, URZ ;  /* 0x00000014131e7290 */ /* 0x000fe2000ff1e03f */
[----:B------:R-:W-:Y:S01]  /*5e40*/  @!P4 STG.E [R20.64+0x680], R49 ;  /* 0x000680311400c986 */ /* 0x000fe2000c101916 */
[----:B------:R-:W-:Y:S01]  /*5e50*/  UIMAD UR28, UR24, UR29, UR28 ;  /* 0x0000001d181c72a4 */ /* 0x000fe2000f8e021c */
[----:B------:R-:W-:-:S02]  /*5e60*/  IMAD.SHL.U32 R17, R109, 0x4, RZ ;  /* 0x000000046d117824 */ /* 0x000fc400078e00ff */
[----:B------:R-:W-:Y:S01]  /*5e70*/  @!P5 STG.E [R20.64+0x600], R47 ;  /* 0x0006002f1400d986 */ /* 0x000fe2000c101916 */
[----:B------:R-:W-:Y:S01]  /*5e80*/  UIADD3.X UR20, UR7, UR28, UR21, UP0, !UPT ;  /* 0x0000001c07147290 */ /* 0x000fe200087fe415 */
[----:B------:R-:W-:Y:S02]  /*5e90*/  MOV R28, UR30 ;  /* 0x0000001e001c7c02 */ /* 0x000fe40008000f00 */
[----:B------:R-:W-:Y:S01]  /*5ea0*/  @!P3 STG.E [R20.64+0x700], R51 ;  /* 0x000700331400b986 */ /* 0x000fe2000c101916 */
[----:B-1----:R-:W-:Y:S02]  /*5eb0*/  IADD3 R25, P3, R17, c[0x0][0x268], RZ ;  /* 0x00009a0011197a10 */ /* 0x002fe40007f7e0ff */
[----:B------:R-:W-:Y:S01]  /*5ec0*/  MOV R27, UR20 ;  /* 0x00000014001b7c02 */ /* 0x000fe20008000f00 */
[----:B------:R1:W-:Y:S01]  /*5ed0*/  @!P2 STG.E [R20.64+0x780], R53 ;  /* 0x000780351400a986 */ /* 0x0003e2000c101916 */
[----:B------:R-:W-:-:S04]  /*5ee0*/  @!P1 IADD3 R26, P2, R84, R22, RZ ;  /* 0x00000016541a9210 */ /* 0x000fc80007f5e0ff */
[----:B------:R-:W-:Y:S01]  /*5ef0*/  @!P1 IADD3.X R23, R85, UR28, R23, P2, !PT ;  /* 0x0000001c55179c10 */ /* 0x000fe200097fe417 */
[----:B------:R-:W-:Y:S01]  /*5f00*/  CS2R R30, SRZ ;  /* 0x00000000001e7805 */ /* 0x000fe2000001ff00 */
[C---:B------:R-:W-:Y:S01]  /*5f10*/  @!P1 LEA R22, P2, R26.reuse, c[0x0][0x268], 0x2 ;  /* 0x00009a001a169a11 */ /* 0x040fe200078410ff */
[----:B--2---:R-:W-:Y:S01]  /*5f20*/  CS2R R32, SRZ ;  /* 0x0000000000207805 */ /* 0x004fe2000001ff00 */
[----:B------:R-:W-:Y:S01]  /*5f30*/  ISETP.GE.AND P5, PT, R105, UR18, PT ;  /* 0x0000001269007c0c */ /* 0x000fe2000bfa6270 */
[----:B---3--:R-:W-:Y:S01]  /*5f40*/  CS2R R34, SRZ ;  /* 0x0000000000227805 */ /* 0x008fe2000001ff00 */
[----:B------:R-:W-:Y:S01]  /*5f50*/  @!P1 LEA.HI.X R23, R26, c[0x0][0x26c], R23, 0x2, P2 ;  /* 0x00009b001a179a11 */ /* 0x000fe200010f1417 */
[----:B----4-:R-:W-:Y:S01]  /*5f60*/  CS2R R36, SRZ ;  /* 0x0000000000247805 */ /* 0x010fe2000001ff00 */
[----:B-1----:R-:W-:Y:S01]  /*5f70*/  IADD3.X R21, R24, c[0x0][0x26c], RZ, P3, !PT ;  /* 0x00009b0018157a10 */ /* 0x002fe20001ffe4ff */
[----:B------:R-:W-:Y:S01]  /*5f80*/  IMAD.MOV.U32 R38, RZ, RZ, RZ ;  /* 0x000000ffff267224 */ /* 0x000fe200078e00ff */
[----:B------:R-:W-:Y:S01]  /*5f90*/  BAR.SYNC.DEFER_BLOCKING 0x0 ;  /* 0x0000000000007b1d */ /* 0x000fe20000010000 */
[----:B------:R-:W-:-:S02]  /*5fa0*/  LEA R20, P4, R28, R25, 0x2 ;  /* 0x000000191c147211 */ /* 0x000fc400078810ff */
[----:B------:R-:W-:Y:S02]  /*5fb0*/  ISETP.GE.AND P3, PT, R109, UR18, PT ;  /* 0x000000126d007c0c */ /* 0x000fe4000bf66270 */
[----:B------:R-:W-:Y:S01]  /*5fc0*/  LEA.HI.X R21, R28, R21, R27, 0x2, P4 ;  /* 0x000000151c157211 */ /* 0x000fe200020f141b */
[----:B------:R-:W-:Y:S01]  /*5fd0*/  ULDC.64 UR28, c[0x0][0x210] ;  /* 0x00008400001c7ab9 */ /* 0x000fe20000000a00 */
[----:B------:R-:W-:Y:S02]  /*5fe0*/  ISETP.GE.AND P2, PT, R108, UR18, PT ;  /* 0x000000126c007c0c */ /* 0x000fe4000bf46270 */
[----:B------:R-:W-:Y:S02]  /*5ff0*/  MOV R25, RZ ;  /* 0x000000ff00197202 */ /* 0x000fe40000000f00 */
[----:B------:R-:W-:Y:S01]  /*6000*/  ISETP.GE.AND P4, PT, R106, UR18, PT ;  /* 0x000000126a007c0c */ /* 0x000fe2000bf86270 */
[----:B------:R-:W-:Y:S01]  /*6010*/  CS2R R26, SRZ ;  /* 0x00000000001a7805 */ /* 0x000fe2000001ff00 */
[----:B------:R-:W-:-:S02]  /*6020*/  ISETP.GE.AND P6, PT, R107, UR18, PT ;  /* 0x000000126b007c0c */ /* 0x000fc4000bfc6270 */
[----:B------:R1:W2:Y:S01]  /*6030*/  @!P1 LDG.E R25, [R22.64] ;  /* 0x0000001616199981 */ /* 0x0002a2000c1e1900 */
[----:B------:R-:W-:-:S03]  /*6040*/  ISETP.GE.AND P1, PT, R103, UR18, PT ;  /* 0x0000001267007c0c */ /* 0x000fc6000bf26270 */
[----:B------:R-:W3:Y:S01]  /*6050*/  @!P3 LDG.E R26, [R20.64] ;  /* 0x00000016141ab981 */ /* 0x000ee2000c1e1900 */
[----:B------:R-:W-:Y:S01]  /*6060*/  ISETP.GE.AND P3, PT, R104, UR18, PT ;  /* 0x0000001268007c0c */ /* 0x000fe2000bf66270 */
[----:B------:R-:W-:Y:S02]  /*6070*/  CS2R R28, SRZ ;  /* 0x00000000001c7805 */ /* 0x000fe4000001ff00 */
[----:B------:R-:W4:Y:S01]  /*6080*/  @!P2 LDG.E R27, [R20.64+0x80] ;  /* 0x00008016141ba981 */ /* 0x000f22000c1e1900 */
[----:B-1----:R-:W-:Y:S01]  /*6090*/  CS2R R22, SRZ ;  /* 0x0000000000167805 */ /* 0x002fe2000001ff00 */
[----:B------:R-:W-:Y:S02]  /*60a0*/  ISETP.GE.AND P2, PT, R102, UR18, PT ;  /* 0x0000001266007c0c */ /* 0x000fe4000bf46270 */
[----:B------:R-:W5:Y:S04]  /*60b0*/  @!P6 LDG.E R28, [R20.64+0x100] ;  /* 0x00010016141ce981 */ /* 0x000f68000c1e1900 */
        /* <DEDUP_REMOVED lines=18> */
[----:B------:R-:W5:Y:S01]  /*61e0*/  @!P5 LDG.E R38, [R20.64+0x700] ;  /* 0x000700161426d981 */ /* 0x000f62000c1e1900 */
[----:B------:R-:W-:Y:S01]  /*61f0*/  UIMAD.WIDE.U32 UR20, UR26, UR28, URZ ;  /* 0x0000001c1a1472a5 */ /* 0x000fe2000f8e003f */
        /* <DEDUP_REMOVED lines=18> */
[----:B------:R-:W1:Y:S04]  /*6320*/  LDS R40, [R72.X4+0x4] ;  /* 0x0000040048287984 */ /* 0x000e680000004800 */
[----:B------:R-:W2:Y:S04]  /*6330*/  LDS R39, [R57.X4] ;  /* 0x0000000039277984 */ /* 0x000ea80000004800 */
[----:B------:R-:W3:Y:S04]  /*6340*/  LDS R41, [R71.X4+0x8] ;  /* 0x0000080047297984 */ /* 0x000ee80000004800 */
[----:B------:R-:W4:Y:S04]  /*6350*/  LDS R42, [R70.X4+0xc] ;  /* 0x00000c00462a7984 */ /* 0x000f280000004800 */
[----:B------:R-:W5:Y:S04]  /*6360*/  LDS R43, [R69.X4+0x10] ;  /* 0x00001000452b7984 */ /* 0x000f680000004800 */
[----:B------:R-:W0:Y:S04]  /*6370*/  LDS R31, [R68.X4+0x14] ;  /* 0x00001400441f7984 */ /* 0x000e280000004800 */
[----:B------:R-:W0:Y:S04]  /*6380*/  LDS R29, [R66.X4+0x1c] ;  /* 0x00001c00421d7984 */ /* 0x000e280000004800 */
[----:B------:R-:W0:Y:S04]  /*6390*/  LDS R30, [R67.X4+0x18] ;  /* 0x00001800431e7984 */ /* 0x000e280000004800 */
[----:B------:R-:W0:Y:S04]  /*63a0*/  LDS R28, [R65.X4+0x20] ;  /* 0x00002000411c7984 */ /* 0x000e280000004800 */
[----:B------:R-:W0:Y:S01]  /*63b0*/  LDS R27, [R64.X4+0x24] ;  /* 0x00002400401b7984 */ /* 0x000e220000004800 */
[----:B-1----:R-:W-:-:S03]  /*63c0*/  FMUL.FTZ R21, R40, -1.4426950216293334961 ;  /* 0xbfb8aa3b28157820 */ /* 0x002fc60000410000 */
[----:B------:R-:W1:Y:S01]  /*63d0*/  LDS R26, [R63.X4+0x28] ;  /* 0x000028003f1a7984 */ /* 0x000e620000004800 */
[----:B--2---:R-:W-:-:S03]  /*63e0*/  FMUL.FTZ R20, R39, -1.4426950216293334961 ;  /* 0xbfb8aa3b27147820 */ /* 0x004fc60000410000 */
[----:B------:R-:W2:Y:S01]  /*63f0*/  LDS R25, [R62.X4+0x2c] ;  /* 0x00002c003e197984 */ /* 0x000ea20000004800 */
[----:B------:R5:W0:Y:S01]  /*6400*/  MUFU.EX2 R33, R21 ;  /* 0x0000001500217308 */ /* 0x000a220000000800 */
[----:B---3--:R-:W-:Y:S02]  /*6410*/  FMUL.FTZ R34, R41, -1.4426950216293334961 ;  /* 0xbfb8aa3b29227820 */ /* 0x008fe40000410000 */
[----:B------:R-:W3:Y:S01]  /*6420*/  LDS R23, [R61.X4+0x30] ;  /* 0x000030003d177984 */ /* 0x000ee20000004800 */
[----:B----4-:R-:W-:-:S03]  /*6430*/  FMUL.FTZ R35, R42, -1.4426950216293334961 ;  /* 0xbfb8aa3b2a237820 */ /* 0x010fc60000410000 */
[----:B------:R-:W4:Y:S01]  /*6440*/  LDS R22, [R60.X4+0x34] ;  /* 0x000034003c167984 */ /* 0x000f220000004800 */
[----:B------:R0:W0:Y:S01]  /*6450*/  MUFU.EX2 R32, R20 ;  /* 0x0000001400207308 */ /* 0x0000220000000800 */
[----:B-----5:R-:W-:Y:S02]  /*6460*/  FMUL.FTZ R36, R43, -1.4426950216293334961 ;  /* 0xbfb8aa3b2b247820 */ /* 0x020fe40000410000 */
[----:B------:R-:W5:Y:S01]  /*6470*/  LDS R21, [R59.X4+0x38] ;  /* 0x000038003b157984 */ /* 0x000f620000004800 */
[----:B0-----:R-:W-:-:S04]  /*6480*/  FMUL.FTZ R37, R31, -1.4426950216293334961 ;  /* 0xbfb8aa3b1f257820 */ /* 0x001fc80000410000 */
[----:B------:R-:W0:Y:S01]  /*6490*/  MUFU.EX2 R34, R34 ;  /* 0x0000002200227308 */ /* 0x000e220000000800 */
[----:B------:R-:W5:Y:S01]  /*64a0*/  LDS R20, [R58.X4+0x3c] ;  /* 0x00003c003a147984 */ /* 0x000f620000004800 */
[----:B------:R-:W-:Y:S02]  /*64b0*/  FMUL.FTZ R44, R29, -1.4426950216293334961 ;  /* 0xbfb8aa3b1d2c7820 */ /* 0x000fe40000410000 */
[----:B------:R-:W-:Y:S02]  /*64c0*/  FADD.FTZ R33, R33, 1 ;  /* 0x3f80000021217421 */ /* 0x000fe40000010000 */
[----:B------:R-:W-:Y:S02]  /*64d0*/  FMUL.FTZ R38, R30, -1.4426950216293334961 ;  /* 0xbfb8aa3b1e267820 */ /* 0x000fe40000410000 */
[----:B------:R-:W2:Y:S01]  /*64e0*/  MUFU.EX2 R35, R35 ;  /* 0x0000002300237308 */ /* 0x000ea20000000800 */
[----:B------:R-:W-:Y:S02]  /*64f0*/  FADD.FTZ R32, R32, 1 ;  /* 0x3f80000020207421 */ /* 0x000fe40000010000 */
[----:B------:R-:W-:-:S02]  /*6500*/  FMUL.FTZ R45, R28, -1.4426950216293334961 ;  /* 0xbfb8aa3b1c2d7820 */ /* 0x000fc40000410000 */
[----:B------:R-:W-:-:S03]  /*6510*/  FMUL.FTZ R46, R27, -1.4426950216293334961 ;  /* 0xbfb8aa3b1b2e7820 */ /* 0x000fc60000410000 */
[----:B------:R-:W4:Y:S01]  /*6520*/  MUFU.EX2 R36, R36 ;  /* 0x0000002400247308 */ /* 0x000f220000000800 */
[----:B0-----:R-:W-:Y:S02]  /*6530*/  FADD.FTZ R34, R34, 1 ;  /* 0x3f80000022227421 */ /* 0x001fe40000010000 */
[----:B-1----:R-:W-:Y:S02]  /*6540*/  FMUL.FTZ R47, R26, -1.4426950216293334961 ;  /* 0xbfb8aa3b1a2f7820 */ /* 0x002fe40000410000 */
[----:B--2---:R-:W-:-:S03]  /*6550*/  FMUL.FTZ R48, R25, -1.4426950216293334961 ;  /* 0xbfb8aa3b19307820 */ /* 0x004fc60000410000 */
[----:B------:R-:W0:Y:S01]  /*6560*/  MUFU.EX2 R37, R37 ;  /* 0x0000002500257308 */ /* 0x000e220000000800 */
[----:B------:R-:W-:Y:S02]  /*6570*/  FADD.FTZ R35, R35, 1 ;  /* 0x3f80000023237421 */ /* 0x000fe40000010000 */
[----:B---3--:R-:W-:Y:S02]  /*6580*/  FMUL.FTZ R49, R23, -1.4426950216293334961 ;  /* 0xbfb8aa3b17317820 */ /* 0x008fe40000410000 */
[----:B----4-:R-:W-:-:S03]  /*6590*/  FMUL.FTZ R50, R22, -1.4426950216293334961 ;  /* 0xbfb8aa3b16327820 */ /* 0x010fc60000410000 */
[----:B------:R-:W1:Y:S01]  /*65a0*/  MUFU.EX2 R44, R44 ;  /* 0x0000002c002c7308 */ /* 0x000e620000000800 */
[----:B------:R-:W-:Y:S02]  /*65b0*/  FADD.FTZ R36, R36, 1 ;  /* 0x3f80000024247421 */ /* 0x000fe40000010000 */
[----:B-----5:R-:W-:-:S05]  /*65c0*/  FMUL.FTZ R51, R21, -1.4426950216293334961 ;  /* 0xbfb8aa3b15337820 */ /* 0x020fca0000410000 */
[----:B------:R-:W2:Y:S01]  /*65d0*/  MUFU.EX2 R38, R38 ;  /* 0x0000002600267308 */ /* 0x000ea20000000800 */
[----:B------:R-:W-:Y:S02]  /*65e0*/  FMUL.FTZ R52, R20, -1.4426950216293334961 ;  /* 0xbfb8aa3b14347820 */ /* 0x000fe40000410000 */
[----:B0-----:R-:W-:-:S05]  /*65f0*/  FADD.FTZ R37, R37, 1 ;  /* 0x3f80000025257421 */ /* 0x001fca0000010000 */
        /* <DEDUP_REMOVED lines=38> */
[----:B------:R-:W-:Y:S03]  /*6860*/  STS [R57.X4], R16 ;  /* 0x0000001039007388 */ /* 0x000fe60000004800 */
[----:B------:R-:W-:Y:S01]  /*6870*/  FMUL.FTZ R11, R32, R11 ;  /* 0x0000000b200b7220 */ /* 0x000fe20000410000 */
[----:B------:R-:W-:Y:S02]  /*6880*/  STS [R72.X4+0x4], R15 ;  /* 0x0000040f48007388 */ /* 0x000fe40000004800 */
[----:B------:R-:W1:Y:S01]  /*6890*/  MUFU.RCP R45, R45 ;  /* 0x0000002d002d7308 */ /* 0x000e620000001000 */
[----:B0-----:R-:W-:Y:S01]  /*68a0*/  FMUL.FTZ R31, R30, R53 ;  /* 0x000000351e1f7220 */ /* 0x001fe20000410000 */
[----:B------:R0:W-:Y:S03]  /*68b0*/  STS [R71.X4+0x8], R14 ;  /* 0x0000080e47007388 */ /* 0x0001e60000004800 */
[----:B------:R-:W-:Y:S01]  /*68c0*/  FMUL.FTZ R10, R31, R10 ;  /* 0x0000000a1f0a7220 */ /* 0x000fe20000410000 */
[----:B------:R-:W-:Y:S02]  /*68d0*/  STS [R70.X4+0xc], R13 ;  /* 0x00000c0d46007388 */ /* 0x000fe40000004800 */
[----:B------:R-:W3:Y:S01]  /*68e0*/  MUFU.RCP R46, R46 ;  /* 0x0000002e002e7308 */ /* 0x000ee20000001000 */
[----:B--2---:R-:W-:Y:S01]  /*68f0*/  FMUL.FTZ R30, R29, R44 ;  /* 0x0000002c1d1e7220 */ /* 0x004fe20000410000 */
[----:B------:R-:W-:Y:S01]  /*6900*/  STS [R69.X4+0x10], R12 ;  /* 0x0000100c45007388 */ /* 0x000fe20000004800 */
[----:B0-----:R-:W-:-:S02]  /*6910*/  MOV R14, UR18 ;  /* 0x00000012000e7c02 */ /* 0x001fc40008000f00 */
[----:B------:R-:W-:Y:S01]  /*6920*/  FMUL.FTZ R9, R30, R9 ;  /* 0x000000091e097220 */ /* 0x000fe20000410000 */
[----:B------:R-:W-:Y:S01]  /*6930*/  STS [R68.X4+0x14], R11 ;  /* 0x0000140b44007388 */ /* 0x000fe20000004800 */
[----:B------:R-:W-:Y:S01]  /*6940*/  UIMAD UR18, UR27, UR28, URZ ;  /* 0x0000001c1b1272a4 */ /* 0x000fe2000f8e023f */
[----:B------:R-:W0:Y:S01]  /*6950*/  MUFU.RCP R47, R47 ;  /* 0x0000002f002f7308 */ /* 0x000e220000001000 */
[----:B-1----:R-:W-:Y:S01]  /*6960*/  FMUL.FTZ R29, R28, R45 ;  /* 0x0000002d1c1d7220 */ /* 0x002fe20000410000 */
[----:B------:R-:W-:Y:S01]  /*6970*/  STS [R67.X4+0x18], R10 ;  /* 0x0000180a43007388 */ /* 0x000fe20000004800 */
[----:B------:R-:W-:Y:S02]  /*6980*/  UIMAD UR28, UR26, UR29, UR18 ;  /* 0x0000001d1a1c72a4 */ /* 0x000fe4000f8e0212 */
[----:B------:R-:W-:Y:S01]  /*6990*/  FMUL.FTZ R8, R29, R8 ;  /* 0x000000081d087220 */ /* 0x000fe20000410000 */
[----:B------:R-:W-:Y:S01]  /*69a0*/  STS [R66.X4+0x1c], R9 ;  /* 0x00001c0942007388 */ /* 0x000fe20000004800 */
[----:B------:R-:W-:Y:S01]  /*69b0*/  UIADD3 UR18, UR21, UR28, URZ ;  /* 0x0000001c15127290 */ /* 0x000fe2000fffe03f */
[----:B------:R-:W1:Y:S01]  /*69c0*/  MUFU.RCP R48, R48 ;  /* 0x0000003000307308 */ /* 0x000e620000001000 */
[----:B---3--:R-:W-:Y:S01]  /*69d0*/  FMUL.FTZ R28, R27, R46 ;  /* 0x0000002e1b1c7220 */ /* 0x008fe20000410000 */
        /* <DEDUP_REMOVED lines=17> */
[----:B------:R-:W-:Y:S02]  /*6af0*/  FMUL.FTZ R3, R22, R3 ;  /* 0x0000000316037220 */ /* 0x000fe40000410000 */
[----:B-1----:R-:W-:-:S03]  /*6b00*/  FMUL.FTZ R21, R21, R34 ;  /* 0x0000002215157220 */ /* 0x002fc60000410000 */
[----:B------:R-:W-:Y:S01]  /*6b10*/  STS [R60.X4+0x34], R3 ;  /* 0x000034033c007388 */ /* 0x000fe20000004800 */
[----:B------:R-:W-:Y:S02]  /*6b20*/  FMUL.FTZ R2, R21, R2 ;  /* 0x0000000215027220 */ /* 0x000fe40000410000 */
[----:B--2---:R-:W-:-:S03]  /*6b30*/  FMUL.FTZ R25, R20, R33 ;  /* 0x0000002114197220 */ /* 0x004fc60000410000 */
[----:B------:R-:W-:Y:S01]  /*6b40*/  STS [R59.X4+0x38], R2 ;  /* 0x000038023b007388 */ /* 0x000fe20000004800 */
        /* <DEDUP_REMOVED lines=38> */
.L_x_2848:
[----:B------:R-:W-:Y:S05]  /*6db0*/  BSYNC B0 ;  /* 0x0000000000007941 */ /* 0x000fea0003800000 */
.L_x_2847:
        /* <DEDUP_REMOVED lines=20> */
[----:B------:R-:W-:Y:S01]  /*6f00*/  UIADD3 UR13, UP3, UR13, 0x2000, URZ ;  /* 0x000020000d0d7890 */ /* 0x000fe2000ff7e03f */
[----:B0-----:R-:W-:Y:S01]  /*6f10*/  MOV R4, UR7 ;  /* 0x0000000700047c02 */ /* 0x001fe20008000f00 */
[----:B------:R-:W-:-:S02]  /*6f20*/  ULDC UR7, c[0x0][0x174] ;  /* 0x00005d0000077ab9 */ /* 0x000fc40000000800 */
[----:B------:R-:W-:Y:S01]  /*6f30*/  UISETP.GE.AND UP0, UPT, UR4, UR7, UPT ;  /* 0x000000070400728c */ /* 0x000fe2000bf06270 */
[----:B------:R-:W-:Y:S01]  /*6f40*/  LEA.HI.X R3, R3, R24, R4, 0x2, P2 ;  /* 0x0000001803037211 */ /* 0x000fe200010f1404 */
[----:B------:R-:W-:Y:S01]  /*6f50*/  UIADD3.X UR17, URZ, UR17, URZ, UP1, !UPT ;  /* 0x000000113f117290 */ /* 0x000fe20008ffe43f */
[-C--:B------:R-:W-:Y:S01]  /*6f60*/  ISETP.GE.AND P2, PT, R107, R0.reuse, PT ;  /* 0x000000006b00720c */ /* 0x080fe20003f46270 */
[----:B------:R-:W-:Y:S02]  /*6f70*/  UIADD3.X UR14, URZ, UR14, URZ, UP2, !UPT ;  /* 0x0000000e3f0e7290 */ /* 0x000fe400097fe43f */
[----:B------:R0:W-:Y:S01]  /*6f80*/  @!P0 STG.E [R2.64], R93 ;  /* 0x0000005d02008986 */ /* 0x0001e2000c101916 */
        /* <DEDUP_REMOVED lines=26> */
.L_x_2849:
[----:B------:R-:W-:Y:S05]  /*7130*/  EXIT ;  /* 0x000000000000794d */ /* 0x000fea0003800000 */
.L_x_2851:
        /* <DEDUP_REMOVED lines=12> */
.L_x_5403:


//--------------------- .text._Z25selective_scan_fwd_kernelI32Selective_Scan_fwd_kernel_traitsILi128ELi16ELi1ELb0ELb1ELb0ELb0EffEEv13SSMParamsBase --------------------------
	.section	.text._Z25selective_scan_fwd_kernelI32Selective_Scan_fwd_kernel_traitsILi128ELi16ELi1ELb0ELb1ELb0ELb0EffEEv13SSMParamsBase,"ax",@progbits
	.sectioninfo	@"SHI_REGISTERS=154"
	.align	128
        .global         _Z25selective_scan_fwd_kernelI32Selective_Scan_fwd_kernel_traitsILi128ELi16ELi1ELb0ELb1ELb0ELb0EffEEv13SSMParamsBase
        .type           _Z25selective_scan_fwd_kernelI32Selective_Scan_fwd_kernel_traitsILi128ELi16ELi1ELb0ELb1ELb0ELb0EffEEv13SSMParamsBase,@function
        .size           _Z25selective_scan_fwd_kernelI32Selective_Scan_fwd_kernel_traitsILi128ELi16ELi1ELb0ELb1ELb0ELb0EffEEv13SSMParamsBase,(.L_x_5404 - _Z25selective_scan_fwd_kernelI32Selective_Scan_fwd_kernel_traitsILi128ELi16ELi1ELb0ELb1ELb0ELb0EffEEv13SSMParamsBase)
        .other          _Z25selective_scan_fwd_kernelI32Selective_Scan_fwd_kernel_traitsILi128ELi16ELi1ELb0ELb1ELb0ELb0EffEEv13SSMParamsBase,@"STO_CUDA_ENTRY STV_DEFAULT"
_Z25selective_scan_fwd_kernelI32Selective_Scan_fwd_kernel_traitsILi128ELi16ELi1ELb0ELb1ELb0ELb0EffEEv13SSMParamsBase:
.text._Z25selective_scan_fwd_kernelI32Selective_Scan_fwd_kernel_traitsILi128ELi16ELi1ELb0ELb1ELb0ELb0EffEEv13SSMParamsBase:
[----:B------:R-:W-:Y:S02]  /*0000*/  MOV R1, c[0x0][0x28] ;  /* 0x00000a0000017a02 */ /* 0x000fe40000000f00 */
[----:B------:R-:W-:Y:S01]  /*0010*/  IABS R9, c[0x0][0x178] ;  /* 0x00005e0000097a13 */ /* 0x000fe20000000000 */
[----:B------:R-:W0:Y:S01]  /*0020*/  S2UR UR4, SR_CTAID.Y ;  /* 0x00000000000479c3 */ /* 0x000e220000002600 */
[----:B------:R-:W-:Y:S01]  /*0030*/  ISETP.NE.U32.AND P1, PT, RZ, c[0x0][0x250], PT ;  /* 0x00009400ff007a0c */ /* 0x000fe20003f25070 */
[----:B------:R-:W-:Y:S01]  /*0040*/  IMAD.MOV.U32 R42, RZ, RZ, RZ ;  /* 0x000000ffff2a7224 */ /* 0x000fe200078e00ff */
[----:B------:R-:W1:Y:S01]  /*0050*/  I2F.RP R0, R9 ;  /* 0x0000000900007306 */ /* 0x000e620000209400 */
[----:B------:R-:W-:Y:S01]  /*0060*/  ISETP.NE.U32.AND P0, PT, RZ, c[0x0][0x238], PT ;  /* 0x00008e00ff007a0c */ /* 0x000fe20003f05070 */
[----:B------:R-:W-:Y:S01]  /*0070*/  HFMA2.MMA R44, -RZ, RZ, 0, 0 ;  /* 0x00000000ff2c7435 */ /* 0x000fe200000001ff */
        /* <DEDUP_REMOVED lines=12> */
[----:B------:R1:W2:Y:S01]  /*0140*/  F2I.FTZ.U32.TRUNC.NTZ R7, R6 ;  /* 0x0000000600077305 */ /* 0x0002a2000021f000 */
[----:B------:R-:W3:Y:S02]  /*0150*/  S2UR UR6, SR_CTAID.X ;  /* 0x00000000000679c3 */ /* 0x000ee40000002500 */
[----:B------:R4:W5:Y:S01]  /*0160*/  @P0 LDG.E R44, [R2.64] ;  /* 0x00000004022c0981 */ /* 0x000962000c1e1900 */
[----:B-1----:R-:W-:Y:S01]  /*0170*/  HFMA2.MMA R6, -RZ, RZ, 0, 0 ;  /* 0x00000000ff067435 */ /* 0x002fe200000001ff */
[----:B--2---:R-:W-:-:S05]  /*0180*/  IADD3 R8, RZ, -R7, RZ ;  /* 0x80000007ff087210 */ /* 0x004fca0007ffe0ff */
[----:B------:R-:W-:Y:S01]  /*0190*/  IMAD R11, R8, R9, RZ ;  /* 0x00000009080b7224 */ /* 0x000fe200078e02ff */
[----:B0-----:R-:W-:-:S03]  /*01a0*/  IABS R4, R46 ;  /* 0x0000002e00047213 */ /* 0x001fc60000000000 */
[----:B------:R-:W-:-:S06]  /*01b0*/  IMAD.HI.U32 R7, R7, R11, R6 ;  /* 0x0000000b07077227 */ /* 0x000fcc00078e0006 */
[----:B------:R-:W-:-:S05]  /*01c0*/  IMAD.HI.U32 R0, R7, R4, RZ ;  /* 0x0000000407007227 */ /* 0x000fca00078e00ff */
[----:B----4-:R-:W-:-:S05]  /*01d0*/  IADD3 R2, -R0, RZ, RZ ;  /* 0x000000ff00027210 */ /* 0x010fca0007ffe1ff */
[----:B------:R-:W-:-:S05]  /*01e0*/  IMAD R4, R9, R2, R4 ;  /* 0x0000000209047224 */ /* 0x000fca00078e0204 */
[----:B------:R-:W-:Y:S01]  /*01f0*/  ISETP.GT.U32.AND P2, PT, R9, R4, PT ;  /* 0x000000040900720c */ /* 0x000fe20003f44070 */
[----:B---3--:R-:W-:Y:S01]  /*0200*/  IMAD.U32 R40, RZ, RZ, UR6 ;  /* 0x00000006ff287e24 */ /* 0x008fe2000f8e00ff */
[----:B------:R-:W-:-:S04]  /*0210*/  MOV R6, c[0x0][0x174] ;  /* 0x00005d0000067a02 */ /* 0x000fc80000000f00 */
[----:B------:R-:W-:Y:S02]  /*0220*/  SHF.R.S32.HI R133, RZ, 0x1f, R40 ;  /* 0x0000001fff857819 */ /* 0x000fe40000011428 */
[----:B------:R-:W-:-:S05]  /*0230*/  ISETP.GE.AND P4, PT, R6, 0x1, PT ;  /* 0x000000010600780c */ /* 0x000fca0003f86270 */
[----:B------:R-:W-:Y:S01]  /*0240*/  @!P2 IADD3 R4, R4, -R9, RZ ;  /* 0x800000090404a210 */ /* 0x000fe20007ffe0ff */
[----:B------:R-:W-:-:S03]  /*0250*/  IMAD R5, R133, c[0x0][0x1d0], RZ ;  /* 0x0000740085057a24 */ /* 0x000fc600078e02ff */
[----:B------:R-:W-:Y:S01]  /*0260*/  ISETP.GE.U32.AND P0, PT, R4, R9, PT ;  /* 0x000000090400720c */ /* 0x000fe20003f06070 */
[----:B------:R-:W-:Y:S01]  /*0270*/  IMAD.WIDE.U32 R2, R40, c[0x0][0x1d0], RZ ;  /* 0x0000740028027a25 */ /* 0x000fe200078e00ff */
[----:B------:R-:W-:-:S03]  /*0280*/  LOP3.LUT R4, R46, c[0x0][0x178], RZ, 0x3c, !PT ;  /* 0x00005e002e047a12 */ /* 0x000fc600078e3cff */
[----:B------:R-:W-:Y:S01]  /*0290*/  IMAD R5, R40, c[0x0][0x1d4], R5 ;  /* 0x0000750028057a24 */ /* 0x000fe200078e0205 */
[----:B------:R-:W-:Y:S01]  /*02a0*/  @!P2 IADD3 R0, R0, 0x1, RZ ;  /* 0x000000010000a810 */ /* 0x000fe20007ffe0ff */
[----:B------:R-:W-:Y:S01]  /*02b0*/  IMAD.WIDE.U32 R6, R40, c[0x0][0x190], RZ ;  /* 0x0000640028067a25 */ /* 0x000fe200078e00ff */
[----:B------:R-:W-:Y:S02]  /*02c0*/  ISETP.GE.AND P3, PT, R4, RZ, PT ;  /* 0x000000ff0400720c */ /* 0x000fe40003f66270 */
[----:B------:R-:W-:Y:S01]  /*02d0*/  IADD3 R3, R3, R5, RZ ;  /* 0x0000000503037210 */ /* 0x000fe20007ffe0ff */
[----:B------:R-:W-:Y:S01]  /*02e0*/  IMAD.WIDE.U32 R4, R40, c[0x0][0x1e0], RZ ;  /* 0x0000780028047a25 */ /* 0x000fe200078e00ff */
[----:B------:R-:W-:Y:S02]  /*02f0*/  ISETP.NE.AND P1, PT, RZ, c[0x0][0x178], PT ;  /* 0x00005e00ff007a0c */ /* 0x000fe40003f25270 */
[----:B------:R-:W-:Y:S01]  /*0300*/  @P0 IADD3 R0, R0, 0x1, RZ ;  /* 0x0000000100000810 */ /* 0x000fe20007ffe0ff */
[----:B------:R-:W-:-:S02]  /*0310*/  IMAD R13, R133, c[0x0][0x190], RZ ;  /* 0x00006400850d7a24 */ /* 0x000fc400078e02ff */
[----:B------:R-:W-:Y:S02]  /*0320*/  IMAD R9, R45, c[0x0][0x1d8], RZ ;  /* 0x000076002d097a24 */ /* 0x000fe400078e02ff */
[----:B------:R-:W-:Y:S01]  /*0330*/  IMAD R11, R133, c[0x0][0x1e0], RZ ;  /* 0x00007800850b7a24 */ /* 0x000fe200078e02ff */
[----:B------:R-:W-:Y:S06]  /*0340*/  @!P4 EXIT ;  /* 0x000000000000c94d */ /* 0x000fec0003800000 */
[----:B------:R-:W0:Y:S01]  /*0350*/  S2R R97, SR_TID.X ;  /* 0x0000000000617919 */ /* 0x000e220000002100 */
[C---:B------:R-:W-:Y:S01]  /*0360*/  IMAD R9, R46.reuse, c[0x0][0x1dc], R9 ;  /* 0x000077002e097a24 */ /* 0x040fe200078e0209 */
[----:B------:R-:W-:Y:S01]  /*0370*/  MOV R32, RZ ;  /* 0x000000ff00207202 */ /* 0x000fe20000000f00 */
[----:B------:R-:W-:Y:S01]  /*0380*/  IMAD.WIDE.U32 R2, R46, c[0x0][0x1d8], R2 ;  /* 0x000076002e027a25 */ /* 0x000fe200078e0002 */
[----:B------:R-:W1:Y:S03]  /*0390*/  S2R R43, SR_LANEID ;  /* 0x00000000002b7919 */ /* 0x000e660000000000 */
[----:B------:R-:W-:Y:S01]  /*03a0*/  @!P3 IMAD.MOV R0, RZ, RZ, -R0 ;  /* 0x000000ffff00b224 */ /* 0x000fe200078e0a00 */
[----:B------:R-:W-:Y:S01]  /*03b0*/  @!P1 LOP3.LUT R0, RZ, c[0x0][0x178], RZ, 0x33, !PT ;  /* 0x00005e00ff009a12 */ /* 0x000fe200078e33ff */
[C---:B------:R-:W-:Y:S01]  /*03c0*/  IMAD R11, R40.reuse, c[0x0][0x1e4], R11 ;  /* 0x00007900280b7a24 */ /* 0x040fe200078e020b */
[----:B------:R-:W-:Y:S01]  /*03d0*/  IADD3 R39, R3, R9, RZ ;  /* 0x0000000903277210 */ /* 0x000fe20007ffe0ff */
[----:B------:R-:W-:Y:S01]  /*03e0*/  IMAD R13, R40, c[0x0][0x194], R13 ;  /* 0x00006500280d7a24 */ /* 0x000fe200078e020d */
[----:B------:R-:W-:Y:S01]  /*03f0*/  SHF.R.S32.HI R3, RZ, 0x1f, R0 ;  /* 0x0000001fff037819 */ /* 0x000fe20000011400 */
[----:B------:R-:W-:Y:S01]  /*0400*/  IMAD R9, R45, c[0x0][0x1e8], RZ ;  /* 0x00007a002d097a24 */ /* 0x000fe200078e02ff */
[----:B------:R-:W-:-:S02]  /*0410*/  IADD3 R5, R5, R11, RZ ;  /* 0x0000000b05057210 */ /* 0x000fc40007ffe0ff */
[----:B------:R-:W-:Y:S01]  /*0420*/  LEA R38, P0, R2, c[0x0][0x240], 0x2 ;  /* 0x0000900002267a11 */ /* 0x000fe200078010ff */
[----:B------:R-:W-:Y:S01]  /*0430*/  IMAD R11, R3, c[0x0][0x1a8], RZ ;  /* 0x00006a00030b7a24 */ /* 0x000fe200078e02ff */
[----:B------:R-:W-:Y:S01]  /*0440*/  IADD3 R7, R7, R13, RZ ;  /* 0x0000000d07077210 */ /* 0x000fe20007ffe0ff */
[----:B------:R-:W-:Y:S01]  /*0450*/  IMAD R9, R46, c[0x0][0x1ec], R9 ;  /* 0x00007b002e097a24 */ /* 0x000fe200078e0209 */
[----:B------:R-:W-:Y:S01]  /*0460*/  LEA.HI.X R39, R2, c[0x0][0x244], R39, 0x2, P0 ;  /* 0x0000910002277a11 */ /* 0x000fe200000f1427 */
[----:B------:R-:W-:Y:S01]  /*0470*/  IMAD.WIDE.U32 R2, R46, c[0x0][0x1e8], R4 ;  /* 0x00007a002e027a25 */ /* 0x000fe200078e0004 */
[----:B0-----:R-:W-:-:S03]  /*0480*/  LOP3.LUT R41, R97, 0x1f, RZ, 0xc0, !PT ;  /* 0x0000001f61297812 */ /* 0x001fc600078ec0ff */
[----:B------:R-:W-:Y:S01]  /*0490*/  IMAD.WIDE.U32 R4, R0, c[0x0][0x1a8], R6 ;  /* 0x00006a0000047a25 */ /* 0x000fe200078e0006 */
[----:B------:R-:W-:Y:S02]  /*04a0*/  IADD3 R37, R3, R9, RZ ;  /* 0x0000000903257210 */ /* 0x000fe40007ffe0ff */
[----:B------:R-:W-:Y:S01]  /*04b0*/  LEA R36, P0, R2, c[0x0][0x248], 0x2 ;  /* 0x0000920002247a11 */ /* 0x000fe200078010ff */
[----:B------:R-:W-:Y:S01]  /*04c0*/  IMAD R11, R0, c[0x0][0x1ac], R11 ;  /* 0x00006b00000b7a24 */ /* 0x000fe200078e020b */
[----:B------:R-:W-:Y:S01]  /*04d0*/  LEA R35, P1, R4, c[0x0][0x228], 0x2 ;  /* 0x00008a0004237a11 */ /* 0x000fe200078210ff */
[----:B------:R-:W-:Y:S01]  /*04e0*/  IMAD.SHL.U32 R34, R97, 0x10, RZ ;  /* 0x0000001061227824 */ /* 0x000fe200078e00ff */
[----:B------:R-:W-:Y:S02]  /*04f0*/  LEA.HI.X R37, R2, c[0x0][0x24c], R37, 0x2, P0 ;  /* 0x0000930002257a11 */ /* 0x000fe400000f1425 */
[----:B------:R-:W-:Y:S02]  /*0500*/  IADD3 R33, R5, R11, RZ ;  /* 0x0000000b05217210 */ /* 0x000fe40007ffe0ff */
[----:B------:R-:W-:-:S02]  /*0510*/  LOP3.LUT R34, R34, 0xfffffe00, RZ, 0xc0, !PT ;  /* 0xfffffe0022227812 */ /* 0x000fc400078ec0ff */
[----:B------:R-:W-:Y:S02]  /*0520*/  LEA.HI.X R33, R4, c[0x0][0x22c], R33, 0x2, P1 ;  /* 0x00008b0004217a11 */ /* 0x000fe400008f1421 */
[----:B-1----:R-:W-:Y:S02]  /*0530*/  LOP3.LUT R2, R34, R41, RZ, 0xfc, !PT ;  /* 0x0000002922027212 */ /* 0x002fe400078efcff */
.L_x_2893:
[----:B------:R-:W-:Y:S01]  /*0540*/  BAR.SYNC.DEFER_BLOCKING 0x0 ;  /* 0x0000000000007b1d */ /* 0x000fe20000010000 */
[----:B------:R-:W-:Y:S01]  /*0550*/  IMAD.MOV.U32 R95, RZ, RZ, -0x800 ;  /* 0xfffff800ff5f7424 */ /* 0x000fe200078e00ff */
[C-C-:B------:R-:W-:Y:S01]  /*0560*/  LOP3.LUT R106, R34.reuse, 0x20, R41.reuse, 0xfe, !PT ;  /* 0x00000020226a7812 */ /* 0x140fe200078efe29 */
[----:B------:R-:W-:Y:S01]  /*0570*/  HFMA2.MMA R0, -RZ, RZ, 0, 0 ;  /* 0x00000000ff007435 */ /* 0x000fe200000001ff */
[--C-:B------:R-:W-:Y:S01]  /*0580*/  LOP3.LUT R104, R34, 0x40, R41.reuse, 0xfe, !PT ;  /* 0x0000004022687812 */ /* 0x100fe200078efe29 */
[----:B------:R-:W-:Y:S01]  /*0590*/  IMAD R95, R32, R95, c[0x0][0x168] ;  /* 0x00005a00205f7624 */ /* 0x000fe200078e025f */
[C-C-:B------:R-:W-:Y:S01]  /*05a0*/  LOP3.LUT R102, R34.reuse, 0x60, R41.reuse, 0xfe, !PT ;  /* 0x0000006022667812 */ /* 0x140fe200078efe29 */
[----:B------:R-:W-:Y:S01]  /*05b0*/  CS2R R6, SRZ ;  /* 0x0000000000067805 */ /* 0x000fe2000001ff00 */
[----:B------:R-:W-:Y:S01]  /*05c0*/  LOP3.LUT R100, R34, 0x80, R41, 0xfe, !PT ;  /* 0x0000008022647812 */ /* 0x000fe200078efe29 */
[C---:B0-----:R-:W-:Y:S01]  /*05d0*/  IMAD.WIDE R4, R2.reuse, 0x4, R38 ;  /* 0x0000000402047825 */ /* 0x041fe200078e0226 */
[-C--:B------:R-:W-:Y:S01]  /*05e0*/  ISETP.GE.AND P2, PT, R2, R95.reuse, PT ;  /* 0x0000005f0200720c */ /* 0x080fe20003f46270 */
[----:B------:R-:W-:Y:S01]  /*05f0*/  CS2R R8, SRZ ;  /* 0x0000000000087805 */ /* 0x000fe2000001ff00 */
[-C--:B------:R-:W-:Y:S01]  /*0600*/  ISETP.GE.AND P1, PT, R106, R95.reuse, PT ;  /* 0x0000005f6a00720c */ /* 0x080fe20003f26270 */
[----:B------:R-:W-:Y:S01]  /*0610*/  CS2R R10, SRZ ;  /* 0x00000000000a7805 */ /* 0x000fe2000001ff00 */
[C-C-:B------:R-:W-:Y:S01]  /*0620*/  LOP3.LUT R98, R34.reuse, 0xa0, R41.reuse, 0xfe, !PT ;  /* 0x000000a022627812 */ /* 0x140fe200078efe29 */
[----:B------:R-:W-:Y:S01]  /*0630*/  CS2R R12, SRZ ;  /* 0x00000000000c7805 */ /* 0x000fe2000001ff00 */
[----:B------:R-:W-:Y:S01]  /*0640*/  LOP3.LUT R96, R34, 0xc0, R41, 0xfe, !PT ;  /* 0x000000c022607812 */ /* 0x000fe200078efe29 */
[----:B------:R-:W-:Y:S01]  /*0650*/  CS2R R14, SRZ ;  /* 0x00000000000e7805 */ /* 0x000fe2000001ff00 */
[----:B------:R-:W-:-:S02]  /*0660*/  ISETP.GE.AND P0, PT, R104, R95, PT ;  /* 0x0000005f6800720c */ /* 0x000fc40003f06270 */
[--C-:B------:R-:W-:Y:S02]  /*0670*/  LOP3.LUT R94, R34, 0xe0, R41.reuse, 0xfe, !PT ;  /* 0x000000e0225e7812 */ /* 0x100fe400078efe29 */
[-C--:B------:R-:W-:Y:S02]  /*0680*/  ISETP.GE.AND P4, PT, R102, R95.reuse, PT ;  /* 0x0000005f6600720c */ /* 0x080fe40003f86270 */
[----:B------:R-:W-:Y:S01]  /*0690*/  LOP3.LUT R92, R34, 0x100, R41, 0xfe, !PT ;  /* 0x00000100225c7812 */ /* 0x000fe200078efe29 */
[----:B------:R0:W2:Y:S01]  /*06a0*/  @!P2 LDG.E R0, [R4.64] ;  /* 0x000000040400a981 */ /* 0x0000a2000c1e1900 */
[-C--:B------:R-:W-:Y:S02]  /*06b0*/  ISETP.GE.AND P6, PT, R100, R95.reuse, PT ;  /* 0x0000005f6400720c */ /* 0x080fe40003fc6270 */
[-C--:B------:R-:W-:Y:S01]  /*06c0*/  ISETP.GE.AND P5, PT, R98, R95.reuse, PT ;  /* 0x0000005f6200720c */ /* 0x080fe20003fa6270 */
[----:B------:R0:W3:Y:S01]  /*06d0*/  @!P1 LDG.E R7, [R4.64+0x80] ;  /* 0x0000800404079981 */ /* 0x0000e2000c1e1900 */
[----:B------:R-:W-:-:S02]  /*06e0*/  ISETP.GE.AND P3, PT, R96, R95, PT ;  /* 0x0000005f6000720c */ /* 0x000fc40003f66270 */
[-C--:B------:R-:W-:Y:S01]  /*06f0*/  ISETP.GE.AND P2, PT, R94, R95.reuse, PT ;  /* 0x0000005f5e00720c */ /* 0x080fe20003f46270 */
[----:B------:R0:W4:Y:S01]  /*0700*/  @!P0 LDG.E R6, [R4.64+0x100] ;  /* 0x0001000404068981 */ /* 0x000122000c1e1900 */
[----:B------:R-:W-:Y:S02]  /*0710*/  ISETP.GE.AND P1, PT, R92, R95, PT ;  /* 0x0000005f5c00720c */ /* 0x000fe40003f26270 */
[C-C-:B------:R-:W-:Y:S01]  /*0720*/  LOP3.LUT R90, R34.reuse, 0x120, R41.reuse, 0xfe, !PT ;  /* 0x00000120225a7812 */ /* 0x140fe200078efe29 */
[----:B------:R0:W4:Y:S01]  /*0730*/  @!P4 LDG.E R9, [R4.64+0x180] ;  /* 0x000180040409c981 */ /* 0x000122000c1e1900 */
[C-C-:B------:R-:W-:Y:S02]  /*0740*/  LOP3.LUT R88, R34.reuse, 0x140, R41.reuse, 0xfe, !PT ;  /* 0x0000014022587812 */ /* 0x140fe400078efe29 */
[C-C-:B------:R-:W-:Y:S01]  /*0750*/  LOP3.LUT R86, R34.reuse, 0x160, R41.reuse, 0xfe, !PT ;  /* 0x0000016022567812 */ /* 0x140fe200078efe29 */
[----:B------:R0:W4:Y:S01]  /*0760*/  @!P6 LDG.E R8, [R4.64+0x200] ;  /* 0x000200040408e981 */ /* 0x000122000c1e1900 */
[----:B------:R-:W-:-:S02]  /*0770*/  LOP3.LUT R84, R34, 0x180, R41, 0xfe, !PT ;  /* 0x0000018022547812 */ /* 0x000fc400078efe29 */
[--C-:B------:R-:W-:Y:S01]  /*0780*/  LOP3.LUT R82, R34, 0x1a0, R41.reuse, 0xfe, !PT ;  /* 0x000001a022527812 */ /* 0x100fe200078efe29 */
[----:B------:R0:W4:Y:S01]  /*0790*/  @!P5 LDG.E R11, [R4.64+0x280] ;  /* 0x00028004040bd981 */ /* 0x000122000c1e1900 */
[-C--:B------:R-:W-:Y:S02]  /*07a0*/  ISETP.GE.AND P0, PT, R90, R95.reuse, PT ;  /* 0x0000005f5a00720c */ /* 0x080fe40003f06270 */
[--C-:B------:R-:W-:Y:S01]  /*07b0*/  LOP3.LUT R80, R34, 0x1c0, R41.reuse, 0xfe, !PT ;  /* 0x000001c022507812 */ /* 0x100fe200078efe29 */
[----:B------:R0:W4:Y:S01]  /*07c0*/  @!P3 LDG.E R10, [R4.64+0x300] ;  /* 0x00030004040ab981 */ /* 0x000122000c1e1900 */
[-C--:B------:R-:W-:Y:S02]  /*07d0*/  ISETP.GE.AND P4, PT, R88, R95.reuse, PT ;  /* 0x0000005f5800720c */ /* 0x080fe40003f86270 */
[----:B------:R-:W-:Y:S01]  /*07e0*/  LOP3.LUT R78, R34, 0x1e0, R41, 0xfe, !PT ;  /* 0x000001e0224e7812 */ /* 0x000fe200078efe29 */
[----:B------:R0:W4:Y:S01]  /*07f0*/  @!P2 LDG.E R13, [R4.64+0x380] ;  /* 0x00038004040da981 */ /* 0x000122000c1e1900 */
[----:B------:R-:W-:-:S02]  /*0800*/  ISETP.GE.AND P6, PT, R86, R95, PT ;  /* 0x0000005f5600720c */ /* 0x000fc40003fc6270 */
[-C--:B------:R-:W-:Y:S01]  /*0810*/  ISETP.GE.AND P5, PT, R84, R95.reuse, PT ;  /* 0x0000005f5400720c */ /* 0x080fe20003fa6270 */
[----:B------:R0:W4:Y:S01]  /*0820*/  @!P1 LDG.E R12, [R4.64+0x400] ;  /* 0x00040004040c9981 */ /* 0x000122000c1e1900 */
[-C--:B------:R-:W-:Y:S02]  /*0830*/  ISETP.GE.AND P3, PT, R82, R95.reuse, PT ;  /* 0x0000005f5200720c */ /* 0x080fe40003f66270 */
[-C--:B------:R-:W-:Y:S01]  /*0840*/  ISETP.GE.AND P2, PT, R80, R95.reuse, PT ;  /* 0x0000005f5000720c */ /* 0x080fe20003f46270 */
[----:B------:R-:W-:Y:S01]  /*0850*/  CS2R R48, SRZ ;  /* 0x0000000000307805 */ /* 0x000fe2000001ff00 */
[----:B------:R-:W-:Y:S02]  /*0860*/  ISETP.GE.AND P1, PT, R78, R95, PT ;  /* 0x0000005f4e00720c */ /* 0x000fe40003f26270 */
[----:B------:R-:W-:Y:S01]  /*0870*/  MOV R47, RZ ;  /* 0x000000ff002f7202 */ /* 0x000fe20000000f00 */
        /* <DEDUP_REMOVED lines=22> */
[C---:B0-----:R-:W-:Y:S02]  /*09e0*/  IADD3 R5, R16.reuse, 0x120, RZ ;  /* 0x0000012010057810 */ /* 0x041fe40007ffe0ff */
        /* <DEDUP_REMOVED lines=17> */
[-C--:B------:R-:W-:Y:S02]  /*0b00*/  ISETP.GE.AND P2, PT, R2, R95.reuse, PT ;  /* 0x0000005f0200720c */ /* 0x080fe40003f46270 */
[-C--:B------:R-:W-:Y:S01]  /*0b10*/  ISETP.GE.AND P1, PT, R106, R95.reuse, PT ;  /* 0x0000005f6a00720c */ /* 0x080fe20003f26270 */
[----:B------:R-:W-:Y:S01]  /*0b20*/  IMAD.WIDE R4, R2, 0x4, R36 ;  /* 0x0000000402047825 */ /* 0x000fe200078e0224 */
[-C--:B------:R-:W-:Y:S02]  /*0b30*/  ISETP.GE.AND P0, PT, R104, R95.reuse, PT ;  /* 0x0000005f6800720c */ /* 0x080fe40003f06270 */
[-C--:B------:R-:W-:Y:S02]  /*0b40*/  ISETP.GE.AND P4, PT, R102, R95.reuse, PT ;  /* 0x0000005f6600720c */ /* 0x080fe40003f86270 */
[----:B------:R-:W-:-:S02]  /*0b50*/  ISETP.GE.AND P6, PT, R100, R95, PT ;  /* 0x0000005f6400720c */ /* 0x000fc40003fc6270 */
[-C--:B------:R-:W-:Y:S02]  /*0b60*/  ISETP.GE.AND P5, PT, R98, R95.reuse, PT ;  /* 0x0000005f6200720c */ /* 0x080fe40003fa6270 */
[----:B------:R-:W-:Y:S01]  /*0b70*/  ISETP.GE.AND P3, PT, R96, R95, PT ;  /* 0x0000005f6000720c */ /* 0x000fe20003f66270 */
[----:B------:R-:W-:Y:S01]  /*0b80*/  CS2R R52, SRZ ;  /* 0x0000000000347805 */ /* 0x000fe2000001ff00 */
[----:B------:R-:W-:Y:S01]  /*0b90*/  HFMA2.MMA R57, -RZ, RZ, 0, 0 ;  /* 0x00000000ff397435 */ /* 0x000fe200000001ff */
[----:B------:R-:W-:Y:S01]  /*0ba0*/  MOV R55, RZ ;  /* 0x000000ff00377202 */ /* 0x000fe20000000f00 */
[----:B--2---:R0:W-:Y:S04]  /*0bb0*/  STS [R31.X4], R0 ;  /* 0x000000001f007388 */ /* 0x0041e80000004800 */
[----:B---3--:R-:W-:Y:S04]  /*0bc0*/  STS [R30.X4+0x80], R7 ;  /* 0x000080071e007388 */ /* 0x008fe80000004800 */
[----:B----4-:R1:W-:Y:S04]  /*0bd0*/  STS [R29.X4+0x100], R6 ;  /* 0x000100061d007388 */ /* 0x0103e80000004800 */
[----:B------:R-:W-:Y:S01]  /*0be0*/  STS [R28.X4+0x180], R9 ;  /* 0x000180091c007388 */ /* 0x000fe20000004800 */
[----:B0-----:R-:W-:-:S03]  /*0bf0*/  IMAD R0, R43, 0x10, R34 ;  /* 0x000000102b007824 */ /* 0x001fc600078e0222 */
[----:B------:R-:W-:Y:S04]  /*0c00*/  STS [R27.X4+0x200], R8 ;  /* 0x000200081b007388 */ /* 0x000fe80000004800 */
[----:B------:R-:W-:Y:S04]  /*0c10*/  STS [R26.X4+0x280], R11 ;  /* 0x0002800b1a007388 */ /* 0x000fe80000004800 */
[----:B------:R-:W-:Y:S04]  /*0c20*/  STS [R25.X4+0x300], R10 ;  /* 0x0003000a19007388 */ /* 0x000fe80000004800 */
[----:B------:R-:W-:Y:S04]  /*0c30*/  STS [R24.X4+0x380], R13 ;  /* 0x0003800d18007388 */ /* 0x000fe80000004800 */
[----:B------:R0:W-:Y:S01]  /*0c40*/  STS [R23.X4+0x400], R12 ;  /* 0x0004000c17007388 */ /* 0x0001e20000004800 */
[----:B------:R-:W-:-:S03]  /*0c50*/  LEA.HI.SX32 R0, R0, R0, 0x1b ;  /* 0x0000000000007211 */ /* 0x000fc600078fdaff */
[----:B------:R-:W-:Y:S04]  /*0c60*/  STS [R22.X4+0x480], R15 ;  /* 0x0004800f16007388 */ /* 0x000fe80000004800 */
[----:B------:R2:W-:Y:S04]  /*0c70*/  STS [R21.X4+0x500], R14 ;  /* 0x0005000e15007388 */ /* 0x0005e80000004800 */
        /* <DEDUP_REMOVED lines=22> */
[----:B-1----:R-:W-:-:S03]  /*0de0*/  HFMA2.MMA R6, -RZ, RZ, 0, 0 ;  /* 0x00000000ff067435 */ /* 0x002fc600000001ff */
[----:B------:R-:W-:Y:S01]  /*0df0*/  BAR.SYNC.DEFER_BLOCKING 0x0 ;  /* 0x0000000000007b1d */ /* 0x000fe20000010000 */
[----:B0-----:R-:W-:Y:S01]  /*0e00*/  CS2R R12, SRZ ;  /* 0x00000000000c7805 */ /* 0x001fe2000001ff00 */
[----:B------:R-:W-:Y:S01]  /*0e10*/  HFMA2.MMA R10, -RZ, RZ, 0, 0 ;  /* 0x00000000ff0a7435 */ /* 0x000fe200000001ff */
[----:B------:R-:W-:Y:S01]  /*0e20*/  MOV R8, RZ ;  /* 0x000000ff00087202 */ /* 0x000fe20000000f00 */
[----:B--2---:R-:W-:Y:S01]  /*0e30*/  CS2R R14, SRZ ;  /* 0x00000000000e7805 */ /* 0x004fe2000001ff00 */
[----:B---3--:R-:W-:Y:S01]  /*0e40*/  IMAD.MOV.U32 R47, RZ, RZ, RZ ;  /* 0x000000ffff2f7224 */ /* 0x008fe200078e00ff */
[----:B----4-:R-:W-:Y:S01]  /*0e50*/  CS2R R48, SRZ ;  /* 0x0000000000307805 */ /* 0x010fe2000001ff00 */
[----:B------:R-:W2:Y:S01]  /*0e60*/  @!P2 LDG.E R6, [R4.64] ;  /* 0x000000040406a981 */ /* 0x000ea2000c1e1900 */
[----:B------:R-:W-:-:S03]  /*0e70*/  ISETP.GE.AND P2, PT, R94, R95, PT ;  /* 0x0000005f5e00720c */ /* 0x000fc60003f46270 */
[----:B------:R-:W3:Y:S01]  /*0e80*/  @!P1 LDG.E R13, [R4.64+0x80] ;  /* 0x00008004040d9981 */ /* 0x000ee2000c1e1900 */
[----:B------:R-:W-:-:S03]  /*0e90*/  ISETP.GE.AND P1, PT, R92, R95, PT ;  /* 0x0000005f5c00720c */ /* 0x000fc60003f26270 */
[----:B------:R-:W4:Y:S01]  /*0ea0*/  @!P0 LDG.E R8, [R4.64+0x100] ;  /* 0x0001000404088981 */ /* 0x000f22000c1e1900 */
        /* <DEDUP_REMOVED lines=12> */
[----:B------:R-:W-:Y:S01]  /*0f70*/  ISETP.GE.AND P1, PT, R78, R95, PT ;  /* 0x0000005f4e00720c */ /* 0x000fe20003f26270 */
[----:B------:R-:W-:Y:S02]  /*0f80*/  CS2R R50, SRZ ;  /* 0x0000000000327805 */ /* 0x000fe4000001ff00 */
        /* <DEDUP_REMOVED lines=90> */
.L_x_2853:
[----:B------:R-:W-:Y:S05]  /*1530*/  BSYNC B0 ;  /* 0x0000000000007941 */ /* 0x000fea0003800000 */
.L_x_2852:
        /* <DEDUP_REMOVED lines=37> */
.L_x_2855:
[----:B------:R-:W-:Y:S05]  /*1790*/  BSYNC B0 ;  /* 0x0000000000007941 */ /* 0x000fea0003800000 */
.L_x_2854:
        /* <DEDUP_REMOVED lines=35> */
.L_x_2857:
[----:B------:R-:W-:Y:S05]  /*19d0*/  BSYNC B0 ;  /* 0x0000000000007941 */ /* 0x000fea0003800000 */
.L_x_2856:
        /* <DEDUP_REMOVED lines=37> */
.L_x_2859:
[----:B------:R-:W-:Y:S05]  /*1c30*/  BSYNC B0 ;  /* 0x0000000000007941 */ /* 0x000fea0003800000 */
.L_x_2858:
        /* <DEDUP_REMOVED lines=35> */
.L_x_2861:
[----:B------:R-:W-:Y:S05]  /*1e70*/  BSYNC B0 ;  /* 0x0000000000007941 */ /* 0x000fea0003800000 */
.L_x_2860:
        /* <DEDUP_REMOVED lines=37> */
.L_x_2863:
[----:B------:R-:W-:Y:S05]  /*20d0*/  BSYNC B0 ;  /* 0x0000000000007941 */ /* 0x000fea0003800000 */
.L_x_2862:
        /* <DEDUP_REMOVED lines=35> */
.L_x_2865:
[----:B------:R-:W-:Y:S05]  /*2310*/  BSYNC B0 ;  /* 0x0000000000007941 */ /* 0x000fea0003800000 */
.L_x_2864:
        /* <DEDUP_REMOVED lines=37> */
.L_x_2867:
[----:B------:R-:W-:Y:S05]  /*2570*/  BSYNC B0 ;  /* 0x0000000000007941 */ /* 0x000fea0003800000 */
.L_x_2866:
        /* <DEDUP_REMOVED lines=35> */
.L_x_2869:
[----:B------:R-:W-:Y:S05]  /*27b0*/  BSYNC B0 ;  /* 0x0000000000007941 */ /* 0x000fea0003800000 */
.L_x_2868:
        /* <DEDUP_REMOVED lines=42> */
.L_x_2871:
[----:B------:R-:W-:Y:S05]  /*2a60*/  BSYNC B0 ;  /* 0x0000000000007941 */ /* 0x000fea0003800000 */
.L_x_2870:
        /* <DEDUP_REMOVED lines=33> */
.L_x_2873:
[----:B------:R-:W-:Y:S05]  /*2c80*/  BSYNC B0 ;  /* 0x0000000000007941 */ /* 0x000fea0003800000 */
.L_x_2872:
        /* <DEDUP_REMOVED lines=33> */
.L_x_2875:
[----:B------:R-:W-:Y:S05]  /*2ea0*/  BSYNC B0 ;  /* 0x0000000000007941 */ /* 0x000fea0003800000 */
.L_x_2874:
        /* <DEDUP_REMOVED lines=33> */
.L_x_2877:
[----:B------:R-:W-:Y:S05]  /*30c0*/  BSYNC B0 ;  /* 0x0000000000007941 */ /* 0x000fea0003800000 */
.L_x_2876:
        /* <DEDUP_REMOVED lines=33> */
.L_x_2879:
[----:B------:R-:W-:Y:S05]  /*32e0*/  BSYNC B0 ;  /* 0x0000000000007941 */ /* 0x000fea0003800000 */
.L_x_2878:
        /* <DEDUP_REMOVED lines=33> */
.L_x_2881:
[----:B------:R-:W-:Y:S05]  /*3500*/  BSYNC B0 ;  /* 0x0000000000007941 */ /* 0x000fea0003800000 */
.L_x_2880:
        /* <DEDUP_REMOVED lines=33> */
.L_x_2883:
[----:B------:R-:W-:Y:S05]  /*3720*/  BSYNC B0 ;  /* 0x0000000000007941 */ /* 0x000fea0003800000 */
.L_x_2882:
        /* <DEDUP_REMOVED lines=36> */
.L_x_2889:
[----:B------:R-:W-:Y:S01]  /*3970*/  IMAD R3, R45, c[0x0][0x180], RZ ;  /* 0x000060002d037a24 */ /* 0x000fe200078e02ff */
[----:B0-----:R-:W-:Y:S01]  /*3980*/  SHF.R.S32.HI R14, RZ, 0x1f, R111 ;  /* 0x0000001fff0e7819 */ /* 0x001fe2000001146f */
[----:B------:R-:W-:Y:S01]  /*3990*/  IMAD.WIDE.U32 R4, R46, c[0x0][0x180], RZ ;  /* 0x000060002e047a25 */ /* 0x000fe200078e00ff */
[----:B------:R-:W-:-:S03]  /*39a0*/  MOV R95, 0xfffff800 ;  /* 0xfffff800005f7802 */ /* 0x000fc60000000f00 */
[----:B------:R-:W-:Y:S02]  /*39b0*/  IMAD R3, R46, c[0x0][0x184], R3 ;  /* 0x000061002e037a24 */ /* 0x000fe400078e0203 */
[C---:B------:R-:W-:Y:S02]  /*39c0*/  IMAD R6, R14.reuse, c[0x0][0x188], RZ ;  /* 0x000062000e067a24 */ /* 0x040fe400078e02ff */
[----:B------:R-:W-:Y:S01]  /*39d0*/  IMAD.IADD R5, R5, 0x1, R3 ;  /* 0x0000000105057824 */ /* 0x000fe200078e0203 */
[----:B------:R-:W-:Y:S01]  /*39e0*/  SHF.R.S32.HI R3, RZ, 0x1f, R2 ;  /* 0x0000001fff037819 */ /* 0x000fe20000011402 */
[----:B------:R-:W-:Y:S02]  /*39f0*/  IMAD R10, R14, c[0x0][0x1a0], RZ ;  /* 0x000068000e0a7a24 */ /* 0x000fe400078e02ff */
[C---:B------:R-:W-:Y:S02]  /*3a00*/  IMAD R11, R111.reuse, c[0x0][0x18c], R6 ;  /* 0x000063006f0b7a24 */ /* 0x040fe400078e0206 */
[----:B------:R-:W-:-:S04]  /*3a10*/  IMAD.WIDE.U32 R6, R111, c[0x0][0x188], R4 ;  /* 0x000062006f067a25 */ /* 0x000fc800078e0004 */
[----:B------:R-:W-:Y:S01]  /*3a20*/  IMAD.WIDE.U32 R8, R111, c[0x0][0x1a0], R2 ;  /* 0x000068006f087a25 */ /* 0x000fe200078e0002 */
[----:B------:R-:W-:Y:S02]  /*3a30*/  LOP3.LUT R106, R34, 0x20, R41, 0xfe, !PT ;  /* 0x00000020226a7812 */ /* 0x000fe400078efe29 */
[----:B------:R-:W-:Y:S01]  /*3a40*/  IADD3 R7, R7, R11, RZ ;  /* 0x0000000b07077210 */ /* 0x000fe20007ffe0ff */
[----:B------:R-:W-:Y:S01]  /*3a50*/  IMAD R5, R111, c[0x0][0x1a4], R10 ;  /* 0x000069006f057a24 */ /* 0x000fe200078e020a */
[----:B------:R-:W-:Y:S01]  /*3a60*/  LEA R4, P1, R8, R35, 0x2 ;  /* 0x0000002308047211 */ /* 0x000fe200078210ff */
[----:B------:R-:W-:Y:S01]  /*3a70*/  IMAD R95, R32, R95, c[0x0][0x168] ;  /* 0x00005a00205f7624 */ /* 0x000fe200078e025f */
[----:B------:R-:W-:Y:S02]  /*3a80*/  LEA R10, P0, R6, c[0x0][0x220], 0x2 ;  /* 0x00008800060a7a11 */ /* 0x000fe400078010ff */
[----:B------:R-:W-:Y:S02]  /*3a90*/  IADD3 R5, R9, R5, RZ ;  /* 0x0000000509057210 */ /* 0x000fe40007ffe0ff */
[----:B------:R-:W-:-:S02]  /*3aa0*/  ISETP.GE.AND P2, PT, R2, R95, PT ;  /* 0x0000005f0200720c */ /* 0x000fc40003f46270 */
[----:B------:R-:W-:Y:S02]  /*3ab0*/  LEA.HI.X R5, R8, R33, R5, 0x2, P1 ;  /* 0x0000002108057211 */ /* 0x000fe400008f1405 */
[----:B------:R-:W-:Y:S02]  /*3ac0*/  ISETP.GE.AND P1, PT, R106, R95, PT ;  /* 0x0000005f6a00720c */ /* 0x000fe40003f26270 */
[----:B------:R-:W-:Y:S02]  /*3ad0*/  LOP3.LUT R104, R34, 0x40, R41, 0xfe, !PT ;  /* 0x0000004022687812 */ /* 0x000fe400078efe29 */
[----:B------:R-:W-:Y:S02]  /*3ae0*/  LEA.HI.X R11, R6, c[0x0][0x224], R7, 0x2, P0 ;  /* 0x00008900060b7a11 */ /* 0x000fe400000f1407 */
[C-C-:B------:R-:W-:Y:S01]  /*3af0*/  LOP3.LUT R102, R34.reuse, 0x60, R41.reuse, 0xfe, !PT ;  /* 0x0000006022667812 */ /* 0x140fe200078efe29 */
[----:B------:R-:W-:Y:S01]  /*3b00*/  CS2R R6, SRZ ;  /* 0x0000000000067805 */ /* 0x000fe2000001ff00 */
[----:B------:R-:W-:-:S02]  /*3b10*/  LOP3.LUT R100, R34, 0x80, R41, 0xfe, !PT ;  /* 0x0000008022647812 */ /* 0x000fc400078efe29 */
[C-C-:B------:R-:W-:Y:S02]  /*3b20*/  LOP3.LUT R98, R34.reuse, 0xa0, R41.reuse, 0xfe, !PT ;  /* 0x000000a022627812 */ /* 0x140fe400078efe29 */
[--C-:B------:R-:W-:Y:S01]  /*3b30*/  LOP3.LUT R96, R34, 0xc0, R41.reuse, 0xfe, !PT ;  /* 0x000000c022607812 */ /* 0x100fe200078efe29 */
[----:B------:R-:W2:Y:S01]  /*3b40*/  @!P2 LDG.E R6, [R4.64] ;  /* 0x000000040406a981 */ /* 0x000ea2000c1e1900 */
[-C--:B------:R-:W-:Y:S02]  /*3b50*/  ISETP.GE.AND P0, PT, R104, R95.reuse, PT ;  /* 0x0000005f6800720c */ /* 0x080fe40003f06270 */
[--C-:B------:R-:W-:Y:S01]  /*3b60*/  LOP3.LUT R94, R34, 0xe0, R41.reuse, 0xfe, !PT ;  /* 0x000000e0225e7812 */ /* 0x100fe200078efe29 */
[----:B------:R-:W3:Y:S01]  /*3b70*/  @!P1 LDG.E R7, [R4.64+0x80] ;  /* 0x0000800404079981 */ /* 0x000ee2000c1e1900 */
[-C--:B------:R-:W-:Y:S02]  /*3b80*/  ISETP.GE.AND P4, PT, R102, R95.reuse, PT ;  /* 0x0000005f6600720c */ /* 0x080fe40003f86270 */
[--C-:B------:R-:W-:Y:S01]  /*3b90*/  LOP3.LUT R92, R34, 0x100, R41.reuse, 0xfe, !PT ;  /* 0x00000100225c7812 */ /* 0x100fe200078efe29 */
[----:B------:R-:W-:Y:S01]  /*3ba0*/  CS2R R8, SRZ ;  /* 0x0000000000087805 */ /* 0x000fe2000001ff00 */
[-C--:B------:R-:W-:Y:S01]  /*3bb0*/  ISETP.GE.AND P6, PT, R100, R95.reuse, PT ;  /* 0x0000005f6400720c */ /* 0x080fe20003fc6270 */
[----:B------:R-:W-:Y:S01]  /*3bc0*/  CS2R R12, SRZ ;  /* 0x00000000000c7805 */ /* 0x000fe2000001ff00 */
[-C--:B------:R-:W-:Y:S01]  /*3bd0*/  ISETP.GE.AND P5, PT, R98, R95.reuse, PT ;  /* 0x0000005f6200720c */ /* 0x080fe20003fa6270 */
[----:B------:R0:W4:Y:S01]  /*3be0*/  LDG.E R97, [R10.64] ;  /* 0x000000040a617981 */ /* 0x000122000c1e1900 */
[-C--:B------:R-:W-:Y:S01]  /*3bf0*/  ISETP.GE.AND P3, PT, R96, R95.reuse, PT ;  /* 0x0000005f6000720c */ /* 0x080fe20003f66270 */
[----:B------:R-:W-:Y:S01]  /*3c00*/  CS2R R114, SRZ ;  /* 0x0000000000727805 */ /* 0x000fe2000001ff00 */
[-C--:B------:R-:W-:Y:S01]  /*3c10*/  ISETP.GE.AND P2, PT, R94, R95.reuse, PT ;  /* 0x0000005f5e00720c */ /* 0x080fe20003f46270 */
[----:B------:R-:W4:Y:S01]  /*3c20*/  @!P0 LDG.E R8, [R4.64+0x100] ;  /* 0x0001000404088981 */ /* 0x000f22000c1e1900 */
[-C--:B------:R-:W-:Y:S01]  /*3c30*/  ISETP.GE.AND P1, PT, R92, R95.reuse, PT ;  /* 0x0000005f5c00720c */ /* 0x080fe20003f26270 */
[----:B------:R-:W-:Y:S01]  /*3c40*/  CS2R R116, SRZ ;  /* 0x0000000000747805 */ /* 0x000fe2000001ff00 */
[C-C-:B------:R-:W-:Y:S01]  /*3c50*/  LOP3.LUT R90, R34.reuse, 0x120, R41.reuse, 0xfe, !PT ;  /* 0x00000120225a7812 */ /* 0x140fe200078efe29 */
[----:B------:R-:W4:Y:S01]  /*3c60*/  @!P4 LDG.E R9, [R4.64+0x180] ;  /* 0x000180040409c981 */ /* 0x000f22000c1e1900 */
[C-C-:B------:R-:W-:Y:S01]  /*3c70*/  LOP3.LUT R88, R34.reuse, 0x140, R41.reuse, 0xfe, !PT ;  /* 0x0000014022587812 */ /* 0x140fe200078efe29 */
[----:B0-----:R-:W-:Y:S01]  /*3c80*/  CS2R R10, SRZ ;  /* 0x00000000000a7805 */ /* 0x001fe2000001ff00 */
[C-C-:B------:R-:W-:Y:S01]  /*3c90*/  LOP3.LUT R86, R34.reuse, 0x160, R41.reuse, 0xfe, !PT ;  /* 0x0000016022567812 */ /* 0x140fe200078efe29 */
[----:B------:R-:W4:Y:S01]  /*3ca0*/  @!P6 LDG.E R12, [R4.64+0x200] ;  /* 0x00020004040ce981 */ /* 0x000f22000c1e1900 */
[C-C-:B------:R-:W-:Y:S01]  /*3cb0*/  LOP3.LUT R84, R34.reuse, 0x180, R41.reuse, 0xfe, !PT ;  /* 0x0000018022547812 */ /* 0x140fe200078efe29 */
[----:B------:R-:W-:Y:S01]  /*3cc0*/  IMAD.MOV.U32 R113, RZ, RZ, RZ ;  /* 0x000000ffff717224 */ /* 0x000fe200078e00ff */
[----:B------:R-:W-:Y:S01]  /*3cd0*/  LOP3.LUT R82, R34, 0x1a0, R41, 0xfe, !PT ;  /* 0x000001a022527812 */ /* 0x000fe200078efe29 */
[----:B------:R-:W4:Y:S01]  /*3ce0*/  @!P5 LDG.E R13, [R4.64+0x280] ;  /* 0x00028004040dd981 */ /* 0x000f22000c1e1900 */
[----:B------:R-:W-:-:S02]  /*3cf0*/  ISETP.GE.AND P0, PT, R90, R95, PT ;  /* 0x0000005f5a00720c */ /* 0x000fc40003f06270 */
[--C-:B------:R-:W-:Y:S01]  /*3d00*/  LOP3.LUT R80, R34, 0x1c0, R41.reuse, 0xfe, !PT ;  /* 0x000001c022507812 */ /* 0x100fe200078efe29 */
[----:B------:R-:W4:Y:S01]  /*3d10*/  @!P3 LDG.E R10, [R4.64+0x300] ;  /* 0x00030004040ab981 */ /* 0x000f22000c1e1900 */
[-C--:B------:R-:W-:Y:S02]  /*3d20*/  ISETP.GE.AND P4, PT, R88, R95.reuse, PT ;  /* 0x0000005f5800720c */ /* 0x080fe40003f86270 */
[----:B------:R-:W-:Y:S01]  /*3d30*/  LOP3.LUT R78, R34, 0x1e0, R41, 0xfe, !PT ;  /* 0x000001e0224e7812 */ /* 0x000fe200078efe29 */
[----:B------:R-:W4:Y:S01]  /*3d40*/  @!P2 LDG.E R11, [R4.64+0x380] ;  /* 0x00038004040ba981 */ /* 0x000f22000c1e1900 */
[-C--:B------:R-:W-:Y:S02]  /*3d50*/  ISETP.GE.AND P6, PT, R86, R95.reuse, PT ;  /* 0x0000005f5600720c */ /* 0x080fe40003fc6270 */
[-C--:B------:R-:W-:Y:S01]  /*3d60*/  ISETP.GE.AND P5, PT, R84, R95.reuse, PT ;  /* 0x0000005f5400720c */ /* 0x080fe20003fa6270 */
[----:B------:R-:W4:Y:S01]  /*3d70*/  @!P1 LDG.E R114, [R4.64+0x400] ;  /* 0x0004000404729981 */ /* 0x000f22000c1e1900 */
[----:B------:R-:W-:-:S02]  /*3d80*/  ISETP.GE.AND P3, PT, R82, R95, PT ;  /* 0x0000005f5200720c */ /* 0x000fc40003f66270 */
[-C--:B------:R-:W-:Y:S02]  /*3d90*/  ISETP.GE.AND P2, PT, R80, R95.reuse, PT ;  /* 0x0000005f5000720c */ /* 0x080fe40003f46270 */
        /* <DEDUP_REMOVED lines=11> */
[----:B------:R-:W-:-:S03]  /*3e50*/  IMAD R14, R14, c[0x0][0x1c0], RZ ;  /* 0x000070000e0e7a24 */ /* 0x000fc600078e02ff */
[----:B--2---:R0:W-:Y:S04]  /*3e60*/  STS [R31.X4], R6 ;  /* 0x000000061f007388 */ /* 0x0041e80000004800 */
[----:B---3--:R-:W-:Y:S04]  /*3e70*/  STS [R30.X4+0x80], R7 ;  /* 0x000080071e007388 */ /* 0x008fe80000004800 */
[----:B----4-:R-:W-:Y:S04]  /*3e80*/  STS [R29.X4+0x100], R8 ;  /* 0x000100081d007388 */ /* 0x010fe80000004800 */
[----:B------:R-:W-:Y:S04]  /*3e90*/  STS [R28.X4+0x180], R9 ;  /* 0x000180091c007388 */ /* 0x000fe80000004800 */
[----:B------:R1:W-:Y:S04]  /*3ea0*/  STS [R27.X4+0x200], R12 ;  /* 0x0002000c1b007388 */ /* 0x0003e80000004800 */
        /* <DEDUP_REMOVED lines=12> */
[----:B------:R-:W2:Y:S01]  /*3f70*/  LDS R8, [R0.X4] ;  /* 0x0000000000087984 */ /* 0x000ea20000004800 */
[----:B------:R-:W-:-:S03]  /*3f80*/  FMUL.FTZ R4, R97, 1.4426950216293334961 ;  /* 0x3fb8aa3b61047820 */ /* 0x000fc60000410000 */
[----:B------:R-:W0:Y:S04]  /*3f90*/  S2R R97, SR_TID.X ;  /* 0x0000000000617919 */ /* 0x000e280000002100 */
[----:B------:R-:W3:Y:S04]  /*3fa0*/  LDS R11, [R0.X4+0x8] ;  /* 0x00000800000b7984 */ /* 0x000ee80000004800 */
[----:B------:R-:W4:Y:S04]  /*3fb0*/  LDS R10, [R0.X4+0x4] ;  /* 0x00000400000a7984 */ /* 0x000f280000004800 */
[----:B------:R-:W4:Y:S04]  /*3fc0*/  LDS R116, [R0.X4+0xc] ;  /* 0x00000c0000747984 */ /* 0x000f280000004800 */
[----:B------:R-:W4:Y:S04]  /*3fd0*/  LDS R113, [R0.X4+0x10] ;  /* 0x0000100000717984 */ /* 0x000f280000004800 */
[----:B------:R-:W-:Y:S01]  /*3fe0*/  LDS R117, [R0.X4+0x18] ;  /* 0x0000180000757984 */ /* 0x000fe20000004800 */
[----:B0-----:R-:W-:-:S04]  /*3ff0*/  SHF.L.U32 R6, R97, 0x4, RZ ;  /* 0x0000000461067819 */ /* 0x001fc800000006ff */
[C---:B-1----:R-:W-:Y:S02]  /*4000*/  IADD3 R12, R6.reuse, 0x1, RZ ;  /* 0x00000001060c7810 */ /* 0x042fe40007ffe0ff */
[-C--:B------:R-:W-:Y:S02]  /*4010*/  ISETP.GE.U32.AND P2, PT, R6, R95.reuse, PT ;  /* 0x0000005f0600720c */ /* 0x080fe40003f46070 */
[----:B------:R-:W-:Y:S01]  /*4020*/  ISETP.GE.U32.AND P1, PT, R12, R95, PT ;  /* 0x0000005f0c00720c */ /* 0x000fe20003f26070 */
[----:B--2---:R-:W-:Y:S01]  /*4030*/  FMUL.FTZ R8, R99, R8 ;  /* 0x0000000863087220 */ /* 0x004fe20000410000 */
[----:B------:R-:W-:-:S04]  /*4040*/  IADD3 R12, R6, 0x4, RZ ;  /* 0x00000004060c7810 */ /* 0x000fc80007ffe0ff */
[----:B------:R-:W-:Y:S02]  /*4050*/  FSEL R127, R8, RZ, !P2 ;  /* 0x000000ff087f7208 */ /* 0x000fe40005000000 */
[----:B------:R-:W0:Y:S01]  /*4060*/  LDS R8, [R0.X4+0x1c] ;  /* 0x00001c0000087984 */ /* 0x000e220000004800 */
[----:B------:R-:W-:Y:S01]  /*4070*/  ISETP.GE.U32.AND P6, PT, R12, R95, PT ;  /* 0x0000005f0c00720c */ /* 0x000fe20003fc6070 */
[----:B------:R-:W-:Y:S02]  /*4080*/  FMUL.FTZ R15, R4, R51 ;  /* 0x00000033040f7220 */ /* 0x000fe40000410000 */
[----:B------:R-:W1:Y:S01]  /*4090*/  LDS R12, [R0.X4+0x14] ;  /* 0x00001400000c7984 */ /* 0x000e620000004800 */
[----:B------:R-:W-:Y:S01]  /*40a0*/  IADD3 R114, R6, 0x2, RZ ;  /* 0x0000000206727810 */ /* 0x000fe20007ffe0ff */
[----:B---3--:R-:W-:Y:S02]  /*40b0*/  FMUL.FTZ R11, R76, R11 ;  /* 0x0000000b4c0b7220 */ /* 0x008fe40000410000 */
[----:B------:R-:W-:Y:S01]  /*40c0*/  FMUL.FTZ R9, R4, R49 ;  /* 0x0000003104097220 */ /* 0x000fe20000410000 */
[----:B------:R-:W-:Y:S01]  /*40d0*/  ISETP.GE.U32.AND P0, PT, R114, R95, PT ;  /* 0x0000005f7200720c */ /* 0x000fe20003f06070 */
[----:B------:R-:W2:Y:S01]  /*40e0*/  MUFU.EX2 R15, R15 ;  /* 0x0000000f000f7308 */ /* 0x000ea20000000800 */
[----:B------:R-:W-:-:S02]  /*40f0*/  FMUL.FTZ R5, R4, R47 ;  /* 0x0000002f04057220 */ /* 0x000fc40000410000 */
[----:B------:R-:W-:Y:S01]  /*4100*/  FSEL R124, R11, RZ, !P0 ;  /* 0x000000ff0b7c7208 */ /* 0x000fe20004000000 */
[C---:B------:R-:W-:Y:S01]  /*4110*/  FMUL.FTZ R13, R4.reuse, R50 ;  /* 0x00000032040d7220 */ /* 0x040fe20000410000 */
[----:B------:R-:W3:Y:S01]  /*4120*/  LDS R11, [R0.X4+0x20] ;  /* 0x00002000000b7984 */ /* 0x000ee20000004800 */
[C---:B------:R-:W-:Y:S02]  /*4130*/  FMUL.FTZ R7, R4.reuse, R48 ;  /* 0x0000003004077220 */ /* 0x040fe40000410000 */
[----:B------:R-:W0:Y:S01]  /*4140*/  MUFU.EX2 R9, R9 ;  /* 0x0000000900097308 */ /* 0x000e220000000800 */
[----:B------:R-:W-:Y:S01]  /*4150*/  FMUL.FTZ R114, R4, R52 ;  /* 0x0000003404727220 */ /* 0x000fe20000410000 */
[----:B------:R-:W-:-:S06]  /*4160*/  IADD3 R118, R6, 0x3, RZ ;  /* 0x0000000306767810 */ /* 0x000fcc0007ffe0ff */
[----:B------:R-:W0:Y:S01]  /*4170*/  MUFU.EX2 R5, R5 ;  /* 0x0000000500057308 */ /* 0x000e220000000800 */
[----:B----4-:R-:W-:Y:S01]  /*4180*/  FMUL.FTZ R10, R101, R10 ;  /* 0x0000000a650a7220 */ /* 0x010fe20000410000 */
[----:B------:R-:W-:Y:S02]  /*4190*/  ISETP.GE.U32.AND P4, PT, R118, R95, PT ;  /* 0x0000005f7600720c */ /* 0x000fe40003f86070 */
[----:B------:R-:W-:-:S04]  /*41a0*/  IADD3 R118, R6, 0x5, RZ ;  /* 0x0000000506767810 */ /* 0x000fc80007ffe0ff */
[----:B------:R-:W4:Y:S01]  /*41b0*/  MUFU.EX2 R13, R13 ;  /* 0x0000000d000d7308 */ /* 0x000f220000000800 */
[----:B--2---:R-:W-:Y:S02]  /*41c0*/  FSEL R119, R15, 1, !P6 ;  /* 0x3f8000000f777808 */ /* 0x004fe40007000000 */
[----:B------:R-:W-:Y:S01]  /*41d0*/  IADD3 R120, R6, 0x6, RZ ;  /* 0x0000000606787810 */ /* 0x000fe20007ffe0ff */
[----:B------:R-:W2:Y:S04]  /*41e0*/  LDS R15, [R0.X4+0x24] ;  /* 0x00002400000f7984 */ /* 0x000ea80000004800 */
[----:B------:R-:W1:Y:S01]  /*41f0*/  MUFU.EX2 R7, R7 ;  /* 0x0000000700077308 */ /* 0x000e620000000800 */
[----:B------:R-:W-:Y:S01]  /*4200*/  FSEL R126, R10, RZ, !P1 ;  /* 0x000000ff0a7e7208 */ /* 0x000fe20004800000 */
[----:B------:R-:W-:Y:S01]  /*4210*/  FMUL.FTZ R115, R4, R53 ;  /* 0x0000003504737220 */ /* 0x000fe20000410000 */
[----:B------:R-:W-:-:S05]  /*4220*/  ISETP.GE.U32.AND P5, PT, R118, R95, PT ;  /* 0x0000005f7600720c */ /* 0x000fca0003fa6070 */
[----:B------:R-:W1:Y:S01]  /*4230*/  MUFU.EX2 R114, R114 ;  /* 0x0000007200727308 */ /* 0x000e620000000800 */
[----:B------:R-:W-:Y:S01]  /*4240*/  IADD3 R10, R6, 0x9, RZ ;  /* 0x00000009060a7810 */ /* 0x000fe20007ffe0ff */
[----:B------:R-:W-:Y:S01]  /*4250*/  FMUL.FTZ R118, R4, R54 ;  /* 0x0000003604767220 */ /* 0x000fe20000410000 */
[-C--:B------:R-:W-:Y:S01]  /*4260*/  ISETP.GE.U32.AND P3, PT, R120, R95.reuse, PT ;  /* 0x0000005f7800720c */ /* 0x080fe20003f66070 */
[----:B------:R-:W-:Y:S01]  /*4270*/  FMUL.FTZ R116, R103, R116 ;  /* 0x0000007467747220 */ /* 0x000fe20000410000 */
[----:B------:R-:W-:Y:S02]  /*4280*/  IADD3 R120, R6, 0x7, RZ ;  /* 0x0000000706787810 */ /* 0x000fe40007ffe0ff */
[----:B0-----:R-:W-:Y:S02]  /*4290*/  FSEL R123, R9, 1, !P0 ;  /* 0x3f800000097b7808 */ /* 0x001fe40004000000 */
[----:B------:R-:W-:Y:S02]  /*42a0*/  FSEL R128, R5, 1, !P2 ;  /* 0x3f80000005807808 */ /* 0x000fe40005000000 */
[----:B------:R-:W-:Y:S01]  /*42b0*/  ISETP.GE.U32.AND P0, PT, R10, R95, PT ;  /* 0x0000005f0a00720c */ /* 0x000fe20003f06070 */
[----:B------:R0:W0:Y:S01]  /*42c0*/  MUFU.EX2 R5, R118 ;  /* 0x0000007600057308 */ /* 0x0000220000000800 */
[----:B------:R-:W-:Y:S01]  /*42d0*/  IADD3 R10, R6, 0xa, RZ ;  /* 0x0000000a060a7810 */ /* 0x000fe20007ffe0ff */
[----:B------:R-:W-:Y:S01]  /*42e0*/  FMUL.FTZ R113, R74, R113 ;  /* 0x000000714a717220 */ /* 0x000fe20000410000 */
[----:B------:R-:W-:Y:S01]  /*42f0*/  ISETP.GE.U32.AND P2, PT, R120, R95, PT ;  /* 0x0000005f7800720c */ /* 0x000fe20003f46070 */
[----:B------:R-:W-:Y:S01]  /*4300*/  FMUL.FTZ R8, R107, R8 ;  /* 0x000000086b087220 */ /* 0x000fe20000410000 */
[----:B------:R-:W-:-:S02]  /*4310*/  IADD3 R120, R6, 0x8, RZ ;  /* 0x0000000806787810 */ /* 0x000fc40007ffe0ff */
[----:B------:R-:W-:Y:S01]  /*4320*/  FSEL R122, R116, RZ, !P4 ;  /* 0x000000ff747a7208 */ /* 0x000fe20006000000 */
[----:B------:R-:W0:Y:S01]  /*4330*/  MUFU.EX2 R115, R115 ;  /* 0x0000007300737308 */ /* 0x000e220000000800 */
[----:B----4-:R-:W-:Y:S02]  /*4340*/  FSEL R121, R13, 1, !P4 ;  /* 0x3f8000000d797808 */ /* 0x010fe40006000000 */
[----:B-1----:R-:W-:Y:S02]  /*4350*/  FSEL R125, R7, 1, !P1 ;  /* 0x3f800000077d7808 */ /* 0x002fe40004800000 */
[----:B------:R-:W-:Y:S01]  /*4360*/  ISETP.GE.U32.AND P4, PT, R10, R95, PT ;  /* 0x0000005f0a00720c */ /* 0x000fe20003f86070 */
[----:B------:R-:W1:Y:S01]  /*4370*/  LDS R7, [R0.X4+0x28] ;  /* 0x0000280000077984 */ /* 0x000e620000004800 */
[----:B------:R-:W-:Y:S01]  /*4380*/  IADD3 R10, R6, 0xb, RZ ;  /* 0x0000000b060a7810 */ /* 0x000fe20007ffe0ff */
[----:B------:R-:W-:Y:S01]  /*4390*/  FMUL.FTZ R116, R72, R117 ;  /* 0x0000007548747220 */ /* 0x000fe20000410000 */
[----:B------:R-:W-:Y:S01]  /*43a0*/  ISETP.GE.U32.AND P1, PT, R120, R95, PT ;  /* 0x0000005f7800720c */ /* 0x000fe20003f26070 */
[----:B------:R-:W-:Y:S01]  /*43b0*/  FMUL.FTZ R9, R4, R59 ;  /* 0x0000003b04097220 */ /* 0x000fe20000410000 */
[----:B------:R-:W-:Y:S01]  /*43c0*/  FSEL R117, R114, 1, !P5 ;  /* 0x3f80000072757808 */ /* 0x000fe20006800000 */
[----:B------:R-:W-:Y:S01]  /*43d0*/  FMUL.FTZ R12, R105, R12 ;  /* 0x0000000c690c7220 */ /* 0x000fe20000410000 */
[----:B------:R-:W-:-:S02]  /*43e0*/  FSEL R120, R113, RZ, !P6 ;  /* 0x000000ff71787208 */ /* 0x000fc40007000000 */
[----:B------:R-:W-:Y:S02]  /*43f0*/  FSEL R114, R8, RZ, !P2 ;  /* 0x000000ff08727208 */ /* 0x000fe40005000000 */
[----:B------:R-:W-:Y:S01]  /*4400*/  ISETP.GE.U32.AND P6, PT, R10, R95, PT ;  /* 0x0000005f0a00720c */ /* 0x000fe20003fc6070 */
[----:B------:R-:W4:Y:S01]  /*4410*/  LDS R8, [R0.X4+0x2c] ;  /* 0x00002c0000087984 */ /* 0x000f220000004800 */
[----:B------:R-:W-:Y:S01]  /*4420*/  IADD3 R10, R6, 0xc, RZ ;  /* 0x0000000c060a7810 */ /* 0x000fe20007ffe0ff */
[----:B------:R-:W-:Y:S01]  /*4430*/  FMUL.FTZ R132, R4, R55 ;  /* 0x0000003704847220 */ /* 0x000fe20000410000 */
[----:B------:R2:W-:Y:S01]  /*4440*/  MUFU.EX2 R136, R9 ;  /* 0x0000000900887308 */ /* 0x0005e20000000800 */
[----:B0-----:R-:W-:Y:S02]  /*4450*/  FSEL R118, R12, RZ, !P5 ;  /* 0x000000ff0c767208 */ /* 0x001fe40006800000 */
[----:B------:R-:W-:Y:S02]  /*4460*/  ISETP.GE.U32.AND P5, PT, R10, R95, PT ;  /* 0x0000005f0a00720c */ /* 0x000fe40003fa6070 */
[----:B------:R-:W-:Y:S01]  /*4470*/  IADD3 R10, R6, 0xd, RZ ;  /* 0x0000000d060a7810 */ /* 0x000fe20007ffe0ff */
[----:B--2---:R-:W0:Y:S01]  /*4480*/  LDS R9, [R0.X4+0x30] ;  /* 0x0000300000097984 */ /* 0x004e220000004800 */
[----:B------:R-:W-:Y:S01]  /*4490*/  FSEL R113, R5, 1, !P2 ;  /* 0x3f80000005717808 */ /* 0x000fe20005000000 */
[----:B------:R-:W2:Y:S01]  /*44a0*/  MUFU.EX2 R132, R132 ;  /* 0x0000008400847308 */ /* 0x000ea20000000800 */
[----:B------:R-:W-:Y:S01]  /*44b0*/  FSEL R116, R116, RZ, !P3 ;  /* 0x000000ff74747208 */ /* 0x000fe20005800000 */
[----:B------:R-:W0:Y:S01]  /*44c0*/  LDS R5, [R0.X4+0x34] ;  /* 0x0000340000057984 */ /* 0x000e220000004800 */
[----:B------:R-:W-:Y:S01]  /*44d0*/  FSEL R115, R115, 1, !P3 ;  /* 0x3f80000073737808 */ /* 0x000fe20005800000 */
[----:B------:R-:W-:Y:S01]  /*44e0*/  FFMA.FTZ R13, R127, R125, R126 ;  /* 0x0000007d7f0d7223 */ /* 0x000fe2000001007e */
[----:B------:R-:W-:Y:S01]  /*44f0*/  ISETP.GE.U32.AND P3, PT, R10, R95, PT ;  /* 0x0000005f0a00720c */ /* 0x000fe20003f66070 */
[----:B------:R-:W-:-:S02]  /*4500*/  FMUL.FTZ R10, R4, R60 ;  /* 0x0000003c040a7220 */ /* 0x000fc40000410000 */
[----:B---3--:R-:W-:Y:S01]  /*4510*/  FMUL.FTZ R129, R70, R11 ;  /* 0x0000000b46817220 */ /* 0x008fe20000410000 */
[----:B------:R-:W-:Y:S01]  /*4520*/  IADD3 R12, R6, 0xe, RZ ;  /* 0x0000000e060c7810 */ /* 0x000fe20007ffe0ff */
[----:B------:R-:W3:Y:S01]  /*4530*/  LDS R11, [R0.X4+0x38] ;  /* 0x00003800000b7984 */ /* 0x000ee20000004800 */
[----:B------:R-:W-:Y:S02]  /*4540*/  FMUL.FTZ R130, R128, R125 ;  /* 0x0000007d80827220 */ /* 0x000fe40000410000 */
[C---:B------:R-:W-:Y:S02]  /*4550*/  FFMA.FTZ R137, R123.reuse, R13, R124 ;  /* 0x0000000d7b897223 */ /* 0x040fe4000001007c */
[----:B------:R-:W-:Y:S01]  /*4560*/  FMUL.FTZ R131, R4, R56 ;  /* 0x0000003804837220 */ /* 0x000fe20000410000 */
[----:B------:R-:W0:Y:S01]  /*4570*/  LDS R13, [R0.X4+0x3c] ;  /* 0x00003c00000d7984 */ /* 0x000e220000004800 */
[----:B------:R-:W-:Y:S01]  /*4580*/  ISETP.GE.U32.AND P2, PT, R12, R95, PT ;  /* 0x0000005f0c00720c */ /* 0x000fe20003f46070 */
[----:B------:R-:W1:Y:S01]  /*4590*/  MUFU.EX2 R10, R10 ;  /* 0x0000000a000a7308 */ /* 0x000e620000000800 */
[----:B------:R-:W-:Y:S01]  /*45a0*/  IADD3 R12, R6, 0xf, RZ ;  /* 0x0000000f060c7810 */ /* 0x000fe20007ffe0ff */
[----:B------:R-:W-:-:S02]  /*45b0*/  FMUL.FTZ R130, R123, R130 ;  /* 0x000000827b827220 */ /* 0x000fc40000410000 */
[C---:B------:R-:W-:Y:S02]  /*45c0*/  FFMA.FTZ R137, R121.reuse, R137, R122 ;  /* 0x0000008979897223 */ /* 0x040fe4000001007a */
[C---:B------:R-:W-:Y:S02]  /*45d0*/  FMUL.FTZ R134, R4.reuse, R57 ;  /* 0x0000003904867220 */ /* 0x040fe40000410000 */
[C---:B------:R-:W-:Y:S01]  /*45e0*/  FMUL.FTZ R6, R4.reuse, R61 ;  /* 0x0000003d04067220 */ /* 0x040fe20000410000 */
[----:B------:R-:W0:Y:S01]  /*45f0*/  MUFU.EX2 R131, R131 ;  /* 0x0000008300837308 */ /* 0x000e220000000800 */
[----:B------:R-:W-:Y:S02]  /*4600*/  FMUL.FTZ R130, R121, R130 ;  /* 0x0000008279827220 */ /* 0x000fe40000410000 */
[----:B------:R-:W-:Y:S01]  /*4610*/  FFMA.FTZ R137, R119, R137, R120 ;  /* 0x0000008977897223 */ /* 0x000fe20000010078 */
[----:B------:R-:W-:Y:S01]  /*4620*/  FSEL R129, R129, RZ, !P1 ;  /* 0x000000ff81817208 */ /* 0x000fe20004800000 */
[----:B------:R-:W-:Y:S01]  /*4630*/  FMUL.FTZ R135, R4, R58 ;  /* 0x0000003a04877220 */ /* 0x000fe20000410000 */
[----:B--2---:R-:W-:Y:S01]  /*4640*/  FSEL R132, R132, 1, !P1 ;  /* 0x3f80000084847808 */ /* 0x004fe20004800000 */
[----:B------:R-:W-:Y:S01]  /*4650*/  FMUL.FTZ R15, R108, R15 ;  /* 0x0000000f6c0f7220 */ /* 0x000fe20000410000 */
[----:B------:R-:W2:Y:S01]  /*4660*/  MUFU.EX2 R134, R134 ;  /* 0x0000008600867308 */ /* 0x000ea20000000800 */
[----:B------:R-:W-:Y:S01]  /*4670*/  ISETP.GE.U32.AND P1, PT, R12, R95, PT ;  /* 0x0000005f0c00720c */ /* 0x000fe20003f26070 */
[----:B------:R-:W-:-:S02]  /*4680*/  FMUL.FTZ R12, R119, R130 ;  /* 0x00000082770c7220 */ /* 0x000fc40000410000 */
[----:B------:R-:W-:-:S04]  /*4690*/  FFMA.FTZ R137, R117, R137, R118 ;  /* 0x0000008975897223 */ /* 0x000fc80000010076 */
[----:B------:R-:W2:Y:S01]  /*46a0*/  MUFU.EX2 R6, R6 ;  /* 0x0000000600067308 */ /* 0x000ea20000000800 */
[----:B------:R-:W-:Y:S01]  /*46b0*/  FSEL R130, R15, RZ, !P0 ;  /* 0x000000ff0f827208 */ /* 0x000fe20004000000 */
[----:B------:R-:W-:Y:S02]  /*46c0*/  FMUL.FTZ R12, R117, R12 ;  /* 0x0000000c750c7220 */ /* 0x000fe40000410000 */
[----:B------:R-:W-:-:S04]  /*46d0*/  FFMA.FTZ R15, R115, R137, R116 ;  /* 0x00000089730f7223 */ /* 0x000fc80000010074 */
[----:B------:R-:W3:Y:S01]  /*46e0*/  MUFU.EX2 R135, R135 ;  /* 0x0000008700877308 */ /* 0x000ee20000000800 */
[----:B-1----:R-:W-:Y:S01]  /*46f0*/  FSEL R137, R10, 1, !P3 ;  /* 0x3f8000000a897808 */ /* 0x002fe20005800000 */
[----:B------:R-:W-:Y:S02]  /*4700*/  FMUL.FTZ R12, R115, R12 ;  /* 0x0000000c730c7220 */ /* 0x000fe40000410000 */
[----:B------:R-:W-:Y:S01]  /*4710*/  FFMA.FTZ R10, R113, R15, R114 ;  /* 0x0000000f710a7223 */ /* 0x000fe20000010072 */
[----:B0-----:R-:W-:Y:S01]  /*4720*/  FSEL R131, R131, 1, !P0 ;  /* 0x3f80000083837808 */ /* 0x001fe20004000000 */
[----:B------:R-:W-:Y:S02]  /*4730*/  FMUL.FTZ R7, R68, R7 ;  /* 0x0000000744077220 */ /* 0x000fe40000410000 */
[----:B------:R-:W-:Y:S02]  /*4740*/  FMUL.FTZ R15, R113, R12 ;  /* 0x0000000c710f7220 */ /* 0x000fe40000410000 */
[----:B------:R-:W-:-:S02]  /*4750*/  FFMA.FTZ R10, R132, R10, R129 ;  /* 0x0000000a840a7223 */ /* 0x000fc40000010081 */
[----:B------:R-:W-:Y:S01]  /*4760*/  FMUL.FTZ R4, R4, R62 ;  /* 0x0000003e04047220 */ /* 0x000fe20000410000 */
[----:B--2---:R-:W-:Y:S01]  /*4770*/  FSEL R134, R134, 1, !P4 ;  /* 0x3f80000086867808 */ /* 0x004fe20006000000 */
[----:B----4-:R-:W-:Y:S01]  /*4780*/  FMUL.FTZ R8, R109, R8 ;  /* 0x000000086d087220 */ /* 0x010fe20000410000 */
[----:B------:R-:W-:Y:S01]  /*4790*/  FSEL R138, R6, 1, !P2 ;  /* 0x3f800000068a7808 */ /* 0x000fe20005000000 */
[----:B------:R-:W-:Y:S01]  /*47a0*/  FMUL.FTZ R6, R132, R15 ;  /* 0x0000000f84067220 */ /* 0x000fe20000410000 */
[----:B------:R-:W-:Y:S01]  /*47b0*/  FSEL R139, R7, RZ, !P4 ;  /* 0x000000ff078b7208 */ /* 0x000fe20006000000 */
[----:B------:R-:W-:Y:S01]  /*47c0*/  FFMA.FTZ R10, R131, R10, R130 ;  /* 0x0000000a830a7223 */ /* 0x000fe20000010082 */
[----:B------:R-:W0:Y:S01]  /*47d0*/  MUFU.EX2 R4, R4 ;  /* 0x0000000400047308 */ /* 0x000e220000000800 */
[----:B------:R-:W-:Y:S01]  /*47e0*/  FMUL.FTZ R9, R66, R9 ;  /* 0x0000000942097220 */ /* 0x000fe20000410000 */
[----:B---3--:R-:W-:Y:S01]  /*47f0*/  FSEL R135, R135, 1, !P6 ;  /* 0x3f80000087877808 */ /* 0x008fe20007000000 */
[----:B------:R-:W-:Y:S01]  /*4800*/  FMUL.FTZ R7, R131, R6 ;  /* 0x0000000683077220 */ /* 0x000fe20000410000 */
[----:B------:R-:W-:Y:S01]  /*4810*/  FSEL R140, R8, RZ, !P6 ;  /* 0x000000ff088c7208 */ /* 0x000fe20007000000 */
[----:B------:R-:W-:Y:S01]  /*4820*/  FFMA.FTZ R10, R134, R10, R139 ;  /* 0x0000000a860a7223 */ /* 0x000fe2000001008b */
[----:B------:R-:W-:Y:S01]  /*4830*/  FSEL R136, R136, 1, !P5 ;  /* 0x3f80000088887808 */ /* 0x000fe20006800000 */
[----:B------:R-:W-:Y:S01]  /*4840*/  FMUL.FTZ R5, R110, R5 ;  /* 0x000000056e057220 */ /* 0x000fe20000410000 */
[----:B------:R-:W-:Y:S01]  /*4850*/  FSEL R141, R9, RZ, !P5 ;  /* 0x000000ff098d7208 */ /* 0x000fe20006800000 */
[----:B------:R-:W-:-:S02]  /*4860*/  FMUL.FTZ R6, R134, R7 ;  /* 0x0000000786067220 */ /* 0x000fc40000410000 */
[----:B------:R-:W-:Y:S01]  /*4870*/  FFMA.FTZ R10, R135, R10, R140 ;  /* 0x0000000a870a7223 */ /* 0x000fe2000001008c */
[----:B------:R-:W-:Y:S01]  /*4880*/  FSEL R142, R5, RZ, !P3 ;  /* 0x000000ff058e7208 */ /* 0x000fe20005800000 */
[----:B------:R-:W-:Y:S02]  /*4890*/  FMUL.FTZ R11, R64, R11 ;  /* 0x0000000b400b7220 */ /* 0x000fe40000410000 */
[----:B------:R-:W-:Y:S02]  /*48a0*/  FMUL.FTZ R7, R135, R6 ;  /* 0x0000000687077220 */ /* 0x000fe40000410000 */
[----:B------:R-:W-:Y:S01]  /*48b0*/  FFMA.FTZ R10, R136, R10, R141 ;  /* 0x0000000a880a7223 */ /* 0x000fe2000001008d */
[----:B------:R-:W-:Y:S01]  /*48c0*/  FSEL R143, R11, RZ, !P2 ;  /* 0x000000ff0b8f7208 */ /* 0x000fe20005000000 */
[----:B------:R-:W-:Y:S02]  /*48d0*/  FMUL.FTZ R13, R112, R13 ;  /* 0x0000000d700d7220 */ /* 0x000fe40000410000 */
[----:B------:R-:W-:-:S02]  /*48e0*/  FMUL.FTZ R6, R136, R7 ;  /* 0x0000000788067220 */ /* 0x000fc40000410000 */
[C---:B------:R-:W-:Y:S01]  /*48f0*/  FFMA.FTZ R10, R137.reuse, R10, R142 ;  /* 0x0000000a890a7223 */ /* 0x040fe2000001008e */
[----:B0-----:R-:W-:Y:S01]  /*4900*/  FSEL R144, R4, 1, !P1 ;  /* 0x3f80000004907808 */ /* 0x001fe20004800000 */
[----:B------:R-:W-:Y:S01]  /*4910*/  FMUL.FTZ R5, R137, R6 ;  /* 0x0000000689057220 */ /* 0x000fe20000410000 */
[----:B------:R-:W-:Y:S01]  /*4920*/  FSEL R145, R13, RZ, !P1 ;  /* 0x000000ff0d917208 */ /* 0x000fe20004800000 */
[C---:B------:R-:W-:Y:S02]  /*4930*/  FFMA.FTZ R10, R138.reuse, R10, R143 ;  /* 0x0000000a8a0a7223 */ /* 0x040fe4000001008f */
[----:B------:R-:W-:Y:S02]  /*4940*/  FMUL.FTZ R5, R138, R5 ;  /* 0x000000058a057220 */ /* 0x000fe40000410000 */
[C---:B------:R-:W-:Y:S02]  /*4950*/  FFMA.FTZ R13, R144.reuse, R10, R145 ;  /* 0x0000000a900d7223 */ /* 0x040fe40000010091 */
[----:B------:R-:W-:-:S03]  /*4960*/  FMUL.FTZ R12, R144, R5 ;  /* 0x00000005900c7220 */ /* 0x000fc60000410000 */
[----:B------:R-:W0:Y:S01]  /*4970*/  SHFL.UP PT, R6, R13, 0x1, RZ ;  /* 0x042000000d067989 */ /* 0x000e2200000e00ff */
[----:B------:R-:W-:-:S03]  /*4980*/  IMAD R9, R45, c[0x0][0x1b8], RZ ;  /* 0x00006e002d097a24 */ /* 0x000fc600078e02ff */
[----:B------:R-:W1:Y:S01]  /*4990*/  SHFL.UP PT, R7, R12, 0x1, RZ ;  /* 0x042000000c077989 */ /* 0x000e6200000e00ff */
[----:B------:R-:W-:Y:S01]  /*49a0*/  IMAD.WIDE.U32 R4, R46, c[0x0][0x1b8], RZ ;  /* 0x00006e002e047a25 */ /* 0x000fe200078e00ff */
[----:B------:R-:W-:-:S03]  /*49b0*/  ISETP.GE.AND P0, PT, R43, 0x1, PT ;  /* 0x000000012b00780c */ /* 0x000fc60003f06270 */
[----:B------:R-:W-:-:S05]  /*49c0*/  IMAD R9, R46, c[0x0][0x1bc], R9 ;  /* 0x00006f002e097a24 */ /* 0x000fca00078e0209 */
[----:B------:R-:W-:Y:S01]  /*49d0*/  IADD3 R5, R5, R9, RZ ;  /* 0x0000000905057210 */ /* 0x000fe20007ffe0ff */
[----:B------:R-:W-:-:S04]  /*49e0*/  IMAD R9, R111, c[0x0][0x1c4], R14 ;  /* 0x000071006f097a24 */ /* 0x000fc800078e020e */
[----:B------:R-:W-:-:S04]  /*49f0*/  IMAD.WIDE.U32 R4, R111, c[0x0][0x1c0], R4 ;  /* 0x000070006f047a25 */ /* 0x000fc800078e0004 */
[----:B------:R-:W-:Y:S02]  /*4a00*/  IMAD.IADD R5, R5, 0x1, R9 ;  /* 0x0000000105057824 */ /* 0x000fe400078e0209 */
[----:B0-----:R-:W-:Y:S01]  /*4a10*/  @P0 FFMA.FTZ R13, R12, R6, R13 ;  /* 0x000000060c0d0223 */ /* 0x001fe2000001000d */
[----:B------:R-:W-:Y:S01]  /*4a20*/  LEA R6, P1, R4, c[0x0][0x230], 0x2 ;  /* 0x00008c0004067a11 */ /* 0x000fe200078210ff */
[----:B-1----:R-:W-:-:S03]  /*4a30*/  @P0 FMUL.FTZ R12, R12, R7 ;  /* 0x000000070c0c0220 */ /* 0x002fc60000410000 */
[----:B------:R-:W-:Y:S02]  /*4a40*/  LEA.HI.X R7, R4, c[0x0][0x234], R5, 0x2, P1 ;  /* 0x00008d0004077a11 */ /* 0x000fe400008f1405 */
[----:B------:R-:W0:Y:S04]  /*4a50*/  SHFL.UP PT, R4, R13, 0x2, RZ ;  /* 0x044000000d047989 */ /* 0x000e2800000e00ff */
[----:B------:R-:W1:Y:S01]  /*4a60*/  SHFL.UP PT, R5, R12, 0x2, RZ ;  /* 0x044000000c057989 */ /* 0x000e6200000e00ff */
[C---:B------:R-:W-:Y:S02]  /*4a70*/  ISETP.GE.AND P0, PT, R43.reuse, 0x2, PT ;  /* 0x000000022b00780c */ /* 0x040fe40003f06270 */
[----:B------:R-:W-:Y:S01]  /*4a80*/  ISETP.GE.AND P1, PT, R43, 0x10, PT ;  /* 0x000000102b00780c */ /* 0x000fe20003f26270 */
[----:B------:R2:W5:Y:S10]  /*4a90*/  LDG.E R146, [R6.64] ;  /* 0x0000000406927981 */ /* 0x000574000c1e1900 */
[----:B0-----:R-:W-:-:S02]  /*4aa0*/  @P0 FFMA.FTZ R13, R12, R4, R13 ;  /* 0x000000040c0d0223 */ /* 0x001fc4000001000d */
        /* <DEDUP_REMOVED lines=8> */
[C---:B------:R-:W-:Y:S02]  /*4b30*/  ISETP.GE.AND P0, PT, R43.reuse, 0x8, PT ;  /* 0x000000082b00780c */ /* 0x040fe40003f06270 */
[----:B------:R-:W-:-:S11]  /*4b40*/  ISETP.NE.AND P2, PT, R43, 0x1f, PT ;  /* 0x0000001f2b00780c */ /* 0x000fd60003f45270 */
[C---:B0-----:R-:W-:Y:S02]  /*4b50*/  @P0 FFMA.FTZ R13, R12.reuse, R4, R13 ;  /* 0x000000040c0d0223 */ /* 0x041fe4000001000d */
[----:B-1----:R-:W-:-:S03]  /*4b60*/  @P0 FMUL.FTZ R12, R12, R5 ;  /* 0x000000050c0c0220 */ /* 0x002fc60000410000 */
[----:B------:R-:W0:Y:S04]  /*4b70*/  SHFL.UP PT, R4, R13, 0x10, RZ ;  /* 0x060000000d047989 */ /* 0x000e2800000e00ff */
[----:B------:R-:W1:Y:S01]  /*4b80*/  SHFL.UP PT, R5, R12, 0x10, RZ ;  /* 0x060000000c057989 */ /* 0x000e6200000e00ff */
[----:B------:R-:W-:-:S04]  /*4b90*/  ISETP.NE.AND P0, PT, R41, RZ, PT ;  /* 0x000000ff2900720c */ /* 0x000fc80003f05270 */
[----:B------:R-:W-:Y:S02]  /*4ba0*/  ISETP.EQ.OR P0, PT, R32, RZ, P0 ;  /* 0x000000ff2000720c */ /* 0x000fe40000702670 */
[----:B------:R-:W-:Y:S02]  /*4bb0*/  MOV R15, RZ ;  /* 0x000000ff000f7202 */ /* 0x000fe40000000f00 */
[----:B------:R-:W-:-:S09]  /*4bc0*/  MOV R14, 0x3f800000 ;  /* 0x3f800000000e7802 */ /* 0x000fd20000000f00 */
[----:B------:R-:W-:Y:S01]  /*4bd0*/  @!P0 LDS.64 R14, [R111.X8+0x2150] ;  /* 0x002150006f0e8984 */ /* 0x000fe20000008a00 */
[C---:B0-----:R-:W-:Y:S01]  /*4be0*/  @P1 FFMA.FTZ R13, R12.reuse, R4, R13 ;  /* 0x000000040c0d1223 */ /* 0x041fe2000001000d */
[----:B------:R-:W-:Y:S01]  /*4bf0*/  @!P2 SHF.R.U32.HI R4, RZ, 0x2, R97 ;  /* 0x00000002ff04a819 */ /* 0x000fe20000011661 */
[----:B-1----:R-:W-:-:S03]  /*4c00*/  @P1 FMUL.FTZ R12, R12, R5 ;  /* 0x000000050c0c1220 */ /* 0x002fc60000410000 */
[----:B------:R-:W-:-:S05]  /*4c10*/  @!P2 LOP3.LUT R149, R4, 0x3ffffff8, RZ, 0xc0, !PT ;  /* 0x3ffffff80495a812 */ /* 0x000fca00078ec0ff */
[----:B------:R-:W-:Y:S04]  /*4c20*/  @!P2 STS.64 [R149+0x2110], R12 ;  /* 0x0021100c9500a388 */ /* 0x000fe80000000a00 */
[----:B------:R-:W-:Y:S06]  /*4c30*/  BAR.SYNC.DEFER_BLOCKING 0x0 ;  /* 0x0000000000007b1d */ /* 0x000fec0000010000 */
[----:B--2---:R-:W0:Y:S04]  /*4c40*/  LDS.128 R4, [0x2110] ;  /* 0x00211000ff047984 */ /* 0x004e280000000c00 */
[----:B------:R-:W1:Y:S01]  /*4c50*/  LDS.128 R8, [0x2120] ;  /* 0x00212000ff087984 */ /* 0x000e620000000c00 */
[----:B------:R-:W-:-:S03]  /*4c60*/  SHF.R.U32.HI R150, RZ, 0x5, R97 ;  /* 0x00000005ff967819 */ /* 0x000fc60000011661 */
[----:B------:R-:W2:Y:S04]  /*4c70*/  SHFL.UP PT, R147, R12, 0x1, RZ ;  /* 0x042000000c937989 */ /* 0x000ea800000e00ff */
[----:B------:R-:W3:Y:S01]  /*4c80*/  SHFL.UP PT, R148, R13, 0x1, RZ ;  /* 0x042000000d947989 */ /* 0x000ee200000e00ff */
[C---:B------:R-:W-:Y:S02]  /*4c90*/  ISETP.NE.AND P2, PT, R150.reuse, RZ, PT ;  /* 0x000000ff9600720c */ /* 0x040fe40003f45270 */
[C---:B------:R-:W-:Y:S02]  /*4ca0*/  ISETP.NE.AND P1, PT, R150.reuse, 0x2, PT ;  /* 0x000000029600780c */ /* 0x040fe40003f25270 */
[----:B------:R-:W-:Y:S02]  /*4cb0*/  ISETP.NE.AND P3, PT, R43, RZ, P2 ;  /* 0x000000ff2b00720c */ /* 0x000fe40001765270 */
[----:B------:R-:W-:Y:S01]  /*4cc0*/  ISETP.NE.AND P0, PT, R150, 0x3, PT ;  /* 0x000000039600780c */ /* 0x000fe20003f05270 */
[----:B------:R-:W-:Y:S01]  /*4cd0*/  BSSY B0, `(.L_x_2885) ;  /* 0x0000018000007945 */ /* 0x000fe20003800000 */
[----:B0-----:R-:W-:-:S02]  /*4ce0*/  FMUL.FTZ R151, R4, R6 ;  /* 0x0000000604977220 */ /* 0x001fc40000410000 */
[----:B------:R-:W-:-:S03]  /*4cf0*/  FFMA.FTZ R6, R5, R6, R7 ;  /* 0x0000000605067223 */ /* 0x000fc60000010007 */
[C---:B------:R-:W-:Y:S01]  /*4d00*/  FSEL R4, R151.reuse, R4, !P1 ;  /* 0x0000000497047208 */ /* 0x040fe20004800000 */
[-C--:B-1----:R-:W-:Y:S01]  /*4d10*/  FMUL.FTZ R151, R151, R8.reuse ;  /* 0x0000000897977220 */ /* 0x082fe20000410000 */
[C---:B------:R-:W-:Y:S01]  /*4d20*/  FSEL R5, R6.reuse, R5, !P1 ;  /* 0x0000000506057208 */ /* 0x040fe20004800000 */
[----:B------:R-:W-:-:S03]  /*4d30*/  FFMA.FTZ R8, R6, R8, R9 ;  /* 0x0000000806087223 */ /* 0x000fc60000010009 */
[----:B------:R-:W-:Y:S02]  /*4d40*/  FSEL R4, R151, R4, !P0 ;  /* 0x0000000497047208 */ /* 0x000fe40004000000 */
[----:B------:R-:W-:-:S03]  /*4d50*/  FSEL R5, R8, R5, !P0 ;  /* 0x0000000508057208 */ /* 0x000fc60004000000 */
[C---:B--2---:R-:W-:Y:S02]  /*4d60*/  @P3 FMUL.FTZ R4, R147.reuse, R4 ;  /* 0x0000000493043220 */ /* 0x044fe40000410000 */
[----:B---3--:R-:W-:Y:S02]  /*4d70*/  @P3 FFMA.FTZ R5, R147, R5, R148 ;  /* 0x0000000593053223 */ /* 0x008fe40000010094 */
[C---:B------:R-:W-:Y:S01]  /*4d80*/  FFMA.FTZ R11, R10.reuse, R8, R11 ;  /* 0x000000080a0b7223 */ /* 0x040fe2000001000b */
[----:B------:R-:W-:Y:S01]  /*4d90*/  @P2 MOV R147, R4 ;  /* 0x0000000400932202 */ /* 0x000fe20000000f00 */
[----:B------:R-:W-:Y:S01]  /*4da0*/  FMUL.FTZ R10, R10, R151 ;  /* 0x000000970a0a7220 */ /* 0x000fe20000410000 */
[----:B------:R-:W-:Y:S01]  /*4db0*/  @P2 MOV R148, R5 ;  /* 0x0000000500942202 */ /* 0x000fe20000000f00 */
[----:B------:R-:W-:Y:S01]  /*4dc0*/  @P2 IMAD.MOV.U32 R5, RZ, RZ, R15 ;  /* 0x000000ffff052224 */ /* 0x000fe200078e000f */
[----:B------:R-:W-:Y:S01]  /*4dd0*/  @P2 MOV R4, R14 ;  /* 0x0000000e00042202 */ /* 0x000fe20000000f00 */
[----:B------:R-:W-:Y:S05]  /*4de0*/  @P2 BRA `(.L_x_2886) ;  /* 0x0000006000002947 */ /* 0x000fea0003800000 */
[----:B------:R-:W-:Y:S01]  /*4df0*/  ISETP.NE.AND P0, PT, R43, RZ, PT ;  /* 0x000000ff2b00720c */ /* 0x000fe20003f05270 */
[----:B------:R-:W-:-:S02]  /*4e00*/  FMUL.FTZ R4, R10, R14 ;  /* 0x0000000e0a047220 */ /* 0x000fc40000410000 */
[----:B------:R-:W-:-:S10]  /*4e10*/  FFMA.FTZ R5, R10, R15, R11 ;  /* 0x0000000f0a057223 */ /* 0x000fd4000001000b */
[----:B------:R0:W-:Y:S01]  /*4e20*/  @!P0 STS.64 [0x2138], R14 ;  /* 0x0021380eff008388 */ /* 0x0001e20000000a00 */
[----:B------:R-:W-:Y:S02]  /*4e30*/  @!P0 MOV R147, R14 ;  /* 0x0000000e00938202 */ /* 0x000fe40000000f00 */
[----:B------:R-:W-:Y:S02]  /*4e40*/  @!P0 MOV R148, R15 ;  /* 0x0000000f00948202 */ /* 0x000fe40000000f00 */
.L_x_2886:
[----:B------:R-:W-:Y:S05]  /*4e50*/  BSYNC B0 ;  /* 0x0000000000007941 */ /* 0x000fea0003800000 */
.L_x_2885:
        /* <DEDUP_REMOVED lines=23> */
[----:B------:R-:W1:Y:S01]  /*4fd0*/  S2UR UR6, SR_CTAID.Y ;  /* 0x00000000000679c3 */ /* 0x000e620000002600 */
[----:B------:R2:W-:Y:S07]  /*4fe0*/  STS.64 [R111.X8+0x2150], R4 ;  /* 0x002150046f007388 */ /* 0x0005ee0000008a00 */
[----:B------:R-:W3:Y:S01]  /*4ff0*/  S2UR UR7, SR_CTAID.X ;  /* 0x00000000000779c3 */ /* 0x000ee20000002500 */
[----:B-1----:R-:W-:Y:S01]  /*5000*/  MOV R46, UR6 ;  /* 0x00000006002e7c02 */ /* 0x002fe20008000f00 */
[----:B---3--:R-:W-:-:S04]  /*5010*/  IMAD.U32 R40, RZ, RZ, UR7 ;  /* 0x00000007ff287e24 */ /* 0x008fc8000f8e00ff */
        /* <DEDUP_REMOVED lines=9> */
[----:B------:R2:W-:Y:S04]  /*50b0*/  STG.E.64 [R6.64], R4 ;  /* 0x0000000406007986 */ /* 0x0005e8000c101b04 */
.L_x_2888:
[----:B------:R-:W-:Y:S05]  /*50c0*/  BSYNC B0 ;  /* 0x0000000000007941 */ /* 0x000fea0003800000 */
.L_x_2887:
[----:B--2---:R-:W-:Y:S01]  /*50d0*/  IADD3 R111, R111, 0x1, RZ ;  /* 0x000000016f6f7810 */ /* 0x004fe20007ffe0ff */
[C---:B-----5:R-:W-:Y:S02]  /*50e0*/  FFMA.FTZ R63, R146.reuse, R127, R63 ;  /* 0x0000007f923f7223 */ /* 0x060fe4000001003f */
[C---:B------:R-:W-:Y:S01]  /*50f0*/  FFMA.FTZ R65, R146.reuse, R125, R65 ;  /* 0x0000007d92417223 */ /* 0x040fe20000010041 */
[----:B------:R-:W-:Y:S01]  /*5100*/  ISETP.GE.AND P0, PT, R111, c[0x0][0x16c], PT ;  /* 0x00005b006f007a0c */ /* 0x000fe20003f06270 */
[C---:B------:R-:W-:Y:S02]  /*5110*/  FFMA.FTZ R67, R146.reuse, R123, R67 ;  /* 0x0000007b92437223 */ /* 0x040fe40000010043 */
[C---:B------:R-:W-:Y:S02]  /*5120*/  FFMA.FTZ R69, R146.reuse, R121, R69 ;  /* 0x0000007992457223 */ /* 0x040fe40000010045 */
[C---:B------:R-:W-:Y:S02]  /*5130*/  FFMA.FTZ R71, R146.reuse, R119, R71 ;  /* 0x0000007792477223 */ /* 0x040fe40000010047 */
        /* <DEDUP_REMOVED lines=13> */
.L_x_2884:
[----:B------:R-:W-:Y:S01]  /*5210*/  BAR.SYNC.DEFER_BLOCKING 0x0 ;  /* 0x0000000000007b1d */ /* 0x000fe20000010000 */
[----:B------:R-:W-:Y:S01]  /*5220*/  ISETP.NE.AND P0, PT, R97, RZ, PT ;  /* 0x000000ff6100720c */ /* 0x000fe20003f05270 */
[----:B------:R-:W-:Y:S01]  /*5230*/  IMAD R7, R133, c[0x0][0x200], RZ ;  /* 0x0000800085077a24 */ /* 0x000fe200078e02ff */
[----:B------:R-:W-:Y:S01]  /*5240*/  SHF.R.S32.HI R10, RZ, 0x1f, R2 ;  /* 0x0000001fff0a7819 */ /* 0x000fe20000011402 */
[----:B------:R-:W-:-:S02]  /*5250*/  IMAD.WIDE.U32 R4, R40, c[0x0][0x200], RZ ;  /* 0x0000800028047a25 */ /* 0x000fc400078e00ff */
        /* <DEDUP_REMOVED lines=53> */
.L_x_2891:
[----:B------:R-:W-:Y:S05]  /*55b0*/  BSYNC B0 ;  /* 0x0000000000007941 */ /* 0x000fea0003800000 */
.L_x_2890:
[----:B------:R-:W-:Y:S01]  /*55c0*/  IMAD.MOV.U32 R5, RZ, RZ, R59 ;  /* 0x000000ffff057224 */ /* 0x000fe200078e003b */
[----:B------:R-:W-:Y:S01]  /*55d0*/  SHF.L.U32 R7, R32, 0xb, RZ ;  /* 0x0000000b20077819 */ /* 0x000fe200000006ff */
[----:B0-----:R-:W-:Y:S01]  /*55e0*/  IMAD R9, R45, c[0x0][0x208], RZ ;  /* 0x000082002d097a24 */ /* 0x001fe200078e02ff */
[-C--:B------:R-:W-:Y:S01]  /*55f0*/  ISETP.GE.AND P4, PT, R104, R57.reuse, PT ;  /* 0x000000396800720c */ /* 0x080fe20003f86270 */
[----:B------:R-:W-:Y:S01]  /*5600*/  IMAD.WIDE.U32 R4, R46, c[0x0][0x208], R4 ;  /* 0x000082002e047a25 */ /* 0x000fe200078e0004 */
[-C--:B------:R-:W-:Y:S02]  /*5610*/  ISETP.GE.AND P5, PT, R102, R57.reuse, PT ;  /* 0x000000396600720c */ /* 0x080fe40003fa6270 */
[----:B------:R-:W-:Y:S01]  /*5620*/  ISETP.GE.AND P6, PT, R100, R57, PT ;  /* 0x000000396400720c */ /* 0x000fe20003fc6270 */
[----:B------:R-:W-:Y:S01]  /*5630*/  IMAD R6, R46, c[0x0][0x20c], R9 ;  /* 0x000083002e067a24 */ /* 0x000fe200078e0209 */
[----:B------:R-:W-:Y:S02]  /*5640*/  SHF.R.S32.HI R9, RZ, 0x1f, R7 ;  /* 0x0000001fff097819 */ /* 0x000fe40000011407 */
[----:B------:R-:W-:-:S02]  /*5650*/  IADD3 R0, P1, R7, R4, RZ ;  /* 0x0000000407007210 */ /* 0x000fc40007f3e0ff */
[C---:B------:R-:W-:Y:S02]  /*5660*/  LEA R7, P0, R2.reuse, c[0x0][0x258], 0x2 ;  /* 0x0000960002077a11 */ /* 0x040fe400078010ff */
[----:B------:R-:W-:Y:S02]  /*5670*/  IADD3.X R5, R9, R6, R5, P1, !PT ;  /* 0x0000000609057210 */ /* 0x000fe40000ffe405 */
[----:B------:R-:W-:Y:S02]  /*5680*/  LEA.HI.X R6, R2, c[0x0][0x25c], R10, 0x2, P0 ;  /* 0x0000970002067a11 */ /* 0x000fe400000f140a */
[----:B------:R-:W-:Y:S02]  /*5690*/  LEA R4, P0, R0, R7, 0x2 ;  /* 0x0000000700047211 */ /* 0x000fe400078010ff */
[----:B------:R-:W-:Y:S02]  /*56a0*/  ISETP.GE.AND P3, PT, R106, R57, PT ;  /* 0x000000396a00720c */ /* 0x000fe40003f66270 */
[----:B------:R-:W-:-:S02]  /*56b0*/  LEA.HI.X R5, R0, R6, R5, 0x2, P0 ;  /* 0x0000000600057211 */ /* 0x000fc400000f1405 */
[-C--:B------:R-:W-:Y:S02]  /*56c0*/  ISETP.GE.AND P0, PT, R98, R57.reuse, PT ;  /* 0x000000396200720c */ /* 0x080fe40003f06270 */
[-C--:B------:R-:W-:Y:S01]  /*56d0*/  ISETP.GE.AND P1, PT, R96, R57.reuse, PT ;  /* 0x000000396000720c */ /* 0x080fe20003f26270 */
[----:B------:R0:W-:Y:S01]  /*56e0*/  @!P4 STG.E [R4.64+0x100], R29 ;  /* 0x0001001d0400c986 */ /* 0x0001e2000c101904 */
        /* <DEDUP_REMOVED lines=33> */
.L_x_2892:
[----:B------:R-:W-:Y:S05]  /*5900*/  EXIT ;  /* 0x000000000000794d */ /* 0x000fea0003800000 */
.L_x_2894:
        /* <DEDUP_REMOVED lines=15> */
.L_x_5404:


//--------------------- .text._Z25selective_scan_fwd_kernelI32Selective_Scan_fwd_kernel_traitsILi128ELi16ELi1ELb0ELb1ELb0ELb1EffEEv13SSMParamsBase --------------------------
	.section	.text._Z25selective_scan_fwd_kernelI32Selective_Scan_fwd_kernel_traitsILi128ELi16ELi1ELb0ELb1ELb0ELb1EffEEv13SSMParamsBase,"ax",@progbits
	.sectioninfo	@"SHI_REGISTERS=154"
	.align	128
        .global         _Z25selective_scan_fwd_kernelI32Selective_Scan_fwd_kernel_traitsILi128ELi16ELi1ELb0ELb1ELb0ELb1EffEEv13SSMParamsBase
        .type           _Z25selective_scan_fwd_kernelI32Selective_Scan_fwd_kernel_traitsILi128ELi16ELi1ELb0ELb1ELb0ELb1EffEEv13SSMParamsBase,@function
        .size           _Z25selective_scan_fwd_kernelI32Selective_Scan_fwd_kernel_traitsILi128ELi16ELi1ELb0ELb1ELb0ELb1EffEEv13SSMParamsBase,(.L_x_5405 - _Z25selective_scan_fwd_kernelI32Selective_Scan_fwd_kernel_traitsILi128ELi16ELi1ELb0ELb1ELb0ELb1EffEEv13SSMParamsBase)
        .other          _Z25selective_scan_fwd_kernelI32Selective_Scan_fwd_kernel_traitsILi128ELi16ELi1ELb0ELb1ELb0ELb1EffEEv13SSMParamsBase,@"STO_CUDA_ENTRY STV_DEFAULT"
_Z25selective_scan_fwd_kernelI32Selective_Scan_fwd_kernel_traitsILi128ELi16ELi1ELb0ELb1ELb0ELb1EffEEv13SSMParamsBase:
.text._Z25selective_scan_fwd_kernelI32Selective_Scan_fwd_kernel_traitsILi128ELi16ELi1ELb0ELb1ELb0ELb1EffEEv13SSMParamsBase:
        /* <DEDUP_REMOVED lines=24> */
[----:B0-----:R-:W-:Y:S01]  /*0180*/  IABS R2, R45 ;  /* 0x0000002d00027213 */ /* 0x001fe20000000000 */
[----:B------:R-:W-:-:S02]  /*0190*/  IMAD.MOV.U32 R3, RZ, RZ, c[0x0][0x174] ;  /* 0x00005d00ff037624 */ /* 0x000fc400078e00ff */
[----:B--2---:R-:W-:-:S03]  /*01a0*/  IMAD.MOV R8, RZ, RZ, -R7 ;  /* 0x000000ffff087224 */ /* 0x004fc600078e0a07 */
[----:B------:R-:W-:Y:S01]  /*01b0*/  ISETP.GE.AND P4, PT, R3, 0x1, PT ;  /* 0x000000010300780c */ /* 0x000fe20003f86270 */
[----:B------:R-:W-:-:S04]  /*01c0*/  IMAD R11, R8, R9, RZ ;  /* 0x00000009080b7224 */ /* 0x000fc800078e02ff */
[----:B------:R-:W-:Y:S01]  /*01d0*/  IMAD.HI.U32 R7, R7, R11, R6 ;  /* 0x0000000b07077227 */ /* 0x000fe200078e0006 */
[----:B----4-:R-:W-:-:S05]  /*01e0*/  MOV R41, UR6 ;  /* 0x0000000600297c02 */ /* 0x010fca0008000f00 */
[----:B---3--:R-:W-:Y:S01]  /*01f0*/  IMAD.HI.U32 R4, R7, R2, RZ ;  /* 0x0000000207047227 */ /* 0x008fe200078e00ff */
[----:B------:R-:W-:-:S04]  /*0200*/  SHF.R.S32.HI R132, RZ, 0x1f, R41 ;  /* 0x0000001fff847819 */ /* 0x000fc80000011429 */
[----:B------:R-:W-:Y:S01]  /*0210*/  IADD3 R0, -R4, RZ, RZ ;  /* 0x000000ff04007210 */ /* 0x000fe20007ffe1ff */
[C---:B------:R-:W-:Y:S02]  /*0220*/  IMAD R6, R132.reuse, c[0x0][0x190], RZ ;  /* 0x0000640084067a24 */ /* 0x040fe400078e02ff */
[----:B------:R-:W-:Y:S02]  /*0230*/  IMAD R10, R132, c[0x0][0x1e0], RZ ;  /* 0x00007800840a7a24 */ /* 0x000fe400078e02ff */
[----:B------:R-:W-:Y:S01]  /*0240*/  IMAD R0, R9, R0, R2 ;  /* 0x0000000009007224 */ /* 0x000fe200078e0202 */
[----:B------:R-:W-:Y:S01]  /*0250*/  LOP3.LUT R2, R45, c[0x0][0x178], RZ, 0x3c, !PT ;  /* 0x00005e002d027a12 */ /* 0x000fe200078e3cff */
[C---:B------:R-:W-:Y:S02]  /*0260*/  IMAD R11, R41.reuse, c[0x0][0x194], R6 ;  /* 0x00006500290b7a24 */ /* 0x040fe400078e0206 */
[----:B------:R-:W-:Y:S01]  /*0270*/  IMAD.WIDE.U32 R6, R41, c[0x0][0x1e0], RZ ;  /* 0x0000780029067a25 */ /* 0x000fe200078e00ff */
[----:B------:R-:W-:-:S02]  /*0280*/  ISETP.GT.U32.AND P2, PT, R9, R0, PT ;  /* 0x000000000900720c */ /* 0x000fc40003f44070 */
[----:B------:R-:W-:Y:S01]  /*0290*/  ISETP.GE.AND P3, PT, R2, RZ, PT ;  /* 0x000000ff0200720c */ /* 0x000fe20003f66270 */
[----:B------:R-:W-:-:S04]  /*02a0*/  IMAD.WIDE.U32 R2, R41, c[0x0][0x1d0], RZ ;  /* 0x0000740029027a25 */ /* 0x000fc800078e00ff */
[----:B------:R-:W-:-:S06]  /*02b0*/  IMAD R15, R41, c[0x0][0x1e4], R10 ;  /* 0x00007900290f7a24 */ /* 0x000fcc00078e020a */
[-C--:B------:R-:W-:Y:S02]  /*02c0*/  @!P2 IADD3 R0, R0, -R9.reuse, RZ ;  /* 0x800000090000a210 */ /* 0x080fe40007ffe0ff */
[----:B------:R-:W-:Y:S02]  /*02d0*/  @!P2 IADD3 R4, R4, 0x1, RZ ;  /* 0x000000010404a810 */ /* 0x000fe40007ffe0ff */
[----:B------:R-:W-:Y:S01]  /*02e0*/  ISETP.GE.U32.AND P0, PT, R0, R9, PT ;  /* 0x000000090000720c */ /* 0x000fe20003f06070 */
[----:B------:R-:W-:Y:S02]  /*02f0*/  IMAD R0, R132, c[0x0][0x1d0], RZ ;  /* 0x0000740084007a24 */ /* 0x000fe400078e02ff */
[----:B------:R-:W-:-:S04]  /*0300*/  IMAD.WIDE.U32 R8, R41, c[0x0][0x190], RZ ;  /* 0x0000640029087a25 */ /* 0x000fc800078e00ff */
[----:B------:R-:W-:Y:S02]  /*0310*/  IMAD R5, R41, c[0x0][0x1d4], R0 ;  /* 0x0000750029057a24 */ /* 0x000fe400078e0200 */
[----:B------:R-:W-:-:S03]  /*0320*/  IMAD.IADD R11, R9, 0x1, R11 ;  /* 0x00000001090b7824 */ /* 0x000fc600078e020b */
[----:B------:R-:W-:Y:S02]  /*0330*/  IADD3 R5, R3, R5, RZ ;  /* 0x0000000503057210 */ /* 0x000fe40007ffe0ff */
[----:B------:R-:W-:-:S04]  /*0340*/  @P0 IADD3 R4, R4, 0x1, RZ ;  /* 0x0000000104040810 */ /* 0x000fc80007ffe0ff */
[----:B------:R-:W-:Y:S01]  /*0350*/  MOV R13, R4 ;  /* 0x00000004000d7202 */ /* 0x000fe20000000f00 */
[----:B------:R-:W-:Y:S06]  /*0360*/  @!P4 EXIT ;  /* 0x000000000000c94d */ /* 0x000fec0003800000 */
[----:B------:R-:W0:Y:S01]  /*0370*/  S2R R94, SR_TID.X ;  /* 0x00000000005e7919 */ /* 0x000e220000002100 */
[----:B------:R-:W-:Y:S01]  /*0380*/  @!P3 IMAD.MOV R13, RZ, RZ, -R13 ;  /* 0x000000ffff0db224 */ /* 0x000fe200078e0a0d */
[----:B------:R-:W-:Y:S01]  /*0390*/  @!P1 LOP3.LUT R13, RZ, c[0x0][0x178], RZ, 0x33, !PT ;  /* 0x00005e00ff0d9a12 */ /* 0x000fe200078e33ff */
[----:B------:R-:W-:Y:S01]  /*03a0*/  IMAD R0, R44, c[0x0][0x1d8], RZ ;  /* 0x000076002c007a24 */ /* 0x000fe200078e02ff */
[----:B------:R-:W1:Y:S01]  /*03b0*/  S2R R40, SR_LANEID ;  /* 0x0000000000287919 */ /* 0x000e620000000000 */
[----:B------:R-:W-:Y:S01]  /*03c0*/  MOV R4, R2 ;  /* 0x0000000200047202 */ /* 0x000fe20000000f00 */
[----:B------:R-:W-:Y:S01]  /*03d0*/  IMAD.MOV.U32 R32, RZ, RZ, RZ ;  /* 0x000000ffff207224 */ /* 0x000fe200078e00ff */
[----:B------:R-:W-:Y:S01]  /*03e0*/  IADD3 R7, R7, R15, RZ ;  /* 0x0000000f07077210 */ /* 0x000fe20007ffe0ff */
[C---:B------:R-:W-:Y:S01]  /*03f0*/  IMAD R39, R45.reuse, c[0x0][0x1dc], R0 ;  /* 0x000077002d277a24 */ /* 0x040fe200078e0200 */
[----:B------:R-:W-:Y:S01]  /*0400*/  SHF.R.S32.HI R0, RZ, 0x1f, R13 ;  /* 0x0000001fff007819 */ /* 0x000fe2000001140d */
[----:B------:R-:W-:Y:S01]  /*0410*/  IMAD.WIDE.U32 R2, R45, c[0x0][0x1d8], R4 ;  /* 0x000076002d027a25 */ /* 0x000fe200078e0004 */
[----:B------:R-:W-:-:S03]  /*0420*/  MOV R10, R8 ;  /* 0x00000008000a7202 */ /* 0x000fc60000000f00 */
[----:B------:R-:W-:Y:S01]  /*0430*/  IMAD R8, R44, c[0x0][0x1e8], RZ ;  /* 0x00007a002c087a24 */ /* 0x000fe200078e02ff */
[----:B------:R-:W-:Y:S01]  /*0440*/  LEA R38, P0, R2, c[0x0][0x240], 0x2 ;  /* 0x0000900002267a11 */ /* 0x000fe200078010ff */
[----:B------:R-:W-:Y:S02]  /*0450*/  IMAD R0, R0, c[0x0][0x1a8], RZ ;  /* 0x00006a0000007a24 */ /* 0x000fe400078e02ff */
[----:B------:R-:W-:-:S04]  /*0460*/  IMAD.WIDE.U32 R4, R45, c[0x0][0x1e8], R6 ;  /* 0x00007a002d047a25 */ /* 0x000fc800078e0006 */
[----:B------:R-:W-:Y:S02]  /*0470*/  IMAD.IADD R39, R3, 0x1, R39 ;  /* 0x0000000103277824 */ /* 0x000fe400078e0227 */
[----:B------:R-:W-:Y:S01]  /*0480*/  IMAD R37, R45, c[0x0][0x1ec], R8 ;  /* 0x00007b002d257a24 */ /* 0x000fe200078e0208 */
[----:B0-----:R-:W-:Y:S01]  /*0490*/  SHF.L.U32 R3, R94, 0x4, RZ ;  /* 0x000000045e037819 */ /* 0x001fe200000006ff */
[----:B------:R-:W-:Y:S01]  /*04a0*/  IMAD.WIDE.U32 R6, R13, c[0x0][0x1a8], R10 ;  /* 0x00006a000d067a25 */ /* 0x000fe200078e000a */
[----:B------:R-:W-:Y:S02]  /*04b0*/  LEA.HI.X R39, R2, c[0x0][0x244], R39, 0x2, P0 ;  /* 0x0000910002277a11 */ /* 0x000fe400000f1427 */
[----:B------:R-:W-:Y:S01]  /*04c0*/  IADD3 R37, R5, R37, RZ ;  /* 0x0000002505257210 */ /* 0x000fe20007ffe0ff */
[----:B------:R-:W-:Y:S01]  /*04d0*/  IMAD R33, R13, c[0x0][0x1ac], R0 ;  /* 0x00006b000d217a24 */ /* 0x000fe200078e0200 */
[----:B------:R-:W-:Y:S02]  /*04e0*/  LEA R36, P0, R4, c[0x0][0x248], 0x2 ;  /* 0x0000920004247a11 */ /* 0x000fe400078010ff */
[----:B------:R-:W-:-:S02]  /*04f0*/  LEA R35, P1, R6, c[0x0][0x228], 0x2 ;  /* 0x00008a0006237a11 */ /* 0x000fc400078210ff */
[----:B------:R-:W-:Y:S02]  /*0500*/  IADD3 R33, R7, R33, RZ ;  /* 0x0000002107217210 */ /* 0x000fe40007ffe0ff */
[----:B------:R-:W-:Y:S02]  /*0510*/  LOP3.LUT R34, R94, 0x1f, RZ, 0xc0, !PT ;  /* 0x0000001f5e227812 */ /* 0x000fe400078ec0ff */
[----:B------:R-:W-:Y:S02]  /*0520*/  LEA.HI.X R37, R4, c[0x0][0x24c], R37, 0x2, P0 ;  /* 0x0000930004257a11 */ /* 0x000fe400000f1425 */
[----:B------:R-:W-:Y:S02]  /*0530*/  LEA.HI.X R33, R6, c[0x0][0x22c], R33, 0x2, P1 ;  /* 0x00008b0006217a11 */ /* 0x000fe400008f1421 */
[----:B-1----:R-:W-:Y:S02]  /*0540*/  LOP3.LUT R2, R34, 0xfffffe00, R3, 0xf8, !PT ;  /* 0xfffffe0022027812 */ /* 0x002fe400078ef803 */
.L_x_2938:
[----:B------:R-:W-:Y:S01]  /*0550*/  BAR.SYNC.DEFER_BLOCKING 0x0 ;  /* 0x0000000000007b1d */ /* 0x000fe20000010000 */
[----:B-1----:R-:W-:Y:S01]  /*0560*/  MOV R5, 0xfffff800 ;  /* 0xfffff80000057802 */ /* 0x002fe20000000f00 */
[----:B------:R-:W-:Y:S01]  /*0570*/  HFMA2.MMA R0, -RZ, RZ, 0, 0 ;  /* 0x00000000ff007435 */ /* 0x000fe200000001ff */
[C---:B------:R-:W-:Y:S01]  /*0580*/  LOP3.LUT R107, R2.reuse, 0x20, RZ, 0xfc, !PT ;  /* 0x00000020026b7812 */ /* 0x040fe200078efcff */
[----:B------:R-:W-:Y:S01]  /*0590*/  CS2R R6, SRZ ;  /* 0x0000000000067805 */ /* 0x000fe2000001ff00 */
[----:B------:R-:W-:Y:S01]  /*05a0*/  LOP3.LUT R105, R2, 0x40, RZ, 0xfc, !PT ;  /* 0x0000004002697812 */ /* 0x000fe200078efcff */
[----:B------:R-:W-:Y:S01]  /*05b0*/  IMAD R92, R32, R5, c[0x0][0x168] ;  /* 0x00005a00205c7624 */ /* 0x000fe200078e0205 */
[C---:B------:R-:W-:Y:S01]  /*05c0*/  LOP3.LUT R103, R2.reuse, 0x60, RZ, 0xfc, !PT ;  /* 0x0000006002677812 */ /* 0x040fe200078efcff */
[C---:B------:R-:W-:Y:S01]  /*05d0*/  IMAD.WIDE R4, R2.reuse, 0x4, R38 ;  /* 0x0000000402047825 */ /* 0x040fe200078e0226 */
[C---:B------:R-:W-:Y:S01]  /*05e0*/  LOP3.LUT R101, R2.reuse, 0x80, RZ, 0xfc, !PT ;  /* 0x0000008002657812 */ /* 0x040fe200078efcff */
[----:B------:R-:W-:Y:S01]  /*05f0*/  CS2R R8, SRZ ;  /* 0x0000000000087805 */ /* 0x000fe2000001ff00 */
[CC--:B------:R-:W-:Y:S01]  /*0600*/  ISETP.GE.AND P2, PT, R2.reuse, R92.reuse, PT ;  /* 0x0000005c0200720c */ /* 0x0c0fe20003f46270 */
[----:B0-----:R-:W-:Y:S01]  /*0610*/  CS2R R10, SRZ ;  /* 0x00000000000a7805 */ /* 0x001fe2000001ff00 */
[----:B------:R-:W-:Y:S01]  /*0620*/  ISETP.GE.AND P1, PT, R107, R92, PT ;  /* 0x0000005c6b00720c */ /* 0x000fe20003f26270 */
[----:B------:R-:W-:Y:S01]  /*0630*/  CS2R R12, SRZ ;  /* 0x00000000000c7805 */ /* 0x000fe2000001ff00 */
[C---:B------:R-:W-:Y:S01]  /*0640*/  LOP3.LUT R99, R2.reuse, 0xa0, RZ, 0xfc, !PT ;  /* 0x000000a002637812 */ /* 0x040fe200078efcff */
[----:B------:R-:W-:Y:S01]  /*0650*/  CS2R R14, SRZ ;  /* 0x00000000000e7805 */ /* 0x000fe2000001ff00 */
[----:B------:R-:W-:-:S02]  /*0660*/  LOP3.LUT R97, R2, 0xc0, RZ, 0xfc, !PT ;  /* 0x000000c002617812 */ /* 0x000fc400078efcff */
[-C--:B------:R-:W-:Y:S02]  /*0670*/  ISETP.GE.AND P0, PT, R105, R92.reuse, PT ;  /* 0x0000005c6900720c */ /* 0x080fe40003f06270 */
[C---:B------:R-:W-:Y:S02]  /*0680*/  LOP3.LUT R95, R2.reuse, 0xe0, RZ, 0xfc, !PT ;  /* 0x000000e0025f7812 */ /* 0x040fe400078efcff */
[-C--:B------:R-:W-:Y:S01]  /*0690*/  ISETP.GE.AND P4, PT, R103, R92.reuse, PT ;  /* 0x0000005c6700720c */ /* 0x080fe20003f86270 */
[----:B------:R0:W2:Y:S01]  /*06a0*/  @!P2 LDG.E R0, [R4.64] ;  /* 0x000000040400a981 */ /* 0x0000a2000c1e1900 */
[----:B------:R-:W-:Y:S02]  /*06b0*/  LOP3.LUT R93, R2, 0x100, RZ, 0xfc, !PT ;  /* 0x00000100025d7812 */ /* 0x000fe400078efcff */
[-C--:B------:R-:W-:Y:S01]  /*06c0*/  ISETP.GE.AND P6, PT, R101, R92.reuse, PT ;  /* 0x0000005c6500720c */ /* 0x080fe20003fc6270 */
[----:B------:R0:W3:Y:S01]  /*06d0*/  @!P1 LDG.E R7, [R4.64+0x80] ;  /* 0x0000800404079981 */ /* 0x0000e2000c1e1900 */
[----:B------:R-:W-:-:S02]  /*06e0*/  ISETP.GE.AND P5, PT, R99, R92, PT ;  /* 0x0000005c6300720c */ /* 0x000fc40003fa6270 */
[-C--:B------:R-:W-:Y:S01]  /*06f0*/  ISETP.GE.AND P3, PT, R97, R92.reuse, PT ;  /* 0x0000005c6100720c */ /* 0x080fe20003f66270 */
[----:B------:R0:W4:Y:S01]  /*0700*/  @!P0 LDG.E R6, [R4.64+0x100] ;  /* 0x0001000404068981 */ /* 0x000122000c1e1900 */
[-C--:B------:R-:W-:Y:S02]  /*0710*/  ISETP.GE.AND P2, PT, R95, R92.reuse, PT ;  /* 0x0000005c5f00720c */ /* 0x080fe40003f46270 */
[----:B------:R-:W-:Y:S01]  /*0720*/  ISETP.GE.AND P1, PT, R93, R92, PT ;  /* 0x0000005c5d00720c */ /* 0x000fe20003f26270 */
[----:B------:R0:W4:Y:S01]  /*0730*/  @!P4 LDG.E R9, [R4.64+0x180] ;  /* 0x000180040409c981 */ /* 0x000122000c1e1900 */
[C---:B------:R-:W-:Y:S02]  /*0740*/  LOP3.LUT R91, R2.reuse, 0x120, RZ, 0xfc, !PT ;  /* 0x00000120025b7812 */ /* 0x040fe400078efcff */
[C---:B------:R-:W-:Y:S01]  /*0750*/  LOP3.LUT R90, R2.reuse, 0x140, RZ, 0xfc, !PT ;  /* 0x00000140025a7812 */ /* 0x040fe200078efcff */
[----:B------:R0:W4:Y:S01]  /*0760*/  @!P6 LDG.E R8, [R4.64+0x200] ;  /* 0x000200040408e981 */ /* 0x000122000c1e1900 */
[----:B------:R-:W-:-:S02]  /*0770*/  LOP3.LUT R89, R2, 0x160, RZ, 0xfc, !PT ;  /* 0x0000016002597812 */ /* 0x000fc400078efcff */
[C---:B------:R-:W-:Y:S01]  /*0780*/  LOP3.LUT R88, R2.reuse, 0x180, RZ, 0xfc, !PT ;  /* 0x0000018002587812 */ /* 0x040fe200078efcff */
[----:B------:R0:W4:Y:S01]  /*0790*/  @!P5 LDG.E R11, [R4.64+0x280] ;  /* 0x00028004040bd981 */ /* 0x000122000c1e1900 */
[C---:B------:R-:W-:Y:S02]  /*07a0*/  LOP3.LUT R87, R2.reuse, 0x1a0, RZ, 0xfc, !PT ;  /* 0x000001a002577812 */ /* 0x040fe400078efcff */
[-C--:B------:R-:W-:Y:S01]  /*07b0*/  ISETP.GE.AND P0, PT, R91, R92.reuse, PT ;  /* 0x0000005c5b00720c */ /* 0x080fe20003f06270 */
[----:B------:R0:W4:Y:S01]  /*07c0*/  @!P3 LDG.E R10, [R4.64+0x300] ;  /* 0x00030004040ab981 */ /* 0x000122000c1e1900 */
[----:B------:R-:W-:Y:S02]  /*07d0*/  LOP3.LUT R86, R2, 0x1c0, RZ, 0xfc, !PT ;  /* 0x000001c002567812 */ /* 0x000fe400078efcff */
[----:B------:R-:W-:Y:S01]  /*07e0*/  ISETP.GE.AND P4, PT, R90, R92, PT ;  /* 0x0000005c5a00720c */ /* 0x000fe20003f86270 */
[----:B------:R0:W4:Y:S01]  /*07f0*/  @!P2 LDG.E R13, [R4.64+0x380] ;  /* 0x00038004040da981 */ /* 0x000122000c1e1900 */
[----:B------:R-:W-:-:S02]  /*0800*/  LOP3.LUT R85, R2, 0x1e0, RZ, 0xfc, !PT ;  /* 0x000001e002557812 */ /* 0x000fc400078efcff */
[-C--:B------:R-:W-:Y:S01]  /*0810*/  ISETP.GE.AND P6, PT, R89, R92.reuse, PT ;  /* 0x0000005c5900720c */ /* 0x080fe20003fc6270 */
[----:B------:R0:W4:Y:S01]  /*0820*/  @!P1 LDG.E R12, [R4.64+0x400] ;  /* 0x00040004040c9981 */ /* 0x000122000c1e1900 */
[-C--:B------:R-:W-:Y:S02]  /*0830*/  ISETP.GE.AND P5, PT, R88, R92.reuse, PT ;  /* 0x0000005c5800720c */ /* 0x080fe40003fa6270 */
[-C--:B------:R-:W-:Y:S01]  /*0840*/  ISETP.GE.AND P3, PT, R87, R92.reuse, PT ;  /* 0x0000005c5700720c */ /* 0x080fe20003f66270 */
[----:B------:R-:W-:Y:S01]  /*0850*/  CS2R R46, SRZ ;  /* 0x00000000002e7805 */ /* 0x000fe2000001ff00 */
[-C--:B------:R-:W-:Y:S01]  /*0860*/  ISETP.GE.AND P2, PT, R86, R92.reuse, PT ;  /* 0x0000005c5600720c */ /* 0x080fe20003f46270 */
[----:B------:R-:W-:Y:S01]  /*0870*/  CS2R R48, SRZ ;  /* 0x0000000000307805 */ /* 0x000fe2000001ff00 */
[----:B------:R-:W-:Y:S01]  /*0880*/  ISETP.GE.AND P1, PT, R85, R92, PT ;  /* 0x0000005c5500720c */ /* 0x000fe20003f26270 */
        /* <DEDUP_REMOVED lines=8> */
[----:B------:R-:W-:-:S04]  /*0910*/  SHF.L.U32 R109, R94, 0x4, RZ ;  /* 0x000000045e6d7819 */ /* 0x000fc800000006ff */
[----:B------:R-:W-:-:S05]  /*0920*/  LOP3.LUT R67, R109, 0xfffffe00, RZ, 0xc0, !PT ;  /* 0xfffffe006d437812 */ /* 0x000fca00078ec0ff */
[----:B------:R-:W-:-:S05]  /*0930*/  IMAD.IADD R16, R67, 0x1, R40 ;  /* 0x0000000143107824 */ /* 0x000fca00078e0228 */
        /* <DEDUP_REMOVED lines=9> */
[C---:B0-----:R-:W-:Y:S02]  /*09d0*/  IADD3 R5, R16.reuse, 0xe0, RZ ;  /* 0x000000e010057810 */ /* 0x041fe40007ffe0ff */
        /* <DEDUP_REMOVED lines=21> */
[CC--:B------:R-:W-:Y:S02]  /*0b30*/  ISETP.GE.AND P2, PT, R2.reuse, R92.reuse, PT ;  /* 0x0000005c0200720c */ /* 0x0c0fe40003f46270 */
[-C--:B------:R-:W-:Y:S01]  /*0b40*/  ISETP.GE.AND P1, PT, R107, R92.reuse, PT ;  /* 0x0000005c6b00720c */ /* 0x080fe20003f26270 */
[----:B------:R-:W-:Y:S01]  /*0b50*/  IMAD.WIDE R4, R2, 0x4, R36 ;  /* 0x0000000402047825 */ /* 0x000fe200078e0224 */
[-C--:B------:R-:W-:Y:S02]  /*0b60*/  ISETP.GE.AND P0, PT, R105, R92.reuse, PT ;  /* 0x0000005c6900720c */ /* 0x080fe40003f06270 */
[-C--:B------:R-:W-:Y:S02]  /*0b70*/  ISETP.GE.AND P4, PT, R103, R92.reuse, PT ;  /* 0x0000005c6700720c */ /* 0x080fe40003f86270 */
[----:B------:R-:W-:-:S02]  /*0b80*/  ISETP.GE.AND P6, PT, R101, R92, PT ;  /* 0x0000005c6500720c */ /* 0x000fc40003fc6270 */
[-C--:B------:R-:W-:Y:S02]  /*0b90*/  ISETP.GE.AND P5, PT, R99, R92.reuse, PT ;  /* 0x0000005c6300720c */ /* 0x080fe40003fa6270 */
[----:B------:R-:W-:Y:S01]  /*0ba0*/  ISETP.GE.AND P3, PT, R97, R92, PT ;  /* 0x0000005c6100720c */ /* 0x000fe20003f66270 */
[----:B--2---:R0:W-:Y:S04]  /*0bb0*/  STS [R31.X4], R0 ;  /* 0x000000001f007388 */ /* 0x0041e80000004800 */
[----:B---3--:R-:W-:Y:S04]  /*0bc0*/  STS [R30.X4+0x80], R7 ;  /* 0x000080071e007388 */ /* 0x008fe80000004800 */
[----:B----4-:R1:W-:Y:S04]  /*0bd0*/  STS [R29.X4+0x100], R6 ;  /* 0x000100061d007388 */ /* 0x0103e80000004800 */
[----:B------:R-:W-:Y:S04]  /*0be0*/  STS [R28.X4+0x180], R9 ;  /* 0x000180091c007388 */ /* 0x000fe80000004800 */
[----:B------:R2:W-:Y:S01]  /*0bf0*/  STS [R27.X4+0x200], R8 ;  /* 0x000200081b007388 */ /* 0x0005e20000004800 */
[----:B0-----:R-:W-:-:S03]  /*0c00*/  LEA R0, R40, R67, 0x4 ;  /* 0x0000004328007211 */ /* 0x001fc600078e20ff */
[----:B------:R-:W-:Y:S04]  /*0c10*/  STS [R26.X4+0x280], R11 ;  /* 0x0002800b1a007388 */ /* 0x000fe80000004800 */
[----:B------:R0:W-:Y:S04]  /*0c20*/  STS [R25.X4+0x300], R10 ;  /* 0x0003000a19007388 */ /* 0x0001e80000004800 */
[----:B------:R-:W-:Y:S04]  /*0c30*/  STS [R24.X4+0x380], R13 ;  /* 0x0003800d18007388 */ /* 0x000fe80000004800 */
[----:B------:R3:W-:Y:S01]  /*0c40*/  STS [R23.X4+0x400], R12 ;  /* 0x0004000c17007388 */ /* 0x0007e20000004800 */
[----:B------:R-:W-:-:S03]  /*0c50*/  LEA.HI.SX32 R0, R0, R0, 0x1b ;  /* 0x0000000000007211 */ /* 0x000fc600078fdaff */
[----:B------:R-:W-:Y:S04]  /*0c60*/  STS [R22.X4+0x480], R15 ;  /* 0x0004800f16007388 */ /* 0x000fe80000004800 */
[----:B------:R4:W-:Y:S04]  /*0c70*/  STS [R21.X4+0x500], R14 ;  /* 0x0005000e15007388 */ /* 0x0009e80000004800 */
        /* <DEDUP_REMOVED lines=22> */
[----:B-1----:R-:W-:-:S03]  /*0de0*/  CS2R R6, SRZ ;  /* 0x0000000000067805 */ /* 0x002fc6000001ff00 */
[----:B------:R-:W-:Y:S01]  /*0df0*/  BAR.SYNC.DEFER_BLOCKING 0x0 ;  /* 0x0000000000007b1d */ /* 0x000fe20000010000 */
[----:B--2---:R-:W-:Y:S01]  /*0e00*/  CS2R R8, SRZ ;  /* 0x0000000000087805 */ /* 0x004fe2000001ff00 */
[----:B0-----:R-:W-:Y:S01]  /*0e10*/  CS2R R10, SRZ ;  /* 0x00000000000a7805 */ /* 0x001fe2000001ff00 */
[----:B---3--:R-:W-:Y:S01]  /*0e20*/  CS2R R12, SRZ ;  /* 0x00000000000c7805 */ /* 0x008fe2000001ff00 */
[----:B----4-:R-:W-:Y:S01]  /*0e30*/  CS2R R14, SRZ ;  /* 0x00000000000e7805 */ /* 0x010fe2000001ff00 */
[----:B------:R-:W-:Y:S01]  /*0e40*/  CS2R R46, SRZ ;  /* 0x00000000002e7805 */ /* 0x000fe2000001ff00 */
        /* <DEDUP_REMOVED lines=110> */
.L_x_2896:
[----:B------:R-:W-:Y:S05]  /*1530*/  BSYNC B0 ;  /* 0x0000000000007941 */ /* 0x000fea0003800000 */
.L_x_2895:
        /* <DEDUP_REMOVED lines=37> */
.L_x_2898:
[----:B------:R-:W-:Y:S05]  /*1790*/  BSYNC B0 ;  /* 0x0000000000007941 */ /* 0x000fea0003800000 */
.L_x_2897:
        /* <DEDUP_REMOVED lines=35> */
.L_x_2900:
[----:B------:R-:W-:Y:S05]  /*19d0*/  BSYNC B0 ;  /* 0x0000000000007941 */ /* 0x000fea0003800000 */
.L_x_2899:
        /* <DEDUP_REMOVED lines=37> */
.L_x_2902:
[----:B------:R-:W-:Y:S05]  /*1c30*/  BSYNC B0 ;  /* 0x0000000000007941 */ /* 0x000fea0003800000 */
.L_x_2901:
        /* <DEDUP_REMOVED lines=35> */
.L_x_2904:
[----:B------:R-:W-:Y:S05]  /*1e70*/  BSYNC B0 ;  /* 0x0000000000007941 */ /* 0x000fea0003800000 */
.L_x_2903:
        /* <DEDUP_REMOVED lines=37> */
.L_x_2906:
[----:B------:R-:W-:Y:S05]  /*20d0*/  BSYNC B0 ;  /* 0x0000000000007941 */ /* 0x000fea0003800000 */
.L_x_2905:
        /* <DEDUP_REMOVED lines=35> */
.L_x_2908:
[----:B------:R-:W-:Y:S05]  /*2310*/  BSYNC B0 ;  /* 0x0000000000007941 */ /* 0x000fea0003800000 */
.L_x_2907:
        /* <DEDUP_REMOVED lines=37> */
.L_x_2910:
[----:B------:R-:W-:Y:S05]  /*2570*/  BSYNC B0 ;  /* 0x0000000000007941 */ /* 0x000fea0003800000 */
.L_x_2909:
        /* <DEDUP_REMOVED lines=35> */
.L_x_2912:
[----:B------:R-:W-:Y:S05]  /*27b0*/  BSYNC B0 ;  /* 0x0000000000007941 */ /* 0x000fea0003800000 */
.L_x_2911:
        /* <DEDUP_REMOVED lines=42> */
.L_x_2914:
[----:B------:R-:W-:Y:S05]  /*2a60*/  BSYNC B0 ;  /* 0x0000000000007941 */ /* 0x000fea0003800000 */
.L_x_2913:
        /* <DEDUP_REMOVED lines=33> */
.L_x_2916:
[----:B------:R-:W-:Y:S05]  /*2c80*/  BSYNC B0 ;  /* 0x0000000000007941 */ /* 0x000fea0003800000 */
.L_x_2915:
        /* <DEDUP_REMOVED lines=33> */
.L_x_2918:
[----:B------:R-:W-:Y:S05]  /*2ea0*/  BSYNC B0 ;  /* 0x0000000000007941 */ /* 0x000fea0003800000 */
.L_x_2917:
        /* <DEDUP_REMOVED lines=33> */
.L_x_2920:
[----:B------:R-:W-:Y:S05]  /*30c0*/  BSYNC B0 ;  /* 0x0000000000007941 */ /* 0x000fea0003800000 */
.L_x_2919:
        /* <DEDUP_REMOVED lines=33> */
.L_x_2922:
[----:B------:R-:W-:Y:S05]  /*32e0*/  BSYNC B0 ;  /* 0x0000000000007941 */ /* 0x000fea0003800000 */
.L_x_2921:
        /* <DEDUP_REMOVED lines=33> */
.L_x_2924:
[----:B------:R-:W-:Y:S05]  /*3500*/  BSYNC B0 ;  /* 0x0000000000007941 */ /* 0x000fea0003800000 */
.L_x_2923:
        /* <DEDUP_REMOVED lines=33> */
.L_x_2926:
[----:B------:R-:W-:Y:S05]  /*3720*/  BSYNC B0 ;  /* 0x0000000000007941 */ /* 0x000fea0003800000 */
.L_x_2925:
        /* <DEDUP_REMOVED lines=35> */
[----:B------:R-:W-:-:S04]  /*3960*/  IMAD.MOV.U32 R113, RZ, RZ, RZ ;  /* 0x000000ffff717224 */ /* 0x000fc800078e00ff */
.L_x_2932:
[----:B------:R-:W-:Y:S01]  /*3970*/  IMAD R6, R44, c[0x0][0x180], RZ ;  /* 0x000060002c067a24 */ /* 0x000fe200078e02ff */
[----:B0-----:R-:W-:Y:S01]  /*3980*/  SHF.R.S32.HI R14, RZ, 0x1f, R113 ;  /* 0x0000001fff0e7819 */ /* 0x001fe20000011471 */
[----:B------:R-:W-:-:S04]  /*3990*/  IMAD.WIDE.U32 R4, R45, c[0x0][0x180], RZ ;  /* 0x000060002d047a25 */ /* 0x000fc800078e00ff */
[----:B------:R-:W-:Y:S02]  /*39a0*/  IMAD R3, R45, c[0x0][0x184], R6 ;  /* 0x000061002d037a24 */ /* 0x000fe400078e0206 */
[C---:B------:R-:W-:Y:S02]  /*39b0*/  IMAD R6, R14.reuse, c[0x0][0x188], RZ ;  /* 0x000062000e067a24 */ /* 0x040fe400078e02ff */
[----:B------:R-:W-:Y:S01]  /*39c0*/  IMAD R10, R14, c[0x0][0x1a0], RZ ;  /* 0x000068000e0a7a24 */ /* 0x000fe200078e02ff */
[----:B------:R-:W-:Y:S01]  /*39d0*/  IADD3 R5, R5, R3, RZ ;  /* 0x0000000305057210 */ /* 0x000fe20007ffe0ff */
[C---:B------:R-:W-:Y:S01]  /*39e0*/  IMAD R11, R113.reuse, c[0x0][0x18c], R6 ;  /* 0x00006300710b7a24 */ /* 0x040fe200078e0206 */
[----:B------:R-:W-:Y:S01]  /*39f0*/  SHF.R.S32.HI R3, RZ, 0x1f, R2 ;  /* 0x0000001fff037819 */ /* 0x000fe20000011402 */
[----:B------:R-:W-:Y:S02]  /*3a00*/  IMAD.MOV.U32 R85, RZ, RZ, -0x800 ;  /* 0xfffff800ff557424 */ /* 0x000fe400078e00ff */
[----:B------:R-:W-:-:S04]  /*3a10*/  IMAD.WIDE.U32 R6, R113, c[0x0][0x188], R4 ;  /* 0x0000620071067a25 */ /* 0x000fc800078e0004 */
[----:B------:R-:W-:Y:S01]  /*3a20*/  IMAD.WIDE.U32 R8, R113, c[0x0][0x1a0], R2 ;  /* 0x0000680071087a25 */ /* 0x000fe200078e0002 */
[----:B------:R-:W-:Y:S02]  /*3a30*/  LOP3.LUT R107, R2, 0x20, RZ, 0xfc, !PT ;  /* 0x00000020026b7812 */ /* 0x000fe400078efcff */
        /* <DEDUP_REMOVED lines=9> */
[----:B------:R-:W-:Y:S02]  /*3ad0*/  LOP3.LUT R105, R2, 0x40, RZ, 0xfc, !PT ;  /* 0x0000004002697812 */ /* 0x000fe400078efcff */
[----:B------:R-:W-:Y:S02]  /*3ae0*/  LEA.HI.X R11, R6, c[0x0][0x224], R7, 0x2, P0 ;  /* 0x00008900060b7a11 */ /* 0x000fe400000f1407 */
[C---:B------:R-:W-:Y:S01]  /*3af0*/  LOP3.LUT R103, R2.reuse, 0x60, RZ, 0xfc, !PT ;  /* 0x0000006002677812 */ /* 0x040fe200078efcff */
[----:B------:R-:W-:Y:S01]  /*3b00*/  CS2R R6, SRZ ;  /* 0x0000000000067805 */ /* 0x000fe2000001ff00 */
[----:B------:R-:W-:-:S02]  /*3b10*/  LOP3.LUT R101, R2, 0x80, RZ, 0xfc, !PT ;  /* 0x0000008002657812 */ /* 0x000fc400078efcff */
[C---:B------:R-:W-:Y:S02]  /*3b20*/  LOP3.LUT R99, R2.reuse, 0xa0, RZ, 0xfc, !PT ;  /* 0x000000a002637812 */ /* 0x040fe400078efcff */
[C---:B------:R-:W-:Y:S01]  /*3b30*/  LOP3.LUT R97, R2.reuse, 0xc0, RZ, 0xfc, !PT ;  /* 0x000000c002617812 */ /* 0x040fe200078efcff */
[----:B------:R-:W2:Y:S01]  /*3b40*/  @!P2 LDG.E R6, [R4.64] ;  /* 0x000000040406a981 */ /* 0x000ea2000c1e1900 */
[-C--:B------:R-:W-:Y:S02]  /*3b50*/  ISETP.GE.AND P0, PT, R105, R92.reuse, PT ;  /* 0x0000005c6900720c */ /* 0x080fe40003f06270 */
[C---:B------:R-:W-:Y:S01]  /*3b60*/  LOP3.LUT R95, R2.reuse, 0xe0, RZ, 0xfc, !PT ;  /* 0x000000e0025f7812 */ /* 0x040fe200078efcff */
[----:B------:R-:W3:Y:S01]  /*3b70*/  @!P1 LDG.E R7, [R4.64+0x80] ;  /* 0x0000800404079981 */ /* 0x000ee2000c1e1900 */
[-C--:B------:R-:W-:Y:S02]  /*3b80*/  ISETP.GE.AND P4, PT, R103, R92.reuse, PT ;  /* 0x0000005c6700720c */ /* 0x080fe40003f86270 */
[C---:B------:R-:W-:Y:S01]  /*3b90*/  LOP3.LUT R93, R2.reuse, 0x100, RZ, 0xfc, !PT ;  /* 0x00000100025d7812 */ /* 0x040fe200078efcff */
[----:B------:R-:W-:Y:S01]  /*3ba0*/  CS2R R8, SRZ ;  /* 0x0000000000087805 */ /* 0x000fe2000001ff00 */
[-C--:B------:R-:W-:Y:S01]  /*3bb0*/  ISETP.GE.AND P6, PT, R101, R92.reuse, PT ;  /* 0x0000005c6500720c */ /* 0x080fe20003fc6270 */
[----:B------:R-:W-:Y:S01]  /*3bc0*/  CS2R R12, SRZ ;  /* 0x00000000000c7805 */ /* 0x000fe2000001ff00 */
[-C--:B------:R-:W-:Y:S01]  /*3bd0*/  ISETP.GE.AND P5, PT, R99, R92.reuse, PT ;  /* 0x0000005c6300720c */ /* 0x080fe20003fa6270 */
[----:B------:R0:W4:Y:S01]  /*3be0*/  LDG.E R94, [R10.64] ;  /* 0x000000040a5e7981 */ /* 0x000122000c1e1900 */
[-C--:B------:R-:W-:Y:S01]  /*3bf0*/  ISETP.GE.AND P3, PT, R97, R92.reuse, PT ;  /* 0x0000005c6100720c */ /* 0x080fe20003f66270 */
[----:B------:R-:W-:Y:S01]  /*3c00*/  HFMA2.MMA R15, -RZ, RZ, 0, 0 ;  /* 0x00000000ff0f7435 */ /* 0x000fe200000001ff */
[-C--:B------:R-:W-:Y:S01]  /*3c10*/  ISETP.GE.AND P2, PT, R95, R92.reuse, PT ;  /* 0x0000005c5f00720c */ /* 0x080fe20003f46270 */
[----:B------:R-:W4:Y:S01]  /*3c20*/  @!P0 LDG.E R8, [R4.64+0x100] ;  /* 0x0001000404088981 */ /* 0x000f22000c1e1900 */
[----:B------:R-:W-:Y:S01]  /*3c30*/  ISETP.GE.AND P1, PT, R93, R92, PT ;  /* 0x0000005c5d00720c */ /* 0x000fe20003f26270 */
[----:B------:R-:W-:Y:S01]  /*3c40*/  CS2R R114, SRZ ;  /* 0x0000000000727805 */ /* 0x000fe2000001ff00 */
[C---:B------:R-:W-:Y:S01]  /*3c50*/  LOP3.LUT R91, R2.reuse, 0x120, RZ, 0xfc, !PT ;  /* 0x00000120025b7812 */ /* 0x040fe200078efcff */
[----:B------:R-:W4:Y:S01]  /*3c60*/  @!P4 LDG.E R9, [R4.64+0x180] ;  /* 0x000180040409c981 */ /* 0x000f22000c1e1900 */
[C---:B------:R-:W-:Y:S01]  /*3c70*/  LOP3.LUT R90, R2.reuse, 0x140, RZ, 0xfc, !PT ;  /* 0x00000140025a7812 */ /* 0x040fe200078efcff */
[----:B0-----:R-:W-:Y:S01]  /*3c80*/  CS2R R10, SRZ ;  /* 0x00000000000a7805 */ /* 0x001fe2000001ff00 */
[----:B------:R-:W-:Y:S01]  /*3c90*/  LOP3.LUT R89, R2, 0x160, RZ, 0xfc, !PT ;  /* 0x0000016002597812 */ /* 0x000fe200078efcff */
[----:B------:R-:W4:Y:S01]  /*3ca0*/  @!P6 LDG.E R12, [R4.64+0x200] ;  /* 0x00020004040ce981 */ /* 0x000f22000c1e1900 */
[----:B------:R-:W-:-:S02]  /*3cb0*/  MOV R112, RZ ;  /* 0x000000ff00707202 */ /* 0x000fc40000000f00 */
[C---:B------:R-:W-:Y:S01]  /*3cc0*/  LOP3.LUT R88, R2.reuse, 0x180, RZ, 0xfc, !PT ;  /* 0x0000018002587812 */ /* 0x040fe200078efcff */
[----:B------:R-:W4:Y:S01]  /*3cd0*/  @!P5 LDG.E R13, [R4.64+0x280] ;  /* 0x00028004040dd981 */ /* 0x000f22000c1e1900 */
[C---:B------:R-:W-:Y:S02]  /*3ce0*/  LOP3.LUT R87, R2.reuse, 0x1a0, RZ, 0xfc, !PT ;  /* 0x000001a002577812 */ /* 0x040fe400078efcff */
[-C--:B------:R-:W-:Y:S01]  /*3cf0*/  ISETP.GE.AND P0, PT, R91, R92.reuse, PT ;  /* 0x0000005c5b00720c */ /* 0x080fe20003f06270 */
[----:B------:R-:W4:Y:S01]  /*3d00*/  @!P3 LDG.E R10, [R4.64+0x300] ;  /* 0x00030004040ab981 */ /* 0x000f22000c1e1900 */
[----:B------:R-:W-:Y:S02]  /*3d10*/  LOP3.LUT R86, R2, 0x1c0, RZ, 0xfc, !PT ;  /* 0x000001c002567812 */ /* 0x000fe400078efcff */
[----:B------:R-:W-:Y:S01]  /*3d20*/  ISETP.GE.AND P4, PT, R90, R92, PT ;  /* 0x0000005c5a00720c */ /* 0x000fe20003f86270 */
[----:B------:R-:W4:Y:S01]  /*3d30*/  @!P2 LDG.E R11, [R4.64+0x380] ;  /* 0x00038004040ba981 */ /* 0x000f22000c1e1900 */
[----:B------:R-:W-:-:S02]  /*3d40*/  LOP3.LUT R85, R2, 0x1e0, RZ, 0xfc, !PT ;  /* 0x000001e002557812 */ /* 0x000fc400078efcff */
[-C--:B------:R-:W-:Y:S01]  /*3d50*/  ISETP.GE.AND P6, PT, R89, R92.reuse, PT ;  /* 0x0000005c5900720c */ /* 0x080fe20003fc6270 */
[----:B------:R-:W4:Y:S01]  /*3d60*/  @!P1 LDG.E R112, [R4.64+0x400] ;  /* 0x0004000404709981 */ /* 0x000f22000c1e1900 */
[-C--:B------:R-:W-:Y:S02]  /*3d70*/  ISETP.GE.AND P5, PT, R88, R92.reuse, PT ;  /* 0x0000005c5800720c */ /* 0x080fe40003fa6270 */
[-C--:B------:R-:W-:Y:S01]  /*3d80*/  ISETP.GE.AND P3, PT, R87, R92.reuse, PT ;  /* 0x0000005c5700720c */ /* 0x080fe20003f66270 */
[----:B------:R-:W-:Y:S01]  /*3d90*/  CS2R R116, SRZ ;  /* 0x0000000000747805 */ /* 0x000fe2000001ff00 */
[-C--:B------:R-:W-:Y:S02]  /*3da0*/  ISETP.GE.AND P2, PT, R86, R92.reuse, PT ;  /* 0x0000005c5600720c */ /* 0x080fe40003f46270 */
[----:B------:R-:W-:Y:S01]  /*3db0*/  MOV R109, RZ ;  /* 0x000000ff006d7202 */ /* 0x000fe20000000f00 */
[----:B------:R-:W-:Y:S01]  /*3dc0*/  IMAD.MOV.U32 R118, RZ, RZ, RZ ;  /* 0x000000ffff767224 */ /* 0x000fe200078e00ff */
[----:B------:R-:W-:Y:S01]  /*3dd0*/  ISETP.GE.AND P1, PT, R85, R92, PT ;  /* 0x0000005c5500720c */ /* 0x000fe20003f26270 */
[----:B------:R0:W4:Y:S04]  /*3de0*/  @!P0 LDG.E R15, [R4.64+0x480] ;  /* 0x00048004040f8981 */ /* 0x000128000c1e1900 */
[----:B------:R0:W4:Y:S04]  /*3df0*/  @!P4 LDG.E R114, [R4.64+0x500] ;  /* 0x000500040472c981 */ /* 0x000128000c1e1900 */
[----:B------:R0:W4:Y:S04]  /*3e00*/  @!P6 LDG.E R109, [R4.64+0x580] ;  /* 0x00058004046de981 */ /* 0x000128000c1e1900 */
[----:B------:R0:W4:Y:S04]  /*3e10*/  @!P5 LDG.E R116, [R4.64+0x600] ;  /* 0x000600040474d981 */ /* 0x000128000c1e1900 */
[----:B------:R0:W4:Y:S04]  /*3e20*/  @!P3 LDG.E R115, [R4.64+0x680] ;  /* 0x000680040473b981 */ /* 0x000128000c1e1900 */
[----:B------:R0:W4:Y:S04]  /*3e30*/  @!P2 LDG.E R118, [R4.64+0x700] ;  /* 0x000700040476a981 */ /* 0x000128000c1e1900 */
[----:B------:R0:W4:Y:S01]  /*3e40*/  @!P1 LDG.E R117, [R4.64+0x780] ;  /* 0x0007800404759981 */ /* 0x000122000c1e1900 */
[----:B------:R-:W-:-:S03]  /*3e50*/  IMAD R14, R14, c[0x0][0x1c0], RZ ;  /* 0x000070000e0e7a24 */ /* 0x000fc600078e02ff */
[----:B--2---:R1:W-:Y:S04]  /*3e60*/  STS [R31.X4], R6 ;  /* 0x000000061f007388 */ /* 0x0043e80000004800 */
[----:B---3--:R-:W-:Y:S04]  /*3e70*/  STS [R30.X4+0x80], R7 ;  /* 0x000080071e007388 */ /* 0x008fe80000004800 */
[----:B----4-:R-:W-:Y:S04]  /*3e80*/  STS [R29.X4+0x100], R8 ;  /* 0x000100081d007388 */ /* 0x010fe80000004800 */
[----:B------:R-:W-:Y:S04]  /*3e90*/  STS [R28.X4+0x180], R9 ;  /* 0x000180091c007388 */ /* 0x000fe80000004800 */
[----:B------:R-:W-:Y:S04]  /*3ea0*/  STS [R27.X4+0x200], R12 ;  /* 0x0002000c1b007388 */ /* 0x000fe80000004800 */
[----:B------:R-:W-:Y:S04]  /*3eb0*/  STS [R26.X4+0x280], R13 ;  /* 0x0002800d1a007388 */ /* 0x000fe80000004800 */
[----:B------:R-:W-:Y:S04]  /*3ec0*/  STS [R25.X4+0x300], R10 ;  /* 0x0003000a19007388 */ /* 0x000fe80000004800 */
[----:B------:R-:W-:Y:S04]  /*3ed0*/  STS [R24.X4+0x380], R11 ;  /* 0x0003800b18007388 */ /* 0x000fe80000004800 */
[----:B------:R-:W-:Y:S01]  /*3ee0*/  STS [R23.X4+0x400], R112 ;  /* 0x0004007017007388 */ /* 0x000fe20000004800 */
[----:B0-----:R-:W-:-:S03]  /*3ef0*/  FMUL.FTZ R5, R94, 1.4426950216293334961 ;  /* 0x3fb8aa3b5e057820 */ /* 0x001fc60000410000 */
[----:B------:R-:W-:Y:S04]  /*3f00*/  STS [R22.X4+0x480], R15 ;  /* 0x0004800f16007388 */ /* 0x000fe80000004800 */
[----:B------:R-:W-:Y:S04]  /*3f10*/  STS [R21.X4+0x500], R114 ;  /* 0x0005007215007388 */ /* 0x000fe80000004800 */
[----:B------:R0:W-:Y:S04]  /*3f20*/  STS [R20.X4+0x580], R109 ;  /* 0x0005806d14007388 */ /* 0x0001e80000004800 */
[----:B------:R-:W-:Y:S04]  /*3f30*/  STS [R19.X4+0x600], R116 ;  /* 0x0006007413007388 */ /* 0x000fe80000004800 */
[----:B------:R-:W-:Y:S04]  /*3f40*/  STS [R18.X4+0x680], R115 ;  /* 0x0006807312007388 */ /* 0x000fe80000004800 */
[----:B------:R-:W-:Y:S04]  /*3f50*/  STS [R17.X4+0x700], R118 ;  /* 0x0007007611007388 */ /* 0x000fe80000004800 */
[----:B------:R-:W-:Y:S01]  /*3f60*/  STS [R16.X4+0x780], R117 ;  /* 0x0007807510007388 */ /* 0x000fe20000004800 */
[----:B------:R-:W-:-:S06]  /*3f70*/  NOP ;  /* 0x0000000000007918 */ /* 0x000fcc0000000000 */
[----:B------:R-:W2:Y:S04]  /*3f80*/  LDS R7, [R0.X4] ;  /* 0x0000000000077984 */ /* 0x000ea80000004800 */
[----:B------:R-:W0:Y:S04]  /*3f90*/  S2R R94, SR_TID.X ;  /* 0x00000000005e7919 */ /* 0x000e280000002100 */
[----:B------:R-:W3:Y:S04]  /*3fa0*/  LDS R9, [R0.X4+0x4] ;  /* 0x0000040000097984 */ /* 0x000ee80000004800 */
[----:B------:R-:W4:Y:S01]  /*3fb0*/  LDS R13, [R0.X4+0x8] ;  /* 0x00000800000d7984 */ /* 0x000f220000004800 */
[----:B-1----:R-:W-:-:S03]  /*3fc0*/  FMUL.FTZ R6, R5, R48 ;  /* 0x0000003005067220 */ /* 0x002fc60000410000 */
[----:B------:R-:W1:Y:S04]  /*3fd0*/  LDS R115, [R0.X4+0xc] ;  /* 0x00000c0000737984 */ /* 0x000e680000004800 */
[----:B------:R-:W-:Y:S01]  /*3fe0*/  LDS R112, [R0.X4+0x10] ;  /* 0x0000100000707984 */ /* 0x000fe20000004800 */
[----:B0-----:R-:W-:-:S04]  /*3ff0*/  SHF.L.U32 R109, R94, 0x4, RZ ;  /* 0x000000045e6d7819 */ /* 0x001fc800000006ff */
[----:B------:R-:W-:-:S04]  /*4000*/  IADD3 R11, R109, 0x1, RZ ;  /* 0x000000016d0b7810 */ /* 0x000fc80007ffe0ff */
[-C--:B------:R-:W-:Y:S02]  /*4010*/  ISETP.GE.U32.AND P1, PT, R11, R92.reuse, PT ;  /* 0x0000005c0b00720c */ /* 0x080fe40003f26070 */
[C---:B------:R-:W-:Y:S01]  /*4020*/  IADD3 R11, R109.reuse, 0x4, RZ ;  /* 0x000000046d0b7810 */ /* 0x040fe20007ffe0ff */
[----:B--2---:R-:W-:Y:S01]  /*4030*/  FMUL.FTZ R7, R96, R7 ;  /* 0x0000000760077220 */ /* 0x004fe20000410000 */
[----:B------:R-:W-:Y:S02]  /*4040*/  IADD3 R117, R109, 0x3, RZ ;  /* 0x000000036d757810 */ /* 0x000fe40007ffe0ff */
[-C--:B------:R-:W-:Y:S02]  /*4050*/  ISETP.GE.U32.AND P6, PT, R11, R92.reuse, PT ;  /* 0x0000005c0b00720c */ /* 0x080fe40003fc6070 */
[----:B------:R-:W0:Y:S01]  /*4060*/  LDS R11, [R0.X4+0x14] ;  /* 0x00001400000b7984 */ /* 0x000e220000004800 */
[-C--:B------:R-:W-:Y:S01]  /*4070*/  ISETP.GE.U32.AND P2, PT, R109, R92.reuse, PT ;  /* 0x0000005c6d00720c */ /* 0x080fe20003f46070 */
[----:B------:R-:W2:Y:S01]  /*4080*/  MUFU.EX2 R6, R6 ;  /* 0x0000000600067308 */ /* 0x000ea20000000800 */
[----:B------:R-:W-:-:S02]  /*4090*/  ISETP.GE.U32.AND P4, PT, R117, R92, PT ;  /* 0x0000005c7500720c */ /* 0x000fc40003f86070 */
[----:B------:R-:W-:Y:S02]  /*40a0*/  FSEL R126, R7, RZ, !P2 ;  /* 0x000000ff077e7208 */ /* 0x000fe40005000000 */
[----:B------:R-:W-:Y:S01]  /*40b0*/  IADD3 R117, R109, 0x5, RZ ;  /* 0x000000056d757810 */ /* 0x000fe20007ffe0ff */
[----:B------:R-:W0:Y:S01]  /*40c0*/  LDS R7, [R0.X4+0x1c] ;  /* 0x00001c0000077984 */ /* 0x000e220000004800 */
[----:B------:R-:W-:Y:S02]  /*40d0*/  FMUL.FTZ R4, R5, R46 ;  /* 0x0000002e05047220 */ /* 0x000fe40000410000 */
[----:B------:R-:W-:Y:S02]  /*40e0*/  ISETP.GE.U32.AND P5, PT, R117, R92, PT ;  /* 0x0000005c7500720c */ /* 0x000fe40003fa6070 */
[----:B------:R-:W0:Y:S01]  /*40f0*/  LDS R117, [R0.X4+0x18] ;  /* 0x0000180000757984 */ /* 0x000e220000004800 */
[C---:B------:R-:W-:Y:S01]  /*4100*/  FMUL.FTZ R8, R5.reuse, R50 ;  /* 0x0000003205087220 */ /* 0x040fe20000410000 */
[----:B------:R-:W1:Y:S01]  /*4110*/  MUFU.EX2 R4, R4 ;  /* 0x0000000400047308 */ /* 0x000e620000000800 */
[----:B------:R-:W-:Y:S01]  /*4120*/  FMUL.FTZ R10, R5, R52 ;  /* 0x00000034050a7220 */ /* 0x000fe20000410000 */
[----:B--2---:R-:W-:-:S02]  /*4130*/  FSEL R124, R6, 1, !P1 ;  /* 0x3f800000067c7808 */ /* 0x004fc40004800000 */
[----:B------:R-:W2:Y:S04]  /*4140*/  LDS R6, [R0.X4+0x20] ;  /* 0x0000200000067984 */ /* 0x000ea80000004800 */
[----:B------:R-:W1:Y:S01]  /*4150*/  MUFU.EX2 R8, R8 ;  /* 0x0000000800087308 */ /* 0x000e620000000800 */
[----:B------:R-:W-:Y:S01]  /*4160*/  IADD3 R15, R109, 0x2, RZ ;  /* 0x000000026d0f7810 */ /* 0x000fe20007ffe0ff */
[----:B------:R-:W-:Y:S02]  /*4170*/  FMUL.FTZ R12, R5, R54 ;  /* 0x00000036050c7220 */ /* 0x000fe40000410000 */
[----:B---3--:R-:W-:Y:S01]  /*4180*/  FMUL.FTZ R9, R98, R9 ;  /* 0x0000000962097220 */ /* 0x008fe20000410000 */
[----:B------:R-:W-:-:S03]  /*4190*/  ISETP.GE.U32.AND P0, PT, R15, R92, PT ;  /* 0x0000005c0f00720c */ /* 0x000fc60003f06070 */
[----:B------:R-:W3:Y:S01]  /*41a0*/  MUFU.EX2 R10, R10 ;  /* 0x0000000a000a7308 */ /* 0x000ee20000000800 */
[----:B------:R-:W-:Y:S01]  /*41b0*/  FMUL.FTZ R15, R5, R56 ;  /* 0x00000038050f7220 */ /* 0x000fe20000410000 */
[----:B------:R-:W-:Y:S01]  /*41c0*/  IADD3 R119, R109, 0x6, RZ ;  /* 0x000000066d777810 */ /* 0x000fe20007ffe0ff */
[----:B------:R-:W-:Y:S01]  /*41d0*/  FMUL.FTZ R116, R5, R60 ;  /* 0x0000003c05747220 */ /* 0x000fe20000410000 */
[----:B------:R-:W-:Y:S01]  /*41e0*/  FSEL R127, R9, RZ, !P1 ;  /* 0x000000ff097f7208 */ /* 0x000fe20004800000 */
[----:B----4-:R-:W-:-:S03]  /*41f0*/  FMUL.FTZ R13, R84, R13 ;  /* 0x0000000d540d7220 */ /* 0x010fc60000410000 */
[----:B------:R-:W4:Y:S01]  /*4200*/  MUFU.EX2 R12, R12 ;  /* 0x0000000c000c7308 */ /* 0x000f220000000800 */
[----:B-1----:R-:W-:Y:S01]  /*4210*/  FSEL R129, R4, 1, !P2 ;  /* 0x3f80000004817808 */ /* 0x002fe20005000000 */
[----:B------:R-:W-:Y:S01]  /*4220*/  FMUL.FTZ R114, R5, R58 ;  /* 0x0000003a05727220 */ /* 0x000fe20000410000 */
[----:B------:R-:W-:Y:S02]  /*4230*/  IADD3 R9, R109, 0x9, RZ ;  /* 0x000000096d097810 */ /* 0x000fe40007ffe0ff */
[-C--:B------:R-:W-:Y:S01]  /*4240*/  ISETP.GE.U32.AND P3, PT, R119, R92.reuse, PT ;  /* 0x0000005c7700720c */ /* 0x080fe20003f66070 */
[----:B------:R-:W-:Y:S01]  /*4250*/  FMUL.FTZ R115, R100, R115 ;  /* 0x0000007364737220 */ /* 0x000fe20000410000 */
[----:B------:R-:W-:Y:S01]  /*4260*/  IADD3 R119, R109, 0x7, RZ ;  /* 0x000000076d777810 */ /* 0x000fe20007ffe0ff */
[----:B------:R-:W1:Y:S01]  /*4270*/  MUFU.EX2 R4, R116 ;  /* 0x0000007400047308 */ /* 0x000e620000000800 */
[----:B------:R-:W-:Y:S02]  /*4280*/  FSEL R125, R13, RZ, !P0 ;  /* 0x000000ff0d7d7208 */ /* 0x000fe40004000000 */
[----:B------:R-:W-:Y:S01]  /*4290*/  FSEL R122, R8, 1, !P0 ;  /* 0x3f800000087a7808 */ /* 0x000fe20004000000 */
[----:B------:R-:W2:Y:S01]  /*42a0*/  LDS R13, [R0.X4+0x24] ;  /* 0x00002400000d7984 */ /* 0x000ea20000004800 */
[----:B------:R-:W-:-:S03]  /*42b0*/  ISETP.GE.U32.AND P0, PT, R9, R92, PT ;  /* 0x0000005c0900720c */ /* 0x000fc60003f06070 */
[----:B------:R-:W1:Y:S01]  /*42c0*/  MUFU.EX2 R15, R15 ;  /* 0x0000000f000f7308 */ /* 0x000e620000000800 */
[----:B------:R-:W-:Y:S01]  /*42d0*/  IADD3 R9, R109, 0xa, RZ ;  /* 0x0000000a6d097810 */ /* 0x000fe20007ffe0ff */
[----:B0-----:R-:W-:Y:S01]  /*42e0*/  FMUL.FTZ R11, R102, R11 ;  /* 0x0000000b660b7220 */ /* 0x001fe20000410000 */
[----:B------:R-:W-:Y:S01]  /*42f0*/  ISETP.GE.U32.AND P2, PT, R119, R92, PT ;  /* 0x0000005c7700720c */ /* 0x000fe20003f46070 */
[----:B------:R-:W-:Y:S01]  /*4300*/  FMUL.FTZ R112, R83, R112 ;  /* 0x0000007053707220 */ /* 0x000fe20000410000 */
[----:B------:R-:W-:Y:S02]  /*4310*/  IADD3 R119, R109, 0x8, RZ ;  /* 0x000000086d777810 */ /* 0x000fe40007ffe0ff */
[----:B------:R-:W-:Y:S01]  /*4320*/  FSEL R123, R115, RZ, !P4 ;  /* 0x000000ff737b7208 */ /* 0x000fe20006000000 */
[----:B------:R-:W0:Y:S01]  /*4330*/  MUFU.EX2 R114, R114 ;  /* 0x0000007200727308 */ /* 0x000e220000000800 */
[----:B---3--:R-:W-:Y:S02]  /*4340*/  FSEL R120, R10, 1, !P4 ;  /* 0x3f8000000a787808 */ /* 0x008fe40006000000 */
[----:B------:R-:W-:-:S02]  /*4350*/  ISETP.GE.U32.AND P4, PT, R9, R92, PT ;  /* 0x0000005c0900720c */ /* 0x000fc40003f86070 */
[----:B------:R-:W-:Y:S01]  /*4360*/  IADD3 R9, R109, 0xb, RZ ;  /* 0x0000000b6d097810 */ /* 0x000fe20007ffe0ff */
[----:B------:R-:W-:Y:S01]  /*4370*/  FMUL.FTZ R115, R104, R7 ;  /* 0x0000000768737220 */ /* 0x000fe20000410000 */
[----:B------:R-:W-:Y:S01]  /*4380*/  ISETP.GE.U32.AND P1, PT, R119, R92, PT ;  /* 0x0000005c7700720c */ /* 0x000fe20003f26070 */
[----:B------:R-:W3:Y:S01]  /*4390*/  LDS R7, [R0.X4+0x28] ;  /* 0x0000280000077984 */ /* 0x000ee20000004800 */
[----:B------:R-:W-:Y:S02]  /*43a0*/  FSEL R119, R11, RZ, !P5 ;  /* 0x000000ff0b777208 */ /* 0x000fe40006800000 */
[----:B------:R-:W-:Y:S02]  /*43b0*/  FSEL R121, R112, RZ, !P6 ;  /* 0x000000ff70797208 */ /* 0x000fe40007000000 */
[----:B----4-:R-:W-:Y:S02]  /*43c0*/  FSEL R118, R12, 1, !P6 ;  /* 0x3f8000000c767808 */ /* 0x010fe40007000000 */
[----:B------:R-:W-:-:S02]  /*43d0*/  IADD3 R11, R109, 0xe, RZ ;  /* 0x0000000e6d0b7810 */ /* 0x000fc40007ffe0ff */
[----:B------:R-:W-:Y:S02]  /*43e0*/  ISETP.GE.U32.AND P6, PT, R9, R92, PT ;  /* 0x0000005c0900720c */ /* 0x000fe40003fc6070 */
[----:B------:R-:W-:Y:S01]  /*43f0*/  IADD3 R9, R109, 0xc, RZ ;  /* 0x0000000c6d097810 */ /* 0x000fe20007ffe0ff */
[----:B------:R-:W-:Y:S01]  /*4400*/  FMUL.FTZ R117, R82, R117 ;  /* 0x0000007552757220 */ /* 0x000fe20000410000 */
[----:B------:R-:W-:Y:S02]  /*4410*/  FSEL R115, R115, RZ, !P2 ;  /* 0x000000ff73737208 */ /* 0x000fe40005000000 */
[----:B-1----:R-:W-:Y:S02]  /*4420*/  FSEL R112, R4, 1, !P2 ;  /* 0x3f80000004707808 */ /* 0x002fe40005000000 */
[----:B------:R-:W-:Y:S01]  /*4430*/  FSEL R116, R15, 1, !P5 ;  /* 0x3f8000000f747808 */ /* 0x000fe20006800000 */
[----:B------:R-:W-:Y:S01]  /*4440*/  FMUL.FTZ R8, R5, R70 ;  /* 0x0000004605087220 */ /* 0x000fe20000410000 */
[-C--:B------:R-:W-:Y:S01]  /*4450*/  ISETP.GE.U32.AND P2, PT, R11, R92.reuse, PT ;  /* 0x0000005c0b00720c */ /* 0x080fe20003f46070 */
[----:B------:R-:W-:Y:S01]  /*4460*/  LDS R4, [R0.X4+0x30] ;  /* 0x0000300000047984 */ /* 0x000fe20000004800 */
[----:B------:R-:W-:-:S02]  /*4470*/  ISETP.GE.U32.AND P5, PT, R9, R92, PT ;  /* 0x0000005c0900720c */ /* 0x000fc40003fa6070 */
[----:B------:R-:W-:Y:S01]  /*4480*/  IADD3 R9, R109, 0xd, RZ ;  /* 0x0000000d6d097810 */ /* 0x000fe20007ffe0ff */
[----:B------:R-:W1:Y:S01]  /*4490*/  LDS R11, [R0.X4+0x2c] ;  /* 0x00002c00000b7984 */ /* 0x000e620000004800 */
[----:B------:R-:W-:Y:S02]  /*44a0*/  FSEL R117, R117, RZ, !P3 ;  /* 0x000000ff75757208 */ /* 0x000fe40005800000 */
[----:B0-----:R-:W-:Y:S01]  /*44b0*/  FSEL R114, R114, 1, !P3 ;  /* 0x3f80000072727808 */ /* 0x001fe20005800000 */
[----:B------:R0:W-:Y:S01]  /*44c0*/  MUFU.EX2 R136, R8 ;  /* 0x0000000800887308 */ /* 0x0001e20000000800 */
[----:B------:R-:W-:Y:S01]  /*44d0*/  ISETP.GE.U32.AND P3, PT, R9, R92, PT ;  /* 0x0000005c0900720c */ /* 0x000fe20003f66070 */
[C---:B------:R-:W-:Y:S02]  /*44e0*/  FMUL.FTZ R9, R5.reuse, R72 ;  /* 0x0000004805097220 */ /* 0x040fe40000410000 */
[C---:B------:R-:W-:Y:S02]  /*44f0*/  FMUL.FTZ R131, R5.reuse, R62 ;  /* 0x0000003e05837220 */ /* 0x040fe40000410000 */
[----:B------:R-:W-:-:S02]  /*4500*/  FMUL.FTZ R133, R5, R64 ;  /* 0x0000004005857220 */ /* 0x000fc40000410000 */
[C---:B------:R-:W-:Y:S02]  /*4510*/  FMUL.FTZ R134, R5.reuse, R66 ;  /* 0x0000004205867220 */ /* 0x040fe40000410000 */
[C---:B------:R-:W-:Y:S02]  /*4520*/  FMUL.FTZ R135, R5.reuse, R68 ;  /* 0x0000004405877220 */ /* 0x040fe40000410000 */
[C---:B------:R-:W-:Y:S02]  /*4530*/  FMUL.FTZ R10, R5.reuse, R74 ;  /* 0x0000004a050a7220 */ /* 0x040fe40000410000 */
[----:B0-----:R-:W-:Y:S02]  /*4540*/  FMUL.FTZ R8, R5, R76 ;  /* 0x0000004c05087220 */ /* 0x001fe40000410000 */
[----:B------:R-:W0:Y:S01]  /*4550*/  LDS R5, [R0.X4+0x34] ;  /* 0x0000340000057984 */ /* 0x000e220000004800 */
[----:B--2---:R-:W-:Y:S01]  /*4560*/  FMUL.FTZ R6, R81, R6 ;  /* 0x0000000651067220 */ /* 0x004fe20000410000 */
[----:B------:R2:W-:Y:S01]  /*4570*/  MUFU.EX2 R137, R9 ;  /* 0x0000000900897308 */ /* 0x0005e20000000800 */
[----:B------:R-:W-:-:S02]  /*4580*/  FFMA.FTZ R12, R126, R124, R127 ;  /* 0x0000007c7e0c7223 */ /* 0x000fc4000001007f */
[----:B------:R-:W-:Y:S01]  /*4590*/  FMUL.FTZ R139, R129, R124 ;  /* 0x0000007c818b7220 */ /* 0x000fe20000410000 */
[----:B------:R-:W-:Y:S01]  /*45a0*/  FSEL R128, R6, RZ, !P1 ;  /* 0x000000ff06807208 */ /* 0x000fe20004800000 */
[C---:B------:R-:W-:Y:S01]  /*45b0*/  FFMA.FTZ R12, R122.reuse, R12, R125 ;  /* 0x0000000c7a0c7223 */ /* 0x040fe2000001007d */
[----:B------:R-:W-:Y:S04]  /*45c0*/  LDS R6, [R0.X4+0x3c] ;  /* 0x00003c0000067984 */ /* 0x000fe80000004800 */
[----:B--2---:R-:W2:Y:S01]  /*45d0*/  LDS R9, [R0.X4+0x38] ;  /* 0x0000380000097984 */ /* 0x004ea20000004800 */
[----:B------:R-:W4:Y:S01]  /*45e0*/  MUFU.EX2 R131, R131 ;  /* 0x0000008300837308 */ /* 0x000f220000000800 */
[----:B------:R-:W-:Y:S02]  /*45f0*/  FMUL.FTZ R139, R122, R139 ;  /* 0x0000008b7a8b7220 */ /* 0x000fe40000410000 */
[----:B------:R-:W-:-:S02]  /*4600*/  FFMA.FTZ R12, R120, R12, R123 ;  /* 0x0000000c780c7223 */ /* 0x000fc4000001007b */
[----:B------:R-:W-:Y:S02]  /*4610*/  FMUL.FTZ R139, R120, R139 ;  /* 0x0000008b788b7220 */ /* 0x000fe40000410000 */
[C---:B------:R-:W-:Y:S01]  /*4620*/  FFMA.FTZ R12, R118.reuse, R12, R121 ;  /* 0x0000000c760c7223 */ /* 0x040fe20000010079 */
[----:B------:R-:W0:Y:S01]  /*4630*/  MUFU.EX2 R133, R133 ;  /* 0x0000008500857308 */ /* 0x000e220000000800 */
[----:B------:R-:W-:Y:S02]  /*4640*/  FMUL.FTZ R139, R118, R139 ;  /* 0x0000008b768b7220 */ /* 0x000fe40000410000 */
[----:B------:R-:W-:Y:S02]  /*4650*/  FFMA.FTZ R12, R116, R12, R119 ;  /* 0x0000000c740c7223 */ /* 0x000fe40000010077 */
[----:B------:R-:W-:-:S03]  /*4660*/  FMUL.FTZ R13, R106, R13 ;  /* 0x0000000d6a0d7220 */ /* 0x000fc60000410000 */
[----:B------:R-:W0:Y:S01]  /*4670*/  MUFU.EX2 R134, R134 ;  /* 0x0000008600867308 */ /* 0x000e220000000800 */
[----:B------:R-:W-:Y:S02]  /*4680*/  FMUL.FTZ R139, R116, R139 ;  /* 0x0000008b748b7220 */ /* 0x000fe40000410000 */
[----:B------:R-:W-:Y:S01]  /*4690*/  FFMA.FTZ R12, R114, R12, R117 ;  /* 0x0000000c720c7223 */ /* 0x000fe20000010075 */
[----:B----4-:R-:W-:-:S04]  /*46a0*/  FSEL R131, R131, 1, !P1 ;  /* 0x3f80000083837808 */ /* 0x010fc80004800000 */
[----:B------:R-:W4:Y:S01]  /*46b0*/  MUFU.EX2 R135, R135 ;  /* 0x0000008700877308 */ /* 0x000f220000000800 */
[----:B------:R-:W-:Y:S01]  /*46c0*/  FSEL R130, R13, RZ, !P0 ;  /* 0x000000ff0d827208 */ /* 0x000fe20004000000 */
[----:B------:R-:W-:Y:S02]  /*46d0*/  FMUL.FTZ R139, R114, R139 ;  /* 0x0000008b728b7220 */ /* 0x000fe40000410000 */
[----:B------:R-:W-:-:S04]  /*46e0*/  FFMA.FTZ R13, R112, R12, R115 ;  /* 0x0000000c700d7223 */ /* 0x000fc80000010073 */
[----:B------:R-:W2:Y:S01]  /*46f0*/  MUFU.EX2 R10, R10 ;  /* 0x0000000a000a7308 */ /* 0x000ea20000000800 */
[----:B---3--:R-:W-:Y:S01]  /*4700*/  FMUL.FTZ R7, R80, R7 ;  /* 0x0000000750077220 */ /* 0x008fe20000410000 */
[----:B0-----:R-:W-:Y:S01]  /*4710*/  FSEL R133, R133, 1, !P0 ;  /* 0x3f80000085857808 */ /* 0x001fe20004000000 */
[----:B------:R-:W-:Y:S02]  /*4720*/  FMUL.FTZ R12, R112, R139 ;  /* 0x0000008b700c7220 */ /* 0x000fe40000410000 */
[----:B------:R-:W-:Y:S01]  /*4730*/  FFMA.FTZ R13, R131, R13, R128 ;  /* 0x0000000d830d7223 */ /* 0x000fe20000010080 */
[----:B------:R-:W-:Y:S01]  /*4740*/  FSEL R134, R134, 1, !P4 ;  /* 0x3f80000086867808 */ /* 0x000fe20006000000 */
[----:B-1----:R-:W-:Y:S01]  /*4750*/  FMUL.FTZ R11, R108, R11 ;  /* 0x0000000b6c0b7220 */ /* 0x002fe20000410000 */
[----:B------:R-:W-:Y:S01]  /*4760*/  FSEL R139, R7, RZ, !P4 ;  /* 0x000000ff078b7208 */ /* 0x000fe20006000000 */
[----:B------:R-:W-:Y:S02]  /*4770*/  FMUL.FTZ R12, R131, R12 ;  /* 0x0000000c830c7220 */ /* 0x000fe40000410000 */
[----:B------:R-:W-:Y:S01]  /*4780*/  FFMA.FTZ R13, R133, R13, R130 ;  /* 0x0000000d850d7223 */ /* 0x000fe20000010082 */
[----:B------:R-:W0:Y:S01]  /*4790*/  MUFU.EX2 R8, R8 ;  /* 0x0000000800087308 */ /* 0x000e220000000800 */
[----:B------:R-:W-:Y:S01]  /*47a0*/  FMUL.FTZ R4, R79, R4 ;  /* 0x000000044f047220 */ /* 0x000fe20000410000 */
[----:B----4-:R-:W-:Y:S01]  /*47b0*/  FSEL R135, R135, 1, !P6 ;  /* 0x3f80000087877808 */ /* 0x010fe20007000000 */
[----:B------:R-:W-:Y:S01]  /*47c0*/  FMUL.FTZ R7, R133, R12 ;  /* 0x0000000c85077220 */ /* 0x000fe20000410000 */
[----:B------:R-:W-:Y:S01]  /*47d0*/  FSEL R140, R11, RZ, !P6 ;  /* 0x000000ff0b8c7208 */ /* 0x000fe20007000000 */
[----:B------:R-:W-:Y:S01]  /*47e0*/  FFMA.FTZ R13, R134, R13, R139 ;  /* 0x0000000d860d7223 */ /* 0x000fe2000001008b */
[----:B------:R-:W-:Y:S01]  /*47f0*/  FSEL R136, R136, 1, !P5 ;  /* 0x3f80000088887808 */ /* 0x000fe20006800000 */
[----:B------:R-:W-:Y:S01]  /*4800*/  FMUL.FTZ R5, R110, R5 ;  /* 0x000000056e057220 */ /* 0x000fe20000410000 */
[----:B--2---:R-:W-:Y:S01]  /*4810*/  FSEL R138, R10, 1, !P2 ;  /* 0x3f8000000a8a7808 */ /* 0x004fe20005000000 */
[----:B------:R-:W-:Y:S01]  /*4820*/  FMUL.FTZ R10, R134, R7 ;  /* 0x00000007860a7220 */ /* 0x000fe20000410000 */
[----:B------:R-:W-:Y:S01]  /*4830*/  FSEL R141, R4, RZ, !P5 ;  /* 0x000000ff048d7208 */ /* 0x000fe20006800000 */
[----:B------:R-:W-:Y:S01]  /*4840*/  FFMA.FTZ R13, R135, R13, R140 ;  /* 0x0000000d870d7223 */ /* 0x000fe2000001008c */
[----:B------:R-:W-:Y:S01]  /*4850*/  IADD3 R15, R109, 0xf, RZ ;  /* 0x0000000f6d0f7810 */ /* 0x000fe20007ffe0ff */
[----:B------:R-:W-:Y:S01]  /*4860*/  FMUL.FTZ R9, R78, R9 ;  /* 0x000000094e097220 */ /* 0x000fe20000410000 */
[----:B------:R-:W-:Y:S01]  /*4870*/  FSEL R137, R137, 1, !P3 ;  /* 0x3f80000089897808 */ /* 0x000fe20005800000 */
[----:B------:R-:W-:Y:S01]  /*4880*/  FMUL.FTZ R7, R135, R10 ;  /* 0x0000000a87077220 */ /* 0x000fe20000410000 */
[----:B------:R-:W-:Y:S01]  /*4890*/  FSEL R142, R5, RZ, !P3 ;  /* 0x000000ff058e7208 */ /* 0x000fe20005800000 */
[C---:B------:R-:W-:Y:S01]  /*48a0*/  FFMA.FTZ R13, R136.reuse, R13, R141 ;  /* 0x0000000d880d7223 */ /* 0x040fe2000001008d */
[----:B------:R-:W-:Y:S01]  /*48b0*/  ISETP.GE.U32.AND P1, PT, R15, R92, PT ;  /* 0x0000005c0f00720c */ /* 0x000fe20003f26070 */
[----:B------:R-:W-:Y:S01]  /*48c0*/  FMUL.FTZ R6, R111, R6 ;  /* 0x000000066f067220 */ /* 0x000fe20000410000 */
[----:B------:R-:W-:Y:S01]  /*48d0*/  FSEL R143, R9, RZ, !P2 ;  /* 0x000000ff098f7208 */ /* 0x000fe20005000000 */
        /* <DEDUP_REMOVED lines=18> */
[----:B0-----:R-:W-:Y:S01]  /*4a00*/  @P0 FFMA.FTZ R13, R12, R6, R13 ;  /* 0x000000060c0d0223 */ /* 0x001fe2000001000d */
[----:B------:R-:W-:Y:S02]  /*4a10*/  IADD3 R5, R5, R9, RZ ;  /* 0x0000000905057210 */ /* 0x000fe40007ffe0ff */
[----:B------:R-:W-:Y:S01]  /*4a20*/  LEA R6, P1, R4, c[0x0][0x230], 0x2 ;  /* 0x00008c0004067a11 */ /* 0x000fe200078210ff */
[----:B-1----:R-:W-:-:S03]  /*4a30*/  @P0 FMUL.FTZ R12, R12, R7 ;  /* 0x000000070c0c0220 */ /* 0x002fc60000410000 */
[----:B------:R-:W-:Y:S02]  /*4a40*/  LEA.HI.X R7, R4, c[0x0][0x234], R5, 0x2, P1 ;  /* 0x00008d0004077a11 */ /* 0x000fe400008f1405 */
[----:B------:R-:W0:Y:S04]  /*4a50*/  SHFL.UP PT, R4, R13, 0x2, RZ ;  /* 0x044000000d047989 */ /* 0x000e2800000e00ff */
[----:B------:R-:W1:Y:S01]  /*4a60*/  SHFL.UP PT, R5, R12, 0x2, RZ ;  /* 0x044000000c057989 */ /* 0x000e6200000e00ff */
[C---:B------:R-:W-:Y:S02]  /*4a70*/  ISETP.GE.AND P0, PT, R40.reuse, 0x2, PT ;  /* 0x000000022800780c */ /* 0x040fe40003f06270 */
[C---:B------:R-:W-:Y:S02]  /*4a80*/  ISETP.GE.AND P1, PT, R40.reuse, 0x10, PT ;  /* 0x000000102800780c */ /* 0x040fe40003f26270 */
[----:B------:R-:W-:Y:S01]  /*4a90*/  ISETP.NE.AND P2, PT, R40, 0x1f, PT ;  /* 0x0000001f2800780c */ /* 0x000fe20003f45270 */
[----:B------:R-:W-:Y:S01]  /*4aa0*/  HFMA2.MMA R14, -RZ, RZ, 1.875, 0 ;  /* 0x3f800000ff0e7435 */ /* 0x000fe200000001ff */
[----:B------:R-:W-:Y:S01]  /*4ab0*/  IMAD.MOV.U32 R15, RZ, RZ, RZ ;  /* 0x000000ffff0f7224 */ /* 0x000fe200078e00ff */
[----:B------:R2:W5:Y:S06]  /*4ac0*/  LDG.E R146, [R6.64] ;  /* 0x0000000406927981 */ /* 0x00056c000c1e1900 */
        /* <DEDUP_REMOVED lines=14> */
[----:B------:R-:W-:-:S04]  /*4bb0*/  ISETP.NE.AND P0, PT, R34, RZ, PT ;  /* 0x000000ff2200720c */ /* 0x000fc80003f05270 */
[----:B------:R-:W-:-:S13]  /*4bc0*/  ISETP.EQ.OR P0, PT, R32, RZ, P0 ;  /* 0x000000ff2000720c */ /* 0x000fda0000702670 */
        /* <DEDUP_REMOVED lines=40> */
.L_x_2929:
[----:B------:R-:W-:Y:S05]  /*4e50*/  BSYNC B0 ;  /* 0x0000000000007941 */ /* 0x000fea0003800000 */
.L_x_2928:
        /* <DEDUP_REMOVED lines=23> */
[----:B------:R-:W1:Y:S01]  /*4fd0*/  S2UR UR7, SR_CTAID.X ;  /* 0x00000000000779c3 */ /* 0x000e620000002500 */
[----:B------:R2:W-:Y:S07]  /*4fe0*/  STS.64 [R113.X8+0x2150], R4 ;  /* 0x0021500471007388 */ /* 0x0005ee0000008a00 */
[----:B------:R-:W3:Y:S01]  /*4ff0*/  S2UR UR6, SR_CTAID.Y ;  /* 0x00000000000679c3 */ /* 0x000ee20000002600 */
        /* <DEDUP_REMOVED lines=12> */
.L_x_2931:
[----:B------:R-:W-:Y:S05]  /*50c0*/  BSYNC B0 ;  /* 0x0000000000007941 */ /* 0x000fea0003800000 */
.L_x_2930:
        /* <DEDUP_REMOVED lines=20> */
.L_x_2927:
[----:B------:R-:W-:Y:S01]  /*5210*/  BAR.SYNC.DEFER_BLOCKING 0x0 ;  /* 0x0000000000007b1d */ /* 0x000fe20000010000 */
[----:B------:R-:W-:Y:S01]  /*5220*/  ISETP.NE.AND P0, PT, R94, RZ, PT ;  /* 0x000000ff5e00720c */ /* 0x000fe20003f05270 */
[----:B------:R-:W-:Y:S01]  /*5230*/  IMAD R4, R132, c[0x0][0x200], RZ ;  /* 0x0000800084047a24 */ /* 0x000fe200078e02ff */
[----:B------:R-:W-:Y:S01]  /*5240*/  ISETP.GE.AND P1, PT, R2, R92, PT ;  /* 0x0000005c0200720c */ /* 0x000fe20003f26270 */
[C---:B------:R-:W-:Y:S01]  /*5250*/  IMAD.WIDE.U32 R6, R41.reuse, c[0x0][0x200], RZ ;  /* 0x0000800029067a25 */ /* 0x040fe200078e00ff */
[----:B------:R-:W-:Y:S01]  /*5260*/  SHF.R.S32.HI R139, RZ, 0x1f, R2 ;  /* 0x0000001fff8b7819 */ /* 0x000fe20000011402 */
[----:B------:R-:W-:Y:S02]  /*5270*/  BSSY B0, `(.L_x_2933) ;  /* 0x0000046000007945 */ /* 0x000fe40003800000 */
[----:B0-----:R-:W-:Y:S01]  /*5280*/  IMAD R15, R41, c[0x0][0x204], R4 ;  /* 0x00008100290f7a24 */ /* 0x001fe200078e0204 */
[----:B------:R-:W-:Y:S01]  /*5290*/  SHF.L.U32 R4, R32, 0xb, RZ ;  /* 0x0000000b20047819 */ /* 0x000fe200000006ff */
[----:B------:R-:W-:-:S02]  /*52a0*/  IMAD R8, R44, c[0x0][0x208], RZ ;  /* 0x000082002c087a24 */ /* 0x000fc400078e02ff */
[----:B------:R-:W-:Y:S01]  /*52b0*/  IMAD R10, R132, c[0x0][0x1f0], RZ ;  /* 0x00007c00840a7a24 */ /* 0x000fe200078e02ff */
[----:B------:R-:W-:Y:S01]  /*52c0*/  IADD3 R7, R7, R15, RZ ;  /* 0x0000000f07077210 */ /* 0x000fe20007ffe0ff */
[----:B------:R-:W-:Y:S01]  /*52d0*/  IMAD R11, R45, c[0x0][0x20c], R8 ;  /* 0x000083002d0b7a24 */ /* 0x000fe200078e0208 */
[----:B------:R-:W-:Y:S01]  /*52e0*/  SHF.R.S32.HI R5, RZ, 0x1f, R4 ;  /* 0x0000001fff057819 */ /* 0x000fe20000011404 */
[----:B------:R-:W-:Y:S01]  /*52f0*/  IMAD R137, R41, c[0x0][0x1f4], R10 ;  /* 0x00007d0029897a24 */ /* 0x000fe200078e020a */
[----:B------:R-:W-:Y:S01]  /*5300*/  LEA R8, P3, R2, c[0x0][0x258], 0x2 ;  /* 0x0000960002087a11 */ /* 0x000fe200078610ff */
[----:B------:R-:W-:-:S03]  /*5310*/  IMAD.WIDE.U32 R6, R45, c[0x0][0x208], R6 ;  /* 0x000082002d067a25 */ /* 0x000fc600078e0006 */
[----:B------:R-:W-:Y:S02]  /*5320*/  LEA.HI.X R13, R2, c[0x0][0x25c], R139, 0x2, P3 ;  /* 0x00009700020d7a11 */ /* 0x000fe400018f148b */
[----:B------:R-:W-:Y:S01]  /*5330*/  IADD3 R9, P4, R4, R6, RZ ;  /* 0x0000000604097210 */ /* 0x000fe20007f9e0ff */
[----:B------:R-:W-:Y:S01]  /*5340*/  STS [R0.X4], R47 ;  /* 0x0000002f00007388 */ /* 0x000fe20000004800 */
[----:B------:R-:W-:Y:S02]  /*5350*/  IADD3 R6, P2, R2, R4, RZ ;  /* 0x0000000402067210 */ /* 0x000fe40007f5e0ff */
[----:B------:R-:W-:Y:S01]  /*5360*/  IADD3.X R12, R5, R11, R7, P4, !PT ;  /* 0x0000000b050c7210 */ /* 0x000fe200027fe407 */
[----:B------:R-:W-:Y:S01]  /*5370*/  STS [R0.X4+0x4], R49 ;  /* 0x0000043100007388 */ /* 0x000fe20000004800 */
[----:B------:R-:W-:Y:S01]  /*5380*/  @!P1 IMAD.WIDE.U32 R10, R41, c[0x0][0x1f0], R4 ;  /* 0x00007c00290a9a25 */ /* 0x000fe200078e0004 */
[----:B------:R-:W-:Y:S02]  /*5390*/  LEA R8, P6, R9, R8, 0x2 ;  /* 0x0000000809087211 */ /* 0x000fe400078c10ff */
[----:B------:R-:W-:Y:S01]  /*53a0*/  STS [R0.X4+0x8], R51 ;  /* 0x0000083300007388 */ /* 0x000fe20000004800 */
[----:B------:R-:W-:Y:S01]  /*53b0*/  IMAD.X R7, R139, 0x1, R5, P2 ;  /* 0x000000018b077824 */ /* 0x000fe200010e0605 */
[----:B------:R-:W-:-:S02]  /*53c0*/  @!P1 IADD3 R11, R137, R11, RZ ;  /* 0x0000000b890b9210 */ /* 0x000fc40007ffe0ff */
[----:B------:R-:W-:Y:S01]  /*53d0*/  STS [R0.X4+0xc], R53 ;  /* 0x00000c3500007388 */ /* 0x000fe20000004800 */
[----:B------:R-:W-:-:S03]  /*53e0*/  LEA.HI.X R9, R9, R13, R12, 0x2, P6 ;  /* 0x0000000d09097211 */ /* 0x000fc600030f140c */
        /* <DEDUP_REMOVED lines=46> */
.L_x_2934:
[----:B------:R-:W-:Y:S05]  /*56d0*/  BSYNC B0 ;  /* 0x0000000000007941 */ /* 0x000fea0003800000 */
.L_x_2933:
[-C--:B------:R-:W-:Y:S01]  /*56e0*/  ISETP.GE.AND P5, PT, R97, R46.reuse, PT ;  /* 0x0000002e6100720c */ /* 0x080fe20003fa6270 */
[----:B------:R1:W-:Y:S01]  /*56f0*/  @!P3 STG.E [R8.64+0x100], R83 ;  /* 0x000100530800b986 */ /* 0x0003e2000c101904 */
[-C--:B------:R-:W-:Y:S01]  /*5700*/  ISETP.GE.AND P3, PT, R93, R46.reuse, PT ;  /* 0x0000002e5d00720c */ /* 0x080fe20003f66270 */
[----:B0-----:R-:W-:Y:S01]  /*5710*/  IMAD R14, R44, c[0x0][0x1f8], RZ ;  /* 0x00007e002c0e7a24 */ /* 0x001fe200078e02ff */
[-C--:B------:R-:W-:Y:S01]  /*5720*/  ISETP.GE.AND P6, PT, R99, R46.reuse, PT ;  /* 0x0000002e6300720c */ /* 0x080fe20003fc6270 */
[----:B------:R-:W-:Y:S01]  /*5730*/  @!P4 STG.E [R8.64+0x180], R111 ;  /* 0x0001806f0800c986 */ /* 0x000fe2000c101904 */
[----:B------:R-:W-:Y:S01]  /*5740*/  ISETP.GE.AND P4, PT, R95, R46, PT ;  /* 0x0000002e5f00720c */ /* 0x000fe20003f86270 */
[----:B------:R-:W-:Y:S02]  /*5750*/  @!P1 IMAD.WIDE.U32 R10, R45, c[0x0][0x1f8], R10 ;  /* 0x00007e002d0a9a25 */ /* 0x000fe400078e000a */
[----:B------:R-:W-:Y:S02]  /*5760*/  @!P2 STG.E [R8.64+0x200], R113 ;  /* 0x000200710800a986 */ /* 0x000fe4000c101904 */
[----:B------:R-:W-:Y:S01]  /*5770*/  IMAD.WIDE.U32 R12, R41, c[0x0][0x1f0], RZ ;  /* 0x00007c00290c7a25 */ /* 0x000fe200078e00ff */
[----:B------:R-:W-:Y:S01]  /*5780*/  @!P1 IADD3 R48, P2, R2, R10, RZ ;  /* 0x0000000a02309210 */ /* 0x000fe20007f5e0ff */
[----:B------:R-:W-:Y:S01]  /*5790*/  @!P5 STG.E [R8.64+0x300], R117 ;  /* 0x000300750800d986 */ /* 0x000fe2000c101904 */
[----:B------:R-:W-:Y:S01]  /*57a0*/  ISETP.GE.AND P5, PT, R91, R46, PT ;  /* 0x0000002e5b00720c */ /* 0x000fe20003fa6270 */
[----:B-1----:R-:W-:-:S02]  /*57b0*/  IMAD R83, R45, c[0x0][0x1fc], R14 ;  /* 0x00007f002d537a24 */ /* 0x002fc400078e020e */
[----:B------:R-:W-:Y:S01]  /*57c0*/  IMAD.IADD R13, R13, 0x1, R137 ;  /* 0x000000010d0d7824 */ /* 0x000fe200078e0289 */
[----:B------:R-:W-:Y:S01]  /*57d0*/  @!P3 STG.E [R8.64+0x400], R121 ;  /* 0x000400790800b986 */ /* 0x000fe2000c101904 */
[-C--:B------:R-:W-:Y:S02]  /*57e0*/  ISETP.GE.AND P3, PT, R88, R46.reuse, PT ;  /* 0x0000002e5800720c */ /* 0x080fe40003f66270 */
[----:B------:R-:W-:Y:S01]  /*57f0*/  @!P1 IADD3.X R79, R139, R11, R83, P2, !PT ;  /* 0x0000000b8b4f9210 */ /* 0x000fe200017fe453 */
[----:B------:R-:W-:Y:S01]  /*5800*/  @!P4 STG.E [R8.64+0x380], R119 ;  /* 0x000380770800c986 */ /* 0x000fe2000c101904 */
[-C--:B------:R-:W-:Y:S01]  /*5810*/  ISETP.GE.AND P2, PT, R90, R46.reuse, PT ;  /* 0x0000002e5a00720c */ /* 0x080fe20003f46270 */
[----:B------:R-:W-:Y:S01]  /*5820*/  IMAD.WIDE.U32 R10, R45, c[0x0][0x1f8], R12 ;  /* 0x00007e002d0a7a25 */ /* 0x000fe200078e000c */
[----:B------:R-:W-:Y:S01]  /*5830*/  ISETP.GE.AND P4, PT, R89, R46, PT ;  /* 0x0000002e5900720c */ /* 0x000fe20003f86270 */
[----:B------:R-:W-:Y:S01]  /*5840*/  @!P6 STG.E [R8.64+0x280], R115 ;  /* 0x000280730800e986 */ /* 0x000fe2000c101904 */
[----:B------:R-:W-:-:S03]  /*5850*/  IADD3 R15, P6, R2, 0x20, RZ ;  /* 0x00000020020f7810 */ /* 0x000fc60007fde0ff */
[----:B------:R-:W-:Y:S01]  /*5860*/  @!P5 STG.E [R8.64+0x480], R123 ;  /* 0x0004807b0800d986 */ /* 0x000fe2000c101904 */
[----:B------:R-:W-:Y:S02]  /*5870*/  IADD3.X R50, RZ, R139, RZ, P6, !PT ;  /* 0x0000008bff327210 */ /* 0x000fe400037fe4ff */
[C---:B------:R-:W-:Y:S01]  /*5880*/  SHF.L.U32 R12, R15.reuse, 0x2, RZ ;  /* 0x000000020f0c7819 */ /* 0x040fe200000006ff */
[----:B------:R-:W-:Y:S01]  /*5890*/  @!P3 STG.E [R8.64+0x600], R129 ;  /* 0x000600810800b986 */ /* 0x000fe2000c101904 */
[----:B------:R-:W-:Y:S02]  /*58a0*/  IADD3 R14, P6, R4, R10, RZ ;  /* 0x0000000a040e7210 */ /* 0x000fe40007fde0ff */
[----:B------:R-:W-:Y:S01]  /*58b0*/  SHF.L.U64.HI R13, R15, 0x2, R50 ;  /* 0x000000020f0d7819 */ /* 0x000fe20000010232 */
[----:B------:R-:W-:Y:S01]  /*58c0*/  @!P2 STG.E [R8.64+0x500], R125 ;  /* 0x0005007d0800a986 */ /* 0x000fe2000c101904 */
[----:B------:R-:W-:Y:S02]  /*58d0*/  IADD3 R10, P5, R12, c[0x0][0x268], RZ ;  /* 0x00009a000c0a7a10 */ /* 0x000fe40007fbe0ff */
[----:B------:R-:W-:Y:S01]  /*58e0*/  IADD3.X R15, R5, R83, R11, P6, !PT ;  /* 0x00000053050f7210 */ /* 0x000fe200037fe40b */
[----:B------:R-:W-:Y:S01]  /*58f0*/  @!P4 STG.E [R8.64+0x580], R127 ;  /* 0x0005807f0800c986 */ /* 0x000fe2000c101904 */
[----:B------:R-:W-:-:S02]  /*5900*/  IADD3.X R11, R13, c[0x0][0x26c], RZ, P5, !PT ;  /* 0x00009b000d0b7a10 */ /* 0x000fc40002ffe4ff */
[-C--:B------:R-:W-:Y:S02]  /*5910*/  ISETP.GE.AND P5, PT, R87, R46.reuse, PT ;  /* 0x0000002e5700720c */ /* 0x080fe40003fa6270 */
[-C--:B------:R-:W-:Y:S02]  /*5920*/  ISETP.GE.AND P4, PT, R86, R46.reuse, PT ;  /* 0x0000002e5600720c */ /* 0x080fe40003f86270 */
[-C--:B------:R-:W-:Y:S02]  /*5930*/  ISETP.GE.AND P2, PT, R107, R46.reuse, PT ;  /* 0x0000002e6b00720c */ /* 0x080fe40003f46270 */
[----:B------:R-:W-:Y:S01]  /*5940*/  ISETP.GE.AND P3, PT, R85, R46, PT ;  /* 0x0000002e5500720c */ /* 0x000fe20003f66270 */
[----:B------:R-:W-:Y:S01]  /*5950*/  HFMA2.MMA R46, -RZ, RZ, 0, 0 ;  /* 0x00000000ff2e7435 */ /* 0x000fe200000001ff */
[----:B------:R-:W-:-:S04]  /*5960*/  LEA R10, P6, R14, R10, 0x2 ;  /* 0x0000000a0e0a7211 */ /* 0x000fc800078c10ff */
[----:B------:R-:W-:Y:S01]  /*5970*/  LEA.HI.X R11, R14, R11, R15, 0x2, P6 ;  /* 0x0000000b0e0b7211 */ /* 0x000fe200030f140f */
[----:B------:R-:W-:Y:S01]  /*5980*/  @!P5 STG.E [R8.64+0x680], R131 ;  /* 0x000680830800d986 */ /* 0x000fe2000c101904 */
[----:B------:R-:W-:-:S03]  /*5990*/  @!P1 LEA R14, P6, R48, c[0x0][0x268], 0x2 ;  /* 0x00009a00300e9a11 */ /* 0x000fc600078c10ff */
[----:B------:R-:W-:Y:S01]  /*59a0*/  @!P4 STG.E [R8.64+0x700], R133 ;  /* 0x000700850800c986 */ /* 0x000fe2000c101904 */
[----:B------:R-:W-:Y:S02]  /*59b0*/  @!P1 LEA.HI.X R15, R48, c[0x0][0x26c], R79, 0x2, P6 ;  /* 0x00009b00300f9a11 */ /* 0x000fe400030f144f */
[-C--:B------:R-:W-:Y:S01]  /*59c0*/  ISETP.GE.AND P4, PT, R105, R92.reuse, PT ;  /* 0x0000005c6900720c */ /* 0x080fe20003f86270 */
[----:B------:R-:W-:Y:S01]  /*59d0*/  @!P2 STG.E [R8.64+0x80], R81 ;  /* 0x000080510800a986 */ /* 0x000fe2000c101904 */
[----:B------:R-:W-:-:S03]  /*59e0*/  ISETP.GE.AND P2, PT, R107, R92, PT ;  /* 0x0000005c6b00720c */ /* 0x000fc60003f46270 */
[----:B------:R0:W-:Y:S04]  /*59f0*/  @!P3 STG.E [R8.64+0x780], R135 ;  /* 0x000780870800b986 */ /* 0x0001e8000c101904 */
[----:B------:R-:W-:Y:S01]  /*5a00*/  BAR.SYNC.DEFER_BLOCKING 0x0 ;  /* 0x0000000000007b1d */ /* 0x000fe20000010000 */
[-C--:B------:R-:W-:Y:S02]  /*5a10*/  ISETP.GE.AND P5, PT, R103, R92.reuse, PT ;  /* 0x0000005c6700720c */ /* 0x080fe40003fa6270 */
[-C--:B------:R-:W-:Y:S01]  /*5a20*/  ISETP.GE.AND P3, PT, R101, R92.reuse, PT ;  /* 0x0000005c6500720c */ /* 0x080fe20003f66270 */
[----:B------:R-:W-:Y:S01]  /*5a30*/  IMAD.MOV.U32 R79, RZ, RZ, RZ ;  /* 0x000000ffff4f7224 */ /* 0x000fe200078e00ff */
[----:B------:R-:W-:Y:S01]  /*5a40*/  MOV R48, RZ ;  /* 0x000000ff00307202 */ /* 0x000fe20000000f00 */
[----:B0-----:R-:W-:Y:S01]  /*5a50*/  CS2R R8, SRZ ;  /* 0x0000000000087805 */ /* 0x001fe2000001ff00 */
[----:B------:R-:W-:Y:S01]  /*5a60*/  HFMA2.MMA R81, -RZ, RZ, 0, 0 ;  /* 0x00000000ff517435 */ /* 0x000fe200000001ff */
[----:B------:R0:W2:Y:S01]  /*5a70*/  @!P1 LDG.E R46, [R14.64] ;  /* 0x000000040e2e9981 */ /* 0x0000a2000c1e1900 */
[----:B------:R-:W-:-:S03]  /*5a80*/  ISETP.GE.AND P1, PT, R99, R92, PT ;  /* 0x0000005c6300720c */ /* 0x000fc60003f26270 */
[----:B------:R1:W3:Y:S01]  /*5a90*/  @!P2 LDG.E R79, [R10.64] ;  /* 0x000000040a4fa981 */ /* 0x0002e2000c1e1900 */
[----:B------:R-:W-:-:S03]  /*5aa0*/  ISETP.GE.AND P2, PT, R97, R92, PT ;  /* 0x0000005c6100720c */ /* 0x000fc60003f46270 */
[----:B------:R1:W4:Y:S01]  /*5ab0*/  @!P4 LDG.E R48, [R10.64+0x80] ;  /* 0x000080040a30c981 */ /* 0x000322000c1e1900 */
[-C--:B------:R-:W-:Y:S01]  /*5ac0*/  ISETP.GE.AND P4, PT, R95, R92.reuse, PT ;  /* 0x0000005c5f00720c */ /* 0x080fe20003f86270 */
[----:B0-----:R-:W-:Y:S02]  /*5ad0*/  CS2R R14, SRZ ;  /* 0x00000000000e7805 */ /* 0x001fe4000001ff00 */
[----:B------:R1:W5:Y:S01]  /*5ae0*/  @!P5 LDG.E R9, [R10.64+0x100] ;  /* 0x000100040a09d981 */ /* 0x000362000c1e1900 */
[----:B------:R-:W-:-:S03]  /*5af0*/  ISETP.GE.AND P5, PT, R93, R92, PT ;  /* 0x0000005c5d00720c */ /* 0x000fc60003fa6270 */
[----:B------:R1:W5:Y:S01]  /*5b00*/  @!P3 LDG.E R8, [R10.64+0x180] ;  /* 0x000180040a08b981 */ /* 0x000362000c1e1900 */
[----:B------:R-:W-:-:S03]  /*5b10*/  ISETP.GE.AND P3, PT, R91, R92, PT ;  /* 0x0000005c5b00720c */ /* 0x000fc60003f66270 */
[----:B------:R1:W5:Y:S01]  /*5b20*/  @!P1 LDG.E R15, [R10.64+0x200] ;  /* 0x000200040a0f9981 */ /* 0x000362000c1e1900 */
[-C--:B------:R-:W-:Y:S01]  /*5b30*/  ISETP.GE.AND P1, PT, R90, R92.reuse, PT ;  /* 0x0000005c5a00720c */ /* 0x080fe20003f26270 */
[----:B------:R-:W-:Y:S01]  /*5b40*/  HFMA2.MMA R52, -RZ, RZ, 0, 0 ;  /* 0x00000000ff347435 */ /* 0x000fe200000001ff */
[----:B------:R-:W-:Y:S01]  /*5b50*/  MOV R50, RZ ;  /* 0x000000ff00327202 */ /* 0x000fe20000000f00 */
[----:B------:R-:W-:Y:S01]  /*5b60*/  IMAD.MOV.U32 R83, RZ, RZ, RZ ;  /* 0x000000ffff537224 */ /* 0x000fe200078e00ff */
        /* <DEDUP_REMOVED lines=13> */
[----:B------:R-:W-:Y:S01]  /*5c40*/  IMAD.MOV.U32 R113, RZ, RZ, RZ ;  /* 0x000000ffff717224 */ /* 0x000fe200078e00ff */
        /* <DEDUP_REMOVED lines=19> */
[----:B------:R-:W-:Y:S04]  /*5d80*/  STS [R26.X4+0x280], R15 ;  /* 0x0002800f1a007388 */ /* 0x000fe80000004800 */
[----:B------:R1:W-:Y:S01]  /*5d90*/  STS [R25.X4+0x300], R14 ;  /* 0x0003000e19007388 */ /* 0x0003e20000004800 */
[----:B0-----:R-:W-:-:S03]  /*5da0*/  IADD3 R8, R117, 0x1, RZ ;  /* 0x0000000175087810 */ /* 0x001fc60007ffe0ff */
[----:B------:R-:W-:Y:S01]  /*5db0*/  STS [R24.X4+0x380], R81 ;  /* 0x0003805118007388 */ /* 0x000fe20000004800 */
[----:B------:R-:W-:-:S03]  /*5dc0*/  IADD3 R9, R117, 0x2, RZ ;  /* 0x0000000275097810 */ /* 0x000fc60007ffe0ff */
[----:B------:R0:W-:Y:S01]  /*5dd0*/  STS [R23.X4+0x400], R50 ;  /* 0x0004003217007388 */ /* 0x0001e20000004800 */
[----:B------:R-:W-:-:S03]  /*5de0*/  LEA.HI.SX32 R8, R8, R117, 0x1b ;  /* 0x0000007508087211 */ /* 0x000fc600078fdaff */
[----:B------:R-:W-:Y:S04]  /*5df0*/  STS [R22.X4+0x480], R83 ;  /* 0x0004805316007388 */ /* 0x000fe80000004800 */
[----:B------:R2:W-:Y:S01]  /*5e00*/  STS [R21.X4+0x500], R52 ;  /* 0x0005003415007388 */ /* 0x0005e20000004800 */
[----:B------:R-:W-:-:S03]  /*5e10*/  LEA.HI.SX32 R9, R9, R117, 0x1b ;  /* 0x0000007509097211 */ /* 0x000fc600078fdaff */
[----:B------:R-:W-:Y:S04]  /*5e20*/  STS [R20.X4+0x580], R111 ;  /* 0x0005806f14007388 */ /* 0x000fe80000004800 */
[----:B------:R-:W-:Y:S04]  /*5e30*/  STS [R19.X4+0x600], R54 ;  /* 0x0006003613007388 */ /* 0x000fe80000004800 */
[----:B------:R-:W-:Y:S04]  /*5e40*/  STS [R18.X4+0x680], R113 ;  /* 0x0006807112007388 */ /* 0x000fe80000004800 */
[----:B------:R-:W-:Y:S04]  /*5e50*/  STS [R17.X4+0x700], R56 ;  /* 0x0007003811007388 */ /* 0x000fe80000004800 */
[----:B------:R-:W-:Y:S01]  /*5e60*/  STS [R16.X4+0x780], R115 ;  /* 0x0007807310007388 */ /* 0x000fe20000004800 */
[----:B------:R-:W-:-:S06]  /*5e70*/  NOP ;  /* 0x0000000000007918 */ /* 0x000fcc0000000000 */
[----:B------:R-:W3:Y:S04]  /*5e80*/  LDS R98, [R0.X4] ;  /* 0x0000000000627984 */ /* 0x000ee80000004800 */
[----:B------:R-:W4:Y:S04]  /*5e90*/  LDS R96, [R8.X4+0x4] ;  /* 0x0000040008607984 */ /* 0x000f280000004800 */
[----:B------:R-:W5:Y:S04]  /*5ea0*/  LDS R84, [R9.X4+0x8] ;  /* 0x0000080009547984 */ /* 0x000f680000004800 */
[----:B------:R-:W5:Y:S04]  /*5eb0*/  LDS R83, [R10.X4+0xc] ;  /* 0x00000c000a537984 */ /* 0x000f680000004800 */
[----:B------:R-:W5:Y:S01]  /*5ec0*/  LDS R78, [R11.X4+0x10] ;  /* 0x000010000b4e7984 */ /* 0x000f620000004800 */
[----:B------:R-:W-:-:S02]  /*5ed0*/  IADD3 R46, R117, 0x7, RZ ;  /* 0x00000007752e7810 */ /* 0x000fc40007ffe0ff */
[C---:B-1----:R-:W-:Y:S02]  /*5ee0*/  IADD3 R14, R117.reuse, 0x5, RZ ;  /* 0x00000005750e7810 */ /* 0x042fe40007ffe0ff */
[C---:B------:R-:W-:Y:S02]  /*5ef0*/  IADD3 R15, R117.reuse, 0x6, RZ ;  /* 0x00000006750f7810 */ /* 0x040fe40007ffe0ff */
[C---:B0-----:R-:W-:Y:S02]  /*5f00*/  IADD3 R50, R117.reuse, 0x9, RZ ;  /* 0x0000000975327810 */ /* 0x041fe40007ffe0ff */
[----:B------:R-:W-:Y:S02]  /*5f10*/  IADD3 R48, R117, 0x8, RZ ;  /* 0x0000000875307810 */ /* 0x000fe40007ffe0ff */
[-C--:B------:R-:W-:Y:S02]  /*5f20*/  LEA.HI.SX32 R46, R46, R117.reuse, 0x1b ;  /* 0x000000752e2e7211 */ /* 0x080fe400078fdaff */
[----:B------:R-:W-:-:S02]  /*5f30*/  LEA.HI.SX32 R14, R14, R117, 0x1b ;  /* 0x000000750e0e7211 */ /* 0x000fc400078fdaff */
[-C--:B------:R-:W-:Y:S01]  /*5f40*/  LEA.HI.SX32 R15, R15, R117.reuse, 0x1b ;  /* 0x000000750f0f7211 */ /* 0x080fe200078fdaff */
[----:B------:R-:W0:Y:S01]  /*5f50*/  LDS R82, [R46.X4+0x1c] ;  /* 0x00001c002e527984 */ /* 0x000e220000004800 */
[C---:B--2---:R-:W-:Y:S02]  /*5f60*/  IADD3 R52, R117.reuse, 0xa, RZ ;  /* 0x0000000a75347810 */ /* 0x044fe40007ffe0ff */
[-C--:B------:R-:W-:Y:S01]  /*5f70*/  LEA.HI.SX32 R50, R50, R117.reuse, 0x1b ;  /* 0x0000007532327211 */ /* 0x080fe200078fdaff */
[----:B------:R-:W1:Y:S01]  /*5f80*/  LDS R81, [R14.X4+0x14] ;  /* 0x000014000e517984 */ /* 0x000e620000004800 */
[----:B---3--:R-:W-:Y:S02]  /*5f90*/  FMUL.FTZ R54, R98, -1.4426950216293334961 ;  /* 0xbfb8aa3b62367820 */ /* 0x008fe40000410000 */
[----:B----4-:R-:W-:Y:S02]  /*5fa0*/  FMUL.FTZ R58, R96, -1.4426950216293334961 ;  /* 0xbfb8aa3b603a7820 */ /* 0x010fe40000410000 */
[----:B------:R2:W3:Y:S01]  /*5fb0*/  MUFU.EX2 R100, R54 ;  /* 0x0000003600647308 */ /* 0x0004e20000000800 */
[----:B-----5:R-:W-:Y:S01]  /*5fc0*/  FMUL.FTZ R60, R84, -1.4426950216293334961 ;  /* 0xbfb8aa3b543c7820 */ /* 0x020fe20000410000 */
[----:B------:R-:W-:Y:S01]  /*5fd0*/  LEA.HI.SX32 R48, R48, R117, 0x1b ;  /* 0x0000007530307211 */ /* 0x000fe200078fdaff */
[----:B------:R-:W4:Y:S01]  /*5fe0*/  LDS R80, [R15.X4+0x18] ;  /* 0x000018000f507984 */ /* 0x000f220000004800 */
[----:B------:R-:W-:-:S04]  /*5ff0*/  IADD3 R56, R117, 0xc, RZ ;  /* 0x0000000c75387810 */ /* 0x000fc80007ffe0ff */
[----:B------:R5:W-:Y:S01]  /*6000*/  MUFU.EX2 R102, R58 ;  /* 0x0000003a00667308 */ /* 0x000be20000000800 */
[----:B--2---:R-:W-:Y:S01]  /*6010*/  IADD3 R54, R117, 0xb, RZ ;  /* 0x0000000b75367810 */ /* 0x004fe20007ffe0ff */
[----:B------:R-:W-:Y:S01]  /*6020*/  FMUL.FTZ R62, R83, -1.4426950216293334961 ;  /* 0xbfb8aa3b533e7820 */ /* 0x000fe20000410000 */
[-C--:B------:R-:W-:Y:S01]  /*6030*/  LEA.HI.SX32 R52, R52, R117.reuse, 0x1b ;  /* 0x0000007534347211 */ /* 0x080fe200078fdaff */
[----:B------:R-:W2:Y:S01]  /*6040*/  LDS R76, [R50.X4+0x24] ;  /* 0x00002400324c7984 */ /* 0x000ea20000004800 */
[----:B------:R-:W-:-:S03]  /*6050*/  LEA.HI.SX32 R54, R54, R117, 0x1b ;  /* 0x0000007536367211 */ /* 0x000fc600078fdaff */
[----:B------:R3:W-:Y:S01]  /*6060*/  MUFU.EX2 R104, R60 ;  /* 0x0000003c00687308 */ /* 0x0007e20000000800 */
[----:B-----5:R-:W-:Y:S01]  /*6070*/  IADD3 R58, R117, 0xd, RZ ;  /* 0x0000000d753a7810 */ /* 0x020fe20007ffe0ff */
[----:B------:R-:W-:Y:S01]  /*6080*/  FMUL.FTZ R72, R78, -1.4426950216293334961 ;  /* 0xbfb8aa3b4e487820 */ /* 0x000fe20000410000 */
[-C--:B------:R-:W-:Y:S01]  /*6090*/  LEA.HI.SX32 R56, R56, R117.reuse, 0x1b ;  /* 0x0000007538387211 */ /* 0x080fe200078fdaff */
[----:B------:R-:W5:Y:S01]  /*60a0*/  LDS R68, [R48.X4+0x20] ;  /* 0x0000200030447984 */ /* 0x000f620000004800 */
[----:B------:R-:W-:-:S03]  /*60b0*/  LEA.HI.SX32 R58, R58, R117, 0x1b ;  /* 0x000000753a3a7211 */ /* 0x000fc600078fdaff */
[----:B------:R-:W5:Y:S01]  /*60c0*/  LDS R74, [R52.X4+0x28] ;  /* 0x00002800344a7984 */ /* 0x000f620000004800 */
[----:B---3--:R-:W-:Y:S01]  /*60d0*/  IADD3 R60, R117, 0xe, RZ ;  /* 0x0000000e753c7810 */ /* 0x008fe20007ffe0ff */
[----:B------:R3:W0:Y:S02]  /*60e0*/  MUFU.EX2 R106, R62 ;  /* 0x0000003e006a7308 */ /* 0x0006240000000800 */
[----:B------:R-:W5:Y:S01]  /*60f0*/  LDS R79, [R54.X4+0x2c] ;  /* 0x00002c00364f7984 */ /* 0x000f620000004800 */
[----:B------:R-:W-:-:S03]  /*6100*/  LEA.HI.SX32 R60, R60, R117, 0x1b ;  /* 0x000000753c3c7211 */ /* 0x000fc600078fdaff */
[----:B------:R-:W5:Y:S02]  /*6110*/  LDS R64, [R56.X4+0x30] ;  /* 0x0000300038407984 */ /* 0x000f640000004800 */
[----:B------:R0:W2:Y:S02]  /*6120*/  MUFU.EX2 R108, R72 ;  /* 0x00000048006c7308 */ /* 0x0000a40000000800 */
[----:B---3--:R-:W3:Y:S04]  /*6130*/  LDS R62, [R58.X4+0x34] ;  /* 0x000034003a3e7984 */ /* 0x008ee80000004800 */
[----:B------:R-:W3:Y:S04]  /*6140*/  LDS R70, [R60.X4+0x38] ;  /* 0x000038003c467984 */ /* 0x000ee80000004800 */
[----:B0-----:R-:W0:Y:S01]  /*6150*/  LDS R72, [R66.X4+0x3c] ;  /* 0x00003c0042487984 */ /* 0x001e220000004800 */
[----:B------:R-:W-:-:S02]  /*6160*/  FMUL.FTZ R111, R82, -1.4426950216293334961 ;  /* 0xbfb8aa3b526f7820 */ /* 0x000fc40000410000 */
[----:B-1----:R-:W-:Y:S02]  /*6170*/  FMUL.FTZ R109, R81, -1.4426950216293334961 ;  /* 0xbfb8aa3b516d7820 */ /* 0x002fe40000410000 */
[----:B----4-:R-:W-:Y:S02]  /*6180*/  FMUL.FTZ R110, R80, -1.4426950216293334961 ;  /* 0xbfb8aa3b506e7820 */ /* 0x010fe40000410000 */
[----:B--2---:R-:W-:Y:S01]  /*6190*/  FMUL.FTZ R113, R76, -1.4426950216293334961 ;  /* 0xbfb8aa3b4c717820 */ /* 0x004fe20000410000 */
[----:B------:R-:W1:Y:S01]  /*61a0*/  MUFU.EX2 R111, R111 ;  /* 0x0000006f006f7308 */ /* 0x000e620000000800 */
[----:B------:R-:W-:Y:S02]  /*61b0*/  FADD.FTZ R100, R100, 1 ;  /* 0x3f80000064647421 */ /* 0x000fe40000010000 */
[----:B-----5:R-:W-:-:S05]  /*61c0*/  FMUL.FTZ R112, R68, -1.4426950216293334961 ;  /* 0xbfb8aa3b44707820 */ /* 0x020fca0000410000 */
[----:B------:R-:W2:Y:S01]  /*61d0*/  MUFU.EX2 R109, R109 ;  /* 0x0000006d006d7308 */ /* 0x000ea20000000800 */
[----:B------:R-:W-:Y:S02]  /*61e0*/  FMUL.FTZ R114, R74, -1.4426950216293334961 ;  /* 0xbfb8aa3b4a727820 */ /* 0x000fe40000410000 */
[----:B------:R-:W-:-:S05]  /*61f0*/  FMUL.FTZ R115, R79, -1.4426950216293334961 ;  /* 0xbfb8aa3b4f737820 */ /* 0x000fca0000410000 */
[----:B------:R-:W4:Y:S01]  /*6200*/  MUFU.EX2 R110, R110 ;  /* 0x0000006e006e7308 */ /* 0x000f220000000800 */
[----:B------:R-:W-:Y:S02]  /*6210*/  FMUL.FTZ R116, R64, -1.4426950216293334961 ;  /* 0xbfb8aa3b40747820 */ /* 0x000fe40000410000 */
[----:B---3--:R-:W-:-:S05]  /*6220*/  FMUL.FTZ R117, R62, -1.4426950216293334961 ;  /* 0xbfb8aa3b3e757820 */ /* 0x008fca0000410000 */
        /* <DEDUP_REMOVED lines=9> */
[----:B------:R-:W0:Y:S08]  /*62c0*/  MUFU.EX2 R117, R117 ;  /* 0x0000007500757308 */ /* 0x000e300000000800 */
[----:B------:R-:W0:Y:S08]  /*62d0*/  MUFU.EX2 R116, R116 ;  /* 0x0000007400747308 */ /* 0x000e300000000800 */
[----:B------:R-:W0:Y:S01]  /*62e0*/  MUFU.RCP R121, R100 ;  /* 0x0000006400797308 */ /* 0x000e220000001000 */
[----:B------:R-:W-:-:S07]  /*62f0*/  FADD.FTZ R108, R108, 1 ;  /* 0x3f8000006c6c7421 */ /* 0x000fce0000010000 */
        /* <DEDUP_REMOVED lines=15> */
[----:B------:R-:W-:Y:S02]  /*63f0*/  FMUL.FTZ R98, R98, R121 ;  /* 0x0000007962627220 */ /* 0x000fe40000410000 */
[----:B------:R-:W-:-:S05]  /*6400*/  FADD.FTZ R119, R119, 1 ;  /* 0x3f80000077777421 */ /* 0x000fca0000010000 */
[----:B------:R-:W5:Y:S01]  /*6410*/  MUFU.RCP R120, R109 ;  /* 0x0000006d00787308 */ /* 0x000f620000001000 */
[----:B-1----:R-:W-:-:S07]  /*6420*/  FADD.FTZ R118, R118, 1 ;  /* 0x3f80000076767421 */ /* 0x002fce0000010000 */
[----:B------:R-:W1:Y:S01]  /*6430*/  MUFU.RCP R129, R110 ;  /* 0x0000006e00817308 */ /* 0x000e620000001000 */
[----:B------:R-:W-:Y:S01]  /*6440*/  FMUL.FTZ R47, R98, R47 ;  /* 0x0000002f622f7220 */ /* 0x000fe20000410000 */
[----:B------:R-:W-:Y:S06]  /*6450*/  BAR.SYNC.DEFER_BLOCKING 0x0 ;  /* 0x0000000000007b1d */ /* 0x000fec0000010000 */
[----:B------:R-:W1:Y:S01]  /*6460*/  MUFU.RCP R111, R111 ;  /* 0x0000006f006f7308 */ /* 0x000e620000001000 */
[----:B--2---:R-:W-:-:S07]  /*6470*/  FMUL.FTZ R98, R83, R106 ;  /* 0x0000006a53627220 */ /* 0x004fce0000410000 */
[----:B------:R-:W2:Y:S01]  /*6480*/  MUFU.RCP R131, R112 ;  /* 0x0000007000837308 */ /* 0x000ea20000001000 */
[----:B0-----:R-:W-:-:S07]  /*6490*/  FMUL.FTZ R96, R96, R123 ;  /* 0x0000007b60607220 */ /* 0x001fce0000410000 */
[----:B------:R-:W0:Y:S08]  /*64a0*/  MUFU.RCP R113, R113 ;  /* 0x0000007100717308 */ /* 0x000e300000001000 */
[----:B------:R-:W0:Y:S01]  /*64b0*/  MUFU.RCP R133, R114 ;  /* 0x0000007200857308 */ /* 0x000e220000001000 */
[----:B---3--:R-:W-:-:S07]  /*64c0*/  FMUL.FTZ R84, R84, R125 ;  /* 0x0000007d54547220 */ /* 0x008fce0000410000 */
[----:B------:R-:W3:Y:S08]  /*64d0*/  MUFU.RCP R100, R115 ;  /* 0x0000007300647308 */ /* 0x000ef00000001000 */
[----:B------:R-:W0:Y:S01]  /*64e0*/  MUFU.RCP R109, R116 ;  /* 0x00000074006d7308 */ /* 0x000e220000001000 */
[----:B------:R-:W-:-:S07]  /*64f0*/  FMUL.FTZ R49, R96, R49 ;  /* 0x0000003160317220 */ /* 0x000fce0000410000 */
[----:B------:R-:W0:Y:S01]  /*6500*/  MUFU.RCP R117, R117 ;  /* 0x0000007500757308 */ /* 0x000e220000001000 */
[----:B----4-:R-:W-:-:S07]  /*6510*/  FMUL.FTZ R78, R78, R127 ;  /* 0x0000007f4e4e7220 */ /* 0x010fce0000410000 */
[----:B------:R-:W4:Y:S01]  /*6520*/  MUFU.RCP R83, R118 ;  /* 0x0000007600537308 */ /* 0x000f220000001000 */
[----:B-----5:R-:W-:-:S07]  /*6530*/  FMUL.FTZ R96, R81, R120 ;  /* 0x0000007851607220 */ /* 0x020fce0000410000 */
[----:B------:R-:W5:Y:S01]  /*6540*/  MUFU.RCP R119, R119 ;  /* 0x0000007700777308 */ /* 0x000f620000001000 */
[----:B------:R-:W-:Y:S02]  /*6550*/  FMUL.FTZ R84, R84, R51 ;  /* 0x0000003354547220 */ /* 0x000fe40000410000 */
[----:B-1----:R-:W-:Y:S02]  /*6560*/  FMUL.FTZ R80, R80, R129 ;  /* 0x0000008150507220 */ /* 0x002fe40000410000 */
[----:B------:R-:W-:Y:S02]  /*6570*/  FMUL.FTZ R82, R82, R111 ;  /* 0x0000006f52527220 */ /* 0x000fe40000410000 */
[----:B------:R-:W-:Y:S01]  /*6580*/  FMUL.FTZ R53, R98, R53 ;  /* 0x0000003562357220 */ /* 0x000fe20000410000 */
[----:B------:R-:W-:Y:S01]  /*6590*/  STS [R0.X4], R47 ;  /* 0x0000002f00007388 */ /* 0x000fe20000004800 */
[----:B------:R-:W-:Y:S02]  /*65a0*/  FMUL.FTZ R78, R78, R55 ;  /* 0x000000374e4e7220 */ /* 0x000fe40000410000 */
[----:B--2---:R-:W-:Y:S01]  /*65b0*/  FMUL.FTZ R68, R68, R131 ;  /* 0x0000008344447220 */ /* 0x004fe20000410000 */
[----:B------:R-:W-:Y:S01]  /*65c0*/  STS [R8.X4+0x4], R49 ;  /* 0x0000043108007388 */ /* 0x000fe20000004800 */
[----:B------:R-:W-:-:S02]  /*65d0*/  FMUL.FTZ R57, R96, R57 ;  /* 0x0000003960397220 */ /* 0x000fc40000410000 */
[----:B0-----:R-:W-:Y:S01]  /*65e0*/  FMUL.FTZ R76, R76, R113 ;  /* 0x000000714c4c7220 */ /* 0x001fe20000410000 */
[----:B------:R-:W-:Y:S01]  /*65f0*/  STS [R9.X4+0x8], R84 ;  /* 0x0000085409007388 */ /* 0x000fe20000004800 */
[----:B------:R-:W-:Y:S02]  /*6600*/  FMUL.FTZ R80, R80, R59 ;  /* 0x0000003b50507220 */ /* 0x000fe40000410000 */
[----:B------:R-:W-:Y:S02]  /*6610*/  FMUL.FTZ R61, R82, R61 ;  /* 0x0000003d523d7220 */ /* 0x000fe40000410000 */
[----:B------:R-:W-:Y:S01]  /*6620*/  FMUL.FTZ R74, R74, R133 ;  /* 0x000000854a4a7220 */ /* 0x000fe20000410000 */
[----:B------:R0:W-:Y:S01]  /*6630*/  STS [R10.X4+0xc], R53 ;  /* 0x00000c350a007388 */ /* 0x0001e20000004800 */
[----:B---3--:R-:W-:Y:S02]  /*6640*/  FMUL.FTZ R82, R79, R100 ;  /* 0x000000644f527220 */ /* 0x008fe40000410000 */
[----:B------:R-:W-:Y:S01]  /*6650*/  FMUL.FTZ R63, R68, R63 ;  /* 0x0000003f443f7220 */ /* 0x000fe20000410000 */
[----:B------:R1:W-:Y:S01]  /*6660*/  STS [R11.X4+0x10], R78 ;  /* 0x0000104e0b007388 */ /* 0x0003e20000004800 */
[----:B------:R-:W-:-:S02]  /*6670*/  FMUL.FTZ R64, R64, R109 ;  /* 0x0000006d40407220 */ /* 0x000fc40000410000 */
[----:B------:R-:W-:Y:S01]  /*6680*/  FMUL.FTZ R65, R76, R65 ;  /* 0x000000414c417220 */ /* 0x000fe20000410000 */
[----:B------:R-:W-:Y:S01]  /*6690*/  STS [R14.X4+0x14], R57 ;  /* 0x000014390e007388 */ /* 0x000fe20000004800 */
[----:B------:R-:W-:Y:S02]  /*66a0*/  FMUL.FTZ R62, R62, R117 ;  /* 0x000000753e3e7220 */ /* 0x000fe40000410000 */
[----:B------:R-:W-:Y:S01]  /*66b0*/  FMUL.FTZ R67, R74, R67 ;  /* 0x000000434a437220 */ /* 0x000fe20000410000 */
[----:B------:R-:W-:Y:S01]  /*66c0*/  STS [R15.X4+0x18], R80 ;  /* 0x000018500f007388 */ /* 0x000fe20000004800 */
[----:B----4-:R-:W-:Y:S02]  /*66d0*/  FMUL.FTZ R70, R70, R83 ;  /* 0x0000005346467220 */ /* 0x010fe40000410000 */
[----:B------:R-:W-:Y:S01]  /*66e0*/  FMUL.FTZ R69, R82, R69 ;  /* 0x0000004552457220 */ /* 0x000fe20000410000 */
[----:B------:R2:W-:Y:S01]  /*66f0*/  STS [R46.X4+0x1c], R61 ;  /* 0x00001c3d2e007388 */ /* 0x0005e20000004800 */
[----:B-----5:R-:W-:-:S02]  /*6700*/  FMUL.FTZ R72, R72, R119 ;  /* 0x0000007748487220 */ /* 0x020fc40000410000 */
[----:B------:R-:W-:Y:S01]  /*6710*/  FMUL.FTZ R71, R64, R71 ;  /* 0x0000004740477220 */ /* 0x000fe20000410000 */
[----:B------:R-:W-:Y:S01]  /*6720*/  STS [R48.X4+0x20], R63 ;  /* 0x0000203f30007388 */ /* 0x000fe20000004800 */
[----:B------:R-:W-:Y:S02]  /*6730*/  FMUL.FTZ R73, R62, R73 ;  /* 0x000000493e497220 */ /* 0x000fe40000410000 */
[----:B------:R-:W-:Y:S01]  /*6740*/  FMUL.FTZ R75, R70, R75 ;  /* 0x0000004b464b7220 */ /* 0x000fe20000410000 */
[----:B------:R-:W-:Y:S01]  /*6750*/  STS [R50.X4+0x24], R65 ;  /* 0x0000244132007388 */ /* 0x000fe20000004800 */
[----:B------:R-:W-:-:S03]  /*6760*/  FMUL.FTZ R77, R72, R77 ;  /* 0x0000004d484d7220 */ /* 0x000fc60000410000 */
        /* <DEDUP_REMOVED lines=26> */
[----:B0-----:R-:W-:Y:S01]  /*6910*/  IMAD R10, R132, c[0x0][0x210], RZ ;  /* 0x00008400840a7a24 */ /* 0x001fe200078e02ff */
[----:B------:R-:W-:Y:S01]  /*6920*/  BSSY B0, `(.L_x_2935) ;  /* 0x000000f000007945 */ /* 0x000fe20003800000 */
[----:B------:R-:W-:-:S04]  /*6930*/  IMAD.WIDE.U32 R8, R41, c[0x0][0x210], RZ ;  /* 0x0000840029087a25 */ /* 0x000fc800078e00ff */
[----:B-1----:R-:W-:-:S04]  /*6940*/  IMAD R11, R41, c[0x0][0x214], R10 ;  /* 0x00008500290b7a24 */ /* 0x002fc800078e020a */
[----:B--2---:R-:W-:Y:S01]  /*6950*/  IMAD.IADD R61, R9, 0x1, R11 ;  /* 0x00000001093d7824 */ /* 0x004fe200078e020b */
[----:B---3--:R-:W-:-:S13]  /*6960*/  ISETP.GE.AND P0, PT, R2, R0, PT ;  /* 0x000000000200720c */ /* 0x008fda0003f06270 */
        /* <DEDUP_REMOVED lines=10> */
.L_x_2936:
[----:B------:R-:W-:Y:S05]  /*6a10*/  BSYNC B0 ;  /* 0x0000000000007941 */ /* 0x000fea0003800000 */
.L_x_2935:
[----:B------:R-:W-:Y:S01]  /*6a20*/  MOV R6, R8 ;  /* 0x0000000800067202 */ /* 0x000fe20000000f00 */
[----:B------:R-:W-:Y:S01]  /*6a30*/  IMAD.MOV.U32 R7, RZ, RZ, R61 ;  /* 0x000000ffff077224 */ /* 0x000fe200078e003d */
[-C--:B------:R-:W-:Y:S01]  /*6a40*/  ISETP.GE.AND P4, PT, R105, R0.reuse, PT ;  /* 0x000000006900720c */ /* 0x080fe20003f86270 */
[----:B------:R-:W-:Y:S01]  /*6a50*/  IMAD R8, R44, c[0x0][0x218], RZ ;  /* 0x000086002c087a24 */ /* 0x000fe200078e02ff */
[-C--:B------:R-:W-:Y:S01]  /*6a60*/  ISETP.GE.AND P5, PT, R103, R0.reuse, PT ;  /* 0x000000006700720c */ /* 0x080fe20003fa6270 */
[----:B------:R-:W-:Y:S01]  /*6a70*/  IMAD.WIDE.U32 R6, R45, c[0x0][0x218], R6 ;  /* 0x000086002d067a25 */ /* 0x000fe200078e0006 */
[-C--:B------:R-:W-:Y:S02]  /*6a80*/  ISETP.GE.AND P6, PT, R101, R0.reuse, PT ;  /* 0x000000006500720c */ /* 0x080fe40003fc6270 */
[----:B------:R-:W-:Y:S01]  /*6a90*/  ISETP.GE.AND P3, PT, R107, R0, PT ;  /* 0x000000006b00720c */ /* 0x000fe20003f66270 */
[----:B------:R-:W-:Y:S01]  /*6aa0*/  IMAD R9, R45, c[0x0][0x21c], R8 ;  /* 0x000087002d097a24 */ /* 0x000fe200078e0208 */
[----:B------:R-:W-:-:S02]  /*6ab0*/  IADD3 R6, P0, R4, R6, RZ ;  /* 0x0000000604067210 */ /* 0x000fc40007f1e0ff */
[----:B------:R-:W-:Y:S02]  /*6ac0*/  IADD3 R4, P1, R12, c[0x0][0x270], RZ ;  /* 0x00009c000c047a10 */ /* 0x000fe40007f3e0ff */
[----:B------:R-:W-:Y:S02]  /*6ad0*/  IADD3.X R5, R5, R9, R7, P0, !PT ;  /* 0x0000000905057210 */ /* 0x000fe400007fe407 */
[----:B------:R-:W-:Y:S02]  /*6ae0*/  IADD3.X R13, R13, c[0x0][0x274], RZ, P1, !PT ;  /* 0x00009d000d0d7a10 */ /* 0x000fe40000ffe4ff */
[C---:B------:R-:W-:Y:S02]  /*6af0*/  LEA R4, P0, R6.reuse, R4, 0x2 ;  /* 0x0000000406047211 */ /* 0x040fe400078010ff */
[----:B------:R-:W-:Y:S02]  /*6b00*/  ISETP.GE.AND P1, PT, R97, R0, PT ;  /* 0x000000006100720c */ /* 0x000fe40003f26270 */
[----:B------:R-:W-:-:S02]  /*6b10*/  LEA.HI.X R5, R6, R13, R5, 0x2, P0 ;  /* 0x0000000d06057211 */ /* 0x000fc400000f1405 */
        /* <DEDUP_REMOVED lines=35> */
.L_x_2937:
[----:B------:R-:W-:Y:S05]  /*6d50*/  EXIT ;  /* 0x000000000000794d */ /* 0x000fea0003800000 */
.L_x_2939:
        /* <DEDUP_REMOVED lines=10> */
.L_x_5405:


//--------------------- .text._Z25selective_scan_fwd_kernelI32Selective_Scan_fwd_kernel_traitsILi128ELi16ELi1ELb0ELb1ELb1ELb0EffEEv13SSMParamsBase --------------------------
	.section	.text._Z25selective_scan_fwd_kernelI32Selective_Scan_fwd_kernel_traitsILi128ELi16ELi1ELb0ELb1ELb1ELb0EffEEv13SSMParamsBase,"ax",@progbits
	.sectioninfo	@"SHI_REGISTERS=168"
	.align	128
        .global         _Z25selective_scan_fwd_kernelI32Selective_Scan_fwd_kernel_traitsILi128ELi16ELi1ELb0ELb1ELb1ELb0EffEEv13SSMParamsBase
        .type           _Z25selective_scan_fwd_kernelI32Selective_Scan_fwd_kernel_traitsILi128ELi16ELi1ELb0ELb1ELb1ELb0EffEEv13SSMParamsBase,@function
        .size           _Z25selective_scan_fwd_kernelI32Selective_Scan_fwd_kernel_traitsILi128ELi16ELi1ELb0ELb1ELb1ELb0EffEEv13SSMParamsBase,(.L_x_5406 - _Z25selective_scan_fwd_kernelI32Selective_Scan_fwd_kernel_traitsILi128ELi16ELi1ELb0ELb1ELb1ELb0EffEEv13SSMParamsBase)
        .other          _Z25selective_scan_fwd_kernelI32Selective_Scan_fwd_kernel_traitsILi128ELi16ELi1ELb0ELb1ELb1ELb0EffEEv13SSMParamsBase,@"STO_CUDA_ENTRY STV_DEFAULT"
_Z25selective_scan_fwd_kernelI32Selective_Scan_fwd_kernel_traitsILi128ELi16ELi1ELb0ELb1ELb1ELb0EffEEv13SSMParamsBase:
.text._Z25selective_scan_fwd_kernelI32Selective_Scan_fwd_kernel_traitsILi128ELi16ELi1ELb0ELb1ELb1ELb0EffEEv13SSMParamsBase:
[----:B------:R-:W-:Y:S02]  /*0000*/  IMAD.MOV.U32 R1, RZ, RZ, c[0x0][0x28] ;  /* 0x00000a00ff017624 */ /* 0x000fe400078e00ff */
        /* <DEDUP_REMOVED lines=20> */
[----:B------:R-:W-:Y:S01]  /*0150*/  IMAD.U32 R4, RZ, RZ, UR6 ;  /* 0x00000006ff047e24 */ /* 0x000fe2000f8e00ff */
[----:B------:R-:W-:Y:S01]  /*0160*/  @UP0 ULEA.HI.X UR5, UR17, UR5, UR22, 0x2, UP2 ;  /* 0x0000000511050291 */ /* 0x000fe200090f1416 */
[----:B------:R-:W-:Y:S01]  /*0170*/  IMAD.U32 R2, RZ, RZ, UR4 ;  /* 0x00000004ff027e24 */ /* 0x000fe2000f8e00ff */
[----:B------:R-:W-:Y:S01]  /*0180*/  ULDC.64 UR28, c[0x0][0x1b0] ;  /* 0x00006c00001c7ab9 */ /* 0x000fe20000000a00 */
[----:B------:R-:W-:-:S03]  /*0190*/  IMAD.U32 R5, RZ, RZ, UR7 ;  /* 0x00000007ff057e24 */ /* 0x000fc6000f8e00ff */
[----:B------:R-:W-:Y:S02]  /*01a0*/  MOV R3, UR5 ;  /* 0x0000000500037c02 */ /* 0x000fe40008000f00 */
        /* <DEDUP_REMOVED lines=9> */
[----:B-1----:R-:W-:-:S02]  /*0240*/  USHF.R.S32.HI UR24, URZ, 0x1f, UR23 ;  /* 0x0000001f3f187899 */ /* 0x002fc40008011417 */
[----:B------:R-:W-:Y:S02]  /*0250*/  UMOV UR4, URZ ;  /* 0x0000003f00047c82 */ /* 0x000fe40008000000 */
[----:B------:R-:W-:Y:S02]  /*0260*/  UIMAD UR6, UR24, UR8, URZ ;  /* 0x00000008180672a4 */ /* 0x000fe4000f8e023f */
[----:B0-----:R-:W-:-:S04]  /*0270*/  UIADD3 UR7, URZ, -UR5, URZ ;  /* 0x800000053f077290 */ /* 0x001fc8000fffe03f */
[----:B------:R-:W-:-:S04]  /*0280*/  UIMAD UR7, UR7, UR30, URZ ;  /* 0x0000001e070772a4 */ /* 0x000fc8000f8e023f */
[----:B------:R-:W-:Y:S02]  /*0290*/  UIMAD.WIDE.U32 UR4, UR5, UR7, UR4 ;  /* 0x00000007050472a5 */ /* 0x000fe4000f8e0004 */
[----:B------:R-:W-:Y:S02]  /*02a0*/  UIMAD UR7, UR24, UR18, URZ ;  /* 0x00000012180772a4 */ /* 0x000fe4000f8e023f */
[----:B------:R-:W-:Y:S02]  /*02b0*/  UIMAD.WIDE.U32 UR10, UR23, UR8, URZ ;  /* 0x00000008170a72a5 */ /* 0x000fe4000f8e003f */
[----:B------:R-:W-:Y:S02]  /*02c0*/  UIMAD UR12, UR23, UR9, UR6 ;  /* 0x00000009170c72a4 */ /* 0x000fe4000f8e0206 */
[----:B------:R-:W-:Y:S02]  /*02d0*/  UIMAD.WIDE.U32 UR8, UR23, UR18, URZ ;  /* 0x00000012170872a5 */ /* 0x000fe4000f8e003f */
[----:B------:R-:W-:-:S02]  /*02e0*/  UIMAD UR18, UR23, UR19, UR7 ;  /* 0x00000013171272a4 */ /* 0x000fc4000f8e0207 */
[----:B---3--:R-:W-:-:S07]  /*02f0*/  UIMAD.WIDE.U32 UR6, UR5, UR15, URZ ;  /* 0x0000000f050672a5 */ /* 0x008fce000f8e003f */
[----:B------:R-:W-:Y:S02]  /*0300*/  UMOV UR14, UR7 ;  /* 0x00000007000e7c82 */ /* 0x000fe40008000000 */
[----:B------:R-:W-:-:S04]  /*0310*/  UIADD3 UR6, -UR14, URZ, URZ ;  /* 0x0000003f0e067290 */ /* 0x000fc8000fffe13f */
[----:B------:R-:W-:Y:S02]  /*0320*/  UIMAD UR15, UR30, UR6, UR15 ;  /* 0x000000061e0f72a4 */ /* 0x000fe4000f8e020f */
[----:B------:R-:W-:Y:S02]  /*0330*/  UIMAD UR13, UR24, UR26, URZ ;  /* 0x0000001a180d72a4 */ /* 0x000fe4000f8e023f */
[----:B------:R-:W-:Y:S02]  /*0340*/  UISETP.GT.U32.AND UP2, UPT, UR30, UR15, UPT ;  /* 0x0000000f1e00728c */ /* 0x000fe4000bf44070 */
[----:B------:R-:W-:Y:S02]  /*0350*/  UIMAD.WIDE.U32 UR4, UR23, UR26, URZ ;  /* 0x0000001a170472a5 */ /* 0x000fe4000f8e003f */
[----:B------:R-:W-:Y:S02]  /*0360*/  UIMAD UR19, UR23, UR27, UR13 ;  /* 0x0000001b171372a4 */ /* 0x000fe4000f8e020d */
[----:B------:R-:W-:-:S02]  /*0370*/  UIADD3 UR11, UR11, UR12, URZ ;  /* 0x0000000c0b0b7290 */ /* 0x000fc4000fffe03f */
[----:B------:R-:W-:Y:S02]  /*0380*/  ULDC.64 UR26, c[0x0][0x1d8] ;  /* 0x00007600001a7ab9 */ /* 0x000fe40000000a00 */
[----:B------:R-:W-:Y:S02]  /*0390*/  UIMAD UR13, UR24, UR28, URZ ;  /* 0x0000001c180d72a4 */ /* 0x000fe4000f8e023f */
[----:B------:R-:W-:Y:S02]  /*03a0*/  UIMAD UR12, UR22, UR26, URZ ;  /* 0x0000001a160c72a4 */ /* 0x000fe4000f8e023f */
[----:B------:R-:W-:Y:S02]  /*03b0*/  @!UP2 UIADD3 UR15, UR15, -UR30, URZ ;  /* 0x8000001e0f0fa290 */ /* 0x000fe4000fffe03f */
[----:B------:R-:W-:Y:S02]  /*03c0*/  UIMAD UR25, UR23, UR29, UR13 ;  /* 0x0000001d171972a4 */ /* 0x000fe4000f8e020d */
[----:B------:R-:W-:-:S02]  /*03d0*/  UIMAD UR16, UR17, UR27, UR12 ;  /* 0x0000001b111072a4 */ /* 0x000fc4000f8e020c */
[----:B------:R-:W-:Y:S02]  /*03e0*/  ULDC UR31, c[0x0][0x178] ;  /* 0x00005e00001f7ab9 */ /* 0x000fe40000000800 */
[----:B------:R-:W-:Y:S02]  /*03f0*/  UIMAD.WIDE.U32 UR12, UR17, UR26, UR10 ;  /* 0x0000001a110c72a5 */ /* 0x000fe4000f8e000a */
[----:B------:R-:W-:Y:S02]  /*0400*/  UISETP.GE.U32.AND UP0, UPT, UR15, UR30, UPT ;  /* 0x0000001e0f00728c */ /* 0x000fe4000bf06070 */
[----:B------:R-:W-:Y:S01]  /*0410*/  ULOP3.LUT UR11, UR17, UR31, URZ, 0x3c, !UPT ;  /* 0x0000001f110b7292 */ /* 0x000fe2000f8e3c3f */
[----:B------:R-:W-:Y:S01]  /*0420*/  MOV R0, c[0x0][0x174] ;  /* 0x00005d0000007a02 */ /* 0x000fe20000000f00 */
[----:B------:R-:W-:Y:S02]  /*0430*/  UISETP.NE.AND UP1, UPT, URZ, UR31, UPT ;  /* 0x0000001f3f00728c */ /* 0x000fe4000bf25270 */
[----:B------:R-:W-:Y:S01]  /*0440*/  UISETP.GE.AND UP3, UPT, UR11, URZ, UPT ;  /* 0x0000003f0b00728c */ /* 0x000fe2000bf66270 */
[----:B------:R-:W-:Y:S01]  /*0450*/  ISETP.GE.AND P0, PT, R0, 0x1, PT ;  /* 0x000000010000780c */ /* 0x000fe20003f06270 */
[----:B------:R-:W-:-:S02]  /*0460*/  UIMAD.WIDE.U32 UR6, UR23, UR28, URZ ;  /* 0x0000001c170672a5 */ /* 0x000fc4000f8e003f */
[----:B------:R-:W-:Y:S02]  /*0470*/  @!UP2 UIADD3 UR14, UR14, 0x1, URZ ;  /* 0x000000010e0ea890 */ /* 0x000fe4000fffe03f */
[----:B------:R-:W-:Y:S02]  /*0480*/  ULDC.64 UR28, c[0x0][0x1e8] ;  /* 0x00007a00001c7ab9 */ /* 0x000fe40000000a00 */
[----:B------:R-:W-:Y:S02]  /*0490*/  UIMAD UR10, UR22, UR28, URZ ;  /* 0x0000001c160a72a4 */ /* 0x000fe4000f8e023f */
[----:B------:R-:W-:Y:S02]  /*04a0*/  @UP0 UIADD3 UR14, UR14, 0x1, URZ ;  /* 0x000000010e0e0890 */ /* 0x000fe4000fffe03f */
[----:B------:R-:W-:Y:S02]  /*04b0*/  ULDC.64 UR26, c[0x0][0x240] ;  /* 0x00009000001a7ab9 */ /* 0x000fe40000000a00 */
[----:B------:R-:W-:-:S02]  /*04c0*/  UIADD3 UR9, UR9, UR18, URZ ;  /* 0x0000001209097290 */ /* 0x000fc4000fffe03f */
[----:B------:R-:W-:Y:S02]  /*04d0*/  UIMAD UR18, UR17, UR29, UR10 ;  /* 0x0000001d111272a4 */ /* 0x000fe4000f8e020a */
[----:B------:R-:W-:Y:S02]  /*04e0*/  UIADD3 UR11, UR13, UR16, URZ ;  /* 0x000000100d0b7290 */ /* 0x000fe4000fffe03f */
[----:B------:R-:W-:Y:S02]  /*04f0*/  ULEA UR10, UP0, UR12, UR26, 0x2 ;  /* 0x0000001a0c0a7291 */ /* 0x000fe4000f80103f */
[----:B------:R-:W-:Y:S02]  /*0500*/  @!UP3 UIADD3 UR14, -UR14, URZ, URZ ;  /* 0x0000003f0e0eb290 */ /* 0x000fe4000fffe13f */
[----:B------:R-:W-:Y:S02]  /*0510*/  @!UP1 ULOP3.LUT UR14, URZ, UR31, URZ, 0x33, !UPT ;  /* 0x0000001f3f0e9292 */ /* 0x000fe4000f8e333f */
[----:B------:R-:W-:-:S02]  /*0520*/  UIMAD.WIDE.U32 UR8, UR17, UR28, UR8 ;  /* 0x0000001c110872a5 */ /* 0x000fc4000f8e0008 */
[----:B------:R-:W-:Y:S02]  /*0530*/  ULEA.HI.X UR11, UR12, UR27, UR11, 0x2, UP0 ;  /* 0x0000001b0c0b7291 */ /* 0x000fe400080f140b */
[----:B------:R-:W-:Y:S02]  /*0540*/  ULDC.64 UR28, c[0x0][0x1c8] ;  /* 0x00007200001c7ab9 */ /* 0x000fe40000000a00 */
[----:B------:R-:W-:Y:S02]  /*0550*/  ULDC.64 UR26, c[0x0][0x1a8] ;  /* 0x00006a00001a7ab9 */ /* 0x000fe40000000a00 */
[----:B------:R-:W-:Y:S02]  /*0560*/  UIADD3 UR15, UR5, UR19, URZ ;  /* 0x00000013050f7290 */ /* 0x000fe4000fffe03f */
[----:B------:R-:W-:Y:S02]  /*0570*/  UIADD3 UR13, UR7, UR25, URZ ;  /* 0x00000019070d7290 */ /* 0x000fe4000fffe03f */
[----:B------:R-:W-:Y:S01]  /*0580*/  USHF.R.S32.HI UR12, URZ, 0x1f, UR14 ;  /* 0x0000001f3f0c7899 */ /* 0x000fe2000801140e */
[----:B------:R-:W-:Y:S11]  /*0590*/  @!P0 EXIT ;  /* 0x000000000000894d */ /* 0x000ff60003800000 */
[----:B--2---:R-:W-:Y:S01]  /*05a0*/  UIMAD UR7, UR12, UR26, URZ ;  /* 0x0000001a0c0772a4 */ /* 0x004fe2000f8e023f */
[----:B------:R-:W0:Y:S01]  /*05b0*/  S2R R3, SR_TID.X ;  /* 0x0000000000037919 */ /* 0x000e220000002100 */
[----:B------:R-:W-:-:S02]  /*05c0*/  UMOV UR5, UR15 ;  /* 0x0000000f00057c82 */ /* 0x000fc40008000000 */
[----:B------:R-:W-:Y:S01]  /*05d0*/  UIMAD UR12, UR12, UR28, URZ ;  /* 0x0000001c0c0c72a4 */ /* 0x000fe2000f8e023f */
[----:B------:R-:W1:Y:S01]  /*05e0*/  S2R R114, SR_LANEID ;  /* 0x0000000000727919 */ /* 0x000e620000000000 */
[----:B------:R-:W-:Y:S02]  /*05f0*/  UIMAD UR15, UR14, UR27, UR7 ;  /* 0x0000001b0e0f72a4 */ /* 0x000fe4000f8e0207 */
[----:B------:R-:W-:Y:S02]  /*0600*/  UIMAD.WIDE.U32 UR4, UR14, UR26, UR4 ;  /* 0x0000001a0e0472a5 */ /* 0x000fe4000f8e0004 */
[----:B------:R-:W-:Y:S02]  /*0610*/  UMOV UR7, UR13 ;  /* 0x0000000d00077c82 */ /* 0x000fe40008000000 */
[----:B------:R-:W-:Y:S02]  /*0620*/  UIMAD.WIDE.U32 UR6, UR14, UR28, UR6 ;  /* 0x0000001c0e0672a5 */ /* 0x000fe4000f8e0006 */
[----:B------:R-:W-:-:S02]  /*0630*/  UIMAD UR16, UR14, UR29, UR12 ;  /* 0x0000001d0e1072a4 */ /* 0x000fc4000f8e020c */
[----:B------:R-:W-:Y:S02]  /*0640*/  UIADD3 UR15, UR5, UR15, URZ ;  /* 0x0000000f050f7290 */ /* 0x000fe4000fffe03f */
[----:B------:R-:W-:Y:S02]  /*0650*/  ULDC.64 UR28, c[0x0][0x228] ;  /* 0x00008a00001c7ab9 */ /* 0x000fe40000000a00 */
[----:B------:R-:W-:Y:S02]  /*0660*/  ULEA UR13, UP1, UR4, UR28, 0x2 ;  /* 0x0000001c040d7291 */ /* 0x000fe4000f82103f */
[----:B------:R-:W-:Y:S02]  /*0670*/  UMOV UR5, URZ ;  /* 0x0000003f00057c82 */ /* 0x000fe40008000000 */
[----:B------:R-:W-:Y:S01]  /*0680*/  ULEA.HI.X UR15, UR4, UR29, UR15, 0x2, UP1 ;  /* 0x0000001d040f7291 */ /* 0x000fe200088f140f */
[----:B0-----:R-:W-:Y:S01]  /*0690*/  IMAD.SHL.U32 R111, R3, 0x10, RZ ;  /* 0x00000010036f7824 */ /* 0x001fe200078e00ff */
[----:B-----5:R0:W2:Y:S01]  /*06a0*/  @P1 R2UR UR5, R2 ;  /* 0x00000000020513c2 */ /* 0x0200a200000e0000 */
[----:B------:R-:W-:-:S02]  /*06b0*/  UMOV UR4, URZ ;  /* 0x0000003f00047c82 */ /* 0x000fc40008000000 */
[----:B------:R-:W-:Y:S01]  /*06c0*/  ULDC.64 UR26, c[0x0][0x248] ;  /* 0x00009200001a7ab9 */ /* 0x000fe20000000a00 */
[C---:B------:R-:W-:Y:S01]  /*06d0*/  LOP3.LUT R84, R111.reuse, 0xfffffe00, RZ, 0xc0, !PT ;  /* 0xfffffe006f547812 */ /* 0x040fe200078ec0ff */
[----:B------:R-:W-:Y:S01]  /*06e0*/  UIADD3 UR18, UR9, UR18, URZ ;  /* 0x0000001209127290 */ /* 0x000fe2000fffe03f */
[C---:B------:R-:W-:Y:S01]  /*06f0*/  IADD3 R165, R111.reuse, 0x3, RZ ;  /* 0x000000036fa57810 */ /* 0x040fe20007ffe0ff */
[----:B------:R-:W-:Y:S01]  /*0700*/  ULEA UR12, UP0, UR8, UR26, 0x2 ;  /* 0x0000001a080c7291 */ /* 0x000fe2000f80103f */
[----:B------:R0:W3:Y:S01]  /*0710*/  @P2 R2UR UR4, R4 ;  /* 0x00000000040423c2 */ /* 0x0000e200000e0000 */
[----:B------:R-:W-:Y:S01]  /*0720*/  UIADD3 UR16, UR7, UR16, URZ ;  /* 0x0000001007107290 */ /* 0x000fe2000fffe03f */
[----:B------:R-:W-:Y:S01]  /*0730*/  LOP3.LUT R84, R84, 0x1f, R3, 0xf8, !PT ;  /* 0x0000001f54547812 */ /* 0x000fe200078ef803 */
[----:B------:R-:W-:Y:S01]  /*0740*/  ULEA.HI.X UR18, UR8, UR27, UR18, 0x2, UP0 ;  /* 0x0000001b08127291 */ /* 0x000fe200080f1412 */
[C---:B------:R-:W-:Y:S01]  /*0750*/  IADD3 R164, R111.reuse, 0x4, RZ ;  /* 0x000000046fa47810 */ /* 0x040fe20007ffe0ff */
[----:B------:R-:W-:Y:S01]  /*0760*/  ULDC UR7, c[0x0][0x164] ;  /* 0x0000590000077ab9 */ /* 0x000fe20000000800 */
[C---:B------:R-:W-:Y:S01]  /*0770*/  IADD3 R113, R111.reuse, 0x5, RZ ;  /* 0x000000056f717810 */ /* 0x040fe20007ffe0ff */
[----:B------:R-:W-:Y:S01]  /*0780*/  UIMAD UR7, UR23, UR7, UR17 ;  /* 0x00000007170772a4 */ /* 0x000fe2000f8e0211 */
[C---:B------:R-:W-:Y:S01]  /*0790*/  IADD3 R112, R111.reuse, 0x6, RZ ;  /* 0x000000066f707810 */ /* 0x040fe20007ffe0ff */
[----:B------:R-:W-:Y:S01]  /*07a0*/  ULDC UR8, c[0x0][0x174] ;  /* 0x00005d0000087ab9 */ /* 0x000fe20000000800 */
[----:B------:R-:W-:Y:S01]  /*07b0*/  IADD3 R111, R111, 0x7, RZ ;  /* 0x000000076f6f7810 */ /* 0x000fe20007ffe0ff */
[----:B------:R-:W-:Y:S01]  /*07c0*/  ULDC.64 UR30, c[0x0][0x230] ;  /* 0x00008c00001e7ab9 */ /* 0x000fe20000000a00 */
[----:B------:R-:W-:Y:S01]  /*07d0*/  SHF.R.S32.HI R85, RZ, 0x1f, R84 ;  /* 0x0000001fff557819 */ /* 0x000fe20000011454 */
[----:B------:R-:W-:Y:S01]  /*07e0*/  UIMAD UR7, UR7, UR8, URZ ;  /* 0x00000008070772a4 */ /* 0x000fe2000f8e023f */
[C---:B------:R-:W-:Y:S01]  /*07f0*/  LOP3.LUT R110, R84.reuse, 0x20, RZ, 0xfc, !PT ;  /* 0x00000020546e7812 */ /* 0x040fe200078efcff */
[----:B------:R-:W-:Y:S01]  /*0800*/  ULEA UR14, UP2, UR6, UR30, 0x2 ;  /* 0x0000001e060e7291 */ /* 0x000fe2000f84103f */
[C---:B------:R-:W-:Y:S01]  /*0810*/  LOP3.LUT R109, R84.reuse, 0x40, RZ, 0xfc, !PT ;  /* 0x00000040546d7812 */ /* 0x040fe200078efcff */
[----:B------:R-:W-:Y:S01]  /*0820*/  ULDC UR9, c[0x0][0x16c] ;  /* 0x00005b0000097ab9 */ /* 0x000fe20000000800 */
[C---:B------:R-:W-:Y:S01]  /*0830*/  LOP3.LUT R108, R84.reuse, 0x60, RZ, 0xfc, !PT ;  /* 0x00000060546c7812 */ /* 0x040fe200078efcff */
[----:B------:R-:W-:Y:S01]  /*0840*/  UIMAD UR8, UR7, UR9, URZ ;  /* 0x00000009070872a4 */ /* 0x000fe2000f8e023f */
[C---:B------:R-:W-:Y:S01]  /*0850*/  LOP3.LUT R107, R84.reuse, 0x80, RZ, 0xfc, !PT ;  /* 0x00000080546b7812 */ /* 0x040fe200078efcff */
[----:B------:R-:W-:Y:S01]  /*0860*/  ULEA.HI.X UR16, UR6, UR31, UR16, 0x2, UP2 ;  /* 0x0000001f06107291 */ /* 0x000fe200090f1410 */
[C---:B------:R-:W-:Y:S01]  /*0870*/  LOP3.LUT R106, R84.reuse, 0xa0, RZ, 0xfc, !PT ;  /* 0x000000a0546a7812 */ /* 0x040fe200078efcff */
[----:B------:R-:W-:Y:S01]  /*0880*/  UMOV UR9, UR10 ;  /* 0x0000000a00097c82 */ /* 0x000fe20008000000 */
[C---:B------:R-:W-:Y:S01]  /*0890*/  LOP3.LUT R105, R84.reuse, 0xc0, RZ, 0xfc, !PT ;  /* 0x000000c054697812 */ /* 0x040fe200078efcff */
[----:B------:R-:W-:Y:S01]  /*08a0*/  UMOV UR10, UR12 ;  /* 0x0000000c000a7c82 */ /* 0x000fe20008000000 */
[C---:B------:R-:W-:Y:S01]  /*08b0*/  LOP3.LUT R104, R84.reuse, 0xe0, RZ, 0xfc, !PT ;  /* 0x000000e054687812 */ /* 0x040fe200078efcff */
[----:B------:R-:W-:Y:S01]  /*08c0*/  UMOV UR6, URZ ;  /* 0x0000003f00067c82 */ /* 0x000fe20008000000 */
[C---:B------:R-:W-:Y:S01]  /*08d0*/  LOP3.LUT R103, R84.reuse, 0x100, RZ, 0xfc, !PT ;  /* 0x0000010054677812 */ /* 0x040fe200078efcff */
[----:B------:R-:W-:Y:S01]  /*08e0*/  UMOV UR12, UR18 ;  /* 0x00000012000c7c82 */ /* 0x000fe20008000000 */
[----:B------:R-:W-:-:S02]  /*08f0*/  LOP3.LUT R102, R84, 0x120, RZ, 0xfc, !PT ;  /* 0x0000012054667812 */ /* 0x000fc400078efcff */
[C---:B------:R-:W-:Y:S02]  /*0900*/  LOP3.LUT R101, R84.reuse, 0x140, RZ, 0xfc, !PT ;  /* 0x0000014054657812 */ /* 0x040fe400078efcff */
[C---:B------:R-:W-:Y:S02]  /*0910*/  LOP3.LUT R100, R84.reuse, 0x160, RZ, 0xfc, !PT ;  /* 0x0000016054647812 */ /* 0x040fe400078efcff */
[C---:B------:R-:W-:Y:S02]  /*0920*/  LOP3.LUT R99, R84.reuse, 0x180, RZ, 0xfc, !PT ;  /* 0x0000018054637812 */ /* 0x040fe400078efcff */
[C---:B------:R-:W-:Y:S02]  /*0930*/  LOP3.LUT R98, R84.reuse, 0x1a0, RZ, 0xfc, !PT ;  /* 0x000001a054627812 */ /* 0x040fe400078efcff */
[C---:B------:R-:W-:Y:S02]  /*0940*/  LOP3.LUT R97, R84.reuse, 0x1c0, RZ, 0xfc, !PT ;  /* 0x000001c054617812 */ /* 0x040fe400078efcff */
[----:B0123--:R-:W-:-:S02]  /*0950*/  LOP3.LUT R96, R84, 0x1e0, RZ, 0xfc, !PT ;  /* 0x000001e054607812 */ /* 0x00ffc400078efcff */
.L_x_2981:
[----:B------:R-:W-:Y:S01]  /*0960*/  BAR.SYNC.DEFER_BLOCKING 0x0 ;  /* 0x0000000000007b1d */ /* 0x000fe20000010000 */
[C---:B------:R-:W-:Y:S01]  /*0970*/  IMAD.SHL.U32 R20, R84.reuse, 0x4, RZ ;  /* 0x0000000454147824 */ /* 0x040fe200078e00ff */
[----:B------:R-:W-:Y:S01]  /*0980*/  SHF.L.U64.HI R22, R84, 0x2, R85 ;  /* 0x0000000254167819 */ /* 0x000fe20000010255 */
[----:B------:R-:W-:Y:S01]  /*0990*/  CS2R R4, SRZ ;  /* 0x0000000000047805 */ /* 0x000fe2000001ff00 */
[----:B------:R-:W-:Y:S01]  /*09a0*/  HFMA2.MMA R0, -RZ, RZ, 0, 0 ;  /* 0x00000000ff007435 */ /* 0x000fe200000001ff */
[----:B------:R-:W-:Y:S01]  /*09b0*/  CS2R R6, SRZ ;  /* 0x0000000000067805 */ /* 0x000fe2000001ff00 */
[----:B------:R-:W-:Y:S01]  /*09c0*/  UMOV UR7, 0xfffff800 ;  /* 0xfffff80000077882 */ /* 0x000fe20000000000 */
[----:B------:R-:W-:Y:S01]  /*09d0*/  IADD3 R2, P3, R20, UR9, RZ ;  /* 0x0000000914027c10 */ /* 0x000fe2000ff7e0ff */
[----:B------:R-:W-:Y:S01]  /*09e0*/  ULDC UR27, c[0x0][0x168] ;  /* 0x00005a00001b7ab9 */ /* 0x000fe20000000800 */
[----:B------:R-:W-:Y:S01]  /*09f0*/  CS2R R8, SRZ ;  /* 0x0000000000087805 */ /* 0x000fe2000001ff00 */
[----:B------:R-:W-:Y:S01]  /*0a00*/  UIMAD UR27, UR6, UR7, UR27 ;  /* 0x00000007061b72a4 */ /* 0x000fe2000f8e021b */
[----:B------:R-:W-:Y:S01]  /*0a10*/  IADD3.X R3, R22, UR11, RZ, P3, !PT ;  /* 0x0000000b16037c10 */ /* 0x000fe20009ffe4ff */
        /* <DEDUP_REMOVED lines=27> */
[----:B------:R-:W-:Y:S01]  /*0bd0*/  IMAD.MOV.U32 R19, RZ, RZ, RZ ;  /* 0x000000ffff137224 */ /* 0x000fe200078e00ff */
[----:B------:R0:W5:Y:S01]  /*0be0*/  @!P1 LDG.E R13, [R2.64+0x400] ;  /* 0x00040014020d9981 */ /* 0x000162000c1e1900 */
[----:B------:R-:W-:-:S03]  /*0bf0*/  ISETP.GE.AND P1, PT, R96, UR27, PT ;  /* 0x0000001b60007c0c */ /* 0x000fc6000bf26270 */
[----:B------:R0:W5:Y:S04]  /*0c00*/  @!P0 LDG.E R10, [R2.64+0x480] ;  /* 0x00048014020a8981 */ /* 0x000168000c1e1900 */
[----:B------:R0:W5:Y:S04]  /*0c10*/  @!P4 LDG.E R15, [R2.64+0x500] ;  /* 0x00050014020fc981 */ /* 0x000168000c1e1900 */
[----:B------:R0:W5:Y:S04]  /*0c20*/  @!P6 LDG.E R12, [R2.64+0x580] ;  /* 0x00058014020ce981 */ /* 0x000168000c1e1900 */
[----:B------:R0:W5:Y:S04]  /*0c30*/  @!P5 LDG.E R17, [R2.64+0x600] ;  /* 0x000600140211d981 */ /* 0x000168000c1e1900 */
[----:B------:R0:W5:Y:S04]  /*0c40*/  @!P3 LDG.E R14, [R2.64+0x680] ;  /* 0x00068014020eb981 */ /* 0x000168000c1e1900 */
[----:B------:R0:W5:Y:S04]  /*0c50*/  @!P2 LDG.E R19, [R2.64+0x700] ;  /* 0x000700140213a981 */ /* 0x000168000c1e1900 */
[----:B------:R0:W5:Y:S01]  /*0c60*/  @!P1 LDG.E R16, [R2.64+0x780] ;  /* 0x0007801402109981 */ /* 0x000162000c1e1900 */
[----:B------:R-:W-:-:S02]  /*0c70*/  ISETP.GE.AND P2, PT, R84, UR27, PT ;  /* 0x0000001b54007c0c */ /* 0x000fc4000bf46270 */
[----:B------:R-:W-:Y:S01]  /*0c80*/  ISETP.GE.AND P1, PT, R110, UR27, PT ;  /* 0x0000001b6e007c0c */ /* 0x000fe2000bf26270 */
[----:B-1----:R-:W1:Y:S01]  /*0c90*/  S2R R115, SR_TID.X ;  /* 0x0000000000737919 */ /* 0x002e620000002100 */
[----:B------:R-:W-:Y:S02]  /*0ca0*/  ISETP.GE.AND P4, PT, R108, UR27, PT ;  /* 0x0000001b6c007c0c */ /* 0x000fe4000bf86270 */
[----:B------:R-:W-:Y:S02]  /*0cb0*/  ISETP.GE.AND P6, PT, R107, UR27, PT ;  /* 0x0000001b6b007c0c */ /* 0x000fe4000bfc6270 */
[----:B------:R-:W-:Y:S02]  /*0cc0*/  ISETP.GE.AND P5, PT, R106, UR27, PT ;  /* 0x0000001b6a007c0c */ /* 0x000fe4000bfa6270 */
[----:B0-----:R-:W-:Y:S02]  /*0cd0*/  IADD3 R2, P0, R20, UR10, RZ ;  /* 0x0000000a14027c10 */ /* 0x001fe4000ff1e0ff */
[----:B------:R-:W-:Y:S01]  /*0ce0*/  ISETP.GE.AND P3, PT, R105, UR27, PT ;  /* 0x0000001b69007c0c */ /* 0x000fe2000bf66270 */
[----:B-1----:R-:W-:-:S05]  /*0cf0*/  IMAD.SHL.U32 R95, R115, 0x10, RZ ;  /* 0x00000010735f7824 */ /* 0x002fca00078e00ff */
[----:B------:R-:W-:-:S04]  /*0d00*/  LOP3.LUT R95, R95, 0xfffffe00, RZ, 0xc0, !PT ;  /* 0xfffffe005f5f7812 */ /* 0x000fc800078ec0ff */
[----:B------:R-:W-:-:S04]  /*0d10*/  IADD3 R18, R95, R114, RZ ;  /* 0x000000725f127210 */ /* 0x000fc80007ffe0ff */
[C---:B------:R-:W-:Y:S02]  /*0d20*/  IADD3 R21, R18.reuse, 0x20, RZ ;  /* 0x0000002012157810 */ /* 0x040fe40007ffe0ff */
[C---:B------:R-:W-:Y:S02]  /*0d30*/  IADD3 R23, R18.reuse, 0x40, RZ ;  /* 0x0000004012177810 */ /* 0x040fe40007ffe0ff */
[C---:B------:R-:W-:Y:S02]  /*0d40*/  IADD3 R25, R18.reuse, 0x60, RZ ;  /* 0x0000006012197810 */ /* 0x040fe40007ffe0ff */
[CC--:B------:R-:W-:Y:S02]  /*0d50*/  LEA.HI.SX32 R94, R18.reuse, R18.reuse, 0x1b ;  /* 0x00000012125e7211 */ /* 0x0c0fe400078fdaff */
[----:B------:R-:W-:Y:S02]  /*0d60*/  IADD3 R27, R18, 0x80, RZ ;  /* 0x00000080121b7810 */ /* 0x000fe40007ffe0ff */
[----:B------:R-:W-:Y:S01]  /*0d70*/  LEA.HI.SX32 R21, R21, R18, 0x1b ;  /* 0x0000001215157211 */ /* 0x000fe200078fdaff */
[----:B------:R-:W-:Y:S01]  /*0d80*/  IMAD.SHL.U32 R94, R94, 0x4, RZ ;  /* 0x000000045e5e7824 */ /* 0x000fe200078e00ff */
[----:B------:R-:W-:-:S02]  /*0d90*/  IADD3 R29, R18, 0xa0, RZ ;  /* 0x000000a0121d7810 */ /* 0x000fc40007ffe0ff */
[C---:B------:R-:W-:Y:S01]  /*0da0*/  IADD3 R3, R18.reuse, 0xc0, RZ ;  /* 0x000000c012037810 */ /* 0x040fe20007ffe0ff */
[----:B------:R-:W-:Y:S01]  /*0db0*/  IMAD.SHL.U32 R93, R21, 0x4, RZ ;  /* 0x00000004155d7824 */ /* 0x000fe200078e00ff */
[C---:B------:R-:W-:Y:S02]  /*0dc0*/  IADD3 R31, R18.reuse, 0xe0, RZ ;  /* 0x000000e0121f7810 */ /* 0x040fe40007ffe0ff */
[-C--:B------:R-:W-:Y:S02]  /*0dd0*/  LEA.HI.SX32 R23, R23, R18.reuse, 0x1b ;  /* 0x0000001217177211 */ /* 0x080fe400078fdaff */
[-C--:B------:R-:W-:Y:S02]  /*0de0*/  LEA.HI.SX32 R25, R25, R18.reuse, 0x1b ;  /* 0x0000001219197211 */ /* 0x080fe400078fdaff */
[----:B------:R-:W-:Y:S02]  /*0df0*/  LEA.HI.SX32 R27, R27, R18, 0x1b ;  /* 0x000000121b1b7211 */ /* 0x000fe400078fdaff */
[C---:B------:R-:W-:Y:S01]  /*0e00*/  IADD3 R33, R18.reuse, 0x100, RZ ;  /* 0x0000010012217810 */ /* 0x040fe20007ffe0ff */
[----:B------:R-:W-:Y:S01]  /*0e10*/  IMAD.SHL.U32 R91, R25, 0x4, RZ ;  /* 0x00000004195b7824 */ /* 0x000fe200078e00ff */
[C---:B------:R-:W-:Y:S01]  /*0e20*/  IADD3 R35, R18.reuse, 0x120, RZ ;  /* 0x0000012012237810 */ /* 0x040fe20007ffe0ff */
[----:B------:R-:W-:Y:S01]  /*0e30*/  IMAD.SHL.U32 R90, R27, 0x4, RZ ;  /* 0x000000041b5a7824 */ /* 0x000fe200078e00ff */
[----:B------:R-:W-:-:S02]  /*0e40*/  IADD3 R37, R18, 0x140, RZ ;  /* 0x0000014012257810 */ /* 0x000fc40007ffe0ff */
[-C--:B------:R-:W-:Y:S02]  /*0e50*/  LEA.HI.SX32 R29, R29, R18.reuse, 0x1b ;  /* 0x000000121d1d7211 */ /* 0x080fe400078fdaff */
[-C--:B------:R-:W-:Y:S02]  /*0e60*/  LEA.HI.SX32 R3, R3, R18.reuse, 0x1b ;  /* 0x0000001203037211 */ /* 0x080fe400078fdaff */
[----:B------:R-:W-:Y:S02]  /*0e70*/  LEA.HI.SX32 R31, R31, R18, 0x1b ;  /* 0x000000121f1f7211 */ /* 0x000fe400078fdaff */
[----:B------:R-:W-:Y:S01]  /*0e80*/  SHF.L.U32 R92, R23, 0x2, RZ ;  /* 0x00000002175c7819 */ /* 0x000fe200000006ff */
[----:B------:R-:W-:Y:S01]  /*0e90*/  IMAD.SHL.U32 R82, R3, 0x4, RZ ;  /* 0x0000000403527824 */ /* 0x000fe200078e00ff */
[C---:B------:R-:W-:Y:S01]  /*0ea0*/  IADD3 R39, R18.reuse, 0x160, RZ ;  /* 0x0000016012277810 */ /* 0x040fe20007ffe0ff */
[----:B------:R-:W-:Y:S01]  /*0eb0*/  IMAD.SHL.U32 R81, R31, 0x4, RZ ;  /* 0x000000041f517824 */ /* 0x000fe200078e00ff */
[----:B------:R-:W-:-:S02]  /*0ec0*/  IADD3 R41, R18, 0x180, RZ ;  /* 0x0000018012297810 */ /* 0x000fc40007ffe0ff */
[C---:B------:R-:W-:Y:S02]  /*0ed0*/  IADD3 R43, R18.reuse, 0x1a0, RZ ;  /* 0x000001a0122b7810 */ /* 0x040fe40007ffe0ff */
[-C--:B------:R-:W-:Y:S02]  /*0ee0*/  LEA.HI.SX32 R33, R33, R18.reuse, 0x1b ;  /* 0x0000001221217211 */ /* 0x080fe400078fdaff */
[-C--:B------:R-:W-:Y:S02]  /*0ef0*/  LEA.HI.SX32 R35, R35, R18.reuse, 0x1b ;  /* 0x0000001223237211 */ /* 0x080fe400078fdaff */
[-C--:B------:R-:W-:Y:S02]  /*0f00*/  LEA.HI.SX32 R37, R37, R18.reuse, 0x1b ;  /* 0x0000001225257211 */ /* 0x080fe400078fdaff */
[----:B------:R-:W-:Y:S01]  /*0f10*/  SHF.L.U32 R83, R29, 0x2, RZ ;  /* 0x000000021d537819 */ /* 0x000fe200000006ff */
[----:B------:R-:W-:Y:S01]  /*0f20*/  IMAD.SHL.U32 R79, R35, 0x4, RZ ;  /* 0x00000004234f7824 */ /* 0x000fe200078e00ff */
[----:B------:R-:W-:Y:S01]  /*0f30*/  IADD3 R45, R18, 0x1c0, RZ ;  /* 0x000001c0122d7810 */ /* 0x000fe20007ffe0ff */
[----:B------:R-:W-:Y:S01]  /*0f40*/  IMAD.SHL.U32 R78, R37, 0x4, RZ ;  /* 0x00000004254e7824 */ /* 0x000fe200078e00ff */
[-C--:B------:R-:W-:Y:S01]  /*0f50*/  LEA.HI.SX32 R39, R39, R18.reuse, 0x1b ;  /* 0x0000001227277211 */ /* 0x080fe200078fdaff */
[----:B------:R-:W-:Y:S01]  /*0f60*/  IMAD.MOV.U32 R35, RZ, RZ, RZ ;  /* 0x000000ffff237224 */ /* 0x000fe200078e00ff */
[-C--:B------:R-:W-:Y:S01]  /*0f70*/  LEA.HI.SX32 R41, R41, R18.reuse, 0x1b ;  /* 0x0000001229297211 */ /* 0x080fe200078fdaff */
[----:B------:R-:W-:Y:S01]  /*0f80*/  IMAD.MOV.U32 R37, RZ, RZ, RZ ;  /* 0x000000ffff257224 */ /* 0x000fe200078e00ff */
[----:B------:R-:W-:-:S02]  /*0f90*/  LEA.HI.SX32 R43, R43, R18, 0x1b ;  /* 0x000000122b2b7211 */ /* 0x000fc400078fdaff */
[----:B------:R-:W-:Y:S01]  /*0fa0*/  SHF.L.U32 R80, R33, 0x2, RZ ;  /* 0x0000000221507819 */ /* 0x000fe200000006ff */
[----:B------:R-:W-:Y:S01]  /*0fb0*/  IMAD.SHL.U32 R76, R41, 0x4, RZ ;  /* 0x00000004294c7824 */ /* 0x000fe200078e00ff */
[----:B------:R-:W-:Y:S01]  /*0fc0*/  LEA.HI.SX32 R45, R45, R18, 0x1b ;  /* 0x000000122d2d7211 */ /* 0x000fe200078fdaff */
[----:B------:R-:W-:Y:S01]  /*0fd0*/  IMAD.SHL.U32 R75, R43, 0x4, RZ ;  /* 0x000000042b4b7824 */ /* 0x000fe200078e00ff */
[----:B------:R-:W-:Y:S01]  /*0fe0*/  SHF.L.U32 R77, R39, 0x2, RZ ;  /* 0x00000002274d7819 */ /* 0x000fe200000006ff */
[----:B------:R-:W-:Y:S01]  /*0ff0*/  HFMA2.MMA R39, -RZ, RZ, 0, 0 ;  /* 0x00000000ff277435 */ /* 0x000fe200000001ff */
[----:B------:R-:W-:Y:S01]  /*1000*/  SHF.L.U32 R74, R45, 0x2, RZ ;  /* 0x000000022d4a7819 */ /* 0x000fe200000006ff */
[----:B------:R-:W-:Y:S01]  /*1010*/  IMAD.MOV.U32 R45, RZ, RZ, RZ ;  /* 0x000000ffff2d7224 */ /* 0x000fe200078e00ff */
[----:B------:R-:W-:Y:S02]  /*1020*/  IADD3 R47, R18, 0x1e0, RZ ;  /* 0x000001e0122f7810 */ /* 0x000fe40007ffe0ff */
[----:B------:R-:W-:-:S02]  /*1030*/  IADD3.X R3, R22, UR12, RZ, P0, !PT ;  /* 0x0000000c16037c10 */ /* 0x000fc400087fe4ff */
[----:B------:R-:W-:Y:S01]  /*1040*/  LEA.HI.SX32 R47, R47, R18, 0x1b ;  /* 0x000000122f2f7211 */ /* 0x000fe200078fdaff */
[----:B------:R-:W-:Y:S01]  /*1050*/  IMAD.MOV.U32 R18, RZ, RZ, RZ ;  /* 0x000000ffff127224 */ /* 0x000fe200078e00ff */
[----:B------:R-:W-:-:S03]  /*1060*/  ISETP.GE.AND P0, PT, R109, UR27, PT ;  /* 0x0000001b6d007c0c */ /* 0x000fc6000bf06270 */
[----:B------:R-:W-:Y:S02]  /*1070*/  IMAD.SHL.U32 R73, R47, 0x4, RZ ;  /* 0x000000042f497824 */ /* 0x000fe400078e00ff */
[----:B------:R-:W-:Y:S01]  /*1080*/  IMAD.MOV.U32 R47, RZ, RZ, RZ ;  /* 0x000000ffff2f7224 */ /* 0x000fe200078e00ff */
[----:B------:R-:W-:Y:S01]  /*1090*/  HFMA2.MMA R24, -RZ, RZ, 0, 0 ;  /* 0x00000000ff187435 */ /* 0x000fe200000001ff */
[----:B------:R-:W-:Y:S01]  /*10a0*/  IMAD.MOV.U32 R22, RZ, RZ, RZ ;  /* 0x000000ffff167224 */ /* 0x000fe200078e00ff */
[----:B--2---:R-:W-:Y:S04]  /*10b0*/  STS [R94], R5 ;  /* 0x000000055e007388 */ /* 0x004fe80000000800 */
[----:B---3--:R0:W-:Y:S04]  /*10c0*/  STS [R93+0x80], R0 ;  /* 0x000080005d007388 */ /* 0x0081e80000000800 */
[----:B----4-:R1:W-:Y:S04]  /*10d0*/  STS [R92+0x100], R7 ;  /* 0x000100075c007388 */ /* 0x0103e80000000800 */
[----:B-----5:R-:W-:Y:S01]  /*10e0*/  STS [R91+0x180], R4 ;  /* 0x000180045b007388 */ /* 0x020fe20000000800 */
[----:B0-----:R-:W-:-:S03]  /*10f0*/  IMAD R0, R114, 0x10, R95 ;  /* 0x0000001072007824 */ /* 0x001fc600078e025f */
[----:B------:R0:W-:Y:S02]  /*1100*/  STS [R90+0x200], R9 ;  /* 0x000200095a007388 */ /* 0x0001e40000000800 */
[C---:B------:R-:W-:Y:S02]  /*1110*/  IADD3 R5, R0.reuse, 0x1, RZ ;  /* 0x0000000100057810 */ /* 0x040fe40007ffe0ff */
[----:B------:R-:W-:Y:S01]  /*1120*/  STS [R83+0x280], R6 ;  /* 0x0002800653007388 */ /* 0x000fe20000000800 */
[C---:B-1----:R-:W-:Y:S02]  /*1130*/  IADD3 R7, R0.reuse, 0x2, RZ ;  /* 0x0000000200077810 */ /* 0x042fe40007ffe0ff */
[C---:B------:R-:W-:Y:S01]  /*1140*/  IADD3 R21, R0.reuse, 0x9, RZ ;  /* 0x0000000900157810 */ /* 0x040fe20007ffe0ff */
[----:B------:R1:W-:Y:S01]  /*1150*/  STS [R82+0x300], R11 ;  /* 0x0003000b52007388 */ /* 0x0003e20000000800 */
[C---:B------:R-:W-:Y:S02]  /*1160*/  IADD3 R23, R0.reuse, 0xa, RZ ;  /* 0x0000000a00177810 */ /* 0x040fe40007ffe0ff */
[C---:B0-----:R-:W-:Y:S01]  /*1170*/  IADD3 R9, R0.reuse, 0x3, RZ ;  /* 0x0000000300097810 */ /* 0x041fe20007ffe0ff */
[----:B------:R-:W-:Y:S01]  /*1180*/  STS [R81+0x380], R8 ;  /* 0x0003800851007388 */ /* 0x000fe20000000800 */
[----:B------:R-:W-:-:S02]  /*1190*/  IADD3 R25, R0, 0xb, RZ ;  /* 0x0000000b00197810 */ /* 0x000fc40007ffe0ff */
[C---:B------:R-:W-:Y:S01]  /*11a0*/  IADD3 R27, R0.reuse, 0xc, RZ ;  /* 0x0000000c001b7810 */ /* 0x040fe20007ffe0ff */
[----:B------:R0:W-:Y:S01]  /*11b0*/  STS [R80+0x400], R13 ;  /* 0x0004000d50007388 */ /* 0x0001e20000000800 */
[C---:B------:R-:W-:Y:S02]  /*11c0*/  IADD3 R29, R0.reuse, 0xd, RZ ;  /* 0x0000000d001d7810 */ /* 0x040fe40007ffe0ff */
[C---:B-1----:R-:W-:Y:S01]  /*11d0*/  IADD3 R11, R0.reuse, 0x4, RZ ;  /* 0x00000004000b7810 */ /* 0x042fe20007ffe0ff */
[----:B------:R-:W-:Y:S01]  /*11e0*/  STS [R79+0x480], R10 ;  /* 0x0004800a4f007388 */ /* 0x000fe20000000800 */
[C---:B------:R-:W-:Y:S02]  /*11f0*/  IADD3 R31, R0.reuse, 0xe, RZ ;  /* 0x0000000e001f7810 */ /* 0x040fe40007ffe0ff */
[----:B------:R-:W-:Y:S01]  /*1200*/  IADD3 R33, R0, 0xf, RZ ;  /* 0x0000000f00217810 */ /* 0x000fe20007ffe0ff */
[----:B------:R1:W-:Y:S01]  /*1210*/  STS [R78+0x500], R15 ;  /* 0x0005000f4e007388 */ /* 0x0003e20000000800 */
[----:B------:R-:W-:-:S02]  /*1220*/  LEA.HI.SX32 R5, R5, R0, 0x1b ;  /* 0x0000000005057211 */ /* 0x000fc400078fdaff */
[C---:B0-----:R-:W-:Y:S01]  /*1230*/  IADD3 R13, R0.reuse, 0x5, RZ ;  /* 0x00000005000d7810 */ /* 0x041fe20007ffe0ff */
[----:B------:R-:W-:Y:S01]  /*1240*/  STS [R77+0x580], R12 ;  /* 0x0005800c4d007388 */ /* 0x000fe20000000800 */
[-C--:B------:R-:W-:Y:S01]  /*1250*/  LEA.HI.SX32 R7, R7, R0.reuse, 0x1b ;  /* 0x0000000007077211 */ /* 0x080fe200078fdaff */
[----:B------:R-:W-:Y:S01]  /*1260*/  IMAD.SHL.U32 R71, R5, 0x4, RZ ;  /* 0x0000000405477824 */ /* 0x000fe200078e00ff */
[-C--:B------:R-:W-:Y:S01]  /*1270*/  LEA.HI.SX32 R9, R9, R0.reuse, 0x1b ;  /* 0x0000000009097211 */ /* 0x080fe200078fdaff */
[----:B------:R0:W-:Y:S01]  /*1280*/  STS [R76+0x600], R17 ;  /* 0x000600114c007388 */ /* 0x0001e20000000800 */
[-C--:B------:R-:W-:Y:S01]  /*1290*/  LEA.HI.SX32 R11, R11, R0.reuse, 0x1b ;  /* 0x000000000b0b7211 */ /* 0x080fe200078fdaff */
[----:B------:R-:W-:Y:S01]  /*12a0*/  IMAD.SHL.U32 R70, R7, 0x4, RZ ;  /* 0x0000000407467824 */ /* 0x000fe200078e00ff */
[C---:B-1----:R-:W-:Y:S01]  /*12b0*/  IADD3 R15, R0.reuse, 0x6, RZ ;  /* 0x00000006000f7810 */ /* 0x042fe20007ffe0ff */
[----:B------:R-:W-:Y:S01]  /*12c0*/  STS [R75+0x680], R14 ;  /* 0x0006800e4b007388 */ /* 0x000fe20000000800 */
[-C--:B------:R-:W-:Y:S01]  /*12d0*/  LEA.HI.SX32 R13, R13, R0.reuse, 0x1b ;  /* 0x000000000d0d7211 */ /* 0x080fe200078fdaff */
[----:B------:R-:W-:Y:S01]  /*12e0*/  IMAD.SHL.U32 R68, R11, 0x4, RZ ;  /* 0x000000040b447824 */ /* 0x000fe200078e00ff */
[-C--:B------:R-:W-:Y:S01]  /*12f0*/  LEA.HI.SX32 R15, R15, R0.reuse, 0x1b ;  /* 0x000000000f0f7211 */ /* 0x080fe200078fdaff */
[----:B------:R1:W-:Y:S01]  /*1300*/  STS [R74+0x700], R19 ;  /* 0x000700134a007388 */ /* 0x0003e20000000800 */
[-C--:B------:R-:W-:Y:S01]  /*1310*/  LEA.HI.SX32 R21, R21, R0.reuse, 0x1b ;  /* 0x0000000015157211 */ /* 0x080fe200078fdaff */
[----:B------:R-:W-:Y:S01]  /*1320*/  IMAD.SHL.U32 R67, R13, 0x4, RZ ;  /* 0x000000040d437824 */ /* 0x000fe200078e00ff */
[----:B0-----:R-:W-:Y:S01]  /*1330*/  IADD3 R17, R0, 0x7, RZ ;  /* 0x0000000700117810 */ /* 0x001fe20007ffe0ff */
[----:B------:R0:W-:Y:S01]  /*1340*/  STS [R73+0x780], R16 ;  /* 0x0007801049007388 */ /* 0x0001e20000000800 */
[----:B------:R-:W-:Y:S01]  /*1350*/  LEA.HI.SX32 R23, R23, R0, 0x1b ;  /* 0x0000000017177211 */ /* 0x000fe200078fdaff */
[----:B------:R-:W-:-:S06]  /*1360*/  NOP ;  /* 0x0000000000007918 */ /* 0x000fcc0000000000 */
[C---:B-1----:R-:W-:Y:S01]  /*1370*/  IADD3 R19, R0.reuse, 0x8, RZ ;  /* 0x0000000800137810 */ /* 0x042fe20007ffe0ff */
[----:B------:R-:W-:Y:S01]  /*1380*/  IMAD.SHL.U32 R62, R23, 0x4, RZ ;  /* 0x00000004173e7824 */ /* 0x000fe200078e00ff */
[-C--:B------:R-:W-:Y:S01]  /*1390*/  LEA.HI.SX32 R17, R17, R0.reuse, 0x1b ;  /* 0x0000000011117211 */ /* 0x080fe200078fdaff */
[----:B------:R-:W-:Y:S01]  /*13a0*/  LDS R8, [R71+0x4] ;  /* 0x0000040047087984 */ /* 0x000fe20000000800 */
[-C--:B------:R-:W-:Y:S01]  /*13b0*/  LEA.HI.SX32 R19, R19, R0.reuse, 0x1b ;  /* 0x0000000013137211 */ /* 0x080fe200078fdaff */
[----:B------:R-:W-:Y:S01]  /*13c0*/  IMAD.MOV.U32 R12, RZ, RZ, RZ ;  /* 0x000000ffff0c7224 */ /* 0x000fe200078e00ff */
[-C--:B------:R-:W-:Y:S01]  /*13d0*/  LEA.HI.SX32 R25, R25, R0.reuse, 0x1b ;  /* 0x0000000019197211 */ /* 0x080fe200078fdaff */
[----:B------:R-:W-:Y:S01]  /*13e0*/  IMAD.SHL.U32 R65, R17, 0x4, RZ ;  /* 0x0000000411417824 */ /* 0x000fe200078e00ff */
[-C--:B------:R-:W-:Y:S01]  /*13f0*/  LEA.HI.SX32 R27, R27, R0.reuse, 0x1b ;  /* 0x000000001b1b7211 */ /* 0x080fe200078fdaff */
[----:B------:R-:W-:Y:S01]  /*1400*/  IMAD.SHL.U32 R64, R19, 0x4, RZ ;  /* 0x0000000413407824 */ /* 0x000fe200078e00ff */
[-C--:B------:R-:W-:Y:S01]  /*1410*/  LEA.HI.SX32 R29, R29, R0.reuse, 0x1b ;  /* 0x000000001d1d7211 */ /* 0x080fe200078fdaff */
[----:B------:R-:W-:Y:S01]  /*1420*/  IMAD.SHL.U32 R61, R25, 0x4, RZ ;  /* 0x00000004193d7824 */ /* 0x000fe200078e00ff */
[-C--:B------:R-:W-:Y:S01]  /*1430*/  LEA.HI.SX32 R31, R31, R0.reuse, 0x1b ;  /* 0x000000001f1f7211 */ /* 0x080fe200078fdaff */
[----:B------:R-:W-:Y:S01]  /*1440*/  LDS R5, [R70+0x8] ;  /* 0x0000080046057984 */ /* 0x000fe20000000800 */
[-C--:B------:R-:W-:Y:S01]  /*1450*/  LEA.HI.SX32 R33, R33, R0.reuse, 0x1b ;  /* 0x0000000021217211 */ /* 0x080fe200078fdaff */
[----:B------:R-:W-:Y:S01]  /*1460*/  IMAD.SHL.U32 R59, R29, 0x4, RZ ;  /* 0x000000041d3b7824 */ /* 0x000fe200078e00ff */
[----:B------:R-:W-:Y:S01]  /*1470*/  LEA.HI.SX32 R0, R0, R0, 0x1b ;  /* 0x0000000000007211 */ /* 0x000fe200078fdaff */
[----:B------:R-:W-:Y:S01]  /*1480*/  IMAD.SHL.U32 R58, R31, 0x4, RZ ;  /* 0x000000041f3a7824 */ /* 0x000fe200078e00ff */
[----:B------:R-:W-:Y:S01]  /*1490*/  SHF.L.U32 R69, R9, 0x2, RZ ;  /* 0x0000000209457819 */ /* 0x000fe200000006ff */
[----:B------:R-:W-:Y:S01]  /*14a0*/  LDS R11, [R68+0x10] ;  /* 0x00001000440b7984 */ /* 0x000fe20000000800 */
[----:B------:R-:W-:-:S02]  /*14b0*/  SHF.L.U32 R72, R0, 0x2, RZ ;  /* 0x0000000200487819 */ /* 0x000fc400000006ff */
[----:B------:R-:W-:Y:S01]  /*14c0*/  SHF.L.U32 R66, R15, 0x2, RZ ;  /* 0x000000020f427819 */ /* 0x000fe200000006ff */
[----:B------:R-:W-:Y:S01]  /*14d0*/  LDS R46, [R69+0xc] ;  /* 0x00000c00452e7984 */ /* 0x000fe20000000800 */
[----:B------:R-:W-:Y:S02]  /*14e0*/  SHF.L.U32 R63, R21, 0x2, RZ ;  /* 0x00000002153f7819 */ /* 0x000fe400000006ff */
[----:B------:R-:W-:Y:S01]  /*14f0*/  SHF.L.U32 R60, R27, 0x2, RZ ;  /* 0x000000021b3c7819 */ /* 0x000fe200000006ff */
[----:B------:R-:W-:Y:S01]  /*1500*/  LDS R9, [R72] ;  /* 0x0000000048097984 */ /* 0x000fe20000000800 */
[----:B------:R-:W-:Y:S02]  /*1510*/  SHF.L.U32 R57, R33, 0x2, RZ ;  /* 0x0000000221397819 */ /* 0x000fe400000006ff */
[----:B------:R-:W-:Y:S01]  /*1520*/  MOV R10, RZ ;  /* 0x000000ff000a7202 */ /* 0x000fe20000000f00 */
[----:B------:R-:W-:Y:S01]  /*1530*/  LDS R6, [R67+0x14] ;  /* 0x0000140043067984 */ /* 0x000fe20000000800 */
[----:B------:R-:W-:-:S03]  /*1540*/  MOV R14, RZ ;  /* 0x000000ff000e7202 */ /* 0x000fc60000000f00 */
        /* <DEDUP_REMOVED lines=10> */
[----:B------:R-:W-:Y:S01]  /*15f0*/  BAR.SYNC.DEFER_BLOCKING 0x0 ;  /* 0x0000000000007b1d */ /* 0x000fe20000010000 */
[----:B------:R-:W-:Y:S01]  /*1600*/  CS2R R20, SRZ ;  /* 0x0000000000147805 */ /* 0x000fe2000001ff00 */
[----:B0-----:R-:W-:Y:S01]  /*1610*/  CS2R R16, SRZ ;  /* 0x0000000000107805 */ /* 0x001fe2000001ff00 */
[----:B------:R-:W-:-:S03]  /*1620*/  IMAD.MOV.U32 R19, RZ, RZ, RZ ;  /* 0x000000ffff137224 */ /* 0x000fc600078e00ff */
        /* <DEDUP_REMOVED lines=27> */
[----:B--2---:R-:W-:Y:S04]  /*17e0*/  STS [R94], R35 ;  /* 0x000000235e007388 */ /* 0x004fe80000000800 */
[----:B---3--:R-:W-:Y:S04]  /*17f0*/  STS [R93+0x80], R10 ;  /* 0x0000800a5d007388 */ /* 0x008fe80000000800 */
[----:B----4-:R-:W-:Y:S04]  /*1800*/  STS [R92+0x100], R37 ;  /* 0x000100255c007388 */ /* 0x010fe80000000800 */
        /* <DEDUP_REMOVED lines=14> */
[----:B------:R-:W0:Y:S04]  /*18f0*/  LDS R56, [R72] ;  /* 0x0000000048387984 */ /* 0x000e280000000800 */
[----:B------:R-:W1:Y:S04]  /*1900*/  LDS R55, [R71+0x4] ;  /* 0x0000040047377984 */ /* 0x000e680000000800 */
[----:B------:R-:W2:Y:S04]  /*1910*/  LDS R54, [R70+0x8] ;  /* 0x0000080046367984 */ /* 0x000ea80000000800 */
[----:B------:R-:W3:Y:S04]  /*1920*/  LDS R53, [R69+0xc] ;  /* 0x00000c0045357984 */ /* 0x000ee80000000800 */
[----:B------:R-:W4:Y:S04]  /*1930*/  LDS R52, [R68+0x10] ;  /* 0x0000100044347984 */ /* 0x000f280000000800 */
[----:B------:R-:W5:Y:S04]  /*1940*/  LDS R51, [R67+0x14] ;  /* 0x0000140043337984 */ /* 0x000f680000000800 */
[----:B------:R-:W5:Y:S04]  /*1950*/  LDS R50, [R66+0x18] ;  /* 0x0000180042327984 */ /* 0x000f680000000800 */
[----:B------:R-:W5:Y:S04]  /*1960*/  LDS R49, [R65+0x1c] ;  /* 0x00001c0041317984 */ /* 0x000f680000000800 */
[----:B------:R0:W5:Y:S04]  /*1970*/  LDS R48, [R64+0x20] ;  /* 0x0000200040307984 */ /* 0x0001680000000800 */
[----:B------:R1:W5:Y:S04]  /*1980*/  LDS R39, [R63+0x24] ;  /* 0x000024003f277984 */ /* 0x0003680000000800 */
[----:B------:R2:W5:Y:S01]  /*1990*/  LDS R38, [R62+0x28] ;  /* 0x000028003e267984 */ /* 0x0005620000000800 */
[----:B0-----:R-:W-:-:S03]  /*19a0*/  FADD.FTZ R56, R56, UR4 ;  /* 0x0000000438387e21 */ /* 0x001fc60008010000 */
[----:B------:R0:W0:Y:S01]  /*19b0*/  LDS R37, [R61+0x2c] ;  /* 0x00002c003d257984 */ /* 0x0000220000000800 */
[----:B-1----:R-:W-:Y:S01]  /*19c0*/  FADD.FTZ R55, R55, UR4 ;  /* 0x0000000437377e21 */ /* 0x002fe20008010000 */
[----:B------:R-:W-:Y:S02]  /*19d0*/  FSETP.GTU.FTZ.AND P5, PT, R56, 20, PT ;  /* 0x41a000003800780b */ /* 0x000fe40003fbc000 */
[----:B------:R1:W0:Y:S01]  /*19e0*/  LDS R36, [R60+0x30] ;  /* 0x000030003c247984 */ /* 0x0002220000000800 */
[----:B--2---:R-:W-:Y:S01]  /*19f0*/  FADD.FTZ R54, R54, UR4 ;  /* 0x0000000436367e21 */ /* 0x004fe20008010000 */
[----:B------:R-:W-:Y:S02]  /*1a00*/  ISETP.EQ.OR P5, PT, RZ, UR7, P5 ;  /* 0x00000007ff007c0c */ /* 0x000fe4000afa2670 */
[----:B------:R1:W2:Y:S01]  /*1a10*/  LDS R35, [R59+0x34] ;  /* 0x000034003b237984 */ /* 0x0002a20000000800 */
[----:B---3--:R-:W-:Y:S01]  /*1a20*/  FADD.FTZ R53, R53, UR4 ;  /* 0x0000000435357e21 */ /* 0x008fe20008010000 */
[----:B------:R-:W-:-:S02]  /*1a30*/  FSETP.GTU.FTZ.AND P4, PT, R55, 20, PT ;  /* 0x41a000003700780b */ /* 0x000fc40003f9c000 */
[----:B------:R1:W3:Y:S01]  /*1a40*/  LDS R34, [R58+0x38] ;  /* 0x000038003a227984 */ /* 0x0002e20000000800 */
[----:B----4-:R-:W-:Y:S01]  /*1a50*/  FADD.FTZ R52, R52, UR4 ;  /* 0x0000000434347e21 */ /* 0x010fe20008010000 */
[----:B------:R-:W-:Y:S02]  /*1a60*/  FSETP.GTU.FTZ.AND P3, PT, R54, 20, PT ;  /* 0x41a000003600780b */ /* 0x000fe40003f7c000 */
[----:B------:R1:W4:Y:S01]  /*1a70*/  LDS R33, [R57+0x3c] ;  /* 0x00003c0039217984 */ /* 0x0003220000000800 */
        /* <DEDUP_REMOVED lines=39> */
.L_x_2941:
[----:B-1----:R-:W-:Y:S05]  /*1cf0*/  BSYNC B0 ;  /* 0x0000000000007941 */ /* 0x002fea0003800000 */
.L_x_2940:
[----:B------:R-:W-:Y:S01]  /*1d00*/  ISETP.EQ.OR P4, PT, RZ, UR7, P4 ;  /* 0x00000007ff007c0c */ /* 0x000fe2000a782670 */
[----:B------:R-:W-:Y:S01]  /*1d10*/  BSSY B0, `(.L_x_2942) ;  /* 0x0000024000007945 */ /* 0x000fe20003800000 */
[----:B------:R-:W-:Y:S01]  /*1d20*/  FSETP.GTU.FTZ.AND P5, PT, R49, 20, PT ;  /* 0x41a000003100780b */ /* 0x000fe20003fbc000 */
[----:B------:R-:W-:Y:S01]  /*1d30*/  FADD.FTZ R48, R48, UR4 ;  /* 0x0000000430307e21 */ /* 0x000fe20008010000 */
[----:B------:R-:W-:-:S09]  /*1d40*/  ISETP.EQ.OR P3, PT, RZ, UR7, P3 ;  /* 0x00000007ff007c0c */ /* 0x000fd20009f62670 */
[----:B------:R-:W-:Y:S05]  /*1d50*/  @P4 BRA `(.L_x_2943) ;  /* 0x000001f000004947 */ /* 0x000fea0003800000 */
[----:B------:R-:W-:Y:S02]  /*1d60*/  FMUL.FTZ R55, R55, 1.4426950216293334961 ;  /* 0x3fb8aa3b37377820 */ /* 0x000fe40000410000 */
[----:B------:R-:W-:Y:S02]  /*1d70*/  IMAD.MOV.U32 R19, RZ, RZ, 0x3e800000 ;  /* 0x3e800000ff137424 */ /* 0x000fe400078e00ff */
[----:B------:R-:W1:Y:S01]  /*1d80*/  MUFU.EX2 R17, R55 ;  /* 0x0000003700117308 */ /* 0x000e620000000800 */
[----:B------:R-:W-:Y:S02]  /*1d90*/  IMAD.MOV.U32 R12, RZ, RZ, 0x3d39bf78 ;  /* 0x3d39bf78ff0c7424 */ /* 0x000fe400078e00ff */
        /* <DEDUP_REMOVED lines=27> */
.L_x_2943:
[----:B------:R-:W-:Y:S05]  /*1f50*/  BSYNC B0 ;  /* 0x0000000000007941 */ /* 0x000fea0003800000 */
.L_x_2942:
[----:B------:R-:W-:Y:S01]  /*1f60*/  BSSY B0, `(.L_x_2944) ;  /* 0x0000023000007945 */ /* 0x000fe20003800000 */
[----:B------:R-:W-:Y:S01]  /*1f70*/  FSETP.GTU.FTZ.AND P4, PT, R48, 20, PT ;  /* 0x41a000003000780b */ /* 0x000fe20003f9c000 */
[----:B------:R-:W-:Y:S01]  /*1f80*/  FADD.FTZ R39, R39, UR4 ;  /* 0x0000000427277e21 */ /* 0x000fe20008010000 */
[----:B------:R-:W-:Y:S06]  /*1f90*/  @P3 BRA `(.L_x_2945) ;  /* 0x000001f000003947 */ /* 0x000fec0003800000 */
        /* <DEDUP_REMOVED lines=31> */
.L_x_2945:
[----:B------:R-:W-:Y:S05]  /*2190*/  BSYNC B0 ;  /* 0x0000000000007941 */ /* 0x000fea0003800000 */
.L_x_2944:
        /* <DEDUP_REMOVED lines=37> */
.L_x_2947:
[----:B------:R-:W-:Y:S05]  /*23f0*/  BSYNC B0 ;  /* 0x0000000000007941 */ /* 0x000fea0003800000 */
.L_x_2946:
[----:B------:R-:W-:Y:S01]  /*2400*/  BSSY B0, `(.L_x_2948) ;  /* 0x0000023000007945 */ /* 0x000fe20003800000 */
[----:B------:R-:W-:Y:S01]  /*2410*/  FSETP.GTU.FTZ.AND P2, PT, R38, 20, PT ;  /* 0x41a000002600780b */ /* 0x000fe20003f5c000 */
[----:B0-----:R-:W-:Y:S01]  /*2420*/  FADD.FTZ R37, R37, UR4 ;  /* 0x0000000425257e21 */ /* 0x001fe20008010000 */
[----:B------:R-:W-:Y:S06]  /*2430*/  @P1 BRA `(.L_x_2949) ;  /* 0x000001f000001947 */ /* 0x000fec0003800000 */
[----:B------:R-:W-:Y:S02]  /*2440*/  FMUL.FTZ R52, R52, 1.4426950216293334961 ;  /* 0x3fb8aa3b34347820 */ /* 0x000fe40000410000 */
[----:B------:R-:W-:Y:S02]  /*2450*/  IMAD.MOV.U32 R19, RZ, RZ, 0x3e800000 ;  /* 0x3e800000ff137424 */ /* 0x000fe400078e00ff */
[----:B------:R-:W0:Y:S01]  /*2460*/  MUFU.EX2 R17, R52 ;  /* 0x0000003400117308 */ /* 0x000e220000000800 */
[----:B------:R-:W-:Y:S02]  /*2470*/  IMAD.MOV.U32 R12, RZ, RZ, 0x3d39bf78 ;  /* 0x3d39bf78ff0c7424 */ /* 0x000fe400078e00ff */
        /* <DEDUP_REMOVED lines=27> */
.L_x_2949:
[----:B------:R-:W-:Y:S05]  /*2630*/  BSYNC B0 ;  /* 0x0000000000007941 */ /* 0x000fea0003800000 */
.L_x_2948:
        /* <DEDUP_REMOVED lines=37> */
.L_x_2951:
[----:B------:R-:W-:Y:S05]  /*2890*/  BSYNC B0 ;  /* 0x0000000000007941 */ /* 0x000fea0003800000 */
.L_x_2950:
        /* <DEDUP_REMOVED lines=35> */
.L_x_2953:
[----:B------:R-:W-:Y:S05]  /*2ad0*/  BSYNC B0 ;  /* 0x0000000000007941 */ /* 0x000fea0003800000 */
.L_x_2952:
[----:B------:R-:W-:Y:S01]  /*2ae0*/  ISETP.EQ.OR P5, PT, RZ, UR7, P5 ;  /* 0x00000007ff007c0c */ /* 0x000fe2000afa2670 */
[----:B------:R-:W-:Y:S01]  /*2af0*/  BSSY B0, `(.L_x_2954) ;  /* 0x0000024000007945 */ /* 0x000fe20003800000 */
[----:B------:R-:W-:Y:S01]  /*2b00*/  FSETP.GTU.FTZ.AND P6, PT, R35, 20, PT ;  /* 0x41a000002300780b */ /* 0x000fe20003fdc000 */
[----:B---3--:R-:W-:Y:S01]  /*2b10*/  FADD.FTZ R34, R34, UR4 ;  /* 0x0000000422227e21 */ /* 0x008fe20008010000 */
[----:B------:R-:W-:-:S09]  /*2b20*/  ISETP.EQ.OR P4, PT, RZ, UR7, P4 ;  /* 0x00000007ff007c0c */ /* 0x000fd2000a782670 */
[----:B------:R-:W-:Y:S05]  /*2b30*/  @P5 BRA `(.L_x_2955) ;  /* 0x000001f000005947 */ /* 0x000fea0003800000 */
        /* <DEDUP_REMOVED lines=31> */
.L_x_2955:
[----:B------:R-:W-:Y:S05]  /*2d30*/  BSYNC B0 ;  /* 0x0000000000007941 */ /* 0x000fea0003800000 */
.L_x_2954:
[----:B------:R-:W-:Y:S01]  /*2d40*/  BSSY B0, `(.L_x_2956) ;  /* 0x0000023000007945 */ /* 0x000fe20003800000 */
[----:B------:R-:W-:Y:S01]  /*2d50*/  FSETP.GTU.FTZ.AND P5, PT, R34, 20, PT ;  /* 0x41a000002200780b */ /* 0x000fe20003fbc000 */
[----:B----4-:R-:W-:Y:S01]  /*2d60*/  FADD.FTZ R33, R33, UR4 ;  /* 0x0000000421217e21 */ /* 0x010fe20008010000 */
        /* <DEDUP_REMOVED lines=32> */
.L_x_2957:
[----:B------:R-:W-:Y:S05]  /*2f70*/  BSYNC B0 ;  /* 0x0000000000007941 */ /* 0x000fea0003800000 */
.L_x_2956:
        /* <DEDUP_REMOVED lines=42> */
.L_x_2959:
[----:B------:R-:W-:Y:S05]  /*3220*/  BSYNC B0 ;  /* 0x0000000000007941 */ /* 0x000fea0003800000 */
.L_x_2958:
        /* <DEDUP_REMOVED lines=33> */
.L_x_2961:
[----:B------:R-:W-:Y:S05]  /*3440*/  BSYNC B0 ;  /* 0x0000000000007941 */ /* 0x000fea0003800000 */
.L_x_2960:
        /* <DEDUP_REMOVED lines=33> */
.L_x_2963:
[----:B------:R-:W-:Y:S05]  /*3660*/  BSYNC B0 ;  /* 0x0000000000007941 */ /* 0x000fea0003800000 */
.L_x_2962:
[----:B------:R-:W-:Y:S01]  /*3670*/  BSSY B0, `(.L_x_2964) ;  /* 0x0000021000007945 */ /* 0x000fe20003800000 */
        /* <DEDUP_REMOVED lines=32> */
.L_x_2965:
[----:B------:R-:W-:Y:S05]  /*3880*/  BSYNC B0 ;  /* 0x0000000000007941 */ /* 0x000fea0003800000 */
.L_x_2964:
        /* <DEDUP_REMOVED lines=33> */
.L_x_2967:
[----:B------:R-:W-:Y:S05]  /*3aa0*/  BSYNC B0 ;  /* 0x0000000000007941 */ /* 0x000fea0003800000 */
.L_x_2966:
        /* <DEDUP_REMOVED lines=33> */
.L_x_2969:
[----:B------:R-:W-:Y:S05]  /*3cc0*/  BSYNC B0 ;  /* 0x0000000000007941 */ /* 0x000fea0003800000 */
.L_x_2968:
        /* <DEDUP_REMOVED lines=33> */
.L_x_2971:
[----:B------:R-:W-:Y:S05]  /*3ee0*/  BSYNC B0 ;  /* 0x0000000000007941 */ /* 0x000fea0003800000 */
.L_x_2970:
        /* <DEDUP_REMOVED lines=32> */
[----:B------:R-:W-:Y:S01]  /*40f0*/  FMUL.FTZ R5, R44, R49 ;  /* 0x000000312c057220 */ /* 0x000fe20000410000 */
[----:B0-----:R-:W-:Y:S01]  /*4100*/  LOP3.LUT R2, R2, 0x1f, RZ, 0xc0, !PT ;  /* 0x0000001f02027812 */ /* 0x001fe200078ec0ff */
[----:B------:R-:W-:Y:S02]  /*4110*/  FMUL.FTZ R4, R4, R39 ;  /* 0x0000002704047220 */ /* 0x000fe40000410000 */
[----:B------:R-:W-:Y:S01]  /*4120*/  FMUL.FTZ R3, R42, R37 ;  /* 0x000000252a037220 */ /* 0x000fe20000410000 */
[----:B------:R-:W-:Y:S01]  /*4130*/  ISETP.NE.AND P0, PT, R2, RZ, PT ;  /* 0x000000ff0200720c */ /* 0x000fe20003f05270 */
[----:B------:R-:W-:-:S02]  /*4140*/  FMUL.FTZ R2, R40, R35 ;  /* 0x0000002328027220 */ /* 0x000fc40000410000 */
[----:B------:R-:W-:Y:S01]  /*4150*/  FMUL.FTZ R0, R0, R33 ;  /* 0x0000002100007220 */ /* 0x000fe20000410000 */
[----:B------:R-:W-:Y:S02]  /*4160*/  ISETP.EQ.OR P0, PT, RZ, UR6, P0 ;  /* 0x00000006ff007c0c */ /* 0x000fe40008702670 */
.L_x_2977:
[----:B------:R-:W-:Y:S01]  /*4170*/  USHF.R.S32.HI UR28, URZ, 0x1f, UR7 ;  /* 0x0000001f3f1c7899 */ /* 0x000fe20008011407 */
[----:B-1----:R-:W-:Y:S01]  /*4180*/  IMAD.U32 R41, RZ, RZ, UR7 ;  /* 0x00000007ff297e24 */ /* 0x002fe2000f8e00ff */
[----:B------:R-:W-:Y:S01]  /*4190*/  ULDC.64 UR26, c[0x0][0x1a0] ;  /* 0x00006800001a7ab9 */ /* 0x000fe20000000a00 */
[----:B------:R-:W-:Y:S01]  /*41a0*/  CS2R R46, SRZ ;  /* 0x00000000002e7805 */ /* 0x000fe2000001ff00 */
[----:B------:R-:W-:Y:S01]  /*41b0*/  UIMAD UR26, UR28, UR26, URZ ;  /* 0x0000001a1c1a72a4 */ /* 0x000fe2000f8e023f */
[----:B------:R-:W-:Y:S01]  /*41c0*/  IMAD.WIDE.U32 R40, R41, c[0x0][0x1a0], R84 ;  /* 0x0000680029287a25 */ /* 0x000fe200078e0054 */
[----:B------:R-:W-:Y:S01]  /*41d0*/  ULDC UR29, c[0x0][0x168] ;  /* 0x00005a00001d7ab9 */ /* 0x000fe20000000800 */
[----:B------:R-:W-:Y:S01]  /*41e0*/  CS2R R86, SRZ ;  /* 0x0000000000567805 */ /* 0x000fe2000001ff00 */
[----:B------:R-:W-:Y:S01]  /*41f0*/  UIMAD UR26, UR7, UR27, UR26 ;  /* 0x0000001b071a72a4 */ /* 0x000fe2000f8e021a */
[----:B------:R-:W-:Y:S01]  /*4200*/  HFMA2.MMA R115, -RZ, RZ, 0, 0 ;  /* 0x00000000ff737435 */ /* 0x000fe200000001ff */
[C---:B------:R-:W-:Y:S01]  /*4210*/  LEA R42, P1, R40.reuse, UR13, 0x2 ;  /* 0x0000000d282a7c11 */ /* 0x040fe2000f8210ff */
[----:B------:R-:W-:Y:S01]  /*4220*/  UMOV UR27, 0xfffff800 ;  /* 0xfffff800001b7882 */ /* 0x000fe20000000000 */
[----:B0-----:R-:W-:Y:S01]  /*4230*/  CS2R R88, SRZ ;  /* 0x0000000000587805 */ /* 0x001fe2000001ff00 */
[----:B------:R-:W-:Y:S01]  /*4240*/  UIMAD UR27, UR6, UR27, UR29 ;  /* 0x0000001b061b72a4 */ /* 0x000fe2000f8e021d */
[----:B------:R-:W-:Y:S01]  /*4250*/  IADD3 R41, R41, UR26, RZ ;  /* 0x0000001a29297c10 */ /* 0x000fe2000fffe0ff */
[----:B------:R-:W-:Y:S01]  /*4260*/  ULDC.64 UR30, c[0x0][0x180] ;  /* 0x00006000001e7ab9 */ /* 0x000fe20000000a00 */
[----:B------:R-:W-:Y:S01]  /*4270*/  CS2R R116, SRZ ;  /* 0x0000000000747805 */ /* 0x000fe2000001ff00 */
[----:B------:R-:W-:Y:S01]  /*4280*/  UIMAD UR25, UR22, UR30, URZ ;  /* 0x0000001e161972a4 */ /* 0x000fe2000f8e023f */
[----:B------:R-:W-:Y:S01]  /*4290*/  LEA.HI.X R43, R40, UR15, R41, 0x2, P1 ;  /* 0x0000000f282b7c11 */ /* 0x000fe200088f1429 */
[----:B------:R-:W-:Y:S01]  /*42a0*/  UIMAD.WIDE.U32 UR18, UR17, UR30, URZ ;  /* 0x0000001e111272a5 */ /* 0x000fe2000f8e003f */
[----:B------:R-:W-:Y:S01]  /*42b0*/  ISETP.GE.AND P2, PT, R84, UR27, PT ;  /* 0x0000001b54007c0c */ /* 0x000fe2000bf46270 */
[----:B------:R-:W-:Y:S01]  /*42c0*/  UIMAD UR25, UR17, UR31, UR25 ;  /* 0x0000001f111972a4 */ /* 0x000fe2000f8e0219 */
[----:B------:R-:W-:-:S02]  /*42d0*/  ISETP.GE.AND P3, PT, R110, UR27, PT ;  /* 0x0000001b6e007c0c */ /* 0x000fc4000bf66270 */
[----:B------:R-:W-:Y:S01]  /*42e0*/  ISETP.GE.AND P4, PT, R109, UR27, PT ;  /* 0x0000001b6d007c0c */ /* 0x000fe2000bf86270 */
[----:B------:R-:W-:Y:S01]  /*42f0*/  CS2R R118, SRZ ;  /* 0x0000000000767805 */ /* 0x000fe2000001ff00 */
[----:B------:R-:W-:Y:S01]  /*4300*/  ISETP.GE.AND P5, PT, R108, UR27, PT ;  /* 0x0000001b6c007c0c */ /* 0x000fe2000bfa6270 */
[----:B------:R-:W-:Y:S01]  /*4310*/  ULDC.64 UR30, c[0x0][0x188] ;  /* 0x00006200001e7ab9 */ /* 0x000fe20000000a00 */
[----:B------:R-:W-:Y:S01]  /*4320*/  ISETP.GE.AND P6, PT, R107, UR27, PT ;  /* 0x0000001b6b007c0c */ /* 0x000fe2000bfc6270 */
[----:B------:R-:W-:Y:S01]  /*4330*/  UIADD3 UR19, UR19, UR25, URZ ;  /* 0x0000001913137290 */ /* 0x000fe2000fffe03f */
[----:B------:R-:W-:Y:S01]  /*4340*/  ISETP.GE.AND P1, PT, R106, UR27, PT ;  /* 0x0000001b6a007c0c */ /* 0x000fe2000bf26270 */
[----:B------:R-:W-:Y:S02]  /*4350*/  UIMAD UR25, UR28, UR30, URZ ;  /* 0x0000001e1c1972a4 */ /* 0x000fe4000f8e023f */
[----:B------:R0:W2:Y:S01]  /*4360*/  @!P2 LDG.E R47, [R42.64] ;  /* 0x000000142a2fa981 */ /* 0x0000a2000c1e1900 */
[----:B------:R-:W-:Y:S01]  /*4370*/  ISETP.GE.AND P2, PT, R105, UR27, PT ;  /* 0x0000001b69007c0c */ /* 0x000fe2000bf46270 */
[----:B------:R-:W-:-:S02]  /*4380*/  UIMAD UR26, UR7, UR31, UR25 ;  /* 0x0000001f071a72a4 */ /* 0x000fc4000f8e0219 */
[----:B------:R0:W3:Y:S01]  /*4390*/  @!P3 LDG.E R46, [R42.64+0x80] ;  /* 0x000080142a2eb981 */ /* 0x0000e2000c1e1900 */
[----:B------:R-:W-:Y:S01]  /*43a0*/  ISETP.GE.AND P3, PT, R104, UR27, PT ;  /* 0x0000001b68007c0c */ /* 0x000fe2000bf66270 */
[----:B------:R-:W-:Y:S02]  /*43b0*/  UIMAD.WIDE.U32 UR18, UR7, UR30, UR18 ;  /* 0x0000001e071272a5 */ /* 0x000fe4000f8e0012 */
[----:B------:R0:W4:Y:S01]  /*43c0*/  @!P4 LDG.E R87, [R42.64+0x100] ;  /* 0x000100142a57c981 */ /* 0x000122000c1e1900 */
[----:B------:R-:W-:Y:S01]  /*43d0*/  ISETP.GE.AND P4, PT, R103, UR27, PT ;  /* 0x0000001b67007c0c */ /* 0x000fe2000bf86270 */
[----:B------:R-:W-:Y:S01]  /*43e0*/  CS2R R122, SRZ ;  /* 0x00000000007a7805 */ /* 0x000fe2000001ff00 */
[----:B------:R-:W-:Y:S01]  /*43f0*/  CS2R R124, SRZ ;  /* 0x00000000007c7805 */ /* 0x000fe2000001ff00 */
[----:B------:R0:W5:Y:S01]  /*4400*/  @!P5 LDG.E R86, [R42.64+0x180] ;  /* 0x000180142a56d981 */ /* 0x000162000c1e1900 */
[----:B------:R-:W-:Y:S01]  /*4410*/  ISETP.GE.AND P5, PT, R102, UR27, PT ;  /* 0x0000001b66007c0c */ /* 0x000fe2000bfa6270 */
[----:B------:R-:W-:-:S02]  /*4420*/  ULDC.64 UR30, c[0x0][0x220] ;  /* 0x00008800001e7ab9 */ /* 0x000fc40000000a00 */
        /* <DEDUP_REMOVED lines=13> */
[----:B------:R-:W-:Y:S01]  /*4500*/  ULEA UR25, UP0, UR18, UR30, 0x2 ;  /* 0x0000001e12197291 */ /* 0x000fe2000f80103f */
[----:B------:R-:W-:Y:S01]  /*4510*/  IMAD.MOV.U32 R128, RZ, RZ, RZ ;  /* 0x000000ffff807224 */ /* 0x000fe200078e00ff */
[----:B------:R-:W-:Y:S01]  /*4520*/  UIADD3 UR19, UR19, UR26, URZ ;  /* 0x0000001a13137290 */ /* 0x000fe2000fffe03f */
[----:B------:R0:W5:Y:S03]  /*4530*/  @!P6 LDG.E R123, [R42.64+0x500] ;  /* 0x000500142a7be981 */ /* 0x000166000c1e1900 */
[----:B------:R-:W-:Y:S01]  /*4540*/  ULEA.HI.X UR18, UR18, UR31, UR19, 0x2, UP0 ;  /* 0x0000001f12127291 */ /* 0x000fe200080f1413 */
[----:B------:R0:W5:Y:S04]  /*4550*/  @!P1 LDG.E R124, [R42.64+0x580] ;  /* 0x000580142a7c9981 */ /* 0x000168000c1e1900 */
[----:B------:R0:W5:Y:S04]  /*4560*/  @!P2 LDG.E R125, [R42.64+0x600] ;  /* 0x000600142a7da981 */ /* 0x000168000c1e1900 */
[----:B------:R0:W5:Y:S04]  /*4570*/  @!P3 LDG.E R126, [R42.64+0x680] ;  /* 0x000680142a7eb981 */ /* 0x000168000c1e1900 */
[----:B------:R0:W5:Y:S01]  /*4580*/  @!P4 LDG.E R127, [R42.64+0x700] ;  /* 0x000700142a7fc981 */ /* 0x000162000c1e1900 */
[----:B------:R-:W-:Y:S01]  /*4590*/  IMAD.U32 R45, RZ, RZ, UR18 ;  /* 0x00000012ff2d7e24 */ /* 0x000fe2000f8e00ff */
[----:B------:R-:W-:Y:S01]  /*45a0*/  MOV R44, UR25 ;  /* 0x00000019002c7c02 */ /* 0x000fe20008000f00 */
[----:B------:R-:W-:Y:S01]  /*45b0*/  ULDC.64 UR18, c[0x0][0x1c0] ;  /* 0x0000700000127ab9 */ /* 0x000fe20000000a00 */
[----:B------:R0:W5:Y:S04]  /*45c0*/  @!P5 LDG.E R128, [R42.64+0x780] ;  /* 0x000780142a80d981 */ /* 0x000168000c1e1900 */
[----:B------:R-:W5:Y:S01]  /*45d0*/  LDG.E R45, [R44.64] ;  /* 0x000000142c2d7981 */ /* 0x000f62000c1e1900 */
[----:B------:R-:W-:Y:S01]  /*45e0*/  MOV R41, UR7 ;  /* 0x0000000700297c02 */ /* 0x000fe20008000f00 */
[----:B------:R-:W-:Y:S01]  /*45f0*/  UIMAD UR18, UR28, UR18, URZ ;  /* 0x000000121c1272a4 */ /* 0x000fe2000f8e023f */
[----:B------:R-:W-:-:S03]  /*4600*/  ISETP.GE.AND P2, PT, R84, UR27, PT ;  /* 0x0000001b54007c0c */ /* 0x000fc6000bf46270 */
[----:B------:R-:W-:Y:S01]  /*4610*/  UIMAD UR18, UR7, UR19, UR18 ;  /* 0x00000013071272a4 */ /* 0x000fe2000f8e0212 */
[----:B------:R-:W-:Y:S01]  /*4620*/  IMAD.WIDE.U32 R40, R41, c[0x0][0x1c0], R84 ;  /* 0x0000700029287a25 */ /* 0x000fe200078e0054 */
[----:B------:R-:W-:Y:S02]  /*4630*/  ISETP.GE.AND P3, PT, R110, UR27, PT ;  /* 0x0000001b6e007c0c */ /* 0x000fe4000bf66270 */
[----:B------:R-:W-:Y:S02]  /*4640*/  ISETP.GE.AND P4, PT, R109, UR27, PT ;  /* 0x0000001b6d007c0c */ /* 0x000fe4000bf86270 */
[----:B0-----:R-:W-:Y:S02]  /*4650*/  LEA R42, P1, R40, UR14, 0x2 ;  /* 0x0000000e282a7c11 */ /* 0x001fe4000f8210ff */
[----:B------:R-:W-:Y:S01]  /*4660*/  IADD3 R41, R41, UR18, RZ ;  /* 0x0000001229297c10 */ /* 0x000fe2000fffe0ff */
[----:B------:R-:W-:-:S03]  /*4670*/  CS2R R120, SRZ ;  /* 0x0000000000787805 */ /* 0x000fc6000001ff00 */
[----:B------:R-:W-:Y:S02]  /*4680*/  LEA.HI.X R43, R40, UR16, R41, 0x2, P1 ;  /* 0x00000010282b7c11 */ /* 0x000fe400088f1429 */
[----:B------:R-:W-:Y:S02]  /*4690*/  ISETP.GE.AND P5, PT, R108, UR27, PT ;  /* 0x0000001b6c007c0c */ /* 0x000fe4000bfa6270 */
[----:B------:R-:W-:Y:S02]  /*46a0*/  ISETP.GE.AND P6, PT, R107, UR27, PT ;  /* 0x0000001b6b007c0c */ /* 0x000fe4000bfc6270 */
[----:B------:R-:W-:Y:S01]  /*46b0*/  ISETP.GE.AND P1, PT, R106, UR27, PT ;  /* 0x0000001b6a007c0c */ /* 0x000fe2000bf26270 */
[----:B------:R-:W0:Y:S01]  /*46c0*/  S2R R129, SR_TID.X ;  /* 0x0000000000817919 */ /* 0x000e220000002100 */
[----:B------:R-:W-:Y:S01]  /*46d0*/  CS2R R40, SRZ ;  /* 0x0000000000287805 */ /* 0x000fe2000001ff00 */
[----:B0-----:R-:W-:-:S04]  /*46e0*/  SHF.L.U32 R129, R129, 0x4, RZ ;  /* 0x0000000481817819 */ /* 0x001fc800000006ff */
[----:B------:R-:W-:Y:S01]  /*46f0*/  IADD3 R129, R129, 0x1, RZ ;  /* 0x0000000181817810 */ /* 0x000fe20007ffe0ff */
[----:B--2---:R-:W-:Y:S04]  /*4700*/  STS [R94], R47 ;  /* 0x0000002f5e007388 */ /* 0x004fe80000000800 */
[----:B---3--:R-:W-:Y:S04]  /*4710*/  STS [R93+0x80], R46 ;  /* 0x0000802e5d007388 */ /* 0x008fe80000000800 */
[----:B----4-:R-:W-:Y:S04]  /*4720*/  STS [R92+0x100], R87 ;  /* 0x000100575c007388 */ /* 0x010fe80000000800 */
[----:B-----5:R-:W-:Y:S04]  /*4730*/  STS [R91+0x180], R86 ;  /* 0x000180565b007388 */ /* 0x020fe80000000800 */
[----:B------:R-:W-:Y:S04]  /*4740*/  STS [R90+0x200], R89 ;  /* 0x000200595a007388 */ /* 0x000fe80000000800 */
[----:B------:R-:W-:Y:S04]  /*4750*/  STS [R83+0x280], R88 ;  /* 0x0002805853007388 */ /* 0x000fe80000000800 */
[----:B------:R-:W-:Y:S04]  /*4760*/  STS [R82+0x300], R115 ;  /* 0x0003007352007388 */ /* 0x000fe80000000800 */
[----:B------:R0:W-:Y:S04]  /*4770*/  STS [R81+0x380], R116 ;  /* 0x0003807451007388 */ /* 0x0001e80000000800 */
[----:B------:R-:W-:Y:S04]  /*4780*/  STS [R80+0x400], R117 ;  /* 0x0004007550007388 */ /* 0x000fe80000000800 */
[----:B------:R-:W-:Y:S01]  /*4790*/  STS [R79+0x480], R118 ;  /* 0x000480764f007388 */ /* 0x000fe20000000800 */
[----:B0-----:R-:W-:-:S03]  /*47a0*/  IMAD.MOV.U32 R81, RZ, RZ, RZ ;  /* 0x000000ffff517224 */ /* 0x001fc600078e00ff */
[----:B------:R-:W-:Y:S04]  /*47b0*/  STS [R78+0x500], R123 ;  /* 0x0005007b4e007388 */ /* 0x000fe80000000800 */
[----:B------:R-:W-:Y:S04]  /*47c0*/  STS [R77+0x580], R124 ;  /* 0x0005807c4d007388 */ /* 0x000fe80000000800 */
[----:B------:R-:W-:Y:S04]  /*47d0*/  STS [R76+0x600], R125 ;  /* 0x0006007d4c007388 */ /* 0x000fe80000000800 */
[----:B------:R-:W-:Y:S04]  /*47e0*/  STS [R75+0x680], R126 ;  /* 0x0006807e4b007388 */ /* 0x000fe80000000800 */
[----:B------:R-:W-:Y:S04]  /*47f0*/  STS [R74+0x700], R127 ;  /* 0x0007007f4a007388 */ /* 0x000fe80000000800 */
[----:B------:R0:W-:Y:S01]  /*4800*/  STS [R73+0x780], R128 ;  /* 0x0007808049007388 */ /* 0x0001e20000000800 */
[----:B------:R-:W-:-:S06]  /*4810*/  NOP ;  /* 0x0000000000007918 */ /* 0x000fcc0000000000 */
[----:B------:R1:W2:Y:S01]  /*4820*/  @!P2 LDG.E R121, [R42.64] ;  /* 0x000000142a79a981 */ /* 0x0002a2000c1e1900 */
[----:B------:R-:W-:-:S03]  /*4830*/  ISETP.GE.AND P2, PT, R105, UR27, PT ;  /* 0x0000001b69007c0c */ /* 0x000fc6000bf46270 */
[----:B------:R1:W3:Y:S01]  /*4840*/  @!P3 LDG.E R122, [R42.64+0x80] ;  /* 0x000080142a7ab981 */ /* 0x0002e2000c1e1900 */
[----:B------:R-:W-:-:S03]  /*4850*/  ISETP.GE.AND P3, PT, R104, UR27, PT ;  /* 0x0000001b68007c0c */ /* 0x000fc6000bf66270 */
[----:B------:R1:W4:Y:S01]  /*4860*/  @!P4 LDG.E R81, [R42.64+0x100] ;  /* 0x000100142a51c981 */ /* 0x000322000c1e1900 */
[----:B------:R-:W-:Y:S01]  /*4870*/  ISETP.GE.AND P4, PT, R103, UR27, PT ;  /* 0x0000001b67007c0c */ /* 0x000fe2000bf86270 */
[----:B0-----:R-:W-:Y:S01]  /*4880*/  FMUL.FTZ R73, R45, 1.4426950216293334961 ;  /* 0x3fb8aa3b2d497820 */ /* 0x001fe20000410000 */
[----:B------:R-:W-:Y:S01]  /*4890*/  MOV R118, RZ ;  /* 0x000000ff00767202 */ /* 0x000fe20000000f00 */
[----:B------:R-:W-:Y:S01]  /*48a0*/  CS2R R116, SRZ ;  /* 0x0000000000747805 */ /* 0x000fe2000001ff00 */
[----:B------:R-:W-:Y:S01]  /*48b0*/  CS2R R88, SRZ ;  /* 0x0000000000587805 */ /* 0x000fe2000001ff00 */
[----:B------:R-:W-:Y:S01]  /*48c0*/  IMAD.MOV.U32 R47, RZ, RZ, RZ ;  /* 0x000000ffff2f7224 */ /* 0x000fe200078e00ff */
[----:B------:R1:W5:Y:S01]  /*48d0*/  @!P5 LDG.E R120, [R42.64+0x180] ;  /* 0x000180142a78d981 */ /* 0x000362000c1e1900 */
[----:B------:R-:W-:Y:S01]  /*48e0*/  FMUL.FTZ R45, R73, R56 ;  /* 0x00000038492d7220 */ /* 0x000fe20000410000 */
[----:B------:R-:W-:Y:S02]  /*48f0*/  ISETP.GE.AND P5, PT, R102, UR27, PT ;  /* 0x0000001b66007c0c */ /* 0x000fe4000bfa6270 */
[----:B------:R1:W2:Y:S01]  /*4900*/  @!P6 LDG.E R119, [R42.64+0x200] ;  /* 0x000200142a77e981 */ /* 0x0002a2000c1e1900 */
[----:B------:R-:W-:Y:S01]  /*4910*/  ISETP.GE.AND P6, PT, R101, UR27, PT ;  /* 0x0000001b65007c0c */ /* 0x000fe2000bfc6270 */
[----:B------:R0:W1:Y:S02]  /*4920*/  MUFU.EX2 R133, R45 ;  /* 0x0000002d00857308 */ /* 0x0000640000000800 */
[----:B------:R1:W2:Y:S01]  /*4930*/  @!P1 LDG.E R118, [R42.64+0x280] ;  /* 0x000280142a769981 */ /* 0x0002a2000c1e1900 */
[----:B------:R-:W-:-:S03]  /*4940*/  ISETP.GE.AND P1, PT, R100, UR27, PT ;  /* 0x0000001b64007c0c */ /* 0x000fc6000bf26270 */
[----:B------:R1:W2:Y:S01]  /*4950*/  @!P2 LDG.E R117, [R42.64+0x300] ;  /* 0x000300142a75a981 */ /* 0x0002a2000c1e1900 */
[----:B------:R-:W-:Y:S01]  /*4960*/  ISETP.GE.AND P2, PT, R99, UR27, PT ;  /* 0x0000001b63007c0c */ /* 0x000fe2000bf46270 */
[----:B0-----:R-:W-:Y:S02]  /*4970*/  FMUL.FTZ R45, R73, R54 ;  /* 0x00000036492d7220 */ /* 0x001fe40000410000 */
[----:B------:R1:W2:Y:S01]  /*4980*/  @!P3 LDG.E R88, [R42.64+0x380] ;  /* 0x000380142a58b981 */ /* 0x0002a2000c1e1900 */
[----:B------:R-:W-:-:S03]  /*4990*/  ISETP.GE.AND P3, PT, R98, UR27, PT ;  /* 0x0000001b62007c0c */ /* 0x000fc6000bf66270 */
[----:B------:R1:W2:Y:S01]  /*49a0*/  @!P4 LDG.E R47, [R42.64+0x400] ;  /* 0x000400142a2fc981 */ /* 0x0002a2000c1e1900 */
[----:B------:R-:W-:Y:S01]  /*49b0*/  ISETP.GE.AND P4, PT, R97, UR27, PT ;  /* 0x0000001b61007c0c */ /* 0x000fe2000bf86270 */
[----:B------:R0:W1:Y:S02]  /*49c0*/  MUFU.EX2 R137, R45 ;  /* 0x0000002d00897308 */ /* 0x0000640000000800 */
[----:B------:R1:W2:Y:S01]  /*49d0*/  @!P5 LDG.E R116, [R42.64+0x480] ;  /* 0x000480142a74d981 */ /* 0x0002a2000c1e1900 */
[----:B------:R-:W-:-:S03]  /*49e0*/  FMUL.FTZ R46, R73, R55 ;  /* 0x00000037492e7220 */ /* 0x000fc60000410000 */
[----:B------:R1:W2:Y:S01]  /*49f0*/  @!P6 LDG.E R89, [R42.64+0x500] ;  /* 0x000500142a59e981 */ /* 0x0002a2000c1e1900 */
[----:B0-----:R-:W-:-:S03]  /*4a00*/  CS2R R44, SRZ ;  /* 0x00000000002c7805 */ /* 0x001fc6000001ff00 */
[----:B------:R1:W2:Y:S01]  /*4a10*/  @!P2 LDG.E R41, [R42.64+0x600] ;  /* 0x000600142a29a981 */ /* 0x0002a2000c1e1900 */
[----:B------:R-:W-:-:S03]  /*4a20*/  ISETP.GE.AND P5, PT, R96, UR27, PT ;  /* 0x0000001b60007c0c */ /* 0x000fc6000bfa6270 */
[----:B------:R1:W2:Y:S04]  /*4a30*/  @!P3 LDG.E R40, [R42.64+0x680] ;  /* 0x000680142a28b981 */ /* 0x0002a8000c1e1900 */
[----:B------:R1:W2:Y:S01]  /*4a40*/  @!P1 LDG.E R44, [R42.64+0x580] ;  /* 0x000580142a2c9981 */ /* 0x0002a2000c1e1900 */
[----:B------:R0:W-:Y:S03]  /*4a50*/  MUFU.EX2 R135, R46 ;  /* 0x0000002e00877308 */ /* 0x0001e60000000800 */
[----:B------:R1:W2:Y:S04]  /*4a60*/  @!P4 LDG.E R45, [R42.64+0x700] ;  /* 0x000700142a2dc981 */ /* 0x0002a8000c1e1900 */
[----:B------:R-:W1:Y:S01]  /*4a70*/  LDS R72, [R72] ;  /* 0x0000000048487984 */ /* 0x000e620000000800 */
[----:B0-----:R-:W-:-:S03]  /*4a80*/  HFMA2.MMA R46, -RZ, RZ, 0, 0 ;  /* 0x00000000ff2e7435 */ /* 0x001fc600000001ff */
[----:B------:R-:W0:Y:S04]  /*4a90*/  LDS R77, [R70+0x8] ;  /* 0x00000800464d7984 */ /* 0x000e280000000800 */
[----:B------:R-:W1:Y:S04]  /*4aa0*/  S2R R115, SR_TID.X ;  /* 0x0000000000737919 */ /* 0x000e680000002100 */
[----:B------:R1:W2:Y:S01]  /*4ab0*/  @!P5 LDG.E R46, [R42.64+0x780] ;  /* 0x000780142a2ed981 */ /* 0x0002a2000c1e1900 */
[----:B------:R-:W-:-:S03]  /*4ac0*/  ISETP.GE.U32.AND P5, PT, R129, UR27, PT ;  /* 0x0000001b81007c0c */ /* 0x000fc6000bfa6070 */
[----:B------:R-:W0:Y:S04]  /*4ad0*/  LDS R68, [R68+0x10] ;  /* 0x0000100044447984 */ /* 0x000e280000000800 */
[----:B------:R-:W1:Y:S04]  /*4ae0*/  S2R R129, SR_TID.X ;  /* 0x0000000000817919 */ /* 0x000e680000002100 */
[----:B-1----:R-:W1:Y:S04]  /*4af0*/  LDS R43, [R66+0x18] ;  /* 0x00001800422b7984 */ /* 0x002e680000000800 */
[----:B------:R-:W1:Y:S04]  /*4b00*/  LDS R64, [R64+0x20] ;  /* 0x0000200040407984 */ /* 0x000e680000000800 */
[----:B------:R0:W1:Y:S04]  /*4b10*/  LDS R75, [R71+0x4] ;  /* 0x00000400474b7984 */ /* 0x0000680000000800 */
[----:B------:R-:W1:Y:S01]  /*4b20*/  LDS R63, [R63+0x24] ;  /* 0x000024003f3f7984 */ /* 0x000e620000000800 */
[----:B------:R-:W-:-:S02]  /*4b30*/  FMUL.FTZ R78, R73, R52 ;  /* 0x00000034494e7220 */ /* 0x000fc40000410000 */
[----:B0-----:R-:W-:Y:S01]  /*4b40*/  IMAD.SHL.U32 R71, R115, 0x10, RZ ;  /* 0x0000001073477824 */ /* 0x001fe200078e00ff */
[----:B------:R0:W1:Y:S01]  /*4b50*/  LDS R74, [R69+0xc] ;  /* 0x00000c00454a7984 */ /* 0x0000620000000800 */
[----:B------:R-:W-:-:S03]  /*4b60*/  IMAD.SHL.U32 R129, R129, 0x10, RZ ;  /* 0x0000001081817824 */ /* 0x000fc600078e00ff */
[----:B------:R-:W-:Y:S01]  /*4b70*/  IADD3 R42, R71, 0xa, RZ ;  /* 0x0000000a472a7810 */ /* 0x000fe20007ffe0ff */
[----:B------:R-:W1:Y:S01]  /*4b80*/  MUFU.EX2 R78, R78 ;  /* 0x0000004e004e7308 */ /* 0x000e620000000800 */
[----:B------:R-:W1:Y:S01]  /*4b90*/  LDS R67, [R67+0x14] ;  /* 0x0000140043437984 */ /* 0x000e620000000800 */
[----:B0-----:R-:W-:Y:S01]  /*4ba0*/  FMUL.FTZ R69, R73, R50 ;  /* 0x0000003249457220 */ /* 0x001fe20000410000 */
[----:B------:R-:W-:Y:S01]  /*4bb0*/  ISETP.GE.U32.AND P1, PT, R42, UR27, PT ;  /* 0x0000001b2a007c0c */ /* 0x000fe2000bf26070 */
[----:B------:R-:W-:Y:S01]  /*4bc0*/  FMUL.FTZ R72, R9, R72 ;  /* 0x0000004809487220 */ /* 0x000fe20000410000 */
[----:B------:R-:W-:Y:S01]  /*4bd0*/  ISETP.GE.U32.AND P6, PT, R71, UR27, PT ;  /* 0x0000001b47007c0c */ /* 0x000fe2000bfc6070 */
[----:B------:R-:W-:Y:S02]  /*4be0*/  FMUL.FTZ R42, R73, R48 ;  /* 0x00000030492a7220 */ /* 0x000fe40000410000 */
[----:B------:R0:W1:Y:S01]  /*4bf0*/  MUFU.EX2 R145, R69 ;  /* 0x0000004500917308 */ /* 0x0000620000000800 */
[----:B------:R-:W-:Y:S01]  /*4c00*/  IADD3 R129, R129, 0x2, RZ ;  /* 0x0000000281817810 */ /* 0x000fe20007ffe0ff */
[----:B------:R-:W-:Y:S01]  /*4c10*/  FMUL.FTZ R77, R10, R77 ;  /* 0x0000004d0a4d7220 */ /* 0x000fe20000410000 */
[----:B------:R-:W-:Y:S01]  /*4c20*/  FSEL R132, R72, RZ, !P6 ;  /* 0x000000ff48847208 */ /* 0x000fe20007000000 */
[----:B------:R-:W-:Y:S01]  /*4c30*/  LDS R60, [R60+0x30] ;  /* 0x000030003c3c7984 */ /* 0x000fe20000000800 */
[----:B------:R-:W-:-:S03]  /*4c40*/  FSEL R133, R133, 1, !P6 ;  /* 0x3f80000085857808 */ /* 0x000fc60007000000 */
[----:B------:R-:W-:Y:S01]  /*4c50*/  LDS R59, [R59+0x34] ;  /* 0x000034003b3b7984 */ /* 0x000fe20000000800 */
[----:B0-----:R-:W-:Y:S01]  /*4c60*/  FMUL.FTZ R69, R73, R39 ;  /* 0x0000002749457220 */ /* 0x001fe20000410000 */
[----:B------:R0:W1:Y:S01]  /*4c70*/  MUFU.EX2 R147, R42 ;  /* 0x0000002a00937308 */ /* 0x0000620000000800 */
[----:B------:R-:W-:Y:S01]  /*4c80*/  ISETP.GE.U32.AND P6, PT, R129, UR27, PT ;  /* 0x0000001b81007c0c */ /* 0x000fe2000bfc6070 */
[----:B------:R-:W-:Y:S01]  /*4c90*/  FMUL.FTZ R68, R11, R68 ;  /* 0x000000440b447220 */ /* 0x000fe20000410000 */
[----:B------:R-:W-:Y:S05]  /*4ca0*/  LDS R57, [R57+0x3c] ;  /* 0x00003c0039397984 */ /* 0x000fea0000000800 */
[----:B------:R1:W-:Y:S01]  /*4cb0*/  MUFU.EX2 R149, R69 ;  /* 0x0000004500957308 */ /* 0x0003e20000000800 */
[----:B0-----:R-:W-:Y:S01]  /*4cc0*/  FMUL.FTZ R42, R73, R38 ;  /* 0x00000026492a7220 */ /* 0x001fe20000410000 */
[----:B------:R-:W-:-:S02]  /*4cd0*/  FSEL R136, R77, RZ, !P6 ;  /* 0x000000ff4d887208 */ /* 0x000fc40007000000 */
[----:B------:R-:W-:Y:S01]  /*4ce0*/  FSEL R137, R137, 1, !P6 ;  /* 0x3f80000089897808 */ /* 0x000fe20007000000 */
[----:B-1----:R0:W1:Y:S01]  /*4cf0*/  LDS R69, [R62+0x28] ;  /* 0x000028003e457984 */ /* 0x0020620000000800 */
[----:B------:R-:W-:Y:S02]  /*4d00*/  ISETP.GE.U32.AND P6, PT, R164, UR27, PT ;  /* 0x0000001ba4007c0c */ /* 0x000fe4000bfc6070 */
[----:B------:R0:W-:Y:S01]  /*4d10*/  MUFU.EX2 R151, R42 ;  /* 0x0000002a00977308 */ /* 0x0001e20000000800 */
[----:B------:R-:W-:Y:S01]  /*4d20*/  FMUL.FTZ R43, R12, R43 ;  /* 0x0000002b0c2b7220 */ /* 0x000fe20000410000 */
[----:B------:R-:W-:Y:S02]  /*4d30*/  FSEL R140, R68, RZ, !P6 ;  /* 0x000000ff448c7208 */ /* 0x000fe40007000000 */
[----:B------:R-:W-:Y:S01]  /*4d40*/  FSEL R141, R78, 1, !P6 ;  /* 0x3f8000004e8d7808 */ /* 0x000fe20007000000 */
[----:B0-----:R-:W0:Y:S01]  /*4d50*/  LDS R42, [R65+0x1c] ;  /* 0x00001c00412a7984 */ /* 0x001e220000000800 */
[----:B------:R-:W-:-:S02]  /*4d60*/  ISETP.GE.U32.AND P6, PT, R112, UR27, PT ;  /* 0x0000001b70007c0c */ /* 0x000fc4000bfc6070 */
[----:B------:R-:W-:Y:S01]  /*4d70*/  IADD3 R62, R71, 0xd, RZ ;  /* 0x0000000d473e7810 */ /* 0x000fe20007ffe0ff */
[----:B------:R-:W-:Y:S01]  /*4d80*/  FMUL.FTZ R76, R73, R53 ;  /* 0x00000035494c7220 */ /* 0x000fe20000410000 */
[----:B------:R-:W-:Y:S01]  /*4d90*/  IADD3 R70, R71, 0x8, RZ ;  /* 0x0000000847467810 */ /* 0x000fe20007ffe0ff */
[----:B------:R-:W-:Y:S01]  /*4da0*/  FMUL.FTZ R64, R13, R64 ;  /* 0x000000400d407220 */ /* 0x000fe20000410000 */
[----:B------:R-:W-:Y:S02]  /*4db0*/  FSEL R144, R43, RZ, !P6 ;  /* 0x000000ff2b907208 */ /* 0x000fe40007000000 */
[----:B------:R-:W-:Y:S02]  /*4dc0*/  FSEL R145, R145, 1, !P6 ;  /* 0x3f80000091917808 */ /* 0x000fe40007000000 */
[----:B------:R-:W-:Y:S02]  /*4dd0*/  ISETP.GE.U32.AND P6, PT, R62, UR27, PT ;  /* 0x0000001b3e007c0c */ /* 0x000fe4000bfc6070 */
[----:B------:R-:W-:-:S02]  /*4de0*/  ISETP.GE.U32.AND P3, PT, R70, UR27, PT ;  /* 0x0000001b46007c0c */ /* 0x000fc4000bf66070 */
[C---:B------:R-:W-:Y:S01]  /*4df0*/  IADD3 R62, R71.reuse, 0xe, RZ ;  /* 0x0000000e473e7810 */ /* 0x040fe20007ffe0ff */
[----:B------:R-:W1:Y:S01]  /*4e00*/  MUFU.EX2 R76, R76 ;  /* 0x0000004c004c7308 */ /* 0x000e620000000800 */
[----:B------:R-:W-:Y:S01]  /*4e10*/  IADD3 R80, R71, 0x9, RZ ;  /* 0x0000000947507810 */ /* 0x000fe20007ffe0ff */
[----:B------:R-:W-:Y:S01]  /*4e20*/  FMUL.FTZ R79, R73, R51 ;  /* 0x00000033494f7220 */ /* 0x000fe20000410000 */
[----:B------:R-:W-:Y:S02]  /*4e30*/  FSEL R146, R64, RZ, !P3 ;  /* 0x000000ff40927208 */ /* 0x000fe40005800000 */
[----:B------:R-:W-:Y:S01]  /*4e40*/  FSEL R147, R147, 1, !P3 ;  /* 0x3f80000093937808 */ /* 0x000fe20005800000 */
[----:B------:R-:W-:Y:S01]  /*4e50*/  FMUL.FTZ R75, R8, R75 ;  /* 0x0000004b084b7220 */ /* 0x000fe20000410000 */
[----:B------:R-:W-:Y:S01]  /*4e60*/  ISETP.GE.U32.AND P3, PT, R62, UR27, PT ;  /* 0x0000001b3e007c0c */ /* 0x000fe2000bf66070 */
[----:B------:R-:W-:Y:S01]  /*4e70*/  FMUL.FTZ R63, R4, R63 ;  /* 0x0000003f043f7220 */ /* 0x000fe20000410000 */
[----:B------:R0:W0:Y:S01]  /*4e80*/  LDS R62, [R61+0x2c] ;  /* 0x00002c003d3e7984 */ /* 0x0000220000000800 */
[----:B------:R-:W-:Y:S01]  /*4e90*/  ISETP.GE.U32.AND P2, PT, R80, UR27, PT ;  /* 0x0000001b50007c0c */ /* 0x000fe2000bf46070 */
[----:B------:R-:W0:Y:S01]  /*4ea0*/  MUFU.EX2 R79, R79 ;  /* 0x0000004f004f7308 */ /* 0x000e220000000800 */
[----:B------:R-:W-:Y:S01]  /*4eb0*/  FSEL R134, R75, RZ, !P5 ;  /* 0x000000ff4b867208 */ /* 0x000fe20006800000 */
[----:B------:R-:W-:Y:S01]  /*4ec0*/  FMUL.FTZ R43, R73, R35 ;  /* 0x00000023492b7220 */ /* 0x000fe20000410000 */
[----:B------:R-:W-:-:S02]  /*4ed0*/  FSEL R135, R135, 1, !P5 ;  /* 0x3f80000087877808 */ /* 0x000fc40006800000 */
[----:B------:R-:W-:Y:S01]  /*4ee0*/  FSEL R148, R63, RZ, !P2 ;  /* 0x000000ff3f947208 */ /* 0x000fe20005000000 */
[----:B------:R-:W-:Y:S01]  /*4ef0*/  FMUL.FTZ R63, R73, R49 ;  /* 0x00000031493f7220 */ /* 0x000fe20000410000 */
[----:B------:R-:W-:Y:S01]  /*4f00*/  ISETP.GE.U32.AND P5, PT, R165, UR27, PT ;  /* 0x0000001ba5007c0c */ /* 0x000fe2000bfa6070 */
[----:B------:R-:W-:Y:S01]  /*4f10*/  FMUL.FTZ R74, R7, R74 ;  /* 0x0000004a074a7220 */ /* 0x000fe20000410000 */
[----:B------:R1:W-:Y:S01]  /*4f20*/  MUFU.EX2 R156, R43 ;  /* 0x0000002b009c7308 */ /* 0x0003e20000000800 */
[-C--:B------:R-:W-:Y:S01]  /*4f30*/  FFMA.FTZ R64, R132, R135.reuse, R134 ;  /* 0x0000008784407223 */ /* 0x080fe20000010086 */
[----:B-1----:R-:W-:Y:S01]  /*4f40*/  FSEL R139, R76, 1, !P5 ;  /* 0x3f8000004c8b7808 */ /* 0x002fe20006800000 */
[----:B------:R-:W-:Y:S01]  /*4f50*/  FMUL.FTZ R68, R133, R135 ;  /* 0x0000008785447220 */ /* 0x000fe20000410000 */
[----:B------:R-:W-:Y:S01]  /*4f60*/  FSEL R138, R74, RZ, !P5 ;  /* 0x000000ff4a8a7208 */ /* 0x000fe20006800000 */
[----:B------:R-:W-:-:S03]  /*4f70*/  FFMA.FTZ R64, R137, R64, R136 ;  /* 0x0000004089407223 */ /* 0x000fc60000010088 */
[----:B------:R-:W1:Y:S01]  /*4f80*/  MUFU.EX2 R63, R63 ;  /* 0x0000003f003f7308 */ /* 0x000e620000000800 */
[----:B------:R0:W1:Y:S01]  /*4f90*/  LDS R43, [R58+0x38] ;  /* 0x000038003a2b7984 */ /* 0x0000620000000800 */
[----:B------:R-:W-:Y:S01]  /*4fa0*/  FMUL.FTZ R67, R6, R67 ;  /* 0x0000004306437220 */ /* 0x000fe20000410000 */
[----:B------:R-:W-:Y:S01]  /*4fb0*/  ISETP.GE.U32.AND P5, PT, R113, UR27, PT ;  /* 0x0000001b71007c0c */ /* 0x000fe2000bfa6070 */
[----:B------:R-:W-:Y:S02]  /*4fc0*/  FMUL.FTZ R68, R137, R68 ;  /* 0x0000004489447220 */ /* 0x000fe40000410000 */
[----:B------:R-:W-:Y:S02]  /*4fd0*/  FFMA.FTZ R64, R139, R64, R138 ;  /* 0x000000408b407223 */ /* 0x000fe4000001008a */
[----:B------:R-:W-:Y:S01]  /*4fe0*/  FMUL.FTZ R69, R14, R69 ;  /* 0x000000450e457220 */ /* 0x000fe20000410000 */
[----:B------:R-:W-:Y:S01]  /*4ff0*/  FSEL R142, R67, RZ, !P5 ;  /* 0x000000ff438e7208 */ /* 0x000fe20006800000 */
[----:B------:R-:W-:Y:S01]  /*5000*/  FMUL.FTZ R68, R139, R68 ;  /* 0x000000448b447220 */ /* 0x000fe20000410000 */
[----:B0-----:R-:W-:Y:S01]  /*5010*/  FSEL R143, R79, 1, !P5 ;  /* 0x3f8000004f8f7808 */ /* 0x001fe20006800000 */
[----:B------:R-:W-:Y:S01]  /*5020*/  FFMA.FTZ R64, R141, R64, R140 ;  /* 0x000000408d407223 */ /* 0x000fe2000001008c */
[----:B------:R-:W-:Y:S01]  /*5030*/  IADD3 R66, R71, 0xc, RZ ;  /* 0x0000000c47427810 */ /* 0x000fe20007ffe0ff */
[----:B------:R-:W-:Y:S01]  /*5040*/  FMUL.FTZ R154, R73, R37 ;  /* 0x00000025499a7220 */ /* 0x000fe20000410000 */
[----:B------:R-:W-:Y:S01]  /*5050*/  FSEL R150, R69, RZ, !P1 ;  /* 0x000000ff45967208 */ /* 0x000fe20004800000 */
[----:B------:R-:W-:Y:S01]  /*5060*/  FMUL.FTZ R42, R5, R42 ;  /* 0x0000002a052a7220 */ /* 0x000fe20000410000 */
[----:B------:R-:W-:Y:S01]  /*5070*/  FSEL R151, R151, 1, !P1 ;  /* 0x3f80000097977808 */ /* 0x000fe20004800000 */
[----:B------:R-:W-:Y:S01]  /*5080*/  FMUL.FTZ R68, R141, R68 ;  /* 0x000000448d447220 */ /* 0x000fe20000410000 */
[----:B------:R-:W-:Y:S01]  /*5090*/  ISETP.GE.U32.AND P1, PT, R111, UR27, PT ;  /* 0x0000001b6f007c0c */ /* 0x000fe2000bf26070 */
[----:B------:R-:W-:Y:S01]  /*50a0*/  FMUL.FTZ R61, R73, R34 ;  /* 0x00000022493d7220 */ /* 0x000fe20000410000 */
[----:B------:R-:W-:Y:S01]  /*50b0*/  ISETP.GE.U32.AND P5, PT, R66, UR27, PT ;  /* 0x0000001b42007c0c */ /* 0x000fe2000bfa6070 */
[----:B------:R-:W-:-:S02]  /*50c0*/  FFMA.FTZ R64, R143, R64, R142 ;  /* 0x000000408f407223 */ /* 0x000fc4000001008e */
[----:B------:R-:W-:Y:S01]  /*50d0*/  FMUL.FTZ R66, R73, R36 ;  /* 0x0000002449427220 */ /* 0x000fe20000410000 */
[----:B------:R-:W0:Y:S01]  /*50e0*/  MUFU.EX2 R154, R154 ;  /* 0x0000009a009a7308 */ /* 0x000e220000000800 */
[----:B------:R-:W-:Y:S01]  /*50f0*/  FMUL.FTZ R68, R143, R68 ;  /* 0x000000448f447220 */ /* 0x000fe20000410000 */
[----:B------:R-:W-:Y:S01]  /*5100*/  FSEL R152, R42, RZ, !P1 ;  /* 0x000000ff2a987208 */ /* 0x000fe20004800000 */
[----:B------:R-:W-:Y:S01]  /*5110*/  FFMA.FTZ R64, R145, R64, R144 ;  /* 0x0000004091407223 */ /* 0x000fe20000010090 */
[----:B-1----:R-:W-:Y:S01]  /*5120*/  FSEL R153, R63, 1, !P1 ;  /* 0x3f8000003f997808 */ /* 0x002fe20004800000 */
[----:B------:R-:W-:-:S03]  /*5130*/  FMUL.FTZ R68, R145, R68 ;  /* 0x0000004491447220 */ /* 0x000fc60000410000 */
[----:B------:R-:W1:Y:S01]  /*5140*/  MUFU.EX2 R61, R61 ;  /* 0x0000003d003d7308 */ /* 0x000e620000000800 */
[----:B------:R-:W-:Y:S01]  /*5150*/  FFMA.FTZ R64, R153, R64, R152 ;  /* 0x0000004099407223 */ /* 0x000fe20000010098 */
[----:B------:R-:W-:Y:S01]  /*5160*/  IADD3 R70, R71, 0xb, RZ ;  /* 0x0000000b47467810 */ /* 0x000fe20007ffe0ff */
[----:B------:R-:W-:Y:S01]  /*5170*/  FMUL.FTZ R68, R153, R68 ;  /* 0x0000004499447220 */ /* 0x000fe20000410000 */
[----:B------:R-:W-:-:S04]  /*5180*/  FSEL R149, R149, 1, !P2 ;  /* 0x3f80000095957808 */ /* 0x000fc80005000000 */
[----:B------:R-:W1:Y:S01]  /*5190*/  MUFU.EX2 R66, R66 ;  /* 0x0000004200427308 */ /* 0x000e620000000800 */
[----:B------:R-:W-:Y:S02]  /*51a0*/  FFMA.FTZ R64, R147, R64, R146 ;  /* 0x0000004093407223 */ /* 0x000fe40000010092 */
[----:B------:R-:W-:Y:S01]  /*51b0*/  FMUL.FTZ R73, R73, R33 ;  /* 0x0000002149497220 */ /* 0x000fe20000410000 */
[----:B------:R-:W-:Y:S01]  /*51c0*/  ISETP.GE.U32.AND P4, PT, R70, UR27, PT ;  /* 0x0000001b46007c0c */ /* 0x000fe2000bf86070 */
[----:B------:R-:W-:Y:S02]  /*51d0*/  FMUL.FTZ R62, R3, R62 ;  /* 0x0000003e033e7220 */ /* 0x000fe40000410000 */
[----:B------:R-:W-:Y:S02]  /*51e0*/  FMUL.FTZ R68, R147, R68 ;  /* 0x0000004493447220 */ /* 0x000fe40000410000 */
[----:B------:R-:W-:Y:S01]  /*51f0*/  FFMA.FTZ R64, R149, R64, R148 ;  /* 0x0000004095407223 */ /* 0x000fe20000010094 */
[----:B------:R-:W1:Y:S01]  /*5200*/  MUFU.EX2 R73, R73 ;  /* 0x0000004900497308 */ /* 0x000e620000000800 */
[----:B------:R-:W-:Y:S01]  /*5210*/  FMUL.FTZ R60, R15, R60 ;  /* 0x0000003c0f3c7220 */ /* 0x000fe20000410000 */
[----:B0-----:R-:W-:Y:S01]  /*5220*/  FSEL R154, R154, 1, !P4 ;  /* 0x3f8000009a9a7808 */ /* 0x001fe20006000000 */
[----:B------:R-:W-:Y:S01]  /*5230*/  FMUL.FTZ R68, R149, R68 ;  /* 0x0000004495447220 */ /* 0x000fe20000410000 */
[----:B------:R-:W-:Y:S01]  /*5240*/  FSEL R158, R62, RZ, !P4 ;  /* 0x000000ff3e9e7208 */ /* 0x000fe20006000000 */
[----:B------:R-:W-:Y:S01]  /*5250*/  FFMA.FTZ R63, R151, R64, R150 ;  /* 0x00000040973f7223 */ /* 0x000fe20000010096 */
[----:B-1----:R-:W-:Y:S01]  /*5260*/  FSEL R157, R61, 1, !P3 ;  /* 0x3f8000003d9d7808 */ /* 0x002fe20005800000 */
[----:B------:R-:W-:Y:S01]  /*5270*/  FMUL.FTZ R59, R2, R59 ;  /* 0x0000003b023b7220 */ /* 0x000fe20000410000 */
[----:B------:R-:W-:Y:S01]  /*5280*/  FSEL R155, R66, 1, !P5 ;  /* 0x3f800000429b7808 */ /* 0x000fe20006800000 */
        /* <DEDUP_REMOVED lines=8> */
[----:B------:R-:W-:Y:S01]  /*5310*/  FFMA.FTZ R61, R155, R58, R159 ;  /* 0x0000003a9b3d7223 */ /* 0x000fe2000001009f */
[----:B------:R-:W-:Y:S01]  /*5320*/  ISETP.GE.U32.AND P2, PT, R71, UR27, PT ;  /* 0x0000001b47007c0c */ /* 0x000fe2000bf46070 */
[----:B------:R-:W-:Y:S01]  /*5330*/  FMUL.FTZ R57, R0, R57 ;  /* 0x0000003900397220 */ /* 0x000fe20000410000 */
[----:B------:R-:W-:Y:S01]  /*5340*/  FSEL R161, R43, RZ, !P3 ;  /* 0x000000ff2ba17208 */ /* 0x000fe20005800000 */
[----:B------:R-:W-:-:S02]  /*5350*/  FMUL.FTZ R59, R155, R42 ;  /* 0x0000002a9b3b7220 */ /* 0x000fc40000410000 */
[C---:B------:R-:W-:Y:S01]  /*5360*/  FFMA.FTZ R58, R156.reuse, R61, R160 ;  /* 0x0000003d9c3a7223 */ /* 0x040fe200000100a0 */
[----:B------:R-:W-:Y:S01]  /*5370*/  FSEL R162, R73, 1, !P2 ;  /* 0x3f80000049a27808 */ /* 0x000fe20005000000 */
[----:B------:R-:W-:Y:S01]  /*5380*/  FMUL.FTZ R42, R156, R59 ;  /* 0x0000003b9c2a7220 */ /* 0x000fe20000410000 */
[----:B------:R-:W-:Y:S01]  /*5390*/  FSEL R163, R57, RZ, !P2 ;  /* 0x000000ff39a37208 */ /* 0x000fe20005000000 */
[C---:B------:R-:W-:Y:S02]  /*53a0*/  FFMA.FTZ R58, R157.reuse, R58, R161 ;  /* 0x0000003a9d3a7223 */ /* 0x040fe400000100a1 */
[----:B------:R-:W-:Y:S02]  /*53b0*/  FMUL.FTZ R43, R157, R42 ;  /* 0x0000002a9d2b7220 */ /* 0x000fe40000410000 */
        /* <DEDUP_REMOVED lines=14> */
[----:B------:R-:W-:Y:S02]  /*54a0*/  ISETP.GE.AND P1, PT, R114, 0x4, PT ;  /* 0x000000047200780c */ /* 0x000fe40003f26270 */
[----:B------:R-:W-:-:S04]  /*54b0*/  IADD3 R57, R95, R114, RZ ;  /* 0x000000725f397210 */ /* 0x000fc80007ffe0ff */
[----:B------:R-:W-:-:S04]  /*54c0*/  IADD3 R90, R57, 0x20, RZ ;  /* 0x00000020395a7810 */ /* 0x000fc80007ffe0ff */
[----:B------:R-:W-:-:S03]  /*54d0*/  LEA.HI.SX32 R93, R90, R57, 0x1b ;  /* 0x000000395a5d7211 */ /* 0x000fc600078fdaff */
[C---:B0-----:R-:W-:Y:S01]  /*54e0*/  @P1 FFMA.FTZ R87, R86.reuse, R42, R87 ;  /* 0x0000002a56571223 */ /* 0x041fe20000010057 */
[----:B------:R-:W-:Y:S01]  /*54f0*/  IADD3 R42, R57, 0x80, RZ ;  /* 0x00000080392a7810 */ /* 0x000fe20007ffe0ff */
[----:B-1----:R-:W-:-:S03]  /*5500*/  @P1 FMUL.FTZ R86, R86, R43 ;  /* 0x0000002b56561220 */ /* 0x002fc60000410000 */
[-C--:B------:R-:W-:Y:S02]  /*5510*/  LEA.HI.SX32 R90, R42, R57.reuse, 0x1b ;  /* 0x000000392a5a7211 */ /* 0x080fe400078fdaff */
[----:B------:R-:W0:Y:S04]  /*5520*/  SHFL.UP PT, R42, R87, 0x8, RZ ;  /* 0x05000000572a7989 */ /* 0x000e2800000e00ff */
[----:B------:R-:W1:Y:S01]  /*5530*/  SHFL.UP PT, R43, R86, 0x8, RZ ;  /* 0x05000000562b7989 */ /* 0x000e6200000e00ff */
[----:B------:R-:W-:Y:S02]  /*5540*/  ISETP.GE.AND P3, PT, R114, 0x8, PT ;  /* 0x000000087200780c */ /* 0x000fe40003f66270 */
[C---:B------:R-:W-:Y:S02]  /*5550*/  IADD3 R82, R57.reuse, 0x40, RZ ;  /* 0x0000004039527810 */ /* 0x040fe40007ffe0ff */
[----:B------:R-:W-:-:S02]  /*5560*/  LEA.HI.SX32 R94, R57, R57, 0x1b ;  /* 0x00000039395e7211 */ /* 0x000fc400078fdaff */
[----:B------:R-:W-:-:S07]  /*5570*/  IADD3 R80, R57, 0x60, RZ ;  /* 0x0000006039507810 */ /* 0x000fce0007ffe0ff */
[C---:B0-----:R-:W-:Y:S02]  /*5580*/  @P3 FFMA.FTZ R87, R86.reuse, R42, R87 ;  /* 0x0000002a56573223 */ /* 0x041fe40000010057 */
[----:B-1----:R-:W-:-:S03]  /*5590*/  @P3 FMUL.FTZ R86, R86, R43 ;  /* 0x0000002b56563220 */ /* 0x002fc60000410000 */
[----:B------:R-:W0:Y:S04]  /*55a0*/  SHFL.UP PT, R42, R87, 0x10, RZ ;  /* 0x06000000572a7989 */ /* 0x000e2800000e00ff */
[----:B------:R-:W1:Y:S01]  /*55b0*/  SHFL.UP PT, R43, R86, 0x10, RZ ;  /* 0x06000000562b7989 */ /* 0x000e6200000e00ff */
[----:B------:R-:W-:Y:S02]  /*55c0*/  LEA.HI.SX32 R82, R82, R57, 0x1b ;  /* 0x0000003952527211 */ /* 0x000fe400078fdaff */
[C---:B------:R-:W-:Y:S02]  /*55d0*/  IADD3 R78, R57.reuse, 0xa0, RZ ;  /* 0x000000a0394e7810 */ /* 0x040fe40007ffe0ff */
[----:B------:R-:W-:Y:S01]  /*55e0*/  IADD3 R76, R57, 0xc0, RZ ;  /* 0x000000c0394c7810 */ /* 0x000fe20007ffe0ff */
[----:B------:R-:W-:Y:S01]  /*55f0*/  IMAD.SHL.U32 R94, R94, 0x4, RZ ;  /* 0x000000045e5e7824 */ /* 0x000fe200078e00ff */
[----:B------:R-:W-:-:S02]  /*5600*/  ISETP.GE.AND P3, PT, R114, 0x10, PT ;  /* 0x000000107200780c */ /* 0x000fc40003f66270 */
[C---:B------:R-:W-:Y:S02]  /*5610*/  IADD3 R74, R57.reuse, 0xe0, RZ ;  /* 0x000000e0394a7810 */ /* 0x040fe40007ffe0ff */
[----:B------:R-:W-:Y:S02]  /*5620*/  IADD3 R72, R57, 0x100, RZ ;  /* 0x0000010039487810 */ /* 0x000fe40007ffe0ff */
[----:B------:R-:W-:Y:S01]  /*5630*/  LEA.HI.SX32 R80, R80, R57, 0x1b ;  /* 0x0000003950507211 */ /* 0x000fe200078fdaff */
[----:B------:R-:W-:Y:S01]  /*5640*/  IMAD.SHL.U32 R92, R82, 0x4, RZ ;  /* 0x00000004525c7824 */ /* 0x000fe200078e00ff */
[----:B------:R-:W-:Y:S02]  /*5650*/  SHF.L.U32 R93, R93, 0x2, RZ ;  /* 0x000000025d5d7819 */ /* 0x000fe400000006ff */
[C---:B------:R-:W-:Y:S02]  /*5660*/  IADD3 R70, R57.reuse, 0x120, RZ ;  /* 0x0000012039467810 */ /* 0x040fe40007ffe0ff */
[----:B------:R-:W-:-:S02]  /*5670*/  IADD3 R68, R57, 0x140, RZ ;  /* 0x0000014039447810 */ /* 0x000fc40007ffe0ff */
[-C--:B------:R-:W-:Y:S02]  /*5680*/  LEA.HI.SX32 R78, R78, R57.reuse, 0x1b ;  /* 0x000000394e4e7211 */ /* 0x080fe400078fdaff */
[-C--:B------:R-:W-:Y:S01]  /*5690*/  LEA.HI.SX32 R76, R76, R57.reuse, 0x1b ;  /* 0x000000394c4c7211 */ /* 0x080fe200078fdaff */
[----:B--2---:R-:W-:Y:S01]  /*56a0*/  STS [R94+0x2100], R121 ;  /* 0x002100795e007388 */ /* 0x004fe20000000800 */
[C---:B------:R-:W-:Y:S01]  /*56b0*/  IADD3 R66, R57.reuse, 0x160, RZ ;  /* 0x0000016039427810 */ /* 0x040fe20007ffe0ff */
[----:B------:R-:W-:Y:S01]  /*56c0*/  IMAD.SHL.U32 R90, R90, 0x4, RZ ;  /* 0x000000045a5a7824 */ /* 0x000fe200078e00ff */
[----:B------:R-:W-:Y:S02]  /*56d0*/  IADD3 R64, R57, 0x180, RZ ;  /* 0x0000018039407810 */ /* 0x000fe40007ffe0ff */
[-C--:B------:R-:W-:Y:S02]  /*56e0*/  LEA.HI.SX32 R74, R74, R57.reuse, 0x1b ;  /* 0x000000394a4a7211 */ /* 0x080fe400078fdaff */
[----:B------:R-:W-:-:S02]  /*56f0*/  LEA.HI.SX32 R72, R72, R57, 0x1b ;  /* 0x0000003948487211 */ /* 0x000fc400078fdaff */
[----:B------:R-:W-:Y:S01]  /*5700*/  SHF.L.U32 R91, R80, 0x2, RZ ;  /* 0x00000002505b7819 */ /* 0x000fe200000006ff */
[----:B---3--:R-:W-:Y:S01]  /*5710*/  STS [R93+0x2180], R122 ;  /* 0x0021807a5d007388 */ /* 0x008fe20000000800 */
[C---:B------:R-:W-:Y:S01]  /*5720*/  IADD3 R62, R57.reuse, 0x1a0, RZ ;  /* 0x000001a0393e7810 */ /* 0x040fe20007ffe0ff */
[----:B------:R-:W-:Y:S01]  /*5730*/  IMAD.SHL.U32 R82, R76, 0x4, RZ ;  /* 0x000000044c527824 */ /* 0x000fe200078e00ff */
[----:B------:R-:W-:Y:S01]  /*5740*/  IADD3 R60, R57, 0x1c0, RZ ;  /* 0x000001c0393c7810 */ /* 0x000fe20007ffe0ff */
[----:B----4-:R2:W-:Y:S01]  /*5750*/  STS [R92+0x2200], R81 ;  /* 0x002200515c007388 */ /* 0x0105e20000000800 */
[-C--:B------:R-:W-:Y:S02]  /*5760*/  LEA.HI.SX32 R70, R70, R57.reuse, 0x1b ;  /* 0x0000003946467211 */ /* 0x080fe400078fdaff */
[-C--:B------:R-:W-:Y:S02]  /*5770*/  LEA.HI.SX32 R68, R68, R57.reuse, 0x1b ;  /* 0x0000003944447211 */ /* 0x080fe400078fdaff */
[----:B------:R-:W-:Y:S01]  /*5780*/  SHF.L.U32 R83, R78, 0x2, RZ ;  /* 0x000000024e537819 */ /* 0x000fe200000006ff */
[----:B-----5:R-:W-:Y:S01]  /*5790*/  STS [R91+0x2280], R120 ;  /* 0x002280785b007388 */ /* 0x020fe20000000800 */
[-C--:B------:R-:W-:Y:S01]  /*57a0*/  LEA.HI.SX32 R66, R66, R57.reuse, 0x1b ;  /* 0x0000003942427211 */ /* 0x080fe200078fdaff */
[----:B------:R-:W-:Y:S01]  /*57b0*/  IMAD.SHL.U32 R80, R72, 0x4, RZ ;  /* 0x0000000448507824 */ /* 0x000fe200078e00ff */
[----:B------:R-:W-:-:S02]  /*57c0*/  LEA.HI.SX32 R64, R64, R57, 0x1b ;  /* 0x0000003940407211 */ /* 0x000fc400078fdaff */
[----:B--2---:R-:W-:Y:S01]  /*57d0*/  SHF.L.U32 R81, R74, 0x2, RZ ;  /* 0x000000024a517819 */ /* 0x004fe200000006ff */
[----:B------:R-:W-:Y:S01]  /*57e0*/  STS [R90+0x2300], R119 ;  /* 0x002300775a007388 */ /* 0x000fe20000000800 */
[-C--:B------:R-:W-:Y:S01]  /*57f0*/  LEA.HI.SX32 R62, R62, R57.reuse, 0x1b ;  /* 0x000000393e3e7211 */ /* 0x080fe200078fdaff */
[----:B------:R-:W-:Y:S01]  /*5800*/  IMAD.SHL.U32 R78, R68, 0x4, RZ ;  /* 0x00000004444e7824 */ /* 0x000fe200078e00ff */
[----:B------:R-:W-:Y:S01]  /*5810*/  LEA.HI.SX32 R60, R60, R57, 0x1b ;  /* 0x000000393c3c7211 */ /* 0x000fe200078fdaff */
[----:B------:R-:W-:Y:S01]  /*5820*/  STS [R83+0x2380], R118 ;  /* 0x0023807653007388 */ /* 0x000fe20000000800 */
[----:B------:R-:W-:Y:S01]  /*5830*/  SHF.L.U32 R79, R70, 0x2, RZ ;  /* 0x00000002464f7819 */ /* 0x000fe200000006ff */
[----:B0-----:R-:W-:Y:S01]  /*5840*/  @P3 FFMA.FTZ R87, R86, R42, R87 ;  /* 0x0000002a56573223 */ /* 0x001fe20000010057 */
[----:B------:R-:W-:Y:S01]  /*5850*/  SHF.L.U32 R77, R66, 0x2, RZ ;  /* 0x00000002424d7819 */ /* 0x000fe200000006ff */
[----:B------:R-:W-:Y:S01]  /*5860*/  STS [R82+0x2400], R117 ;  /* 0x0024007552007388 */ /* 0x000fe20000000800 */
[----:B------:R-:W-:Y:S01]  /*5870*/  IMAD.SHL.U32 R76, R64, 0x4, RZ ;  /* 0x00000004404c7824 */ /* 0x000fe200078e00ff */
[----:B------:R-:W-:Y:S01]  /*5880*/  SHF.L.U32 R75, R62, 0x2, RZ ;  /* 0x000000023e4b7819 */ /* 0x000fe200000006ff */
[----:B-1----:R-:W-:Y:S01]  /*5890*/  @P3 FMUL.FTZ R86, R86, R43 ;  /* 0x0000002b56563220 */ /* 0x002fe20000410000 */
[----:B------:R-:W-:Y:S01]  /*58a0*/  STS [R81+0x2480], R88 ;  /* 0x0024805851007388 */ /* 0x000fe20000000800 */
[C---:B------:R-:W-:Y:S01]  /*58b0*/  IMAD R42, R114.reuse, 0x10, R95 ;  /* 0x00000010722a7824 */ /* 0x040fe200078e025f */
[----:B------:R-:W-:Y:S01]  /*58c0*/  ISETP.NE.AND P3, PT, R114, 0x1f, PT ;  /* 0x0000001f7200780c */ /* 0x000fe20003f65270 */
[----:B------:R-:W-:Y:S01]  /*58d0*/  IMAD.SHL.U32 R74, R60, 0x4, RZ ;  /* 0x000000043c4a7824 */ /* 0x000fe200078e00ff */
[----:B------:R-:W-:Y:S01]  /*58e0*/  STS [R80+0x2500], R47 ;  /* 0x0025002f50007388 */ /* 0x000fe20000000800 */
[----:B------:R-:W-:-:S02]  /*58f0*/  IADD3 R58, R57, 0x1e0, RZ ;  /* 0x000001e0393a7810 */ /* 0x000fc40007ffe0ff */
[----:B------:R-:W-:Y:S01]  /*5900*/  SHF.R.U32.HI R59, RZ, 0x5, R115 ;  /* 0x00000005ff3b7819 */ /* 0x000fe20000011673 */
[----:B------:R-:W-:Y:S01]  /*5910*/  STS [R79+0x2580], R116 ;  /* 0x002580744f007388 */ /* 0x000fe20000000800 */
[----:B------:R-:W-:-:S03]  /*5920*/  IADD3 R67, R42, 0x6, RZ ;  /* 0x000000062a437810 */ /* 0x000fc60007ffe0ff */
[----:B------:R-:W-:Y:S01]  /*5930*/  STS [R78+0x2600], R89 ;  /* 0x002600594e007388 */ /* 0x000fe20000000800 */
[----:B------:R-:W-:-:S03]  /*5940*/  LEA.HI.SX32 R58, R58, R57, 0x1b ;  /* 0x000000393a3a7211 */ /* 0x000fc600078fdaff */
[----:B------:R-:W-:Y:S01]  /*5950*/  STS [R77+0x2680], R44 ;  /* 0x0026802c4d007388 */ /* 0x000fe20000000800 */
[----:B------:R-:W-:-:S03]  /*5960*/  ISETP.NE.AND P1, PT, R59, RZ, PT ;  /* 0x000000ff3b00720c */ /* 0x000fc60003f25270 */
[----:B------:R0:W-:Y:S01]  /*5970*/  STS [R76+0x2700], R41 ;  /* 0x002700294c007388 */ /* 0x0001e20000000800 */
[C---:B------:R-:W-:Y:S02]  /*5980*/  ISETP.NE.AND P2, PT, R59.reuse, 0x3, PT ;  /* 0x000000033b00780c */ /* 0x040fe40003f45270 */
[----:B------:R-:W-:Y:S01]  /*5990*/  ISETP.NE.AND P4, PT, R59, 0x2, PT ;  /* 0x000000023b00780c */ /* 0x000fe20003f85270 */
[----:B------:R-:W-:Y:S01]  /*59a0*/  STS [R75+0x2780], R40 ;  /* 0x002780284b007388 */ /* 0x000fe20000000800 */
[C---:B------:R-:W-:Y:S02]  /*59b0*/  IADD3 R69, R42.reuse, 0x5, RZ ;  /* 0x000000052a457810 */ /* 0x040fe40007ffe0ff */
[C---:B------:R-:W-:Y:S01]  /*59c0*/  IADD3 R57, R42.reuse, 0xf, RZ ;  /* 0x0000000f2a397810 */ /* 0x040fe20007ffe0ff */
[----:B------:R1:W-:Y:S01]  /*59d0*/  STS [R74+0x2800], R45 ;  /* 0x0028002d4a007388 */ /* 0x0003e20000000800 */
[C---:B------:R-:W-:Y:S02]  /*59e0*/  IADD3 R43, R42.reuse, 0xe, RZ ;  /* 0x0000000e2a2b7810 */ /* 0x040fe40007ffe0ff */
[----:B------:R-:W-:-:S02]  /*59f0*/  IADD3 R59, R42, 0xd, RZ ;  /* 0x0000000d2a3b7810 */ /* 0x000fc40007ffe0ff */
[C---:B0-----:R-:W-:Y:S02]  /*5a00*/  IADD3 R41, R42.reuse, 0xc, RZ ;  /* 0x0000000c2a297810 */ /* 0x041fe40007ffe0ff */
[C---:B------:R-:W-:Y:S02]  /*5a10*/  IADD3 R61, R42.reuse, 0xb, RZ ;  /* 0x0000000b2a3d7810 */ /* 0x040fe40007ffe0ff */
[C---:B------:R-:W-:Y:S02]  /*5a20*/  IADD3 R47, R42.reuse, 0x9, RZ ;  /* 0x000000092a2f7810 */ /* 0x040fe40007ffe0ff */
[C---:B-1----:R-:W-:Y:S02]  /*5a30*/  IADD3 R45, R42.reuse, 0xa, RZ ;  /* 0x0000000a2a2d7810 */ /* 0x042fe40007ffe0ff */
[C---:B------:R-:W-:Y:S02]  /*5a40*/  IADD3 R63, R42.reuse, 0x8, RZ ;  /* 0x000000082a3f7810 */ /* 0x040fe40007ffe0ff */
[----:B------:R-:W-:-:S02]  /*5a50*/  IADD3 R65, R42, 0x7, RZ ;  /* 0x000000072a417810 */ /* 0x000fc40007ffe0ff */
[C---:B------:R-:W-:Y:S02]  /*5a60*/  IADD3 R71, R42.reuse, 0x4, RZ ;  /* 0x000000042a477810 */ /* 0x040fe40007ffe0ff */
[C---:B------:R-:W-:Y:S02]  /*5a70*/  IADD3 R89, R42.reuse, 0x3, RZ ;  /* 0x000000032a597810 */ /* 0x040fe40007ffe0ff */
[C---:B------:R-:W-:Y:S02]  /*5a80*/  IADD3 R117, R42.reuse, 0x2, RZ ;  /* 0x000000022a757810 */ /* 0x040fe40007ffe0ff */
[----:B------:R-:W-:Y:S02]  /*5a90*/  IADD3 R119, R42, 0x1, RZ ;  /* 0x000000012a777810 */ /* 0x000fe40007ffe0ff */
[----:B------:R-:W-:Y:S02]  /*5aa0*/  LEA.HI.SX32 R66, R67, R42, 0x1b ;  /* 0x0000002a43427211 */ /* 0x000fe400078fdaff */
[----:B------:R-:W-:-:S02]  /*5ab0*/  SHF.L.U32 R73, R58, 0x2, RZ ;  /* 0x000000023a497819 */ /* 0x000fc400000006ff */
[-C--:B------:R-:W-:Y:S01]  /*5ac0*/  LEA.HI.SX32 R67, R69, R42.reuse, 0x1b ;  /* 0x0000002a45437211 */ /* 0x080fe200078fdaff */
[----:B------:R-:W-:Y:S01]  /*5ad0*/  USHF.L.U32 UR26, UR7, 0x3, URZ ;  /* 0x00000003071a7899 */ /* 0x000fe2000800063f */
[-C--:B------:R-:W-:Y:S02]  /*5ae0*/  LEA.HI.SX32 R57, R57, R42.reuse, 0x1b ;  /* 0x0000002a39397211 */ /* 0x080fe400078fdaff */
[-C--:B------:R-:W-:Y:S02]  /*5af0*/  LEA.HI.SX32 R58, R43, R42.reuse, 0x1b ;  /* 0x0000002a2b3a7211 */ /* 0x080fe400078fdaff */
[-C--:B------:R-:W-:Y:S02]  /*5b00*/  LEA.HI.SX32 R59, R59, R42.reuse, 0x1b ;  /* 0x0000002a3b3b7211 */ /* 0x080fe400078fdaff */
        /* <DEDUP_REMOVED lines=8> */
[-C--:B------:R-:W-:Y:S02]  /*5b90*/  LEA.HI.SX32 R117, R117, R42.reuse, 0x1b ;  /* 0x0000002a75757211 */ /* 0x080fe400078fdaff */
[-C--:B------:R-:W-:Y:S02]  /*5ba0*/  LEA.HI.SX32 R119, R119, R42.reuse, 0x1b ;  /* 0x0000002a77777211 */ /* 0x080fe400078fdaff */
[----:B------:R-:W-:Y:S02]  /*5bb0*/  LEA.HI.SX32 R42, R42, R42, 0x1b ;  /* 0x0000002a2a2a7211 */ /* 0x000fe400078fdaff */
[----:B------:R-:W-:Y:S01]  /*5bc0*/  @!P3 SHF.R.U32.HI R44, RZ, 0x2, R115 ;  /* 0x00000002ff2cb819 */ /* 0x000fe20000011673 */
[----:B------:R-:W-:Y:S01]  /*5bd0*/  IMAD.MOV.U32 R88, RZ, RZ, 0x3f800000 ;  /* 0x3f800000ff587424 */ /* 0x000fe200078e00ff */
[----:B------:R-:W-:Y:S01]  /*5be0*/  MOV R89, RZ ;  /* 0x000000ff00597202 */ /* 0x000fe20000000f00 */
[----:B------:R-:W-:Y:S01]  /*5bf0*/  IMAD.SHL.U32 R71, R119, 0x4, RZ ;  /* 0x0000000477477824 */ /* 0x000fe200078e00ff */
[----:B------:R-:W-:Y:S01]  /*5c00*/  SHF.L.U32 R64, R63, 0x2, RZ ;  /* 0x000000023f407819 */ /* 0x000fe200000006ff */
        /* <DEDUP_REMOVED lines=13> */
[----:B------:R-:W-:-:S02]  /*5ce0*/  SHF.L.U32 R58, R58, 0x2, RZ ;  /* 0x000000023a3a7819 */ /* 0x000fc400000006ff */
[----:B------:R-:W-:Y:S01]  /*5cf0*/  @!P3 LOP3.LUT R44, R44, 0x3ffffff8, RZ, 0xc0, !PT ;  /* 0x3ffffff82c2cb812 */ /* 0x000fe200078ec0ff */
[----:B------:R-:W-:Y:S01]  /*5d00*/  STS [R73+0x2880], R46 ;  /* 0x0028802e49007388 */ /* 0x000fe20000000800 */
[----:B------:R-:W-:-:S06]  /*5d10*/  NOP ;  /* 0x0000000000007918 */ /* 0x000fcc0000000000 */
        /* <DEDUP_REMOVED lines=9> */
[----:B------:R-:W-:Y:S04]  /*5db0*/  @!P0 LDS.64 R88, [UR26+0x4240] ;  /* 0x0042401aff588984 */ /* 0x000fe80008000a00 */
[----:B------:R-:W-:Y:S04]  /*5dc0*/  LDS R125, [R63+0x2124] ;  /* 0x002124003f7d7984 */ /* 0x000fe80000000800 */
[----:B------:R-:W-:Y:S04]  /*5dd0*/  LDS R126, [R62+0x2128] ;  /* 0x002128003e7e7984 */ /* 0x000fe80000000800 */
[----:B------:R-:W-:Y:S04]  /*5de0*/  LDS R127, [R61+0x212c] ;  /* 0x00212c003d7f7984 */ /* 0x000fe80000000800 */
[----:B------:R-:W-:Y:S04]  /*5df0*/  LDS R128, [R60+0x2130] ;  /* 0x002130003c807984 */ /* 0x000fe80000000800 */
[----:B------:R-:W-:Y:S04]  /*5e00*/  LDS R129, [R59+0x2134] ;  /* 0x002134003b817984 */ /* 0x000fe80000000800 */
[----:B------:R-:W-:Y:S04]  /*5e10*/  LDS R130, [R58+0x2138] ;  /* 0x002138003a827984 */ /* 0x000fe80000000800 */
[----:B------:R-:W-:Y:S04]  /*5e20*/  LDS R131, [R57+0x213c] ;  /* 0x00213c0039837984 */ /* 0x000fe80000000800 */
[----:B------:R-:W-:Y:S04]  /*5e30*/  @!P3 STS.64 [R44+0x4200], R86 ;  /* 0x004200562c00b388 */ /* 0x000fe80000000a00 */
[----:B------:R-:W-:Y:S06]  /*5e40*/  BAR.SYNC.DEFER_BLOCKING 0x0 ;  /* 0x0000000000007b1d */ /* 0x000fec0000010000 */
[----:B------:R-:W0:Y:S04]  /*5e50*/  LDS.128 R40, [0x4200] ;  /* 0x00420000ff287984 */ /* 0x000e280000000c00 */
[----:B------:R-:W1:Y:S04]  /*5e60*/  LDS.128 R44, [0x4210] ;  /* 0x00421000ff2c7984 */ /* 0x000e680000000c00 */
[----:B------:R-:W2:Y:S04]  /*5e70*/  SHFL.UP PT, R86, R86, 0x1, RZ ;  /* 0x0420000056567989 */ /* 0x000ea800000e00ff */
[----:B------:R-:W3:Y:S01]  /*5e80*/  SHFL.UP PT, R87, R87, 0x1, RZ ;  /* 0x0420000057577989 */ /* 0x000ee200000e00ff */
[----:B------:R-:W-:Y:S01]  /*5e90*/  ISETP.NE.AND P3, PT, R114, RZ, P1 ;  /* 0x000000ff7200720c */ /* 0x000fe20000f65270 */
[----:B------:R-:W-:Y:S01]  /*5ea0*/  BSSY B0, `(.L_x_2973) ;  /* 0x0000018000007945 */ /* 0x000fe20003800000 */
[----:B0-----:R-:W-:-:S02]  /*5eb0*/  FFMA.FTZ R43, R41, R42, R43 ;  /* 0x0000002a292b7223 */ /* 0x001fc4000001002b */
[----:B------:R-:W-:Y:S02]  /*5ec0*/  FMUL.FTZ R42, R40, R42 ;  /* 0x0000002a282a7220 */ /* 0x000fe40000410000 */
[----:B-1----:R-:W-:-:S03]  /*5ed0*/  FFMA.FTZ R45, R43, R44, R45 ;  /* 0x0000002c2b2d7223 */ /* 0x002fc6000001002d */
[C---:B------:R-:W-:Y:S01]  /*5ee0*/  FSEL R40, R42.reuse, R40, !P4 ;  /* 0x000000282a287208 */ /* 0x040fe20006000000 */
[----:B------:R-:W-:Y:S01]  /*5ef0*/  FMUL.FTZ R42, R42, R44 ;  /* 0x0000002c2a2a7220 */ /* 0x000fe20000410000 */
[----:B------:R-:W-:-:S04]  /*5f00*/  FSEL R41, R43, R41, !P4 ;  /* 0x000000292b297208 */ /* 0x000fc80006000000 */
[----:B------:R-:W-:Y:S02]  /*5f10*/  FSEL R40, R42, R40, !P2 ;  /* 0x000000282a287208 */ /* 0x000fe40005000000 */
[----:B------:R-:W-:-:S03]  /*5f20*/  FSEL R41, R45, R41, !P2 ;  /* 0x000000292d297208 */ /* 0x000fc60005000000 */
[C---:B--2---:R-:W-:Y:S02]  /*5f30*/  @P3 FMUL.FTZ R40, R86.reuse, R40 ;  /* 0x0000002856283220 */ /* 0x044fe40000410000 */
[----:B---3--:R-:W-:Y:S02]  /*5f40*/  @P3 FFMA.FTZ R41, R86, R41, R87 ;  /* 0x0000002956293223 */ /* 0x008fe40000010057 */
[C---:B------:R-:W-:Y:S01]  /*5f50*/  FFMA.FTZ R47, R46.reuse, R45, R47 ;  /* 0x0000002d2e2f7223 */ /* 0x040fe2000001002f */
[----:B------:R-:W-:Y:S01]  /*5f60*/  @P1 MOV R86, R40 ;  /* 0x0000002800561202 */ /* 0x000fe20000000f00 */
[----:B------:R-:W-:Y:S01]  /*5f70*/  @P1 IMAD.MOV.U32 R87, RZ, RZ, R41 ;  /* 0x000000ffff571224 */ /* 0x000fe200078e0029 */
[----:B------:R-:W-:Y:S01]  /*5f80*/  @P1 MOV R41, R89 ;  /* 0x0000005900291202 */ /* 0x000fe20000000f00 */
[----:B------:R-:W-:Y:S02]  /*5f90*/  FMUL.FTZ R42, R46, R42 ;  /* 0x0000002a2e2a7220 */ /* 0x000fe40000410000 */
[----:B------:R-:W-:Y:S01]  /*5fa0*/  @P1 IMAD.MOV.U32 R40, RZ, RZ, R88 ;  /* 0x000000ffff281224 */ /* 0x000fe200078e0058 */
[----:B------:R-:W-:Y:S05]  /*5fb0*/  @P1 BRA `(.L_x_2974) ;  /* 0x0000006000001947 */ /* 0x000fea0003800000 */
[----:B------:R-:W-:Y:S01]  /*5fc0*/  ISETP.NE.AND P1, PT, R114, RZ, PT ;  /* 0x000000ff7200720c */ /* 0x000fe20003f25270 */
[----:B------:R-:W-:-:S02]  /*5fd0*/  FMUL.FTZ R40, R42, R88 ;  /* 0x000000582a287220 */ /* 0x000fc40000410000 */
[----:B------:R-:W-:-:S10]  /*5fe0*/  FFMA.FTZ R41, R42, R89, R47 ;  /* 0x000000592a297223 */ /* 0x000fd4000001002f */
[----:B------:R0:W-:Y:S01]  /*5ff0*/  @!P1 STS.64 [0x4228], R88 ;  /* 0x00422858ff009388 */ /* 0x0001e20000000a00 */
[----:B------:R-:W-:Y:S01]  /*6000*/  @!P1 MOV R86, R88 ;  /* 0x0000005800569202 */ /* 0x000fe20000000f00 */
[----:B------:R-:W-:Y:S02]  /*6010*/  @!P1 IMAD.MOV.U32 R87, RZ, RZ, R89 ;  /* 0x000000ffff579224 */ /* 0x000fe400078e0059 */
.L_x_2974:
[----:B------:R-:W-:Y:S05]  /*6020*/  BSYNC B0 ;  /* 0x0000000000007941 */ /* 0x000fea0003800000 */
.L_x_2973:
        /* <DEDUP_REMOVED lines=32> */
[----:B------:R-:W-:-:S04]  /*6230*/  MOV R42, UR18 ;  /* 0x00000012002a7c02 */ /* 0x000fc80008000f00 */
[----:B------:R-:W-:-:S05]  /*6240*/  IMAD.U32 R43, RZ, RZ, UR19 ;  /* 0x00000013ff2b7e24 */ /* 0x000fca000f8e00ff */
[----:B------:R1:W-:Y:S02]  /*6250*/  STG.E.64 [R42.64], R40 ;  /* 0x000000282a007986 */ /* 0x0003e4000c101b14 */
.L_x_2976:
[----:B------:R-:W-:Y:S05]  /*6260*/  BSYNC B0 ;  /* 0x0000000000007941 */ /* 0x000fea0003800000 */
.L_x_2975:
[----:B------:R-:W-:Y:S01]  /*6270*/  UIADD3 UR7, UR7, 0x1, URZ ;  /* 0x0000000107077890 */ /* 0x000fe2000fffe03f */
[----:B------:R-:W-:Y:S01]  /*6280*/  FFMA.FTZ R32, R116, R133, R32 ;  /* 0x0000008574207223 */ /* 0x000fe20000010020 */
[----:B------:R-:W-:Y:S01]  /*6290*/  ULDC UR18, c[0x0][0x16c] ;  /* 0x00005b0000127ab9 */ /* 0x000fe20000000800 */
[----:B------:R-:W-:Y:S01]  /*62a0*/  FFMA.FTZ R31, R117, R134, R31 ;  /* 0x00000086751f7223 */ /* 0x000fe2000001001f */
[----:B------:R-:W-:Y:S01]  /*62b0*/  UISETP.GE.AND UP0, UPT, UR7, UR18, UPT ;  /* 0x000000120700728c */ /* 0x000fe2000bf06270 */
[----:B------:R-:W-:Y:S02]  /*62c0*/  FFMA.FTZ R30, R118, R137, R30 ;  /* 0x00000089761e7223 */ /* 0x000fe4000001001e */
[----:B------:R-:W-:Y:S02]  /*62d0*/  FFMA.FTZ R29, R119, R138, R29 ;  /* 0x0000008a771d7223 */ /* 0x000fe4000001001d */
[----:B------:R-:W-:Y:S01]  /*62e0*/  FFMA.FTZ R28, R120, R141, R28 ;  /* 0x0000008d781c7223 */ /* 0x000fe2000001001c */
[----:B------:R-:W-:Y:S01]  /*62f0*/  PLOP3.LUT P1, PT, PT, PT, UP0, 0x80, 0x0 ;  /* 0x000000000000781c */ /* 0x000fe20003f2f008 */
        /* <DEDUP_REMOVED lines=10> */
[----:B------:R-:W-:Y:S01]  /*63a0*/  FFMA.FTZ R17, R131, R162, R17 ;  /* 0x000000a283117223 */ /* 0x000fe20000010011 */
[----:B------:R-:W-:Y:S01]  /*63b0*/  @P1 CALL.REL.NOINC `(.L_x_2972) ;  /* 0x0000001000001944 */ /* 0x000fe20003c00000 */
[----:B------:R-:W-:Y:S05]  /*63c0*/  BRA `(.L_x_2977) ;  /* 0xffffdda000007947 */ /* 0x000fea000383ffff */
.L_x_2972:
        /* <DEDUP_REMOVED lines=9> */
[----:B------:R-:W-:Y:S04]  /*6460*/  STS [R72], R32 ;  /* 0x0000002048007388 */ /* 0x000fe80000000800 */
        /* <DEDUP_REMOVED lines=34> */
[----:B------:R-:W2:Y:S02]  /*6690*/  LDS R23, [0x2100] ;  /* 0x00210000ff177984 */ /* 0x000ea40000000800 */
[----:B--2---:R-:W-:-:S13]  /*66a0*/  ISETP.GE.AND P0, PT, R84, R23, PT ;  /* 0x000000175400720c */ /* 0x004fda0003f06270 */
[----:B------:R-:W-:Y:S05]  /*66b0*/  @P0 BRA `(.L_x_2979) ;  /* 0x0000010000000947 */ /* 0x000fea0003800000 */
[----:B------:R-:W-:Y:S01]  /*66c0*/  USHF.L.U32 UR26, UR6, 0xb, URZ ;  /* 0x0000000b061a7899 */ /* 0x000fe2000800063f */
[----:B------:R-:W-:-:S05]  /*66d0*/  MOV R5, UR23 ;  /* 0x0000001700057c02 */ /* 0x000fca0008000f00 */
[----:B------:R-:W-:Y:S01]  /*66e0*/  IMAD.U32 R3, RZ, RZ, UR26 ;  /* 0x0000001aff037e24 */ /* 0x000fe2000f8e00ff */
[----:B------:R-:W-:Y:S01]  /*66f0*/  IADD3 R2, P0, R84, UR26, RZ ;  /* 0x0000001a54027c10 */ /* 0x000fe2000ff1e0ff */
[----:B------:R-:W-:Y:S02]  /*6700*/  ULDC.64 UR26, c[0x0][0x208] ;  /* 0x00008200001a7ab9 */ /* 0x000fe40000000a00 */
[----:B------:R-:W-:Y:S01]  /*6710*/  UIMAD UR26, UR22, UR26, URZ ;  /* 0x0000001a161a72a4 */ /* 0x000fe2000f8e023f */
[----:B------:R-:W-:-:S03]  /*6720*/  LEA.HI.X.SX32 R3, R3, R85, 0x1, P0 ;  /* 0x0000005503037211 */ /* 0x000fc600000f0eff */
[----:B------:R-:W-:Y:S02]  /*6730*/  UIMAD UR26, UR17, UR27, UR26 ;  /* 0x0000001b111a72a4 */ /* 0x000fe4000f8e021a */
[----:B------:R-:W-:-:S04]  /*6740*/  IMAD.WIDE.U32 R2, R5, c[0x0][0x200], R2 ;  /* 0x0000800005027a25 */ /* 0x000fc800078e0002 */
[----:B------:R-:W-:Y:S01]  /*6750*/  IMAD.U32 R5, RZ, RZ, UR17 ;  /* 0x00000011ff057e24 */ /* 0x000fe2000f8e00ff */
[----:B------:R-:W-:-:S05]  /*6760*/  IADD3 R3, R3, UR25, RZ ;  /* 0x0000001903037c10 */ /* 0x000fca000fffe0ff */
[----:B------:R-:W-:-:S05]  /*6770*/  IMAD.WIDE.U32 R2, R5, c[0x0][0x208], R2 ;  /* 0x0000820005027a25 */ /* 0x000fca00078e0002 */
[----:B------:R-:W-:Y:S02]  /*6780*/  IADD3 R3, R3, UR26, RZ ;  /* 0x0000001a03037c10 */ /* 0x000fe4000fffe0ff */
[----:B------:R-:W-:-:S04]  /*6790*/  LEA R4, P0, R2, c[0x0][0x258], 0x2 ;  /* 0x0000960002047a11 */ /* 0x000fc800078010ff */
[----:B------:R-:W-:-:S05]  /*67a0*/  LEA.HI.X R5, R2, c[0x0][0x25c], R3, 0x2, P0 ;  /* 0x0000970002057a11 */ /* 0x000fca00000f1403 */
[----:B------:R2:W-:Y:S04]  /*67b0*/  STG.E [R4.64], R7 ;  /* 0x0000000704007986 */ /* 0x0005e8000c101914 */
.L_x_2979:
[----:B------:R-:W-:Y:S05]  /*67c0*/  BSYNC B0 ;  /* 0x0000000000007941 */ /* 0x000fea0003800000 */
.L_x_2978:
[----:B------:R-:W-:Y:S01]  /*67d0*/  ULDC.64 UR28, c[0x0][0x208] ;  /* 0x00008200001c7ab9 */ /* 0x000fe20000000a00 */
[----:B------:R-:W-:Y:S01]  /*67e0*/  HFMA2.MMA R3, -RZ, RZ, 0, 2.384185791015625e-07 ;  /* 0x00000004ff037435 */ /* 0x000fe200000001ff */
[----:B------:R-:W-:Y:S01]  /*67f0*/  UMOV UR19, UR7 ;  /* 0x0000000700137c82 */ /* 0x000fe20008000000 */
[-C--:B------:R-:W-:Y:S01]  /*6800*/  ISETP.GE.AND P1, PT, R110, R23.reuse, PT ;  /* 0x000000176e00720c */ /* 0x080fe20003f26270 */
[----:B------:R-:W-:Y:S01]  /*6810*/  USHF.L.U32 UR25, UR6, 0xb, URZ ;  /* 0x0000000b06197899 */ /* 0x000fe2000800063f */
[-C--:B------:R-:W-:Y:S01]  /*6820*/  ISETP.GE.AND P2, PT, R109, R23.reuse, PT ;  /* 0x000000176d00720c */ /* 0x080fe20003f46270 */
[----:B------:R-:W-:Y:S01]  /*6830*/  UIMAD.WIDE.U32 UR18, UR17, UR28, UR18 ;  /* 0x0000001c111272a5 */ /* 0x000fe2000f8e0012 */
[-C--:B------:R-:W-:Y:S01]  /*6840*/  ISETP.GE.AND P3, PT, R108, R23.reuse, PT ;  /* 0x000000176c00720c */ /* 0x080fe20003f66270 */
[----:B------:R-:W-:Y:S01]  /*6850*/  UIMAD UR27, UR22, UR28, URZ ;  /* 0x0000001c161b72a4 */ /* 0x000fe2000f8e023f */
[----:B------:R-:W-:Y:S01]  /*6860*/  ISETP.GE.AND P4, PT, R107, R23, PT ;  /* 0x000000176b00720c */ /* 0x000fe20003f86270 */
[----:B------:R-:W-:Y:S01]  /*6870*/  UIADD3 UR7, UP0, UR25, UR18, URZ ;  /* 0x0000001219077290 */ /* 0x000fe2000ff1e03f */
[----:B------:R-:W-:Y:S01]  /*6880*/  IMAD.WIDE R2, R84, R3, c[0x0][0x258] ;  /* 0x0000960054027625 */ /* 0x000fe200078e0203 */
[----:B------:R-:W-:Y:S01]  /*6890*/  USHF.R.S32.HI UR26, URZ, 0x1f, UR25 ;  /* 0x0000001f3f1a7899 */ /* 0x000fe20008011419 */
[-C--:B------:R-:W-:Y:S01]  /*68a0*/  ISETP.GE.AND P5, PT, R106, R23.reuse, PT ;  /* 0x000000176a00720c */ /* 0x080fe20003fa6270 */
[----:B------:R-:W-:Y:S01]  /*68b0*/  UIMAD UR27, UR17, UR29, UR27 ;  /* 0x0000001d111b72a4 */ /* 0x000fe2000f8e021b */
[----:B------:R-:W-:Y:S01]  /*68c0*/  ISETP.GE.AND P6, PT, R105, R23, PT ;  /* 0x000000176900720c */ /* 0x000fe20003fc6270 */
[----:B--2---:R-:W-:Y:S01]  /*68d0*/  IMAD.U32 R5, RZ, RZ, UR7 ;  /* 0x00000007ff057e24 */ /* 0x004fe2000f8e00ff */
[----:B------:R-:W-:-:S02]  /*68e0*/  UIADD3 UR6, UR6, 0x1, URZ ;  /* 0x0000000106067890 */ /* 0x000fc4000fffe03f */
[----:B------:R-:W-:Y:S02]  /*68f0*/  UIADD3.X UR18, UR26, UR27, UR19, UP0, !UPT ;  /* 0x0000001b1a127290 */ /* 0x000fe400087fe413 */
[C---:B------:R-:W-:Y:S01]  /*6900*/  LEA R2, P0, R5.reuse, R2, 0x2 ;  /* 0x0000000205027211 */ /* 0x040fe200078010ff */
[----:B------:R-:W-:Y:S02]  /*6910*/  ULDC UR7, c[0x0][0x174] ;  /* 0x00005d0000077ab9 */ /* 0x000fe40000000800 */
[----:B------:R-:W-:Y:S01]  /*6920*/  UISETP.GE.AND UP0, UPT, UR6, UR7, UPT ;  /* 0x000000070600728c */ /* 0x000fe2000bf06270 */
[----:B------:R-:W-:Y:S01]  /*6930*/  MOV R0, UR18 ;  /* 0x0000001200007c02 */ /* 0x000fe20008000f00 */
[----:B------:R-:W-:Y:S02]  /*6940*/  UIADD3 UR13, UP1, UR13, 0x2000, URZ ;  /* 0x000020000d0d7890 */ /* 0x000fe4000ff3e03f */
[----:B------:R-:W-:Y:S01]  /*6950*/  UIADD3 UR14, UP2, UR14, 0x2000, URZ ;  /* 0x000020000e0e7890 */ /* 0x000fe2000ff5e03f */
[----:B------:R-:W-:Y:S01]  /*6960*/  LEA.HI.X R3, R5, R3, R0, 0x2, P0 ;  /* 0x0000000305037211 */ /* 0x000fe200000f1400 */
[----:B------:R-:W-:Y:S01]  /*6970*/  UIADD3 UR10, UP3, UR10, 0x2000, URZ ;  /* 0x000020000a0a7890 */ /* 0x000fe2000ff7e03f */
[----:B------:R-:W-:Y:S01]  /*6980*/  ISETP.GE.AND P0, PT, R104, R23, PT ;  /* 0x000000176800720c */ /* 0x000fe20003f06270 */
[----:B------:R-:W-:-:S02]  /*6990*/  UIADD3 UR9, UP4, UR9, 0x2000, URZ ;  /* 0x0000200009097890 */ /* 0x000fc4000ff9e03f */
[----:B------:R2:W-:Y:S01]  /*69a0*/  @!P1 STG.E [R2.64+0x80], R93 ;  /* 0x0000805d02009986 */ /* 0x0005e2000c101914 */
[-C--:B------:R-:W-:Y:S01]  /*69b0*/  ISETP.GE.AND P1, PT, R103, R23.reuse, PT ;  /* 0x000000176700720c */ /* 0x080fe20003f26270 */
[----:B------:R-:W-:Y:S02]  /*69c0*/  UIADD3.X UR15, URZ, UR15, URZ, UP1, !UPT ;  /* 0x0000000f3f0f7290 */ /* 0x000fe40008ffe43f */
[----:B------:R2:W-:Y:S01]  /*69d0*/  @!P2 STG.E [R2.64+0x100], R9 ;  /* 0x000100090200a986 */ /* 0x0005e2000c101914 */
[-C--:B------:R-:W-:Y:S01]  /*69e0*/  ISETP.GE.AND P2, PT, R102, R23.reuse, PT ;  /* 0x000000176600720c */ /* 0x080fe20003f46270 */
[----:B------:R-:W-:Y:S02]  /*69f0*/  UIADD3.X UR16, URZ, UR16, URZ, UP2, !UPT ;  /* 0x000000103f107290 */ /* 0x000fe400097fe43f */
[----:B------:R2:W-:Y:S01]  /*6a00*/  @!P3 STG.E [R2.64+0x180], R91 ;  /* 0x0001805b0200b986 */ /* 0x0005e2000c101914 */
        /* <DEDUP_REMOVED lines=21> */
[----:B--2---:R-:W-:Y:S01]  /*6b60*/  @P0 CALL.REL.NOINC `(.L_x_2980) ;  /* 0x0000001000000944 */ /* 0x004fe20003c00000 */
[----:B------:R-:W-:Y:S05]  /*6b70*/  BRA `(.L_x_2981) ;  /* 0xffff9de000007947 */ /* 0x000fea000383ffff */
.L_x_2980:
[----:B------:R-:W-:Y:S05]  /*6b80*/  EXIT ;  /* 0x000000000000794d */ /* 0x000fea0003800000 */
.L_x_2982:
        /* <DEDUP_REMOVED lines=15> */
.L_x_5406:


//--------------------- .text._Z25selective_scan_fwd_kernelI32Selective_Scan_fwd_kernel_traitsILi128ELi16ELi1ELb0ELb1ELb1ELb1EffEEv13SSMParamsBase --------------------------
	.section	.text._Z25selective_scan_fwd_kernelI32Selective_Scan_fwd_kernel_traitsILi128ELi16ELi1ELb0ELb1ELb1ELb1EffEEv13SSMParamsBase,"ax",@progbits
	.sectioninfo	@"SHI_REGISTERS=168"
	.align	128
        .global         _Z25selective_scan_fwd_kernelI32Selective_Scan_fwd_kernel_traitsILi128ELi16ELi1ELb0ELb1ELb1ELb1EffEEv13SSMParamsBase
        .type           _Z25selective_scan_fwd_kernelI32Selective_Scan_fwd_kernel_traitsILi128ELi16ELi1ELb0ELb1ELb1ELb1EffEEv13SSMParamsBase,@function
        .size           _Z25selective_scan_fwd_kernelI32Selective_Scan_fwd_kernel_traitsILi128ELi16ELi1ELb0ELb1ELb1ELb1EffEEv13SSMParamsBase,(.L_x_5407 - _Z25selective_scan_fwd_kernelI32Selective_Scan_fwd_kernel_traitsILi128ELi16ELi1ELb0ELb1ELb1ELb1EffEEv13SSMParamsBase)
        .other          _Z25selective_scan_fwd_kernelI32Selective_Scan_fwd_kernel_traitsILi128ELi16ELi1ELb0ELb1ELb1ELb1EffEEv13SSMParamsBase,@"STO_CUDA_ENTRY STV_DEFAULT"
_Z25selective_scan_fwd_kernelI32Selective_Scan_fwd_kernel_traitsILi128ELi16ELi1ELb0ELb1ELb1ELb1EffEEv13SSMParamsBase:
.text._Z25selective_scan_fwd_kernelI32Selective_Scan_fwd_kernel_traitsILi128ELi16ELi1ELb0ELb1ELb1ELb1EffEEv13SSMParamsBase:
        /* <DEDUP_REMOVED lines=25> */
[----:B------:R-:W-:Y:S01]  /*0190*/  MOV R5, UR7 ;  /* 0x0000000700057c02 */ /* 0x000fe20008000f00 */
[----:B------:R-:W-:-:S02]  /*01a0*/  ULDC.64 UR28, c[0x0][0x1b0] ;  /* 0x00006c00001c7ab9 */ /* 0x000fc40000000a00 */
        /* <DEDUP_REMOVED lines=17> */
[----:B------:R-:W-:Y:S02]  /*02c0*/  UIMAD UR12, UR26, UR9, UR6 ;  /* 0x000000091a0c72a4 */ /* 0x000fe4000f8e0206 */
[----:B------:R-:W-:Y:S02]  /*02d0*/  UIMAD UR17, UR26, UR17, UR7 ;  /* 0x000000111a1172a4 */ /* 0x000fe4000f8e0207 */
[----:B---3--:R-:W-:-:S07]  /*02e0*/  UIMAD.WIDE.U32 UR6, UR5, UR15, URZ ;  /* 0x0000000f050672a5 */ /* 0x008fce000f8e003f */
[----:B------:R-:W-:Y:S02]  /*02f0*/  UMOV UR14, UR7 ;  /* 0x00000007000e7c82 */ /* 0x000fe40008000000 */
[----:B------:R-:W-:-:S04]  /*0300*/  UIADD3 UR6, -UR14, URZ, URZ ;  /* 0x0000003f0e067290 */ /* 0x000fc8000fffe13f */
[----:B------:R-:W-:-:S04]  /*0310*/  UIMAD UR15, UR30, UR6, UR15 ;  /* 0x000000061e0f72a4 */ /* 0x000fc8000f8e020f */
[----:B------:R-:W-:Y:S02]  /*0320*/  UISETP.GT.U32.AND UP2, UPT, UR30, UR15, UPT ;  /* 0x0000000f1e00728c */ /* 0x000fe4000bf44070 */
[----:B------:R-:W-:Y:S02]  /*0330*/  UIMAD.WIDE.U32 UR10, UR26, UR8, URZ ;  /* 0x000000081a0a72a5 */ /* 0x000fe4000f8e003f */
[----:B------:R-:W-:Y:S02]  /*0340*/  UIMAD UR13, UR27, UR18, URZ ;  /* 0x000000121b0d72a4 */ /* 0x000fe4000f8e023f */
[----:B------:R-:W-:Y:S02]  /*0350*/  UIMAD.WIDE.U32 UR4, UR26, UR18, URZ ;  /* 0x000000121a0472a5 */ /* 0x000fe4000f8e003f */
[----:B------:R-:W-:Y:S02]  /*0360*/  UIMAD UR18, UR26, UR19, UR13 ;  /* 0x000000131a1272a4 */ /* 0x000fe4000f8e020d */
[----:B------:R-:W-:-:S02]  /*0370*/  UIADD3 UR11, UR11, UR12, URZ ;  /* 0x0000000c0b0b7290 */ /* 0x000fc4000fffe03f */
[----:B------:R-:W-:Y:S02]  /*0380*/  UIMAD UR13, UR27, UR28, URZ ;  /* 0x0000001c1b0d72a4 */ /* 0x000fe4000f8e023f */
[----:B------:R-:W-:Y:S02]  /*0390*/  UIMAD UR12, UR25, UR20, URZ ;  /* 0x00000014190c72a4 */ /* 0x000fe4000f8e023f */
[----:B------:R-:W-:Y:S02]  /*03a0*/  @!UP2 UIADD3 UR15, UR15, -UR30, URZ ;  /* 0x8000001e0f0fa290 */ /* 0x000fe4000fffe03f */
[----:B------:R-:W-:Y:S02]  /*03b0*/  UIMAD.WIDE.U32 UR8, UR26, UR16, URZ ;  /* 0x000000101a0872a5 */ /* 0x000fe4000f8e003f */
[----:B------:R-:W-:Y:S02]  /*03c0*/  UIMAD UR19, UR26, UR29, UR13 ;  /* 0x0000001d1a1372a4 */ /* 0x000fe4000f8e020d */
[----:B------:R-:W-:-:S02]  /*03d0*/  UIMAD UR16, UR24, UR21, UR12 ;  /* 0x00000015181072a4 */ /* 0x000fc4000f8e020c */
[----:B------:R-:W-:Y:S02]  /*03e0*/  ULDC UR31, c[0x0][0x178] ;  /* 0x00005e00001f7ab9 */ /* 0x000fe40000000800 */
[----:B------:R-:W-:Y:S02]  /*03f0*/  UIMAD.WIDE.U32 UR12, UR24, UR20, UR10 ;  /* 0x00000014180c72a5 */ /* 0x000fe4000f8e000a */
[----:B------:R-:W-:Y:S02]  /*0400*/  UISETP.GE.U32.AND UP0, UPT, UR15, UR30, UPT ;  /* 0x0000001e0f00728c */ /* 0x000fe4000bf06070 */
[----:B------:R-:W-:Y:S01]  /*0410*/  ULOP3.LUT UR11, UR24, UR31, URZ, 0x3c, !UPT ;  /* 0x0000001f180b7292 */ /* 0x000fe2000f8e3c3f */
[----:B------:R-:W-:Y:S01]  /*0420*/  IMAD.MOV.U32 R0, RZ, RZ, c[0x0][0x174] ;  /* 0x00005d00ff007624 */ /* 0x000fe200078e00ff */
[----:B------:R-:W-:Y:S02]  /*0430*/  UISETP.NE.AND UP1, UPT, URZ, UR31, UPT ;  /* 0x0000001f3f00728c */ /* 0x000fe4000bf25270 */
[----:B------:R-:W-:-:S02]  /*0440*/  UISETP.GE.AND UP3, UPT, UR11, URZ, UPT ;  /* 0x0000003f0b00728c */ /* 0x000fc4000bf66270 */
[----:B------:R-:W-:Y:S01]  /*0450*/  UIMAD.WIDE.U32 UR6, UR26, UR28, URZ ;  /* 0x0000001c1a0672a5 */ /* 0x000fe2000f8e003f */
[----:B------:R-:W-:Y:S01]  /*0460*/  ISETP.GE.AND P0, PT, R0, 0x1, PT ;  /* 0x000000010000780c */ /* 0x000fe20003f06270 */
[----:B------:R-:W-:Y:S02]  /*0470*/  @!UP2 UIADD3 UR14, UR14, 0x1, URZ ;  /* 0x000000010e0ea890 */ /* 0x000fe4000fffe03f */
[----:B------:R-:W-:Y:S02]  /*0480*/  ULDC.64 UR28, c[0x0][0x1e8] ;  /* 0x00007a00001c7ab9 */ /* 0x000fe40000000a00 */
[----:B------:R-:W-:Y:S02]  /*0490*/  UIMAD UR10, UR25, UR28, URZ ;  /* 0x0000001c190a72a4 */ /* 0x000fe4000f8e023f */
[----:B------:R-:W-:Y:S02]  /*04a0*/  @UP0 UIADD3 UR14, UR14, 0x1, URZ ;  /* 0x000000010e0e0890 */ /* 0x000fe4000fffe03f */
[----:B------:R-:W-:-:S02]  /*04b0*/  ULDC.64 UR20, c[0x0][0x240] ;  /* 0x0000900000147ab9 */ /* 0x000fc40000000a00 */
[----:B------:R-:W-:Y:S02]  /*04c0*/  UIADD3 UR9, UR9, UR17, URZ ;  /* 0x0000001109097290 */ /* 0x000fe4000fffe03f */
[----:B------:R-:W-:Y:S02]  /*04d0*/  UIMAD UR17, UR24, UR29, UR10 ;  /* 0x0000001d181172a4 */ /* 0x000fe4000f8e020a */
[----:B------:R-:W-:Y:S02]  /*04e0*/  UIADD3 UR11, UR13, UR16, URZ ;  /* 0x000000100d0b7290 */ /* 0x000fe4000fffe03f */
[----:B------:R-:W-:Y:S02]  /*04f0*/  ULEA UR10, UP0, UR12, UR20, 0x2 ;  /* 0x000000140c0a7291 */ /* 0x000fe4000f80103f */
[----:B------:R-:W-:Y:S02]  /*0500*/  @!UP3 UIADD3 UR14, -UR14, URZ, URZ ;  /* 0x0000003f0e0eb290 */ /* 0x000fe4000fffe13f */
[----:B------:R-:W-:-:S02]  /*0510*/  @!UP1 ULOP3.LUT UR14, URZ, UR31, URZ, 0x33, !UPT ;  /* 0x0000001f3f0e9292 */ /* 0x000fc4000f8e333f */
[----:B------:R-:W-:Y:S02]  /*0520*/  UIMAD.WIDE.U32 UR8, UR24, UR28, UR8 ;  /* 0x0000001c180872a5 */ /* 0x000fe4000f8e0008 */
[----:B------:R-:W-:Y:S02]  /*0530*/  ULEA.HI.X UR11, UR12, UR21, UR11, 0x2, UP0 ;  /* 0x000000150c0b7291 */ /* 0x000fe400080f140b */
[----:B------:R-:W-:Y:S02]  /*0540*/  ULDC.64 UR28, c[0x0][0x1c8] ;  /* 0x00007200001c7ab9 */ /* 0x000fe40000000a00 */
[----:B------:R-:W-:Y:S02]  /*0550*/  ULDC.64 UR20, c[0x0][0x1a8] ;  /* 0x00006a0000147ab9 */ /* 0x000fe40000000a00 */
[----:B------:R-:W-:Y:S02]  /*0560*/  UIADD3 UR15, UR5, UR18, URZ ;  /* 0x00000012050f7290 */ /* 0x000fe4000fffe03f */
[----:B------:R-:W-:-:S02]  /*0570*/  UIADD3 UR13, UR7, UR19, URZ ;  /* 0x00000013070d7290 */ /* 0x000fc4000fffe03f */
[----:B------:R-:W-:Y:S01]  /*0580*/  USHF.R.S32.HI UR12, URZ, 0x1f, UR14 ;  /* 0x0000001f3f0c7899 */ /* 0x000fe2000801140e */
[----:B------:R-:W-:Y:S11]  /*0590*/  @!P0 EXIT ;  /* 0x000000000000894d */ /* 0x000ff60003800000 */
[----:B--2---:R-:W-:Y:S01]  /*05a0*/  UIMAD UR7, UR12, UR20, URZ ;  /* 0x000000140c0772a4 */ /* 0x004fe2000f8e023f */
[----:B------:R-:W0:Y:S01]  /*05b0*/  S2R R3, SR_TID.X ;  /* 0x0000000000037919 */ /* 0x000e220000002100 */
[----:B------:R-:W-:Y:S02]  /*05c0*/  UMOV UR5, UR15 ;  /* 0x0000000f00057c82 */ /* 0x000fe40008000000 */
[----:B------:R-:W-:Y:S01]  /*05d0*/  UIMAD.WIDE.U32 UR4, UR14, UR20, UR4 ;  /* 0x000000140e0472a5 */ /* 0x000fe2000f8e0004 */
[----:B------:R-:W1:Y:S01]  /*05e0*/  S2R R114, SR_LANEID ;  /* 0x0000000000727919 */ /* 0x000e620000000000 */
[----:B------:R-:W-:Y:S02]  /*05f0*/  UIMAD UR15, UR14, UR21, UR7 ;  /* 0x000000150e0f72a4 */ /* 0x000fe4000f8e0207 */
[----:B------:R-:W-:Y:S02]  /*0600*/  UIMAD UR12, UR12, UR28, URZ ;  /* 0x0000001c0c0c72a4 */ /* 0x000fe4000f8e023f */
[----:B------:R-:W-:-:S02]  /*0610*/  ULDC.64 UR20, c[0x0][0x228] ;  /* 0x00008a0000147ab9 */ /* 0x000fc40000000a00 */
[----:B------:R-:W-:Y:S02]  /*0620*/  UMOV UR7, UR13 ;  /* 0x0000000d00077c82 */ /* 0x000fe40008000000 */
[----:B------:R-:W-:Y:S02]  /*0630*/  ULEA UR13, UP1, UR4, UR20, 0x2 ;  /* 0x00000014040d7291 */ /* 0x000fe4000f82103f */
[----:B------:R-:W-:Y:S02]  /*0640*/  UIADD3 UR15, UR5, UR15, URZ ;  /* 0x0000000f050f7290 */ /* 0x000fe4000fffe03f */
[----:B------:R-:W-:Y:S02]  /*0650*/  UIMAD.WIDE.U32 UR6, UR14, UR28, UR6 ;  /* 0x0000001c0e0672a5 */ /* 0x000fe4000f8e0006 */
[----:B------:R-:W-:Y:S02]  /*0660*/  ULEA.HI.X UR15, UR4, UR21, UR15, 0x2, UP1 ;  /* 0x00000015040f7291 */ /* 0x000fe400088f140f */
[----:B------:R-:W-:-:S02]  /*0670*/  UMOV UR5, URZ ;  /* 0x0000003f00057c82 */ /* 0x000fc40008000000 */
[----:B------:R-:W-:Y:S01]  /*0680*/  UMOV UR4, URZ ;  /* 0x0000003f00047c82 */ /* 0x000fe20008000000 */
[----:B0-----:R-:W-:Y:S01]  /*0690*/  SHF.L.U32 R111, R3, 0x4, RZ ;  /* 0x00000004036f7819 */ /* 0x001fe200000006ff */
[----:B-----5:R0:W2:Y:S01]  /*06a0*/  @P1 R2UR UR5, R2 ;  /* 0x00000000020513c2 */ /* 0x0200a200000e0000 */
[----:B------:R-:W-:Y:S02]  /*06b0*/  UIMAD UR16, UR14, UR29, UR12 ;  /* 0x0000001d0e1072a4 */ /* 0x000fe4000f8e020c */
        /* <DEDUP_REMOVED lines=42> */
.L_x_3026:
[----:B------:R-:W-:Y:S01]  /*0960*/  BAR.SYNC.DEFER_BLOCKING 0x0 ;  /* 0x0000000000007b1d */ /* 0x000fe20000010000 */
[C---:B------:R-:W-:Y:S01]  /*0970*/  IMAD.SHL.U32 R29, R84.reuse, 0x4, RZ ;  /* 0x00000004541d7824 */ /* 0x040fe200078e00ff */
[----:B------:R-:W-:Y:S01]  /*0980*/  SHF.L.U64.HI R31, R84, 0x2, R85 ;  /* 0x00000002541f7819 */ /* 0x000fe20000010255 */
[----:B------:R-:W-:Y:S01]  /*0990*/  HFMA2.MMA R0, -RZ, RZ, 0, 0 ;  /* 0x00000000ff007435 */ /* 0x000fe200000001ff */
[----:B0-----:R-:W-:Y:S01]  /*09a0*/  CS2R R4, SRZ ;  /* 0x0000000000047805 */ /* 0x001fe2000001ff00 */
        /* <DEDUP_REMOVED lines=46> */
[----:B------:R-:W1:Y:S01]  /*0c90*/  S2R R115, SR_TID.X ;  /* 0x0000000000737919 */ /* 0x000e620000002100 */
[----:B------:R-:W-:Y:S02]  /*0ca0*/  ISETP.GE.AND P4, PT, R108, UR17, PT ;  /* 0x000000116c007c0c */ /* 0x000fe4000bf86270 */
[----:B------:R-:W-:Y:S02]  /*0cb0*/  ISETP.GE.AND P6, PT, R107, UR17, PT ;  /* 0x000000116b007c0c */ /* 0x000fe4000bfc6270 */
[----:B------:R-:W-:Y:S02]  /*0cc0*/  ISETP.GE.AND P5, PT, R106, UR17, PT ;  /* 0x000000116a007c0c */ /* 0x000fe4000bfa6270 */
[----:B------:R-:W-:Y:S02]  /*0cd0*/  ISETP.GE.AND P3, PT, R105, UR17, PT ;  /* 0x0000001169007c0c */ /* 0x000fe4000bf66270 */
[----:B-1----:R-:W-:-:S04]  /*0ce0*/  SHF.L.U32 R95, R115, 0x4, RZ ;  /* 0x00000004735f7819 */ /* 0x002fc800000006ff */
[----:B------:R-:W-:-:S05]  /*0cf0*/  LOP3.LUT R95, R95, 0xfffffe00, RZ, 0xc0, !PT ;  /* 0xfffffe005f5f7812 */ /* 0x000fca00078ec0ff */
[----:B------:R-:W-:Y:S02]  /*0d00*/  IMAD.IADD R73, R95, 0x1, R114 ;  /* 0x000000015f497824 */ /* 0x000fe400078e0272 */
[----:B------:R-:W-:-:S03]  /*0d10*/  IMAD R57, R114, 0x10, R95 ;  /* 0x0000001072397824 */ /* 0x000fc600078e025f */
[C---:B------:R-:W-:Y:S02]  /*0d20*/  LEA.HI.SX32 R94, R73.reuse, R73, 0x1b ;  /* 0x00000049495e7211 */ /* 0x040fe400078fdaff */
[C---:B------:R-:W-:Y:S02]  /*0d30*/  IADD3 R18, R73.reuse, 0x20, RZ ;  /* 0x0000002049127810 */ /* 0x040fe40007ffe0ff */
[C---:B------:R-:W-:Y:S02]  /*0d40*/  IADD3 R92, R73.reuse, 0x40, RZ ;  /* 0x00000040495c7810 */ /* 0x040fe40007ffe0ff */
[C---:B------:R-:W-:Y:S02]  /*0d50*/  IADD3 R20, R73.reuse, 0x60, RZ ;  /* 0x0000006049147810 */ /* 0x040fe40007ffe0ff */
[----:B------:R-:W-:Y:S02]  /*0d60*/  IADD3 R90, R73, 0x80, RZ ;  /* 0x00000080495a7810 */ /* 0x000fe40007ffe0ff */
[----:B------:R-:W-:-:S02]  /*0d70*/  SHF.L.U32 R94, R94, 0x2, RZ ;  /* 0x000000025e5e7819 */ /* 0x000fc400000006ff */
[C---:B------:R-:W-:Y:S02]  /*0d80*/  IADD3 R22, R73.reuse, 0xa0, RZ ;  /* 0x000000a049167810 */ /* 0x040fe40007ffe0ff */
[-C--:B------:R-:W-:Y:S01]  /*0d90*/  LEA.HI.SX32 R93, R18, R73.reuse, 0x1b ;  /* 0x00000049125d7211 */ /* 0x080fe200078fdaff */
[----:B------:R-:W-:Y:S01]  /*0da0*/  IMAD.MOV.U32 R18, RZ, RZ, RZ ;  /* 0x000000ffff127224 */ /* 0x000fe200078e00ff */
[C---:B------:R-:W-:Y:S02]  /*0db0*/  IADD3 R82, R73.reuse, 0xc0, RZ ;  /* 0x000000c049527810 */ /* 0x040fe40007ffe0ff */
[-C--:B------:R-:W-:Y:S02]  /*0dc0*/  LEA.HI.SX32 R92, R92, R73.reuse, 0x1b ;  /* 0x000000495c5c7211 */ /* 0x080fe400078fdaff */
[----:B0-----:R-:W-:Y:S02]  /*0dd0*/  IADD3 R2, R73, 0xe0, RZ ;  /* 0x000000e049027810 */ /* 0x001fe40007ffe0ff */
[----:B------:R-:W-:-:S02]  /*0de0*/  LEA.HI.SX32 R91, R20, R73, 0x1b ;  /* 0x00000049145b7211 */ /* 0x000fc400078fdaff */
[C---:B------:R-:W-:Y:S01]  /*0df0*/  IADD3 R80, R73.reuse, 0x100, RZ ;  /* 0x0000010049507810 */ /* 0x040fe20007ffe0ff */
[----:B------:R-:W-:Y:S01]  /*0e00*/  CS2R R20, SRZ ;  /* 0x0000000000147805 */ /* 0x000fe2000001ff00 */
[-C--:B------:R-:W-:Y:S02]  /*0e10*/  LEA.HI.SX32 R90, R90, R73.reuse, 0x1b ;  /* 0x000000495a5a7211 */ /* 0x080fe400078fdaff */
[C---:B------:R-:W-:Y:S02]  /*0e20*/  IADD3 R24, R73.reuse, 0x120, RZ ;  /* 0x0000012049187810 */ /* 0x040fe40007ffe0ff */
[-C--:B------:R-:W-:Y:S02]  /*0e30*/  LEA.HI.SX32 R83, R22, R73.reuse, 0x1b ;  /* 0x0000004916537211 */ /* 0x080fe400078fdaff */
[----:B------:R-:W-:Y:S01]  /*0e40*/  IADD3 R78, R73, 0x140, RZ ;  /* 0x00000140494e7810 */ /* 0x000fe20007ffe0ff */
[----:B------:R-:W-:Y:S01]  /*0e50*/  CS2R R22, SRZ ;  /* 0x0000000000167805 */ /* 0x000fe2000001ff00 */
[----:B------:R-:W-:-:S02]  /*0e60*/  LEA.HI.SX32 R82, R82, R73, 0x1b ;  /* 0x0000004952527211 */ /* 0x000fc400078fdaff */
[C---:B------:R-:W-:Y:S02]  /*0e70*/  IADD3 R26, R73.reuse, 0x160, RZ ;  /* 0x00000160491a7810 */ /* 0x040fe40007ffe0ff */
[-C--:B------:R-:W-:Y:S02]  /*0e80*/  LEA.HI.SX32 R81, R2, R73.reuse, 0x1b ;  /* 0x0000004902517211 */ /* 0x080fe400078fdaff */
[C---:B------:R-:W-:Y:S02]  /*0e90*/  IADD3 R76, R73.reuse, 0x180, RZ ;  /* 0x00000180494c7810 */ /* 0x040fe40007ffe0ff */
[-C--:B------:R-:W-:Y:S02]  /*0ea0*/  LEA.HI.SX32 R80, R80, R73.reuse, 0x1b ;  /* 0x0000004950507211 */ /* 0x080fe400078fdaff */
[----:B------:R-:W-:Y:S02]  /*0eb0*/  IADD3 R28, R73, 0x1a0, RZ ;  /* 0x000001a0491c7810 */ /* 0x000fe40007ffe0ff */
[----:B------:R-:W-:-:S02]  /*0ec0*/  LEA.HI.SX32 R79, R24, R73, 0x1b ;  /* 0x00000049184f7211 */ /* 0x000fc400078fdaff */
[-C--:B------:R-:W-:Y:S01]  /*0ed0*/  LEA.HI.SX32 R78, R78, R73.reuse, 0x1b ;  /* 0x000000494e4e7211 */ /* 0x080fe200078fdaff */
[----:B------:R-:W-:Y:S01]  /*0ee0*/  CS2R R24, SRZ ;  /* 0x0000000000187805 */ /* 0x000fe2000001ff00 */
[-C--:B------:R-:W-:Y:S02]  /*0ef0*/  LEA.HI.SX32 R77, R26, R73.reuse, 0x1b ;  /* 0x000000491a4d7211 */ /* 0x080fe400078fdaff */
[-C--:B------:R-:W-:Y:S01]  /*0f00*/  LEA.HI.SX32 R76, R76, R73.reuse, 0x1b ;  /* 0x000000494c4c7211 */ /* 0x080fe200078fdaff */
[----:B------:R-:W-:Y:S01]  /*0f10*/  CS2R R26, SRZ ;  /* 0x00000000001a7805 */ /* 0x000fe2000001ff00 */
[----:B------:R-:W-:Y:S02]  /*0f20*/  LEA.HI.SX32 R75, R28, R73, 0x1b ;  /* 0x000000491c4b7211 */ /* 0x000fe400078fdaff */
        /* <DEDUP_REMOVED lines=9> */
[----:B------:R-:W-:Y:S02]  /*0fc0*/  IADD3 R58, R57, 0xf, RZ ;  /* 0x0000000f393a7810 */ /* 0x000fe40007ffe0ff */
[-C--:B------:R-:W-:Y:S02]  /*0fd0*/  LEA.HI.SX32 R74, R74, R73.reuse, 0x1b ;  /* 0x000000494a4a7211 */ /* 0x080fe400078fdaff */
[----:B------:R-:W-:Y:S02]  /*0fe0*/  LEA.HI.SX32 R73, R30, R73, 0x1b ;  /* 0x000000491e497211 */ /* 0x000fe400078fdaff */
        /* <DEDUP_REMOVED lines=8> */
[----:B------:R-:W-:-:S04]  /*1070*/  IADD3 R2, P0, R29, UR10, RZ ;  /* 0x0000000a1d027c10 */ /* 0x000fc8000ff1e0ff */
[----:B------:R-:W-:Y:S02]  /*1080*/  IADD3.X R3, R31, UR12, RZ, P0, !PT ;  /* 0x0000000c1f037c10 */ /* 0x000fe400087fe4ff */
[----:B------:R-:W-:Y:S01]  /*1090*/  ISETP.GE.AND P0, PT, R109, UR17, PT ;  /* 0x000000116d007c0c */ /* 0x000fe2000bf06270 */
[----:B------:R-:W-:Y:S01]  /*10a0*/  HFMA2.MMA R31, -RZ, RZ, 0, 0 ;  /* 0x00000000ff1f7435 */ /* 0x000fe200000001ff */
[----:B------:R-:W-:Y:S01]  /*10b0*/  MOV R29, RZ ;  /* 0x000000ff001d7202 */ /* 0x000fe20000000f00 */
[----:B--2---:R-:W-:Y:S04]  /*10c0*/  STS [R94], R5 ;  /* 0x000000055e007388 */ /* 0x004fe80000000800 */
[----:B---3--:R0:W-:Y:S04]  /*10d0*/  STS [R93.X4+0x80], R0 ;  /* 0x000080005d007388 */ /* 0x0081e80000004800 */
[----:B----4-:R-:W-:Y:S04]  /*10e0*/  STS [R92.X4+0x100], R7 ;  /* 0x000100075c007388 */ /* 0x010fe80000004800 */
[----:B-----5:R1:W-:Y:S01]  /*10f0*/  STS [R91.X4+0x180], R4 ;  /* 0x000180045b007388 */ /* 0x0203e20000004800 */
[----:B0-----:R-:W-:-:S03]  /*1100*/  IADD3 R0, R57, 0x2, RZ ;  /* 0x0000000239007810 */ /* 0x001fc60007ffe0ff */
[----:B------:R-:W-:Y:S01]  /*1110*/  STS [R90.X4+0x200], R9 ;  /* 0x000200095a007388 */ /* 0x000fe20000004800 */
[----:B------:R-:W-:-:S03]  /*1120*/  LEA.HI.SX32 R71, R0, R57, 0x1b ;  /* 0x0000003900477211 */ /* 0x000fc600078fdaff */
[----:B------:R0:W-:Y:S01]  /*1130*/  STS [R83.X4+0x280], R6 ;  /* 0x0002800653007388 */ /* 0x0001e20000004800 */
[----:B-1----:R-:W-:-:S03]  /*1140*/  IADD3 R4, R57, 0x4, RZ ;  /* 0x0000000439047810 */ /* 0x002fc60007ffe0ff */
[----:B------:R-:W-:Y:S01]  /*1150*/  STS [R82.X4+0x300], R11 ;  /* 0x0003000b52007388 */ /* 0x000fe20000004800 */
[----:B------:R-:W-:-:S03]  /*1160*/  LEA.HI.SX32 R69, R4, R57, 0x1b ;  /* 0x0000003904457211 */ /* 0x000fc600078fdaff */
[----:B------:R1:W-:Y:S01]  /*1170*/  STS [R81.X4+0x380], R8 ;  /* 0x0003800851007388 */ /* 0x0003e20000004800 */
        /* <DEDUP_REMOVED lines=18> */
[----:B------:R-:W-:Y:S01]  /*12a0*/  LDS R8, [R72.X4+0x4] ;  /* 0x0000040048087984 */ /* 0x000fe20000004800 */
[----:B------:R-:W-:Y:S02]  /*12b0*/  MOV R17, RZ ;  /* 0x000000ff00117202 */ /* 0x000fe40000000f00 */
        /* <DEDUP_REMOVED lines=19> */
[----:B------:R-:W-:-:S04]  /*13f0*/  IMAD.MOV.U32 R10, RZ, RZ, RZ ;  /* 0x000000ffff0a7224 */ /* 0x000fc800078e00ff */
        /* <DEDUP_REMOVED lines=18> */
[----:B------:R-:W-:Y:S02]  /*1520*/  IMAD.MOV.U32 R12, RZ, RZ, RZ ;  /* 0x000000ffff0c7224 */ /* 0x000fe400078e00ff */
[----:B------:R-:W-:Y:S01]  /*1530*/  IMAD.MOV.U32 R14, RZ, RZ, RZ ;  /* 0x000000ffff0e7224 */ /* 0x000fe200078e00ff */
        /* <DEDUP_REMOVED lines=90> */
.L_x_2984:
[----:B-1----:R-:W-:Y:S05]  /*1ae0*/  BSYNC B0 ;  /* 0x0000000000007941 */ /* 0x002fea0003800000 */
.L_x_2983:
        /* <DEDUP_REMOVED lines=37> */
.L_x_2986:
[----:B------:R-:W-:Y:S05]  /*1d40*/  BSYNC B0 ;  /* 0x0000000000007941 */ /* 0x000fea0003800000 */
.L_x_2985:
        /* <DEDUP_REMOVED lines=35> */
.L_x_2988:
[----:B------:R-:W-:Y:S05]  /*1f80*/  BSYNC B0 ;  /* 0x0000000000007941 */ /* 0x000fea0003800000 */
.L_x_2987:
        /* <DEDUP_REMOVED lines=37> */
.L_x_2990:
[----:B------:R-:W-:Y:S05]  /*21e0*/  BSYNC B0 ;  /* 0x0000000000007941 */ /* 0x000fea0003800000 */
.L_x_2989:
        /* <DEDUP_REMOVED lines=35> */
.L_x_2992:
[----:B------:R-:W-:Y:S05]  /*2420*/  BSYNC B0 ;  /* 0x0000000000007941 */ /* 0x000fea0003800000 */
.L_x_2991:
        /* <DEDUP_REMOVED lines=37> */
.L_x_2994:
[----:B------:R-:W-:Y:S05]  /*2680*/  BSYNC B0 ;  /* 0x0000000000007941 */ /* 0x000fea0003800000 */
.L_x_2993:
        /* <DEDUP_REMOVED lines=35> */
.L_x_2996:
[----:B------:R-:W-:Y:S05]  /*28c0*/  BSYNC B0 ;  /* 0x0000000000007941 */ /* 0x000fea0003800000 */
.L_x_2995:
        /* <DEDUP_REMOVED lines=37> */
.L_x_2998:
[----:B------:R-:W-:Y:S05]  /*2b20*/  BSYNC B0 ;  /* 0x0000000000007941 */ /* 0x000fea0003800000 */
.L_x_2997:
        /* <DEDUP_REMOVED lines=35> */
.L_x_3000:
[----:B------:R-:W-:Y:S05]  /*2d60*/  BSYNC B0 ;  /* 0x0000000000007941 */ /* 0x000fea0003800000 */
.L_x_2999:
        /* <DEDUP_REMOVED lines=42> */
.L_x_3002:
[----:B------:R-:W-:Y:S05]  /*3010*/  BSYNC B0 ;  /* 0x0000000000007941 */ /* 0x000fea0003800000 */
.L_x_3001:
        /* <DEDUP_REMOVED lines=33> */
.L_x_3004:
[----:B------:R-:W-:Y:S05]  /*3230*/  BSYNC B0 ;  /* 0x0000000000007941 */ /* 0x000fea0003800000 */
.L_x_3003:
        /* <DEDUP_REMOVED lines=33> */
.L_x_3006:
[----:B------:R-:W-:Y:S05]  /*3450*/  BSYNC B0 ;  /* 0x0000000000007941 */ /* 0x000fea0003800000 */
.L_x_3005:
        /* <DEDUP_REMOVED lines=33> */
.L_x_3008:
[----:B------:R-:W-:Y:S05]  /*3670*/  BSYNC B0 ;  /* 0x0000000000007941 */ /* 0x000fea0003800000 */
.L_x_3007:
        /* <DEDUP_REMOVED lines=33> */
.L_x_3010:
[----:B------:R-:W-:Y:S05]  /*3890*/  BSYNC B0 ;  /* 0x0000000000007941 */ /* 0x000fea0003800000 */
.L_x_3009:
        /* <DEDUP_REMOVED lines=33> */
.L_x_3012:
[----:B------:R-:W-:Y:S05]  /*3ab0*/  BSYNC B0 ;  /* 0x0000000000007941 */ /* 0x000fea0003800000 */
.L_x_3011:
        /* <DEDUP_REMOVED lines=33> */
.L_x_3014:
[----:B------:R-:W-:Y:S05]  /*3cd0*/  BSYNC B0 ;  /* 0x0000000000007941 */ /* 0x000fea0003800000 */
.L_x_3013:
        /* <DEDUP_REMOVED lines=40> */
.L_x_3020:
[----:B------:R-:W-:Y:S01]  /*3f60*/  USHF.R.S32.HI UR28, URZ, 0x1f, UR7 ;  /* 0x0000001f3f1c7899 */ /* 0x000fe20008011407 */
[----:B-1----:R-:W-:Y:S01]  /*3f70*/  IMAD.U32 R41, RZ, RZ, UR7 ;  /* 0x00000007ff297e24 */ /* 0x002fe2000f8e00ff */
[----:B------:R-:W-:Y:S01]  /*3f80*/  ULDC.64 UR18, c[0x0][0x1a0] ;  /* 0x0000680000127ab9 */ /* 0x000fe20000000a00 */
[----:B------:R-:W-:Y:S01]  /*3f90*/  CS2R R44, SRZ ;  /* 0x00000000002c7805 */ /* 0x000fe2000001ff00 */
[----:B------:R-:W-:Y:S01]  /*3fa0*/  UIMAD UR17, UR28, UR18, URZ ;  /* 0x000000121c1172a4 */ /* 0x000fe2000f8e023f */
[----:B------:R-:W-:Y:S01]  /*3fb0*/  IMAD.WIDE.U32 R40, R41, c[0x0][0x1a0], R84 ;  /* 0x0000680029287a25 */ /* 0x000fe200078e0054 */
[----:B------:R-:W-:Y:S01]  /*3fc0*/  UMOV UR21, 0xfffff800 ;  /* 0xfffff80000157882 */ /* 0x000fe20000000000 */
[----:B------:R-:W-:Y:S01]  /*3fd0*/  CS2R R46, SRZ ;  /* 0x00000000002e7805 */ /* 0x000fe2000001ff00 */
[----:B------:R-:W-:Y:S01]  /*3fe0*/  UIMAD UR17, UR7, UR19, UR17 ;  /* 0x00000013071172a4 */ /* 0x000fe2000f8e0211 */
[----:B------:R-:W-:Y:S01]  /*3ff0*/  CS2R R86, SRZ ;  /* 0x0000000000567805 */ /* 0x000fe2000001ff00 */
[----:B------:R-:W-:Y:S01]  /*4000*/  ULDC UR29, c[0x0][0x168] ;  /* 0x00005a00001d7ab9 */ /* 0x000fe20000000800 */
[C---:B------:R-:W-:Y:S01]  /*4010*/  LEA R42, P1, R40.reuse, UR13, 0x2 ;  /* 0x0000000d282a7c11 */ /* 0x040fe2000f8210ff */
[----:B------:R-:W-:Y:S01]  /*4020*/  HFMA2.MMA R115, -RZ, RZ, 0, 0 ;  /* 0x00000000ff737435 */ /* 0x000fe200000001ff */
[----:B0-----:R-:W-:Y:S01]  /*4030*/  CS2R R88, SRZ ;  /* 0x0000000000587805 */ /* 0x001fe2000001ff00 */
[----:B------:R-:W-:Y:S01]  /*4040*/  IADD3 R41, R41, UR17, RZ ;  /* 0x0000001129297c10 */ /* 0x000fe2000fffe0ff */
[----:B------:R-:W-:Y:S01]  /*4050*/  UIMAD UR17, UR6, UR21, UR29 ;  /* 0x00000015061172a4 */ /* 0x000fe2000f8e021d */
[----:B------:R-:W-:Y:S01]  /*4060*/  CS2R R116, SRZ ;  /* 0x0000000000747805 */ /* 0x000fe2000001ff00 */
[----:B------:R-:W-:Y:S01]  /*4070*/  ULDC.64 UR30, c[0x0][0x180] ;  /* 0x00006000001e7ab9 */ /* 0x000fe20000000a00 */
[----:B------:R-:W-:Y:S01]  /*4080*/  LEA.HI.X R43, R40, UR15, R41, 0x2, P1 ;  /* 0x0000000f282b7c11 */ /* 0x000fe200088f1429 */
[----:B------:R-:W-:-:S02]  /*4090*/  UIMAD UR20, UR25, UR30, URZ ;  /* 0x0000001e191472a4 */ /* 0x000fc4000f8e023f */
[----:B------:R-:W-:Y:S01]  /*40a0*/  ISETP.GE.AND P2, PT, R84, UR17, PT ;  /* 0x0000001154007c0c */ /* 0x000fe2000bf46270 */
[----:B------:R-:W-:Y:S01]  /*40b0*/  UIMAD.WIDE.U32 UR18, UR24, UR30, URZ ;  /* 0x0000001e181272a5 */ /* 0x000fe2000f8e003f */
[----:B------:R-:W-:Y:S01]  /*40c0*/  ISETP.GE.AND P3, PT, R110, UR17, PT ;  /* 0x000000116e007c0c */ /* 0x000fe2000bf66270 */
[----:B------:R-:W-:Y:S01]  /*40d0*/  UIMAD UR20, UR24, UR31, UR20 ;  /* 0x0000001f181472a4 */ /* 0x000fe2000f8e0214 */
[----:B------:R-:W-:Y:S02]  /*40e0*/  ISETP.GE.AND P4, PT, R109, UR17, PT ;  /* 0x000000116d007c0c */ /* 0x000fe4000bf86270 */
[----:B------:R-:W-:Y:S01]  /*40f0*/  ISETP.GE.AND P5, PT, R108, UR17, PT ;  /* 0x000000116c007c0c */ /* 0x000fe2000bfa6270 */
[----:B------:R-:W-:Y:S01]  /*4100*/  ULDC.64 UR30, c[0x0][0x188] ;  /* 0x00006200001e7ab9 */ /* 0x000fe20000000a00 */
[----:B------:R-:W-:Y:S02]  /*4110*/  ISETP.GE.AND P6, PT, R107, UR17, PT ;  /* 0x000000116b007c0c */ /* 0x000fe4000bfc6270 */
[----:B------:R-:W-:-:S03]  /*4120*/  ISETP.GE.AND P1, PT, R106, UR17, PT ;  /* 0x000000116a007c0c */ /* 0x000fc6000bf26270 */
[----:B------:R0:W2:Y:S01]  /*4130*/  @!P2 LDG.E R45, [R42.64] ;  /* 0x000000162a2da981 */ /* 0x0000a2000c1e1900 */
[----:B------:R-:W-:-:S03]  /*4140*/  ISETP.GE.AND P2, PT, R105, UR17, PT ;  /* 0x0000001169007c0c */ /* 0x000fc6000bf46270 */
[----:B------:R0:W3:Y:S01]  /*4150*/  @!P3 LDG.E R44, [R42.64+0x80] ;  /* 0x000080162a2cb981 */ /* 0x0000e2000c1e1900 */
[----:B------:R-:W-:-:S03]  /*4160*/  ISETP.GE.AND P3, PT, R104, UR17, PT ;  /* 0x0000001168007c0c */ /* 0x000fc6000bf66270 */
[----:B------:R0:W4:Y:S01]  /*4170*/  @!P4 LDG.E R47, [R42.64+0x100] ;  /* 0x000100162a2fc981 */ /* 0x000122000c1e1900 */
[----:B------:R-:W-:-:S03]  /*4180*/  ISETP.GE.AND P4, PT, R103, UR17, PT ;  /* 0x0000001167007c0c */ /* 0x000fc6000bf86270 */
[----:B------:R0:W5:Y:S01]  /*4190*/  @!P5 LDG.E R46, [R42.64+0x180] ;  /* 0x000180162a2ed981 */ /* 0x000162000c1e1900 */
[----:B------:R-:W-:Y:S01]  /*41a0*/  ISETP.GE.AND P5, PT, R102, UR17, PT ;  /* 0x0000001166007c0c */ /* 0x000fe2000bfa6270 */
[----:B------:R-:W-:Y:S02]  /*41b0*/  CS2R R118, SRZ ;  /* 0x0000000000767805 */ /* 0x000fe4000001ff00 */
        /* <DEDUP_REMOVED lines=12> */
[----:B------:R-:W-:Y:S01]  /*4280*/  UIMAD UR21, UR28, UR30, URZ ;  /* 0x0000001e1c1572a4 */ /* 0x000fe2000f8e023f */
[----:B------:R-:W-:Y:S01]  /*4290*/  CS2R R120, SRZ ;  /* 0x0000000000787805 */ /* 0x000fe2000001ff00 */
[----:B------:R-:W-:Y:S01]  /*42a0*/  UIADD3 UR19, UR19, UR20, URZ ;  /* 0x0000001413137290 */ /* 0x000fe2000fffe03f */
[----:B------:R-:W-:Y:S01]  /*42b0*/  CS2R R124, SRZ ;  /* 0x00000000007c7805 */ /* 0x000fe2000001ff00 */
[----:B------:R0:W5:Y:S01]  /*42c0*/  @!P6 LDG.E R117, [R42.64+0x500] ;  /* 0x000500162a75e981 */ /* 0x000162000c1e1900 */
[----:B------:R-:W-:Y:S02]  /*42d0*/  UIMAD UR21, UR7, UR31, UR21 ;  /* 0x0000001f071572a4 */ /* 0x000fe4000f8e0215 */
[----:B------:R-:W-:Y:S01]  /*42e0*/  UIMAD.WIDE.U32 UR18, UR7, UR30, UR18 ;  /* 0x0000001e071272a5 */ /* 0x000fe2000f8e0012 */
[----:B------:R0:W5:Y:S02]  /*42f0*/  @!P1 LDG.E R118, [R42.64+0x580] ;  /* 0x000580162a769981 */ /* 0x000164000c1e1900 */
[----:B------:R-:W-:-:S02]  /*4300*/  ULDC.64 UR30, c[0x0][0x220] ;  /* 0x00008800001e7ab9 */ /* 0x000fc40000000a00 */
[----:B------:R0:W5:Y:S01]  /*4310*/  @!P2 LDG.E R119, [R42.64+0x600] ;  /* 0x000600162a77a981 */ /* 0x000162000c1e1900 */
[----:B------:R-:W-:Y:S02]  /*4320*/  ULEA UR20, UP0, UR18, UR30, 0x2 ;  /* 0x0000001e12147291 */ /* 0x000fe4000f80103f */
[----:B------:R-:W-:Y:S01]  /*4330*/  UIADD3 UR19, UR19, UR21, URZ ;  /* 0x0000001513137290 */ /* 0x000fe2000fffe03f */
[----:B------:R0:W5:Y:S04]  /*4340*/  @!P3 LDG.E R120, [R42.64+0x680] ;  /* 0x000680162a78b981 */ /* 0x000168000c1e1900 */
[----:B------:R0:W5:Y:S01]  /*4350*/  @!P4 LDG.E R125, [R42.64+0x700] ;  /* 0x000700162a7dc981 */ /* 0x000162000c1e1900 */
[----:B------:R-:W-:-:S03]  /*4360*/  ULEA.HI.X UR18, UR18, UR31, UR19, 0x2, UP0 ;  /* 0x0000001f12127291 */ /* 0x000fc600080f1413 */
[----:B------:R0:W5:Y:S01]  /*4370*/  @!P5 LDG.E R124, [R42.64+0x780] ;  /* 0x000780162a7cd981 */ /* 0x000162000c1e1900 */
[----:B------:R-:W-:Y:S02]  /*4380*/  MOV R40, UR20 ;  /* 0x0000001400287c02 */ /* 0x000fe40008000f00 */
[----:B------:R-:W-:Y:S01]  /*4390*/  IMAD.U32 R41, RZ, RZ, UR18 ;  /* 0x00000012ff297e24 */ /* 0x000fe2000f8e00ff */
[----:B------:R-:W-:-:S04]  /*43a0*/  ULDC.64 UR18, c[0x0][0x1c0] ;  /* 0x0000700000127ab9 */ /* 0x000fc80000000a00 */
[----:B------:R1:W5:Y:S01]  /*43b0*/  LDG.E R126, [R40.64] ;  /* 0x00000016287e7981 */ /* 0x000362000c1e1900 */
[----:B------:R-:W-:Y:S01]  /*43c0*/  UIMAD UR18, UR28, UR18, URZ ;  /* 0x000000121c1272a4 */ /* 0x000fe2000f8e023f */
[----:B0-----:R-:W-:Y:S01]  /*43d0*/  MOV R43, UR7 ;  /* 0x00000007002b7c02 */ /* 0x001fe20008000f00 */
[----:B------:R-:W-:Y:S01]  /*43e0*/  CS2R R122, SRZ ;  /* 0x00000000007a7805 */ /* 0x000fe2000001ff00 */
[----:B------:R-:W-:Y:S01]  /*43f0*/  ISETP.GE.AND P2, PT, R84, UR17, PT ;  /* 0x0000001154007c0c */ /* 0x000fe2000bf46270 */
[----:B------:R-:W-:Y:S01]  /*4400*/  UIMAD UR18, UR7, UR19, UR18 ;  /* 0x00000013071272a4 */ /* 0x000fe2000f8e0212 */
[----:B------:R-:W-:Y:S02]  /*4410*/  ISETP.GE.AND P3, PT, R110, UR17, PT ;  /* 0x000000116e007c0c */ /* 0x000fe4000bf66270 */
[----:B------:R-:W-:Y:S01]  /*4420*/  ISETP.GE.AND P4, PT, R109, UR17, PT ;  /* 0x000000116d007c0c */ /* 0x000fe2000bf86270 */
[----:B-1----:R-:W-:Y:S01]  /*4430*/  IMAD.WIDE.U32 R40, R43, c[0x0][0x1c0], R84 ;  /* 0x000070002b287a25 */ /* 0x002fe200078e0054 */
[----:B------:R-:W-:-:S02]  /*4440*/  ISETP.GE.AND P5, PT, R108, UR17, PT ;  /* 0x000000116c007c0c */ /* 0x000fc4000bfa6270 */
[----:B------:R-:W-:Y:S02]  /*4450*/  ISETP.GE.AND P6, PT, R107, UR17, PT ;  /* 0x000000116b007c0c */ /* 0x000fe4000bfc6270 */
[----:B------:R-:W-:Y:S02]  /*4460*/  LEA R42, P1, R40, UR14, 0x2 ;  /* 0x0000000e282a7c11 */ /* 0x000fe4000f8210ff */
[----:B------:R-:W-:-:S04]  /*4470*/  IADD3 R43, R41, UR18, RZ ;  /* 0x00000012292b7c10 */ /* 0x000fc8000fffe0ff */
[----:B------:R-:W-:Y:S02]  /*4480*/  LEA.HI.X R43, R40, UR16, R43, 0x2, P1 ;  /* 0x00000010282b7c11 */ /* 0x000fe400088f142b */
[----:B------:R-:W-:Y:S01]  /*4490*/  CS2R R40, SRZ ;  /* 0x0000000000287805 */ /* 0x000fe2000001ff00 */
[----:B------:R-:W-:Y:S01]  /*44a0*/  ISETP.GE.AND P1, PT, R106, UR17, PT ;  /* 0x000000116a007c0c */ /* 0x000fe2000bf26270 */
[----:B------:R-:W0:Y:S02]  /*44b0*/  S2R R130, SR_TID.X ;  /* 0x0000000000827919 */ /* 0x000e240000002100 */
[----:B0-----:R-:W-:-:S05]  /*44c0*/  IMAD.SHL.U32 R130, R130, 0x10, RZ ;  /* 0x0000001082827824 */ /* 0x001fca00078e00ff */
[----:B------:R-:W-:Y:S01]  /*44d0*/  IADD3 R130, R130, 0x1, RZ ;  /* 0x0000000182827810 */ /* 0x000fe20007ffe0ff */
[----:B--2---:R0:W-:Y:S04]  /*44e0*/  STS [R94], R45 ;  /* 0x0000002d5e007388 */ /* 0x0041e80000000800 */
[----:B---3--:R-:W-:Y:S04]  /*44f0*/  STS [R93.X4+0x80], R44 ;  /* 0x0000802c5d007388 */ /* 0x008fe80000004800 */
[----:B----4-:R-:W-:Y:S01]  /*4500*/  STS [R92.X4+0x100], R47 ;  /* 0x0001002f5c007388 */ /* 0x010fe20000004800 */
[----:B0-----:R-:W-:-:S03]  /*4510*/  MOV R45, RZ ;  /* 0x000000ff002d7202 */ /* 0x001fc60000000f00 */
[----:B-----5:R0:W-:Y:S04]  /*4520*/  STS [R91.X4+0x180], R46 ;  /* 0x0001802e5b007388 */ /* 0x0201e80000004800 */
[----:B------:R-:W-:Y:S04]  /*4530*/  STS [R90.X4+0x200], R87 ;  /* 0x000200575a007388 */ /* 0x000fe80000004800 */
[----:B------:R-:W-:Y:S01]  /*4540*/  STS [R83.X4+0x280], R86 ;  /* 0x0002805653007388 */ /* 0x000fe20000004800 */
[----:B0-----:R-:W-:-:S03]  /*4550*/  CS2R R46, SRZ ;  /* 0x00000000002e7805 */ /* 0x001fc6000001ff00 */
[----:B------:R-:W-:Y:S04]  /*4560*/  STS [R82.X4+0x300], R89 ;  /* 0x0003005952007388 */ /* 0x000fe80000004800 */
[----:B------:R0:W-:Y:S04]  /*4570*/  STS [R81.X4+0x380], R88 ;  /* 0x0003805851007388 */ /* 0x0001e80000004800 */
[----:B------:R-:W-:Y:S04]  /*4580*/  STS [R80.X4+0x400], R115 ;  /* 0x0004007350007388 */ /* 0x000fe80000004800 */
[----:B------:R-:W-:Y:S01]  /*4590*/  STS [R79.X4+0x480], R116 ;  /* 0x000480744f007388 */ /* 0x000fe20000004800 */
[----:B0-----:R-:W-:-:S03]  /*45a0*/  CS2R R88, SRZ ;  /* 0x0000000000587805 */ /* 0x001fc6000001ff00 */
[----:B------:R0:W-:Y:S04]  /*45b0*/  STS [R78.X4+0x500], R117 ;  /* 0x000500754e007388 */ /* 0x0001e80000004800 */
[----:B------:R-:W-:Y:S04]  /*45c0*/  STS [R77.X4+0x580], R118 ;  /* 0x000580764d007388 */ /* 0x000fe80000004800 */
[----:B------:R1:W-:Y:S01]  /*45d0*/  STS [R76.X4+0x600], R119 ;  /* 0x000600774c007388 */ /* 0x0003e20000004800 */
[----:B0-----:R-:W-:-:S03]  /*45e0*/  CS2R R116, SRZ ;  /* 0x0000000000747805 */ /* 0x001fc6000001ff00 */
[----:B------:R0:W-:Y:S04]  /*45f0*/  STS [R75.X4+0x680], R120 ;  /* 0x000680784b007388 */ /* 0x0001e80000004800 */
[----:B------:R-:W-:Y:S01]  /*4600*/  STS [R74.X4+0x700], R125 ;  /* 0x0007007d4a007388 */ /* 0x000fe20000004800 */
[----:B-1----:R-:W-:-:S03]  /*4610*/  CS2R R118, SRZ ;  /* 0x0000000000767805 */ /* 0x002fc6000001ff00 */
[----:B------:R1:W-:Y:S01]  /*4620*/  STS [R73.X4+0x780], R124 ;  /* 0x0007807c49007388 */ /* 0x0003e20000004800 */
[----:B------:R-:W-:-:S06]  /*4630*/  NOP ;  /* 0x0000000000007918 */ /* 0x000fcc0000000000 */
[----:B------:R2:W3:Y:S01]  /*4640*/  @!P2 LDG.E R41, [R42.64] ;  /* 0x000000162a29a981 */ /* 0x0004e2000c1e1900 */
[----:B------:R-:W-:Y:S01]  /*4650*/  ISETP.GE.AND P2, PT, R105, UR17, PT ;  /* 0x0000001169007c0c */ /* 0x000fe2000bf46270 */
[----:B------:R-:W-:Y:S02]  /*4660*/  FMUL.FTZ R86, R126, 1.4426950216293334961 ;  /* 0x3fb8aa3b7e567820 */ /* 0x000fe40000410000 */
[----:B------:R2:W4:Y:S01]  /*4670*/  @!P3 LDG.E R40, [R42.64+0x80] ;  /* 0x000080162a28b981 */ /* 0x000522000c1e1900 */
[----:B------:R-:W-:-:S03]  /*4680*/  ISETP.GE.AND P3, PT, R104, UR17, PT ;  /* 0x0000001168007c0c */ /* 0x000fc6000bf66270 */
[----:B------:R2:W5:Y:S01]  /*4690*/  @!P4 LDG.E R45, [R42.64+0x100] ;  /* 0x000100162a2dc981 */ /* 0x000562000c1e1900 */
[----:B------:R-:W-:-:S03]  /*46a0*/  ISETP.GE.AND P4, PT, R103, UR17, PT ;  /* 0x0000001167007c0c */ /* 0x000fc6000bf86270 */
[----:B------:R2:W3:Y:S01]  /*46b0*/  @!P5 LDG.E R122, [R42.64+0x180] ;  /* 0x000180162a7ad981 */ /* 0x0004e2000c1e1900 */
[----:B------:R-:W-:-:S03]  /*46c0*/  ISETP.GE.AND P5, PT, R102, UR17, PT ;  /* 0x0000001166007c0c */ /* 0x000fc6000bfa6270 */
[----:B------:R2:W3:Y:S01]  /*46d0*/  @!P6 LDG.E R89, [R42.64+0x200] ;  /* 0x000200162a59e981 */ /* 0x0004e2000c1e1900 */
[----:B------:R-:W-:-:S03]  /*46e0*/  ISETP.GE.AND P6, PT, R101, UR17, PT ;  /* 0x0000001165007c0c */ /* 0x000fc6000bfc6270 */
[----:B------:R2:W3:Y:S01]  /*46f0*/  @!P1 LDG.E R88, [R42.64+0x280] ;  /* 0x000280162a589981 */ /* 0x0004e2000c1e1900 */
[----:B------:R-:W-:Y:S01]  /*4700*/  ISETP.GE.AND P1, PT, R100, UR17, PT ;  /* 0x0000001164007c0c */ /* 0x000fe2000bf26270 */
[----:B------:R-:W-:Y:S02]  /*4710*/  FMUL.FTZ R44, R86, R56 ;  /* 0x00000038562c7220 */ /* 0x000fe40000410000 */
[----:B------:R2:W3:Y:S01]  /*4720*/  @!P2 LDG.E R123, [R42.64+0x300] ;  /* 0x000300162a7ba981 */ /* 0x0004e2000c1e1900 */
[----:B------:R-:W-:-:S03]  /*4730*/  ISETP.GE.AND P2, PT, R99, UR17, PT ;  /* 0x0000001163007c0c */ /* 0x000fc6000bf46270 */
[----:B------:R2:W3:Y:S01]  /*4740*/  @!P3 LDG.E R118, [R42.64+0x380] ;  /* 0x000380162a76b981 */ /* 0x0004e2000c1e1900 */
[----:B------:R-:W-:-:S03]  /*4750*/  ISETP.GE.AND P3, PT, R98, UR17, PT ;  /* 0x0000001162007c0c */ /* 0x000fc6000bf66270 */
[----:B------:R2:W3:Y:S01]  /*4760*/  @!P4 LDG.E R121, [R42.64+0x400] ;  /* 0x000400162a79c981 */ /* 0x0004e2000c1e1900 */
[----:B------:R-:W-:-:S03]  /*4770*/  ISETP.GE.AND P4, PT, R97, UR17, PT ;  /* 0x0000001161007c0c */ /* 0x000fc6000bf86270 */
[----:B------:R2:W3:Y:S01]  /*4780*/  @!P5 LDG.E R46, [R42.64+0x480] ;  /* 0x000480162a2ed981 */ /* 0x0004e2000c1e1900 */
[----:B------:R-:W-:Y:S01]  /*4790*/  ISETP.GE.AND P5, PT, R96, UR17, PT ;  /* 0x0000001160007c0c */ /* 0x000fe2000bfa6270 */
[----:B------:R1:W2:Y:S01]  /*47a0*/  MUFU.EX2 R133, R44 ;  /* 0x0000002c00857308 */ /* 0x0002a20000000800 */
[----:B0-----:R-:W-:Y:S01]  /*47b0*/  IMAD.MOV.U32 R120, RZ, RZ, RZ ;  /* 0x000000ffff787224 */ /* 0x001fe200078e00ff */
[----:B------:R-:W0:Y:S04]  /*47c0*/  S2R R115, SR_TID.X ;  /* 0x0000000000737919 */ /* 0x000e280000002100 */
[----:B------:R-:W0:Y:S01]  /*47d0*/  LDS R125, [R72.X4+0x4] ;  /* 0x00000400487d7984 */ /* 0x000e220000004800 */
[----:B-1----:R-:W-:-:S03]  /*47e0*/  HFMA2.MMA R44, -RZ, RZ, 0, 0 ;  /* 0x00000000ff2c7435 */ /* 0x002fc600000001ff */
[----:B------:R2:W3:Y:S04]  /*47f0*/  @!P6 LDG.E R47, [R42.64+0x500] ;  /* 0x000500162a2fe981 */ /* 0x0004e8000c1e1900 */
[----:B------:R2:W3:Y:S04]  /*4800*/  @!P1 LDG.E R116, [R42.64+0x580] ;  /* 0x000580162a749981 */ /* 0x0004e8000c1e1900 */
[----:B------:R2:W3:Y:S04]  /*4810*/  @!P2 LDG.E R117, [R42.64+0x600] ;  /* 0x000600162a75a981 */ /* 0x0004e8000c1e1900 */
[----:B------:R2:W3:Y:S04]  /*4820*/  @!P3 LDG.E R120, [R42.64+0x680] ;  /* 0x000680162a78b981 */ /* 0x0004e8000c1e1900 */
[----:B------:R2:W3:Y:S04]  /*4830*/  @!P4 LDG.E R119, [R42.64+0x700] ;  /* 0x000700162a77c981 */ /* 0x0004e8000c1e1900 */
[----:B------:R2:W3:Y:S04]  /*4840*/  @!P5 LDG.E R44, [R42.64+0x780] ;  /* 0x000780162a2cd981 */ /* 0x0004e8000c1e1900 */
[----:B------:R-:W1:Y:S01]  /*4850*/  LDS R94, [R57.X4] ;  /* 0x00000000395e7984 */ /* 0x000e620000004800 */
[----:B------:R-:W-:-:S02]  /*4860*/  FMUL.FTZ R124, R86, R54 ;  /* 0x00000036567c7220 */ /* 0x000fc40000410000 */
[----:B------:R-:W-:Y:S01]  /*4870*/  FMUL.FTZ R87, R86, R55 ;  /* 0x0000003756577220 */ /* 0x000fe20000410000 */
[----:B------:R-:W1:Y:S01]  /*4880*/  LDS R131, [R71.X4+0x8] ;  /* 0x0000080047837984 */ /* 0x000e620000004800 */
[----:B------:R0:W-:Y:S03]  /*4890*/  MUFU.EX2 R137, R124 ;  /* 0x0000007c00897308 */ /* 0x0001e60000000800 */
[----:B------:R-:W-:Y:S01]  /*48a0*/  LDS R126, [R69.X4+0x10] ;  /* 0x00001000457e7984 */ /* 0x000fe20000004800 */
[----:B------:R-:W-:-:S03]  /*48b0*/  ISETP.GE.U32.AND P5, PT, R130, UR17, PT ;  /* 0x0000001182007c0c */ /* 0x000fc6000bfa6070 */
[----:B------:R-:W-:Y:S01]  /*48c0*/  LDS R129, [R68.X4+0x14] ;  /* 0x0000140044817984 */ /* 0x000fe20000004800 */
[----:B------:R2:W1:Y:S03]  /*48d0*/  MUFU.EX2 R135, R87 ;  /* 0x0000005700877308 */ /* 0x0004660000000800 */
[----:B0-----:R-:W0:Y:S01]  /*48e0*/  LDS R124, [R70.X4+0xc] ;  /* 0x00000c00467c7984 */ /* 0x001e220000004800 */
[----:B--2---:R-:W-:-:S03]  /*48f0*/  SHF.L.U32 R87, R115, 0x4, RZ ;  /* 0x0000000473577819 */ /* 0x004fc600000006ff */
[----:B------:R-:W2:Y:S01]  /*4900*/  S2R R130, SR_TID.X ;  /* 0x0000000000827919 */ /* 0x000ea20000002100 */
[C---:B------:R-:W-:Y:S02]  /*4910*/  IADD3 R127, R87.reuse, 0x8, RZ ;  /* 0x00000008577f7810 */ /* 0x040fe40007ffe0ff */
[----:B------:R-:W-:Y:S02]  /*4920*/  IADD3 R42, R87, 0xa, RZ ;  /* 0x0000000a572a7810 */ /* 0x000fe40007ffe0ff */
[----:B------:R-:W-:Y:S02]  /*4930*/  ISETP.GE.U32.AND P3, PT, R127, UR17, PT ;  /* 0x000000117f007c0c */ /* 0x000fe4000bf66070 */
[----:B------:R-:W0:Y:S01]  /*4940*/  LDS R127, [R67.X4+0x18] ;  /* 0x00001800437f7984 */ /* 0x000e220000004800 */
[----:B------:R-:W-:-:S03]  /*4950*/  ISETP.GE.U32.AND P1, PT, R42, UR17, PT ;  /* 0x000000112a007c0c */ /* 0x000fc6000bf26070 */
[----:B------:R-:W0:Y:S01]  /*4960*/  LDS R42, [R65.X4+0x20] ;  /* 0x00002000412a7984 */ /* 0x000e220000004800 */
[----:B------:R-:W-:Y:S01]  /*4970*/  FMUL.FTZ R125, R8, R125 ;  /* 0x0000007d087d7220 */ /* 0x000fe20000410000 */
[----:B------:R-:W-:Y:S01]  /*4980*/  IADD3 R43, R87, 0xb, RZ ;  /* 0x0000000b572b7810 */ /* 0x000fe20007ffe0ff */
[C---:B------:R-:W-:Y:S02]  /*4990*/  FMUL.FTZ R139, R86.reuse, R53 ;  /* 0x00000035568b7220 */ /* 0x040fe40000410000 */
[C---:B------:R-:W-:Y:S01]  /*49a0*/  FMUL.FTZ R141, R86.reuse, R52 ;  /* 0x00000034568d7220 */ /* 0x040fe20000410000 */
[----:B------:R-:W-:Y:S02]  /*49b0*/  FSEL R134, R125, RZ, !P5 ;  /* 0x000000ff7d867208 */ /* 0x000fe40006800000 */
[----:B------:R-:W-:Y:S01]  /*49c0*/  ISETP.GE.U32.AND P4, PT, R43, UR17, PT ;  /* 0x000000112b007c0c */ /* 0x000fe2000bf86070 */
[----:B------:R-:W0:Y:S01]  /*49d0*/  LDS R125, [R63.X4+0x28] ;  /* 0x000028003f7d7984 */ /* 0x000e220000004800 */
[----:B------:R-:W-:Y:S01]  /*49e0*/  FMUL.FTZ R143, R86, R51 ;  /* 0x00000033568f7220 */ /* 0x000fe20000410000 */
[----:B--2---:R-:W-:-:S02]  /*49f0*/  SHF.L.U32 R130, R130, 0x4, RZ ;  /* 0x0000000482827819 */ /* 0x004fc400000006ff */
[----:B------:R-:W2:Y:S01]  /*4a00*/  LDS R43, [R64.X4+0x24] ;  /* 0x00002400402b7984 */ /* 0x000ea20000004800 */
[----:B------:R-:W0:Y:S01]  /*4a10*/  MUFU.EX2 R139, R139 ;  /* 0x0000008b008b7308 */ /* 0x000e220000000800 */
[----:B-1----:R-:W-:Y:S01]  /*4a20*/  FMUL.FTZ R94, R9, R94 ;  /* 0x0000005e095e7220 */ /* 0x002fe20000410000 */
[----:B------:R-:W-:Y:S01]  /*4a30*/  ISETP.GE.U32.AND P6, PT, R87, UR17, PT ;  /* 0x0000001157007c0c */ /* 0x000fe2000bfc6070 */
[----:B------:R-:W-:Y:S01]  /*4a40*/  FMUL.FTZ R145, R86, R50 ;  /* 0x0000003256917220 */ /* 0x000fe20000410000 */
[----:B------:R-:W-:-:S04]  /*4a50*/  IADD3 R130, R130, 0x2, RZ ;  /* 0x0000000282827810 */ /* 0x000fc80007ffe0ff */
[----:B------:R-:W1:Y:S01]  /*4a60*/  MUFU.EX2 R141, R141 ;  /* 0x0000008d008d7308 */ /* 0x000e620000000800 */
[----:B------:R-:W-:Y:S01]  /*4a70*/  FSEL R132, R94, RZ, !P6 ;  /* 0x000000ff5e847208 */ /* 0x000fe20007000000 */
[----:B------:R-:W-:Y:S01]  /*4a80*/  FMUL.FTZ R131, R10, R131 ;  /* 0x000000830a837220 */ /* 0x000fe20000410000 */
[----:B------:R-:W-:Y:S02]  /*4a90*/  FSEL R133, R133, 1, !P6 ;  /* 0x3f80000085857808 */ /* 0x000fe40007000000 */
[----:B------:R-:W-:-:S03]  /*4aa0*/  ISETP.GE.U32.AND P6, PT, R130, UR17, PT ;  /* 0x0000001182007c0c */ /* 0x000fc6000bfc6070 */
[----:B------:R-:W0:Y:S01]  /*4ab0*/  MUFU.EX2 R143, R143 ;  /* 0x0000008f008f7308 */ /* 0x000e220000000800 */
[----:B------:R-:W-:Y:S01]  /*4ac0*/  FMUL.FTZ R147, R86, R48 ;  /* 0x0000003056937220 */ /* 0x000fe20000410000 */
[----:B------:R-:W-:Y:S01]  /*4ad0*/  FSEL R135, R135, 1, !P5 ;  /* 0x3f80000087877808 */ /* 0x000fe20006800000 */
[----:B0-----:R-:W-:Y:S01]  /*4ae0*/  FMUL.FTZ R124, R7, R124 ;  /* 0x0000007c077c7220 */ /* 0x001fe20000410000 */
[----:B------:R-:W-:Y:S01]  /*4af0*/  FSEL R136, R131, RZ, !P6 ;  /* 0x000000ff83887208 */ /* 0x000fe20007000000 */
[----:B------:R-:W-:Y:S01]  /*4b00*/  FMUL.FTZ R126, R11, R126 ;  /* 0x0000007e0b7e7220 */ /* 0x000fe20000410000 */
[----:B------:R-:W-:Y:S02]  /*4b10*/  FSEL R137, R137, 1, !P6 ;  /* 0x3f80000089897808 */ /* 0x000fe40007000000 */
[----:B------:R-:W0:Y:S01]  /*4b20*/  MUFU.EX2 R145, R145 ;  /* 0x0000009100917308 */ /* 0x000e220000000800 */
[----:B------:R-:W-:Y:S02]  /*4b30*/  ISETP.GE.U32.AND P5, PT, R165, UR17, PT ;  /* 0x00000011a5007c0c */ /* 0x000fe4000bfa6070 */
[----:B------:R-:W-:-:S02]  /*4b40*/  ISETP.GE.U32.AND P6, PT, R164, UR17, PT ;  /* 0x00000011a4007c0c */ /* 0x000fc4000bfc6070 */
[----:B------:R-:W-:Y:S01]  /*4b50*/  IADD3 R94, R87, 0xc, RZ ;  /* 0x0000000c575e7810 */ /* 0x000fe20007ffe0ff */
[----:B------:R-:W-:Y:S01]  /*4b60*/  FMUL.FTZ R129, R6, R129 ;  /* 0x0000008106817220 */ /* 0x000fe20000410000 */
[----:B------:R-:W-:Y:S01]  /*4b70*/  FSEL R138, R124, RZ, !P5 ;  /* 0x000000ff7c8a7208 */ /* 0x000fe20006800000 */
[----:B------:R-:W0:Y:S01]  /*4b80*/  MUFU.EX2 R147, R147 ;  /* 0x0000009300937308 */ /* 0x000e220000000800 */
[----:B------:R-:W-:Y:S02]  /*4b90*/  FSEL R139, R139, 1, !P5 ;  /* 0x3f8000008b8b7808 */ /* 0x000fe40006800000 */
[----:B------:R-:W-:Y:S02]  /*4ba0*/  FSEL R140, R126, RZ, !P6 ;  /* 0x000000ff7e8c7208 */ /* 0x000fe40007000000 */
[----:B-1----:R-:W-:Y:S02]  /*4bb0*/  FSEL R141, R141, 1, !P6 ;  /* 0x3f8000008d8d7808 */ /* 0x002fe40007000000 */
[----:B------:R-:W-:-:S02]  /*4bc0*/  ISETP.GE.U32.AND P5, PT, R113, UR17, PT ;  /* 0x0000001171007c0c */ /* 0x000fc4000bfa6070 */
[----:B------:R-:W-:Y:S02]  /*4bd0*/  ISETP.GE.U32.AND P6, PT, R94, UR17, PT ;  /* 0x000000115e007c0c */ /* 0x000fe4000bfc6070 */
[----:B------:R-:W1:Y:S01]  /*4be0*/  LDS R94, [R66.X4+0x1c] ;  /* 0x00001c00425e7984 */ /* 0x000e620000004800 */
[----:B------:R-:W-:Y:S01]  /*4bf0*/  FMUL.FTZ R149, R86, R39 ;  /* 0x0000002756957220 */ /* 0x000fe20000410000 */
[----:B------:R-:W-:Y:S01]  /*4c00*/  FSEL R142, R129, RZ, !P5 ;  /* 0x000000ff818e7208 */ /* 0x000fe20006800000 */
[----:B------:R-:W-:Y:S01]  /*4c10*/  FMUL.FTZ R127, R12, R127 ;  /* 0x0000007f0c7f7220 */ /* 0x000fe20000410000 */
[----:B------:R-:W-:Y:S02]  /*4c20*/  FSEL R143, R143, 1, !P5 ;  /* 0x3f8000008f8f7808 */ /* 0x000fe40006800000 */
[----:B------:R-:W-:Y:S02]  /*4c30*/  ISETP.GE.U32.AND P5, PT, R112, UR17, PT ;  /* 0x0000001170007c0c */ /* 0x000fe4000bfa6070 */
[----:B------:R-:W-:Y:S01]  /*4c40*/  IADD3 R124, R87, 0xd, RZ ;  /* 0x0000000d577c7810 */ /* 0x000fe20007ffe0ff */
[----:B------:R-:W2:Y:S01]  /*4c50*/  MUFU.EX2 R149, R149 ;  /* 0x0000009500957308 */ /* 0x000ea20000000800 */
[----:B------:R-:W-:Y:S01]  /*4c60*/  FSEL R144, R127, RZ, !P5 ;  /* 0x000000ff7f907208 */ /* 0x000fe20006800000 */
[----:B------:R-:W-:Y:S01]  /*4c70*/  FMUL.FTZ R42, R13, R42 ;  /* 0x0000002a0d2a7220 */ /* 0x000fe20000410000 */
[----:B0-----:R-:W-:-:S02]  /*4c80*/  FSEL R145, R145, 1, !P5 ;  /* 0x3f80000091917808 */ /* 0x001fc40006800000 */
[----:B------:R-:W-:Y:S02]  /*4c90*/  ISETP.GE.U32.AND P5, PT, R124, UR17, PT ;  /* 0x000000117c007c0c */ /* 0x000fe4000bfa6070 */
[----:B------:R-:W-:Y:S02]  /*4ca0*/  IADD3 R124, R87, 0xe, RZ ;  /* 0x0000000e577c7810 */ /* 0x000fe40007ffe0ff */
[----:B------:R-:W-:Y:S02]  /*4cb0*/  FSEL R146, R42, RZ, !P3 ;  /* 0x000000ff2a927208 */ /* 0x000fe40005800000 */
[----:B------:R-:W-:Y:S02]  /*4cc0*/  FSEL R147, R147, 1, !P3 ;  /* 0x3f80000093937808 */ /* 0x000fe40005800000 */
[----:B------:R-:W-:Y:S01]  /*4cd0*/  IADD3 R128, R87, 0x9, RZ ;  /* 0x0000000957807810 */ /* 0x000fe20007ffe0ff */
[----:B------:R-:W-:Y:S01]  /*4ce0*/  FMUL.FTZ R151, R86, R38 ;  /* 0x0000002656977220 */ /* 0x000fe20000410000 */
[----:B------:R-:W-:Y:S01]  /*4cf0*/  ISETP.GE.U32.AND P3, PT, R124, UR17, PT ;  /* 0x000000117c007c0c */ /* 0x000fe2000bf66070 */
[----:B------:R-:W-:Y:S01]  /*4d00*/  FMUL.FTZ R125, R14, R125 ;  /* 0x0000007d0e7d7220 */ /* 0x000fe20000410000 */
[----:B------:R-:W0:Y:S01]  /*4d10*/  LDS R124, [R62.X4+0x2c] ;  /* 0x00002c003e7c7984 */ /* 0x000e220000004800 */
[----:B--2---:R-:W-:Y:S01]  /*4d20*/  FMUL.FTZ R43, R4, R43 ;  /* 0x0000002b042b7220 */ /* 0x004fe20000410000 */
[----:B------:R-:W-:-:S02]  /*4d30*/  ISETP.GE.U32.AND P2, PT, R128, UR17, PT ;  /* 0x0000001180007c0c */ /* 0x000fc4000bf46070 */
[----:B------:R-:W2:Y:S01]  /*4d40*/  LDS R42, [R61.X4+0x30] ;  /* 0x000030003d2a7984 */ /* 0x000ea20000004800 */
[----:B------:R-:W-:Y:S01]  /*4d50*/  IADD3 R87, R87, 0xf, RZ ;  /* 0x0000000f57577810 */ /* 0x000fe20007ffe0ff */
[----:B------:R-:W-:Y:S01]  /*4d60*/  FMUL.FTZ R153, R86, R49 ;  /* 0x0000003156997220 */ /* 0x000fe20000410000 */
[----:B------:R-:W-:Y:S01]  /*4d70*/  FSEL R150, R125, RZ, !P1 ;  /* 0x000000ff7d967208 */ /* 0x000fe20004800000 */
[----:B------:R-:W1:Y:S01]  /*4d80*/  MUFU.EX2 R151, R151 ;  /* 0x0000009700977308 */ /* 0x000e620000000800 */
[----:B------:R-:W-:Y:S01]  /*4d90*/  FSEL R148, R43, RZ, !P2 ;  /* 0x000000ff2b947208 */ /* 0x000fe20005000000 */
[----:B------:R-:W0:Y:S01]  /*4da0*/  LDS R125, [R60.X4+0x34] ;  /* 0x000034003c7d7984 */ /* 0x000e220000004800 */
[----:B------:R-:W-:Y:S02]  /*4db0*/  FSEL R149, R149, 1, !P2 ;  /* 0x3f80000095957808 */ /* 0x000fe40005000000 */
[----:B------:R-:W-:Y:S01]  /*4dc0*/  ISETP.GE.U32.AND P2, PT, R87, UR17, PT ;  /* 0x0000001157007c0c */ /* 0x000fe2000bf46070 */
[-C--:B------:R-:W-:Y:S01]  /*4dd0*/  FFMA.FTZ R87, R132, R135.reuse, R134 ;  /* 0x0000008784577223 */ /* 0x080fe20000010086 */
[----:B------:R-:W0:Y:S01]  /*4de0*/  LDS R43, [R59.X4+0x38] ;  /* 0x000038003b2b7984 */ /* 0x000e220000004800 */
[----:B------:R-:W-:Y:S01]  /*4df0*/  FMUL.FTZ R126, R133, R135 ;  /* 0x00000087857e7220 */ /* 0x000fe20000410000 */
[----:B------:R-:W2:Y:S01]  /*4e00*/  MUFU.EX2 R153, R153 ;  /* 0x0000009900997308 */ /* 0x000ea20000000800 */
[----:B------:R-:W-:-:S02]  /*4e10*/  FFMA.FTZ R127, R137, R87, R136 ;  /* 0x00000057897f7223 */ /* 0x000fc40000010088 */
[----:B------:R-:W0:Y:S01]  /*4e20*/  LDS R87, [R58.X4+0x3c] ;  /* 0x00003c003a577984 */ /* 0x000e220000004800 */
[----:B------:R-:W-:Y:S02]  /*4e30*/  FMUL.FTZ R126, R137, R126 ;  /* 0x0000007e897e7220 */ /* 0x000fe40000410000 */
[C---:B------:R-:W-:Y:S02]  /*4e40*/  FFMA.FTZ R127, R139.reuse, R127, R138 ;  /* 0x0000007f8b7f7223 */ /* 0x040fe4000001008a */
[----:B------:R-:W-:Y:S02]  /*4e50*/  FMUL.FTZ R126, R139, R126 ;  /* 0x0000007e8b7e7220 */ /* 0x000fe40000410000 */
[----:B------:R-:W-:Y:S01]  /*4e60*/  FFMA.FTZ R127, R141, R127, R140 ;  /* 0x0000007f8d7f7223 */ /* 0x000fe2000001008c */
[----:B-1----:R-:W-:Y:S01]  /*4e70*/  FSEL R151, R151, 1, !P1 ;  /* 0x3f80000097977808 */ /* 0x002fe20004800000 */
[----:B------:R-:W-:Y:S01]  /*4e80*/  FMUL.FTZ R154, R86, R37 ;  /* 0x00000025569a7220 */ /* 0x000fe20000410000 */
[----:B------:R-:W-:Y:S01]  /*4e90*/  ISETP.GE.U32.AND P1, PT, R111, UR17, PT ;  /* 0x000000116f007c0c */ /* 0x000fe2000bf26070 */
[----:B------:R-:W-:-:S02]  /*4ea0*/  FMUL.FTZ R94, R5, R94 ;  /* 0x0000005e055e7220 */ /* 0x000fc40000410000 */
[----:B------:R-:W-:Y:S02]  /*4eb0*/  FMUL.FTZ R126, R141, R126 ;  /* 0x0000007e8d7e7220 */ /* 0x000fe40000410000 */
[C---:B------:R-:W-:Y:S02]  /*4ec0*/  FFMA.FTZ R127, R143.reuse, R127, R142 ;  /* 0x0000007f8f7f7223 */ /* 0x040fe4000001008e */
[----:B------:R-:W-:Y:S01]  /*4ed0*/  FMUL.FTZ R155, R86, R36 ;  /* 0x00000024569b7220 */ /* 0x000fe20000410000 */
[----:B------:R-:W1:Y:S01]  /*4ee0*/  MUFU.EX2 R154, R154 ;  /* 0x0000009a009a7308 */ /* 0x000e620000000800 */
[----:B------:R-:W-:Y:S01]  /*4ef0*/  FMUL.FTZ R126, R143, R126 ;  /* 0x0000007e8f7e7220 */ /* 0x000fe20000410000 */
[----:B------:R-:W-:Y:S01]  /*4f00*/  FSEL R152, R94, RZ, !P1 ;  /* 0x000000ff5e987208 */ /* 0x000fe20004800000 */
[----:B------:R-:W-:Y:S01]  /*4f10*/  FFMA.FTZ R127, R145, R127, R144 ;  /* 0x0000007f917f7223 */ /* 0x000fe20000010090 */
[----:B--2---:R-:W-:Y:S01]  /*4f20*/  FSEL R153, R153, 1, !P1 ;  /* 0x3f80000099997808 */ /* 0x004fe20004800000 */
[----:B------:R-:W-:-:S02]  /*4f30*/  FMUL.FTZ R156, R86, R35 ;  /* 0x00000023569c7220 */ /* 0x000fc40000410000 */
[----:B------:R-:W-:Y:S01]  /*4f40*/  FMUL.FTZ R126, R145, R126 ;  /* 0x0000007e917e7220 */ /* 0x000fe20000410000 */
[----:B------:R-:W2:Y:S01]  /*4f50*/  MUFU.EX2 R155, R155 ;  /* 0x0000009b009b7308 */ /* 0x000ea20000000800 */
[C---:B------:R-:W-:Y:S02]  /*4f60*/  FFMA.FTZ R127, R153.reuse, R127, R152 ;  /* 0x0000007f997f7223 */ /* 0x040fe40000010098 */
[C---:B------:R-:W-:Y:S02]  /*4f70*/  FMUL.FTZ R157, R86.reuse, R34 ;  /* 0x00000022569d7220 */ /* 0x040fe40000410000 */
[----:B------:R-:W-:Y:S02]  /*4f80*/  FMUL.FTZ R126, R153, R126 ;  /* 0x0000007e997e7220 */ /* 0x000fe40000410000 */
[----:B------:R-:W-:Y:S01]  /*4f90*/  FFMA.FTZ R127, R147, R127, R146 ;  /* 0x0000007f937f7223 */ /* 0x000fe20000010092 */
[----:B------:R-:W2:Y:S01]  /*4fa0*/  MUFU.EX2 R156, R156 ;  /* 0x0000009c009c7308 */ /* 0x000ea20000000800 */
[----:B------:R-:W-:-:S02]  /*4fb0*/  FMUL.FTZ R162, R86, R33 ;  /* 0x0000002156a27220 */ /* 0x000fc40000410000 */
[----:B0-----:R-:W-:Y:S02]  /*4fc0*/  FMUL.FTZ R124, R3, R124 ;  /* 0x0000007c037c7220 */ /* 0x001fe40000410000 */
[----:B------:R-:W-:Y:S02]  /*4fd0*/  FMUL.FTZ R126, R147, R126 ;  /* 0x0000007e937e7220 */ /* 0x000fe40000410000 */
[----:B------:R-:W-:Y:S01]  /*4fe0*/  FFMA.FTZ R127, R149, R127, R148 ;  /* 0x0000007f957f7223 */ /* 0x000fe20000010094 */
[----:B------:R-:W0:Y:S01]  /*4ff0*/  MUFU.EX2 R157, R157 ;  /* 0x0000009d009d7308 */ /* 0x000e220000000800 */
[----:B------:R-:W-:Y:S01]  /*5000*/  FMUL.FTZ R42, R15, R42 ;  /* 0x0000002a0f2a7220 */ /* 0x000fe20000410000 */
[----:B-1----:R-:W-:Y:S01]  /*5010*/  FSEL R154, R154, 1, !P4 ;  /* 0x3f8000009a9a7808 */ /* 0x002fe20006000000 */
[----:B------:R-:W-:Y:S01]  /*5020*/  FMUL.FTZ R126, R149, R126 ;  /* 0x0000007e957e7220 */ /* 0x000fe20000410000 */
[----:B------:R-:W-:Y:S01]  /*5030*/  FSEL R158, R124, RZ, !P4 ;  /* 0x000000ff7c9e7208 */ /* 0x000fe20006000000 */
[----:B------:R-:W-:-:S03]  /*5040*/  FFMA.FTZ R129, R151, R127, R150 ;  /* 0x0000007f97817223 */ /* 0x000fc60000010096 */
[----:B------:R-:W1:Y:S01]  /*5050*/  MUFU.EX2 R162, R162 ;  /* 0x000000a200a27308 */ /* 0x000e620000000800 */
[----:B------:R-:W-:Y:S01]  /*5060*/  FMUL.FTZ R125, R2, R125 ;  /* 0x0000007d027d7220 */ /* 0x000fe20000410000 */
[----:B--2---:R-:W-:Y:S01]  /*5070*/  FSEL R155, R155, 1, !P6 ;  /* 0x3f8000009b9b7808 */ /* 0x004fe20007000000 */
[----:B------:R-:W-:Y:S01]  /*5080*/  FMUL.FTZ R127, R151, R126 ;  /* 0x0000007e977f7220 */ /* 0x000fe20000410000 */
[----:B------:R-:W-:Y:S01]  /*5090*/  FSEL R159, R42, RZ, !P6 ;  /* 0x000000ff2a9f7208 */ /* 0x000fe20007000000 */
[----:B------:R-:W-:Y:S01]  /*50a0*/  FFMA.FTZ R86, R154, R129, R158 ;  /* 0x000000819a567223 */ /* 0x000fe2000001009e */
[----:B------:R-:W-:Y:S01]  /*50b0*/  FSEL R156, R156, 1, !P5 ;  /* 0x3f8000009c9c7808 */ /* 0x000fe20006800000 */
[----:B------:R-:W-:Y:S01]  /*50c0*/  FMUL.FTZ R43, R16, R43 ;  /* 0x0000002b102b7220 */ /* 0x000fe20000410000 */
[----:B------:R-:W-:Y:S01]  /*50d0*/  FSEL R160, R125, RZ, !P5 ;  /* 0x000000ff7da07208 */ /* 0x000fe20006800000 */
[----:B------:R-:W-:Y:S02]  /*50e0*/  FMUL.FTZ R42, R154, R127 ;  /* 0x0000007f9a2a7220 */ /* 0x000fe40000410000 */
[----:B------:R-:W-:Y:S01]  /*50f0*/  FFMA.FTZ R127, R155, R86, R159 ;  /* 0x000000569b7f7223 */ /* 0x000fe2000001009f */
[----:B0-----:R-:W-:Y:S01]  /*5100*/  FSEL R157, R157, 1, !P3 ;  /* 0x3f8000009d9d7808 */ /* 0x001fe20005800000 */
[----:B------:R-:W-:Y:S01]  /*5110*/  FMUL.FTZ R87, R0, R87 ;  /* 0x0000005700577220 */ /* 0x000fe20000410000 */
[----:B------:R-:W-:Y:S01]  /*5120*/  FSEL R161, R43, RZ, !P3 ;  /* 0x000000ff2ba17208 */ /* 0x000fe20005800000 */
[----:B------:R-:W-:Y:S01]  /*5130*/  FFMA.FTZ R86, R156, R127, R160 ;  /* 0x0000007f9c567223 */ /* 0x000fe200000100a0 */
[----:B-1----:R-:W-:Y:S01]  /*5140*/  FSEL R162, R162, 1, !P2 ;  /* 0x3f800000a2a27808 */ /* 0x002fe20005000000 */
[----:B------:R-:W-:Y:S01]  /*5150*/  FMUL.FTZ R125, R155, R42 ;  /* 0x0000002a9b7d7220 */ /* 0x000fe20000410000 */
[----:B------:R-:W-:Y:S01]  /*5160*/  FSEL R163, R87, RZ, !P2 ;  /* 0x000000ff57a37208 */ /* 0x000fe20005000000 */
[----:B------:R-:W-:-:S02]  /*5170*/  FFMA.FTZ R86, R157, R86, R161 ;  /* 0x000000569d567223 */ /* 0x000fc400000100a1 */
[----:B------:R-:W-:Y:S02]  /*5180*/  FMUL.FTZ R42, R156, R125 ;  /* 0x0000007d9c2a7220 */ /* 0x000fe40000410000 */
[----:B------:R-:W-:Y:S02]  /*5190*/  FFMA.FTZ R87, R162, R86, R163 ;  /* 0x00000056a2577223 */ /* 0x000fe400000100a3 */
[----:B------:R-:W-:-:S03]  /*51a0*/  FMUL.FTZ R43, R157, R42 ;  /* 0x0000002a9d2b7220 */ /* 0x000fc60000410000 */
[----:B------:R-:W0:Y:S01]  /*51b0*/  SHFL.UP PT, R42, R87, 0x1, RZ ;  /* 0x04200000572a7989 */ /* 0x000e2200000e00ff */
[----:B------:R-:W-:Y:S01]  /*51c0*/  FMUL.FTZ R86, R162, R43 ;  /* 0x0000002ba2567220 */ /* 0x000fe20000410000 */
[----:B------:R-:W-:-:S04]  /*51d0*/  ISETP.GE.AND P1, PT, R114, 0x1, PT ;  /* 0x000000017200780c */ /* 0x000fc80003f26270 */
[----:B------:R-:W1:Y:S09]  /*51e0*/  SHFL.UP PT, R43, R86, 0x1, RZ ;  /* 0x04200000562b7989 */ /* 0x000e7200000e00ff */
[----:B0-----:R-:W-:-:S05]  /*51f0*/  @P1 FFMA.FTZ R87, R86, R42, R87 ;  /* 0x0000002a56571223 */ /* 0x001fca0000010057 */
[----:B------:R-:W0:Y:S01]  /*5200*/  SHFL.UP PT, R42, R87, 0x2, RZ ;  /* 0x04400000572a7989 */ /* 0x000e2200000e00ff */
[----:B-1----:R-:W-:Y:S01]  /*5210*/  @P1 FMUL.FTZ R86, R86, R43 ;  /* 0x0000002b56561220 */ /* 0x002fe20000410000 */
        /* <DEDUP_REMOVED lines=12> */
[----:B0-----:R-:W-:Y:S01]  /*52e0*/  @P1 FFMA.FTZ R87, R86, R42, R87 ;  /* 0x0000002a56571223 */ /* 0x001fe20000010057 */
[----:B------:R-:W-:-:S04]  /*52f0*/  IADD3 R42, R95, R114, RZ ;  /* 0x000000725f2a7210 */ /* 0x000fc80007ffe0ff */
[----:B------:R-:W-:Y:S02]  /*5300*/  LEA.HI.SX32 R94, R42, R42, 0x1b ;  /* 0x0000002a2a5e7211 */ /* 0x000fe400078fdaff */
[----:B------:R-:W-:Y:S01]  /*5310*/  SHF.R.U32.HI R42, RZ, 0x5, R115 ;  /* 0x00000005ff2a7819 */ /* 0x000fe20000011673 */
[----:B-1----:R-:W-:-:S03]  /*5320*/  @P1 FMUL.FTZ R86, R86, R43 ;  /* 0x0000002b56561220 */ /* 0x002fc60000410000 */
[C---:B------:R-:W-:Y:S02]  /*5330*/  ISETP.NE.AND P5, PT, R42.reuse, RZ, PT ;  /* 0x000000ff2a00720c */ /* 0x040fe40003fa5270 */
[C---:B------:R-:W-:Y:S02]  /*5340*/  ISETP.NE.AND P3, PT, R42.reuse, 0x3, PT ;  /* 0x000000032a00780c */ /* 0x040fe40003f65270 */
[----:B------:R-:W-:Y:S01]  /*5350*/  ISETP.NE.AND P4, PT, R42, 0x2, PT ;  /* 0x000000022a00780c */ /* 0x000fe20003f85270 */
[----:B------:R-:W-:Y:S04]  /*5360*/  SHFL.UP PT, R43, R86, 0x10, RZ ;  /* 0x06000000562b7989 */ /* 0x000fe800000e00ff */
[----:B------:R-:W0:Y:S01]  /*5370*/  SHFL.UP PT, R42, R87, 0x10, RZ ;  /* 0x06000000572a7989 */ /* 0x000e2200000e00ff */
[----:B------:R-:W-:Y:S01]  /*5380*/  IMAD.SHL.U32 R94, R94, 0x4, RZ ;  /* 0x000000045e5e7824 */ /* 0x000fe200078e00ff */
[----:B------:R-:W-:-:S02]  /*5390*/  ISETP.NE.AND P2, PT, R114, 0x1f, PT ;  /* 0x0000001f7200780c */ /* 0x000fc40003f45270 */
[----:B------:R-:W-:Y:S02]  /*53a0*/  ISETP.GE.AND P1, PT, R114, 0x10, PT ;  /* 0x000000107200780c */ /* 0x000fe40003f26270 */
[----:B---3--:R-:W-:Y:S04]  /*53b0*/  STS [R94+0x2100], R41 ;  /* 0x002100295e007388 */ /* 0x008fe80000000800 */
[----:B----4-:R1:W-:Y:S04]  /*53c0*/  STS [R93.X4+0x2180], R40 ;  /* 0x002180285d007388 */ /* 0x0103e80000004800 */
[----:B-----5:R-:W-:Y:S04]  /*53d0*/  STS [R92.X4+0x2200], R45 ;  /* 0x0022002d5c007388 */ /* 0x020fe80000004800 */
[----:B------:R-:W-:Y:S04]  /*53e0*/  STS [R91.X4+0x2280], R122 ;  /* 0x0022807a5b007388 */ /* 0x000fe80000004800 */
[----:B------:R-:W-:Y:S01]  /*53f0*/  STS [R90.X4+0x2300], R89 ;  /* 0x002300595a007388 */ /* 0x000fe20000004800 */
[----:B------:R-:W-:-:S03]  /*5400*/  USHF.L.U32 UR21, UR7, 0x3, URZ ;  /* 0x0000000307157899 */ /* 0x000fc6000800063f */
[----:B------:R2:W-:Y:S01]  /*5410*/  STS [R83.X4+0x2380], R88 ;  /* 0x0023805853007388 */ /* 0x0005e20000004800 */
[----:B-1----:R-:W-:-:S03]  /*5420*/  @!P2 SHF.R.U32.HI R40, RZ, 0x2, R115 ;  /* 0x00000002ff28a819 */ /* 0x002fc60000011673 */
[----:B------:R-:W-:Y:S04]  /*5430*/  STS [R82.X4+0x2400], R123 ;  /* 0x0024007b52007388 */ /* 0x000fe80000004800 */
[----:B------:R-:W-:Y:S01]  /*5440*/  STS [R81.X4+0x2480], R118 ;  /* 0x0024807651007388 */ /* 0x000fe20000004800 */
[----:B--2---:R-:W-:-:S03]  /*5450*/  HFMA2.MMA R88, -RZ, RZ, 1.875, 0 ;  /* 0x3f800000ff587435 */ /* 0x004fc600000001ff */
[----:B------:R-:W-:Y:S01]  /*5460*/  STS [R80.X4+0x2500], R121 ;  /* 0x0025007950007388 */ /* 0x000fe20000004800 */
[----:B------:R-:W-:-:S03]  /*5470*/  MOV R89, RZ ;  /* 0x000000ff00597202 */ /* 0x000fc60000000f00 */
[----:B------:R1:W-:Y:S01]  /*5480*/  STS [R79.X4+0x2580], R46 ;  /* 0x0025802e4f007388 */ /* 0x0003e20000004800 */
[----:B0-----:R-:W-:-:S03]  /*5490*/  @P1 FFMA.FTZ R87, R86, R42, R87 ;  /* 0x0000002a56571223 */ /* 0x001fc60000010057 */
[----:B------:R-:W-:Y:S01]  /*54a0*/  STS [R78.X4+0x2600], R47 ;  /* 0x0026002f4e007388 */ /* 0x000fe20000004800 */
[----:B------:R-:W-:-:S03]  /*54b0*/  @P1 FMUL.FTZ R86, R86, R43 ;  /* 0x0000002b56561220 */ /* 0x000fc60000410000 */
[----:B------:R-:W-:Y:S01]  /*54c0*/  STS [R77.X4+0x2680], R116 ;  /* 0x002680744d007388 */ /* 0x000fe20000004800 */
[----:B-1----:R-:W-:-:S03]  /*54d0*/  @!P2 LOP3.LUT R46, R40, 0x3ffffff8, RZ, 0xc0, !PT ;  /* 0x3ffffff8282ea812 */ /* 0x002fc600078ec0ff */
        /* <DEDUP_REMOVED lines=53> */
.L_x_3017:
[----:B------:R-:W-:Y:S05]  /*5830*/  BSYNC B0 ;  /* 0x0000000000007941 */ /* 0x000fea0003800000 */
.L_x_3016:
        /* <DEDUP_REMOVED lines=35> */
.L_x_3019:
[----:B------:R-:W-:Y:S05]  /*5a70*/  BSYNC B0 ;  /* 0x0000000000007941 */ /* 0x000fea0003800000 */
.L_x_3018:
        /* <DEDUP_REMOVED lines=22> */
.L_x_3015:
        /* <DEDUP_REMOVED lines=31> */
[----:B------:R-:W-:Y:S04]  /*5dd0*/  LDS R11, [R93.X4+0x80] ;  /* 0x000080005d0b7984 */ /* 0x000fe80000004800 */
[----:B------:R-:W-:Y:S04]  /*5de0*/  LDS R13, [R92.X4+0x100] ;  /* 0x000100005c0d7984 */ /* 0x000fe80000004800 */
[----:B------:R-:W-:Y:S04]  /*5df0*/  LDS R15, [R91.X4+0x180] ;  /* 0x000180005b0f7984 */ /* 0x000fe80000004800 */
[----:B------:R-:W-:Y:S04]  /*5e00*/  LDS R33, [R90.X4+0x200] ;  /* 0x000200005a217984 */ /* 0x000fe80000004800 */
[----:B------:R-:W-:Y:S04]  /*5e10*/  LDS R35, [R83.X4+0x280] ;  /* 0x0002800053237984 */ /* 0x000fe80000004800 */
[----:B------:R-:W-:Y:S04]  /*5e20*/  LDS R37, [R82.X4+0x300] ;  /* 0x0003000052257984 */ /* 0x000fe80000004800 */
[----:B------:R-:W-:Y:S04]  /*5e30*/  LDS R39, [R81.X4+0x380] ;  /* 0x0003800051277984 */ /* 0x000fe80000004800 */
[----:B-1----:R-:W-:Y:S04]  /*5e40*/  LDS R41, [R80.X4+0x400] ;  /* 0x0004000050297984 */ /* 0x002fe80000004800 */
        /* <DEDUP_REMOVED lines=12> */
[----:B------:R-:W-:Y:S01]  /*5f10*/  IMAD.U32 R5, RZ, RZ, UR26 ;  /* 0x0000001aff057e24 */ /* 0x000fe2000f8e00ff */
[----:B------:R-:W-:Y:S01]  /*5f20*/  ULDC.64 UR30, c[0x0][0x208] ;  /* 0x00008200001e7ab9 */ /* 0x000fe20000000a00 */
[----:B------:R-:W-:Y:S01]  /*5f30*/  MOV R7, UR24 ;  /* 0x0000001800077c02 */ /* 0x000fe20008000f00 */
[----:B------:R-:W-:Y:S01]  /*5f40*/  UIMAD UR29, UR25, UR30, URZ ;  /* 0x0000001e191d72a4 */ /* 0x000fe2000f8e023f */
[----:B------:R-:W-:-:S03]  /*5f50*/  IMAD.WIDE.U32 R4, R5, c[0x0][0x200], R2 ;  /* 0x0000800005047a25 */ /* 0x000fc600078e0002 */
[----:B------:R-:W-:Y:S02]  /*5f60*/  UIMAD UR29, UR24, UR31, UR29 ;  /* 0x0000001f181d72a4 */ /* 0x000fe4000f8e021d */
[----:B------:R-:W-:-:S05]  /*5f70*/  IADD3 R5, R5, UR28, RZ ;  /* 0x0000001c05057c10 */ /* 0x000fca000fffe0ff */
[----:B------:R-:W-:-:S05]  /*5f80*/  IMAD.WIDE.U32 R4, R7, c[0x0][0x208], R4 ;  /* 0x0000820007047a25 */ /* 0x000fca00078e0004 */
[----:B------:R-:W-:Y:S02]  /*5f90*/  IADD3 R5, R5, UR29, RZ ;  /* 0x0000001d05057c10 */ /* 0x000fe4000fffe0ff */
[----:B------:R-:W-:-:S04]  /*5fa0*/  LEA R6, P1, R4, c[0x0][0x258], 0x2 ;  /* 0x0000960004067a11 */ /* 0x000fc800078210ff */
[----:B------:R-:W-:-:S05]  /*5fb0*/  LEA.HI.X R7, R4, c[0x0][0x25c], R5, 0x2, P1 ;  /* 0x0000970004077a11 */ /* 0x000fca00008f1405 */
[----:B------:R1:W-:Y:S04]  /*5fc0*/  STG.E [R6.64], R9 ;  /* 0x0000000906007986 */ /* 0x0003e8000c101916 */
.L_x_3022:
[----:B------:R-:W-:Y:S05]  /*5fd0*/  BSYNC B0 ;  /* 0x0000000000007941 */ /* 0x000fea0003800000 */
.L_x_3021:
[----:B------:R-:W-:Y:S01]  /*5fe0*/  ULDC.64 UR30, c[0x0][0x208] ;  /* 0x00008200001e7ab9 */ /* 0x000fe20000000a00 */
[----:B------:R-:W-:Y:S01]  /*5ff0*/  HFMA2.MMA R5, -RZ, RZ, 0, 2.384185791015625e-07 ;  /* 0x00000004ff057435 */ /* 0x000fe200000001ff */
[----:B------:R-:W-:Y:S01]  /*6000*/  UMOV UR21, UR19 ;  /* 0x0000001300157c82 */ /* 0x000fe20008000000 */
[-C--:B------:R-:W-:Y:S01]  /*6010*/  ISETP.GE.AND P2, PT, R109, R87.reuse, PT ;  /* 0x000000576d00720c */ /* 0x080fe20003f46270 */
[----:B------:R-:W-:Y:S01]  /*6020*/  UIMAD.WIDE.U32 UR20, UR24, UR30, UR20 ;  /* 0x0000001e181472a5 */ /* 0x000fe2000f8e0014 */
[-C--:B------:R-:W-:Y:S01]  /*6030*/  ISETP.GE.AND P3, PT, R108, R87.reuse, PT ;  /* 0x000000576c00720c */ /* 0x080fe20003f66270 */
[----:B------:R-:W-:Y:S01]  /*6040*/  UIMAD UR28, UR25, UR30, URZ ;  /* 0x0000001e191c72a4 */ /* 0x000fe2000f8e023f */
[-C--:B------:R-:W-:Y:S01]  /*6050*/  ISETP.GE.AND P4, PT, R107, R87.reuse, PT ;  /* 0x000000576b00720c */ /* 0x080fe20003f86270 */
[----:B------:R-:W-:Y:S01]  /*6060*/  UIADD3 UR19, UP0, UR18, UR20, URZ ;  /* 0x0000001412137290 */ /* 0x000fe2000ff1e03f */
[----:B------:R-:W-:Y:S01]  /*6070*/  ISETP.GE.AND P1, PT, R110, R87, PT ;  /* 0x000000576e00720c */ /* 0x000fe20003f26270 */
[----:B------:R-:W-:Y:S01]  /*6080*/  UIMAD UR28, UR24, UR31, UR28 ;  /* 0x0000001f181c72a4 */ /* 0x000fe2000f8e021c */
[----:B------:R-:W-:Y:S01]  /*6090*/  IMAD.WIDE R4, R84, R5, c[0x0][0x258] ;  /* 0x0000960054047625 */ /* 0x000fe200078e0205 */
[----:B------:R-:W-:-:S02]  /*60a0*/  ISETP.GE.AND P6, PT, R105, R87, PT ;  /* 0x000000576900720c */ /* 0x000fc40003fc6270 */
[----:B------:R-:W-:Y:S01]  /*60b0*/  UIADD3.X UR20, UR7, UR28, UR21, UP0, !UPT ;  /* 0x0000001c07147290 */ /* 0x000fe200087fe415 */
[----:B-1----:R-:W-:Y:S01]  /*60c0*/  IMAD.U32 R7, RZ, RZ, UR19 ;  /* 0x00000013ff077e24 */ /* 0x002fe2000f8e00ff */
[----:B------:R-:W-:Y:S01]  /*60d0*/  MOV R9, UR26 ;  /* 0x0000001a00097c02 */ /* 0x000fe20008000f00 */
[----:B------:R-:W-:Y:S01]  /*60e0*/  IMAD.U32 R6, RZ, RZ, UR18 ;  /* 0x00000012ff067e24 */ /* 0x000fe2000f8e00ff */
[----:B------:R-:W-:Y:S01]  /*60f0*/  ULDC.64 UR28, c[0x0][0x1f8] ;  /* 0x00007e00001c7ab9 */ /* 0x000fe20000000a00 */
[----:B------:R-:W-:Y:S02]  /*6100*/  LOP3.LUT R110, R84, 0x20, RZ, 0xfc, !PT ;  /* 0x00000020546e7812 */ /* 0x000fe400078efcff */
[----:B------:R-:W-:Y:S01]  /*6110*/  MOV R0, UR20 ;  /* 0x0000001400007c02 */ /* 0x000fe20008000f00 */
[----:B------:R-:W-:Y:S01]  /*6120*/  ULDC.64 UR20, c[0x0][0x1f0] ;  /* 0x00007c0000147ab9 */ /* 0x000fe20000000a00 */
[----:B------:R-:W-:Y:S01]  /*6130*/  LEA R4, P5, R7, R4, 0x2 ;  /* 0x0000000407047211 */ /* 0x000fe200078a10ff */
[----:B------:R-:W-:Y:S01]  /*6140*/  UIMAD UR19, UR27, UR20, URZ ;  /* 0x000000141b1372a4 */ /* 0x000fe2000f8e023f */
[----:B------:R-:W-:-:S02]  /*6150*/  SHF.L.U64.HI R8, R110, 0x2, R85 ;  /* 0x000000026e087819 */ /* 0x000fc40000010255 */
[----:B------:R-:W-:Y:S01]  /*6160*/  LEA.HI.X R5, R7, R5, R0, 0x2, P5 ;  /* 0x0000000507057211 */ /* 0x000fe200028f1400 */
[----:B------:R-:W-:Y:S01]  /*6170*/  UIMAD UR19, UR26, UR21, UR19 ;  /* 0x000000151a1372a4 */ /* 0x000fe2000f8e0213 */
[-C--:B------:R-:W-:Y:S01]  /*6180*/  ISETP.GE.AND P5, PT, R102, R87.reuse, PT ;  /* 0x000000576600720c */ /* 0x080fe20003fa6270 */
[----:B------:R-:W-:Y:S01]  /*6190*/  UIMAD.WIDE.U32 UR20, UR26, UR20, URZ ;  /* 0x000000141a1472a5 */ /* 0x000fe2000f8e003f */
[----:B------:R-:W-:Y:S01]  /*61a0*/  MOV R7, UR7 ;  /* 0x0000000700077c02 */ /* 0x000fe20008000f00 */
[----:B------:R-:W-:Y:S01]  /*61b0*/  @!P2 STG.E [R4.64+0x100], R13 ;  /* 0x0001000d0400a986 */ /* 0x000fe2000c101916 */
[-C--:B------:R-:W-:Y:S01]  /*61c0*/  ISETP.GE.AND P2, PT, R106, R87.reuse, PT ;  /* 0x000000576a00720c */ /* 0x080fe20003f46270 */
[----:B------:R-:W-:Y:S01]  /*61d0*/  UIADD3 UR21, UR21, UR19, URZ ;  /* 0x0000001315157290 */ /* 0x000fe2000fffe03f */
[----:B------:R-:W-:Y:S01]  /*61e0*/  IMAD.SHL.U32 R0, R110, 0x4, RZ ;  /* 0x000000046e007824 */ /* 0x000fe200078e00ff */
[----:B------:R-:W-:Y:S01]  /*61f0*/  @!P3 STG.E [R4.64+0x180], R15 ;  /* 0x0001800f0400b986 */ /* 0x000fe2000c101916 */
[----:B------:R-:W-:Y:S01]  /*6200*/  ISETP.GE.AND P3, PT, R104, R87, PT ;  /* 0x000000576800720c */ /* 0x000fe20003f66270 */
[----:B------:R-:W-:-:S02]  /*6210*/  UIMAD.WIDE.U32 UR20, UR24, UR28, UR20 ;  /* 0x0000001c181472a5 */ /* 0x000fc4000f8e0014 */
[----:B------:R1:W-:Y:S01]  /*6220*/  @!P4 STG.E [R4.64+0x200], R33 ;  /* 0x000200210400c986 */ /* 0x0003e2000c101916 */
[----:B------:R-:W-:-:S03]  /*6230*/  ISETP.GE.AND P4, PT, R103, R87, PT ;  /* 0x000000576700720c */ /* 0x000fc60003f86270 */
[----:B------:R2:W-:Y:S01]  /*6240*/  @!P1 STG.E [R4.64+0x80], R11 ;  /* 0x0000800b04009986 */ /* 0x0005e2000c101916 */
[----:B------:R-:W-:-:S03]  /*6250*/  ISETP.GE.AND P1, PT, R84, UR17, PT ;  /* 0x0000001154007c0c */ /* 0x000fc6000bf26270 */
[----:B------:R3:W-:Y:S01]  /*6260*/  @!P2 STG.E [R4.64+0x280], R35 ;  /* 0x000280230400a986 */ /* 0x0007e2000c101916 */
[----:B------:R-:W-:-:S03]  /*6270*/  ISETP.GE.AND P2, PT, R101, R87, PT ;  /* 0x000000576500720c */ /* 0x000fc60003f46270 */
[----:B------:R4:W-:Y:S01]  /*6280*/  @!P6 STG.E [R4.64+0x300], R37 ;  /* 0x000300250400e986 */ /* 0x0009e2000c101916 */
[----:B------:R-:W-:-:S03]  /*6290*/  ISETP.GE.AND P6, PT, R100, R87, PT ;  /* 0x000000576400720c */ /* 0x000fc60003fc6270 */
[----:B------:R-:W-:Y:S01]  /*62a0*/  @!P3 STG.E [R4.64+0x380], R39 ;  /* 0x000380270400b986 */ /* 0x000fe2000c101916 */
        /* <DEDUP_REMOVED lines=8> */
[----:B------:R-:W-:-:S02]  /*6330*/  UIMAD UR19, UR25, UR28, URZ ;  /* 0x0000001c191372a4 */ /* 0x000fc4000f8e023f */
[----:B------:R-:W-:Y:S01]  /*6340*/  @!P2 STG.E [R4.64+0x500], R45 ;  /* 0x0005002d0400a986 */ /* 0x000fe2000c101916 */
[----:B------:R-:W-:Y:S01]  /*6350*/  ISETP.GE.AND P2, PT, R96, R87, PT ;  /* 0x000000576000720c */ /* 0x000fe20003f46270 */
[----:B------:R-:W-:Y:S01]  /*6360*/  @!P1 IMAD.WIDE.U32 R6, R9, c[0x0][0x1f8], R6 ;  /* 0x00007e0009069a25 */ /* 0x000fe200078e0006 */
[----:B------:R-:W-:Y:S01]  /*6370*/  UIADD3 UR28, UP0, UR18, UR20, URZ ;  /* 0x00000014121c7290 */ /* 0x000fe2000ff1e03f */
[----:B------:R-:W-:Y:S01]  /*6380*/  @!P6 STG.E [R4.64+0x580], R47 ;  /* 0x0005802f0400e986 */ /* 0x000fe2000c101916 */
[----:B------:R-:W-:-:S03]  /*6390*/  UIMAD UR19, UR24, UR29, UR19 ;  /* 0x0000001d181372a4 */ /* 0x000fc6000f8e0213 */
[----:B------:R-:W-:Y:S01]  /*63a0*/  @!P4 STG.E [R4.64+0x680], R51 ;  /* 0x000680330400c986 */ /* 0x000fe2000c101916 */
[----:B------:R-:W-:Y:S01]  /*63b0*/  UIADD3.X UR20, UR7, UR19, UR21, UP0, !UPT ;  /* 0x0000001307147290 */ /* 0x000fe200087fe415 */
[----:B------:R-:W-:Y:S01]  /*63c0*/  MOV R12, UR28 ;  /* 0x0000001c000c7c02 */ /* 0x000fe20008000f00 */
[----:B-1----:R-:W-:Y:S01]  /*63d0*/  HFMA2.MMA R33, -RZ, RZ, 0, 0 ;  /* 0x00000000ff217435 */ /* 0x002fe200000001ff */
[----:B------:R-:W-:Y:S03]  /*63e0*/  @!P5 STG.E [R4.64+0x600], R49 ;  /* 0x000600310400d986 */ /* 0x000fe6000c101916 */
[----:B--2---:R-:W-:Y:S01]  /*63f0*/  MOV R11, UR20 ;  /* 0x00000014000b7c02 */ /* 0x004fe20008000f00 */
[----:B------:R-:W-:Y:S01]  /*6400*/  @!P3 STG.E [R4.64+0x700], R53 ;  /* 0x000700350400b986 */ /* 0x000fe2000c101916 */
[----:B------:R-:W-:Y:S01]  /*6410*/  IADD3 R9, P3, R0, c[0x0][0x268], RZ ;  /* 0x00009a0000097a10 */ /* 0x000fe20007f7e0ff */
[----:B------:R-:W-:-:S02]  /*6420*/  CS2R R14, SRZ ;  /* 0x00000000000e7805 */ /* 0x000fc4000001ff00 */
[----:B------:R1:W-:Y:S01]  /*6430*/  @!P2 STG.E [R4.64+0x780], R55 ;  /* 0x000780370400a986 */ /* 0x0003e2000c101916 */
[----:B------:R-:W-:Y:S02]  /*6440*/  @!P1 IADD3 R10, P2, R84, R6, RZ ;  /* 0x00000006540a9210 */ /* 0x000fe40007f5e0ff */
[----:B------:R-:W-:Y:S01]  /*6450*/  MOV R16, RZ ;  /* 0x000000ff00107202 */ /* 0x000fe20000000f00 */
[----:B---3--:R-:W-:Y:S01]  /*6460*/  CS2R R34, SRZ ;  /* 0x0000000000227805 */ /* 0x008fe2000001ff00 */
[----:B------:R-:W-:Y:S01]  /*6470*/  @!P1 IADD3.X R7, R85, UR19, R7, P2, !PT ;  /* 0x0000001355079c10 */ /* 0x000fe200097fe407 */
[----:B----4-:R-:W-:Y:S01]  /*6480*/  CS2R R36, SRZ ;  /* 0x0000000000247805 */ /* 0x010fe2000001ff00 */
[C---:B------:R-:W-:Y:S01]  /*6490*/  @!P1 LEA R6, P2, R10.reuse, c[0x0][0x268], 0x2 ;  /* 0x00009a000a069a11 */ /* 0x040fe200078410ff */
[----:B------:R-:W-:Y:S01]  /*64a0*/  IMAD.MOV.U32 R38, RZ, RZ, RZ ;  /* 0x000000ffff267224 */ /* 0x000fe200078e00ff */
[----:B------:R-:W-:Y:S02]  /*64b0*/  BAR.SYNC.DEFER_BLOCKING 0x0 ;  /* 0x0000000000007b1d */ /* 0x000fe40000010000 */
[----:B------:R-:W-:-:S02]  /*64c0*/  @!P1 LEA.HI.X R7, R10, c[0x0][0x26c], R7, 0x2, P2 ;  /* 0x00009b000a079a11 */ /* 0x000fc400010f1407 */
[----:B-1----:R-:W-:Y:S02]  /*64d0*/  IADD3.X R5, R8, c[0x0][0x26c], RZ, P3, !PT ;  /* 0x00009b0008057a10 */ /* 0x002fe40001ffe4ff */
[----:B------:R-:W-:Y:S01]  /*64e0*/  LEA R4, P4, R12, R9, 0x2 ;  /* 0x000000090c047211 */ /* 0x000fe200078810ff */
[----:B------:R-:W-:Y:S01]  /*64f0*/  IMAD.MOV.U32 R9, RZ, RZ, RZ ;  /* 0x000000ffff097224 */ /* 0x000fe200078e00ff */
[----:B------:R-:W-:Y:S01]  /*6500*/  ISETP.GE.AND P3, PT, R110, UR17, PT ;  /* 0x000000116e007c0c */ /* 0x000fe2000bf66270 */
[----:B------:R-:W-:Y:S01]  /*6510*/  ULDC.64 UR28, c[0x0][0x210] ;  /* 0x00008400001c7ab9 */ /* 0x000fe20000000a00 */
[----:B------:R-:W-:Y:S02]  /*6520*/  LEA.HI.X R5, R12, R5, R11, 0x2, P4 ;  /* 0x000000050c057211 */ /* 0x000fe400020f140b */
[----:B------:R-:W-:Y:S02]  /*6530*/  ISETP.GE.AND P2, PT, R109, UR17, PT ;  /* 0x000000116d007c0c */ /* 0x000fe4000bf46270 */
[----:B------:R-:W-:-:S02]  /*6540*/  ISETP.GE.AND P4, PT, R107, UR17, PT ;  /* 0x000000116b007c0c */ /* 0x000fc4000bf86270 */
[----:B------:R-:W-:Y:S01]  /*6550*/  ISETP.GE.AND P5, PT, R106, UR17, PT ;  /* 0x000000116a007c0c */ /* 0x000fe2000bfa6270 */
[----:B------:R-:W-:Y:S01]  /*6560*/  CS2R R10, SRZ ;  /* 0x00000000000a7805 */ /* 0x000fe2000001ff00 */
[----:B------:R1:W2:Y:S01]  /*6570*/  @!P1 LDG.E R9, [R6.64] ;  /* 0x0000001606099981 */ /* 0x0002a2000c1e1900 */
[----:B------:R-:W-:Y:S02]  /*6580*/  ISETP.GE.AND P1, PT, R104, UR17, PT ;  /* 0x0000001168007c0c */ /* 0x000fe4000bf26270 */
[----:B------:R-:W-:Y:S02]  /*6590*/  ISETP.GE.AND P6, PT, R108, UR17, PT ;  /* 0x000000116c007c0c */ /* 0x000fe4000bfc6270 */
[----:B------:R-:W3:Y:S01]  /*65a0*/  @!P3 LDG.E R10, [R4.64] ;  /* 0x00000016040ab981 */ /* 0x000ee2000c1e1900 */
[----:B------:R-:W-:Y:S01]  /*65b0*/  ISETP.GE.AND P3, PT, R105, UR17, PT ;  /* 0x0000001169007c0c */ /* 0x000fe2000bf66270 */
[----:B------:R-:W-:Y:S02]  /*65c0*/  CS2R R12, SRZ ;  /* 0x00000000000c7805 */ /* 0x000fe4000001ff00 */
[----:B------:R-:W4:Y:S01]  /*65d0*/  @!P2 LDG.E R11, [R4.64+0x80] ;  /* 0x00008016040ba981 */ /* 0x000f22000c1e1900 */
[----:B-1----:R-:W-:Y:S01]  /*65e0*/  CS2R R6, SRZ ;  /* 0x0000000000067805 */ /* 0x002fe2000001ff00 */
[----:B------:R-:W-:-:S03]  /*65f0*/  ISETP.GE.AND P2, PT, R103, UR17, PT ;  /* 0x0000001167007c0c */ /* 0x000fc6000bf46270 */
[----:B------:R-:W5:Y:S04]  /*6600*/  @!P1 LDG.E R14, [R4.64+0x300] ;  /* 0x00030016040e9981 */ /* 0x000f68000c1e1900 */
[----:B------:R-:W5:Y:S01]  /*6610*/  @!P4 LDG.E R7, [R4.64+0x180] ;  /* 0x000180160407c981 */ /* 0x000f62000c1e1900 */
[----:B------:R-:W-:-:S03]  /*6620*/  ISETP.GE.AND P4, PT, R102, UR17, PT ;  /* 0x0000001166007c0c */ /* 0x000fc6000bf86270 */
[----:B------:R-:W5:Y:S01]  /*6630*/  @!P5 LDG.E R6, [R4.64+0x200] ;  /* 0x000200160406d981 */ /* 0x000f62000c1e1900 */
[----:B------:R-:W-:-:S03]  /*6640*/  ISETP.GE.AND P5, PT, R101, UR17, PT ;  /* 0x0000001165007c0c */ /* 0x000fc6000bfa6270 */
[----:B------:R-:W5:Y:S01]  /*6650*/  @!P3 LDG.E R13, [R4.64+0x280] ;  /* 0x00028016040db981 */ /* 0x000f62000c1e1900 */
[----:B------:R-:W-:Y:S02]  /*6660*/  ISETP.GE.AND P3, PT, R100, UR17, PT ;  /* 0x0000001164007c0c */ /* 0x000fe4000bf66270 */
[----:B------:R-:W-:Y:S01]  /*6670*/  ISETP.GE.AND P1, PT, R99, UR17, PT ;  /* 0x0000001163007c0c */ /* 0x000fe2000bf26270 */
        /* <DEDUP_REMOVED lines=11> */
[----:B------:R-:W5:Y:S01]  /*6730*/  @!P5 LDG.E R38, [R4.64+0x700] ;  /* 0x000700160426d981 */ /* 0x000f62000c1e1900 */
[----:B------:R-:W-:Y:S01]  /*6740*/  UIMAD.WIDE.U32 UR20, UR26, UR28, URZ ;  /* 0x0000001c1a1472a5 */ /* 0x000fe2000f8e003f */
        /* <DEDUP_REMOVED lines=32> */
[----:B------:R3:W-:Y:S03]  /*6950*/  MUFU.EX2 R33, R5 ;  /* 0x0000000500217308 */ /* 0x0007e60000000800 */
[----:B------:R-:W2:Y:S04]  /*6960*/  LDS R7, [R61.X4+0x30] ;  /* 0x000030003d077984 */ /* 0x000ea80000004800 */
[----:B------:R-:W2:Y:S01]  /*6970*/  LDS R6, [R60.X4+0x34] ;  /* 0x000034003c067984 */ /* 0x000ea20000004800 */
[----:B------:R4:W-:Y:S03]  /*6980*/  MUFU.EX2 R16, R4 ;  /* 0x0000000400107308 */ /* 0x0009e60000000800 */
[----:B---3--:R-:W3:Y:S04]  /*6990*/  LDS R5, [R59.X4+0x38] ;  /* 0x000038003b057984 */ /* 0x008ee80000004800 */
[----:B----4-:R-:W4:Y:S01]  /*69a0*/  LDS R4, [R58.X4+0x3c] ;  /* 0x00003c003a047984 */ /* 0x010f220000004800 */
[----:B------:R-:W-:-:S02]  /*69b0*/  FMUL.FTZ R34, R41, -1.4426950216293334961 ;  /* 0xbfb8aa3b29227820 */ /* 0x000fc40000410000 */
[----:B------:R-:W-:Y:S02]  /*69c0*/  FMUL.FTZ R35, R42, -1.4426950216293334961 ;  /* 0xbfb8aa3b2a237820 */ /* 0x000fe40000410000 */
[----:B-----5:R-:W-:Y:S02]  /*69d0*/  FMUL.FTZ R36, R43, -1.4426950216293334961 ;  /* 0xbfb8aa3b2b247820 */ /* 0x020fe40000410000 */
[----:B------:R-:W5:Y:S01]  /*69e0*/  MUFU.EX2 R34, R34 ;  /* 0x0000002200227308 */ /* 0x000f620000000800 */
[----:B0-----:R-:W-:Y:S02]  /*69f0*/  FMUL.FTZ R37, R15, -1.4426950216293334961 ;  /* 0xbfb8aa3b0f257820 */ /* 0x001fe40000410000 */
[----:B------:R-:W-:Y:S02]  /*6a00*/  FMUL.FTZ R44, R13, -1.4426950216293334961 ;  /* 0xbfb8aa3b0d2c7820 */ /* 0x000fe40000410000 */
[----:B------:R-:W-:Y:S02]  /*6a10*/  FMUL.FTZ R38, R14, -1.4426950216293334961 ;  /* 0xbfb8aa3b0e267820 */ /* 0x000fe40000410000 */
[----:B------:R-:W-:Y:S01]  /*6a20*/  FMUL.FTZ R45, R12, -1.4426950216293334961 ;  /* 0xbfb8aa3b0c2d7820 */ /* 0x000fe20000410000 */
[----:B------:R-:W0:Y:S01]  /*6a30*/  MUFU.EX2 R35, R35 ;  /* 0x0000002300237308 */ /* 0x000e220000000800 */
[----:B------:R-:W-:-:S02]  /*6a40*/  FMUL.FTZ R46, R11, -1.4426950216293334961 ;  /* 0xbfb8aa3b0b2e7820 */ /* 0x000fc40000410000 */
[----:B-1----:R-:W-:Y:S02]  /*6a50*/  FMUL.FTZ R47, R10, -1.4426950216293334961 ;  /* 0xbfb8aa3b0a2f7820 */ /* 0x002fe40000410000 */
[----:B--2---:R-:W-:-:S03]  /*6a60*/  FMUL.FTZ R48, R9, -1.4426950216293334961 ;  /* 0xbfb8aa3b09307820 */ /* 0x004fc60000410000 */
[----:B------:R-:W1:Y:S01]  /*6a70*/  MUFU.EX2 R36, R36 ;  /* 0x0000002400247308 */ /* 0x000e620000000800 */
[----:B------:R-:W-:-:S07]  /*6a80*/  FMUL.FTZ R49, R7, -1.4426950216293334961 ;  /* 0xbfb8aa3b07317820 */ /* 0x000fce0000410000 */
[----:B------:R-:W2:Y:S01]  /*6a90*/  MUFU.EX2 R37, R37 ;  /* 0x0000002500257308 */ /* 0x000ea20000000800 */
[----:B------:R-:W-:Y:S02]  /*6aa0*/  FMUL.FTZ R50, R6, -1.4426950216293334961 ;  /* 0xbfb8aa3b06327820 */ /* 0x000fe40000410000 */
[----:B---3--:R-:W-:-:S05]  /*6ab0*/  FMUL.FTZ R51, R5, -1.4426950216293334961 ;  /* 0xbfb8aa3b05337820 */ /* 0x008fca0000410000 */
[----:B------:R-:W3:Y:S01]  /*6ac0*/  MUFU.EX2 R44, R44 ;  /* 0x0000002c002c7308 */ /* 0x000ee20000000800 */
[----:B----4-:R-:W-:Y:S02]  /*6ad0*/  FMUL.FTZ R52, R4, -1.4426950216293334961 ;  /* 0xbfb8aa3b04347820 */ /* 0x010fe40000410000 */
[----:B-----5:R-:W-:-:S05]  /*6ae0*/  FADD.FTZ R34, R34, 1 ;  /* 0x3f80000022227421 */ /* 0x020fca0000010000 */
[----:B------:R-:W4:Y:S01]  /*6af0*/  MUFU.EX2 R38, R38 ;  /* 0x0000002600267308 */ /* 0x000f220000000800 */
[----:B------:R-:W-:-:S07]  /*6b00*/  FADD.FTZ R33, R33, 1 ;  /* 0x3f80000021217421 */ /* 0x000fce0000010000 */
[----:B------:R-:W5:Y:S01]  /*6b10*/  MUFU.EX2 R45, R45 ;  /* 0x0000002d002d7308 */ /* 0x000f620000000800 */
[----:B------:R-:W-:-:S07]  /*6b20*/  FADD.FTZ R16, R16, 1 ;  /* 0x3f80000010107421 */ /* 0x000fce0000010000 */
[----:B------:R-:W0:Y:S08]  /*6b30*/  MUFU.EX2 R46, R46 ;  /* 0x0000002e002e7308 */ /* 0x000e300000000800 */
        /* <DEDUP_REMOVED lines=8> */
[----:B---3--:R-:W-:-:S07]  /*6bc0*/  FADD.FTZ R44, R44, 1 ;  /* 0x3f8000002c2c7421 */ /* 0x008fce0000010000 */
[----:B------:R-:W3:Y:S01]  /*6bd0*/  MUFU.EX2 R52, R52 ;  /* 0x0000003400347308 */ /* 0x000ee20000000800 */
[----:B----4-:R-:W-:Y:S02]  /*6be0*/  FADD.FTZ R38, R38, 1 ;  /* 0x3f80000026267421 */ /* 0x010fe40000010000 */
[----:B-----5:R-:W-:-:S05]  /*6bf0*/  FADD.FTZ R45, R45, 1 ;  /* 0x3f8000002d2d7421 */ /* 0x020fca0000010000 */
[----:B------:R-:W4:Y:S01]  /*6c00*/  MUFU.RCP R34, R34 ;  /* 0x0000002200227308 */ /* 0x000f220000001000 */
[----:B------:R-:W-:-:S07]  /*6c10*/  FADD.FTZ R46, R46, 1 ;  /* 0x3f8000002e2e7421 */ /* 0x000fce0000010000 */
[----:B------:R-:W5:Y:S01]  /*6c20*/  MUFU.RCP R33, R33 ;  /* 0x0000002100217308 */ /* 0x000f620000001000 */
[----:B------:R-:W-:Y:S02]  /*6c30*/  FADD.FTZ R47, R47, 1 ;  /* 0x3f8000002f2f7421 */ /* 0x000fe40000010000 */
[----:B------:R-:W-:-:S05]  /*6c40*/  FADD.FTZ R48, R48, 1 ;  /* 0x3f80000030307421 */ /* 0x000fca0000010000 */
[----:B------:R-:W2:Y:S01]  /*6c50*/  MUFU.RCP R16, R16 ;  /* 0x0000001000107308 */ /* 0x000ea20000001000 */
[----:B0-----:R-:W-:-:S07]  /*6c60*/  FADD.FTZ R49, R49, 1 ;  /* 0x3f80000031317421 */ /* 0x001fce0000010000 */
[----:B------:R-:W0:Y:S01]  /*6c70*/  MUFU.RCP R35, R35 ;  /* 0x0000002300237308 */ /* 0x000e220000001000 */
[----:B-1----:R-:W-:-:S07]  /*6c80*/  FADD.FTZ R50, R50, 1 ;  /* 0x3f80000032327421 */ /* 0x002fce0000010000 */
[----:B------:R-:W1:Y:S01]  /*6c90*/  MUFU.RCP R36, R36 ;  /* 0x0000002400247308 */ /* 0x000e620000001000 */
[----:B--2---:R-:W-:-:S07]  /*6ca0*/  FADD.FTZ R51, R51, 1 ;  /* 0x3f80000033337421 */ /* 0x004fce0000010000 */
[----:B------:R-:W2:Y:S01]  /*6cb0*/  MUFU.RCP R54, R37 ;  /* 0x0000002500367308 */ /* 0x000ea20000001000 */
[----:B---3--:R-:W-:-:S07]  /*6cc0*/  FADD.FTZ R52, R52, 1 ;  /* 0x3f80000034347421 */ /* 0x008fce0000010000 */
[----:B------:R-:W3:Y:S01]  /*6cd0*/  MUFU.RCP R53, R38 ;  /* 0x0000002600357308 */ /* 0x000ee20000001000 */
[----:B----4-:R-:W-:-:S07]  /*6ce0*/  FMUL.FTZ R41, R41, R34 ;  /* 0x0000002229297220 */ /* 0x010fce0000410000 */
[----:B------:R-:W4:Y:S01]  /*6cf0*/  MUFU.RCP R44, R44 ;  /* 0x0000002c002c7308 */ /* 0x000f220000001000 */
[----:B-----5:R-:W-:-:S07]  /*6d00*/  FMUL.FTZ R40, R40, R33 ;  /* 0x0000002128287220 */ /* 0x020fce0000410000 */
[----:B------:R-:W5:Y:S01]  /*6d10*/  MUFU.RCP R45, R45 ;  /* 0x0000002d002d7308 */ /* 0x000f620000001000 */
[----:B------:R-:W-:-:S07]  /*6d20*/  FMUL.FTZ R39, R39, R16 ;  /* 0x0000001027277220 */ /* 0x000fce0000410000 */
[----:B------:R-:W0:Y:S08]  /*6d30*/  MUFU.RCP R46, R46 ;  /* 0x0000002e002e7308 */ /* 0x000e300000001000 */
[----:B------:R-:W1:Y:S08]  /*6d40*/  MUFU.RCP R47, R47 ;  /* 0x0000002f002f7308 */ /* 0x000e700000001000 */
[----:B------:R-:W1:Y:S01]  /*6d50*/  MUFU.RCP R48, R48 ;  /* 0x0000003000307308 */ /* 0x000e620000001000 */
[----:B0-----:R-:W-:-:S07]  /*6d60*/  FMUL.FTZ R42, R42, R35 ;  /* 0x000000232a2a7220 */ /* 0x001fce0000410000 */
[----:B------:R-:W0:Y:S01]  /*6d70*/  MUFU.RCP R38, R49 ;  /* 0x0000003100267308 */ /* 0x000e220000001000 */
[----:B------:R-:W-:Y:S01]  /*6d80*/  FMUL.FTZ R32, R39, R32 ;  /* 0x0000002027207220 */ /* 0x000fe20000410000 */
[----:B------:R-:W-:Y:S06]  /*6d90*/  BAR.SYNC.DEFER_BLOCKING 0x0 ;  /* 0x0000000000007b1d */ /* 0x000fec0000010000 */
[----:B------:R-:W0:Y:S01]  /*6da0*/  MUFU.RCP R37, R50 ;  /* 0x0000003200257308 */ /* 0x000e220000001000 */
[----:B-1----:R-:W-:-:S07]  /*6db0*/  FMUL.FTZ R43, R43, R36 ;  /* 0x000000242b2b7220 */ /* 0x002fce0000410000 */
[----:B------:R-:W1:Y:S01]  /*6dc0*/  MUFU.RCP R34, R51 ;  /* 0x0000003300227308 */ /* 0x000e620000001000 */
[----:B------:R-:W-:-:S07]  /*6dd0*/  FMUL.FTZ R31, R40, R31 ;  /* 0x0000001f281f7220 */ /* 0x000fce0000410000 */
[----:B------:R-:W0:Y:S01]  /*6de0*/  MUFU.RCP R33, R52 ;  /* 0x0000003400217308 */ /* 0x000e220000001000 */
[----:B--2---:R-:W-:Y:S02]  /*6df0*/  FMUL.FTZ R16, R15, R54 ;  /* 0x000000360f107220 */ /* 0x004fe40000410000 */
[----:B------:R-:W-:Y:S02]  /*6e00*/  FMUL.FTZ R30, R41, R30 ;  /* 0x0000001e291e7220 */ /* 0x000fe40000410000 */
[----:B---3--:R-:W-:Y:S02]  /*6e10*/  FMUL.FTZ R15, R14, R53 ;  /* 0x000000350e0f7220 */ /* 0x008fe40000410000 */
[----:B------:R-:W-:Y:S02]  /*6e20*/  FMUL.FTZ R29, R42, R29 ;  /* 0x0000001d2a1d7220 */ /* 0x000fe40000410000 */
[----:B----4-:R-:W-:Y:S01]  /*6e30*/  FMUL.FTZ R14, R13, R44 ;  /* 0x0000002c0d0e7220 */ /* 0x010fe20000410000 */
[----:B------:R-:W-:Y:S01]  /*6e40*/  STS [R57.X4], R32 ;  /* 0x0000002039007388 */ /* 0x000fe20000004800 */
        /* <DEDUP_REMOVED lines=12> */
[----:B------:R-:W-:Y:S02]  /*6f10*/  FMUL.FTZ R24, R13, R24 ;  /* 0x000000180d187220 */ /* 0x000fe40000410000 */
[----:B0-----:R-:W-:Y:S01]  /*6f20*/  FMUL.FTZ R7, R7, R38 ;  /* 0x0000002607077220 */ /* 0x001fe20000410000 */
[----:B------:R-:W-:Y:S01]  /*6f30*/  STS [R68.X4+0x14], R27 ;  /* 0x0000141b44007388 */ /* 0x000fe20000004800 */
[----:B------:R-:W-:Y:S02]  /*6f40*/  FMUL.FTZ R23, R12, R23 ;  /* 0x000000170c177220 */ /* 0x000fe40000410000 */
[----:B------:R-:W-:Y:S01]  /*6f50*/  FMUL.FTZ R6, R6, R37 ;  /* 0x0000002506067220 */ /* 0x000fe20000410000 */
[----:B------:R-:W-:Y:S01]  /*6f60*/  STS [R67.X4+0x18], R26 ;  /* 0x0000181a43007388 */ /* 0x000fe20000004800 */
[----:B------:R-:W-:-:S02]  /*6f70*/  FMUL.FTZ R22, R11, R22 ;  /* 0x000000160b167220 */ /* 0x000fc40000410000 */
[----:B-1----:R-:W-:Y:S01]  /*6f80*/  FMUL.FTZ R5, R5, R34 ;  /* 0x0000002205057220 */ /* 0x002fe20000410000 */
        /* <DEDUP_REMOVED lines=10> */
[----:B------:R-:W-:-:S03]  /*7030*/  MOV R4, UR17 ;  /* 0x0000001100047c02 */ /* 0x000fc60008000f00 */
        /* <DEDUP_REMOVED lines=25> */
[----:B------:R-:W-:-:S04]  /*71d0*/  UIMAD UR17, UR27, UR28, URZ ;  /* 0x0000001c1b1172a4 */ /* 0x000fc8000f8e023f */
[----:B------:R-:W-:-:S04]  /*71e0*/  UIMAD UR19, UR26, UR29, UR17 ;  /* 0x0000001d1a1372a4 */ /* 0x000fc8000f8e0211 */
[----:B------:R-:W-:Y:S01]  /*71f0*/  UIADD3 UR17, UR21, UR19, URZ ;  /* 0x0000001315117290 */ /* 0x000fe2000fffe03f */
[----:B0-----:R-:W-:-:S13]  /*7200*/  ISETP.GE.AND P0, PT, R84, R23, PT ;  /* 0x000000175400720c */ /* 0x001fda0003f06270 */
[----:B------:R-:W-:Y:S05]  /*7210*/  @P0 BRA `(.L_x_3024) ;  /* 0x000000c000000947 */ /* 0x000fea0003800000 */
[----:B------:R-:W-:Y:S01]  /*7220*/  MOV R5, UR26 ;  /* 0x0000001a00057c02 */ /* 0x000fe20008000f00 */
[----:B------:R-:W-:Y:S02]  /*7230*/  ULDC.64 UR28, c[0x0][0x218] ;  /* 0x00008600001c7ab9 */ /* 0x000fe40000000a00 */
[----:B------:R-:W-:Y:S02]  /*7240*/  UIMAD UR28, UR25, UR28, URZ ;  /* 0x0000001c191c72a4 */ /* 0x000fe4000f8e023f */
[----:B------:R-:W-:Y:S02]  /*7250*/  IMAD.WIDE.U32 R2, R5, c[0x0][0x210], R2 ;  /* 0x0000840005027a25 */ /* 0x000fe400078e0002 */
[----:B------:R-:W-:Y:S02]  /*7260*/  UIMAD UR28, UR24, UR29, UR28 ;  /* 0x0000001d181c72a4 */ /* 0x000fe4000f8e021c */
[----:B------:R-:W-:Y:S01]  /*7270*/  IMAD.U32 R5, RZ, RZ, UR24 ;  /* 0x00000018ff057e24 */ /* 0x000fe2000f8e00ff */
[----:B------:R-:W-:-:S05]  /*7280*/  IADD3 R3, R3, UR19, RZ ;  /* 0x0000001303037c10 */ /* 0x000fca000fffe0ff */
[----:B------:R-:W-:-:S05]  /*7290*/  IMAD.WIDE.U32 R2, R5, c[0x0][0x218], R2 ;  /* 0x0000860005027a25 */ /* 0x000fca00078e0002 */
[----:B------:R-:W-:Y:S02]  /*72a0*/  IADD3 R3, R3, UR28, RZ ;  /* 0x0000001c03037c10 */ /* 0x000fe4000fffe0ff */
[----:B------:R-:W-:-:S04]  /*72b0*/  LEA R4, P0, R2, c[0x0][0x270], 0x2 ;  /* 0x00009c0002047a11 */ /* 0x000fc800078010ff */
[----:B------:R-:W-:-:S05]  /*72c0*/  LEA.HI.X R5, R2, c[0x0][0x274], R3, 0x2, P0 ;  /* 0x00009d0002057a11 */ /* 0x000fca00000f1403 */
[----:B------:R0:W-:Y:S04]  /*72d0*/  STG.E [R4.64], R7 ;  /* 0x0000000704007986 */ /* 0x0001e8000c101916 */
.L_x_3024:
[----:B------:R-:W-:Y:S05]  /*72e0*/  BSYNC B0 ;  /* 0x0000000000007941 */ /* 0x000fea0003800000 */
.L_x_3023:
        /* <DEDUP_REMOVED lines=21> */
[----:B------:R-:W-:Y:S01]  /*7440*/  MOV R0, UR7 ;  /* 0x0000000700007c02 */ /* 0x000fe20008000f00 */
[----:B------:R-:W-:-:S02]  /*7450*/  ULDC UR7, c[0x0][0x174] ;  /* 0x00005d0000077ab9 */ /* 0x000fc40000000800 */
[----:B------:R-:W-:Y:S01]  /*7460*/  UISETP.GE.AND UP0, UPT, UR6, UR7, UPT ;  /* 0x000000070600728c */ /* 0x000fe2000bf06270 */
[----:B------:R-:W-:Y:S01]  /*7470*/  LEA.HI.X R3, R3, R8, R0, 0x2, P0 ;  /* 0x0000000803037211 */ /* 0x000fe200000f1400 */
[----:B------:R-:W-:Y:S01]  /*7480*/  UIADD3 UR10, UP4, UR10, 0x2000, URZ ;  /* 0x000020000a0a7890 */ /* 0x000fe2000ff9e03f */
[-C--:B------:R-:W-:Y:S01]  /*7490*/  ISETP.GE.AND P0, PT, R104, R23.reuse, PT ;  /* 0x000000176800720c */ /* 0x080fe20003f06270 */
[----:B------:R-:W-:Y:S02]  /*74a0*/  UIADD3.X UR15, URZ, UR15, URZ, UP1, !UPT ;  /* 0x0000000f3f0f7290 */ /* 0x000fe40008ffe43f */
[----:B------:R1:W-:Y:S01]  /*74b0*/  @!P1 STG.E [R2.64], R93 ;  /* 0x0000005d02009986 */ /* 0x0003e2000c101916 */
        /* <DEDUP_REMOVED lines=28> */
.L_x_3025:
[----:B------:R-:W-:Y:S05]  /*7680*/  EXIT ;  /* 0x000000000000794d */ /* 0x000fea0003800000 */
.L_x_3027:
        /* <DEDUP_REMOVED lines=15> */
.L_x_5407:


//--------------------- .text._Z25selective_scan_fwd_kernelI32Selective_Scan_fwd_kernel_traitsILi128ELi16ELi1ELb1ELb0ELb0ELb0EffEEv13SSMParamsBase --------------------------
	.section	.text._Z25selective_scan_fwd_kernelI32Selective_Scan_fwd_kernel_traitsILi128ELi16ELi1ELb1ELb0ELb0ELb0EffEEv13SSMParamsBase,"ax",@progbits
	.sectioninfo	@"SHI_REGISTERS=112"
	.align	128
        .global         _Z25selective_scan_fwd_kernelI32Selective_Scan_fwd_kernel_traitsILi128ELi16ELi1ELb1ELb0ELb0ELb0EffEEv13SSMParamsBase
        .type           _Z25selective_scan_fwd_kernelI32Selective_Scan_fwd_kernel_traitsILi128ELi16ELi1ELb1ELb0ELb0ELb0EffEEv13SSMParamsBase,@function
        .size           _Z25selective_scan_fwd_kernelI32Selective_Scan_fwd_kernel_traitsILi128ELi16ELi1ELb1ELb0ELb0ELb0EffEEv13SSMParamsBase,(.L_x_5408 - _Z25selective_scan_fwd_kernelI32Selective_Scan_fwd_kernel_traitsILi128ELi16ELi1ELb1ELb0ELb0ELb0EffEEv13SSMParamsBase)
        .other          _Z25selective_scan_fwd_kernelI32Selective_Scan_fwd_kernel_traitsILi128ELi16ELi1ELb1ELb0ELb0ELb0EffEEv13SSMParamsBase,@"STO_CUDA_ENTRY STV_DEFAULT"
_Z25selective_scan_fwd_kernelI32Selective_Scan_fwd_kernel_traitsILi128ELi16ELi1ELb1ELb0ELb0ELb0EffEEv13SSMParamsBase:
.text._Z25selective_scan_fwd_kernelI32Selective_Scan_fwd_kernel_traitsILi128ELi16ELi1ELb1ELb0ELb0ELb0EffEEv13SSMParamsBase:
[----:B------:R-:W-:Y:S02]  /*0000*/  MOV R1, c[0x0][0x28] ;  /* 0x00000a0000017a02 */ /* 0x000fe40000000f00 */
[----:B------:R-:W0:Y:S01]  /*0010*/  S2R R56, SR_CTAID.Y ;  /* 0x0000000000387919 */ /* 0x000e220000002600 */
[----:B------:R-:W-:Y:S01]  /*0020*/  ISETP.NE.U32.AND P0, PT, RZ, c[0x0][0x238], PT ;  /* 0x00008e00ff007a0c */ /* 0x000fe20003f05070 */
[----:B------:R-:W-:Y:S01]  /*0030*/  HFMA2.MMA R54, -RZ, RZ, 0, 0 ;  /* 0x00000000ff367435 */ /* 0x000fe200000001ff */
[----:B------:R-:W-:Y:S01]  /*0040*/  ISETP.NE.U32.AND P1, PT, RZ, c[0x0][0x250], PT ;  /* 0x00009400ff007a0c */ /* 0x000fe20003f25070 */
[----:B------:R-:W1:Y:S01]  /*0050*/  S2R R52, SR_CTAID.X ;  /* 0x0000000000347919 */ /* 0x000e620000002500 */
[----:B------:R-:W-:Y:S01]  /*0060*/  ISETP.NE.AND.EX P0, PT, RZ, c[0x0][0x23c], PT, P0 ;  /* 0x00008f00ff007a0c */ /* 0x000fe20003f05300 */
[----:B------:R-:W-:Y:S01]  /*0070*/  ULDC.64 UR4, c[0x0][0x118] ;  /* 0x0000460000047ab9 */ /* 0x000fe20000000a00 */
[----:B------:R-:W-:Y:S02]  /*0080*/  ISETP.NE.AND.EX P1, PT, RZ, c[0x0][0x254], PT, P1 ;  /* 0x00009500ff007a0c */ /* 0x000fe40003f25310 */
[----:B------:R-:W-:Y:S02]  /*0090*/  MOV R0, c[0x0][0x174] ;  /* 0x00005d0000007a02 */ /* 0x000fe40000000f00 */
[----:B------:R-:W-:-:S02]  /*00a0*/  MOV R53, RZ ;  /* 0x000000ff00357202 */ /* 0x000fc40000000f00 */
[----:B0-----:R-:W-:-:S05]  /*00b0*/  SHF.R.S32.HI R55, RZ, 0x1f, R56 ;  /* 0x0000001fff377819 */ /* 0x001fca0000011438 */
[C---:B------:R-:W-:Y:S02]  /*00c0*/  @P0 LEA R6, P2, R56.reuse, c[0x0][0x238], 0x2 ;  /* 0x00008e0038060a11 */ /* 0x040fe400078410ff */
[C---:B------:R-:W-:Y:S02]  /*00d0*/  @P1 LEA R8, P3, R56.reuse, c[0x0][0x250], 0x2 ;  /* 0x0000940038081a11 */ /* 0x040fe400078610ff */
[C-C-:B------:R-:W-:Y:S02]  /*00e0*/  @P0 LEA.HI.X R7, R56.reuse, c[0x0][0x23c], R55.reuse, 0x2, P2 ;  /* 0x00008f0038070a11 */ /* 0x140fe400010f1437 */
[----:B-1----:R-:W-:Y:S02]  /*00f0*/  SHF.R.S32.HI R51, RZ, 0x1f, R52 ;  /* 0x0000001fff337819 */ /* 0x002fe40000011434 */
[----:B------:R-:W-:Y:S01]  /*0100*/  @P1 LEA.HI.X R9, R56, c[0x0][0x254], R55, 0x2, P3 ;  /* 0x0000950038091a11 */ /* 0x000fe200018f1437 */
[----:B------:R0:W5:Y:S01]  /*0110*/  @P0 LDG.E R54, [R6.64] ;  /* 0x0000000406360981 */ /* 0x000162000c1e1900 */
[----:B------:R-:W-:Y:S01]  /*0120*/  ISETP.GE.AND P0, PT, R0, 0x1, PT ;  /* 0x000000010000780c */ /* 0x000fe20003f06270 */
[----:B------:R-:W-:-:S02]  /*0130*/  IMAD R11, R51, c[0x0][0x1d0], RZ ;  /* 0x00007400330b7a24 */ /* 0x000fc400078e02ff */
[----:B------:R-:W-:Y:S01]  /*0140*/  IMAD R13, R51, c[0x0][0x1e0], RZ ;  /* 0x00007800330d7a24 */ /* 0x000fe200078e02ff */
[----:B------:R1:W5:Y:S01]  /*0150*/  @P1 LDG.E R53, [R8.64] ;  /* 0x0000000408351981 */ /* 0x000362000c1e1900 */
[----:B------:R-:W-:-:S04]  /*0160*/  IMAD.WIDE.U32 R2, R52, c[0x0][0x1d0], RZ ;  /* 0x0000740034027a25 */ /* 0x000fc800078e00ff */
[----:B------:R-:W-:-:S04]  /*0170*/  IMAD.WIDE.U32 R4, R52, c[0x0][0x1e0], RZ ;  /* 0x0000780034047a25 */ /* 0x000fc800078e00ff */
[C---:B------:R-:W-:Y:S02]  /*0180*/  IMAD R11, R52.reuse, c[0x0][0x1d4], R11 ;  /* 0x00007500340b7a24 */ /* 0x040fe400078e020b */
[----:B------:R-:W-:Y:S02]  /*0190*/  IMAD R13, R52, c[0x0][0x1e4], R13 ;  /* 0x00007900340d7a24 */ /* 0x000fe400078e020d */
[----:B0-----:R-:W-:Y:S01]  /*01a0*/  IMAD R7, R55, c[0x0][0x1d8], RZ ;  /* 0x0000760037077a24 */ /* 0x001fe200078e02ff */
[----:B------:R-:W-:Y:S01]  /*01b0*/  IADD3 R3, R3, R11, RZ ;  /* 0x0000000b03037210 */ /* 0x000fe20007ffe0ff */
[----:B-1----:R-:W-:Y:S01]  /*01c0*/  IMAD R9, R55, c[0x0][0x1e8], RZ ;  /* 0x00007a0037097a24 */ /* 0x002fe200078e02ff */
[----:B------:R-:W-:Y:S01]  /*01d0*/  IADD3 R5, R5, R13, RZ ;  /* 0x0000000d05057210 */ /* 0x000fe20007ffe0ff */
[C---:B------:R-:W-:Y:S02]  /*01e0*/  IMAD R7, R56.reuse, c[0x0][0x1dc], R7 ;  /* 0x0000770038077a24 */ /* 0x040fe400078e0207 */
        /* <DEDUP_REMOVED lines=8> */
[----:B------:R-:W-:Y:S01]  /*0270*/  LEA R42, P0, R2, c[0x0][0x240], 0x2 ;  /* 0x00009000022a7a11 */ /* 0x000fe200078010ff */
[----:B------:R-:W-:Y:S01]  /*0280*/  IMAD R0, R52, c[0x0][0x164], R56 ;  /* 0x0000590034007a24 */ /* 0x000fe200078e0238 */
[----:B------:R-:W-:Y:S01]  /*0290*/  IADD3 R41, R5, R9, RZ ;  /* 0x0000000905297210 */ /* 0x000fe20007ffe0ff */
[C---:B------:R-:W-:Y:S01]  /*02a0*/  IMAD R5, R55.reuse, c[0x0][0x180], RZ ;  /* 0x0000600037057a24 */ /* 0x040fe200078e02ff */
[----:B------:R-:W-:Y:S01]  /*02b0*/  LEA R40, P1, R4, c[0x0][0x248], 0x2 ;  /* 0x0000920004287a11 */ /* 0x000fe200078210ff */
[----:B------:R-:W-:Y:S01]  /*02c0*/  IMAD R7, R55, c[0x0][0x198], RZ ;  /* 0x0000660037077a24 */ /* 0x000fe200078e02ff */
[----:B------:R-:W-:Y:S01]  /*02d0*/  LEA.HI.X R43, R2, c[0x0][0x244], R43, 0x2, P0 ;  /* 0x00009100022b7a11 */ /* 0x000fe200000f142b */
[----:B------:R-:W-:Y:S01]  /*02e0*/  IMAD.WIDE.U32 R2, R56, c[0x0][0x180], RZ ;  /* 0x0000600038027a25 */ /* 0x000fe200078e00ff */
[----:B------:R-:W-:-:S03]  /*02f0*/  LEA.HI.X R41, R4, c[0x0][0x24c], R41, 0x2, P1 ;  /* 0x0000930004297a11 */ /* 0x000fc600008f1429 */
[C---:B------:R-:W-:Y:S02]  /*0300*/  IMAD R5, R56.reuse, c[0x0][0x184], R5 ;  /* 0x0000610038057a24 */ /* 0x040fe400078e0205 */
[----:B------:R-:W-:Y:S02]  /*0310*/  IMAD R9, R55, c[0x0][0x1b8], RZ ;  /* 0x00006e0037097a24 */ /* 0x000fe400078e02ff */
[----:B------:R-:W-:Y:S01]  /*0320*/  IMAD.WIDE.U32 R36, R56, c[0x0][0x198], RZ ;  /* 0x0000660038247a25 */ /* 0x000fe200078e00ff */
[----:B0-----:R-:W-:Y:S02]  /*0330*/  SHF.L.U32 R4, R50, 0x2, RZ ;  /* 0x0000000232047819 */ /* 0x001fe400000006ff */
[----:B------:R-:W-:Y:S01]  /*0340*/  IADD3 R49, R3, R5, RZ ;  /* 0x0000000503317210 */ /* 0x000fe20007ffe0ff */
[----:B------:R-:W-:Y:S01]  /*0350*/  IMAD.WIDE.U32 R38, R56, c[0x0][0x1b8], RZ ;  /* 0x00006e0038267a25 */ /* 0x000fe200078e00ff */
[----:B------:R-:W-:Y:S02]  /*0360*/  LOP3.LUT R5, R4, 0xffffff80, RZ, 0xc0, !PT ;  /* 0xffffff8004057812 */ /* 0x000fe400078ec0ff */
[----:B------:R-:W-:Y:S01]  /*0370*/  LOP3.LUT R71, R50, 0x1f, RZ, 0xc0, !PT ;  /* 0x0000001f32477812 */ /* 0x000fe200078ec0ff */
[----:B------:R-:W-:Y:S01]  /*0380*/  IMAD R0, R0, c[0x0][0x174], RZ ;  /* 0x00005d0000007a24 */ /* 0x000fe200078e02ff */
[----:B-1----:R-:W-:Y:S01]  /*0390*/  IADD3 R69, R5, R48, RZ ;  /* 0x0000003005457210 */ /* 0x002fe20007ffe0ff */
[----:B------:R-:W-:-:S02]  /*03a0*/  IMAD R7, R56, c[0x0][0x19c], R7 ;  /* 0x0000670038077a24 */ /* 0x000fc400078e0207 */
[----:B------:R-:W-:Y:S02]  /*03b0*/  IMAD R9, R56, c[0x0][0x1bc], R9 ;  /* 0x00006f0038097a24 */ /* 0x000fe400078e0209 */
[----:B------:R-:W-:Y:S01]  /*03c0*/  IMAD R44, R0, c[0x0][0x16c], RZ ;  /* 0x00005b00002c7a24 */ /* 0x000fe200078e02ff */
[----:B------:R-:W-:Y:S02]  /*03d0*/  IADD3 R47, R37, R7, RZ ;  /* 0x00000007252f7210 */ /* 0x000fe40007ffe0ff */
[----:B------:R-:W-:Y:S02]  /*03e0*/  IADD3 R45, R39, R9, RZ ;  /* 0x00000009272d7210 */ /* 0x000fe40007ffe0ff */
[----:B------:R-:W-:-:S04]  /*03f0*/  LOP3.LUT R0, R5, 0x1f, R50, 0xf8, !PT ;  /* 0x0000001f05007812 */ /* 0x000fc800078ef832 */
.L_x_3067:
[----:B------:R-:W-:Y:S01]  /*0400*/  BAR.SYNC.DEFER_BLOCKING 0x0 ;  /* 0x0000000000007b1d */ /* 0x000fe20000010000 */
[----:B--2---:R-:W-:-:S05]  /*0410*/  IMAD.WIDE R4, R0, 0x10, R42 ;  /* 0x0000001000047825 */ /* 0x004fca00078e022a */
[----:B------:R-:W2:Y:S04]  /*0420*/  LDG.E.128 R8, [R4.64] ;  /* 0x0000000404087981 */ /* 0x000ea8000c1e1d00 */
[----:B------:R-:W3:Y:S04]  /*0430*/  LDG.E.128 R16, [R4.64+0x200] ;  /* 0x0002000404107981 */ /* 0x000ee8000c1e1d00 */
[----:B------:R-:W4:Y:S04]  /*0440*/  LDG.E.128 R24, [R4.64+0x400] ;  /* 0x0004000404187981 */ /* 0x000f28000c1e1d00 */
[----:B------:R-:W4:Y:S01]  /*0450*/  LDG.E.128 R28, [R4.64+0x600] ;  /* 0x00060004041c7981 */ /* 0x000f22000c1e1d00 */
[----:B------:R-:W-:-:S02]  /*0460*/  IMAD R68, R48, 0x3, R69 ;  /* 0x0000000330447824 */ /* 0x000fc400078e0245 */
[----:B------:R-:W-:Y:S01]  /*0470*/  IMAD.WIDE R58, R0, 0x10, R40 ;  /* 0x00000010003a7825 */ /* 0x000fe200078e0228 */
        /* <DEDUP_REMOVED lines=74> */
.L_x_3029:
[----:B--234-:R-:W-:Y:S05]  /*0920*/  BSYNC B0 ;  /* 0x0000000000007941 */ /* 0x01cfea0003800000 */
.L_x_3028:
        /* <DEDUP_REMOVED lines=35> */
.L_x_3031:
[----:B------:R-:W-:Y:S05]  /*0b60*/  BSYNC B0 ;  /* 0x0000000000007941 */ /* 0x000fea0003800000 */
.L_x_3030:
        /* <DEDUP_REMOVED lines=37> */
.L_x_3033:
[----:B------:R-:W-:Y:S05]  /*0dc0*/  BSYNC B0 ;  /* 0x0000000000007941 */ /* 0x000fea0003800000 */
.L_x_3032:
        /* <DEDUP_REMOVED lines=35> */
.L_x_3035:
[----:B------:R-:W-:Y:S05]  /*1000*/  BSYNC B0 ;  /* 0x0000000000007941 */ /* 0x000fea0003800000 */
.L_x_3034:
        /* <DEDUP_REMOVED lines=37> */
.L_x_3037:
[----:B------:R-:W-:Y:S05]  /*1260*/  BSYNC B0 ;  /* 0x0000000000007941 */ /* 0x000fea0003800000 */
.L_x_3036:
        /* <DEDUP_REMOVED lines=35> */
.L_x_3039:
[----:B------:R-:W-:Y:S05]  /*14a0*/  BSYNC B0 ;  /* 0x0000000000007941 */ /* 0x000fea0003800000 */
.L_x_3038:
        /* <DEDUP_REMOVED lines=37> */
.L_x_3041:
[----:B------:R-:W-:Y:S05]  /*1700*/  BSYNC B0 ;  /* 0x0000000000007941 */ /* 0x000fea0003800000 */
.L_x_3040:
        /* <DEDUP_REMOVED lines=35> */
.L_x_3043:
[----:B------:R-:W-:Y:S05]  /*1940*/  BSYNC B0 ;  /* 0x0000000000007941 */ /* 0x000fea0003800000 */
.L_x_3042:
        /* <DEDUP_REMOVED lines=37> */
.L_x_3045:
[----:B------:R-:W-:Y:S05]  /*1ba0*/  BSYNC B0 ;  /* 0x0000000000007941 */ /* 0x000fea0003800000 */
.L_x_3044:
        /* <DEDUP_REMOVED lines=38> */
.L_x_3047:
[----:B------:R-:W-:Y:S05]  /*1e10*/  BSYNC B0 ;  /* 0x0000000000007941 */ /* 0x000fea0003800000 */
.L_x_3046:
        /* <DEDUP_REMOVED lines=50> */
.L_x_3049:
[----:B------:R-:W-:Y:S05]  /*2140*/  BSYNC B0 ;  /* 0x0000000000007941 */ /* 0x000fea0003800000 */
.L_x_3048:
        /* <DEDUP_REMOVED lines=34> */
.L_x_3051:
[----:B------:R-:W-:Y:S05]  /*2370*/  BSYNC B0 ;  /* 0x0000000000007941 */ /* 0x000fea0003800000 */
.L_x_3050:
        /* <DEDUP_REMOVED lines=33> */
.L_x_3053:
[----:B------:R-:W-:Y:S05]  /*2590*/  BSYNC B0 ;  /* 0x0000000000007941 */ /* 0x000fea0003800000 */
.L_x_3052:
        /* <DEDUP_REMOVED lines=33> */
.L_x_3055:
[----:B------:R-:W-:Y:S05]  /*27b0*/  BSYNC B0 ;  /* 0x0000000000007941 */ /* 0x000fea0003800000 */
.L_x_3054:
        /* <DEDUP_REMOVED lines=33> */
.L_x_3057:
[----:B------:R-:W-:Y:S05]  /*29d0*/  BSYNC B0 ;  /* 0x0000000000007941 */ /* 0x000fea0003800000 */
.L_x_3056:
        /* <DEDUP_REMOVED lines=33> */
.L_x_3059:
[----:B------:R-:W-:Y:S05]  /*2bf0*/  BSYNC B0 ;  /* 0x0000000000007941 */ /* 0x000fea0003800000 */
.L_x_3058:
        /* <DEDUP_REMOVED lines=19> */
[----:B------:R-:W-:Y:S01]  /*2d30*/  ISETP.NE.AND P0, PT, R71, RZ, PT ;  /* 0x000000ff4700720c */ /* 0x000fe20003f05270 */
[----:B------:R-:W-:Y:S01]  /*2d40*/  HFMA2.MMA R85, -RZ, RZ, 0, 0 ;  /* 0x00000000ff557435 */ /* 0x000fe200000001ff */
[----:B------:R-:W-:-:S02]  /*2d50*/  FMUL.FTZ R86, R7, R68 ;  /* 0x0000004407567220 */ /* 0x000fc40000410000 */
[----:B------:R-:W-:-:S07]  /*2d60*/  ISETP.EQ.OR P0, PT, R46, RZ, P0 ;  /* 0x000000ff2e00720c */ /* 0x000fce0000702670 */
.L_x_3065:
[----:B------:R-:W-:Y:S02]  /*2d70*/  SHF.R.S32.HI R24, RZ, 0x1f, R85 ;  /* 0x0000001fff187819 */ /* 0x000fe40000011455 */
[----:B------:R-:W-:Y:S02]  /*2d80*/  MOV R4, R2 ;  /* 0x0000000200047202 */ /* 0x000fe40000000f00 */
[----:B------:R-:W-:Y:S01]  /*2d90*/  MOV R5, R49 ;  /* 0x0000003100057202 */ /* 0x000fe20000000f00 */
[----:B------:R-:W-:-:S04]  /*2da0*/  IMAD R6, R24, c[0x0][0x188], RZ ;  /* 0x0000620018067a24 */ /* 0x000fc800078e02ff */
[----:B------:R-:W-:-:S04]  /*2db0*/  IMAD.WIDE.U32 R4, R85, c[0x0][0x188], R4 ;  /* 0x0000620055047a25 */ /* 0x000fc800078e0004 */
[----:B------:R-:W-:Y:S01]  /*2dc0*/  IMAD R7, R85, c[0x0][0x18c], R6 ;  /* 0x0000630055077a24 */ /* 0x000fe200078e0206 */
[----:B------:R-:W-:-:S04]  /*2dd0*/  LEA R6, P1, R4, c[0x0][0x220], 0x2 ;  /* 0x0000880004067a11 */ /* 0x000fc800078210ff */
[----:B------:R-:W-:-:S04]  /*2de0*/  IADD3 R5, R5, R7, RZ ;  /* 0x0000000705057210 */ /* 0x000fc80007ffe0ff */
[----:B------:R-:W-:-:S05]  /*2df0*/  LEA.HI.X R7, R4, c[0x0][0x224], R5, 0x2, P1 ;  /* 0x0000890004077a11 */ /* 0x000fca00008f1405 */
[----:B------:R-:W2:Y:S01]  /*2e00*/  LDG.E R6, [R6.64] ;  /* 0x0000000406067981 */ /* 0x000ea2000c1e1900 */
[----:B------:R-:W-:Y:S01]  /*2e10*/  ISETP.GE.AND P1, PT, R48, 0x1, PT ;  /* 0x000000013000780c */ /* 0x000fe20003f26270 */
        /* <DEDUP_REMOVED lines=10> */
[C---:B------:R-:W-:Y:S02]  /*2ec0*/  FMUL.FTZ R93, R4.reuse, R60 ;  /* 0x0000003c045d7220 */ /* 0x040fe40000410000 */
[C---:B------:R-:W-:Y:S02]  /*2ed0*/  FMUL.FTZ R95, R4.reuse, R61 ;  /* 0x0000003d045f7220 */ /* 0x040fe40000410000 */
[C---:B------:R-:W-:Y:S02]  /*2ee0*/  FMUL.FTZ R96, R4.reuse, R62 ;  /* 0x0000003e04607220 */ /* 0x040fe40000410000 */
[----:B------:R-:W-:Y:S01]  /*2ef0*/  FMUL.FTZ R98, R4, R63 ;  /* 0x0000003f04627220 */ /* 0x000fe20000410000 */
[----:B------:R-:W2:Y:S01]  /*2f00*/  MUFU.EX2 R87, R87 ;  /* 0x0000005700577308 */ /* 0x000ea20000000800 */
[----:B0-----:R-:W-:-:S02]  /*2f10*/  FFMA.FTZ R5, R78, R88, R79 ;  /* 0x000000584e057223 */ /* 0x001fc4000001004f */
[C---:B------:R-:W-:Y:S02]  /*2f20*/  FMUL.FTZ R97, R4.reuse, R64 ;  /* 0x0000004004617220 */ /* 0x040fe40000410000 */
[C---:B------:R-:W-:Y:S02]  /*2f30*/  FMUL.FTZ R99, R4.reuse, R65 ;  /* 0x0000004104637220 */ /* 0x040fe40000410000 */
[C---:B------:R-:W-:Y:S01]  /*2f40*/  FMUL.FTZ R100, R4.reuse, R66 ;  /* 0x0000004204647220 */ /* 0x040fe20000410000 */
[----:B------:R-:W0:Y:S01]  /*2f50*/  MUFU.EX2 R90, R90 ;  /* 0x0000005a005a7308 */ /* 0x000e220000000800 */
[----:B-1----:R-:W-:Y:S02]  /*2f60*/  FFMA.FTZ R7, R89, R5, R80 ;  /* 0x0000000559077223 */ /* 0x002fe40000010050 */
[C---:B------:R-:W-:Y:S02]  /*2f70*/  FMUL.FTZ R101, R4.reuse, R67 ;  /* 0x0000004304657220 */ /* 0x040fe40000410000 */
[----:B------:R-:W-:-:S03]  /*2f80*/  FMUL.FTZ R103, R4, R68 ;  /* 0x0000004404677220 */ /* 0x000fc60000410000 */
[----:B------:R-:W1:Y:S01]  /*2f90*/  MUFU.EX2 R92, R92 ;  /* 0x0000005c005c7308 */ /* 0x000e620000000800 */
[----:B--2---:R-:W-:-:S04]  /*2fa0*/  FMUL.FTZ R6, R87, R88 ;  /* 0x0000005857067220 */ /* 0x004fc80000410000 */
[----:B------:R-:W-:-:S03]  /*2fb0*/  FMUL.FTZ R5, R89, R6 ;  /* 0x0000000659057220 */ /* 0x000fc60000410000 */
[----:B------:R-:W2:Y:S01]  /*2fc0*/  MUFU.EX2 R91, R91 ;  /* 0x0000005b005b7308 */ /* 0x000ea20000000800 */
[C---:B0-----:R-:W-:Y:S02]  /*2fd0*/  FFMA.FTZ R7, R90.reuse, R7, R81 ;  /* 0x000000075a077223 */ /* 0x041fe40000010051 */
[----:B------:R-:W-:-:S05]  /*2fe0*/  FMUL.FTZ R5, R90, R5 ;  /* 0x000000055a057220 */ /* 0x000fca0000410000 */
[----:B------:R-:W0:Y:S01]  /*2ff0*/  MUFU.EX2 R94, R94 ;  /* 0x0000005e005e7308 */ /* 0x000e220000000800 */
[C---:B-1----:R-:W-:Y:S02]  /*3000*/  FFMA.FTZ R7, R92.reuse, R7, R69 ;  /* 0x000000075c077223 */ /* 0x042fe40000010045 */
[----:B------:R-:W-:-:S05]  /*3010*/  FMUL.FTZ R6, R92, R5 ;  /* 0x000000055c067220 */ /* 0x000fca0000410000 */
[----:B------:R-:W1:Y:S01]  /*3020*/  MUFU.EX2 R93, R93 ;  /* 0x0000005d005d7308 */ /* 0x000e620000000800 */
[C---:B--2---:R-:W-:Y:S02]  /*3030*/  FFMA.FTZ R7, R91.reuse, R7, R70 ;  /* 0x000000075b077223 */ /* 0x044fe40000010046 */
[----:B------:R-:W-:-:S05]  /*3040*/  FMUL.FTZ R5, R91, R6 ;  /* 0x000000065b057220 */ /* 0x000fca0000410000 */
        /* <DEDUP_REMOVED lines=8> */
[----:B------:R-:W-:Y:S02]  /*30d0*/  FMUL.FTZ R5, R95, R6 ;  /* 0x000000065f057220 */ /* 0x000fe40000410000 */
[C---:B------:R-:W-:Y:S02]  /*30e0*/  IMAD R6, R24.reuse, c[0x0][0x1a0], RZ ;  /* 0x0000680018067a24 */ /* 0x040fe400078e02ff */
[----:B------:R-:W-:Y:S01]  /*30f0*/  IMAD R24, R24, c[0x0][0x1c0], RZ ;  /* 0x0000700018187a24 */ /* 0x000fe200078e02ff */
[----:B------:R-:W2:Y:S01]  /*3100*/  MUFU.EX2 R97, R97 ;  /* 0x0000006100617308 */ /* 0x000ea20000000800 */
[C---:B0-----:R-:W-:Y:S02]  /*3110*/  FFMA.FTZ R7, R96.reuse, R7, R75 ;  /* 0x0000000760077223 */ /* 0x041fe4000001004b */
[----:B------:R-:W-:-:S02]  /*3120*/  FMUL.FTZ R5, R96, R5 ;  /* 0x0000000560057220 */ /* 0x000fc40000410000 */
[C---:B------:R-:W-:Y:S01]  /*3130*/  IMAD R25, R85.reuse, c[0x0][0x1a4], R6 ;  /* 0x0000690055197a24 */ /* 0x040fe200078e0206 */
[----:B------:R-:W-:Y:S01]  /*3140*/  MOV R6, R38 ;  /* 0x0000002600067202 */ /* 0x000fe20000000f00 */
[----:B------:R-:W-:Y:S01]  /*3150*/  IMAD R27, R85, c[0x0][0x1c4], R24 ;  /* 0x00007100551b7a24 */ /* 0x000fe200078e0218 */
        /* <DEDUP_REMOVED lines=11> */
[----:B------:R-:W-:Y:S01]  /*3210*/  FMUL.FTZ R4, R100, R5 ;  /* 0x0000000564047220 */ /* 0x000fe20000410000 */
[----:B------:R-:W-:Y:S01]  /*3220*/  MOV R5, R47 ;  /* 0x0000002f00057202 */ /* 0x000fe20000000f00 */
[C---:B--2---:R-:W-:Y:S02]  /*3230*/  FFMA.FTZ R7, R101.reuse, R7, R84 ;  /* 0x0000000765077223 */ /* 0x044fe40000010054 */
[----:B------:R-:W-:Y:S02]  /*3240*/  FMUL.FTZ R4, R101, R4 ;  /* 0x0000000465047220 */ /* 0x000fe40000410000 */
[C---:B0-----:R-:W-:Y:S01]  /*3250*/  FFMA.FTZ R31, R103.reuse, R7, R86 ;  /* 0x00000007671f7223 */ /* 0x041fe20000010056 */
[----:B------:R-:W-:Y:S01]  /*3260*/  MOV R7, R45 ;  /* 0x0000002d00077202 */ /* 0x000fe20000000f00 */
[----:B------:R-:W-:Y:S01]  /*3270*/  FMUL.FTZ R30, R103, R4 ;  /* 0x00000004671e7220 */ /* 0x000fe20000410000 */
[----:B------:R-:W-:-:S02]  /*3280*/  MOV R4, R36 ;  /* 0x0000002400047202 */ /* 0x000fc40000000f00 */
[----:B------:R-:W0:Y:S01]  /*3290*/  SHFL.UP PT, R34, R31, 0x1, RZ ;  /* 0x042000001f227989 */ /* 0x000e2200000e00ff */
[----:B------:R-:W-:-:S03]  /*32a0*/  IMAD.WIDE.U32 R6, R85, c[0x0][0x1c0], R6 ;  /* 0x0000700055067a25 */ /* 0x000fc600078e0006 */
[----:B------:R-:W1:Y:S01]  /*32b0*/  SHFL.UP PT, R35, R30, 0x1, RZ ;  /* 0x042000001e237989 */ /* 0x000e6200000e00ff */
[----:B------:R-:W-:Y:S01]  /*32c0*/  IMAD.WIDE.U32 R4, R85, c[0x0][0x1a0], R4 ;  /* 0x0000680055047a25 */ /* 0x000fe200078e0004 */
[----:B------:R-:W-:-:S04]  /*32d0*/  LEA R26, P3, R6, c[0x0][0x230], 0x2 ;  /* 0x00008c00061a7a11 */ /* 0x000fc800078610ff */
[C---:B------:R-:W-:Y:S02]  /*32e0*/  LEA R24, P2, R4.reuse, c[0x0][0x228], 0x2 ;  /* 0x00008a0004187a11 */ /* 0x040fe400078410ff */
[----:B------:R-:W-:Y:S02]  /*32f0*/  IADD3 R25, R5, R25, RZ ;  /* 0x0000001905197210 */ /* 0x000fe40007ffe0ff */
[----:B------:R-:W-:Y:S02]  /*3300*/  IADD3 R5, R7, R27, RZ ;  /* 0x0000001b07057210 */ /* 0x000fe40007ffe0ff */
[----:B------:R-:W-:Y:S02]  /*3310*/  LEA.HI.X R25, R4, c[0x0][0x22c], R25, 0x2, P2 ;  /* 0x00008b0004197a11 */ /* 0x000fe400010f1419 */
[----:B------:R-:W-:Y:S01]  /*3320*/  LEA.HI.X R27, R6, c[0x0][0x234], R5, 0x2, P3 ;  /* 0x00008d00061b7a11 */ /* 0x000fe200018f1405 */
[----:B0-----:R-:W-:Y:S01]  /*3330*/  @P1 FFMA.FTZ R31, R30, R34, R31 ;  /* 0x000000221e1f1223 */ /* 0x001fe2000001001f */
[----:B------:R-:W-:Y:S01]  /*3340*/  ISETP.NE.AND P2, PT, R48, 0x1f, PT ;  /* 0x0000001f3000780c */ /* 0x000fe20003f45270 */
[----:B------:R0:W5:Y:S01]  /*3350*/  LDG.E R102, [R24.64] ;  /* 0x0000000418667981 */ /* 0x000162000c1e1900 */
[----:B-1----:R-:W-:-:S03]  /*3360*/  @P1 FMUL.FTZ R30, R30, R35 ;  /* 0x000000231e1e1220 */ /* 0x002fc60000410000 */
[----:B------:R-:W1:Y:S04]  /*3370*/  SHFL.UP PT, R4, R31, 0x2, RZ ;  /* 0x044000001f047989 */ /* 0x000e6800000e00ff */
[----:B------:R-:W2:Y:S01]  /*3380*/  SHFL.UP PT, R5, R30, 0x2, RZ ;  /* 0x044000001e057989 */ /* 0x000ea200000e00ff */
[----:B------:R-:W-:-:S03]  /*3390*/  ISETP.GE.AND P1, PT, R48, 0x2, PT ;  /* 0x000000023000780c */ /* 0x000fc60003f26270 */
[----:B------:R0:W5:Y:S01]  /*33a0*/  LDG.E R105, [R26.64] ;  /* 0x000000041a697981 */ /* 0x000162000c1e1900 */
[----:B------:R-:W-:Y:S01]  /*33b0*/  MOV R35, RZ ;  /* 0x000000ff00237202 */ /* 0x000fe20000000f00 */
[----:B------:R-:W-:Y:S01]  /*33c0*/  BSSY B0, `(.L_x_3061) ;  /* 0x0000038000007945 */ /* 0x000fe20003800000 */
[----:B------:R-:W-:Y:S02]  /*33d0*/  MOV R34, 0x3f800000 ;  /* 0x3f80000000227802 */ /* 0x000fe40000000f00 */
[----:B------:R-:W-:-:S04]  /*33e0*/  SHF.R.U32.HI R108, RZ, 0x5, R50 ;  /* 0x00000005ff6c7819 */ /* 0x000fc80000011632 */
[----:B------:R-:W-:Y:S01]  /*33f0*/  @!P0 LDS.64 R34, [R85.X8+0x2150] ;  /* 0x0021500055228984 */ /* 0x000fe20000008a00 */
[----:B------:R-:W-:-:S04]  /*3400*/  ISETP.NE.AND P3, PT, R108, RZ, PT ;  /* 0x000000ff6c00720c */ /* 0x000fc80003f65270 */
[----:B------:R-:W-:Y:S01]  /*3410*/  ISETP.NE.AND P4, PT, R48, RZ, P3 ;  /* 0x000000ff3000720c */ /* 0x000fe20001f85270 */
[C---:B-1----:R-:W-:Y:S02]  /*3420*/  @P1 FFMA.FTZ R31, R30.reuse, R4, R31 ;  /* 0x000000041e1f1223 */ /* 0x042fe4000001001f */
[----:B--2---:R-:W-:-:S03]  /*3430*/  @P1 FMUL.FTZ R30, R30, R5 ;  /* 0x000000051e1e1220 */ /* 0x004fc60000410000 */
[----:B------:R-:W1:Y:S01]  /*3440*/  SHFL.UP PT, R4, R31, 0x4, RZ ;  /* 0x048000001f047989 */ /* 0x000e6200000e00ff */
[----:B------:R-:W-:-:S03]  /*3450*/  ISETP.GE.AND P1, PT, R48, 0x4, PT ;  /* 0x000000043000780c */ /* 0x000fc60003f26270 */
[----:B------:R-:W2:Y:S10]  /*3460*/  SHFL.UP PT, R5, R30, 0x4, RZ ;  /* 0x048000001e057989 */ /* 0x000eb400000e00ff */
[----:B-1----:R-:W-:-:S02]  /*3470*/  @P1 FFMA.FTZ R31, R30, R4, R31 ;  /* 0x000000041e1f1223 */ /* 0x002fc4000001001f */
        /* <DEDUP_REMOVED lines=9> */
[C---:B-1----:R-:W-:Y:S01]  /*3510*/  @P1 FFMA.FTZ R31, R30.reuse, R4, R31 ;  /* 0x000000041e1f1223 */ /* 0x042fe2000001001f */
[----:B------:R-:W-:Y:S01]  /*3520*/  @!P2 SHF.R.U32.HI R4, RZ, 0x2, R50 ;  /* 0x00000002ff04a819 */ /* 0x000fe20000011632 */
[----:B--2---:R-:W-:-:S03]  /*3530*/  @P1 FMUL.FTZ R30, R30, R5 ;  /* 0x000000051e1e1220 */ /* 0x004fc60000410000 */
[----:B------:R-:W-:Y:S01]  /*3540*/  @!P2 LOP3.LUT R106, R4, 0x3ffffff8, RZ, 0xc0, !PT ;  /* 0x3ffffff8046aa812 */ /* 0x000fe200078ec0ff */
[----:B------:R-:W-:Y:S01]  /*3550*/  SHFL.UP PT, R107, R31, 0x1, RZ ;  /* 0x042000001f6b7989 */ /* 0x000fe200000e00ff */
[----:B------:R-:W-:-:S03]  /*3560*/  ISETP.NE.AND P1, PT, R108, 0x3, PT ;  /* 0x000000036c00780c */ /* 0x000fc60003f25270 */
[----:B------:R-:W-:Y:S04]  /*3570*/  @!P2 STS.64 [R106+0x2110], R30 ;  /* 0x0021101e6a00a388 */ /* 0x000fe80000000a00 */
[----:B------:R-:W-:Y:S01]  /*3580*/  BAR.SYNC.DEFER_BLOCKING 0x0 ;  /* 0x0000000000007b1d */ /* 0x000fe20000010000 */
[----:B------:R-:W-:-:S05]  /*3590*/  ISETP.NE.AND P2, PT, R108, 0x2, PT ;  /* 0x000000026c00780c */ /* 0x000fca0003f45270 */
[----:B------:R-:W-:Y:S04]  /*35a0*/  SHFL.UP PT, R104, R30, 0x1, RZ ;  /* 0x042000001e687989 */ /* 0x000fe800000e00ff */
[----:B------:R-:W1:Y:S04]  /*35b0*/  LDS.128 R4, [0x2110] ;  /* 0x00211000ff047984 */ /* 0x000e680000000c00 */
[----:B0-----:R-:W0:Y:S01]  /*35c0*/  LDS.128 R24, [0x2120] ;  /* 0x00212000ff187984 */ /* 0x001e220000000c00 */
[-C--:B-1----:R-:W-:Y:S02]  /*35d0*/  FMUL.FTZ R109, R4, R6.reuse ;  /* 0x00000006046d7220 */ /* 0x082fe40000410000 */
[----:B------:R-:W-:-:S03]  /*35e0*/  FFMA.FTZ R6, R5, R6, R7 ;  /* 0x0000000605067223 */ /* 0x000fc60000010007 */
[C---:B------:R-:W-:Y:S01]  /*35f0*/  FSEL R4, R109.reuse, R4, !P2 ;  /* 0x000000046d047208 */ /* 0x040fe20005000000 */
[-C--:B0-----:R-:W-:Y:S01]  /*3600*/  FMUL.FTZ R109, R109, R24.reuse ;  /* 0x000000186d6d7220 */ /* 0x081fe20000410000 */
[C---:B------:R-:W-:Y:S01]  /*3610*/  FSEL R5, R6.reuse, R5, !P2 ;  /* 0x0000000506057208 */ /* 0x040fe20005000000 */
[----:B------:R-:W-:-:S03]  /*3620*/  FFMA.FTZ R24, R6, R24, R25 ;  /* 0x0000001806187223 */ /* 0x000fc60000010019 */
[----:B------:R-:W-:Y:S01]  /*3630*/  FSEL R7, R109, R4, !P1 ;  /* 0x000000046d077208 */ /* 0x000fe20004800000 */
[----:B------:R-:W-:Y:S01]  /*3640*/  FFMA.FTZ R27, R26, R24, R27 ;  /* 0x000000181a1b7223 */ /* 0x000fe2000001001b */
[----:B------:R-:W-:Y:S01]  /*3650*/  FSEL R5, R24, R5, !P1 ;  /* 0x0000000518057208 */ /* 0x000fe20004800000 */
[----:B------:R-:W-:Y:S01]  /*3660*/  FMUL.FTZ R26, R26, R109 ;  /* 0x0000006d1a1a7220 */ /* 0x000fe20000410000 */
[----:B------:R-:W-:Y:S01]  /*3670*/  @P3 MOV R4, R34 ;  /* 0x0000002200043202 */ /* 0x000fe20000000f00 */
[C---:B------:R-:W-:Y:S02]  /*3680*/  @P4 FMUL.FTZ R7, R104.reuse, R7 ;  /* 0x0000000768074220 */ /* 0x040fe40000410000 */
[----:B------:R-:W-:-:S03]  /*3690*/  @P4 FFMA.FTZ R5, R104, R5, R107 ;  /* 0x0000000568054223 */ /* 0x000fc6000001006b */
[----:B------:R-:W-:Y:S02]  /*36a0*/  @P3 MOV R104, R7 ;  /* 0x0000000700683202 */ /* 0x000fe40000000f00 */
[----:B------:R-:W-:Y:S02]  /*36b0*/  @P3 MOV R107, R5 ;  /* 0x00000005006b3202 */ /* 0x000fe40000000f00 */
        /* <DEDUP_REMOVED lines=8> */
.L_x_3062:
[----:B------:R-:W-:Y:S05]  /*3740*/  BSYNC B0 ;  /* 0x0000000000007941 */ /* 0x000fea0003800000 */
.L_x_3061:
        /* <DEDUP_REMOVED lines=17> */
[----:B0-----:R-:W-:-:S04]  /*3860*/  FFMA.FTZ R35, R98, R96, R77 ;  /* 0x0000006062237223 */ /* 0x001fc8000001004d */
[----:B------:R-:W-:-:S04]  /*3870*/  FFMA.FTZ R97, R97, R35, R76 ;  /* 0x0000002361617223 */ /* 0x000fc8000001004c */
[----:B------:R-:W-:-:S04]  /*3880*/  FFMA.FTZ R99, R99, R97, R82 ;  /* 0x0000006163637223 */ /* 0x000fc80000010052 */
[----:B------:R-:W-:-:S04]  /*3890*/  FFMA.FTZ R100, R100, R99, R83 ;  /* 0x0000006364647223 */ /* 0x000fc80000010053 */
[----:B------:R-:W-:-:S04]  /*38a0*/  FFMA.FTZ R101, R101, R100, R84 ;  /* 0x0000006465657223 */ /* 0x000fc80000010054 */
[----:B------:R-:W-:Y:S01]  /*38b0*/  FFMA.FTZ R103, R103, R101, R86 ;  /* 0x0000006567677223 */ /* 0x000fe20000010056 */
[----:B------:R-:W-:Y:S05]  /*38c0*/  @P1 BRA `(.L_x_3064) ;  /* 0x0000008000001947 */ /* 0x000fea0003800000 */
[----:B------:R-:W-:Y:S01]  /*38d0*/  IMAD R7, R46, c[0x0][0x16c], R85 ;  /* 0x00005b002e077a24 */ /* 0x000fe200078e0255 */
[----:B------:R0:W-:Y:S04]  /*38e0*/  STS.64 [R85.X8+0x2150], R4 ;  /* 0x0021500455007388 */ /* 0x0001e80000008a00 */
[----:B------:R-:W-:Y:S02]  /*38f0*/  SHF.R.S32.HI R25, RZ, 0x1f, R7 ;  /* 0x0000001fff197819 */ /* 0x000fe40000011407 */
[----:B------:R-:W-:-:S04]  /*3900*/  IADD3 R7, P1, R44, R7, RZ ;  /* 0x000000072c077210 */ /* 0x000fc80007f3e0ff */
[----:B------:R-:W-:Y:S02]  /*3910*/  LEA.HI.X.SX32 R24, R44, R25, 0x1, P1 ;  /* 0x000000192c187211 */ /* 0x000fe400008f0eff */
[----:B------:R-:W-:-:S04]  /*3920*/  LEA R6, P1, R7, c[0x0][0x260], 0x3 ;  /* 0x0000980007067a11 */ /* 0x000fc800078218ff */
[----:B------:R-:W-:-:S05]  /*3930*/  LEA.HI.X R7, R7, c[0x0][0x264], R24, 0x3, P1 ;  /* 0x0000990007077a11 */ /* 0x000fca00008f1c18 */
[----:B------:R0:W-:Y:S04]  /*3940*/  STG.E.64 [R6.64], R4 ;  /* 0x0000000406007986 */ /* 0x0001e8000c101b04 */
.L_x_3064:
[----:B------:R-:W-:Y:S05]  /*3950*/  BSYNC B0 ;  /* 0x0000000000007941 */ /* 0x000fea0003800000 */
.L_x_3063:
[----:B0-----:R-:W-:Y:S01]  /*3960*/  IADD3 R85, R85, 0x1, RZ ;  /* 0x0000000155557810 */ /* 0x001fe20007ffe0ff */
[C---:B------:R-:W-:Y:S02]  /*3970*/  FFMA.FTZ R12, R102.reuse, R87, R12 ;  /* 0x00000057660c7223 */ /* 0x040fe4000001000c */
        /* <DEDUP_REMOVED lines=16> */
[----:B------:R-:W-:Y:S05]  /*3a80*/  @!P1 BRA `(.L_x_3065) ;  /* 0xfffff2e000009947 */ /* 0x000fea000383ffff */
.L_x_3060:
[----:B------:R-:W-:Y:S01]  /*3a90*/  BAR.SYNC.DEFER_BLOCKING 0x0 ;  /* 0x0000000000007b1d */ /* 0x000fe20000010000 */
[----:B------:R-:W-:Y:S01]  /*3aa0*/  SHF.L.U32 R4, R50, 0x2, RZ ;  /* 0x0000000232047819 */ /* 0x000fe200000006ff */
[----:B------:R-:W-:Y:S01]  /*3ab0*/  IMAD R35, R51, c[0x0][0x200], RZ ;  /* 0x0000800033237a24 */ /* 0x000fe200078e02ff */
[----:B------:R-:W-:-:S02]  /*3ac0*/  SHF.L.U32 R32, R46, 0xb, RZ ;  /* 0x0000000b2e207819 */ /* 0x000fc400000006ff */
[----:B------:R-:W-:Y:S01]  /*3ad0*/  LOP3.LUT R69, R4, 0xffffff80, RZ, 0xc0, !PT ;  /* 0xffffff8004457812 */ /* 0x000fe200078ec0ff */
[----:B------:R-:W-:Y:S01]  /*3ae0*/  IMAD R35, R52, c[0x0][0x204], R35 ;  /* 0x0000810034237a24 */ /* 0x000fe200078e0223 */
[----:B------:R-:W-:Y:S02]  /*3af0*/  SHF.R.S32.HI R33, RZ, 0x1f, R32 ;  /* 0x0000001fff217819 */ /* 0x000fe40000011420 */
[----:B------:R-:W-:Y:S02]  /*3b00*/  LEA R34, R48, R69, 0x2 ;  /* 0x0000004530227211 */ /* 0x000fe400078e10ff */
[----:B------:R-:W-:Y:S02]  /*3b10*/  IADD3 R69, R69, R48, RZ ;  /* 0x0000003045457210 */ /* 0x000fe40007ffe0ff */
[----:B------:R-:W-:Y:S02]  /*3b20*/  IADD3 R46, R46, 0x1, RZ ;  /* 0x000000012e2e7810 */ /* 0x000fe40007ffe0ff */
[----:B------:R-:W-:-:S02]  /*3b30*/  SHF.L.U32 R57, R69, 0x4, RZ ;  /* 0x0000000445397819 */ /* 0x000fc400000006ff */
[----:B------:R-:W-:Y:S02]  /*3b40*/  IADD3 R42, P1, R42, 0x2000, RZ ;  /* 0x000020002a2a7810 */ /* 0x000fe40007f3e0ff */
[----:B------:R-:W-:Y:S02]  /*3b50*/  IADD3 R40, P2, R40, 0x2000, RZ ;  /* 0x0000200028287810 */ /* 0x000fe40007f5e0ff */
[----:B------:R-:W-:Y:S02]  /*3b60*/  IADD3.X R43, RZ, R43, RZ, P1, !PT ;  /* 0x0000002bff2b7210 */ /* 0x000fe40000ffe4ff */
[----:B------:R-:W-:Y:S01]  /*3b70*/  IADD3.X R41, RZ, R41, RZ, P2, !PT ;  /* 0x00000029ff297210 */ /* 0x000fe200017fe4ff */
[----:B------:R-:W-:Y:S04]  /*3b80*/  STS.128 [R34.X16], R12 ;  /* 0x0000000c22007388 */ /* 0x000fe8000000cc00 */
[----:B------:R0:W-:Y:S04]  /*3b90*/  STS.128 [R34.X16+0x10], R16 ;  /* 0x0000101022007388 */ /* 0x0001e8000000cc00 */
[----:B------:R-:W-:Y:S04]  /*3ba0*/  STS.128 [R34.X16+0x20], R20 ;  /* 0x0000201422007388 */ /* 0x000fe8000000cc00 */
[----:B------:R1:W-:Y:S01]  /*3bb0*/  STS.128 [R34.X16+0x30], R8 ;  /* 0x0000300822007388 */ /* 0x0003e2000000cc00 */
[----:B------:R-:W-:-:S06]  /*3bc0*/  NOP ;  /* 0x0000000000007918 */ /* 0x000fcc0000000000 */
[----:B------:R-:W2:Y:S01]  /*3bd0*/  LDS.128 R28, [R57] ;  /* 0x00000000391c7984 */ /* 0x000ea20000000c00 */
[----:B0-----:R-:W-:-:S03]  /*3be0*/  IMAD.WIDE.U32 R16, R52, c[0x0][0x200], R32 ;  /* 0x0000800034107a25 */ /* 0x001fc600078e0020 */
[----:B------:R-:W0:Y:S02]  /*3bf0*/  LDS.128 R24, [R57+0x200] ;  /* 0x0002000039187984 */ /* 0x000e240000000c00 */
[----:B------:R-:W-:Y:S02]  /*3c00*/  IADD3 R17, R17, R35, RZ ;  /* 0x0000002311117210 */ /* 0x000fe40007ffe0ff */
[----:B------:R-:W3:Y:S01]  /*3c10*/  LDS.128 R12, [R57+0x400] ;  /* 0x00040000390c7984 */ /* 0x000ee20000000c00 */
[----:B-1----:R-:W-:-:S03]  /*3c20*/  IMAD R9, R55, c[0x0][0x208], RZ ;  /* 0x0000820037097a24 */ /* 0x002fc600078e02ff */
[----:B------:R-:W1:Y:S01]  /*3c30*/  LDS.128 R4, [R57+0x600] ;  /* 0x0006000039047984 */ /* 0x000e620000000c00 */
[C---:B------:R-:W-:Y:S02]  /*3c40*/  IMAD R11, R56.reuse, c[0x0][0x20c], R9 ;  /* 0x00008300380b7a24 */ /* 0x040fe400078e0209 */
[----:B------:R-:W-:-:S05]  /*3c50*/  IMAD.WIDE.U32 R8, R56, c[0x0][0x208], R16 ;  /* 0x0000820038087a25 */ /* 0x000fca00078e0010 */
        /* <DEDUP_REMOVED lines=11> */
.L_x_3066:
[----:B------:R-:W-:Y:S05]  /*3d10*/  EXIT ;  /* 0x000000000000794d */ /* 0x000fea0003800000 */
.L_x_3068:
        /* <DEDUP_REMOVED lines=14> */
.L_x_5408:


//--------------------- .text._Z25selective_scan_fwd_kernelI32Selective_Scan_fwd_kernel_traitsILi128ELi16ELi1ELb1ELb0ELb0ELb1EffEEv13SSMParamsBase --------------------------
	.section	.text._Z25selective_scan_fwd_kernelI32Selective_Scan_fwd_kernel_traitsILi128ELi16ELi1ELb1ELb0ELb0ELb1EffEEv13SSMParamsBase,"ax",@progbits
	.sectioninfo	@"SHI_REGISTERS=112"
	.align	128
        .global         _Z25selective_scan_fwd_kernelI32Selective_Scan_fwd_kernel_traitsILi128ELi16ELi1ELb1ELb0ELb0ELb1EffEEv13SSMParamsBase
        .type           _Z25selective_scan_fwd_kernelI32Selective_Scan_fwd_kernel_traitsILi128ELi16ELi1ELb1ELb0ELb0ELb1EffEEv13SSMParamsBase,@function
        .size           _Z25selective_scan_fwd_kernelI32Selective_Scan_fwd_kernel_traitsILi128ELi16ELi1ELb1ELb0ELb0ELb1EffEEv13SSMParamsBase,(.L_x_5409 - _Z25selective_scan_fwd_kernelI32Selective_Scan_fwd_kernel_traitsILi128ELi16ELi1ELb1ELb0ELb0ELb1EffEEv13SSMParamsBase)
        .other          _Z25selective_scan_fwd_kernelI32Selective_Scan_fwd_kernel_traitsILi128ELi16ELi1ELb1ELb0ELb0ELb1EffEEv13SSMParamsBase,@"STO_CUDA_ENTRY STV_DEFAULT"
_Z25selective_scan_fwd_kernelI32Selective_Scan_fwd_kernel_traitsILi128ELi16ELi1ELb1ELb0ELb0ELb1EffEEv13SSMParamsBase:
.text._Z25selective_scan_fwd_kernelI32Selective_Scan_fwd_kernel_traitsILi128ELi16ELi1ELb1ELb0ELb0ELb1EffEEv13SSMParamsBase:
        /* <DEDUP_REMOVED lines=14> */
[C---:B------:R-:W-:Y:S02]  /*00e0*/  @P0 LEA.HI.X R7, R0.reuse, c[0x0][0x23c], R57, 0x2, P2 ;  /* 0x00008f0000070a11 */ /* 0x040fe400010f1439 */
        /* <DEDUP_REMOVED lines=25> */
[----:B------:R-:W-:Y:S01]  /*0280*/  IMAD R5, R57, c[0x0][0x180], RZ ;  /* 0x0000600039057a24 */ /* 0x000fe200078e02ff */
[----:B------:R-:W-:Y:S01]  /*0290*/  IADD3 R71, R3, R7, RZ ;  /* 0x0000000703477210 */ /* 0x000fe20007ffe0ff */
[C---:B------:R-:W-:Y:S01]  /*02a0*/  IMAD R7, R57.reuse, c[0x0][0x198], RZ ;  /* 0x0000660039077a24 */ /* 0x040fe200078e02ff */
[----:B------:R-:W-:Y:S01]  /*02b0*/  LEA R64, P0, R2, c[0x0][0x240], 0x2 ;  /* 0x0000900002407a11 */ /* 0x000fe200078010ff */
[----:B------:R-:W-:Y:S01]  /*02c0*/  IMAD R9, R57, c[0x0][0x1b8], RZ ;  /* 0x00006e0039097a24 */ /* 0x000fe200078e02ff */
[----:B------:R-:W-:Y:S01]  /*02d0*/  LEA.HI.X R75, R4, c[0x0][0x24c], R75, 0x2, P1 ;  /* 0x00009300044b7a11 */ /* 0x000fe200008f144b */
[----:B------:R-:W-:Y:S01]  /*02e0*/  IMAD R65, R0, c[0x0][0x184], R5 ;  /* 0x0000610000417a24 */ /* 0x000fe200078e0205 */
[----:B------:R-:W-:Y:S01]  /*02f0*/  LEA.HI.X R71, R2, c[0x0][0x244], R71, 0x2, P0 ;  /* 0x0000910002477a11 */ /* 0x000fe200000f1447 */
[----:B------:R-:W-:-:S02]  /*0300*/  IMAD R4, R59, c[0x0][0x164], R0 ;  /* 0x000059003b047a24 */ /* 0x000fc400078e0200 */
[----:B------:R-:W-:-:S04]  /*0310*/  IMAD.WIDE.U32 R22, R0, c[0x0][0x180], RZ ;  /* 0x0000600000167a25 */ /* 0x000fc800078e00ff */
[C---:B------:R-:W-:Y:S01]  /*0320*/  IMAD.WIDE.U32 R20, R0.reuse, c[0x0][0x198], RZ ;  /* 0x0000660000147a25 */ /* 0x040fe200078e00ff */
[C---:B0-----:R-:W-:Y:S02]  /*0330*/  SHF.L.U32 R5, R61.reuse, 0x2, RZ ;  /* 0x000000023d057819 */ /* 0x041fe400000006ff */
[----:B------:R-:W-:Y:S01]  /*0340*/  LOP3.LUT R72, R61, 0x1f, RZ, 0xc0, !PT ;  /* 0x0000001f3d487812 */ /* 0x000fe200078ec0ff */
[C---:B------:R-:W-:Y:S01]  /*0350*/  IMAD.WIDE.U32 R2, R0.reuse, c[0x0][0x1b8], RZ ;  /* 0x00006e0000027a25 */ /* 0x040fe200078e00ff */
[----:B------:R-:W-:Y:S02]  /*0360*/  LOP3.LUT R5, R5, 0xffffff80, RZ, 0xc0, !PT ;  /* 0xffffff8005057812 */ /* 0x000fe400078ec0ff */
[----:B------:R-:W-:Y:S01]  /*0370*/  IADD3 R65, R23, R65, RZ ;  /* 0x0000004117417210 */ /* 0x000fe20007ffe0ff */
[C---:B------:R-:W-:Y:S01]  /*0380*/  IMAD R7, R0.reuse, c[0x0][0x19c], R7 ;  /* 0x0000670000077a24 */ /* 0x040fe200078e0207 */
[C---:B------:R-:W-:Y:S01]  /*0390*/  LOP3.LUT R68, R5.reuse, 0x1f, R61, 0xf8, !PT ;  /* 0x0000001f05447812 */ /* 0x040fe200078ef83d */
[----:B------:R-:W-:Y:S01]  /*03a0*/  IMAD R9, R0, c[0x0][0x1bc], R9 ;  /* 0x00006f0000097a24 */ /* 0x000fe200078e0209 */
[----:B-1----:R-:W-:Y:S01]  /*03b0*/  IADD3 R73, R5, R62, RZ ;  /* 0x0000003e05497210 */ /* 0x002fe20007ffe0ff */
[----:B------:R-:W-:Y:S01]  /*03c0*/  IMAD R4, R4, c[0x0][0x174], RZ ;  /* 0x00005d0004047a24 */ /* 0x000fe200078e02ff */
[----:B------:R-:W-:-:S02]  /*03d0*/  IADD3 R67, R21, R7, RZ ;  /* 0x0000000715437210 */ /* 0x000fc40007ffe0ff */
[----:B------:R-:W-:Y:S01]  /*03e0*/  IADD3 R69, R3, R9, RZ ;  /* 0x0000000903457210 */ /* 0x000fe20007ffe0ff */
[----:B------:R-:W-:Y:S02]  /*03f0*/  IMAD R63, R4, c[0x0][0x16c], RZ ;  /* 0x00005b00043f7a24 */ /* 0x000fe400078e02ff */
.L_x_3108:
[----:B------:R-:W-:Y:S01]  /*0400*/  BAR.SYNC.DEFER_BLOCKING 0x0 ;  /* 0x0000000000007b1d */ /* 0x000fe20000010000 */
[----:B0-----:R-:W-:Y:S02]  /*0410*/  MOV R4, R64 ;  /* 0x0000004000047202 */ /* 0x001fe40000000f00 */
[----:B------:R-:W-:-:S05]  /*0420*/  MOV R5, R71 ;  /* 0x0000004700057202 */ /* 0x000fca0000000f00 */
[----:B------:R-:W-:-:S05]  /*0430*/  IMAD.WIDE R4, R68, 0x10, R4 ;  /* 0x0000001044047825 */ /* 0x000fca00078e0204 */
[----:B------:R-:W2:Y:S04]  /*0440*/  LDG.E.128 R16, [R4.64] ;  /* 0x0000000404107981 */ /* 0x000ea8000c1e1d00 */
[----:B------:R-:W3:Y:S04]  /*0450*/  LDG.E.128 R28, [R4.64+0x200] ;  /* 0x00020004041c7981 */ /* 0x000ee8000c1e1d00 */
[----:B------:R-:W4:Y:S04]  /*0460*/  LDG.E.128 R32, [R4.64+0x400] ;  /* 0x0004000404207981 */ /* 0x000f28000c1e1d00 */
[----:B------:R-:W4:Y:S01]  /*0470*/  LDG.E.128 R36, [R4.64+0x600] ;  /* 0x0006000404247981 */ /* 0x000f22000c1e1d00 */
[----:B------:R-:W-:Y:S01]  /*0480*/  IMAD R78, R62, 0x3, R73 ;  /* 0x000000033e4e7824 */ /* 0x000fe200078e0249 */
[----:B------:R-:W-:-:S05]  /*0490*/  MOV R74, R66 ;  /* 0x00000042004a7202 */ /* 0x000fca0000000f00 */
[----:B------:R-:W-:Y:S01]  /*04a0*/  IMAD.WIDE R76, R68, 0x10, R74 ;  /* 0x00000010444c7825 */ /* 0x000fe200078e024a */
[----:B--2---:R-:W-:Y:S04]  /*04b0*/  STS.128 [R73.X16], R16 ;  /* 0x0000001049007388 */ /* 0x004fe8000000cc00 */
[----:B---3--:R0:W-:Y:S04]  /*04c0*/  STS.128 [R73.X16+0x200], R28 ;  /* 0x0002001c49007388 */ /* 0x0081e8000000cc00 */
        /* <DEDUP_REMOVED lines=8> */
[----:B------:R-:W3:Y:S04]  /*0550*/  LDG.E.128 R4, [R76.64] ;  /* 0x000000044c047981 */ /* 0x000ee8000c1e1d00 */
[----:B0-----:R-:W4:Y:S04]  /*0560*/  LDG.E.128 R28, [R76.64+0x200] ;  /* 0x000200044c1c7981 */ /* 0x001f28000c1e1d00 */
[----:B-1----:R-:W4:Y:S04]  /*0570*/  LDG.E.128 R32, [R76.64+0x400] ;  /* 0x000400044c207981 */ /* 0x002f28000c1e1d00 */
[----:B--2---:R-:W2:Y:S01]  /*0580*/  LDG.E.128 R36, [R76.64+0x600] ;  /* 0x000600044c247981 */ /* 0x004ea2000c1e1d00 */
[----:B------:R-:W-:Y:S01]  /*0590*/  ULDC.U8 UR6, c[0x0][0x17e] ;  /* 0x00005f8000067ab9 */ /* 0x000fe20000000000 */
[----:B------:R-:W-:Y:S01]  /*05a0*/  MOV R74, c[0x0][0x16c] ;  /* 0x00005b00004a7a02 */ /* 0x000fe20000000f00 */
[----:B------:R-:W-:Y:S03]  /*05b0*/  BSSY B0, `(.L_x_3069) ;  /* 0x000003a000007945 */ /* 0x000fe60003800000 */
[----:B------:R-:W-:Y:S01]  /*05c0*/  ISETP.GE.AND P6, PT, R74, 0x1, PT ;  /* 0x000000014a00780c */ /* 0x000fe20003fc6270 */
[----:B---3--:R-:W-:Y:S04]  /*05d0*/  STS.128 [R73.X16], R4 ;  /* 0x0000000449007388 */ /* 0x008fe8000000cc00 */
[----:B----4-:R-:W-:Y:S04]  /*05e0*/  STS.128 [R73.X16+0x200], R28 ;  /* 0x0002001c49007388 */ /* 0x010fe8000000cc00 */
[----:B------:R-:W-:Y:S04]  /*05f0*/  STS.128 [R73.X16+0x400], R32 ;  /* 0x0004002049007388 */ /* 0x000fe8000000cc00 */
[----:B--2---:R-:W-:Y:S01]  /*0600*/  STS.128 [R73.X16+0x600], R36 ;  /* 0x0006002449007388 */ /* 0x004fe2000000cc00 */
        /* <DEDUP_REMOVED lines=52> */
.L_x_3070:
[----:B--234-:R-:W-:Y:S05]  /*0950*/  BSYNC B0 ;  /* 0x0000000000007941 */ /* 0x01cfea0003800000 */
.L_x_3069:
        /* <DEDUP_REMOVED lines=35> */
.L_x_3072:
[----:B------:R-:W-:Y:S05]  /*0b90*/  BSYNC B0 ;  /* 0x0000000000007941 */ /* 0x000fea0003800000 */
.L_x_3071:
        /* <DEDUP_REMOVED lines=37> */
.L_x_3074:
[----:B------:R-:W-:Y:S05]  /*0df0*/  BSYNC B0 ;  /* 0x0000000000007941 */ /* 0x000fea0003800000 */
.L_x_3073:
        /* <DEDUP_REMOVED lines=35> */
.L_x_3076:
[----:B------:R-:W-:Y:S05]  /*1030*/  BSYNC B0 ;  /* 0x0000000000007941 */ /* 0x000fea0003800000 */
.L_x_3075:
        /* <DEDUP_REMOVED lines=37> */
.L_x_3078:
[----:B------:R-:W-:Y:S05]  /*1290*/  BSYNC B0 ;  /* 0x0000000000007941 */ /* 0x000fea0003800000 */
.L_x_3077:
        /* <DEDUP_REMOVED lines=35> */
.L_x_3080:
[----:B------:R-:W-:Y:S05]  /*14d0*/  BSYNC B0 ;  /* 0x0000000000007941 */ /* 0x000fea0003800000 */
.L_x_3079:
        /* <DEDUP_REMOVED lines=37> */
.L_x_3082:
[----:B------:R-:W-:Y:S05]  /*1730*/  BSYNC B0 ;  /* 0x0000000000007941 */ /* 0x000fea0003800000 */
.L_x_3081:
        /* <DEDUP_REMOVED lines=35> */
.L_x_3084:
[----:B------:R-:W-:Y:S05]  /*1970*/  BSYNC B0 ;  /* 0x0000000000007941 */ /* 0x000fea0003800000 */
.L_x_3083:
        /* <DEDUP_REMOVED lines=37> */
.L_x_3086:
[----:B------:R-:W-:Y:S05]  /*1bd0*/  BSYNC B0 ;  /* 0x0000000000007941 */ /* 0x000fea0003800000 */
.L_x_3085:
        /* <DEDUP_REMOVED lines=38> */
.L_x_3088:
[----:B------:R-:W-:Y:S05]  /*1e40*/  BSYNC B0 ;  /* 0x0000000000007941 */ /* 0x000fea0003800000 */
.L_x_3087:
        /* <DEDUP_REMOVED lines=50> */
.L_x_3090:
[----:B------:R-:W-:Y:S05]  /*2170*/  BSYNC B0 ;  /* 0x0000000000007941 */ /* 0x000fea0003800000 */
.L_x_3089:
        /* <DEDUP_REMOVED lines=34> */
.L_x_3092:
[----:B------:R-:W-:Y:S05]  /*23a0*/  BSYNC B0 ;  /* 0x0000000000007941 */ /* 0x000fea0003800000 */
.L_x_3091:
        /* <DEDUP_REMOVED lines=33> */
.L_x_3094:
[----:B------:R-:W-:Y:S05]  /*25c0*/  BSYNC B0 ;  /* 0x0000000000007941 */ /* 0x000fea0003800000 */
.L_x_3093:
        /* <DEDUP_REMOVED lines=33> */
.L_x_3096:
[----:B------:R-:W-:Y:S05]  /*27e0*/  BSYNC B0 ;  /* 0x0000000000007941 */ /* 0x000fea0003800000 */
.L_x_3095:
        /* <DEDUP_REMOVED lines=33> */
.L_x_3098:
[----:B------:R-:W-:Y:S05]  /*2a00*/  BSYNC B0 ;  /* 0x0000000000007941 */ /* 0x000fea0003800000 */
.L_x_3097:
        /* <DEDUP_REMOVED lines=33> */
.L_x_3100:
[----:B------:R-:W-:Y:S05]  /*2c20*/  BSYNC B0 ;  /* 0x0000000000007941 */ /* 0x000fea0003800000 */
.L_x_3099:
        /* <DEDUP_REMOVED lines=23> */
.L_x_3106:
        /* <DEDUP_REMOVED lines=15> */
[----:B0-----:R-:W0:Y:S01]  /*2e90*/  MUFU.EX2 R88, R88 ;  /* 0x0000005800587308 */ /* 0x001e220000000800 */
        /* <DEDUP_REMOVED lines=50> */
[----:B------:R-:W-:Y:S02]  /*31c0*/  FMUL.FTZ R25, R99, R26 ;  /* 0x0000001a63197220 */ /* 0x000fe40000410000 */
[C---:B------:R-:W-:Y:S02]  /*31d0*/  IMAD R26, R28.reuse, c[0x0][0x1a0], RZ ;  /* 0x000068001c1a7a24 */ /* 0x040fe400078e02ff */
[----:B------:R-:W-:Y:S01]  /*31e0*/  IMAD R28, R28, c[0x0][0x1c0], RZ ;  /* 0x000070001c1c7a24 */ /* 0x000fe200078e02ff */
[----:B------:R-:W0:Y:S01]  /*31f0*/  MUFU.EX2 R103, R103 ;  /* 0x0000006700677308 */ /* 0x000e220000000800 */
[C---:B-1----:R-:W-:Y:S02]  /*3200*/  FFMA.FTZ R27, R100.reuse, R27, R83 ;  /* 0x0000001b641b7223 */ /* 0x042fe40000010053 */
[----:B------:R-:W-:Y:S01]  /*3210*/  FMUL.FTZ R24, R100, R25 ;  /* 0x0000001964187220 */ /* 0x000fe20000410000 */
[----:B------:R-:W-:Y:S01]  /*3220*/  MOV R25, R67 ;  /* 0x0000004300197202 */ /* 0x000fe20000000f00 */
[C---:B------:R-:W-:Y:S01]  /*3230*/  IMAD R29, R85.reuse, c[0x0][0x1a4], R26 ;  /* 0x00006900551d7a24 */ /* 0x040fe200078e021a */
[----:B------:R-:W-:Y:S01]  /*3240*/  MOV R26, R2 ;  /* 0x00000002001a7202 */ /* 0x000fe20000000f00 */
[----:B------:R-:W-:-:S02]  /*3250*/  IMAD R31, R85, c[0x0][0x1c4], R28 ;  /* 0x00007100551f7a24 */ /* 0x000fc400078e021c */
[C---:B--2---:R-:W-:Y:S02]  /*3260*/  FFMA.FTZ R27, R101.reuse, R27, R84 ;  /* 0x0000001b651b7223 */ /* 0x044fe40000010054 */
[----:B------:R-:W-:Y:S02]  /*3270*/  FMUL.FTZ R24, R101, R24 ;  /* 0x0000001865187220 */ /* 0x000fe40000410000 */
[C---:B0-----:R-:W-:Y:S01]  /*3280*/  FFMA.FTZ R33, R103.reuse, R27, R86 ;  /* 0x0000001b67217223 */ /* 0x041fe20000010056 */
[----:B------:R-:W-:Y:S01]  /*3290*/  MOV R27, R69 ;  /* 0x00000045001b7202 */ /* 0x000fe20000000f00 */
[----:B------:R-:W-:Y:S01]  /*32a0*/  FMUL.FTZ R32, R103, R24 ;  /* 0x0000001867207220 */ /* 0x000fe20000410000 */
[----:B------:R-:W-:Y:S02]  /*32b0*/  MOV R24, R20 ;  /* 0x0000001400187202 */ /* 0x000fe40000000f00 */
        /* <DEDUP_REMOVED lines=75> */
.L_x_3103:
[----:B------:R-:W-:Y:S05]  /*3770*/  BSYNC B0 ;  /* 0x0000000000007941 */ /* 0x000fea0003800000 */
.L_x_3102:
        /* <DEDUP_REMOVED lines=32> */
.L_x_3105:
[----:B------:R-:W-:Y:S05]  /*3980*/  BSYNC B0 ;  /* 0x0000000000007941 */ /* 0x000fea0003800000 */
.L_x_3104:
[----:B-1----:R-:W-:Y:S01]  /*3990*/  IADD3 R85, R85, 0x1, RZ ;  /* 0x0000000155557810 */ /* 0x002fe20007ffe0ff */
        /* <DEDUP_REMOVED lines=18> */
.L_x_3101:
        /* <DEDUP_REMOVED lines=10> */
[----:B------:R-:W-:Y:S01]  /*3b60*/  IMAD R43, R59, c[0x0][0x204], R24 ;  /* 0x000081003b2b7a24 */ /* 0x000fe200078e0218 */
[----:B------:R-:W-:Y:S01]  /*3b70*/  IADD3 R73, R73, R62, RZ ;  /* 0x0000003e49497210 */ /* 0x000fe20007ffe0ff */
[----:B0-----:R-:W-:-:S03]  /*3b80*/  IMAD.WIDE.U32 R40, R59, c[0x0][0x200], R76 ;  /* 0x000080003b287a25 */ /* 0x001fc600078e004c */
[----:B------:R-:W-:Y:S01]  /*3b90*/  SHF.L.U32 R74, R73, 0x4, RZ ;  /* 0x00000004494a7819 */ /* 0x000fe200000006ff */
[----:B------:R-:W-:Y:S01]  /*3ba0*/  IMAD R47, R59, c[0x0][0x1f4], R42 ;  /* 0x00007d003b2f7a24 */ /* 0x000fe200078e022a */
[----:B------:R-:W-:Y:S01]  /*3bb0*/  IADD3 R41, R41, R43, RZ ;  /* 0x0000002b29297210 */ /* 0x000fe20007ffe0ff */
[----:B------:R-:W-:-:S04]  /*3bc0*/  IMAD.WIDE.U32 R42, R59, c[0x0][0x1f0], R76 ;  /* 0x00007c003b2a7a25 */ /* 0x000fc800078e004c */
[----:B------:R-:W-:Y:S01]  /*3bd0*/  IMAD.WIDE.U32 R40, R0, c[0x0][0x208], R40 ;  /* 0x0000820000287a25 */ /* 0x000fe200078e0028 */
[----:B------:R-:W-:Y:S01]  /*3be0*/  IADD3 R43, R43, R47, RZ ;  /* 0x0000002f2b2b7210 */ /* 0x000fe20007ffe0ff */
[----:B------:R-:W-:Y:S02]  /*3bf0*/  STS.128 [R78.X16], R12 ;  /* 0x0000000c4e007388 */ /* 0x000fe4000000cc00 */
        /* <DEDUP_REMOVED lines=10> */
[----:B------:R-:W0:Y:S01]  /*3ca0*/  LDS.128 R24, [R74] ;  /* 0x000000004a187984 */ /* 0x000e220000000c00 */
[----:B------:R-:W-:Y:S01]  /*3cb0*/  IMAD.WIDE R80, R68, 0x10, R80 ;  /* 0x0000001044507825 */ /* 0x000fe200078e0250 */
[----:B------:R-:W-:Y:S02]  /*3cc0*/  IADD3 R41, R43, R49, RZ ;  /* 0x000000312b297210 */ /* 0x000fe40007ffe0ff */
[----:B------:R-:W1:Y:S01]  /*3cd0*/  LDS.128 R28, [R74+0x200] ;  /* 0x000200004a1c7984 */ /* 0x000e620000000c00 */
[----:B------:R-:W-:-:S03]  /*3ce0*/  LEA R82, P0, R42, c[0x0][0x268], 0x2 ;  /* 0x00009a002a527a11 */ /* 0x000fc600078010ff */
[----:B------:R-:W2:Y:S01]  /*3cf0*/  LDS.128 R32, [R74+0x400] ;  /* 0x000400004a207984 */ /* 0x000ea20000000c00 */
[----:B------:R-:W-:-:S03]  /*3d00*/  LEA.HI.X R83, R42, c[0x0][0x26c], R41, 0x2, P0 ;  /* 0x00009b002a537a11 */ /* 0x000fc600000f1429 */
[----:B------:R-:W3:Y:S02]  /*3d10*/  LDS.128 R36, [R74+0x600] ;  /* 0x000600004a247984 */ /* 0x000ee40000000c00 */
        /* <DEDUP_REMOVED lines=17> */
[----:B--2---:R-:W-:Y:S04]  /*3e30*/  STS.128 [R74], R40 ;  /* 0x000000284a007388 */ /* 0x004fe80000000c00 */
[----:B---3--:R-:W-:Y:S04]  /*3e40*/  STS.128 [R74+0x200], R44 ;  /* 0x0002002c4a007388 */ /* 0x008fe80000000c00 */
[----:B----4-:R-:W-:Y:S04]  /*3e50*/  STS.128 [R74+0x400], R48 ;  /* 0x000400304a007388 */ /* 0x010fe80000000c00 */
[----:B-----5:R-:W-:Y:S01]  /*3e60*/  STS.128 [R74+0x600], R52 ;  /* 0x000600344a007388 */ /* 0x020fe20000000c00 */
        /* <DEDUP_REMOVED lines=8> */
[----:B------:R-:W-:Y:S01]  /*3ef0*/  FMUL.FTZ R41, R26, -1.4426950216293334961 ;  /* 0xbfb8aa3b1a297820 */ /* 0x000fe20000410000 */
[----:B------:R-:W0:Y:S01]  /*3f00*/  MUFU.EX2 R79, R79 ;  /* 0x0000004f004f7308 */ /* 0x000e220000000800 */
[----:B-1----:R-:W-:Y:S02]  /*3f10*/  FMUL.FTZ R43, R28, -1.4426950216293334961 ;  /* 0xbfb8aa3b1c2b7820 */ /* 0x002fe40000410000 */
[----:B------:R-:W-:Y:S02]  /*3f20*/  FMUL.FTZ R44, R29, -1.4426950216293334961 ;  /* 0xbfb8aa3b1d2c7820 */ /* 0x000fe40000410000 */
[----:B------:R-:W-:-:S02]  /*3f30*/  FMUL.FTZ R45, R30, -1.4426950216293334961 ;  /* 0xbfb8aa3b1e2d7820 */ /* 0x000fc40000410000 */
[----:B------:R-:W-:Y:S01]  /*3f40*/  FMUL.FTZ R46, R31, -1.4426950216293334961 ;  /* 0xbfb8aa3b1f2e7820 */ /* 0x000fe20000410000 */
[----:B------:R-:W1:Y:S01]  /*3f50*/  MUFU.EX2 R40, R40 ;  /* 0x0000002800287308 */ /* 0x000e620000000800 */
[----:B--2---:R-:W-:Y:S02]  /*3f60*/  FMUL.FTZ R50, R35, -1.4426950216293334961 ;  /* 0xbfb8aa3b23327820 */ /* 0x004fe40000410000 */
[----:B------:R-:W-:Y:S02]  /*3f70*/  FMUL.FTZ R49, R34, -1.4426950216293334961 ;  /* 0xbfb8aa3b22317820 */ /* 0x000fe40000410000 */
[----:B------:R-:W-:Y:S02]  /*3f80*/  FMUL.FTZ R48, R33, -1.4426950216293334961 ;  /* 0xbfb8aa3b21307820 */ /* 0x000fe40000410000 */
[----:B------:R-:W-:Y:S01]  /*3f90*/  FMUL.FTZ R47, R32, -1.4426950216293334961 ;  /* 0xbfb8aa3b202f7820 */ /* 0x000fe20000410000 */
[----:B------:R-:W2:Y:S01]  /*3fa0*/  MUFU.EX2 R42, R42 ;  /* 0x0000002a002a7308 */ /* 0x000ea20000000800 */
[----:B---3--:R-:W-:-:S02]  /*3fb0*/  FMUL.FTZ R51, R36, -1.4426950216293334961 ;  /* 0xbfb8aa3b24337820 */ /* 0x008fc40000410000 */
[----:B------:R-:W-:Y:S02]  /*3fc0*/  FMUL.FTZ R52, R37, -1.4426950216293334961 ;  /* 0xbfb8aa3b25347820 */ /* 0x000fe40000410000 */
[----:B------:R-:W-:Y:S02]  /*3fd0*/  FMUL.FTZ R53, R38, -1.4426950216293334961 ;  /* 0xbfb8aa3b26357820 */ /* 0x000fe40000410000 */
[----:B------:R-:W-:Y:S01]  /*3fe0*/  FMUL.FTZ R54, R39, -1.4426950216293334961 ;  /* 0xbfb8aa3b27367820 */ /* 0x000fe20000410000 */
[----:B------:R-:W3:Y:S01]  /*3ff0*/  MUFU.EX2 R41, R41 ;  /* 0x0000002900297308 */ /* 0x000ee20000000800 */
[----:B0-----:R-:W-:Y:S02]  /*4000*/  FADD.FTZ R79, R79, 1 ;  /* 0x3f8000004f4f7421 */ /* 0x001fe40000010000 */
[----:B-1----:R-:W-:-:S05]  /*4010*/  FADD.FTZ R40, R40, 1 ;  /* 0x3f80000028287421 */ /* 0x002fca0000010000 */
        /* <DEDUP_REMOVED lines=28> */
[----:B------:R0:W2:Y:S08]  /*41e0*/  MUFU.RCP R55, R41 ;  /* 0x0000002900377308 */ /* 0x0000b00000001000 */
[----:B------:R-:W3:Y:S01]  /*41f0*/  MUFU.RCP R42, R42 ;  /* 0x0000002a002a7308 */ /* 0x000ee20000001000 */
[----:B0-----:R-:W-:Y:S02]  /*4200*/  FMUL.FTZ R41, R24, R79 ;  /* 0x0000004f18297220 */ /* 0x001fe40000410000 */
[----:B-1----:R-:W-:-:S02]  /*4210*/  FMUL.FTZ R24, R25, R40 ;  /* 0x0000002819187220 */ /* 0x002fc40000410000 */
[----:B------:R-:W-:Y:S02]  /*4220*/  FMUL.FTZ R12, R41, R12 ;  /* 0x0000000c290c7220 */ /* 0x000fe40000410000 */
[----:B------:R-:W-:Y:S01]  /*4230*/  FMUL.FTZ R13, R24, R13 ;  /* 0x0000000d180d7220 */ /* 0x000fe20000410000 */
[----:B------:R-:W0:Y:S01]  /*4240*/  MUFU.RCP R43, R43 ;  /* 0x0000002b002b7308 */ /* 0x000e220000001000 */
[----:B--2---:R-:W-:Y:S02]  /*4250*/  FMUL.FTZ R25, R26, R55 ;  /* 0x000000371a197220 */ /* 0x004fe40000410000 */
[----:B------:R-:W-:Y:S02]  /*4260*/  IMAD R40, R60, c[0x0][0x210], RZ ;  /* 0x000084003c287a24 */ /* 0x000fe400078e02ff */
[----:B------:R-:W-:Y:S02]  /*4270*/  FMUL.FTZ R14, R25, R14 ;  /* 0x0000000e190e7220 */ /* 0x000fe40000410000 */
[----:B------:R-:W-:Y:S01]  /*4280*/  IMAD R41, R59, c[0x0][0x214], R40 ;  /* 0x000085003b297a24 */ /* 0x000fe200078e0228 */
[----:B------:R-:W1:Y:S01]  /*4290*/  MUFU.RCP R44, R44 ;  /* 0x0000002c002c7308 */ /* 0x000e620000001000 */
[----:B---3--:R-:W-:-:S03]  /*42a0*/  FMUL.FTZ R26, R27, R42 ;  /* 0x0000002a1b1a7220 */ /* 0x008fc60000410000 */
[----:B------:R-:W-:Y:S01]  /*42b0*/  IADD3 R77, R77, R41, RZ ;  /* 0x000000294d4d7210 */ /* 0x000fe20007ffe0ff */
[----:B------:R-:W-:Y:S01]  /*42c0*/  FMUL.FTZ R15, R26, R15 ;  /* 0x0000000f1a0f7220 */ /* 0x000fe20000410000 */
[----:B------:R-:W-:Y:S01]  /*42d0*/  BAR.SYNC.DEFER_BLOCKING 0x0 ;  /* 0x0000000000007b1d */ /* 0x000fe20000010000 */
[----:B0-----:R-:W-:-:S05]  /*42e0*/  FMUL.FTZ R25, R28, R43 ;  /* 0x0000002b1c197220 */ /* 0x001fca0000410000 */
[----:B------:R-:W0:Y:S01]  /*42f0*/  MUFU.RCP R45, R45 ;  /* 0x0000002d002d7308 */ /* 0x000e220000001000 */
[----:B------:R-:W-:Y:S02]  /*4300*/  FMUL.FTZ R4, R25, R4 ;  /* 0x0000000419047220 */ /* 0x000fe40000410000 */
[----:B-1----:R-:W-:-:S05]  /*4310*/  FMUL.FTZ R24, R29, R44 ;  /* 0x0000002c1d187220 */ /* 0x002fca0000410000 */
[----:B------:R-:W1:Y:S01]  /*4320*/  MUFU.RCP R46, R46 ;  /* 0x0000002e002e7308 */ /* 0x000e620000001000 */
[----:B------:R-:W-:-:S07]  /*4330*/  FMUL.FTZ R5, R24, R5 ;  /* 0x0000000518057220 */ /* 0x000fce0000410000 */
[----:B------:R-:W2:Y:S01]  /*4340*/  MUFU.RCP R50, R50 ;  /* 0x0000003200327308 */ /* 0x000ea20000001000 */
[----:B0-----:R-:W-:Y:S01]  /*4350*/  FMUL.FTZ R27, R30, R45 ;  /* 0x0000002d1e1b7220 */ /* 0x001fe20000410000 */
[----:B------:R-:W-:Y:S03]  /*4360*/  STS.128 [R78.X16], R12 ;  /* 0x0000000c4e007388 */ /* 0x000fe6000000cc00 */
[----:B------:R-:W-:-:S03]  /*4370*/  FMUL.FTZ R6, R27, R6 ;  /* 0x000000061b067220 */ /* 0x000fc60000410000 */
[----:B------:R-:W0:Y:S01]  /*4380*/  MUFU.RCP R49, R49 ;  /* 0x0000003100317308 */ /* 0x000e220000001000 */
[----:B-1----:R-:W-:-:S04]  /*4390*/  FMUL.FTZ R26, R31, R46 ;  /* 0x0000002e1f1a7220 */ /* 0x002fc80000410000 */
[----:B------:R-:W-:-:S03]  /*43a0*/  FMUL.FTZ R7, R26, R7 ;  /* 0x000000071a077220 */ /* 0x000fc60000410000 */
[----:B------:R-:W1:Y:S01]  /*43b0*/  MUFU.RCP R48, R48 ;  /* 0x0000003000307308 */ /* 0x000e620000001000 */
[----:B--2---:R-:W-:Y:S01]  /*43c0*/  FMUL.FTZ R26, R35, R50 ;  /* 0x00000032231a7220 */ /* 0x004fe20000410000 */
[----:B------:R2:W-:Y:S03]  /*43d0*/  STS.128 [R78.X16+0x10], R4 ;  /* 0x000010044e007388 */ /* 0x0005e6000000cc00 */
[----:B------:R-:W-:-:S03]  /*43e0*/  FMUL.FTZ R11, R26, R11 ;  /* 0x0000000b1a0b7220 */ /* 0x000fc60000410000 */
[----:B------:R-:W3:Y:S01]  /*43f0*/  MUFU.RCP R47, R47 ;  /* 0x0000002f002f7308 */ /* 0x000ee20000001000 */
[----:B0-----:R-:W-:-:S04]  /*4400*/  FMUL.FTZ R27, R34, R49 ;  /* 0x00000031221b7220 */ /* 0x001fc80000410000 */
[----:B------:R-:W-:-:S03]  /*4410*/  FMUL.FTZ R10, R27, R10 ;  /* 0x0000000a1b0a7220 */ /* 0x000fc60000410000 */
[----:B------:R-:W0:Y:S01]  /*4420*/  MUFU.RCP R51, R51 ;  /* 0x0000003300337308 */ /* 0x000e220000001000 */
[----:B-1----:R-:W-:Y:S02]  /*4430*/  FMUL.FTZ R24, R33, R48 ;  /* 0x0000003021187220 */ /* 0x002fe40000410000 */
[----:B--2---:R-:W-:Y:S02]  /*4440*/  IMAD R5, R57, c[0x0][0x218], RZ ;  /* 0x0000860039057a24 */ /* 0x004fe400078e02ff */
[----:B------:R-:W-:Y:S02]  /*4450*/  FMUL.FTZ R9, R24, R9 ;  /* 0x0000000918097220 */ /* 0x000fe40000410000 */
[----:B------:R-:W-:Y:S01]  /*4460*/  IMAD R7, R0, c[0x0][0x21c], R5 ;  /* 0x0000870000077a24 */ /* 0x000fe200078e0205 */
[----:B------:R-:W1:Y:S01]  /*4470*/  MUFU.RCP R52, R52 ;  /* 0x0000003400347308 */ /* 0x000e620000001000 */
[----:B---3--:R-:W-:Y:S02]  /*4480*/  FMUL.FTZ R25, R32, R47 ;  /* 0x0000002f20197220 */ /* 0x008fe40000410000 */
[----:B------:R-:W-:-:S04]  /*4490*/  IMAD.WIDE.U32 R4, R0, c[0x0][0x218], R76 ;  /* 0x0000860000047a25 */ /* 0x000fc800078e004c */
[----:B------:R-:W-:Y:S01]  /*44a0*/  FMUL.FTZ R8, R25, R8 ;  /* 0x0000000819087220 */ /* 0x000fe20000410000 */
[----:B------:R-:W2:Y:S01]  /*44b0*/  MUFU.RCP R53, R53 ;  /* 0x0000003500357308 */ /* 0x000ea20000001000 */
[----:B0-----:R-:W-:Y:S01]  /*44c0*/  FMUL.FTZ R25, R36, R51 ;  /* 0x0000003324197220 */ /* 0x001fe20000410000 */
[----:B------:R-:W-:Y:S02]  /*44d0*/  IADD3 R5, R5, R7, RZ ;  /* 0x0000000705057210 */ /* 0x000fe40007ffe0ff */
[----:B------:R-:W-:Y:S01]  /*44e0*/  STS.128 [R78.X16+0x20], R8 ;  /* 0x000020084e007388 */ /* 0x000fe2000000cc00 */
[----:B------:R-:W-:Y:S01]  /*44f0*/  FMUL.FTZ R36, R25, R16 ;  /* 0x0000001019247220 */ /* 0x000fe20000410000 */
[C---:B------:R-:W-:Y:S02]  /*4500*/  LEA R6, P0, R4.reuse, c[0x0][0x270], 0x2 ;  /* 0x00009c0004067a11 */ /* 0x040fe400078010ff */
[----:B------:R-:W0:Y:S01]  /*4510*/  MUFU.RCP R54, R54 ;  /* 0x0000003600367308 */ /* 0x000e220000001000 */
[----:B-1----:R-:W-:Y:S01]  /*4520*/  FMUL.FTZ R24, R37, R52 ;  /* 0x0000003425187220 */ /* 0x002fe20000410000 */
[----:B------:R-:W-:-:S02]  /*4530*/  LEA.HI.X R7, R4, c[0x0][0x274], R5, 0x2, P0 ;  /* 0x00009d0004077a11 */ /* 0x000fc400000f1405 */
[----:B------:R-:W-:Y:S01]  /*4540*/  ISETP.GE.AND P0, PT, R70, c[0x0][0x174], PT ;  /* 0x00005d0046007a0c */ /* 0x000fe20003f06270 */
[----:B------:R-:W-:Y:S02]  /*4550*/  FMUL.FTZ R37, R24, R17 ;  /* 0x0000001118257220 */ /* 0x000fe40000410000 */
[----:B------:R-:W-:-:S04]  /*4560*/  IMAD.WIDE R4, R68, 0x10, R6 ;  /* 0x0000001044047825 */ /* 0x000fc800078e0206 */
[----:B--2---:R-:W-:-:S04]  /*4570*/  FMUL.FTZ R27, R38, R53 ;  /* 0x00000035261b7220 */ /* 0x004fc80000410000 */
[----:B------:R-:W-:Y:S02]  /*4580*/  FMUL.FTZ R38, R27, R18 ;  /* 0x000000121b267220 */ /* 0x000fe40000410000 */
[----:B0-----:R-:W-:-:S04]  /*4590*/  FMUL.FTZ R26, R39, R54 ;  /* 0x00000036271a7220 */ /* 0x001fc80000410000 */
[----:B------:R-:W-:-:S05]  /*45a0*/  FMUL.FTZ R39, R26, R19 ;  /* 0x000000131a277220 */ /* 0x000fca0000410000 */
[----:B------:R-:W-:Y:S01]  /*45b0*/  STS.128 [R78.X16+0x30], R36 ;  /* 0x000030244e007388 */ /* 0x000fe2000000cc00 */
[----:B------:R-:W-:-:S06]  /*45c0*/  NOP ;  /* 0x0000000000007918 */ /* 0x000fcc0000000000 */
[----:B------:R-:W0:Y:S04]  /*45d0*/  LDS.128 R28, [R74] ;  /* 0x000000004a1c7984 */ /* 0x000e280000000c00 */
[----:B------:R-:W1:Y:S04]  /*45e0*/  LDS.128 R24, [R74+0x200] ;  /* 0x000200004a187984 */ /* 0x000e680000000c00 */
[----:B------:R-:W2:Y:S04]  /*45f0*/  LDS.128 R16, [R74+0x400] ;  /* 0x000400004a107984 */ /* 0x000ea80000000c00 */
[----:B------:R-:W3:Y:S04]  /*4600*/  LDS.128 R32, [R74+0x600] ;  /* 0x000600004a207984 */ /* 0x000ee80000000c00 */
[----:B0-----:R0:W-:Y:S04]  /*4610*/  STG.E.128 [R4.64], R28 ;  /* 0x0000001c04007986 */ /* 0x0011e8000c101d04 */
[----:B-1----:R0:W-:Y:S04]  /*4620*/  STG.E.128 [R4.64+0x200], R24 ;  /* 0x0002001804007986 */ /* 0x0021e8000c101d04 */
[----:B--2---:R0:W-:Y:S04]  /*4630*/  STG.E.128 [R4.64+0x400], R16 ;  /* 0x0004001004007986 */ /* 0x0041e8000c101d04 */
[----:B---3--:R0:W-:Y:S01]  /*4640*/  STG.E.128 [R4.64+0x600], R32 ;  /* 0x0006002004007986 */ /* 0x0081e2000c101d04 */
[----:B------:R-:W-:Y:S01]  /*4650*/  @P0 CALL.REL.NOINC `(.L_x_3107) ;  /* 0x0000001000000944 */ /* 0x000fe20003c00000 */
[----:B------:R-:W-:Y:S05]  /*4660*/  BRA `(.L_x_3108) ;  /* 0xffffbd9000007947 */ /* 0x000fea000383ffff */
.L_x_3107:
[----:B------:R-:W-:Y:S05]  /*4670*/  EXIT ;  /* 0x000000000000794d */ /* 0x000fea0003800000 */
.L_x_3109:
        /* <DEDUP_REMOVED lines=16> */
.L_x_5409:


//--------------------- .text._Z25selective_scan_fwd_kernelI32Selective_Scan_fwd_kernel_traitsILi128ELi16ELi1ELb1ELb0ELb1ELb0EffEEv13SSMParamsBase --------------------------
	.section	.text._Z25selective_scan_fwd_kernelI32Selective_Scan_fwd_kernel_traitsILi128ELi16ELi1ELb1ELb0ELb1ELb0EffEEv13SSMParamsBase,"ax",@progbits
	.sectioninfo	@"SHI_REGISTERS=122"
	.align	128
        .global         _Z25selective_scan_fwd_kernelI32Selective_Scan_fwd_kernel_traitsILi128ELi16ELi1ELb1ELb0ELb1ELb0EffEEv13SSMParamsBase
        .type           _Z25selective_scan_fwd_kernelI32Selective_Scan_fwd_kernel_traitsILi128ELi16ELi1ELb1ELb0ELb1ELb0EffEEv13SSMParamsBase,@function
        .size           _Z25selective_scan_fwd_kernelI32Selective_Scan_fwd_kernel_traitsILi128ELi16ELi1ELb1ELb0ELb1ELb0EffEEv13SSMParamsBase,(.L_x_5410 - _Z25selective_scan_fwd_kernelI32Selective_Scan_fwd_kernel_traitsILi128ELi16ELi1ELb1ELb0ELb1ELb0EffEEv13SSMParamsBase)
        .other          _Z25selective_scan_fwd_kernelI32Selective_Scan_fwd_kernel_traitsILi128ELi16ELi1ELb1ELb0ELb1ELb0EffEEv13SSMParamsBase,@"STO_CUDA_ENTRY STV_DEFAULT"
_Z25selective_scan_fwd_kernelI32Selective_Scan_fwd_kernel_traitsILi128ELi16ELi1ELb1ELb0ELb1ELb0EffEEv13SSMParamsBase:
.text._Z25selective_scan_fwd_kernelI32Selective_Scan_fwd_kernel_traitsILi128ELi16ELi1ELb1ELb0ELb1ELb0EffEEv13SSMParamsBase:
        /* <DEDUP_REMOVED lines=25> */
[----:B0-----:R-:W-:-:S03]  /*0190*/  IABS R2, R20 ;  /* 0x0000001400027213 */ /* 0x001fc60000000000 */
[----:B------:R0:W5:Y:S01]  /*01a0*/  @P1 LDG.E R17, [R4.64] ;  /* 0x0000000404111981 */ /* 0x000162000c1e1900 */
[----:B--2---:R-:W-:-:S05]  /*01b0*/  IADD3 R8, RZ, -R7, RZ ;  /* 0x80000007ff087210 */ /* 0x004fca0007ffe0ff */
[----:B------:R-:W-:-:S04]  /*01c0*/  IMAD R11, R8, R9, RZ ;  /* 0x00000009080b7224 */ /* 0x000fc800078e02ff */
[----:B------:R-:W-:-:S06]  /*01d0*/  IMAD.HI.U32 R7, R7, R11, R6 ;  /* 0x0000000b07077227 */ /* 0x000fcc00078e0006 */
[----:B------:R-:W-:-:S05]  /*01e0*/  IMAD.HI.U32 R8, R7, R2, RZ ;  /* 0x0000000207087227 */ /* 0x000fca00078e00ff */
[----:B------:R-:W-:-:S05]  /*01f0*/  IADD3 R0, -R8, RZ, RZ ;  /* 0x000000ff08007210 */ /* 0x000fca0007ffe1ff */
[----:B------:R-:W-:-:S05]  /*0200*/  IMAD R0, R9, R0, R2 ;  /* 0x0000000009007224 */ /* 0x000fca00078e0202 */
[----:B------:R-:W-:Y:S02]  /*0210*/  ISETP.GT.U32.AND P2, PT, R9, R0, PT ;  /* 0x000000000900720c */ /* 0x000fe40003f44070 */
[----:B------:R-:W-:-:S04]  /*0220*/  MOV R3, c[0x0][0x174] ;  /* 0x00005d0000037a02 */ /* 0x000fc80000000f00 */
[----:B------:R-:W-:-:S07]  /*0230*/  ISETP.GE.AND P4, PT, R3, 0x1, PT ;  /* 0x000000010300780c */ /* 0x000fce0003f86270 */
        /* <DEDUP_REMOVED lines=16> */
[----:B------:R-:W-:Y:S01]  /*0340*/  IMAD R13, R16, c[0x0][0x1e4], R13 ;  /* 0x00007900100d7a24 */ /* 0x000fe200078e020d */
[----:B------:R-:W-:Y:S01]  /*0350*/  @!P3 IADD3 R8, -R8, RZ, RZ ;  /* 0x000000ff0808b210 */ /* 0x000fe20007ffe1ff */
[----:B------:R-:W-:Y:S01]  /*0360*/  IMAD R9, R16, c[0x0][0x1d4], R9 ;  /* 0x0000750010097a24 */ /* 0x000fe200078e0209 */
[----:B------:R-:W-:Y:S01]  /*0370*/  @!P1 LOP3.LUT R8, RZ, c[0x0][0x178], RZ, 0x33, !PT ;  /* 0x00005e00ff089a12 */ /* 0x000fe200078e33ff */
[----:B------:R-:W1:Y:S01]  /*0380*/  S2R R14, SR_LANEID ;  /* 0x00000000000e7919 */ /* 0x000e620000000000 */
[----:B------:R-:W-:Y:S01]  /*0390*/  IADD3 R5, R5, R13, RZ ;  /* 0x0000000d05057210 */ /* 0x000fe20007ffe0ff */
[----:B------:R-:W-:Y:S01]  /*03a0*/  IMAD R13, R19, c[0x0][0x1e8], RZ ;  /* 0x00007a00130d7a24 */ /* 0x000fe200078e02ff */
[----:B------:R-:W-:-:S02]  /*03b0*/  SHF.R.S32.HI R0, RZ, 0x1f, R8 ;  /* 0x0000001fff007819 */ /* 0x000fc40000011408 */
[----:B------:R-:W-:Y:S01]  /*03c0*/  IADD3 R3, R3, R9, RZ ;  /* 0x0000000903037210 */ /* 0x000fe20007ffe0ff */
[----:B------:R-:W-:Y:S01]  /*03d0*/  IMAD R9, R19, c[0x0][0x1d8], RZ ;  /* 0x0000760013097a24 */ /* 0x000fe200078e02ff */
[----:B------:R-:W-:Y:S01]  /*03e0*/  IADD3 R7, R7, R21, RZ ;  /* 0x0000001507077210 */ /* 0x000fe20007ffe0ff */
[----:B------:R-:W-:Y:S02]  /*03f0*/  IMAD R21, R20, c[0x0][0x1ec], R13 ;  /* 0x00007b0014157a24 */ /* 0x000fe400078e020d */
[----:B------:R-:W-:Y:S02]  /*0400*/  IMAD R13, R0, c[0x0][0x1c8], RZ ;  /* 0x00007200000d7a24 */ /* 0x000fe400078e02ff */
[C---:B------:R-:W-:Y:S02]  /*0410*/  IMAD R9, R20.reuse, c[0x0][0x1dc], R9 ;  /* 0x0000770014097a24 */ /* 0x040fe400078e0209 */
[----:B------:R-:W-:-:S04]  /*0420*/  IMAD.WIDE.U32 R2, R20, c[0x0][0x1d8], R2 ;  /* 0x0000760014027a25 */ /* 0x000fc800078e0002 */
[----:B------:R-:W-:Y:S01]  /*0430*/  IMAD.WIDE.U32 R4, R20, c[0x0][0x1e8], R4 ;  /* 0x00007a0014047a25 */ /* 0x000fe200078e0004 */
[----:B0-----:R-:W-:Y:S02]  /*0440*/  SHF.L.U32 R0, R11, 0x2, RZ ;  /* 0x000000020b007819 */ /* 0x001fe400000006ff */
[----:B------:R-:W-:Y:S01]  /*0450*/  LEA R10, P0, R2, c[0x0][0x240], 0x2 ;  /* 0x00009000020a7a11 */ /* 0x000fe200078010ff */
[----:B------:R-:W-:Y:S01]  /*0460*/  IMAD.WIDE.U32 R6, R8, c[0x0][0x1c8], R6 ;  /* 0x0000720008067a25 */ /* 0x000fe200078e0006 */
[----:B------:R-:W-:-:S03]  /*0470*/  LOP3.LUT R0, R0, 0xffffff80, RZ, 0xc0, !PT ;  /* 0xffffff8000007812 */ /* 0x000fc600078ec0ff */
[----:B------:R-:W-:Y:S01]  /*0480*/  IMAD R23, R8, c[0x0][0x1cc], R13 ;  /* 0x0000730008177a24 */ /* 0x000fe200078e020d */
[----:B------:R-:W-:Y:S02]  /*0490*/  IADD3 R13, R3, R9, RZ ;  /* 0x00000009030d7210 */ /* 0x000fe40007ffe0ff */
[----:B------:R-:W-:Y:S02]  /*04a0*/  IADD3 R9, R5, R21, RZ ;  /* 0x0000001505097210 */ /* 0x000fe40007ffe0ff */
[----:B------:R-:W-:Y:S02]  /*04b0*/  LEA R8, P1, R4, c[0x0][0x248], 0x2 ;  /* 0x0000920004087a11 */ /* 0x000fe400078210ff */
[----:B------:R-:W-:Y:S02]  /*04c0*/  LEA R3, P2, R6, c[0x0][0x230], 0x2 ;  /* 0x00008c0006037a11 */ /* 0x000fe400078410ff */
[----:B------:R-:W-:Y:S02]  /*04d0*/  IADD3 R5, R7, R23, RZ ;  /* 0x0000001707057210 */ /* 0x000fe40007ffe0ff */
[----:B------:R-:W-:-:S02]  /*04e0*/  LEA.HI.X R2, R2, c[0x0][0x244], R13, 0x2, P0 ;  /* 0x0000910002027a11 */ /* 0x000fc400000f140d */
[----:B------:R-:W-:Y:S02]  /*04f0*/  LEA.HI.X R7, R4, c[0x0][0x24c], R9, 0x2, P1 ;  /* 0x0000930004077a11 */ /* 0x000fe400008f1409 */
[----:B------:R-:W-:Y:S02]  /*0500*/  LEA.HI.X R5, R6, c[0x0][0x234], R5, 0x2, P2 ;  /* 0x00008d0006057a11 */ /* 0x000fe400010f1405 */
[----:B------:R-:W-:Y:S02]  /*0510*/  LOP3.LUT R12, R0, 0x1f, R11, 0xf8, !PT ;  /* 0x0000001f000c7812 */ /* 0x000fe400078ef80b */
[----:B------:R-:W-:Y:S02]  /*0520*/  MOV R13, RZ ;  /* 0x000000ff000d7202 */ /* 0x000fe40000000f00 */
[----:B------:R-:W-:Y:S02]  /*0530*/  LOP3.LUT R11, R11, 0x1f, RZ, 0xc0, !PT ;  /* 0x0000001f0b0b7812 */ /* 0x000fe400078ec0ff */
[----:B------:R-:W-:-:S02]  /*0540*/  MOV R9, R2 ;  /* 0x0000000200097202 */ /* 0x000fc40000000f00 */
[----:B-1----:R-:W-:Y:S02]  /*0550*/  MOV R6, R3 ;  /* 0x0000000300067202 */ /* 0x002fe40000000f00 */
.L_x_3149:
[----:B------:R-:W-:Y:S01]  /*0560*/  BAR.SYNC.DEFER_BLOCKING 0x0 ;  /* 0x0000000000007b1d */ /* 0x000fe20000010000 */
[----:B-1----:R-:W-:Y:S02]  /*0570*/  MOV R2, R10 ;  /* 0x0000000a00027202 */ /* 0x002fe40000000f00 */
[----:B------:R-:W-:-:S05]  /*0580*/  MOV R3, R9 ;  /* 0x0000000900037202 */ /* 0x000fca0000000f00 */
[----:B------:R-:W-:-:S05]  /*0590*/  IMAD.WIDE R22, R12, 0x10, R2 ;  /* 0x000000100c167825 */ /* 0x000fca00078e0202 */
[----:B------:R0:W2:Y:S04]  /*05a0*/  LDG.E.128 R24, [R22.64] ;  /* 0x0000000416187981 */ /* 0x0000a8000c1e1d00 */
[----:B------:R0:W3:Y:S04]  /*05b0*/  LDG.E.128 R44, [R22.64+0x200] ;  /* 0x00020004162c7981 */ /* 0x0000e8000c1e1d00 */
[----:B------:R0:W4:Y:S04]  /*05c0*/  LDG.E.128 R48, [R22.64+0x400] ;  /* 0x0004000416307981 */ /* 0x000128000c1e1d00 */
[----:B------:R0:W4:Y:S04]  /*05d0*/  LDG.E.128 R52, [R22.64+0x600] ;  /* 0x0006000416347981 */ /* 0x000128000c1e1d00 */
[----:B------:R-:W1:Y:S01]  /*05e0*/  S2R R4, SR_TID.X ;  /* 0x0000000000047919 */ /* 0x000e620000002100 */
[----:B0-----:R-:W-:-:S02]  /*05f0*/  MOV R22, R8 ;  /* 0x0000000800167202 */ /* 0x001fc40000000f00 */
[----:B------:R-:W-:-:S05]  /*0600*/  MOV R23, R7 ;  /* 0x0000000700177202 */ /* 0x000fca0000000f00 */
[----:B------:R-:W-:Y:S01]  /*0610*/  IMAD.WIDE R56, R12, 0x10, R22 ;  /* 0x000000100c387825 */ /* 0x000fe200078e0216 */
[----:B-1----:R-:W-:-:S04]  /*0620*/  SHF.L.U32 R3, R4, 0x2, RZ ;  /* 0x0000000204037819 */ /* 0x002fc800000006ff */
        /* <DEDUP_REMOVED lines=77> */
.L_x_3111:
[----:B--234-:R-:W-:Y:S05]  /*0b00*/  BSYNC B0 ;  /* 0x0000000000007941 */ /* 0x01cfea0003800000 */
.L_x_3110:
        /* <DEDUP_REMOVED lines=35> */
.L_x_3113:
[----:B------:R-:W-:Y:S05]  /*0d40*/  BSYNC B0 ;  /* 0x0000000000007941 */ /* 0x000fea0003800000 */
.L_x_3112:
        /* <DEDUP_REMOVED lines=37> */
.L_x_3115:
[----:B------:R-:W-:Y:S05]  /*0fa0*/  BSYNC B0 ;  /* 0x0000000000007941 */ /* 0x000fea0003800000 */
.L_x_3114:
        /* <DEDUP_REMOVED lines=35> */
.L_x_3117:
[----:B------:R-:W-:Y:S05]  /*11e0*/  BSYNC B0 ;  /* 0x0000000000007941 */ /* 0x000fea0003800000 */
.L_x_3116:
        /* <DEDUP_REMOVED lines=37> */
.L_x_3119:
[----:B------:R-:W-:Y:S05]  /*1440*/  BSYNC B0 ;  /* 0x0000000000007941 */ /* 0x000fea0003800000 */
.L_x_3118:
        /* <DEDUP_REMOVED lines=35> */
.L_x_3121:
[----:B------:R-:W-:Y:S05]  /*1680*/  BSYNC B0 ;  /* 0x0000000000007941 */ /* 0x000fea0003800000 */
.L_x_3120:
        /* <DEDUP_REMOVED lines=37> */
.L_x_3123:
[----:B------:R-:W-:Y:S05]  /*18e0*/  BSYNC B0 ;  /* 0x0000000000007941 */ /* 0x000fea0003800000 */
.L_x_3122:
        /* <DEDUP_REMOVED lines=35> */
.L_x_3125:
[----:B------:R-:W-:Y:S05]  /*1b20*/  BSYNC B0 ;  /* 0x0000000000007941 */ /* 0x000fea0003800000 */
.L_x_3124:
        /* <DEDUP_REMOVED lines=37> */
.L_x_3127:
[----:B------:R-:W-:Y:S05]  /*1d80*/  BSYNC B0 ;  /* 0x0000000000007941 */ /* 0x000fea0003800000 */
.L_x_3126:
        /* <DEDUP_REMOVED lines=38> */
.L_x_3129:
[----:B------:R-:W-:Y:S05]  /*1ff0*/  BSYNC B0 ;  /* 0x0000000000007941 */ /* 0x000fea0003800000 */
.L_x_3128:
        /* <DEDUP_REMOVED lines=50> */
.L_x_3131:
[----:B------:R-:W-:Y:S05]  /*2320*/  BSYNC B0 ;  /* 0x0000000000007941 */ /* 0x000fea0003800000 */
.L_x_3130:
        /* <DEDUP_REMOVED lines=34> */
.L_x_3133:
[----:B------:R-:W-:Y:S05]  /*2550*/  BSYNC B0 ;  /* 0x0000000000007941 */ /* 0x000fea0003800000 */
.L_x_3132:
        /* <DEDUP_REMOVED lines=33> */
.L_x_3135:
[----:B------:R-:W-:Y:S05]  /*2770*/  BSYNC B0 ;  /* 0x0000000000007941 */ /* 0x000fea0003800000 */
.L_x_3134:
        /* <DEDUP_REMOVED lines=33> */
.L_x_3137:
[----:B------:R-:W-:Y:S05]  /*2990*/  BSYNC B0 ;  /* 0x0000000000007941 */ /* 0x000fea0003800000 */
.L_x_3136:
        /* <DEDUP_REMOVED lines=33> */
.L_x_3139:
[----:B------:R-:W-:Y:S05]  /*2bb0*/  BSYNC B0 ;  /* 0x0000000000007941 */ /* 0x000fea0003800000 */
.L_x_3138:
        /* <DEDUP_REMOVED lines=33> */
.L_x_3141:
[----:B------:R-:W-:Y:S05]  /*2dd0*/  BSYNC B0 ;  /* 0x0000000000007941 */ /* 0x000fea0003800000 */
.L_x_3140:
        /* <DEDUP_REMOVED lines=21> */
.L_x_3147:
        /* <DEDUP_REMOVED lines=11> */
[----:B------:R0:W2:Y:S01]  /*2fe0*/  LDG.E R58, [R52.64] ;  /* 0x00000004343a7981 */ /* 0x0000a2000c1e1900 */
[----:B------:R-:W-:Y:S02]  /*2ff0*/  IMAD R43, R60, c[0x0][0x1c0], RZ ;  /* 0x000070003c2b7a24 */ /* 0x000fe400078e02ff */
        /* <DEDUP_REMOVED lines=8> */
[----:B------:R1:W4:Y:S04]  /*3080*/  LDG.E.128 R48, [R56.64+0x400] ;  /* 0x0004000438307981 */ /* 0x000328000c1e1d00 */
[----:B0-----:R1:W4:Y:S01]  /*3090*/  LDG.E.128 R52, [R56.64+0x600] ;  /* 0x0006000438347981 */ /* 0x001322000c1e1d00 */
[----:B------:R-:W-:-:S02]  /*30a0*/  ISETP.GE.AND P0, PT, R14, 0x1, PT ;  /* 0x000000010e00780c */ /* 0x000fc40003f06270 */
[----:B------:R-:W-:Y:S02]  /*30b0*/  ISETP.NE.AND P2, PT, R14, 0x1f, PT ;  /* 0x0000001f0e00780c */ /* 0x000fe40003f45270 */
[----:B------:R-:W-:Y:S02]  /*30c0*/  MOV R85, RZ ;  /* 0x000000ff00557202 */ /* 0x000fe40000000f00 */
[----:B------:R-:W-:Y:S01]  /*30d0*/  MOV R84, 0x3f800000 ;  /* 0x3f80000000547802 */ /* 0x000fe20000000f00 */
[----:B--2---:R-:W-:-:S04]  /*30e0*/  FMUL.FTZ R58, R58, 1.4426950216293334961 ;  /* 0x3fb8aa3b3a3a7820 */ /* 0x004fc80000410000 */
[C---:B------:R-:W-:Y:S02]  /*30f0*/  FMUL.FTZ R111, R58.reuse, R22 ;  /* 0x000000163a6f7220 */ /* 0x040fe40000410000 */
[C---:B------:R-:W-:Y:S02]  /*3100*/  FMUL.FTZ R110, R58.reuse, R21 ;  /* 0x000000153a6e7220 */ /* 0x040fe40000410000 */
[C---:B------:R-:W-:Y:S02]  /*3110*/  FMUL.FTZ R109, R58.reuse, R23 ;  /* 0x000000173a6d7220 */ /* 0x040fe40000410000 */
[----:B------:R-:W1:Y:S01]  /*3120*/  MUFU.EX2 R111, R111 ;  /* 0x0000006f006f7308 */ /* 0x000e620000000800 */
[C---:B------:R-:W-:Y:S02]  /*3130*/  FMUL.FTZ R108, R58.reuse, R64 ;  /* 0x000000403a6c7220 */ /* 0x040fe40000410000 */
[C---:B------:R-:W-:Y:S02]  /*3140*/  FMUL.FTZ R96, R58.reuse, R65 ;  /* 0x000000413a607220 */ /* 0x040fe40000410000 */
[----:B------:R-:W-:-:S02]  /*3150*/  FMUL.FTZ R97, R58, R66 ;  /* 0x000000423a617220 */ /* 0x000fc40000410000 */
[C---:B------:R-:W-:Y:S01]  /*3160*/  FMUL.FTZ R99, R58.reuse, R67 ;  /* 0x000000433a637220 */ /* 0x040fe20000410000 */
[----:B------:R-:W0:Y:S01]  /*3170*/  MUFU.EX2 R110, R110 ;  /* 0x0000006e006e7308 */ /* 0x000e220000000800 */
[C---:B------:R-:W-:Y:S02]  /*3180*/  FMUL.FTZ R98, R58.reuse, R68 ;  /* 0x000000443a627220 */ /* 0x040fe40000410000 */
[C---:B------:R-:W-:Y:S02]  /*3190*/  FMUL.FTZ R100, R58.reuse, R69 ;  /* 0x000000453a647220 */ /* 0x040fe40000410000 */
[C---:B------:R-:W-:Y:S02]  /*31a0*/  FMUL.FTZ R101, R58.reuse, R70 ;  /* 0x000000463a657220 */ /* 0x040fe40000410000 */
[C---:B------:R-:W-:Y:S01]  /*31b0*/  FMUL.FTZ R103, R58.reuse, R71 ;  /* 0x000000473a677220 */ /* 0x040fe20000410000 */
[----:B------:R-:W2:Y:S01]  /*31c0*/  MUFU.EX2 R109, R109 ;  /* 0x0000006d006d7308 */ /* 0x000ea20000000800 */
[----:B-1----:R-:W-:Y:S01]  /*31d0*/  FFMA.FTZ R56, R89, R111, R90 ;  /* 0x0000006f59387223 */ /* 0x002fe2000001005a */
[----:B---3--:R1:W-:Y:S01]  /*31e0*/  STS.128 [R2.X16], R40 ;  /* 0x0000002802007388 */ /* 0x0083e2000000cc00 */
[----:B------:R-:W-:-:S02]  /*31f0*/  FMUL.FTZ R102, R58, R72 ;  /* 0x000000483a667220 */ /* 0x000fc40000410000 */
[C---:B------:R-:W-:Y:S01]  /*3200*/  FMUL.FTZ R104, R58.reuse, R73 ;  /* 0x000000493a687220 */ /* 0x040fe20000410000 */
[----:B----4-:R-:W-:Y:S01]  /*3210*/  STS.128 [R2.X16+0x200], R44 ;  /* 0x0002002c02007388 */ /* 0x010fe2000000cc00 */
[----:B------:R-:W-:Y:S01]  /*3220*/  FMUL.FTZ R105, R58, R76 ;  /* 0x0000004c3a697220 */ /* 0x000fe20000410000 */
[----:B------:R-:W3:Y:S01]  /*3230*/  MUFU.EX2 R108, R108 ;  /* 0x0000006c006c7308 */ /* 0x000ee20000000800 */
[----:B0-----:R-:W-:Y:S01]  /*3240*/  FMUL.FTZ R62, R110, R111 ;  /* 0x0000006f6e3e7220 */ /* 0x001fe20000410000 */
[----:B------:R-:W-:Y:S01]  /*3250*/  STS.128 [R2.X16+0x400], R48 ;  /* 0x0004003002007388 */ /* 0x000fe2000000cc00 */
[C---:B------:R-:W-:Y:S02]  /*3260*/  FMUL.FTZ R106, R58.reuse, R77 ;  /* 0x0000004d3a6a7220 */ /* 0x040fe40000410000 */
[----:B------:R-:W-:Y:S01]  /*3270*/  FMUL.FTZ R107, R58, R78 ;  /* 0x0000004e3a6b7220 */ /* 0x000fe20000410000 */
[----:B------:R-:W-:Y:S01]  /*3280*/  STS.128 [R2.X16+0x600], R52 ;  /* 0x0006003402007388 */ /* 0x000fe2000000cc00 */
[----:B------:R-:W-:-:S06]  /*3290*/  NOP ;  /* 0x0000000000007918 */ /* 0x000fcc0000000000 */
[----:B------:R-:W0:Y:S01]  /*32a0*/  MUFU.EX2 R96, R96 ;  /* 0x0000006000607308 */ /* 0x000e220000000800 */
[----:B--2---:R-:W-:-:S07]  /*32b0*/  FFMA.FTZ R56, R109, R56, R92 ;  /* 0x000000386d387223 */ /* 0x004fce000001005c */
[----:B------:R-:W2:Y:S01]  /*32c0*/  MUFU.EX2 R97, R97 ;  /* 0x0000006100617308 */ /* 0x000ea20000000800 */
[----:B------:R-:W-:-:S07]  /*32d0*/  FMUL.FTZ R57, R109, R62 ;  /* 0x0000003e6d397220 */ /* 0x000fce0000410000 */
[----:B------:R-:W4:Y:S01]  /*32e0*/  MUFU.EX2 R99, R99 ;  /* 0x0000006300637308 */ /* 0x000f220000000800 */
[----:B---3--:R-:W-:-:S07]  /*32f0*/  FFMA.FTZ R56, R108, R56, R91 ;  /* 0x000000386c387223 */ /* 0x008fce000001005b */
[----:B------:R-:W3:Y:S01]  /*3300*/  MUFU.EX2 R98, R98 ;  /* 0x0000006200627308 */ /* 0x000ee20000000800 */
[----:B------:R-:W-:-:S07]  /*3310*/  FMUL.FTZ R57, R108, R57 ;  /* 0x000000396c397220 */ /* 0x000fce0000410000 */
[----:B------:R-:W1:Y:S01]  /*3320*/  MUFU.EX2 R100, R100 ;  /* 0x0000006400647308 */ /* 0x000e620000000800 */
[----:B0-----:R-:W-:-:S07]  /*3330*/  FFMA.FTZ R59, R96, R56, R79 ;  /* 0x00000038603b7223 */ /* 0x001fce000001004f */
[----:B------:R-:W0:Y:S01]  /*3340*/  MUFU.EX2 R101, R101 ;  /* 0x0000006500657308 */ /* 0x000e220000000800 */
[----:B------:R-:W-:-:S07]  /*3350*/  FMUL.FTZ R56, R96, R57 ;  /* 0x0000003960387220 */ /* 0x000fce0000410000 */
[----:B------:R-:W0:Y:S01]  /*3360*/  MUFU.EX2 R103, R103 ;  /* 0x0000006700677308 */ /* 0x000e220000000800 */
[C---:B--2---:R-:W-:Y:S01]  /*3370*/  FFMA.FTZ R59, R97.reuse, R59, R80 ;  /* 0x0000003b613b7223 */ /* 0x044fe20000010050 */
[----:B-1----:R-:W-:Y:S01]  /*3380*/  @!P2 SHF.R.U32.HI R42, RZ, 0x2, R4 ;  /* 0x00000002ff2aa819 */ /* 0x002fe20000011604 */
[----:B------:R-:W-:Y:S01]  /*3390*/  FMUL.FTZ R56, R97, R56 ;  /* 0x0000003861387220 */ /* 0x000fe20000410000 */
[----:B------:R-:W-:Y:S01]  /*33a0*/  LDS.128 R44, [R0.X16+0x10] ;  /* 0x00001000002c7984 */ /* 0x000fe2000000cc00 */
[C---:B----4-:R-:W-:Y:S02]  /*33b0*/  FFMA.FTZ R59, R99.reuse, R59, R82 ;  /* 0x0000003b633b7223 */ /* 0x050fe40000010052 */
[----:B------:R-:W-:Y:S01]  /*33c0*/  FMUL.FTZ R57, R99, R56 ;  /* 0x0000003863397220 */ /* 0x000fe20000410000 */
[----:B------:R-:W1:Y:S01]  /*33d0*/  MUFU.EX2 R102, R102 ;  /* 0x0000006600667308 */ /* 0x000e620000000800 */
[C---:B---3--:R-:W-:Y:S01]  /*33e0*/  FFMA.FTZ R59, R98.reuse, R59, R81 ;  /* 0x0000003b623b7223 */ /* 0x048fe20000010051 */
[----:B------:R-:W-:Y:S01]  /*33f0*/  LDS.128 R48, [R0.X16+0x20] ;  /* 0x0000200000307984 */ /* 0x000fe2000000cc00 */
[----:B------:R-:W-:-:S02]  /*3400*/  FMUL.FTZ R57, R98, R57 ;  /* 0x0000003962397220 */ /* 0x000fc40000410000 */
[C---:B------:R-:W-:Y:S01]  /*3410*/  FFMA.FTZ R59, R100.reuse, R59, R83 ;  /* 0x0000003b643b7223 */ /* 0x040fe20000010053 */
[----:B------:R-:W-:Y:S01]  /*3420*/  LDS.128 R52, [R0.X16+0x30] ;  /* 0x0000300000347984 */ /* 0x000fe2000000cc00 */
[----:B------:R-:W-:Y:S01]  /*3430*/  FMUL.FTZ R56, R100, R57 ;  /* 0x0000003964387220 */ /* 0x000fe20000410000 */
[----:B------:R-:W2:Y:S01]  /*3440*/  MUFU.EX2 R104, R104 ;  /* 0x0000006800687308 */ /* 0x000ea20000000800 */
[C---:B0-----:R-:W-:Y:S02]  /*3450*/  FFMA.FTZ R59, R101.reuse, R59, R86 ;  /* 0x0000003b653b7223 */ /* 0x041fe40000010056 */
[----:B------:R-:W-:Y:S02]  /*3460*/  FMUL.FTZ R56, R101, R56 ;  /* 0x0000003865387220 */ /* 0x000fe40000410000 */
[C---:B------:R-:W-:Y:S02]  /*3470*/  FFMA.FTZ R59, R103.reuse, R59, R88 ;  /* 0x0000003b673b7223 */ /* 0x040fe40000010058 */
[----:B------:R-:W-:Y:S01]  /*3480*/  FMUL.FTZ R57, R103, R56 ;  /* 0x0000003867397220 */ /* 0x000fe20000410000 */
[----:B------:R-:W0:Y:S01]  /*3490*/  MUFU.EX2 R105, R105 ;  /* 0x0000006900697308 */ /* 0x000e220000000800 */
[----:B-1----:R-:W-:-:S02]  /*34a0*/  FFMA.FTZ R59, R102, R59, R87 ;  /* 0x0000003b663b7223 */ /* 0x002fc40000010057 */
[----:B------:R-:W-:-:S05]  /*34b0*/  FMUL.FTZ R57, R102, R57 ;  /* 0x0000003966397220 */ /* 0x000fca0000410000 */
[----:B------:R-:W1:Y:S01]  /*34c0*/  MUFU.EX2 R106, R106 ;  /* 0x0000006a006a7308 */ /* 0x000e620000000800 */
[C---:B--2---:R-:W-:Y:S02]  /*34d0*/  FFMA.FTZ R59, R104.reuse, R59, R93 ;  /* 0x0000003b683b7223 */ /* 0x044fe4000001005d */
[----:B------:R-:W-:-:S05]  /*34e0*/  FMUL.FTZ R56, R104, R57 ;  /* 0x0000003968387220 */ /* 0x000fca0000410000 */
[----:B------:R-:W2:Y:S01]  /*34f0*/  MUFU.EX2 R107, R107 ;  /* 0x0000006b006b7308 */ /* 0x000ea20000000800 */
[C---:B0-----:R-:W-:Y:S02]  /*3500*/  FFMA.FTZ R59, R105.reuse, R59, R94 ;  /* 0x0000003b693b7223 */ /* 0x041fe4000001005e */
[----:B------:R-:W-:Y:S02]  /*3510*/  FMUL.FTZ R57, R105, R56 ;  /* 0x0000003869397220 */ /* 0x000fe40000410000 */
[C---:B-1----:R-:W-:Y:S02]  /*3520*/  FFMA.FTZ R59, R106.reuse, R59, R95 ;  /* 0x0000003b6a3b7223 */ /* 0x042fe4000001005f */
[----:B------:R-:W-:Y:S02]  /*3530*/  FMUL.FTZ R74, R106, R57 ;  /* 0x000000396a4a7220 */ /* 0x000fe40000410000 */
[----:B------:R-:W-:Y:S02]  /*3540*/  IMAD R57, R19, c[0x0][0x198], RZ ;  /* 0x0000660013397a24 */ /* 0x000fe400078e02ff */
[----:B--2---:R-:W-:-:S02]  /*3550*/  FFMA.FTZ R75, R107, R59, R112 ;  /* 0x0000003b6b4b7223 */ /* 0x004fc40000010070 */
[----:B------:R-:W-:Y:S02]  /*3560*/  FMUL.FTZ R74, R107, R74 ;  /* 0x0000004a6b4a7220 */ /* 0x000fe40000410000 */
[C---:B------:R-:W-:Y:S01]  /*3570*/  IMAD.WIDE.U32 R58, R20.reuse, c[0x0][0x198], RZ ;  /* 0x00006600143a7a25 */ /* 0x040fe200078e00ff */
[----:B------:R-:W0:Y:S03]  /*3580*/  SHFL.UP PT, R62, R75, 0x1, RZ ;  /* 0x042000004b3e7989 */ /* 0x000e2600000e00ff */
[----:B------:R-:W-:Y:S01]  /*3590*/  IMAD R57, R20, c[0x0][0x19c], R57 ;  /* 0x0000670014397a24 */ /* 0x000fe200078e0239 */
[----:B------:R-:W1:Y:S04]  /*35a0*/  SHFL.UP PT, R61, R74, 0x1, RZ ;  /* 0x042000004a3d7989 */ /* 0x000e6800000e00ff */
[----:B------:R-:W-:Y:S01]  /*35b0*/  IADD3 R59, R59, R57, RZ ;  /* 0x000000393b3b7210 */ /* 0x000fe20007ffe0ff */
[----:B------:R-:W-:-:S04]  /*35c0*/  IMAD R57, R60, c[0x0][0x1a0], RZ ;  /* 0x000068003c397a24 */ /* 0x000fc800078e02ff */
[C---:B------:R-:W-:Y:S02]  /*35d0*/  IMAD R57, R114.reuse, c[0x0][0x1a4], R57 ;  /* 0x0000690072397a24 */ /* 0x040fe400078e0239 */
[----:B------:R-:W-:-:S05]  /*35e0*/  IMAD.WIDE.U32 R58, R114, c[0x0][0x1a0], R58 ;  /* 0x00006800723a7a25 */ /* 0x000fca00078e003a */
[----:B------:R-:W-:Y:S02]  /*35f0*/  IADD3 R57, R59, R57, RZ ;  /* 0x000000393b397210 */ /* 0x000fe40007ffe0ff */
[----:B------:R-:W-:Y:S01]  /*3600*/  LEA R56, P1, R58, c[0x0][0x228], 0x2 ;  /* 0x00008a003a387a11 */ /* 0x000fe200078210ff */
[----:B0-----:R-:W-:-:S03]  /*3610*/  @P0 FFMA.FTZ R75, R74, R62, R75 ;  /* 0x0000003e4a4b0223 */ /* 0x001fc6000001004b */
[----:B------:R-:W-:Y:S01]  /*3620*/  LEA.HI.X R57, R58, c[0x0][0x22c], R57, 0x2, P1 ;  /* 0x00008b003a397a11 */ /* 0x000fe200008f1439 */
[----:B-1----:R-:W-:Y:S01]  /*3630*/  @P0 FMUL.FTZ R74, R74, R61 ;  /* 0x0000003d4a4a0220 */ /* 0x002fe20000410000 */
[----:B------:R-:W0:Y:S04]  /*3640*/  SHFL.UP PT, R58, R75, 0x2, RZ ;  /* 0x044000004b3a7989 */ /* 0x000e2800000e00ff */
[----:B------:R-:W1:Y:S01]  /*3650*/  SHFL.UP PT, R59, R74, 0x2, RZ ;  /* 0x044000004a3b7989 */ /* 0x000e6200000e00ff */
[C---:B------:R-:W-:Y:S02]  /*3660*/  ISETP.GE.AND P0, PT, R14.reuse, 0x2, PT ;  /* 0x000000020e00780c */ /* 0x040fe40003f06270 */
[----:B------:R-:W-:Y:S01]  /*3670*/  ISETP.GE.AND P1, PT, R14, 0x10, PT ;  /* 0x000000100e00780c */ /* 0x000fe20003f26270 */
[----:B------:R2:W5:Y:S01]  /*3680*/  LDG.E R113, [R56.64] ;  /* 0x0000000438717981 */ /* 0x000562000c1e1900 */
[----:B------:R-:W-:Y:S01]  /*3690*/  @!P2 LOP3.LUT R117, R42, 0x3ffffff8, RZ, 0xc0, !PT ;  /* 0x3ffffff82a75a812 */ /* 0x000fe200078ec0ff */
[----:B------:R-:W-:Y:S01]  /*36a0*/  BSSY B0, `(.L_x_3143) ;  /* 0x0000037000007945 */ /* 0x000fe20003800000 */
[----:B------:R-:W-:-:S07]  /*36b0*/  SHF.R.U32.HI R118, RZ, 0x5, R4 ;  /* 0x00000005ff767819 */ /* 0x000fce0000011604 */
[C---:B0-----:R-:W-:Y:S02]  /*36c0*/  @P0 FFMA.FTZ R75, R74.reuse, R58, R75 ;  /* 0x0000003a4a4b0223 */ /* 0x041fe4000001004b */
[----:B-1----:R-:W-:-:S03]  /*36d0*/  @P0 FMUL.FTZ R74, R74, R59 ;  /* 0x0000003b4a4a0220 */ /* 0x002fc60000410000 */
[----:B------:R-:W0:Y:S01]  /*36e0*/  SHFL.UP PT, R40, R75, 0x4, RZ ;  /* 0x048000004b287989 */ /* 0x000e2200000e00ff */
[----:B------:R-:W-:-:S03]  /*36f0*/  ISETP.GE.AND P0, PT, R14, 0x4, PT ;  /* 0x000000040e00780c */ /* 0x000fc60003f06270 */
[----:B------:R-:W1:Y:S10]  /*3700*/  SHFL.UP PT, R41, R74, 0x4, RZ ;  /* 0x048000004a297989 */ /* 0x000e7400000e00ff */
[----:B0-----:R-:W-:-:S02]  /*3710*/  @P0 FFMA.FTZ R75, R74, R40, R75 ;  /* 0x000000284a4b0223 */ /* 0x001fc4000001004b */
[----:B-1----:R-:W-:-:S03]  /*3720*/  @P0 FMUL.FTZ R74, R74, R41 ;  /* 0x000000294a4a0220 */ /* 0x002fc60000410000 */
[----:B------:R-:W0:Y:S01]  /*3730*/  SHFL.UP PT, R40, R75, 0x8, RZ ;  /* 0x050000004b287989 */ /* 0x000e2200000e00ff */
[----:B------:R-:W-:-:S03]  /*3740*/  ISETP.GE.AND P0, PT, R14, 0x8, PT ;  /* 0x000000080e00780c */ /* 0x000fc60003f06270 */
[----:B------:R-:W1:Y:S10]  /*3750*/  SHFL.UP PT, R41, R74, 0x8, RZ ;  /* 0x050000004a297989 */ /* 0x000e7400000e00ff */
[----:B0-----:R-:W-:-:S02]  /*3760*/  @P0 FFMA.FTZ R75, R74, R40, R75 ;  /* 0x000000284a4b0223 */ /* 0x001fc4000001004b */
[----:B-1----:R-:W-:-:S03]  /*3770*/  @P0 FMUL.FTZ R74, R74, R41 ;  /* 0x000000294a4a0220 */ /* 0x002fc60000410000 */
[----:B------:R-:W0:Y:S01]  /*3780*/  SHFL.UP PT, R40, R75, 0x10, RZ ;  /* 0x060000004b287989 */ /* 0x000e2200000e00ff */
[----:B------:R-:W-:-:S03]  /*3790*/  ISETP.NE.AND P0, PT, R11, RZ, PT ;  /* 0x000000ff0b00720c */ /* 0x000fc60003f05270 */
[----:B------:R-:W1:Y:S01]  /*37a0*/  SHFL.UP PT, R41, R74, 0x10, RZ ;  /* 0x060000004a297989 */ /* 0x000e6200000e00ff */
[----:B------:R-:W-:-:S13]  /*37b0*/  ISETP.EQ.OR P0, PT, R13, RZ, P0 ;  /* 0x000000ff0d00720c */ /* 0x000fda0000702670 */
[----:B------:R-:W-:Y:S01]  /*37c0*/  @!P0 LDS.64 R84, [R114.X8+0x2150] ;  /* 0x0021500072548984 */ /* 0x000fe20000008a00 */
[----:B------:R-:W-:Y:S01]  /*37d0*/  ISETP.NE.AND P0, PT, R118, 0x3, PT ;  /* 0x000000037600780c */ /* 0x000fe20003f05270 */
[C---:B0-----:R-:W-:Y:S02]  /*37e0*/  @P1 FFMA.FTZ R75, R74.reuse, R40, R75 ;  /* 0x000000284a4b1223 */ /* 0x041fe4000001004b */
[----:B-1----:R-:W-:-:S03]  /*37f0*/  @P1 FMUL.FTZ R74, R74, R41 ;  /* 0x000000294a4a1220 */ /* 0x002fc60000410000 */
[----:B------:R-:W-:Y:S01]  /*3800*/  SHFL.UP PT, R116, R75, 0x1, RZ ;  /* 0x042000004b747989 */ /* 0x000fe200000e00ff */
[----:B------:R-:W-:-:S03]  /*3810*/  ISETP.NE.AND P1, PT, R118, 0x2, PT ;  /* 0x000000027600780c */ /* 0x000fc60003f25270 */
[----:B------:R-:W-:Y:S04]  /*3820*/  LDS.128 R40, [R0.X16] ;  /* 0x0000000000287984 */ /* 0x000fe8000000cc00 */
[----:B------:R-:W-:Y:S04]  /*3830*/  @!P2 STS.64 [R117+0x2110], R74 ;  /* 0x0021104a7500a388 */ /* 0x000fe80000000a00 */
[----:B------:R-:W-:Y:S01]  /*3840*/  BAR.SYNC.DEFER_BLOCKING 0x0 ;  /* 0x0000000000007b1d */ /* 0x000fe20000010000 */
[----:B------:R-:W-:-:S04]  /*3850*/  ISETP.NE.AND P2, PT, R118, RZ, PT ;  /* 0x000000ff7600720c */ /* 0x000fc80003f45270 */
[----:B------:R-:W-:Y:S01]  /*3860*/  ISETP.NE.AND P3, PT, R14, RZ, P2 ;  /* 0x000000ff0e00720c */ /* 0x000fe20001765270 */
[----:B------:R-:W-:Y:S04]  /*3870*/  SHFL.UP PT, R115, R74, 0x1, RZ ;  /* 0x042000004a737989 */ /* 0x000fe800000e00ff */
[----:B--2---:R-:W0:Y:S04]  /*3880*/  LDS.128 R56, [0x2110] ;  /* 0x00211000ff387984 */ /* 0x004e280000000c00 */
[----:B------:R-:W1:Y:S01]  /*3890*/  LDS.128 R60, [0x2120] ;  /* 0x00212000ff3c7984 */ /* 0x000e620000000c00 */
[----:B0-----:R-:W-:-:S02]  /*38a0*/  FMUL.FTZ R119, R56, R58 ;  /* 0x0000003a38777220 */ /* 0x001fc40000410000 */
[----:B------:R-:W-:-:S03]  /*38b0*/  FFMA.FTZ R58, R57, R58, R59 ;  /* 0x0000003a393a7223 */ /* 0x000fc6000001003b */
[C---:B------:R-:W-:Y:S01]  /*38c0*/  FSEL R56, R119.reuse, R56, !P1 ;  /* 0x0000003877387208 */ /* 0x040fe20004800000 */
[-C--:B-1----:R-:W-:Y:S01]  /*38d0*/  FMUL.FTZ R119, R119, R60.reuse ;  /* 0x0000003c77777220 */ /* 0x082fe20000410000 */
[C---:B------:R-:W-:Y:S01]  /*38e0*/  FSEL R57, R58.reuse, R57, !P1 ;  /* 0x000000393a397208 */ /* 0x040fe20004800000 */
[----:B------:R-:W-:-:S03]  /*38f0*/  FFMA.FTZ R60, R58, R60, R61 ;  /* 0x0000003c3a3c7223 */ /* 0x000fc6000001003d */
[----:B------:R-:W-:Y:S01]  /*3900*/  FSEL R56, R119, R56, !P0 ;  /* 0x0000003877387208 */ /* 0x000fe20004000000 */
[----:B------:R-:W-:Y:S01]  /*3910*/  FFMA.FTZ R63, R62, R60, R63 ;  /* 0x0000003c3e3f7223 */ /* 0x000fe2000001003f */
[----:B------:R-:W-:Y:S01]  /*3920*/  FSEL R57, R60, R57, !P0 ;  /* 0x000000393c397208 */ /* 0x000fe20004000000 */
[----:B------:R-:W-:Y:S02]  /*3930*/  FMUL.FTZ R62, R62, R119 ;  /* 0x000000773e3e7220 */ /* 0x000fe40000410000 */
[C---:B------:R-:W-:Y:S02]  /*3940*/  @P3 FMUL.FTZ R56, R115.reuse, R56 ;  /* 0x0000003873383220 */ /* 0x040fe40000410000 */
[----:B------:R-:W-:-:S03]  /*3950*/  @P3 FFMA.FTZ R57, R115, R57, R116 ;  /* 0x0000003973393223 */ /* 0x000fc60000010074 */
[----:B------:R-:W-:Y:S02]  /*3960*/  @P2 MOV R115, R56 ;  /* 0x0000003800732202 */ /* 0x000fe40000000f00 */
        /* <DEDUP_REMOVED lines=10> */
.L_x_3144:
[----:B------:R-:W-:Y:S05]  /*3a10*/  BSYNC B0 ;  /* 0x0000000000007941 */ /* 0x000fea0003800000 */
.L_x_3143:
        /* <DEDUP_REMOVED lines=21> */
[----:B------:R-:W-:Y:S01]  /*3b70*/  FFMA.FTZ R96, R107, R97, R112 ;  /* 0x000000616b607223 */ /* 0x000fe20000010070 */
[----:B------:R-:W-:Y:S05]  /*3b80*/  @P0 BRA `(.L_x_3146) ;  /* 0x000000f000000947 */ /* 0x000fea0003800000 */
[----:B------:R-:W0:Y:S01]  /*3b90*/  S2UR UR6, SR_CTAID.Y ;  /* 0x00000000000679c3 */ /* 0x000e220000002600 */
[----:B------:R1:W-:Y:S07]  /*3ba0*/  STS.64 [R114.X8+0x2150], R56 ;  /* 0x0021503872007388 */ /* 0x0003ee0000008a00 */
        /* <DEDUP_REMOVED lines=13> */
.L_x_3146:
[----:B------:R-:W-:Y:S05]  /*3c80*/  BSYNC B0 ;  /* 0x0000000000007941 */ /* 0x000fea0003800000 */
.L_x_3145:
[----:B-1----:R-:W-:Y:S01]  /*3c90*/  IADD3 R114, R114, 0x1, RZ ;  /* 0x0000000172727810 */ /* 0x002fe20007ffe0ff */
[-C--:B-----5:R-:W-:Y:S02]  /*3ca0*/  FMUL.FTZ R40, R40, R113.reuse ;  /* 0x0000007128287220 */ /* 0x0a0fe40000410000 */
[-C--:B------:R-:W-:Y:S01]  /*3cb0*/  FMUL.FTZ R41, R41, R113.reuse ;  /* 0x0000007129297220 */ /* 0x080fe20000410000 */
[----:B------:R-:W-:Y:S01]  /*3cc0*/  ISETP.GE.AND P0, PT, R114, c[0x0][0x16c], PT ;  /* 0x00005b0072007a0c */ /* 0x000fe20003f06270 */
        /* <DEDUP_REMOVED lines=32> */
.L_x_3142:
[----:B------:R-:W-:Y:S01]  /*3ed0*/  BAR.SYNC.DEFER_BLOCKING 0x0 ;  /* 0x0000000000007b1d */ /* 0x000fe20000010000 */
[----:B------:R-:W-:Y:S01]  /*3ee0*/  LEA R3, R14, R3, 0x2 ;  /* 0x000000030e037211 */ /* 0x000fe200078e10ff */
[----:B------:R-:W-:Y:S01]  /*3ef0*/  IMAD R21, R15, c[0x0][0x200], RZ ;  /* 0x000080000f157a24 */ /* 0x000fe200078e02ff */
[C---:B------:R-:W-:Y:S02]  /*3f00*/  SHF.L.U32 R22, R13.reuse, 0xb, RZ ;  /* 0x0000000b0d167819 */ /* 0x040fe400000006ff */
[----:B------:R-:W-:Y:S01]  /*3f10*/  IADD3 R13, R13, 0x1, RZ ;  /* 0x000000010d0d7810 */ /* 0x000fe20007ffe0ff */
[----:B------:R-:W-:Y:S01]  /*3f20*/  IMAD R21, R16, c[0x0][0x204], R21 ;  /* 0x0000810010157a24 */ /* 0x000fe200078e0215 */
[----:B------:R-:W-:-:S02]  /*3f30*/  SHF.R.S32.HI R23, RZ, 0x1f, R22 ;  /* 0x0000001fff177819 */ /* 0x000fc40000011416 */
[----:B------:R-:W-:Y:S02]  /*3f40*/  IADD3 R6, P1, R6, 0x2000, RZ ;  /* 0x0000200006067810 */ /* 0x000fe40007f3e0ff */
[----:B------:R-:W-:Y:S01]  /*3f50*/  IADD3 R10, P2, R10, 0x2000, RZ ;  /* 0x000020000a0a7810 */ /* 0x000fe20007f5e0ff */
[----:B------:R-:W-:Y:S01]  /*3f60*/  IMAD.WIDE.U32 R22, R16, c[0x0][0x200], R22 ;  /* 0x0000800010167a25 */ /* 0x000fe200078e0016 */
[----:B------:R-:W-:Y:S02]  /*3f70*/  IADD3 R8, P3, R8, 0x2000, RZ ;  /* 0x0000200008087810 */ /* 0x000fe40007f7e0ff */
[----:B------:R-:W-:Y:S02]  /*3f80*/  IADD3.X R5, RZ, R5, RZ, P1, !PT ;  /* 0x00000005ff057210 */ /* 0x000fe40000ffe4ff */
[----:B------:R-:W-:Y:S02]  /*3f90*/  IADD3 R23, R23, R21, RZ ;  /* 0x0000001517177210 */ /* 0x000fe40007ffe0ff */
[----:B------:R-:W-:-:S02]  /*3fa0*/  IADD3.X R9, RZ, R9, RZ, P2, !PT ;  /* 0x00000009ff097210 */ /* 0x000fc400017fe4ff */
[----:B------:R-:W-:Y:S01]  /*3fb0*/  IADD3.X R7, RZ, R7, RZ, P3, !PT ;  /* 0x00000007ff077210 */ /* 0x000fe20001ffe4ff */
[----:B------:R-:W-:Y:S01]  /*3fc0*/  IMAD.WIDE.U32 R22, R20, c[0x0][0x208], R22 ;  /* 0x0000820014167a25 */ /* 0x000fe200078e0016 */
[----:B------:R-:W-:Y:S04]  /*3fd0*/  STS.128 [R3.X16], R32 ;  /* 0x0000002003007388 */ /* 0x000fe8000000cc00 */
[----:B------:R0:W-:Y:S04]  /*3fe0*/  STS.128 [R3.X16+0x10], R24 ;  /* 0x0000101803007388 */ /* 0x0001e8000000cc00 */
[----:B------:R-:W-:Y:S04]  /*3ff0*/  STS.128 [R3.X16+0x20], R28 ;  /* 0x0000201c03007388 */ /* 0x000fe8000000cc00 */
[----:B------:R1:W-:Y:S01]  /*4000*/  STS.128 [R3.X16+0x30], R36 ;  /* 0x0000302403007388 */ /* 0x0003e2000000cc00 */
[----:B------:R-:W-:-:S06]  /*4010*/  NOP ;  /* 0x0000000000007918 */ /* 0x000fcc0000000000 */
[----:B------:R-:W2:Y:S01]  /*4020*/  LDS.128 R48, [R2.X16] ;  /* 0x0000000002307984 */ /* 0x000ea2000000cc00 */
[----:B0-----:R-:W-:-:S03]  /*4030*/  LEA R24, P0, R22, c[0x0][0x258], 0x2 ;  /* 0x0000960016187a11 */ /* 0x001fc600078010ff */
[----:B------:R-:W0:Y:S04]  /*4040*/  LDS.128 R44, [R2.X16+0x200] ;  /* 0x00020000022c7984 */ /* 0x000e28000000cc00 */
[----:B------:R-:W3:Y:S01]  /*4050*/  LDS.128 R40, [R2.X16+0x400] ;  /* 0x0004000002287984 */ /* 0x000ee2000000cc00 */
[----:B-1----:R-:W-:-:S03]  /*4060*/  IMAD R3, R19, c[0x0][0x208], RZ ;  /* 0x0000820013037a24 */ /* 0x002fc600078e02ff */
[----:B------:R1:W4:Y:S01]  /*4070*/  LDS.128 R52, [R2.X16+0x600] ;  /* 0x0006000002347984 */ /* 0x000322000000cc00 */
[----:B------:R-:W-:-:S05]  /*4080*/  IMAD R3, R20, c[0x0][0x20c], R3 ;  /* 0x0000830014037a24 */ /* 0x000fca00078e0203 */
[----:B------:R-:W-:-:S04]  /*4090*/  IADD3 R3, R23, R3, RZ ;  /* 0x0000000317037210 */ /* 0x000fc80007ffe0ff */
[----:B------:R-:W-:Y:S02]  /*40a0*/  LEA.HI.X R25, R22, c[0x0][0x25c], R3, 0x2, P0 ;  /* 0x0000970016197a11 */ /* 0x000fe400000f1403 */
[----:B------:R-:W-:-:S03]  /*40b0*/  ISETP.GE.AND P0, PT, R13, c[0x0][0x174], PT ;  /* 0x00005d000d007a0c */ /* 0x000fc60003f06270 */
[----:B-1----:R-:W-:-:S05]  /*40c0*/  IMAD.WIDE R2, R12, 0x10, R24 ;  /* 0x000000100c027825 */ /* 0x002fca00078e0218 */
[----:B--2---:R1:W-:Y:S04]  /*40d0*/  STG.E.128 [R2.64], R48 ;  /* 0x0000003002007986 */ /* 0x0043e8000c101d04 */
[----:B0-----:R1:W-:Y:S04]  /*40e0*/  STG.E.128 [R2.64+0x200], R44 ;  /* 0x0002002c02007986 */ /* 0x0013e8000c101d04 */
[----:B---3--:R1:W-:Y:S04]  /*40f0*/  STG.E.128 [R2.64+0x400], R40 ;  /* 0x0004002802007986 */ /* 0x0083e8000c101d04 */
[----:B----4-:R1:W-:Y:S01]  /*4100*/  STG.E.128 [R2.64+0x600], R52 ;  /* 0x0006003402007986 */ /* 0x0103e2000c101d04 */
[----:B------:R-:W-:Y:S01]  /*4110*/  @P0 CALL.REL.NOINC `(.L_x_3148) ;  /* 0x0000001000000944 */ /* 0x000fe20003c00000 */
[----:B------:R-:W-:Y:S05]  /*4120*/  BRA `(.L_x_3149) ;  /* 0xffffc43000007947 */ /* 0x000fea000383ffff */
.L_x_3148:
[----:B------:R-:W-:Y:S05]  /*4130*/  EXIT ;  /* 0x000000000000794d */ /* 0x000fea0003800000 */
.L_x_3150:
        /* <DEDUP_REMOVED lines=12> */
.L_x_5410:


//--------------------- .text._Z25selective_scan_fwd_kernelI32Selective_Scan_fwd_kernel_traitsILi128ELi16ELi1ELb1ELb0ELb1ELb1EffEEv13SSMParamsBase --------------------------
	.section	.text._Z25selective_scan_fwd_kernelI32Selective_Scan_fwd_kernel_traitsILi128ELi16ELi1ELb1ELb0ELb1ELb1EffEEv13SSMParamsBase,"ax",@progbits
	.sectioninfo	@"SHI_REGISTERS=122"
	.align	128
        .global         _Z25selective_scan_fwd_kernelI32Selective_Scan_fwd_kernel_traitsILi128ELi16ELi1ELb1ELb0ELb1ELb1EffEEv13SSMParamsBase
        .type           _Z25selective_scan_fwd_kernelI32Selective_Scan_fwd_kernel_traitsILi128ELi16ELi1ELb1ELb0ELb1ELb1EffEEv13SSMParamsBase,@function
        .size           _Z25selective_scan_fwd_kernelI32Selective_Scan_fwd_kernel_traitsILi128ELi16ELi1ELb1ELb0ELb1ELb1EffEEv13SSMParamsBase,(.L_x_5411 - _Z25selective_scan_fwd_kernelI32Selective_Scan_fwd_kernel_traitsILi128ELi16ELi1ELb1ELb0ELb1ELb1EffEEv13SSMParamsBase)
        .other          _Z25selective_scan_fwd_kernelI32Selective_Scan_fwd_kernel_traitsILi128ELi16ELi1ELb1ELb0ELb1ELb1EffEEv13SSMParamsBase,@"STO_CUDA_ENTRY STV_DEFAULT"
_Z25selective_scan_fwd_kernelI32Selective_Scan_fwd_kernel_traitsILi128ELi16ELi1ELb1ELb0ELb1ELb1EffEEv13SSMParamsBase:
.text._Z25selective_scan_fwd_kernelI32Selective_Scan_fwd_kernel_traitsILi128ELi16ELi1ELb1ELb0ELb1ELb1EffEEv13SSMParamsBase:
        /* <DEDUP_REMOVED lines=26> */
[----:B--2---:R-:W-:-:S05]  /*01a0*/  IADD3 R8, RZ, -R7, RZ ;  /* 0x80000007ff087210 */ /* 0x004fca0007ffe0ff */
[----:B------:R-:W-:-:S04]  /*01b0*/  IMAD R11, R8, R9, RZ ;  /* 0x00000009080b7224 */ /* 0x000fc800078e02ff */
[----:B------:R-:W-:Y:S01]  /*01c0*/  IMAD.HI.U32 R7, R7, R11, R6 ;  /* 0x0000000b07077227 */ /* 0x000fe200078e0006 */
[----:B----4-:R-:W-:-:S05]  /*01d0*/  MOV R16, UR6 ;  /* 0x0000000600107c02 */ /* 0x010fca0008000f00 */
[----:B---3--:R-:W-:Y:S01]  /*01e0*/  IMAD.HI.U32 R4, R7, R2, RZ ;  /* 0x0000000207047227 */ /* 0x008fe200078e00ff */
[----:B------:R-:W-:-:S03]  /*01f0*/  SHF.R.S32.HI R14, RZ, 0x1f, R16 ;  /* 0x0000001fff0e7819 */ /* 0x000fc60000011410 */
[----:B------:R-:W-:Y:S01]  /*0200*/  IMAD.WIDE.U32 R6, R16, c[0x0][0x1b0], RZ ;  /* 0x00006c0010067a25 */ /* 0x000fe200078e00ff */
[----:B------:R-:W-:-:S03]  /*0210*/  IADD3 R0, -R4, RZ, RZ ;  /* 0x000000ff04007210 */ /* 0x000fc60007ffe1ff */
[C---:B------:R-:W-:Y:S02]  /*0220*/  IMAD R5, R14.reuse, c[0x0][0x1b0], RZ ;  /* 0x00006c000e057a24 */ /* 0x040fe400078e02ff */
[C---:B------:R-:W-:Y:S01]  /*0230*/  IMAD R0, R9.reuse, R0, R2 ;  /* 0x0000000009007224 */ /* 0x040fe200078e0202 */
[----:B------:R-:W-:Y:S01]  /*0240*/  MOV R2, c[0x0][0x174] ;  /* 0x00005d0000027a02 */ /* 0x000fe20000000f00 */
[C---:B------:R-:W-:Y:S02]  /*0250*/  IMAD R11, R14.reuse, c[0x0][0x1d0], RZ ;  /* 0x000074000e0b7a24 */ /* 0x040fe400078e02ff */
[----:B------:R-:W-:Y:S01]  /*0260*/  IMAD R13, R14, c[0x0][0x1e0], RZ ;  /* 0x000078000e0d7a24 */ /* 0x000fe200078e02ff */
[----:B------:R-:W-:Y:S01]  /*0270*/  ISETP.GT.U32.AND P2, PT, R9, R0, PT ;  /* 0x000000000900720c */ /* 0x000fe20003f44070 */
[----:B------:R-:W-:Y:S01]  /*0280*/  IMAD R5, R16, c[0x0][0x1b4], R5 ;  /* 0x00006d0010057a24 */ /* 0x000fe200078e0205 */
[----:B------:R-:W-:Y:S01]  /*0290*/  ISETP.GE.AND P4, PT, R2, 0x1, PT ;  /* 0x000000010200780c */ /* 0x000fe20003f86270 */
[----:B------:R-:W-:-:S10]  /*02a0*/  IMAD.WIDE.U32 R2, R16, c[0x0][0x1d0], RZ ;  /* 0x0000740010027a25 */ /* 0x000fd400078e00ff */
[-C--:B------:R-:W-:Y:S02]  /*02b0*/  @!P2 IADD3 R0, R0, -R9.reuse, RZ ;  /* 0x800000090000a210 */ /* 0x080fe40007ffe0ff */
[----:B------:R-:W-:Y:S02]  /*02c0*/  @!P2 IADD3 R4, R4, 0x1, RZ ;  /* 0x000000010404a810 */ /* 0x000fe40007ffe0ff */
[----:B------:R-:W-:Y:S02]  /*02d0*/  ISETP.GE.U32.AND P0, PT, R0, R9, PT ;  /* 0x000000090000720c */ /* 0x000fe40003f06070 */
[----:B------:R-:W-:-:S04]  /*02e0*/  LOP3.LUT R0, R20, c[0x0][0x178], RZ, 0x3c, !PT ;  /* 0x00005e0014007a12 */ /* 0x000fc800078e3cff */
[----:B------:R-:W-:-:S07]  /*02f0*/  ISETP.GE.AND P3, PT, R0, RZ, PT ;  /* 0x000000ff0000720c */ /* 0x000fce0003f66270 */
[----:B------:R-:W-:Y:S01]  /*0300*/  @P0 IADD3 R4, R4, 0x1, RZ ;  /* 0x0000000104040810 */ /* 0x000fe20007ffe0ff */
[----:B------:R-:W-:Y:S06]  /*0310*/  @!P4 EXIT ;  /* 0x000000000000c94d */ /* 0x000fec0003800000 */
[----:B------:R-:W0:Y:S01]  /*0320*/  S2R R15, SR_TID.X ;  /* 0x00000000000f7919 */ /* 0x000e220000002100 */
[----:B------:R-:W-:Y:S01]  /*0330*/  IADD3 R7, R7, R5, RZ ;  /* 0x0000000507077210 */ /* 0x000fe20007ffe0ff */
[C---:B------:R-:W-:Y:S01]  /*0340*/  IMAD R13, R16.reuse, c[0x0][0x1e4], R13 ;  /* 0x00007900100d7a24 */ /* 0x040fe200078e020d */
[----:B------:R-:W-:Y:S01]  /*0350*/  MOV R9, R4 ;  /* 0x0000000400097202 */ /* 0x000fe20000000f00 */
[----:B------:R-:W-:-:S03]  /*0360*/  IMAD.WIDE.U32 R4, R16, c[0x0][0x1e0], RZ ;  /* 0x0000780010047a25 */ /* 0x000fc600078e00ff */
[----:B------:R-:W-:Y:S01]  /*0370*/  @!P3 IADD3 R9, -R9, RZ, RZ ;  /* 0x000000ff0909b210 */ /* 0x000fe20007ffe1ff */
[----:B------:R-:W-:Y:S01]  /*0380*/  IMAD R11, R16, c[0x0][0x1d4], R11 ;  /* 0x00007500100b7a24 */ /* 0x000fe200078e020b */
[----:B------:R-:W-:Y:S01]  /*0390*/  IADD3 R5, R5, R13, RZ ;  /* 0x0000000d05057210 */ /* 0x000fe20007ffe0ff */
[----:B------:R-:W-:Y:S01]  /*03a0*/  IMAD R21, R19, c[0x0][0x1d8], RZ ;  /* 0x0000760013157a24 */ /* 0x000fe200078e02ff */
[----:B------:R-:W1:Y:S01]  /*03b0*/  S2R R13, SR_LANEID ;  /* 0x00000000000d7919 */ /* 0x000e620000000000 */
[----:B------:R-:W-:Y:S02]  /*03c0*/  @!P1 LOP3.LUT R9, RZ, c[0x0][0x178], RZ, 0x33, !PT ;  /* 0x00005e00ff099a12 */ /* 0x000fe400078e33ff */
[----:B------:R-:W-:Y:S01]  /*03d0*/  IADD3 R3, R3, R11, RZ ;  /* 0x0000000b03037210 */ /* 0x000fe20007ffe0ff */
[----:B------:R-:W-:Y:S01]  /*03e0*/  IMAD R11, R19, c[0x0][0x1e8], RZ ;  /* 0x00007a00130b7a24 */ /* 0x000fe200078e02ff */
[----:B------:R-:W-:Y:S01]  /*03f0*/  SHF.R.S32.HI R0, RZ, 0x1f, R9 ;  /* 0x0000001fff007819 */ /* 0x000fe20000011409 */
[----:B------:R-:W-:-:S02]  /*0400*/  IMAD R21, R20, c[0x0][0x1dc], R21 ;  /* 0x0000770014157a24 */ /* 0x000fc400078e0215 */
[----:B------:R-:W-:-:S04]  /*0410*/  IMAD.WIDE.U32 R2, R20, c[0x0][0x1d8], R2 ;  /* 0x0000760014027a25 */ /* 0x000fc800078e0002 */
[----:B------:R-:W-:Y:S01]  /*0420*/  IMAD R0, R0, c[0x0][0x1c8], RZ ;  /* 0x0000720000007a24 */ /* 0x000fe200078e02ff */
[C---:B0-----:R-:W-:Y:S01]  /*0430*/  SHF.L.U32 R12, R15.reuse, 0x2, RZ ;  /* 0x000000020f0c7819 */ /* 0x041fe200000006ff */
[----:B------:R-:W-:Y:S01]  /*0440*/  IMAD R11, R20, c[0x0][0x1ec], R11 ;  /* 0x00007b00140b7a24 */ /* 0x000fe200078e020b */
[----:B------:R-:W-:Y:S01]  /*0450*/  LEA R22, P0, R2, c[0x0][0x240], 0x2 ;  /* 0x0000900002167a11 */ /* 0x000fe200078010ff */
[----:B------:R-:W-:Y:S01]  /*0460*/  IMAD.WIDE.U32 R4, R20, c[0x0][0x1e8], R4 ;  /* 0x00007a0014047a25 */ /* 0x000fe200078e0004 */
[----:B------:R-:W-:Y:S02]  /*0470*/  LOP3.LUT R12, R12, 0xffffff80, RZ, 0xc0, !PT ;  /* 0xffffff800c0c7812 */ /* 0x000fe400078ec0ff */
[----:B------:R-:W-:Y:S01]  /*0480*/  LOP3.LUT R10, R15, 0x1f, RZ, 0xc0, !PT ;  /* 0x0000001f0f0a7812 */ /* 0x000fe200078ec0ff */
[----:B------:R-:W-:-:S04]  /*0490*/  IMAD.WIDE.U32 R6, R9, c[0x0][0x1c8], R6 ;  /* 0x0000720009067a25 */ /* 0x000fc800078e0006 */
        /* <DEDUP_REMOVED lines=9> */
[----:B------:R-:W-:Y:S02]  /*0530*/  MOV R11, RZ ;  /* 0x000000ff000b7202 */ /* 0x000fe40000000f00 */
[C---:B------:R-:W-:Y:S02]  /*0540*/  LOP3.LUT R9, R12.reuse, 0x1f, R15, 0xf8, !PT ;  /* 0x0000001f0c097812 */ /* 0x040fe400078ef80f */
[----:B-1----:R-:W-:Y:S02]  /*0550*/  IADD3 R8, R12, R13, RZ ;  /* 0x0000000d0c087210 */ /* 0x002fe40007ffe0ff */
[----:B------:R-:W-:-:S02]  /*0560*/  MOV R6, R22 ;  /* 0x0000001600067202 */ /* 0x000fc40000000f00 */
[----:B------:R-:W-:Y:S02]  /*0570*/  MOV R4, R0 ;  /* 0x0000000000047202 */ /* 0x000fe40000000f00 */
[----:B------:R-:W-:Y:S02]  /*0580*/  MOV R5, R21 ;  /* 0x0000001500057202 */ /* 0x000fe40000000f00 */
.L_x_3190:
[----:B------:R-:W-:Y:S01]  /*0590*/  BAR.SYNC.DEFER_BLOCKING 0x0 ;  /* 0x0000000000007b1d */ /* 0x000fe20000010000 */
[----:B-1----:R-:W-:-:S05]  /*05a0*/  IMAD.WIDE R22, R9, 0x10, R6 ;  /* 0x0000001009167825 */ /* 0x002fca00078e0206 */
        /* <DEDUP_REMOVED lines=80> */
.L_x_3152:
[----:B--234-:R-:W-:Y:S05]  /*0ab0*/  BSYNC B0 ;  /* 0x0000000000007941 */ /* 0x01cfea0003800000 */
.L_x_3151:
        /* <DEDUP_REMOVED lines=35> */
.L_x_3154:
[----:B------:R-:W-:Y:S05]  /*0cf0*/  BSYNC B0 ;  /* 0x0000000000007941 */ /* 0x000fea0003800000 */
.L_x_3153:
        /* <DEDUP_REMOVED lines=37> */
.L_x_3156:
[----:B------:R-:W-:Y:S05]  /*0f50*/  BSYNC B0 ;  /* 0x0000000000007941 */ /* 0x000fea0003800000 */
.L_x_3155:
        /* <DEDUP_REMOVED lines=35> */
.L_x_3158:
[----:B------:R-:W-:Y:S05]  /*1190*/  BSYNC B0 ;  /* 0x0000000000007941 */ /* 0x000fea0003800000 */
.L_x_3157:
        /* <DEDUP_REMOVED lines=37> */
.L_x_3160:
[----:B------:R-:W-:Y:S05]  /*13f0*/  BSYNC B0 ;  /* 0x0000000000007941 */ /* 0x000fea0003800000 */
.L_x_3159:
        /* <DEDUP_REMOVED lines=35> */
.L_x_3162:
[----:B------:R-:W-:Y:S05]  /*1630*/  BSYNC B0 ;  /* 0x0000000000007941 */ /* 0x000fea0003800000 */
.L_x_3161:
        /* <DEDUP_REMOVED lines=37> */
.L_x_3164:
[----:B------:R-:W-:Y:S05]  /*1890*/  BSYNC B0 ;  /* 0x0000000000007941 */ /* 0x000fea0003800000 */
.L_x_3163:
        /* <DEDUP_REMOVED lines=35> */
.L_x_3166:
[----:B------:R-:W-:Y:S05]  /*1ad0*/  BSYNC B0 ;  /* 0x0000000000007941 */ /* 0x000fea0003800000 */
.L_x_3165:
        /* <DEDUP_REMOVED lines=37> */
.L_x_3168:
[----:B------:R-:W-:Y:S05]  /*1d30*/  BSYNC B0 ;  /* 0x0000000000007941 */ /* 0x000fea0003800000 */
.L_x_3167:
        /* <DEDUP_REMOVED lines=38> */
.L_x_3170:
[----:B------:R-:W-:Y:S05]  /*1fa0*/  BSYNC B0 ;  /* 0x0000000000007941 */ /* 0x000fea0003800000 */
.L_x_3169:
        /* <DEDUP_REMOVED lines=50> */
.L_x_3172:
[----:B------:R-:W-:Y:S05]  /*22d0*/  BSYNC B0 ;  /* 0x0000000000007941 */ /* 0x000fea0003800000 */
.L_x_3171:
        /* <DEDUP_REMOVED lines=34> */
.L_x_3174:
[----:B------:R-:W-:Y:S05]  /*2500*/  BSYNC B0 ;  /* 0x0000000000007941 */ /* 0x000fea0003800000 */
.L_x_3173:
        /* <DEDUP_REMOVED lines=33> */
.L_x_3176:
[----:B------:R-:W-:Y:S05]  /*2720*/  BSYNC B0 ;  /* 0x0000000000007941 */ /* 0x000fea0003800000 */
.L_x_3175:
        /* <DEDUP_REMOVED lines=33> */
.L_x_3178:
[----:B------:R-:W-:Y:S05]  /*2940*/  BSYNC B0 ;  /* 0x0000000000007941 */ /* 0x000fea0003800000 */
.L_x_3177:
        /* <DEDUP_REMOVED lines=33> */
.L_x_3180:
[----:B------:R-:W-:Y:S05]  /*2b60*/  BSYNC B0 ;  /* 0x0000000000007941 */ /* 0x000fea0003800000 */
.L_x_3179:
        /* <DEDUP_REMOVED lines=33> */
.L_x_3182:
[----:B------:R-:W-:Y:S05]  /*2d80*/  BSYNC B0 ;  /* 0x0000000000007941 */ /* 0x000fea0003800000 */
.L_x_3181:
        /* <DEDUP_REMOVED lines=21> */
.L_x_3188:
        /* <DEDUP_REMOVED lines=174> */
.L_x_3185:
[----:B------:R-:W-:Y:S05]  /*39c0*/  BSYNC B0 ;  /* 0x0000000000007941 */ /* 0x000fea0003800000 */
.L_x_3184:
        /* <DEDUP_REMOVED lines=38> */
.L_x_3187:
[----:B------:R-:W-:Y:S05]  /*3c30*/  BSYNC B0 ;  /* 0x0000000000007941 */ /* 0x000fea0003800000 */
.L_x_3186:
        /* <DEDUP_REMOVED lines=36> */
.L_x_3183:
[----:B------:R-:W-:Y:S01]  /*3e80*/  BAR.SYNC.DEFER_BLOCKING 0x0 ;  /* 0x0000000000007b1d */ /* 0x000fe20000010000 */
[----:B------:R-:W-:Y:S01]  /*3e90*/  LEA R21, R13, R12, 0x2 ;  /* 0x0000000c0d157211 */ /* 0x000fe200078e10ff */
[C---:B------:R-:W-:Y:S01]  /*3ea0*/  IMAD R23, R14.reuse, c[0x0][0x200], RZ ;  /* 0x000080000e177a24 */ /* 0x040fe200078e02ff */
[----:B------:R-:W-:Y:S01]  /*3eb0*/  SHF.L.U32 R22, R11, 0xb, RZ ;  /* 0x0000000b0b167819 */ /* 0x000fe200000006ff */
[----:B------:R-:W-:Y:S02]  /*3ec0*/  IMAD R61, R14, c[0x0][0x1f0], RZ ;  /* 0x00007c000e3d7a24 */ /* 0x000fe400078e02ff */
[C---:B------:R-:W-:Y:S01]  /*3ed0*/  IMAD R59, R16.reuse, c[0x0][0x204], R23 ;  /* 0x00008100103b7a24 */ /* 0x040fe200078e0217 */
[----:B------:R-:W-:Y:S01]  /*3ee0*/  SHF.R.S32.HI R23, RZ, 0x1f, R22 ;  /* 0x0000001fff177819 */ /* 0x000fe20000011416 */
[----:B------:R-:W-:-:S02]  /*3ef0*/  IMAD R63, R16, c[0x0][0x1f4], R61 ;  /* 0x00007d00103f7a24 */ /* 0x000fc400078e023d */
[----:B------:R-:W-:Y:S02]  /*3f00*/  IMAD R61, R19, c[0x0][0x208], RZ ;  /* 0x00008200133d7a24 */ /* 0x000fe400078e02ff */
[----:B------:R-:W-:-:S04]  /*3f10*/  IMAD.WIDE.U32 R56, R16, c[0x0][0x200], R22 ;  /* 0x0000800010387a25 */ /* 0x000fc800078e0016 */
        /* <DEDUP_REMOVED lines=50> */
[----:B------:R3:W4:Y:S01]  /*4240*/  LDS.128 R48, [R0.X16+0x30] ;  /* 0x0000300000307984 */ /* 0x000722000000cc00 */
[----:B0-----:R-:W-:-:S02]  /*4250*/  FMUL.FTZ R69, R53, -1.4426950216293334961 ;  /* 0xbfb8aa3b35457820 */ /* 0x001fc40000410000 */
[----:B------:R-:W-:Y:S02]  /*4260*/  FMUL.FTZ R60, R54, -1.4426950216293334961 ;  /* 0xbfb8aa3b363c7820 */ /* 0x000fe40000410000 */
[----:B------:R-:W-:Y:S02]  /*4270*/  FMUL.FTZ R68, R52, -1.4426950216293334961 ;  /* 0xbfb8aa3b34447820 */ /* 0x000fe40000410000 */
[----:B-1----:R-:W-:Y:S01]  /*4280*/  FMUL.FTZ R58, R45, -1.4426950216293334961 ;  /* 0xbfb8aa3b2d3a7820 */ /* 0x002fe20000410000 */
[----:B------:R-:W0:Y:S01]  /*4290*/  MUFU.EX2 R69, R69 ;  /* 0x0000004500457308 */ /* 0x000e220000000800 */
[----:B------:R-:W-:Y:S02]  /*42a0*/  FMUL.FTZ R57, R44, -1.4426950216293334961 ;  /* 0xbfb8aa3b2c397820 */ /* 0x000fe40000410000 */
[----:B------:R-:W-:Y:S02]  /*42b0*/  FMUL.FTZ R61, R47, -1.4426950216293334961 ;  /* 0xbfb8aa3b2f3d7820 */ /* 0x000fe40000410000 */
[----:B------:R-:W-:-:S02]  /*42c0*/  FMUL.FTZ R56, R55, -1.4426950216293334961 ;  /* 0xbfb8aa3b37387820 */ /* 0x000fc40000410000 */
[----:B--2---:R-:W-:Y:S01]  /*42d0*/  FMUL.FTZ R64, R43, -1.4426950216293334961 ;  /* 0xbfb8aa3b2b407820 */ /* 0x004fe20000410000 */
[----:B------:R-:W1:Y:S01]  /*42e0*/  MUFU.EX2 R60, R60 ;  /* 0x0000003c003c7308 */ /* 0x000e620000000800 */
[----:B------:R-:W-:Y:S02]  /*42f0*/  FMUL.FTZ R62, R41, -1.4426950216293334961 ;  /* 0xbfb8aa3b293e7820 */ /* 0x000fe40000410000 */
[----:B------:R-:W-:Y:S02]  /*4300*/  FMUL.FTZ R63, R42, -1.4426950216293334961 ;  /* 0xbfb8aa3b2a3f7820 */ /* 0x000fe40000410000 */
[----:B---3--:R-:W-:Y:S02]  /*4310*/  FMUL.FTZ R0, R40, -1.4426950216293334961 ;  /* 0xbfb8aa3b28007820 */ /* 0x008fe40000410000 */
[----:B------:R-:W-:Y:S01]  /*4320*/  FMUL.FTZ R59, R46, -1.4426950216293334961 ;  /* 0xbfb8aa3b2e3b7820 */ /* 0x000fe20000410000 */
[----:B------:R-:W2:Y:S01]  /*4330*/  MUFU.EX2 R68, R68 ;  /* 0x0000004400447308 */ /* 0x000ea20000000800 */
[----:B----4-:R-:W-:-:S02]  /*4340*/  FMUL.FTZ R65, R48, -1.4426950216293334961 ;  /* 0xbfb8aa3b30417820 */ /* 0x010fc40000410000 */
        /* <DEDUP_REMOVED lines=18> */
[----:B------:R-:W-:Y:S01]  /*4470*/  MUFU.EX2 R0, R0 ;  /* 0x0000000000007308 */ /* 0x000fe20000000800 */
[----:B-1----:R-:W-:-:S07]  /*4480*/  FADD.FTZ R62, R62, 1 ;  /* 0x3f8000003e3e7421 */ /* 0x002fce0000010000 */
[----:B------:R-:W0:Y:S01]  /*4490*/  MUFU.EX2 R59, R59 ;  /* 0x0000003b003b7308 */ /* 0x000e220000000800 */
[----:B--2---:R-:W-:-:S07]  /*44a0*/  FADD.FTZ R63, R63, 1 ;  /* 0x3f8000003f3f7421 */ /* 0x004fce0000010000 */
[----:B------:R-:W1:Y:S08]  /*44b0*/  MUFU.EX2 R65, R65 ;  /* 0x0000004100417308 */ /* 0x000e700000000800 */
[----:B------:R-:W2:Y:S01]  /*44c0*/  MUFU.EX2 R66, R66 ;  /* 0x0000004200427308 */ /* 0x000ea20000000800 */
[----:B0-----:R-:W-:-:S07]  /*44d0*/  FADD.FTZ R59, R59, 1 ;  /* 0x3f8000003b3b7421 */ /* 0x001fce0000010000 */
[----:B------:R-:W0:Y:S01]  /*44e0*/  MUFU.EX2 R67, R67 ;  /* 0x0000004300437308 */ /* 0x000e220000000800 */
[----:B-1----:R-:W-:-:S07]  /*44f0*/  FADD.FTZ R65, R65, 1 ;  /* 0x3f80000041417421 */ /* 0x002fce0000010000 */
[----:B------:R-:W1:Y:S01]  /*4500*/  MUFU.EX2 R70, R70 ;  /* 0x0000004600467308 */ /* 0x000e620000000800 */
[----:B--2---:R-:W-:-:S07]  /*4510*/  FADD.FTZ R66, R66, 1 ;  /* 0x3f80000042427421 */ /* 0x004fce0000010000 */
[----:B------:R-:W-:Y:S01]  /*4520*/  MUFU.RCP R72, R69 ;  /* 0x0000004500487308 */ /* 0x000fe20000001000 */
[----:B0-----:R-:W-:-:S07]  /*4530*/  FADD.FTZ R67, R67, 1 ;  /* 0x3f80000043437421 */ /* 0x001fce0000010000 */
[----:B------:R-:W-:Y:S01]  /*4540*/  MUFU.RCP R73, R60 ;  /* 0x0000003c00497308 */ /* 0x000fe20000001000 */
[----:B-1----:R-:W-:-:S07]  /*4550*/  FADD.FTZ R70, R70, 1 ;  /* 0x3f80000046467421 */ /* 0x002fce0000010000 */
[----:B------:R-:W0:Y:S08]  /*4560*/  MUFU.RCP R71, R68 ;  /* 0x0000004400477308 */ /* 0x000e300000001000 */
[----:B------:R0:W1:Y:S08]  /*4570*/  MUFU.RCP R75, R57 ;  /* 0x00000039004b7308 */ /* 0x0000700000001000 */
[----:B------:R-:W2:Y:S01]  /*4580*/  MUFU.RCP R58, R58 ;  /* 0x0000003a003a7308 */ /* 0x000ea20000001000 */
[----:B0-----:R-:W-:-:S04]  /*4590*/  FMUL.FTZ R57, R52, R71 ;  /* 0x0000004734397220 */ /* 0x001fc80000410000 */
[----:B------:R-:W-:Y:S02]  /*45a0*/  FMUL.FTZ R32, R57, R32 ;  /* 0x0000002039207220 */ /* 0x000fe40000410000 */
[----:B------:R-:W-:Y:S01]  /*45b0*/  IMAD R57, R14, c[0x0][0x210], RZ ;  /* 0x000084000e397a24 */ /* 0x000fe200078e02ff */
[----:B------:R-:W0:Y:S03]  /*45c0*/  MUFU.RCP R68, R61 ;  /* 0x0000003d00447308 */ /* 0x000e260000001000 */
[----:B------:R-:W-:-:S05]  /*45d0*/  IMAD R57, R16, c[0x0][0x214], R57 ;  /* 0x0000850010397a24 */ /* 0x000fca00078e0239 */
[----:B------:R3:W-:Y:S01]  /*45e0*/  MUFU.RCP R74, R56 ;  /* 0x00000038004a7308 */ /* 0x0007e20000001000 */
[----:B------:R-:W-:-:S05]  /*45f0*/  IADD3 R23, R23, R57, RZ ;  /* 0x0000003917177210 */ /* 0x000fca0007ffe0ff */
[----:B------:R-:W-:Y:S02]  /*4600*/  IMAD.WIDE.U32 R22, R20, c[0x0][0x218], R22 ;  /* 0x0000860014167a25 */ /* 0x000fe400078e0016 */
[----:B------:R-:W4:Y:S02]  /*4610*/  MUFU.RCP R64, R64 ;  /* 0x0000004000407308 */ /* 0x000f240000001000 */
[----:B---3--:R-:W-:Y:S02]  /*4620*/  FADD.FTZ R56, R0, 1 ;  /* 0x3f80000000387421 */ /* 0x008fe40000010000 */
[----:B------:R-:W-:Y:S02]  /*4630*/  FMUL.FTZ R0, R53, R72 ;  /* 0x0000004835007220 */ /* 0x000fe40000410000 */
[----:B------:R-:W-:Y:S02]  /*4640*/  FMUL.FTZ R53, R54, R73 ;  /* 0x0000004936357220 */ /* 0x000fe40000410000 */
[----:B------:R-:W3:Y:S01]  /*4650*/  MUFU.RCP R62, R62 ;  /* 0x0000003e003e7308 */ /* 0x000ee20000001000 */
[----:B------:R-:W-:-:S02]  /*4660*/  FMUL.FTZ R33, R0, R33 ;  /* 0x0000002100217220 */ /* 0x000fc40000410000 */
[----:B------:R-:W-:Y:S02]  /*4670*/  FMUL.FTZ R34, R53, R34 ;  /* 0x0000002235227220 */ /* 0x000fe40000410000 */
[----:B-1----:R-:W-:Y:S02]  /*4680*/  FMUL.FTZ R53, R44, R75 ;  /* 0x0000004b2c357220 */ /* 0x002fe40000410000 */
[----:B--2---:R-:W-:Y:S01]  /*4690*/  FMUL.FTZ R0, R45, R58 ;  /* 0x0000003a2d007220 */ /* 0x004fe20000410000 */
[----:B------:R-:W1:Y:S01]  /*46a0*/  MUFU.RCP R63, R63 ;  /* 0x0000003f003f7308 */ /* 0x000e620000001000 */
[----:B0-----:R-:W-:Y:S02]  /*46b0*/  FMUL.FTZ R44, R47, R68 ;  /* 0x000000442f2c7220 */ /* 0x001fe40000410000 */
[----:B------:R-:W-:Y:S02]  /*46c0*/  FMUL.FTZ R25, R0, R25 ;  /* 0x0000001900197220 */ /* 0x000fe40000410000 */
[----:B------:R-:W-:-:S02]  /*46d0*/  FMUL.FTZ R27, R44, R27 ;  /* 0x0000001b2c1b7220 */ /* 0x000fc40000410000 */
[----:B----4-:R-:W-:Y:S01]  /*46e0*/  FMUL.FTZ R44, R43, R64 ;  /* 0x000000402b2c7220 */ /* 0x010fe20000410000 */
[----:B------:R-:W0:Y:S01]  /*46f0*/  MUFU.RCP R69, R56 ;  /* 0x0000003800457308 */ /* 0x000e220000001000 */
[----:B---3--:R-:W-:Y:S02]  /*4700*/  FMUL.FTZ R0, R41, R62 ;  /* 0x0000003e29007220 */ /* 0x008fe40000410000 */
[----:B------:R-:W-:Y:S02]  /*4710*/  FMUL.FTZ R52, R55, R74 ;  /* 0x0000004a37347220 */ /* 0x000fe40000410000 */
[----:B------:R-:W-:Y:S02]  /*4720*/  FMUL.FTZ R29, R0, R29 ;  /* 0x0000001d001d7220 */ /* 0x000fe40000410000 */
[----:B------:R-:W-:Y:S01]  /*4730*/  FMUL.FTZ R35, R52, R35 ;  /* 0x0000002334237220 */ /* 0x000fe20000410000 */
[----:B------:R-:W2:Y:S01]  /*4740*/  MUFU.RCP R59, R59 ;  /* 0x0000003b003b7308 */ /* 0x000ea20000001000 */
[----:B------:R-:W-:Y:S01]  /*4750*/  BAR.SYNC.DEFER_BLOCKING 0x0 ;  /* 0x0000000000007b1d */ /* 0x000fe20000010000 */
[----:B-1----:R-:W-:-:S02]  /*4760*/  FMUL.FTZ R43, R42, R63 ;  /* 0x0000003f2a2b7220 */ /* 0x002fc40000410000 */
[----:B------:R-:W-:Y:S02]  /*4770*/  FMUL.FTZ R24, R53, R24 ;  /* 0x0000001835187220 */ /* 0x000fe40000410000 */
[----:B------:R-:W-:Y:S02]  /*4780*/  FMUL.FTZ R30, R43, R30 ;  /* 0x0000001e2b1e7220 */ /* 0x000fe40000410000 */
[----:B------:R-:W1:Y:S01]  /*4790*/  MUFU.RCP R65, R65 ;  /* 0x0000004100417308 */ /* 0x000e620000001000 */
[----:B0-----:R-:W-:Y:S02]  /*47a0*/  FMUL.FTZ R41, R40, R69 ;  /* 0x0000004528297220 */ /* 0x001fe40000410000 */
[----:B------:R-:W-:Y:S02]  /*47b0*/  FMUL.FTZ R31, R44, R31 ;  /* 0x0000001f2c1f7220 */ /* 0x000fe40000410000 */
[----:B------:R-:W-:-:S03]  /*47c0*/  FMUL.FTZ R28, R41, R28 ;  /* 0x0000001c291c7220 */ /* 0x000fc60000410000 */
[----:B------:R-:W0:Y:S01]  /*47d0*/  MUFU.RCP R66, R66 ;  /* 0x0000004200427308 */ /* 0x000e220000001000 */
[----:B--2---:R-:W-:-:S04]  /*47e0*/  FMUL.FTZ R45, R46, R59 ;  /* 0x0000003b2e2d7220 */ /* 0x004fc80000410000 */
[----:B------:R-:W-:-:S03]  /*47f0*/  FMUL.FTZ R26, R45, R26 ;  /* 0x0000001a2d1a7220 */ /* 0x000fc60000410000 */
[----:B------:R-:W2:Y:S01]  /*4800*/  MUFU.RCP R67, R67 ;  /* 0x0000004300437308 */ /* 0x000ea20000001000 */
[----:B-1----:R-:W-:Y:S01]  /*4810*/  FMUL.FTZ R41, R48, R65 ;  /* 0x0000004130297220 */ /* 0x002fe20000410000 */
[----:B------:R-:W-:Y:S03]  /*4820*/  STS.128 [R21.X16], R32 ;  /* 0x0000002015007388 */ /* 0x000fe6000000cc00 */
[----:B------:R-:W-:Y:S01]  /*4830*/  FMUL.FTZ R52, R41, R36 ;  /* 0x0000002429347220 */ /* 0x000fe20000410000 */
[----:B------:R1:W-:Y:S02]  /*4840*/  STS.128 [R21.X16+0x10], R24 ;  /* 0x0000101815007388 */ /* 0x0003e4000000cc00 */
[----:B------:R-:W3:Y:S01]  /*4850*/  MUFU.RCP R70, R70 ;  /* 0x0000004600467308 */ /* 0x000ee20000001000 */
[----:B0-----:R-:W-:Y:S01]  /*4860*/  FMUL.FTZ R0, R49, R66 ;  /* 0x0000004231007220 */ /* 0x001fe20000410000 */
[----:B------:R-:W-:Y:S03]  /*4870*/  STS.128 [R21.X16+0x20], R28 ;  /* 0x0000201c15007388 */ /* 0x000fe6000000cc00 */
[----:B------:R-:W-:-:S02]  /*4880*/  FMUL.FTZ R53, R0, R37 ;  /* 0x0000002500357220 */ /* 0x000fc40000410000 */
[----:B--2---:R-:W-:-:S04]  /*4890*/  FMUL.FTZ R43, R50, R67 ;  /* 0x00000043322b7220 */ /* 0x004fc80000410000 */
[----:B------:R-:W-:Y:S02]  /*48a0*/  FMUL.FTZ R54, R43, R38 ;  /* 0x000000262b367220 */ /* 0x000fe40000410000 */
[----:B-1----:R-:W-:Y:S01]  /*48b0*/  IMAD R25, R19, c[0x0][0x218], RZ ;  /* 0x0000860013197a24 */ /* 0x002fe200078e02ff */
[----:B------:R-:W-:Y:S01]  /*48c0*/  LEA R24, P0, R22, c[0x0][0x270], 0x2 ;  /* 0x00009c0016187a11 */ /* 0x000fe200078010ff */
[----:B---3--:R-:W-:-:S04]  /*48d0*/  FMUL.FTZ R40, R51, R70 ;  /* 0x0000004633287220 */ /* 0x008fc80000410000 */
[----:B------:R-:W-:-:S05]  /*48e0*/  FMUL.FTZ R55, R40, R39 ;  /* 0x0000002728377220 */ /* 0x000fca0000410000 */
[----:B------:R0:W-:Y:S01]  /*48f0*/  STS.128 [R21.X16+0x30], R52 ;  /* 0x0000303415007388 */ /* 0x0001e2000000cc00 */
[----:B------:R-:W-:-:S06]  /*4900*/  NOP ;  /* 0x0000000000007918 */ /* 0x000fcc0000000000 */
[----:B------:R-:W1:Y:S04]  /*4910*/  LDS.128 R36, [R8.X16] ;  /* 0x0000000008247984 */ /* 0x000e68000000cc00 */
[----:B------:R-:W2:Y:S04]  /*4920*/  LDS.128 R40, [R8.X16+0x200] ;  /* 0x0002000008287984 */ /* 0x000ea8000000cc00 */
[----:B------:R-:W3:Y:S01]  /*4930*/  LDS.128 R44, [R8.X16+0x400] ;  /* 0x00040000082c7984 */ /* 0x000ee2000000cc00 */
[----:B0-----:R-:W-:-:S03]  /*4940*/  IMAD R21, R20, c[0x0][0x21c], R25 ;  /* 0x0000870014157a24 */ /* 0x001fc600078e0219 */
[----:B------:R-:W0:Y:S02]  /*4950*/  LDS.128 R48, [R8.X16+0x600] ;  /* 0x0006000008307984 */ /* 0x000e24000000cc00 */
[----:B------:R-:W-:-:S04]  /*4960*/  IADD3 R21, R23, R21, RZ ;  /* 0x0000001517157210 */ /* 0x000fc80007ffe0ff */
[----:B------:R-:W-:Y:S02]  /*4970*/  LEA.HI.X R25, R22, c[0x0][0x274], R21, 0x2, P0 ;  /* 0x00009d0016197a11 */ /* 0x000fe400000f1415 */
[----:B------:R-:W-:-:S03]  /*4980*/  ISETP.GE.AND P0, PT, R11, c[0x0][0x174], PT ;  /* 0x00005d000b007a0c */ /* 0x000fc60003f06270 */
[----:B------:R-:W-:-:S05]  /*4990*/  IMAD.WIDE R22, R9, 0x10, R24 ;  /* 0x0000001009167825 */ /* 0x000fca00078e0218 */
[----:B-1----:R1:W-:Y:S04]  /*49a0*/  STG.E.128 [R22.64], R36 ;  /* 0x0000002416007986 */ /* 0x0023e8000c101d04 */
[----:B--2---:R1:W-:Y:S04]  /*49b0*/  STG.E.128 [R22.64+0x200], R40 ;  /* 0x0002002816007986 */ /* 0x0043e8000c101d04 */
[----:B---3--:R1:W-:Y:S04]  /*49c0*/  STG.E.128 [R22.64+0x400], R44 ;  /* 0x0004002c16007986 */ /* 0x0083e8000c101d04 */
[----:B0-----:R1:W-:Y:S01]  /*49d0*/  STG.E.128 [R22.64+0x600], R48 ;  /* 0x0006003016007986 */ /* 0x0013e2000c101d04 */
[----:B------:R-:W-:Y:S01]  /*49e0*/  @P0 CALL.REL.NOINC `(.L_x_3189) ;  /* 0x0000001000000944 */ /* 0x000fe20003c00000 */
[----:B------:R-:W-:Y:S05]  /*49f0*/  BRA `(.L_x_3190) ;  /* 0xffffbb9000007947 */ /* 0x000fea000383ffff */
.L_x_3189:
[----:B------:R-:W-:Y:S05]  /*4a00*/  EXIT ;  /* 0x000000000000794d */ /* 0x000fea0003800000 */
.L_x_3191:
        /* <DEDUP_REMOVED lines=15> */
.L_x_5411:


//--------------------- .text._Z25selective_scan_fwd_kernelI32Selective_Scan_fwd_kernel_traitsILi128ELi16ELi1ELb1ELb1ELb0ELb0EffEEv13SSMParamsBase --------------------------
	.section	.text._Z25selective_scan_fwd_kernelI32Selective_Scan_fwd_kernel_traitsILi128ELi16ELi1ELb1ELb1ELb0ELb0EffEEv13SSMParamsBase,"ax",@progbits
	.sectioninfo	@"SHI_REGISTERS=122"
	.align	128
        .global         _Z25selective_scan_fwd_kernelI32Selective_Scan_fwd_kernel_traitsILi128ELi16ELi1ELb1ELb1ELb0ELb0EffEEv13SSMParamsBase
        .type           _Z25selective_scan_fwd_kernelI32Selective_Scan_fwd_kernel_traitsILi128ELi16ELi1ELb1ELb1ELb0ELb0EffEEv13SSMParamsBase,@function
        .size           _Z25selective_scan_fwd_kernelI32Selective_Scan_fwd_kernel_traitsILi128ELi16ELi1ELb1ELb1ELb0ELb0EffEEv13SSMParamsBase,(.L_x_5412 - _Z25selective_scan_fwd_kernelI32Selective_Scan_fwd_kernel_traitsILi128ELi16ELi1ELb1ELb1ELb0ELb0EffEEv13SSMParamsBase)
        .other          _Z25selective_scan_fwd_kernelI32Selective_Scan_fwd_kernel_traitsILi128ELi16ELi1ELb1ELb1ELb0ELb0EffEEv13SSMParamsBase,@"STO_CUDA_ENTRY STV_DEFAULT"
_Z25selective_scan_fwd_kernelI32Selective_Scan_fwd_kernel_traitsILi128ELi16ELi1ELb1ELb1ELb0ELb0EffEEv13SSMParamsBase:
.text._Z25selective_scan_fwd_kernelI32Selective_Scan_fwd_kernel_traitsILi128ELi16ELi1ELb1ELb1ELb0ELb0EffEEv13SSMParamsBase:
        /* <DEDUP_REMOVED lines=86> */
.L_x_3231:
[----:B------:R-:W-:Y:S01]  /*0560*/  BAR.SYNC.DEFER_BLOCKING 0x0 ;  /* 0x0000000000007b1d */ /* 0x000fe20000010000 */
[----:B0-----:R-:W-:Y:S02]  /*0570*/  MOV R2, R10 ;  /* 0x0000000a00027202 */ /* 0x001fe40000000f00 */
        /* <DEDUP_REMOVED lines=87> */
.L_x_3193:
[----:B--234-:R-:W-:Y:S05]  /*0af0*/  BSYNC B0 ;  /* 0x0000000000007941 */ /* 0x01cfea0003800000 */
.L_x_3192:
        /* <DEDUP_REMOVED lines=37> */
.L_x_3195:
[----:B------:R-:W-:Y:S05]  /*0d50*/  BSYNC B0 ;  /* 0x0000000000007941 */ /* 0x000fea0003800000 */
.L_x_3194:
        /* <DEDUP_REMOVED lines=35> */
.L_x_3197:
[----:B------:R-:W-:Y:S05]  /*0f90*/  BSYNC B0 ;  /* 0x0000000000007941 */ /* 0x000fea0003800000 */
.L_x_3196:
        /* <DEDUP_REMOVED lines=37> */
.L_x_3199:
[----:B------:R-:W-:Y:S05]  /*11f0*/  BSYNC B0 ;  /* 0x0000000000007941 */ /* 0x000fea0003800000 */
.L_x_3198:
        /* <DEDUP_REMOVED lines=35> */
.L_x_3201:
[----:B------:R-:W-:Y:S05]  /*1430*/  BSYNC B0 ;  /* 0x0000000000007941 */ /* 0x000fea0003800000 */
.L_x_3200:
        /* <DEDUP_REMOVED lines=37> */
.L_x_3203:
[----:B------:R-:W-:Y:S05]  /*1690*/  BSYNC B0 ;  /* 0x0000000000007941 */ /* 0x000fea0003800000 */
.L_x_3202:
        /* <DEDUP_REMOVED lines=35> */
.L_x_3205:
[----:B------:R-:W-:Y:S05]  /*18d0*/  BSYNC B0 ;  /* 0x0000000000007941 */ /* 0x000fea0003800000 */
.L_x_3204:
        /* <DEDUP_REMOVED lines=37> */
.L_x_3207:
[----:B------:R-:W-:Y:S05]  /*1b30*/  BSYNC B0 ;  /* 0x0000000000007941 */ /* 0x000fea0003800000 */
.L_x_3206:
        /* <DEDUP_REMOVED lines=35> */
.L_x_3209:
[----:B------:R-:W-:Y:S05]  /*1d70*/  BSYNC B0 ;  /* 0x0000000000007941 */ /* 0x000fea0003800000 */
.L_x_3208:
        /* <DEDUP_REMOVED lines=42> */
.L_x_3211:
[----:B------:R-:W-:Y:S05]  /*2020*/  BSYNC B0 ;  /* 0x0000000000007941 */ /* 0x000fea0003800000 */
.L_x_3210:
        /* <DEDUP_REMOVED lines=33> */
.L_x_3213:
[----:B------:R-:W-:Y:S05]  /*2240*/  BSYNC B0 ;  /* 0x0000000000007941 */ /* 0x000fea0003800000 */
.L_x_3212:
        /* <DEDUP_REMOVED lines=33> */
.L_x_3215:
[----:B------:R-:W-:Y:S05]  /*2460*/  BSYNC B0 ;  /* 0x0000000000007941 */ /* 0x000fea0003800000 */
.L_x_3214:
        /* <DEDUP_REMOVED lines=33> */
.L_x_3217:
[----:B------:R-:W-:Y:S05]  /*2680*/  BSYNC B0 ;  /* 0x0000000000007941 */ /* 0x000fea0003800000 */
.L_x_3216:
        /* <DEDUP_REMOVED lines=33> */
.L_x_3219:
[----:B------:R-:W-:Y:S05]  /*28a0*/  BSYNC B0 ;  /* 0x0000000000007941 */ /* 0x000fea0003800000 */
.L_x_3218:
        /* <DEDUP_REMOVED lines=33> */
.L_x_3221:
[----:B------:R-:W-:Y:S05]  /*2ac0*/  BSYNC B0 ;  /* 0x0000000000007941 */ /* 0x000fea0003800000 */
.L_x_3220:
        /* <DEDUP_REMOVED lines=33> */
.L_x_3223:
[----:B------:R-:W-:Y:S05]  /*2ce0*/  BSYNC B0 ;  /* 0x0000000000007941 */ /* 0x000fea0003800000 */
.L_x_3222:
        /* <DEDUP_REMOVED lines=36> */
.L_x_3229:
[----:B------:R-:W-:Y:S01]  /*2f30*/  IMAD R27, R19, c[0x0][0x180], RZ ;  /* 0x00006000131b7a24 */ /* 0x000fe200078e02ff */
[----:B------:R-:W-:Y:S01]  /*2f40*/  SHF.R.S32.HI R91, RZ, 0x1f, R90 ;  /* 0x0000001fff5b7819 */ /* 0x000fe2000001145a */
[----:B------:R-:W-:-:S04]  /*2f50*/  IMAD.WIDE.U32 R24, R20, c[0x0][0x180], RZ ;  /* 0x0000600014187a25 */ /* 0x000fc800078e00ff */
[----:B------:R-:W-:Y:S02]  /*2f60*/  IMAD R27, R20, c[0x0][0x184], R27 ;  /* 0x00006100141b7a24 */ /* 0x000fe400078e021b */
[C---:B------:R-:W-:Y:S02]  /*2f70*/  IMAD R29, R91.reuse, c[0x0][0x188], RZ ;  /* 0x000062005b1d7a24 */ /* 0x040fe400078e02ff */
[----:B------:R-:W-:Y:S01]  /*2f80*/  IMAD R31, R91, c[0x0][0x1a0], RZ ;  /* 0x000068005b1f7a24 */ /* 0x000fe200078e02ff */
[----:B------:R-:W-:Y:S01]  /*2f90*/  IADD3 R25, R25, R27, RZ ;  /* 0x0000001b19197210 */ /* 0x000fe20007ffe0ff */
[C---:B------:R-:W-:Y:S02]  /*2fa0*/  IMAD R29, R90.reuse, c[0x0][0x18c], R29 ;  /* 0x000063005a1d7a24 */ /* 0x040fe400078e021d */
[C---:B------:R-:W-:Y:S02]  /*2fb0*/  IMAD R31, R90.reuse, c[0x0][0x1a4], R31 ;  /* 0x000069005a1f7a24 */ /* 0x040fe400078e021f */
[----:B------:R-:W-:-:S04]  /*2fc0*/  IMAD.WIDE.U32 R26, R90, c[0x0][0x188], R24 ;  /* 0x000062005a1a7a25 */ /* 0x000fc800078e0018 */
[----:B------:R-:W-:Y:S01]  /*2fd0*/  IMAD.WIDE.U32 R24, R90, c[0x0][0x1a0], RZ ;  /* 0x000068005a187a25 */ /* 0x000fe200078e00ff */
[----:B------:R-:W-:Y:S02]  /*2fe0*/  IADD3 R27, R27, R29, RZ ;  /* 0x0000001d1b1b7210 */ /* 0x000fe40007ffe0ff */
[C---:B------:R-:W-:Y:S02]  /*2ff0*/  LEA R58, P0, R26.reuse, c[0x0][0x220], 0x2 ;  /* 0x000088001a3a7a11 */ /* 0x040fe400078010ff */
[----:B------:R-:W-:Y:S02]  /*3000*/  IADD3 R25, R25, R31, RZ ;  /* 0x0000001f19197210 */ /* 0x000fe40007ffe0ff */
[----:B------:R-:W-:Y:S02]  /*3010*/  LEA.HI.X R59, R26, c[0x0][0x224], R27, 0x2, P0 ;  /* 0x000089001a3b7a11 */ /* 0x000fe400000f141b */
[----:B------:R-:W-:-:S03]  /*3020*/  LEA R56, P0, R24, R6, 0x2 ;  /* 0x0000000618387211 */ /* 0x000fc600078010ff */
[----:B------:R-:W2:Y:S01]  /*3030*/  LDG.E R58, [R58.64] ;  /* 0x000000043a3a7981 */ /* 0x000ea2000c1e1900 */
[----:B------:R-:W-:-:S05]  /*3040*/  LEA.HI.X R57, R24, R5, R25, 0x2, P0 ;  /* 0x0000000518397211 */ /* 0x000fca00000f1419 */
[----:B------:R-:W-:-:S05]  /*3050*/  IMAD.WIDE R56, R12, 0x10, R56 ;  /* 0x000000100c387825 */ /* 0x000fca00078e0238 */
[----:B------:R-:W3:Y:S04]  /*3060*/  LDG.E.128 R24, [R56.64] ;  /* 0x0000000438187981 */ /* 0x000ee8000c1e1d00 */
[----:B------:R-:W4:Y:S04]  /*3070*/  LDG.E.128 R28, [R56.64+0x200] ;  /* 0x00020004381c7981 */ /* 0x000f28000c1e1d00 */
[----:B0-----:R-:W4:Y:S04]  /*3080*/  LDG.E.128 R32, [R56.64+0x400] ;  /* 0x0004000438207981 */ /* 0x001f28000c1e1d00 */
[----:B------:R-:W4:Y:S01]  /*3090*/  LDG.E.128 R36, [R56.64+0x600] ;  /* 0x0006000438247981 */ /* 0x000f22000c1e1d00 */
[----:B------:R-:W-:Y:S01]  /*30a0*/  ISETP.GE.AND P0, PT, R14, 0x1, PT ;  /* 0x000000010e00780c */ /* 0x000fe20003f06270 */
[----:B------:R-:W-:-:S04]  /*30b0*/  IMAD R91, R91, c[0x0][0x1c0], RZ ;  /* 0x000070005b5b7a24 */ /* 0x000fc800078e02ff */
[----:B------:R-:W-:Y:S01]  /*30c0*/  IMAD R91, R90, c[0x0][0x1c4], R91 ;  /* 0x000071005a5b7a24 */ /* 0x000fe200078e025b */
[----:B------:R-:W-:Y:S01]  /*30d0*/  ISETP.NE.AND P2, PT, R14, 0x1f, PT ;  /* 0x0000001f0e00780c */ /* 0x000fe20003f45270 */
[----:B--2---:R-:W-:-:S04]  /*30e0*/  FMUL.FTZ R101, R58, 1.4426950216293334961 ;  /* 0x3fb8aa3b3a657820 */ /* 0x004fc80000410000 */
[C---:B------:R-:W-:Y:S02]  /*30f0*/  FMUL.FTZ R89, R101.reuse, R22 ;  /* 0x0000001665597220 */ /* 0x040fe40000410000 */
[C---:B------:R-:W-:Y:S02]  /*3100*/  FMUL.FTZ R92, R101.reuse, R21 ;  /* 0x00000015655c7220 */ /* 0x040fe40000410000 */
[C---:B------:R-:W-:Y:S02]  /*3110*/  FMUL.FTZ R96, R101.reuse, R23 ;  /* 0x0000001765607220 */ /* 0x040fe40000410000 */
[----:B------:R-:W-:Y:S01]  /*3120*/  MUFU.EX2 R89, R89 ;  /* 0x0000005900597308 */ /* 0x000fe20000000800 */
[----:B---3--:R-:W-:Y:S01]  /*3130*/  STS.128 [R2.X16], R24 ;  /* 0x0000001802007388 */ /* 0x008fe2000000cc00 */
[C---:B------:R-:W-:Y:S02]  /*3140*/  FMUL.FTZ R95, R101.reuse, R60 ;  /* 0x0000003c655f7220 */ /* 0x040fe40000410000 */
[C---:B------:R-:W-:Y:S01]  /*3150*/  FMUL.FTZ R94, R101.reuse, R61 ;  /* 0x0000003d655e7220 */ /* 0x040fe20000410000 */
[----:B----4-:R-:W-:Y:S01]  /*3160*/  STS.128 [R2.X16+0x200], R28 ;  /* 0x0002001c02007388 */ /* 0x010fe2000000cc00 */
[----:B------:R-:W-:-:S02]  /*3170*/  FMUL.FTZ R93, R101, R62 ;  /* 0x0000003e655d7220 */ /* 0x000fc40000410000 */
[----:B------:R-:W0:Y:S01]  /*3180*/  MUFU.EX2 R92, R92 ;  /* 0x0000005c005c7308 */ /* 0x000e220000000800 */
[----:B------:R-:W-:Y:S01]  /*3190*/  STS.128 [R2.X16+0x400], R32 ;  /* 0x0004002002007388 */ /* 0x000fe2000000cc00 */
[C---:B------:R-:W-:Y:S02]  /*31a0*/  FMUL.FTZ R100, R101.reuse, R67 ;  /* 0x0000004365647220 */ /* 0x040fe40000410000 */
[----:B------:R-:W-:Y:S01]  /*31b0*/  FMUL.FTZ R105, R101, R70 ;  /* 0x0000004665697220 */ /* 0x000fe20000410000 */
[----:B------:R1:W-:Y:S01]  /*31c0*/  STS.128 [R2.X16+0x600], R36 ;  /* 0x0006002402007388 */ /* 0x0003e2000000cc00 */
[----:B------:R-:W-:-:S06]  /*31d0*/  NOP ;  /* 0x0000000000007918 */ /* 0x000fcc0000000000 */
[----:B------:R-:W2:Y:S01]  /*31e0*/  LDS.128 R56, [R0.X16] ;  /* 0x0000000000387984 */ /* 0x000ea2000000cc00 */
[----:B------:R-:W3:Y:S01]  /*31f0*/  MUFU.EX2 R96, R96 ;  /* 0x0000006000607308 */ /* 0x000ee20000000800 */
[----:B------:R-:W-:Y:S02]  /*3200*/  FMUL.FTZ R108, R101, R71 ;  /* 0x00000047656c7220 */ /* 0x000fe40000410000 */
[----:B------:R-:W4:Y:S01]  /*3210*/  LDS.128 R24, [R0.X16+0x10] ;  /* 0x0000100000187984 */ /* 0x000f22000000cc00 */
[----:B0-----:R-:W-:-:S03]  /*3220*/  FMUL.FTZ R103, R92, R89 ;  /* 0x000000595c677220 */ /* 0x001fc60000410000 */
[----:B------:R-:W0:Y:S01]  /*3230*/  LDS.128 R28, [R0.X16+0x20] ;  /* 0x00002000001c7984 */ /* 0x000e22000000cc00 */
[----:B------:R-:W0:Y:S01]  /*3240*/  MUFU.EX2 R95, R95 ;  /* 0x0000005f005f7308 */ /* 0x000e220000000800 */
[C---:B-1----:R-:W-:Y:S02]  /*3250*/  FMUL.FTZ R39, R101.reuse, R63 ;  /* 0x0000003f65277220 */ /* 0x042fe40000410000 */
[----:B------:R-:W1:Y:S01]  /*3260*/  LDS.128 R32, [R0.X16+0x30] ;  /* 0x0000300000207984 */ /* 0x000e62000000cc00 */
[C---:B------:R-:W-:Y:S02]  /*3270*/  FMUL.FTZ R38, R101.reuse, R64 ;  /* 0x0000004065267220 */ /* 0x040fe40000410000 */
[C---:B------:R-:W-:Y:S02]  /*3280*/  FMUL.FTZ R37, R101.reuse, R65 ;  /* 0x0000004165257220 */ /* 0x040fe40000410000 */
[----:B------:R-:W0:Y:S01]  /*3290*/  MUFU.EX2 R94, R94 ;  /* 0x0000005e005e7308 */ /* 0x000e220000000800 */
[----:B------:R-:W-:-:S07]  /*32a0*/  FMUL.FTZ R36, R101, R66 ;  /* 0x0000004265247220 */ /* 0x000fce0000410000 */
[----:B------:R-:W0:Y:S08]  /*32b0*/  MUFU.EX2 R93, R93 ;  /* 0x0000005d005d7308 */ /* 0x000e300000000800 */
[----:B------:R-:W0:Y:S01]  /*32c0*/  MUFU.EX2 R39, R39 ;  /* 0x0000002700277308 */ /* 0x000e220000000800 */
[----:B--2---:R-:W-:-:S07]  /*32d0*/  FMUL.FTZ R56, R75, R56 ;  /* 0x000000384b387220 */ /* 0x004fce0000410000 */
[----:B------:R-:W2:Y:S01]  /*32e0*/  MUFU.EX2 R38, R38 ;  /* 0x0000002600267308 */ /* 0x000ea20000000800 */
[----:B------:R-:W-:Y:S02]  /*32f0*/  FMUL.FTZ R98, R74, R57 ;  /* 0x000000394a627220 */ /* 0x000fe40000410000 */
[----:B------:R-:W-:Y:S02]  /*3300*/  FMUL.FTZ R97, R73, R58 ;  /* 0x0000003a49617220 */ /* 0x000fe40000410000 */
[----:B------:R-:W-:Y:S02]  /*3310*/  FFMA.FTZ R99, R56, R89, R98 ;  /* 0x0000005938637223 */ /* 0x000fe40000010062 */
[----:B------:R-:W-:Y:S01]  /*3320*/  FMUL.FTZ R58, R76, R59 ;  /* 0x0000003b4c3a7220 */ /* 0x000fe20000410000 */
[----:B------:R1:W-:Y:S01]  /*3330*/  MUFU.EX2 R57, R100 ;  /* 0x0000006400397308 */ /* 0x0003e20000000800 */
[----:B---3--:R-:W-:Y:S02]  /*3340*/  FFMA.FTZ R102, R96, R99, R97 ;  /* 0x0000006360667223 */ /* 0x008fe40000010061 */
[----:B----4-:R-:W-:-:S02]  /*3350*/  FMUL.FTZ R99, R79, R24 ;  /* 0x000000184f637220 */ /* 0x010fc40000410000 */
[----:B------:R-:W-:Y:S02]  /*3360*/  FMUL.FTZ R24, R96, R103 ;  /* 0x0000006760187220 */ /* 0x000fe40000410000 */
[C---:B0-----:R-:W-:Y:S01]  /*3370*/  FFMA.FTZ R103, R95.reuse, R102, R58 ;  /* 0x000000665f677223 */ /* 0x041fe2000001003a */
[----:B------:R-:W0:Y:S01]  /*3380*/  MUFU.EX2 R37, R37 ;  /* 0x0000002500257308 */ /* 0x000e220000000800 */
[----:B-1----:R-:W-:Y:S02]  /*3390*/  FMUL.FTZ R100, R78, R25 ;  /* 0x000000194e647220 */ /* 0x002fe40000410000 */
[----:B------:R-:W-:Y:S02]  /*33a0*/  FMUL.FTZ R25, R95, R24 ;  /* 0x000000185f197220 */ /* 0x000fe40000410000 */
[C---:B------:R-:W-:Y:S02]  /*33b0*/  FFMA.FTZ R103, R94.reuse, R103, R99 ;  /* 0x000000675e677223 */ /* 0x040fe40000010063 */
[----:B------:R-:W-:Y:S01]  /*33c0*/  FMUL.FTZ R24, R94, R25 ;  /* 0x000000195e187220 */ /* 0x000fe20000410000 */
[----:B------:R-:W1:Y:S01]  /*33d0*/  MUFU.EX2 R36, R36 ;  /* 0x0000002400247308 */ /* 0x000e620000000800 */
[----:B------:R-:W-:-:S02]  /*33e0*/  FMUL.FTZ R104, R77, R26 ;  /* 0x0000001a4d687220 */ /* 0x000fc40000410000 */
[----:B------:R-:W-:Y:S02]  /*33f0*/  FFMA.FTZ R25, R93, R103, R100 ;  /* 0x000000675d197223 */ /* 0x000fe40000010064 */
[----:B------:R-:W-:Y:S02]  /*3400*/  FMUL.FTZ R59, R101, R68 ;  /* 0x00000044653b7220 */ /* 0x000fe40000410000 */
[----:B------:R-:W-:Y:S01]  /*3410*/  FMUL.FTZ R103, R80, R27 ;  /* 0x0000001b50677220 */ /* 0x000fe20000410000 */
[----:B------:R-:W-:Y:S01]  /*3420*/  MUFU.EX2 R105, R105 ;  /* 0x0000006900697308 */ /* 0x000fe20000000800 */
[----:B------:R-:W-:Y:S02]  /*3430*/  FMUL.FTZ R24, R93, R24 ;  /* 0x000000185d187220 */ /* 0x000fe40000410000 */
[----:B------:R-:W-:Y:S02]  /*3440*/  FFMA.FTZ R26, R39, R25, R104 ;  /* 0x00000019271a7223 */ /* 0x000fe40000010068 */
[----:B------:R-:W-:-:S02]  /*3450*/  FMUL.FTZ R102, R101, R69 ;  /* 0x0000004565667220 */ /* 0x000fc40000410000 */
[----:B------:R-:W-:Y:S01]  /*3460*/  FMUL.FTZ R106, R83, R28 ;  /* 0x0000001c536a7220 */ /* 0x000fe20000410000 */
[----:B------:R-:W3:Y:S01]  /*3470*/  MUFU.EX2 R59, R59 ;  /* 0x0000003b003b7308 */ /* 0x000ee20000000800 */
[----:B------:R-:W-:Y:S02]  /*3480*/  FMUL.FTZ R25, R39, R24 ;  /* 0x0000001827197220 */ /* 0x000fe40000410000 */
[----:B--2---:R-:W-:Y:S02]  /*3490*/  FFMA.FTZ R26, R38, R26, R103 ;  /* 0x0000001a261a7223 */ /* 0x004fe40000010067 */
[----:B------:R-:W-:Y:S02]  /*34a0*/  FMUL.FTZ R107, R82, R29 ;  /* 0x0000001d526b7220 */ /* 0x000fe40000410000 */
[----:B------:R-:W-:Y:S01]  /*34b0*/  FMUL.FTZ R24, R38, R25 ;  /* 0x0000001926187220 */ /* 0x000fe20000410000 */
[----:B------:R-:W2:Y:S01]  /*34c0*/  MUFU.EX2 R102, R102 ;  /* 0x0000006600667308 */ /* 0x000ea20000000800 */
[----:B0-----:R-:W-:-:S02]  /*34d0*/  FFMA.FTZ R26, R37, R26, R106 ;  /* 0x0000001a251a7223 */ /* 0x001fc4000001006a */
[----:B------:R-:W-:Y:S02]  /*34e0*/  FMUL.FTZ R110, R81, R30 ;  /* 0x0000001e516e7220 */ /* 0x000fe40000410000 */
[----:B------:R-:W-:Y:S02]  /*34f0*/  FMUL.FTZ R25, R37, R24 ;  /* 0x0000001825197220 */ /* 0x000fe40000410000 */
[----:B-1----:R-:W-:Y:S01]  /*3500*/  FFMA.FTZ R26, R36, R26, R107 ;  /* 0x0000001a241a7223 */ /* 0x002fe2000001006b */
[----:B------:R-:W0:Y:S01]  /*3510*/  MUFU.EX2 R108, R108 ;  /* 0x0000006c006c7308 */ /* 0x000e220000000800 */
[----:B------:R-:W-:Y:S02]  /*3520*/  FMUL.FTZ R101, R101, R72 ;  /* 0x0000004865657220 */ /* 0x000fe40000410000 */
[----:B------:R-:W-:Y:S02]  /*3530*/  FMUL.FTZ R112, R84, R31 ;  /* 0x0000001f54707220 */ /* 0x000fe40000410000 */
[----:B------:R-:W-:-:S02]  /*3540*/  FMUL.FTZ R24, R36, R25 ;  /* 0x0000001924187220 */ /* 0x000fc40000410000 */
[----:B------:R-:W-:Y:S01]  /*3550*/  FFMA.FTZ R26, R57, R26, R110 ;  /* 0x0000001a391a7223 */ /* 0x000fe2000001006e */
[----:B------:R-:W1:Y:S01]  /*3560*/  MUFU.EX2 R101, R101 ;  /* 0x0000006500657308 */ /* 0x000e620000000800 */
[----:B------:R-:W-:Y:S02]  /*3570*/  FMUL.FTZ R109, R87, R32 ;  /* 0x00000020576d7220 */ /* 0x000fe40000410000 */
[----:B------:R-:W-:Y:S02]  /*3580*/  FMUL.FTZ R24, R57, R24 ;  /* 0x0000001839187220 */ /* 0x000fe40000410000 */
[C---:B---3--:R-:W-:Y:S02]  /*3590*/  FFMA.FTZ R26, R59.reuse, R26, R112 ;  /* 0x0000001a3b1a7223 */ /* 0x048fe40000010070 */
[----:B------:R-:W-:Y:S02]  /*35a0*/  FMUL.FTZ R114, R86, R33 ;  /* 0x0000002156727220 */ /* 0x000fe40000410000 */
[----:B------:R-:W-:-:S02]  /*35b0*/  FMUL.FTZ R25, R59, R24 ;  /* 0x000000183b197220 */ /* 0x000fc40000410000 */
[C---:B--2---:R-:W-:Y:S02]  /*35c0*/  FFMA.FTZ R26, R102.reuse, R26, R109 ;  /* 0x0000001a661a7223 */ /* 0x044fe4000001006d */
[----:B------:R-:W-:Y:S02]  /*35d0*/  FMUL.FTZ R111, R85, R34 ;  /* 0x00000022556f7220 */ /* 0x000fe40000410000 */
[----:B------:R-:W-:Y:S02]  /*35e0*/  FMUL.FTZ R24, R102, R25 ;  /* 0x0000001966187220 */ /* 0x000fe40000410000 */
[C---:B------:R-:W-:Y:S02]  /*35f0*/  FFMA.FTZ R26, R105.reuse, R26, R114 ;  /* 0x0000001a691a7223 */ /* 0x040fe40000010072 */
[----:B------:R-:W-:Y:S02]  /*3600*/  FMUL.FTZ R116, R88, R35 ;  /* 0x0000002358747220 */ /* 0x000fe40000410000 */
[----:B------:R-:W-:-:S02]  /*3610*/  FMUL.FTZ R25, R105, R24 ;  /* 0x0000001869197220 */ /* 0x000fc40000410000 */
[C---:B0-----:R-:W-:Y:S02]  /*3620*/  FFMA.FTZ R26, R108.reuse, R26, R111 ;  /* 0x0000001a6c1a7223 */ /* 0x041fe4000001006f */
[----:B------:R-:W-:Y:S02]  /*3630*/  FMUL.FTZ R32, R108, R25 ;  /* 0x000000196c207220 */ /* 0x000fe40000410000 */
[C---:B-1----:R-:W-:Y:S02]  /*3640*/  FFMA.FTZ R33, R101.reuse, R26, R116 ;  /* 0x0000001a65217223 */ /* 0x042fe40000010074 */
[----:B------:R-:W-:Y:S02]  /*3650*/  FMUL.FTZ R32, R101, R32 ;  /* 0x0000002065207220 */ /* 0x000fe40000410000 */
[----:B------:R-:W-:Y:S01]  /*3660*/  IMAD R29, R19, c[0x0][0x1b8], RZ ;  /* 0x00006e00131d7a24 */ /* 0x000fe200078e02ff */
[----:B------:R-:W0:Y:S01]  /*3670*/  SHFL.UP PT, R26, R33, 0x1, RZ ;  /* 0x04200000211a7989 */ /* 0x000e2200000e00ff */
[----:B------:R-:W-:-:S03]  /*3680*/  IMAD.WIDE.U32 R24, R20, c[0x0][0x1b8], RZ ;  /* 0x00006e0014187a25 */ /* 0x000fc600078e00ff */
[----:B------:R-:W1:Y:S01]  /*3690*/  SHFL.UP PT, R27, R32, 0x1, RZ ;  /* 0x04200000201b7989 */ /* 0x000e6200000e00ff */
[----:B------:R-:W-:-:S05]  /*36a0*/  IMAD R29, R20, c[0x0][0x1bc], R29 ;  /* 0x00006f00141d7a24 */ /* 0x000fca00078e021d */
[----:B------:R-:W-:-:S05]  /*36b0*/  IADD3 R25, R25, R29, RZ ;  /* 0x0000001d19197210 */ /* 0x000fca0007ffe0ff */
[----:B------:R-:W-:-:S05]  /*36c0*/  IMAD.WIDE.U32 R24, R90, c[0x0][0x1c0], R24 ;  /* 0x000070005a187a25 */ /* 0x000fca00078e0018 */
[----:B------:R-:W-:Y:S01]  /*36d0*/  IADD3 R25, R25, R91, RZ ;  /* 0x0000005b19197210 */ /* 0x000fe20007ffe0ff */
        /* <DEDUP_REMOVED lines=8> */
[----:B------:R2:W5:Y:S01]  /*3760*/  LDG.E R91, [R26.64] ;  /* 0x000000041a5b7981 */ /* 0x000562000c1e1900 */
[----:B------:R-:W-:Y:S01]  /*3770*/  MOV R35, RZ ;  /* 0x000000ff00237202 */ /* 0x000fe20000000f00 */
[----:B------:R-:W-:Y:S01]  /*3780*/  BSSY B0, `(.L_x_3225) ;  /* 0x0000039000007945 */ /* 0x000fe20003800000 */
[----:B------:R-:W-:-:S02]  /*3790*/  MOV R34, 0x3f800000 ;  /* 0x3f80000000227802 */ /* 0x000fc40000000f00 */
[----:B------:R-:W-:-:S05]  /*37a0*/  SHF.R.U32.HI R117, RZ, 0x5, R4 ;  /* 0x00000005ff757819 */ /* 0x000fca0000011604 */
        /* <DEDUP_REMOVED lines=18> */
[C---:B0-----:R-:W-:Y:S01]  /*38d0*/  @P1 FFMA.FTZ R33, R32.reuse, R24, R33 ;  /* 0x0000001820211223 */ /* 0x041fe20000010021 */
[----:B------:R-:W-:Y:S01]  /*38e0*/  @!P2 SHF.R.U32.HI R24, RZ, 0x2, R4 ;  /* 0x00000002ff18a819 */ /* 0x000fe20000011604 */
[----:B-1----:R-:W-:-:S03]  /*38f0*/  @P1 FMUL.FTZ R32, R32, R25 ;  /* 0x0000001920201220 */ /* 0x002fc60000410000 */
[----:B------:R-:W-:Y:S01]  /*3900*/  @!P2 LOP3.LUT R115, R24, 0x3ffffff8, RZ, 0xc0, !PT ;  /* 0x3ffffff81873a812 */ /* 0x000fe200078ec0ff */
[----:B------:R-:W-:Y:S01]  /*3910*/  SHFL.UP PT, R118, R33, 0x1, RZ ;  /* 0x0420000021767989 */ /* 0x000fe200000e00ff */
[----:B------:R-:W-:-:S03]  /*3920*/  ISETP.NE.AND P1, PT, R117, 0x2, PT ;  /* 0x000000027500780c */ /* 0x000fc60003f25270 */
        /* <DEDUP_REMOVED lines=30> */
.L_x_3226:
[----:B------:R-:W-:Y:S05]  /*3b10*/  BSYNC B0 ;  /* 0x0000000000007941 */ /* 0x000fea0003800000 */
.L_x_3225:
        /* <DEDUP_REMOVED lines=26> */
[----:B-1----:R-:W-:-:S02]  /*3cc0*/  MOV R20, UR6 ;  /* 0x0000000600147c02 */ /* 0x002fc40008000f00 */
[----:B---3--:R-:W-:-:S05]  /*3cd0*/  MOV R16, UR7 ;  /* 0x0000000700107c02 */ /* 0x008fca0008000f00 */
        /* <DEDUP_REMOVED lines=10> */
.L_x_3228:
[----:B------:R-:W-:Y:S05]  /*3d80*/  BSYNC B0 ;  /* 0x0000000000007941 */ /* 0x000fea0003800000 */
.L_x_3227:
        /* <DEDUP_REMOVED lines=20> */
.L_x_3224:
[----:B------:R-:W-:Y:S01]  /*3ed0*/  BAR.SYNC.DEFER_BLOCKING 0x0 ;  /* 0x0000000000007b1d */ /* 0x000fe20000010000 */
[----:B------:R-:W-:Y:S01]  /*3ee0*/  LEA R3, R14, R3, 0x2 ;  /* 0x000000030e037211 */ /* 0x000fe200078e10ff */
[----:B------:R-:W-:Y:S01]  /*3ef0*/  IMAD R21, R15, c[0x0][0x200], RZ ;  /* 0x000080000f157a24 */ /* 0x000fe200078e02ff */
[----:B------:R-:W-:-:S02]  /*3f00*/  SHF.L.U32 R22, R13, 0xb, RZ ;  /* 0x0000000b0d167819 */ /* 0x000fc400000006ff */
[----:B------:R-:W-:Y:S01]  /*3f10*/  IADD3 R13, R13, 0x1, RZ ;  /* 0x000000010d0d7810 */ /* 0x000fe20007ffe0ff */
[----:B------:R-:W-:Y:S01]  /*3f20*/  IMAD R21, R16, c[0x0][0x204], R21 ;  /* 0x0000810010157a24 */ /* 0x000fe200078e0215 */
[--C-:B------:R-:W-:Y:S02]  /*3f30*/  SHF.R.S32.HI R23, RZ, 0x1f, R22.reuse ;  /* 0x0000001fff177819 */ /* 0x100fe40000011416 */
[----:B------:R-:W-:Y:S02]  /*3f40*/  IADD3 R6, P1, R6, 0x2000, RZ ;  /* 0x0000200006067810 */ /* 0x000fe40007f3e0ff */
[----:B------:R-:W-:Y:S01]  /*3f50*/  IADD3 R10, P2, R10, 0x2000, RZ ;  /* 0x000020000a0a7810 */ /* 0x000fe20007f5e0ff */
[----:B------:R-:W-:Y:S01]  /*3f60*/  IMAD.WIDE.U32 R22, R16, c[0x0][0x200], R22 ;  /* 0x0000800010167a25 */ /* 0x000fe200078e0016 */
[----:B------:R-:W-:Y:S02]  /*3f70*/  IADD3 R8, P3, R8, 0x2000, RZ ;  /* 0x0000200008087810 */ /* 0x000fe40007f7e0ff */
[----:B------:R-:W-:-:S02]  /*3f80*/  IADD3.X R5, RZ, R5, RZ, P1, !PT ;  /* 0x00000005ff057210 */ /* 0x000fc40000ffe4ff */
[----:B------:R-:W-:Y:S02]  /*3f90*/  IADD3 R23, R23, R21, RZ ;  /* 0x0000001517177210 */ /* 0x000fe40007ffe0ff */
[----:B------:R-:W-:Y:S02]  /*3fa0*/  IADD3.X R9, RZ, R9, RZ, P2, !PT ;  /* 0x00000009ff097210 */ /* 0x000fe400017fe4ff */
[----:B------:R-:W-:Y:S01]  /*3fb0*/  IADD3.X R7, RZ, R7, RZ, P3, !PT ;  /* 0x00000007ff077210 */ /* 0x000fe20001ffe4ff */
[----:B------:R-:W-:Y:S01]  /*3fc0*/  IMAD.WIDE.U32 R22, R20, c[0x0][0x208], R22 ;  /* 0x0000820014167a25 */ /* 0x000fe200078e0016 */
[----:B------:R-:W-:Y:S04]  /*3fd0*/  STS.128 [R3.X16], R52 ;  /* 0x0000003403007388 */ /* 0x000fe8000000cc00 */
[----:B------:R1:W-:Y:S04]  /*3fe0*/  STS.128 [R3.X16+0x10], R40 ;  /* 0x0000102803007388 */ /* 0x0003e8000000cc00 */
[----:B------:R-:W-:Y:S04]  /*3ff0*/  STS.128 [R3.X16+0x20], R44 ;  /* 0x0000202c03007388 */ /* 0x000fe8000000cc00 */
[----:B------:R2:W-:Y:S01]  /*4000*/  STS.128 [R3.X16+0x30], R48 ;  /* 0x0000303003007388 */ /* 0x0005e2000000cc00 */
[----:B------:R-:W-:-:S06]  /*4010*/  NOP ;  /* 0x0000000000007918 */ /* 0x000fcc0000000000 */
[----:B0-----:R-:W0:Y:S01]  /*4020*/  LDS.128 R32, [R2.X16] ;  /* 0x0000000002207984 */ /* 0x001e22000000cc00 */
[----:B-1----:R-:W-:-:S03]  /*4030*/  LEA R40, P0, R22, c[0x0][0x258], 0x2 ;  /* 0x0000960016287a11 */ /* 0x002fc600078010ff */
[----:B------:R-:W1:Y:S04]  /*4040*/  LDS.128 R28, [R2.X16+0x200] ;  /* 0x00020000021c7984 */ /* 0x000e68000000cc00 */
[----:B------:R-:W3:Y:S01]  /*4050*/  LDS.128 R24, [R2.X16+0x400] ;  /* 0x0004000002187984 */ /* 0x000ee2000000cc00 */
[----:B--2---:R-:W-:-:S03]  /*4060*/  IMAD R3, R19, c[0x0][0x208], RZ ;  /* 0x0000820013037a24 */ /* 0x004fc600078e02ff */
[----:B------:R2:W4:Y:S01]  /*4070*/  LDS.128 R36, [R2.X16+0x600] ;  /* 0x0006000002247984 */ /* 0x000522000000cc00 */
[----:B------:R-:W-:-:S05]  /*4080*/  IMAD R3, R20, c[0x0][0x20c], R3 ;  /* 0x0000830014037a24 */ /* 0x000fca00078e0203 */
[----:B------:R-:W-:-:S04]  /*4090*/  IADD3 R3, R23, R3, RZ ;  /* 0x0000000317037210 */ /* 0x000fc80007ffe0ff */
[----:B------:R-:W-:Y:S02]  /*40a0*/  LEA.HI.X R41, R22, c[0x0][0x25c], R3, 0x2, P0 ;  /* 0x0000970016297a11 */ /* 0x000fe400000f1403 */
[----:B------:R-:W-:-:S03]  /*40b0*/  ISETP.GE.AND P0, PT, R13, c[0x0][0x174], PT ;  /* 0x00005d000d007a0c */ /* 0x000fc60003f06270 */
[----:B--2---:R-:W-:-:S05]  /*40c0*/  IMAD.WIDE R2, R12, 0x10, R40 ;  /* 0x000000100c027825 */ /* 0x004fca00078e0228 */
[----:B0-----:R0:W-:Y:S04]  /*40d0*/  STG.E.128 [R2.64], R32 ;  /* 0x0000002002007986 */ /* 0x0011e8000c101d04 */
[----:B-1----:R0:W-:Y:S04]  /*40e0*/  STG.E.128 [R2.64+0x200], R28 ;  /* 0x0002001c02007986 */ /* 0x0021e8000c101d04 */
[----:B---3--:R0:W-:Y:S04]  /*40f0*/  STG.E.128 [R2.64+0x400], R24 ;  /* 0x0004001802007986 */ /* 0x0081e8000c101d04 */
[----:B----4-:R0:W-:Y:S01]  /*4100*/  STG.E.128 [R2.64+0x600], R36 ;  /* 0x0006002402007986 */ /* 0x0101e2000c101d04 */
[----:B------:R-:W-:Y:S01]  /*4110*/  @P0 CALL.REL.NOINC `(.L_x_3230) ;  /* 0x0000001000000944 */ /* 0x000fe20003c00000 */
[----:B------:R-:W-:Y:S05]  /*4120*/  BRA `(.L_x_3231) ;  /* 0xffffc43000007947 */ /* 0x000fea000383ffff */
.L_x_3230:
[----:B------:R-:W-:Y:S05]  /*4130*/  EXIT ;  /* 0x000000000000794d */ /* 0x000fea0003800000 */
.L_x_3232:
        /* <DEDUP_REMOVED lines=12> */
.L_x_5412:


//--------------------- .text._Z25selective_scan_fwd_kernelI32Selective_Scan_fwd_kernel_traitsILi128ELi16ELi1ELb1ELb1ELb0ELb1EffEEv13SSMParamsBase --------------------------
	.section	.text._Z25selective_scan_fwd_kernelI32Selective_Scan_fwd_kernel_traitsILi128ELi16ELi1ELb1ELb1ELb0ELb1EffEEv13SSMParamsBase,"ax",@progbits
	.sectioninfo	@"SHI_REGISTERS=122"
	.align	128
        .global         _Z25selective_scan_fwd_kernelI32Selective_Scan_fwd_kernel_traitsILi128ELi16ELi1ELb1ELb1ELb0ELb1EffEEv13SSMParamsBase
        .type           _Z25selective_scan_fwd_kernelI32Selective_Scan_fwd_kernel_traitsILi128ELi16ELi1ELb1ELb1ELb0ELb1EffEEv13SSMParamsBase,@function
        .size           _Z25selective_scan_fwd_kernelI32Selective_Scan_fwd_kernel_traitsILi128ELi16ELi1ELb1ELb1ELb0ELb1EffEEv13SSMParamsBase,(.L_x_5413 - _Z25selective_scan_fwd_kernelI32Selective_Scan_fwd_kernel_traitsILi128ELi16ELi1ELb1ELb1ELb0ELb1EffEEv13SSMParamsBase)
        .other          _Z25selective_scan_fwd_kernelI32Selective_Scan_fwd_kernel_traitsILi128ELi16ELi1ELb1ELb1ELb0ELb1EffEEv13SSMParamsBase,@"STO_CUDA_ENTRY STV_DEFAULT"
_Z25selective_scan_fwd_kernelI32Selective_Scan_fwd_kernel_traitsILi128ELi16ELi1ELb1ELb1ELb0ELb1EffEEv13SSMParamsBase:
.text._Z25selective_scan_fwd_kernelI32Selective_Scan_fwd_kernel_traitsILi128ELi16ELi1ELb1ELb1ELb0ELb1EffEEv13SSMParamsBase:
        /* <DEDUP_REMOVED lines=89> */
.L_x_3272:
        /* <DEDUP_REMOVED lines=81> */
.L_x_3234:
[----:B--234-:R-:W-:Y:S05]  /*0aa0*/  BSYNC B0 ;  /* 0x0000000000007941 */ /* 0x01cfea0003800000 */
.L_x_3233:
        /* <DEDUP_REMOVED lines=37> */
.L_x_3236:
[----:B------:R-:W-:Y:S05]  /*0d00*/  BSYNC B0 ;  /* 0x0000000000007941 */ /* 0x000fea0003800000 */
.L_x_3235:
        /* <DEDUP_REMOVED lines=35> */
.L_x_3238:
[----:B------:R-:W-:Y:S05]  /*0f40*/  BSYNC B0 ;  /* 0x0000000000007941 */ /* 0x000fea0003800000 */
.L_x_3237:
        /* <DEDUP_REMOVED lines=37> */
.L_x_3240:
[----:B------:R-:W-:Y:S05]  /*11a0*/  BSYNC B0 ;  /* 0x0000000000007941 */ /* 0x000fea0003800000 */
.L_x_3239:
        /* <DEDUP_REMOVED lines=35> */
.L_x_3242:
[----:B------:R-:W-:Y:S05]  /*13e0*/  BSYNC B0 ;  /* 0x0000000000007941 */ /* 0x000fea0003800000 */
.L_x_3241:
        /* <DEDUP_REMOVED lines=37> */
.L_x_3244:
[----:B------:R-:W-:Y:S05]  /*1640*/  BSYNC B0 ;  /* 0x0000000000007941 */ /* 0x000fea0003800000 */
.L_x_3243:
        /* <DEDUP_REMOVED lines=35> */
.L_x_3246:
[----:B------:R-:W-:Y:S05]  /*1880*/  BSYNC B0 ;  /* 0x0000000000007941 */ /* 0x000fea0003800000 */
.L_x_3245:
        /* <DEDUP_REMOVED lines=37> */
.L_x_3248:
[----:B------:R-:W-:Y:S05]  /*1ae0*/  BSYNC B0 ;  /* 0x0000000000007941 */ /* 0x000fea0003800000 */
.L_x_3247:
        /* <DEDUP_REMOVED lines=35> */
.L_x_3250:
[----:B------:R-:W-:Y:S05]  /*1d20*/  BSYNC B0 ;  /* 0x0000000000007941 */ /* 0x000fea0003800000 */
.L_x_3249:
        /* <DEDUP_REMOVED lines=42> */
.L_x_3252:
[----:B------:R-:W-:Y:S05]  /*1fd0*/  BSYNC B0 ;  /* 0x0000000000007941 */ /* 0x000fea0003800000 */
.L_x_3251:
        /* <DEDUP_REMOVED lines=33> */
.L_x_3254:
[----:B------:R-:W-:Y:S05]  /*21f0*/  BSYNC B0 ;  /* 0x0000000000007941 */ /* 0x000fea0003800000 */
.L_x_3253:
        /* <DEDUP_REMOVED lines=33> */
.L_x_3256:
[----:B------:R-:W-:Y:S05]  /*2410*/  BSYNC B0 ;  /* 0x0000000000007941 */ /* 0x000fea0003800000 */
.L_x_3255:
        /* <DEDUP_REMOVED lines=33> */
.L_x_3258:
[----:B------:R-:W-:Y:S05]  /*2630*/  BSYNC B0 ;  /* 0x0000000000007941 */ /* 0x000fea0003800000 */
.L_x_3257:
        /* <DEDUP_REMOVED lines=33> */
.L_x_3260:
[----:B------:R-:W-:Y:S05]  /*2850*/  BSYNC B0 ;  /* 0x0000000000007941 */ /* 0x000fea0003800000 */
.L_x_3259:
        /* <DEDUP_REMOVED lines=33> */
.L_x_3262:
[----:B------:R-:W-:Y:S05]  /*2a70*/  BSYNC B0 ;  /* 0x0000000000007941 */ /* 0x000fea0003800000 */
.L_x_3261:
        /* <DEDUP_REMOVED lines=33> */
.L_x_3264:
[----:B------:R-:W-:Y:S05]  /*2c90*/  BSYNC B0 ;  /* 0x0000000000007941 */ /* 0x000fea0003800000 */
.L_x_3263:
        /* <DEDUP_REMOVED lines=36> */
.L_x_3270:
        /* <DEDUP_REMOVED lines=190> */
.L_x_3267:
[----:B------:R-:W-:Y:S05]  /*3ac0*/  BSYNC B0 ;  /* 0x0000000000007941 */ /* 0x000fea0003800000 */
.L_x_3266:
        /* <DEDUP_REMOVED lines=38> */
.L_x_3269:
[----:B------:R-:W-:Y:S05]  /*3d30*/  BSYNC B0 ;  /* 0x0000000000007941 */ /* 0x000fea0003800000 */
.L_x_3268:
        /* <DEDUP_REMOVED lines=20> */
.L_x_3265:
[----:B------:R-:W-:Y:S01]  /*3e80*/  BAR.SYNC.DEFER_BLOCKING 0x0 ;  /* 0x0000000000007b1d */ /* 0x000fe20000010000 */
[----:B------:R-:W-:Y:S01]  /*3e90*/  LEA R21, R13, R12, 0x2 ;  /* 0x0000000c0d157211 */ /* 0x000fe200078e10ff */
[C---:B------:R-:W-:Y:S01]  /*3ea0*/  IMAD R23, R14.reuse, c[0x0][0x200], RZ ;  /* 0x000080000e177a24 */ /* 0x040fe200078e02ff */
[----:B------:R-:W-:Y:S01]  /*3eb0*/  SHF.L.U32 R22, R11, 0xb, RZ ;  /* 0x0000000b0b167819 */ /* 0x000fe200000006ff */
[----:B------:R-:W-:-:S02]  /*3ec0*/  IMAD R61, R14, c[0x0][0x1f0], RZ ;  /* 0x00007c000e3d7a24 */ /* 0x000fc400078e02ff */
[C---:B------:R-:W-:Y:S01]  /*3ed0*/  IMAD R59, R16.reuse, c[0x0][0x204], R23 ;  /* 0x00008100103b7a24 */ /* 0x040fe200078e0217 */
[--C-:B------:R-:W-:Y:S01]  /*3ee0*/  SHF.R.S32.HI R23, RZ, 0x1f, R22.reuse ;  /* 0x0000001fff177819 */ /* 0x100fe20000011416 */
[C---:B------:R-:W-:Y:S02]  /*3ef0*/  IMAD R63, R16.reuse, c[0x0][0x1f4], R61 ;  /* 0x00007d00103f7a24 */ /* 0x040fe400078e023d */
        /* <DEDUP_REMOVED lines=18> */
[----:B------:R-:W1:Y:S01]  /*4020*/  LDS.128 R36, [R8.X16] ;  /* 0x0000000008247984 */ /* 0x000e62000000cc00 */
[----:B------:R-:W-:Y:S01]  /*4030*/  IMAD.WIDE R68, R9, 0x10, R68 ;  /* 0x0000001009447825 */ /* 0x000fe200078e0244 */
[----:B------:R-:W-:Y:S02]  /*4040*/  IADD3 R57, R59, R65, RZ ;  /* 0x000000413b397210 */ /* 0x000fe40007ffe0ff */
[----:B0-----:R-:W0:Y:S01]  /*4050*/  LDS.128 R32, [R8.X16+0x200] ;  /* 0x0002000008207984 */ /* 0x001e22000000cc00 */
[----:B------:R-:W-:-:S03]  /*4060*/  LEA R70, P0, R58, c[0x0][0x268], 0x2 ;  /* 0x00009a003a467a11 */ /* 0x000fc600078010ff */
[----:B------:R-:W2:Y:S01]  /*4070*/  LDS.128 R28, [R8.X16+0x400] ;  /* 0x00040000081c7984 */ /* 0x000ea2000000cc00 */
[----:B------:R-:W-:-:S03]  /*4080*/  LEA.HI.X R71, R58, c[0x0][0x26c], R57, 0x2, P0 ;  /* 0x00009b003a477a11 */ /* 0x000fc600000f1439 */
[----:B------:R-:W3:Y:S02]  /*4090*/  LDS.128 R24, [R8.X16+0x600] ;  /* 0x0006000008187984 */ /* 0x000ee4000000cc00 */
[----:B------:R-:W-:Y:S02]  /*40a0*/  IMAD.WIDE R70, R9, 0x10, R70 ;  /* 0x0000001009467825 */ /* 0x000fe400078e0246 */
[----:B-1----:R-:W-:Y:S04]  /*40b0*/  STG.E.128 [R68.64], R36 ;  /* 0x0000002444007986 */ /* 0x002fe8000c101d04 */
[----:B0-----:R-:W-:Y:S04]  /*40c0*/  STG.E.128 [R68.64+0x200], R32 ;  /* 0x0002002044007986 */ /* 0x001fe8000c101d04 */
        /* <DEDUP_REMOVED lines=147> */
.L_x_3271:
[----:B------:R-:W-:Y:S05]  /*4a00*/  EXIT ;  /* 0x000000000000794d */ /* 0x000fea0003800000 */
.L_x_3273:
        /* <DEDUP_REMOVED lines=15> */
.L_x_5413:


//--------------------- .text._Z25selective_scan_fwd_kernelI32Selective_Scan_fwd_kernel_traitsILi128ELi16ELi1ELb1ELb1ELb1ELb0EffEEv13SSMParamsBase --------------------------
	.section	.text._Z25selective_scan_fwd_kernelI32Selective_Scan_fwd_kernel_traitsILi128ELi16ELi1ELb1ELb1ELb1ELb0EffEEv13SSMParamsBase,"ax",@progbits
	.sectioninfo	@"SHI_REGISTERS=140"
	.align	128
        .global         _Z25selective_scan_fwd_kernelI32Selective_Scan_fwd_kernel_traitsILi128ELi16ELi1ELb1ELb1ELb1ELb0EffEEv13SSMParamsBase
        .type           _Z25selective_scan_fwd_kernelI32Selective_Scan_fwd_kernel_traitsILi128ELi16ELi1ELb1ELb1ELb1ELb0EffEEv13SSMParamsBase,@function
        .size           _Z25selective_scan_fwd_kernelI32Selective_Scan_fwd_kernel_traitsILi128ELi16ELi1ELb1ELb1ELb1ELb0EffEEv13SSMParamsBase,(.L_x_5414 - _Z25selective_scan_fwd_kernelI32Selective_Scan_fwd_kernel_traitsILi128ELi16ELi1ELb1ELb1ELb1ELb0EffEEv13SSMParamsBase)
        .other          _Z25selective_scan_fwd_kernelI32Selective_Scan_fwd_kernel_traitsILi128ELi16ELi1ELb1ELb1ELb1ELb0EffEEv13SSMParamsBase,@"STO_CUDA_ENTRY STV_DEFAULT"
_Z25selective_scan_fwd_kernelI32Selective_Scan_fwd_kernel_traitsILi128ELi16ELi1ELb1ELb1ELb1ELb0EffEEv13SSMParamsBase:
.text._Z25selective_scan_fwd_kernelI32Selective_Scan_fwd_kernel_traitsILi128ELi16ELi1ELb1ELb1ELb1ELb0EffEEv13SSMParamsBase:
        /* <DEDUP_REMOVED lines=43> */
[C---:B------:R-:W-:Y:S01]  /*02b0*/  IMAD R16, R98.reuse, c[0x0][0x1b0], RZ ;  /* 0x00006c0062107a24 */ /* 0x040fe200078e02ff */
        /* <DEDUP_REMOVED lines=14> */
[----:B------:R-:W-:Y:S01]  /*03a0*/  @!P3 IADD3 R0, -R0, RZ, RZ ;  /* 0x000000ff0000b210 */ /* 0x000fe20007ffe1ff */
[----:B------:R-:W-:Y:S01]  /*03b0*/  IMAD.WIDE.U32 R2, R81, c[0x0][0x1d8], R2 ;  /* 0x0000760051027a25 */ /* 0x000fe200078e0002 */
[----:B------:R-:W-:Y:S01]  /*03c0*/  IADD3 R7, R7, R11, RZ ;  /* 0x0000000b07077210 */ /* 0x000fe20007ffe0ff */
[----:B------:R-:W1:Y:S01]  /*03d0*/  S2R R76, SR_LANEID ;  /* 0x00000000004c7919 */ /* 0x000e620000000000 */
[----:B------:R-:W-:Y:S01]  /*03e0*/  @!P1 LOP3.LUT R0, RZ, c[0x0][0x178], RZ, 0x33, !PT ;  /* 0x00005e00ff009a12 */ /* 0x000fe200078e33ff */
[----:B------:R-:W-:Y:S01]  /*03f0*/  IMAD R11, R77, c[0x0][0x1e4], R12 ;  /* 0x000079004d0b7a24 */ /* 0x000fe200078e020c */
[----:B------:R-:W-:Y:S01]  /*0400*/  IADD3 R71, R3, R71, RZ ;  /* 0x0000004703477210 */ /* 0x000fe20007ffe0ff */
[----:B------:R-:W-:Y:S01]  /*0410*/  IMAD R12, R80, c[0x0][0x1e8], RZ ;  /* 0x00007a00500c7a24 */ /* 0x000fe200078e02ff */
[----:B------:R-:W-:-:S02]  /*0420*/  SHF.R.S32.HI R10, RZ, 0x1f, R0 ;  /* 0x0000001fff0a7819 */ /* 0x000fc40000011400 */
[----:B------:R-:W-:Y:S01]  /*0430*/  IADD3 R5, R5, R11, RZ ;  /* 0x0000000b05057210 */ /* 0x000fe20007ffe0ff */
[----:B------:R-:W-:Y:S01]  /*0440*/  IMAD R69, R81, c[0x0][0x1ec], R12 ;  /* 0x00007b0051457a24 */ /* 0x000fe200078e020c */
[----:B------:R-:W-:Y:S01]  /*0450*/  LEA R72, P0, R2, c[0x0][0x240], 0x2 ;  /* 0x0000900002487a11 */ /* 0x000fe200078010ff */
[C---:B------:R-:W-:Y:S01]  /*0460*/  IMAD R11, R10.reuse, c[0x0][0x1a8], RZ ;  /* 0x00006a000a0b7a24 */ /* 0x040fe200078e02ff */
[----:B------:R-:W-:Y:S01]  /*0470*/  IADD3 R9, R9, R13, RZ ;  /* 0x0000000d09097210 */ /* 0x000fe20007ffe0ff */
[----:B------:R-:W-:Y:S01]  /*0480*/  IMAD R13, R10, c[0x0][0x1c8], RZ ;  /* 0x000072000a0d7a24 */ /* 0x000fe200078e02ff */
[----:B------:R-:W-:Y:S01]  /*0490*/  LEA.HI.X R71, R2, c[0x0][0x244], R71, 0x2, P0 ;  /* 0x0000910002477a11 */ /* 0x000fe200000f1447 */
[----:B------:R-:W-:Y:S01]  /*04a0*/  IMAD.WIDE.U32 R2, R81, c[0x0][0x1e8], R4 ;  /* 0x00007a0051027a25 */ /* 0x000fe200078e0004 */
[----:B------:R-:W-:-:S03]  /*04b0*/  MOV R75, RZ ;  /* 0x000000ff004b7202 */ /* 0x000fc60000000f00 */
[----:B------:R-:W-:Y:S01]  /*04c0*/  IMAD.WIDE.U32 R4, R0, c[0x0][0x1a8], R6 ;  /* 0x00006a0000047a25 */ /* 0x000fe200078e0006 */
[----:B------:R-:W-:Y:S02]  /*04d0*/  IADD3 R69, R3, R69, RZ ;  /* 0x0000004503457210 */ /* 0x000fe40007ffe0ff */
[----:B------:R-:W-:Y:S01]  /*04e0*/  LEA R70, P0, R2, c[0x0][0x248], 0x2 ;  /* 0x0000920002467a11 */ /* 0x000fe200078010ff */
[----:B------:R-:W-:Y:S01]  /*04f0*/  IMAD.WIDE.U32 R6, R0, c[0x0][0x1c8], R8 ;  /* 0x0000720000067a25 */ /* 0x000fe200078e0008 */
[----:B------:R-:W-:Y:S02]  /*0500*/  LEA R68, P1, R4, c[0x0][0x228], 0x2 ;  /* 0x00008a0004447a11 */ /* 0x000fe400078210ff */
[----:B------:R-:W-:Y:S01]  /*0510*/  LEA.HI.X R69, R2, c[0x0][0x24c], R69, 0x2, P0 ;  /* 0x0000930002457a11 */ /* 0x000fe200000f1445 */
[----:B------:R-:W-:Y:S01]  /*0520*/  IMAD R11, R0, c[0x0][0x1ac], R11 ;  /* 0x00006b00000b7a24 */ /* 0x000fe200078e020b */
[----:B------:R-:W-:Y:S01]  /*0530*/  LEA R67, P2, R6, c[0x0][0x230], 0x2 ;  /* 0x00008c0006437a11 */ /* 0x000fe200078410ff */
[----:B------:R-:W-:Y:S01]  /*0540*/  IMAD R13, R0, c[0x0][0x1cc], R13 ;  /* 0x00007300000d7a24 */ /* 0x000fe200078e020d */
[----:B0-----:R-:W-:-:S02]  /*0550*/  SHF.L.U32 R0, R73, 0x2, RZ ;  /* 0x0000000249007819 */ /* 0x001fc400000006ff */
[----:B------:R-:W-:Y:S02]  /*0560*/  IADD3 R3, R5, R11, RZ ;  /* 0x0000000b05037210 */ /* 0x000fe40007ffe0ff */
[----:B------:R-:W-:Y:S02]  /*0570*/  LOP3.LUT R0, R0, 0xffffff80, RZ, 0xc0, !PT ;  /* 0xffffff8000007812 */ /* 0x000fe400078ec0ff */
[----:B------:R-:W-:Y:S02]  /*0580*/  IADD3 R65, R7, R13, RZ ;  /* 0x0000000d07417210 */ /* 0x000fe40007ffe0ff */
[----:B------:R-:W-:Y:S02]  /*0590*/  LOP3.LUT R74, R0, 0x1f, R73, 0xf8, !PT ;  /* 0x0000001f004a7812 */ /* 0x000fe400078ef849 */
[----:B------:R-:W-:Y:S02]  /*05a0*/  LEA.HI.X R66, R4, c[0x0][0x22c], R3, 0x2, P1 ;  /* 0x00008b0004427a11 */ /* 0x000fe400008f1403 */
[----:B------:R-:W-:-:S02]  /*05b0*/  LEA.HI.X R65, R6, c[0x0][0x234], R65, 0x2, P2 ;  /* 0x00008d0006417a11 */ /* 0x000fc400010f1441 */
[----:B-1----:R-:W-:Y:S02]  /*05c0*/  LOP3.LUT R73, R73, 0x1f, RZ, 0xc0, !PT ;  /* 0x0000001f49497812 */ /* 0x002fe400078ec0ff */
.L_x_3313:
[----:B------:R-:W-:Y:S01]  /*05d0*/  BAR.SYNC.DEFER_BLOCKING 0x0 ;  /* 0x0000000000007b1d */ /* 0x000fe20000010000 */
[----:B---3--:R-:W-:Y:S02]  /*05e0*/  MOV R2, R72 ;  /* 0x0000004800027202 */ /* 0x008fe40000000f00 */
[----:B------:R-:W-:-:S05]  /*05f0*/  MOV R3, R71 ;  /* 0x0000004700037202 */ /* 0x000fca0000000f00 */
[----:B------:R-:W-:-:S05]  /*0600*/  IMAD.WIDE R2, R74, 0x10, R2 ;  /* 0x000000104a027825 */ /* 0x000fca00078e0202 */
[----:B0-----:R0:W2:Y:S04]  /*0610*/  LDG.E.128 R4, [R2.64] ;  /* 0x0000000402047981 */ /* 0x0010a8000c1e1d00 */
        /* <DEDUP_REMOVED lines=84> */
.L_x_3275:
[----:B--234-:R-:W-:Y:S05]  /*0b60*/  BSYNC B0 ;  /* 0x0000000000007941 */ /* 0x01cfea0003800000 */
.L_x_3274:
        /* <DEDUP_REMOVED lines=37> */
.L_x_3277:
[----:B------:R-:W-:Y:S05]  /*0dc0*/  BSYNC B0 ;  /* 0x0000000000007941 */ /* 0x000fea0003800000 */
.L_x_3276:
        /* <DEDUP_REMOVED lines=35> */
.L_x_3279:
[----:B------:R-:W-:Y:S05]  /*1000*/  BSYNC B0 ;  /* 0x0000000000007941 */ /* 0x000fea0003800000 */
.L_x_3278:
        /* <DEDUP_REMOVED lines=37> */
.L_x_3281:
[----:B------:R-:W-:Y:S05]  /*1260*/  BSYNC B0 ;  /* 0x0000000000007941 */ /* 0x000fea0003800000 */
.L_x_3280:
        /* <DEDUP_REMOVED lines=35> */
.L_x_3283:
[----:B------:R-:W-:Y:S05]  /*14a0*/  BSYNC B0 ;  /* 0x0000000000007941 */ /* 0x000fea0003800000 */
.L_x_3282:
        /* <DEDUP_REMOVED lines=37> */
.L_x_3285:
[----:B------:R-:W-:Y:S05]  /*1700*/  BSYNC B0 ;  /* 0x0000000000007941 */ /* 0x000fea0003800000 */
.L_x_3284:
        /* <DEDUP_REMOVED lines=35> */
.L_x_3287:
[----:B------:R-:W-:Y:S05]  /*1940*/  BSYNC B0 ;  /* 0x0000000000007941 */ /* 0x000fea0003800000 */
.L_x_3286:
        /* <DEDUP_REMOVED lines=37> */
.L_x_3289:
[----:B------:R-:W-:Y:S05]  /*1ba0*/  BSYNC B0 ;  /* 0x0000000000007941 */ /* 0x000fea0003800000 */
.L_x_3288:
        /* <DEDUP_REMOVED lines=35> */
.L_x_3291:
[----:B------:R-:W-:Y:S05]  /*1de0*/  BSYNC B0 ;  /* 0x0000000000007941 */ /* 0x000fea0003800000 */
.L_x_3290:
        /* <DEDUP_REMOVED lines=42> */
.L_x_3293:
[----:B------:R-:W-:Y:S05]  /*2090*/  BSYNC B0 ;  /* 0x0000000000007941 */ /* 0x000fea0003800000 */
.L_x_3292:
        /* <DEDUP_REMOVED lines=33> */
.L_x_3295:
[----:B------:R-:W-:Y:S05]  /*22b0*/  BSYNC B0 ;  /* 0x0000000000007941 */ /* 0x000fea0003800000 */
.L_x_3294:
        /* <DEDUP_REMOVED lines=33> */
.L_x_3297:
[----:B------:R-:W-:Y:S05]  /*24d0*/  BSYNC B0 ;  /* 0x0000000000007941 */ /* 0x000fea0003800000 */
.L_x_3296:
        /* <DEDUP_REMOVED lines=33> */
.L_x_3299:
[----:B------:R-:W-:Y:S05]  /*26f0*/  BSYNC B0 ;  /* 0x0000000000007941 */ /* 0x000fea0003800000 */
.L_x_3298:
        /* <DEDUP_REMOVED lines=33> */
.L_x_3301:
[----:B------:R-:W-:Y:S05]  /*2910*/  BSYNC B0 ;  /* 0x0000000000007941 */ /* 0x000fea0003800000 */
.L_x_3300:
        /* <DEDUP_REMOVED lines=33> */
.L_x_3303:
[----:B------:R-:W-:Y:S05]  /*2b30*/  BSYNC B0 ;  /* 0x0000000000007941 */ /* 0x000fea0003800000 */
.L_x_3302:
        /* <DEDUP_REMOVED lines=33> */
.L_x_3305:
[----:B------:R-:W-:Y:S05]  /*2d50*/  BSYNC B0 ;  /* 0x0000000000007941 */ /* 0x000fea0003800000 */
.L_x_3304:
        /* <DEDUP_REMOVED lines=36> */
.L_x_3311:
[----:B------:R-:W-:Y:S01]  /*2fa0*/  SHF.R.S32.HI R26, RZ, 0x1f, R102 ;  /* 0x0000001fff1a7819 */ /* 0x000fe20000011466 */
[----:B------:R-:W-:-:S04]  /*2fb0*/  IMAD.WIDE.U32 R20, R102, c[0x0][0x1a0], RZ ;  /* 0x0000680066147a25 */ /* 0x000fc800078e00ff */
[----:B------:R-:W-:Y:S01]  /*2fc0*/  IMAD R23, R26, c[0x0][0x1a0], RZ ;  /* 0x000068001a177a24 */ /* 0x000fe200078e02ff */
[----:B------:R-:W-:-:S03]  /*2fd0*/  LEA R22, P0, R20, R68, 0x2 ;  /* 0x0000004414167211 */ /* 0x000fc600078010ff */
[----:B------:R-:W-:-:S05]  /*2fe0*/  IMAD R23, R102, c[0x0][0x1a4], R23 ;  /* 0x0000690066177a24 */ /* 0x000fca00078e0217 */
[----:B------:R-:W-:-:S04]  /*2ff0*/  IADD3 R21, R21, R23, RZ ;  /* 0x0000001715157210 */ /* 0x000fc80007ffe0ff */
[----:B------:R-:W-:-:S05]  /*3000*/  LEA.HI.X R23, R20, R66, R21, 0x2, P0 ;  /* 0x0000004214177211 */ /* 0x000fca00000f1415 */
[----:B------:R-:W-:-:S05]  /*3010*/  IMAD.WIDE R20, R74, 0x10, R22 ;  /* 0x000000104a147825 */ /* 0x000fca00078e0216 */
[----:B0-----:R0:W2:Y:S04]  /*3020*/  LDG.E.128 R36, [R20.64] ;  /* 0x0000000414247981 */ /* 0x0010a8000c1e1d00 */
[----:B------:R0:W3:Y:S04]  /*3030*/  LDG.E.128 R40, [R20.64+0x200] ;  /* 0x0002000414287981 */ /* 0x0000e8000c1e1d00 */
[----:B------:R0:W4:Y:S04]  /*3040*/  LDG.E.128 R44, [R20.64+0x400] ;  /* 0x00040004142c7981 */ /* 0x000128000c1e1d00 */
[----:B------:R0:W5:Y:S01]  /*3050*/  LDG.E.128 R48, [R20.64+0x600] ;  /* 0x0006000414307981 */ /* 0x000162000c1e1d00 */
[----:B------:R-:W-:-:S02]  /*3060*/  IMAD R24, R80, c[0x0][0x180], RZ ;  /* 0x0000600050187a24 */ /* 0x000fc400078e02ff */
[----:B------:R-:W-:-:S04]  /*3070*/  IMAD.WIDE.U32 R22, R81, c[0x0][0x180], RZ ;  /* 0x0000600051167a25 */ /* 0x000fc800078e00ff */
[----:B------:R-:W-:-:S05]  /*3080*/  IMAD R25, R81, c[0x0][0x184], R24 ;  /* 0x0000610051197a24 */ /* 0x000fca00078e0218 */
[----:B------:R-:W-:Y:S01]  /*3090*/  IADD3 R23, R23, R25, RZ ;  /* 0x0000001917177210 */ /* 0x000fe20007ffe0ff */
[----:B------:R-:W-:-:S04]  /*30a0*/  IMAD R25, R26, c[0x0][0x188], RZ ;  /* 0x000062001a197a24 */ /* 0x000fc800078e02ff */
[C---:B------:R-:W-:Y:S02]  /*30b0*/  IMAD R25, R102.reuse, c[0x0][0x18c], R25 ;  /* 0x0000630066197a24 */ /* 0x040fe400078e0219 */
[----:B------:R-:W-:-:S05]  /*30c0*/  IMAD.WIDE.U32 R22, R102, c[0x0][0x188], R22 ;  /* 0x0000620066167a25 */ /* 0x000fca00078e0016 */
[----:B------:R-:W-:Y:S02]  /*30d0*/  IADD3 R23, R23, R25, RZ ;  /* 0x0000001917177210 */ /* 0x000fe40007ffe0ff */
[----:B------:R-:W-:-:S04]  /*30e0*/  LEA R24, P0, R22, c[0x0][0x220], 0x2 ;  /* 0x0000880016187a11 */ /* 0x000fc800078010ff */
[----:B------:R-:W-:-:S05]  /*30f0*/  LEA.HI.X R25, R22, c[0x0][0x224], R23, 0x2, P0 ;  /* 0x0000890016197a11 */ /* 0x000fca00000f1417 */
[----:B------:R1:W5:Y:S01]  /*3100*/  LDG.E R103, [R24.64] ;  /* 0x0000000418677981 */ /* 0x000362000c1e1900 */
[----:B------:R-:W-:Y:S02]  /*3110*/  IMAD R23, R26, c[0x0][0x1c0], RZ ;  /* 0x000070001a177a24 */ /* 0x000fe400078e02ff */
[----:B0-----:R-:W-:-:S04]  /*3120*/  IMAD.WIDE.U32 R20, R102, c[0x0][0x1c0], RZ ;  /* 0x0000700066147a25 */ /* 0x001fc800078e00ff */
[----:B------:R-:W-:Y:S01]  /*3130*/  IMAD R23, R102, c[0x0][0x1c4], R23 ;  /* 0x0000710066177a24 */ /* 0x000fe200078e0217 */
[----:B------:R-:W-:-:S04]  /*3140*/  LEA R106, P0, R20, R67, 0x2 ;  /* 0x00000043146a7211 */ /* 0x000fc800078010ff */
[----:B------:R-:W-:-:S04]  /*3150*/  IADD3 R21, R21, R23, RZ ;  /* 0x0000001715157210 */ /* 0x000fc80007ffe0ff */
[----:B------:R-:W-:-:S05]  /*3160*/  LEA.HI.X R107, R20, R65, R21, 0x2, P0 ;  /* 0x00000041146b7211 */ /* 0x000fca00000f1415 */
[----:B------:R-:W-:Y:S01]  /*3170*/  IMAD.WIDE R106, R74, 0x10, R106 ;  /* 0x000000104a6a7825 */ /* 0x000fe200078e026a */
[----:B------:R-:W-:Y:S01]  /*3180*/  ISETP.GE.AND P0, PT, R76, 0x1, PT ;  /* 0x000000014c00780c */ /* 0x000fe20003f06270 */
[----:B--2---:R-:W-:Y:S04]  /*3190*/  STS.128 [R62.X16], R36 ;  /* 0x000000243e007388 */ /* 0x004fe8000000cc00 */
[----:B---3--:R-:W-:Y:S04]  /*31a0*/  STS.128 [R62.X16+0x200], R40 ;  /* 0x000200283e007388 */ /* 0x008fe8000000cc00 */
[----:B----4-:R-:W-:Y:S04]  /*31b0*/  STS.128 [R62.X16+0x400], R44 ;  /* 0x0004002c3e007388 */ /* 0x010fe8000000cc00 */
[----:B-----5:R-:W-:Y:S01]  /*31c0*/  STS.128 [R62.X16+0x600], R48 ;  /* 0x000600303e007388 */ /* 0x020fe2000000cc00 */
[----:B------:R-:W-:-:S06]  /*31d0*/  NOP ;  /* 0x0000000000007918 */ /* 0x000fcc0000000000 */
[----:B------:R0:W2:Y:S04]  /*31e0*/  LDG.E.128 R20, [R106.64] ;  /* 0x000000046a147981 */ /* 0x0000a8000c1e1d00 */
[----:B-1----:R0:W3:Y:S04]  /*31f0*/  LDG.E.128 R24, [R106.64+0x200] ;  /* 0x000200046a187981 */ /* 0x0020e8000c1e1d00 */
[----:B------:R0:W4:Y:S04]  /*3200*/  LDG.E.128 R28, [R106.64+0x400] ;  /* 0x000400046a1c7981 */ /* 0x000128000c1e1d00 */
[----:B------:R0:W5:Y:S01]  /*3210*/  LDG.E.128 R32, [R106.64+0x600] ;  /* 0x000600046a207981 */ /* 0x000162000c1e1d00 */
[C---:B------:R-:W-:Y:S01]  /*3220*/  ISETP.NE.AND P2, PT, R76.reuse, 0x1f, PT ;  /* 0x0000001f4c00780c */ /* 0x040fe20003f45270 */
[----:B------:R-:W-:Y:S01]  /*3230*/  BSSY B0, `(.L_x_3307) ;  /* 0x000009e000007945 */ /* 0x000fe20003800000 */
[----:B------:R-:W-:Y:S01]  /*3240*/  ISETP.GE.AND P1, PT, R76, 0x10, PT ;  /* 0x000000104c00780c */ /* 0x000fe20003f26270 */
[----:B------:R-:W1:Y:S01]  /*3250*/  LDS.128 R36, [R60.X16] ;  /* 0x000000003c247984 */ /* 0x000e62000000cc00 */
[----:B------:R-:W-:-:S03]  /*3260*/  SHF.R.U32.HI R135, RZ, 0x5, R64 ;  /* 0x00000005ff877819 */ /* 0x000fc60000011640 */
[----:B------:R-:W1:Y:S04]  /*3270*/  LDS.128 R40, [R60.X16+0x10] ;  /* 0x000010003c287984 */ /* 0x000e68000000cc00 */
[----:B------:R-:W1:Y:S01]  /*3280*/  LDS.128 R44, [R60.X16+0x20] ;  /* 0x000020003c2c7984 */ /* 0x000e62000000cc00 */
[----:B------:R-:W-:-:S03]  /*3290*/  FMUL.FTZ R131, R103, 1.4426950216293334961 ;  /* 0x3fb8aa3b67837820 */ /* 0x000fc60000410000 */
[----:B------:R-:W1:Y:S01]  /*32a0*/  LDS.128 R48, [R60.X16+0x30] ;  /* 0x000030003c307984 */ /* 0x000e62000000cc00 */
[C---:B------:R-:W-:Y:S02]  /*32b0*/  FMUL.FTZ R112, R131.reuse, R58 ;  /* 0x0000003a83707220 */ /* 0x040fe40000410000 */
[C---:B------:R-:W-:Y:S02]  /*32c0*/  FMUL.FTZ R111, R131.reuse, R59 ;  /* 0x0000003b836f7220 */ /* 0x040fe40000410000 */
[C---:B------:R-:W-:Y:S02]  /*32d0*/  FMUL.FTZ R110, R131.reuse, R56 ;  /* 0x00000038836e7220 */ /* 0x040fe40000410000 */
[----:B------:R-:W1:Y:S01]  /*32e0*/  MUFU.EX2 R112, R112 ;  /* 0x0000007000707308 */ /* 0x000e620000000800 */
[C---:B------:R-:W-:Y:S02]  /*32f0*/  FMUL.FTZ R113, R131.reuse, R61 ;  /* 0x0000003d83717220 */ /* 0x040fe40000410000 */
[----:B------:R-:W-:-:S02]  /*3300*/  FMUL.FTZ R109, R131, R57 ;  /* 0x00000039836d7220 */ /* 0x000fc40000410000 */
[C---:B------:R-:W-:Y:S02]  /*3310*/  FMUL.FTZ R108, R131.reuse, R54 ;  /* 0x00000036836c7220 */ /* 0x040fe40000410000 */
[C---:B0-----:R-:W-:Y:S01]  /*3320*/  FMUL.FTZ R107, R131.reuse, R55 ;  /* 0x00000037836b7220 */ /* 0x041fe20000410000 */
[----:B------:R-:W0:Y:S01]  /*3330*/  MUFU.EX2 R111, R111 ;  /* 0x0000006f006f7308 */ /* 0x000e220000000800 */
[C---:B------:R-:W-:Y:S02]  /*3340*/  FMUL.FTZ R106, R131.reuse, R52 ;  /* 0x00000034836a7220 */ /* 0x040fe40000410000 */
[C---:B------:R-:W-:Y:S02]  /*3350*/  FMUL.FTZ R105, R131.reuse, R53 ;  /* 0x0000003583697220 */ /* 0x040fe40000410000 */
[C---:B------:R-:W-:Y:S02]  /*3360*/  FMUL.FTZ R103, R131.reuse, R2 ;  /* 0x0000000283677220 */ /* 0x040fe40000410000 */
[C---:B------:R-:W-:Y:S01]  /*3370*/  FMUL.FTZ R116, R131.reuse, R3 ;  /* 0x0000000383747220 */ /* 0x040fe20000410000 */
[----:B------:R-:W1:Y:S01]  /*3380*/  MUFU.EX2 R110, R110 ;  /* 0x0000006e006e7308 */ /* 0x000e620000000800 */
[----:B------:R-:W-:-:S02]  /*3390*/  FMUL.FTZ R119, R131, R0 ;  /* 0x0000000083777220 */ /* 0x000fc40000410000 */
[----:B-1----:R-:W-:Y:S02]  /*33a0*/  FMUL.FTZ R114, R89, R36 ;  /* 0x0000002459727220 */ /* 0x002fe40000410000 */
[----:B------:R-:W-:Y:S02]  /*33b0*/  FMUL.FTZ R115, R86, R37 ;  /* 0x0000002556737220 */ /* 0x000fe40000410000 */
[----:B------:R-:W-:Y:S01]  /*33c0*/  FMUL.FTZ R118, R87, R38 ;  /* 0x0000002657767220 */ /* 0x000fe20000410000 */
[----:B------:R-:W1:Y:S01]  /*33d0*/  MUFU.EX2 R113, R113 ;  /* 0x0000007100717308 */ /* 0x000e620000000800 */
[----:B------:R-:W-:Y:S02]  /*33e0*/  FFMA.FTZ R36, R114, R112, R115 ;  /* 0x0000007072247223 */ /* 0x000fe40000010073 */
[----:B------:R-:W-:Y:S02]  /*33f0*/  FMUL.FTZ R117, R88, R39 ;  /* 0x0000002758757220 */ /* 0x000fe40000410000 */
[----:B0-----:R-:W-:-:S02]  /*3400*/  FFMA.FTZ R36, R111, R36, R118 ;  /* 0x000000246f247223 */ /* 0x001fc40000010076 */
[----:B------:R-:W-:Y:S01]  /*3410*/  FMUL.FTZ R120, R93, R40 ;  /* 0x000000285d787220 */ /* 0x000fe20000410000 */
[----:B------:R-:W0:Y:S01]  /*3420*/  MUFU.EX2 R109, R109 ;  /* 0x0000006d006d7308 */ /* 0x000e220000000800 */
[----:B------:R-:W-:Y:S02]  /*3430*/  FFMA.FTZ R37, R110, R36, R117 ;  /* 0x000000246e257223 */ /* 0x000fe40000010075 */
[----:B------:R-:W-:Y:S02]  /*3440*/  FMUL.FTZ R121, R90, R41 ;  /* 0x000000295a797220 */ /* 0x000fe40000410000 */
[----:B------:R-:W-:Y:S02]  /*3450*/  FMUL.FTZ R122, R91, R42 ;  /* 0x0000002a5b7a7220 */ /* 0x000fe40000410000 */
[----:B------:R-:W-:Y:S01]  /*3460*/  FMUL.FTZ R125, R92, R43 ;  /* 0x0000002b5c7d7220 */ /* 0x000fe20000410000 */
[----:B------:R-:W0:Y:S01]  /*3470*/  MUFU.EX2 R108, R108 ;  /* 0x0000006c006c7308 */ /* 0x000e220000000800 */
[----:B-1----:R-:W-:-:S02]  /*3480*/  FMUL.FTZ R36, R113, R112 ;  /* 0x0000007071247220 */ /* 0x002fc40000410000 */
[----:B------:R-:W-:Y:S02]  /*3490*/  FMUL.FTZ R123, R131, R83 ;  /* 0x00000053837b7220 */ /* 0x000fe40000410000 */
[----:B------:R-:W-:Y:S02]  /*34a0*/  FMUL.FTZ R124, R97, R44 ;  /* 0x0000002c617c7220 */ /* 0x000fe40000410000 */
[----:B------:R-:W-:Y:S01]  /*34b0*/  FMUL.FTZ R126, R131, R82 ;  /* 0x00000052837e7220 */ /* 0x000fe20000410000 */
[----:B------:R-:W1:Y:S01]  /*34c0*/  MUFU.EX2 R107, R107 ;  /* 0x0000006b006b7308 */ /* 0x000e620000000800 */
[----:B0-----:R-:W-:Y:S02]  /*34d0*/  FFMA.FTZ R38, R109, R37, R120 ;  /* 0x000000256d267223 */ /* 0x001fe40000010078 */
[----:B------:R-:W-:Y:S02]  /*34e0*/  FMUL.FTZ R37, R111, R36 ;  /* 0x000000246f257220 */ /* 0x000fe40000410000 */
[----:B------:R-:W-:-:S02]  /*34f0*/  FMUL.FTZ R128, R94, R45 ;  /* 0x0000002d5e807220 */ /* 0x000fc40000410000 */
[----:B------:R-:W-:Y:S01]  /*3500*/  FMUL.FTZ R36, R110, R37 ;  /* 0x000000256e247220 */ /* 0x000fe20000410000 */
[----:B------:R-:W0:Y:S01]  /*3510*/  MUFU.EX2 R106, R106 ;  /* 0x0000006a006a7308 */ /* 0x000e220000000800 */
[C---:B------:R-:W-:Y:S02]  /*3520*/  FFMA.FTZ R38, R108.reuse, R38, R121 ;  /* 0x000000266c267223 */ /* 0x040fe40000010079 */
[----:B------:R-:W-:Y:S02]  /*3530*/  FMUL.FTZ R37, R109, R36 ;  /* 0x000000246d257220 */ /* 0x000fe40000410000 */
[----:B------:R-:W-:Y:S02]  /*3540*/  FMUL.FTZ R129, R131, R85 ;  /* 0x0000005583817220 */ /* 0x000fe40000410000 */
[----:B------:R-:W-:Y:S01]  /*3550*/  FMUL.FTZ R36, R108, R37 ;  /* 0x000000256c247220 */ /* 0x000fe20000410000 */
[----:B------:R-:W0:Y:S01]  /*3560*/  MUFU.EX2 R105, R105 ;  /* 0x0000006900697308 */ /* 0x000e220000000800 */
[----:B-1----:R-:W-:-:S02]  /*3570*/  FFMA.FTZ R38, R107, R38, R122 ;  /* 0x000000266b267223 */ /* 0x002fc4000001007a */
[----:B------:R-:W-:Y:S02]  /*3580*/  FMUL.FTZ R37, R107, R36 ;  /* 0x000000246b257220 */ /* 0x000fe40000410000 */
[----:B------:R-:W-:Y:S01]  /*3590*/  FMUL.FTZ R127, R95, R46 ;  /* 0x0000002e5f7f7220 */ /* 0x000fe20000410000 */
[----:B------:R-:W-:Y:S01]  /*35a0*/  MOV R46, 0x3f800000 ;  /* 0x3f800000002e7802 */ /* 0x000fe20000000f00 */
[----:B------:R-:W-:Y:S01]  /*35b0*/  FMUL.FTZ R131, R131, R84 ;  /* 0x0000005483837220 */ /* 0x000fe20000410000 */
[----:B------:R-:W1:Y:S01]  /*35c0*/  MUFU.EX2 R103, R103 ;  /* 0x0000006700677308 */ /* 0x000e620000000800 */
[C---:B0-----:R-:W-:Y:S02]  /*35d0*/  FFMA.FTZ R38, R106.reuse, R38, R125 ;  /* 0x000000266a267223 */ /* 0x041fe4000001007d */
[----:B------:R-:W-:Y:S02]  /*35e0*/  FMUL.FTZ R36, R106, R37 ;  /* 0x000000256a247220 */ /* 0x000fe40000410000 */
[----:B------:R-:W-:Y:S01]  /*35f0*/  FMUL.FTZ R130, R96, R47 ;  /* 0x0000002f60827220 */ /* 0x000fe20000410000 */
[----:B------:R-:W-:Y:S01]  /*3600*/  MOV R47, RZ ;  /* 0x000000ff002f7202 */ /* 0x000fe20000000f00 */
[----:B------:R-:W-:Y:S01]  /*3610*/  FMUL.FTZ R48, R101, R48 ;  /* 0x0000003065307220 */ /* 0x000fe20000410000 */
[----:B------:R-:W0:Y:S01]  /*3620*/  MUFU.EX2 R116, R116 ;  /* 0x0000007400747308 */ /* 0x000e220000000800 */
[----:B------:R-:W-:-:S02]  /*3630*/  FFMA.FTZ R38, R105, R38, R124 ;  /* 0x0000002669267223 */ /* 0x000fc4000001007c */
[----:B------:R-:W-:Y:S02]  /*3640*/  FMUL.FTZ R36, R105, R36 ;  /* 0x0000002469247220 */ /* 0x000fe40000410000 */
[----:B------:R-:W-:Y:S02]  /*3650*/  FMUL.FTZ R49, R100, R49 ;  /* 0x0000003164317220 */ /* 0x000fe40000410000 */
[----:B------:R-:W-:Y:S01]  /*3660*/  FMUL.FTZ R50, R99, R50 ;  /* 0x0000003263327220 */ /* 0x000fe20000410000 */
[----:B------:R-:W0:Y:S01]  /*3670*/  MUFU.EX2 R119, R119 ;  /* 0x0000007700777308 */ /* 0x000e220000000800 */
[C---:B-1----:R-:W-:Y:S02]  /*3680*/  FFMA.FTZ R38, R103.reuse, R38, R128 ;  /* 0x0000002667267223 */ /* 0x042fe40000010080 */
[----:B------:R-:W-:Y:S02]  /*3690*/  FMUL.FTZ R37, R103, R36 ;  /* 0x0000002467257220 */ /* 0x000fe40000410000 */
[----:B------:R-:W-:-:S03]  /*36a0*/  FMUL.FTZ R132, R104, R51 ;  /* 0x0000003368847220 */ /* 0x000fc60000410000 */
[----:B------:R-:W1:Y:S01]  /*36b0*/  MUFU.EX2 R123, R123 ;  /* 0x0000007b007b7308 */ /* 0x000e620000000800 */
[C---:B0-----:R-:W-:Y:S02]  /*36c0*/  FFMA.FTZ R38, R116.reuse, R38, R127 ;  /* 0x0000002674267223 */ /* 0x041fe4000001007f */
[----:B------:R-:W-:-:S05]  /*36d0*/  FMUL.FTZ R36, R116, R37 ;  /* 0x0000002574247220 */ /* 0x000fca0000410000 */
[----:B------:R-:W0:Y:S01]  /*36e0*/  MUFU.EX2 R126, R126 ;  /* 0x0000007e007e7308 */ /* 0x000e220000000800 */
[C---:B------:R-:W-:Y:S02]  /*36f0*/  FFMA.FTZ R38, R119.reuse, R38, R130 ;  /* 0x0000002677267223 */ /* 0x040fe40000010082 */
[----:B------:R-:W-:-:S05]  /*3700*/  FMUL.FTZ R36, R119, R36 ;  /* 0x0000002477247220 */ /* 0x000fca0000410000 */
[----:B------:R-:W0:Y:S01]  /*3710*/  MUFU.EX2 R129, R129 ;  /* 0x0000008100817308 */ /* 0x000e220000000800 */
[C---:B-1----:R-:W-:Y:S02]  /*3720*/  FFMA.FTZ R38, R123.reuse, R38, R48 ;  /* 0x000000267b267223 */ /* 0x042fe40000010030 */
[----:B------:R-:W-:-:S05]  /*3730*/  FMUL.FTZ R37, R123, R36 ;  /* 0x000000247b257220 */ /* 0x000fca0000410000 */
[----:B------:R-:W1:Y:S01]  /*3740*/  MUFU.EX2 R131, R131 ;  /* 0x0000008300837308 */ /* 0x000e620000000800 */
[C---:B0-----:R-:W-:Y:S02]  /*3750*/  FFMA.FTZ R38, R126.reuse, R38, R49 ;  /* 0x000000267e267223 */ /* 0x041fe40000010031 */
[----:B------:R-:W-:Y:S02]  /*3760*/  FMUL.FTZ R36, R126, R37 ;  /* 0x000000257e247220 */ /* 0x000fe40000410000 */
[C---:B------:R-:W-:Y:S02]  /*3770*/  FFMA.FTZ R38, R129.reuse, R38, R50 ;  /* 0x0000002681267223 */ /* 0x040fe40000010032 */
[----:B------:R-:W-:Y:S02]  /*3780*/  FMUL.FTZ R36, R129, R36 ;  /* 0x0000002481247220 */ /* 0x000fe40000410000 */
[C---:B-1----:R-:W-:Y:S02]  /*3790*/  FFMA.FTZ R45, R131.reuse, R38, R132 ;  /* 0x00000026832d7223 */ /* 0x042fe40000010084 */
[----:B------:R-:W-:-:S03]  /*37a0*/  FMUL.FTZ R44, R131, R36 ;  /* 0x00000024832c7220 */ /* 0x000fc60000410000 */
[----:B------:R-:W0:Y:S04]  /*37b0*/  SHFL.UP PT, R38, R45, 0x1, RZ ;  /* 0x042000002d267989 */ /* 0x000e2800000e00ff */
[----:B------:R-:W1:Y:S01]  /*37c0*/  SHFL.UP PT, R37, R44, 0x1, RZ ;  /* 0x042000002c257989 */ /* 0x000e6200000e00ff */
[C---:B0-----:R-:W-:Y:S01]  /*37d0*/  @P0 FFMA.FTZ R45, R44.reuse, R38, R45 ;  /* 0x000000262c2d0223 */ /* 0x041fe2000001002d */
[----:B------:R-:W-:Y:S01]  /*37e0*/  @!P2 SHF.R.U32.HI R38, RZ, 0x2, R64 ;  /* 0x00000002ff26a819 */ /* 0x000fe20000011640 */
[----:B-1----:R-:W-:-:S03]  /*37f0*/  @P0 FMUL.FTZ R44, R44, R37 ;  /* 0x000000252c2c0220 */ /* 0x002fc60000410000 */
[----:B------:R-:W0:Y:S01]  /*3800*/  SHFL.UP PT, R36, R45, 0x2, RZ ;  /* 0x044000002d247989 */ /* 0x000e2200000e00ff */
[----:B------:R-:W-:Y:S02]  /*3810*/  ISETP.GE.AND P0, PT, R76, 0x2, PT ;  /* 0x000000024c00780c */ /* 0x000fe40003f06270 */
[----:B------:R-:W-:Y:S01]  /*3820*/  @!P2 LOP3.LUT R133, R38, 0x3ffffff8, RZ, 0xc0, !PT ;  /* 0x3ffffff82685a812 */ /* 0x000fe200078ec0ff */
        /* <DEDUP_REMOVED lines=16> */
[----:B------:R-:W-:-:S03]  /*3930*/  ISETP.EQ.OR P0, PT, R75, RZ, P0 ;  /* 0x000000ff4b00720c */ /* 0x000fc60000702670 */
[----:B--2---:R-:W-:Y:S04]  /*3940*/  STS.128 [R62.X16+0x2100], R20 ;  /* 0x002100143e007388 */ /* 0x004fe8000000cc00 */
[----:B---3--:R-:W-:Y:S04]  /*3950*/  STS.128 [R62.X16+0x2300], R24 ;  /* 0x002300183e007388 */ /* 0x008fe8000000cc00 */
[----:B----4-:R-:W-:Y:S04]  /*3960*/  STS.128 [R62.X16+0x2500], R28 ;  /* 0x0025001c3e007388 */ /* 0x010fe8000000cc00 */
[----:B-----5:R-:W-:Y:S01]  /*3970*/  STS.128 [R62.X16+0x2700], R32 ;  /* 0x002700203e007388 */ /* 0x020fe2000000cc00 */
[----:B------:R-:W-:-:S06]  /*3980*/  NOP ;  /* 0x0000000000007918 */ /* 0x000fcc0000000000 */
[C---:B0-----:R-:W-:Y:S01]  /*3990*/  @P1 FFMA.FTZ R45, R44.reuse, R36, R45 ;  /* 0x000000242c2d1223 */ /* 0x041fe2000001002d */
[----:B------:R-:W-:Y:S01]  /*39a0*/  @!P0 LDS.64 R46, [R102.X8+0x4240] ;  /* 0x00424000662e8984 */ /* 0x000fe20000008a00 */
[----:B-1----:R-:W-:Y:S01]  /*39b0*/  @P1 FMUL.FTZ R44, R44, R37 ;  /* 0x000000252c2c1220 */ /* 0x002fe20000410000 */
[C---:B------:R-:W-:Y:S02]  /*39c0*/  ISETP.NE.AND P1, PT, R135.reuse, 0x2, PT ;  /* 0x000000028700780c */ /* 0x040fe40003f25270 */
[----:B------:R-:W-:Y:S01]  /*39d0*/  LDS.128 R20, [R60.X16+0x2100] ;  /* 0x002100003c147984 */ /* 0x000fe2000000cc00 */
[----:B------:R-:W-:-:S03]  /*39e0*/  ISETP.NE.AND P0, PT, R135, 0x3, PT ;  /* 0x000000038700780c */ /* 0x000fc60003f05270 */
[----:B------:R-:W-:Y:S04]  /*39f0*/  LDS.128 R24, [R60.X16+0x2110] ;  /* 0x002110003c187984 */ /* 0x000fe8000000cc00 */
[----:B------:R-:W-:Y:S04]  /*3a00*/  LDS.128 R28, [R60.X16+0x2120] ;  /* 0x002120003c1c7984 */ /* 0x000fe8000000cc00 */
[----:B------:R-:W-:Y:S04]  /*3a10*/  LDS.128 R32, [R60.X16+0x2130] ;  /* 0x002130003c207984 */ /* 0x000fe8000000cc00 */
[----:B------:R-:W-:Y:S04]  /*3a20*/  @!P2 STS.64 [R133+0x4200], R44 ;  /* 0x0042002c8500a388 */ /* 0x000fe80000000a00 */
[----:B------:R-:W-:Y:S01]  /*3a30*/  BAR.SYNC.DEFER_BLOCKING 0x0 ;  /* 0x0000000000007b1d */ /* 0x000fe20000010000 */
[----:B------:R-:W-:-:S04]  /*3a40*/  ISETP.NE.AND P2, PT, R135, RZ, PT ;  /* 0x000000ff8700720c */ /* 0x000fc80003f45270 */
[----:B------:R-:W-:Y:S01]  /*3a50*/  ISETP.NE.AND P3, PT, R76, RZ, P2 ;  /* 0x000000ff4c00720c */ /* 0x000fe20001765270 */
[----:B------:R-:W-:Y:S04]  /*3a60*/  SHFL.UP PT, R51, R44, 0x1, RZ ;  /* 0x042000002c337989 */ /* 0x000fe800000e00ff */
[----:B------:R-:W-:Y:S04]  /*3a70*/  SHFL.UP PT, R134, R45, 0x1, RZ ;  /* 0x042000002d867989 */ /* 0x000fe800000e00ff */
[----:B------:R-:W0:Y:S04]  /*3a80*/  LDS.128 R36, [0x4200] ;  /* 0x00420000ff247984 */ /* 0x000e280000000c00 */
        /* <DEDUP_REMOVED lines=24> */
.L_x_3308:
[----:B------:R-:W-:Y:S05]  /*3c10*/  BSYNC B0 ;  /* 0x0000000000007941 */ /* 0x000fea0003800000 */
.L_x_3307:
        /* <DEDUP_REMOVED lines=38> */
.L_x_3310:
[----:B------:R-:W-:Y:S05]  /*3e80*/  BSYNC B0 ;  /* 0x0000000000007941 */ /* 0x000fea0003800000 */
.L_x_3309:
[----:B--2---:R-:W-:Y:S01]  /*3e90*/  IADD3 R102, R102, 0x1, RZ ;  /* 0x0000000166667810 */ /* 0x004fe20007ffe0ff */
[----:B------:R-:W-:Y:S02]  /*3ea0*/  FFMA.FTZ R16, R20, R113, R16 ;  /* 0x0000007114107223 */ /* 0x000fe40000010010 */
[----:B------:R-:W-:Y:S01]  /*3eb0*/  FFMA.FTZ R17, R21, R112, R17 ;  /* 0x0000007015117223 */ /* 0x000fe20000010011 */
[----:B------:R-:W-:Y:S01]  /*3ec0*/  ISETP.GE.AND P0, PT, R102, c[0x0][0x16c], PT ;  /* 0x00005b0066007a0c */ /* 0x000fe20003f06270 */
        /* <DEDUP_REMOVED lines=16> */
.L_x_3306:
        /* <DEDUP_REMOVED lines=10> */
[----:B------:R-:W-:-:S02]  /*4070*/  IADD3 R70, P4, R70, 0x2000, RZ ;  /* 0x0000200046467810 */ /* 0x000fc40007f9e0ff */
[----:B------:R-:W-:Y:S02]  /*4080*/  IADD3.X R66, RZ, R66, RZ, P1, !PT ;  /* 0x00000042ff427210 */ /* 0x000fe40000ffe4ff */
[----:B------:R-:W-:Y:S02]  /*4090*/  IADD3.X R65, RZ, R65, RZ, P2, !PT ;  /* 0x00000041ff417210 */ /* 0x000fe400017fe4ff */
[----:B------:R-:W-:Y:S02]  /*40a0*/  IADD3.X R71, RZ, R71, RZ, P3, !PT ;  /* 0x00000047ff477210 */ /* 0x000fe40001ffe4ff */
[----:B------:R-:W-:Y:S01]  /*40b0*/  IADD3.X R69, RZ, R69, RZ, P4, !PT ;  /* 0x00000045ff457210 */ /* 0x000fe200027fe4ff */
[----:B------:R1:W-:Y:S04]  /*40c0*/  STS.128 [R63.X16], R16 ;  /* 0x000000103f007388 */ /* 0x0003e8000000cc00 */
[----:B------:R2:W-:Y:S04]  /*40d0*/  STS.128 [R63.X16+0x10], R4 ;  /* 0x000010043f007388 */ /* 0x0005e8000000cc00 */
[----:B------:R-:W-:Y:S04]  /*40e0*/  STS.128 [R63.X16+0x20], R8 ;  /* 0x000020083f007388 */ /* 0x000fe8000000cc00 */
[----:B------:R-:W-:Y:S01]  /*40f0*/  STS.128 [R63.X16+0x30], R12 ;  /* 0x0000300c3f007388 */ /* 0x000fe2000000cc00 */
[----:B------:R-:W-:-:S06]  /*4100*/  NOP ;  /* 0x0000000000007918 */ /* 0x000fcc0000000000 */
[----:B------:R-:W3:Y:S01]  /*4110*/  LDS.128 R20, [R62.X16] ;  /* 0x000000003e147984 */ /* 0x000ee2000000cc00 */
[----:B-1----:R-:W-:Y:S02]  /*4120*/  IMAD R17, R77, c[0x0][0x204], R0 ;  /* 0x000081004d117a24 */ /* 0x002fe400078e0200 */
[----:B------:R-:W-:Y:S01]  /*4130*/  IMAD R0, R80, c[0x0][0x208], RZ ;  /* 0x0000820050007a24 */ /* 0x000fe200078e02ff */
[----:B------:R-:W1:Y:S02]  /*4140*/  LDS.128 R24, [R62.X16+0x200] ;  /* 0x000200003e187984 */ /* 0x000e64000000cc00 */
[----:B------:R-:W-:Y:S01]  /*4150*/  IADD3 R3, R3, R17, RZ ;  /* 0x0000001103037210 */ /* 0x000fe20007ffe0ff */
[C---:B--2---:R-:W-:Y:S01]  /*4160*/  IMAD R5, R81.reuse, c[0x0][0x20c], R0 ;  /* 0x0000830051057a24 */ /* 0x044fe200078e0200 */
[----:B------:R-:W2:Y:S03]  /*4170*/  LDS.128 R28, [R62.X16+0x400] ;  /* 0x000400003e1c7984 */ /* 0x000ea6000000cc00 */
[----:B------:R-:W-:Y:S01]  /*4180*/  IMAD.WIDE.U32 R2, R81, c[0x0][0x208], R2 ;  /* 0x0000820051027a25 */ /* 0x000fe200078e0002 */
[----:B------:R-:W4:Y:S04]  /*4190*/  LDS.128 R32, [R62.X16+0x600] ;  /* 0x000600003e207984 */ /* 0x000f28000000cc00 */
[----:B------:R-:W-:-:S02]  /*41a0*/  IADD3 R3, R3, R5, RZ ;  /* 0x0000000503037210 */ /* 0x000fc40007ffe0ff */
[----:B------:R-:W-:-:S04]  /*41b0*/  LEA R4, P0, R2, c[0x0][0x258], 0x2 ;  /* 0x0000960002047a11 */ /* 0x000fc800078010ff */
[----:B------:R-:W-:Y:S02]  /*41c0*/  LEA.HI.X R5, R2, c[0x0][0x25c], R3, 0x2, P0 ;  /* 0x0000970002057a11 */ /* 0x000fe400000f1403 */
[----:B------:R-:W-:-:S03]  /*41d0*/  ISETP.GE.AND P0, PT, R75, c[0x0][0x174], PT ;  /* 0x00005d004b007a0c */ /* 0x000fc60003f06270 */
[----:B------:R-:W-:-:S05]  /*41e0*/  IMAD.WIDE R2, R74, 0x10, R4 ;  /* 0x000000104a027825 */ /* 0x000fca00078e0204 */
[----:B---3--:R3:W-:Y:S04]  /*41f0*/  STG.E.128 [R2.64], R20 ;  /* 0x0000001402007986 */ /* 0x0087e8000c101d04 */
[----:B-1----:R3:W-:Y:S04]  /*4200*/  STG.E.128 [R2.64+0x200], R24 ;  /* 0x0002001802007986 */ /* 0x0027e8000c101d04 */
[----:B--2---:R3:W-:Y:S04]  /*4210*/  STG.E.128 [R2.64+0x400], R28 ;  /* 0x0004001c02007986 */ /* 0x0047e8000c101d04 */
[----:B----4-:R3:W-:Y:S01]  /*4220*/  STG.E.128 [R2.64+0x600], R32 ;  /* 0x0006002002007986 */ /* 0x0107e2000c101d04 */
[----:B------:R-:W-:Y:S01]  /*4230*/  @P0 CALL.REL.NOINC `(.L_x_3312) ;  /* 0x0000001000000944 */ /* 0x000fe20003c00000 */
[----:B------:R-:W-:Y:S05]  /*4240*/  BRA `(.L_x_3313) ;  /* 0xffffc38000007947 */ /* 0x000fea000383ffff */
.L_x_3312:
[----:B------:R-:W-:Y:S05]  /*4250*/  EXIT ;  /* 0x000000000000794d */ /* 0x000fea0003800000 */
.L_x_3314:
        /* <DEDUP_REMOVED lines=10> */
.L_x_5414:


//--------------------- .text._Z25selective_scan_fwd_kernelI32Selective_Scan_fwd_kernel_traitsILi128ELi16ELi1ELb1ELb1ELb1ELb1EffEEv13SSMParamsBase --------------------------
	.section	.text._Z25selective_scan_fwd_kernelI32Selective_Scan_fwd_kernel_traitsILi128ELi16ELi1ELb1ELb1ELb1ELb1EffEEv13SSMParamsBase,"ax",@progbits
	.sectioninfo	@"SHI_REGISTERS=140"
	.align	128
        .global         _Z25selective_scan_fwd_kernelI32Selective_Scan_fwd_kernel_traitsILi128ELi16ELi1ELb1ELb1ELb1ELb1EffEEv13SSMParamsBase
        .type           _Z25selective_scan_fwd_kernelI32Selective_Scan_fwd_kernel_traitsILi128ELi16ELi1ELb1ELb1ELb1ELb1EffEEv13SSMParamsBase,@function
        .size           _Z25selective_scan_fwd_kernelI32Selective_Scan_fwd_kernel_traitsILi128ELi16ELi1ELb1ELb1ELb1ELb1EffEEv13SSMParamsBase,(.L_x_5415 - _Z25selective_scan_fwd_kernelI32Selective_Scan_fwd_kernel_traitsILi128ELi16ELi1ELb1ELb1ELb1ELb1EffEEv13SSMParamsBase)
        .other          _Z25selective_scan_fwd_kernelI32Selective_Scan_fwd_kernel_traitsILi128ELi16ELi1ELb1ELb1ELb1ELb1EffEEv13SSMParamsBase,@"STO_CUDA_ENTRY STV_DEFAULT"
_Z25selective_scan_fwd_kernelI32Selective_Scan_fwd_kernel_traitsILi128ELi16ELi1ELb1ELb1ELb1ELb1EffEEv13SSMParamsBase:
.text._Z25selective_scan_fwd_kernelI32Selective_Scan_fwd_kernel_traitsILi128ELi16ELi1ELb1ELb1ELb1ELb1EffEEv13SSMParamsBase:
        /* <DEDUP_REMOVED lines=93> */
.L_x_3354:
        /* <DEDUP_REMOVED lines=89> */
.L_x_3316:
[----:B--234-:R-:W-:Y:S05]  /*0b60*/  BSYNC B0 ;  /* 0x0000000000007941 */ /* 0x01cfea0003800000 */
.L_x_3315:
        /* <DEDUP_REMOVED lines=37> */
.L_x_3318:
[----:B------:R-:W-:Y:S05]  /*0dc0*/  BSYNC B0 ;  /* 0x0000000000007941 */ /* 0x000fea0003800000 */
.L_x_3317:
        /* <DEDUP_REMOVED lines=35> */
.L_x_3320:
[----:B------:R-:W-:Y:S05]  /*1000*/  BSYNC B0 ;  /* 0x0000000000007941 */ /* 0x000fea0003800000 */
.L_x_3319:
        /* <DEDUP_REMOVED lines=37> */
.L_x_3322:
[----:B------:R-:W-:Y:S05]  /*1260*/  BSYNC B0 ;  /* 0x0000000000007941 */ /* 0x000fea0003800000 */
.L_x_3321:
        /* <DEDUP_REMOVED lines=35> */
.L_x_3324:
[----:B------:R-:W-:Y:S05]  /*14a0*/  BSYNC B0 ;  /* 0x0000000000007941 */ /* 0x000fea0003800000 */
.L_x_3323:
        /* <DEDUP_REMOVED lines=37> */
.L_x_3326:
[----:B------:R-:W-:Y:S05]  /*1700*/  BSYNC B0 ;  /* 0x0000000000007941 */ /* 0x000fea0003800000 */
.L_x_3325:
        /* <DEDUP_REMOVED lines=35> */
.L_x_3328:
[----:B------:R-:W-:Y:S05]  /*1940*/  BSYNC B0 ;  /* 0x0000000000007941 */ /* 0x000fea0003800000 */
.L_x_3327:
        /* <DEDUP_REMOVED lines=37> */
.L_x_3330:
[----:B------:R-:W-:Y:S05]  /*1ba0*/  BSYNC B0 ;  /* 0x0000000000007941 */ /* 0x000fea0003800000 */
.L_x_3329:
        /* <DEDUP_REMOVED lines=35> */
.L_x_3332:
[----:B------:R-:W-:Y:S05]  /*1de0*/  BSYNC B0 ;  /* 0x0000000000007941 */ /* 0x000fea0003800000 */
.L_x_3331:
        /* <DEDUP_REMOVED lines=42> */
.L_x_3334:
[----:B------:R-:W-:Y:S05]  /*2090*/  BSYNC B0 ;  /* 0x0000000000007941 */ /* 0x000fea0003800000 */
.L_x_3333:
        /* <DEDUP_REMOVED lines=33> */
.L_x_3336:
[----:B------:R-:W-:Y:S05]  /*22b0*/  BSYNC B0 ;  /* 0x0000000000007941 */ /* 0x000fea0003800000 */
.L_x_3335:
        /* <DEDUP_REMOVED lines=33> */
.L_x_3338:
[----:B------:R-:W-:Y:S05]  /*24d0*/  BSYNC B0 ;  /* 0x0000000000007941 */ /* 0x000fea0003800000 */
.L_x_3337:
        /* <DEDUP_REMOVED lines=33> */
.L_x_3340:
[----:B------:R-:W-:Y:S05]  /*26f0*/  BSYNC B0 ;  /* 0x0000000000007941 */ /* 0x000fea0003800000 */
.L_x_3339:
        /* <DEDUP_REMOVED lines=33> */
.L_x_3342:
[----:B------:R-:W-:Y:S05]  /*2910*/  BSYNC B0 ;  /* 0x0000000000007941 */ /* 0x000fea0003800000 */
.L_x_3341:
        /* <DEDUP_REMOVED lines=33> */
.L_x_3344:
[----:B------:R-:W-:Y:S05]  /*2b30*/  BSYNC B0 ;  /* 0x0000000000007941 */ /* 0x000fea0003800000 */
.L_x_3343:
        /* <DEDUP_REMOVED lines=33> */
.L_x_3346:
[----:B------:R-:W-:Y:S05]  /*2d50*/  BSYNC B0 ;  /* 0x0000000000007941 */ /* 0x000fea0003800000 */
.L_x_3345:
        /* <DEDUP_REMOVED lines=36> */
.L_x_3352:
        /* <DEDUP_REMOVED lines=199> */
.L_x_3349:
[----:B------:R-:W-:Y:S05]  /*3c10*/  BSYNC B0 ;  /* 0x0000000000007941 */ /* 0x000fea0003800000 */
.L_x_3348:
        /* <DEDUP_REMOVED lines=38> */
.L_x_3351:
[----:B------:R-:W-:Y:S05]  /*3e80*/  BSYNC B0 ;  /* 0x0000000000007941 */ /* 0x000fea0003800000 */
.L_x_3350:
        /* <DEDUP_REMOVED lines=20> */
.L_x_3347:
[----:B------:R-:W-:Y:S01]  /*3fd0*/  BAR.SYNC.DEFER_BLOCKING 0x0 ;  /* 0x0000000000007b1d */ /* 0x000fe20000010000 */
[----:B------:R-:W-:Y:S01]  /*3fe0*/  LEA R63, R76, R63, 0x2 ;  /* 0x0000003f4c3f7211 */ /* 0x000fe200078e10ff */
[----:B------:R-:W-:Y:S01]  /*3ff0*/  IMAD R0, R98, c[0x0][0x200], RZ ;  /* 0x0000800062007a24 */ /* 0x000fe200078e02ff */
[----:B------:R-:W-:Y:S01]  /*4000*/  SHF.L.U32 R2, R75, 0xb, RZ ;  /* 0x0000000b4b027819 */ /* 0x000fe200000006ff */
[----:B------:R-:W-:-:S02]  /*4010*/  IMAD R42, R80, c[0x0][0x1f8], RZ ;  /* 0x00007e00502a7a24 */ /* 0x000fc400078e02ff */
[----:B------:R-:W-:Y:S01]  /*4020*/  IMAD R39, R77, c[0x0][0x204], R0 ;  /* 0x000081004d277a24 */ /* 0x000fe200078e0200 */
[----:B------:R-:W-:Y:S01]  /*4030*/  SHF.R.S32.HI R3, RZ, 0x1f, R2 ;  /* 0x0000001fff037819 */ /* 0x000fe20000011402 */
[----:B------:R-:W-:Y:S02]  /*4040*/  IMAD R0, R98, c[0x0][0x1f0], RZ ;  /* 0x00007c0062007a24 */ /* 0x000fe400078e02ff */
[----:B------:R-:W-:Y:S02]  /*4050*/  IMAD R43, R81, c[0x0][0x1fc], R42 ;  /* 0x00007f00512b7a24 */ /* 0x000fe400078e022a */
[----:B------:R-:W-:-:S04]  /*4060*/  IMAD.WIDE.U32 R36, R77, c[0x0][0x200], R2 ;  /* 0x000080004d247a25 */ /* 0x000fc800078e0002 */
[----:B------:R-:W-:Y:S01]  /*4070*/  IMAD R41, R77, c[0x0][0x1f4], R0 ;  /* 0x00007d004d297a24 */ /* 0x000fe200078e0200 */
[----:B------:R-:W-:Y:S01]  /*4080*/  IADD3 R37, R37, R39, RZ ;  /* 0x0000002725257210 */ /* 0x000fe20007ffe0ff */
[----:B------:R-:W-:-:S04]  /*4090*/  IMAD.WIDE.U32 R38, R77, c[0x0][0x1f0], R2 ;  /* 0x00007c004d267a25 */ /* 0x000fc800078e0002 */
[----:B------:R-:W-:Y:S01]  /*40a0*/  IMAD R0, R80, c[0x0][0x208], RZ ;  /* 0x0000820050007a24 */ /* 0x000fe200078e02ff */
[----:B------:R-:W-:Y:S01]  /*40b0*/  IADD3 R41, R39, R41, RZ ;  /* 0x0000002927297210 */ /* 0x000fe20007ffe0ff */
[----:B------:R-:W-:Y:S01]  /*40c0*/  STS.128 [R63.X16], R16 ;  /* 0x000000103f007388 */ /* 0x000fe2000000cc00 */
[C---:B------:R-:W-:Y:S01]  /*40d0*/  IMAD.WIDE.U32 R36, R81.reuse, c[0x0][0x208], R36 ;  /* 0x0000820051247a25 */ /* 0x040fe200078e0024 */
[----:B------:R-:W-:Y:S02]  /*40e0*/  MOV R40, R38 ;  /* 0x0000002600287202 */ /* 0x000fe40000000f00 */
[----:B------:R-:W-:Y:S01]  /*40f0*/  STS.128 [R63.X16+0x10], R4 ;  /* 0x000010043f007388 */ /* 0x000fe2000000cc00 */
[C---:B------:R-:W-:Y:S01]  /*4100*/  IMAD R39, R81.reuse, c[0x0][0x20c], R0 ;  /* 0x0000830051277a24 */ /* 0x040fe200078e0200 */
[----:B------:R-:W-:Y:S01]  /*4110*/  LEA R38, P0, R36, c[0x0][0x258], 0x2 ;  /* 0x0000960024267a11 */ /* 0x000fe200078010ff */
[----:B------:R-:W-:Y:S01]  /*4120*/  IMAD.WIDE.U32 R40, R81, c[0x0][0x1f8], R40 ;  /* 0x00007e0051287a25 */ /* 0x000fe200078e0028 */
[----:B------:R-:W-:Y:S02]  /*4130*/  STS.128 [R63.X16+0x20], R8 ;  /* 0x000020083f007388 */ /* 0x000fe4000000cc00 */
[----:B------:R-:W-:-:S02]  /*4140*/  IADD3 R37, R37, R39, RZ ;  /* 0x0000002725257210 */ /* 0x000fc40007ffe0ff */
[----:B------:R-:W-:Y:S01]  /*4150*/  STS.128 [R63.X16+0x30], R12 ;  /* 0x0000300c3f007388 */ /* 0x000fe2000000cc00 */
[----:B------:R-:W-:-:S06]  /*4160*/  NOP ;  /* 0x0000000000007918 */ /* 0x000fcc0000000000 */
[----:B------:R-:W1:Y:S01]  /*4170*/  LDS.128 R32, [R62.X16] ;  /* 0x000000003e207984 */ /* 0x000e62000000cc00 */
[----:B------:R-:W-:Y:S02]  /*4180*/  LEA.HI.X R39, R36, c[0x0][0x25c], R37, 0x2, P0 ;  /* 0x0000970024277a11 */ /* 0x000fe400000f1425 */
[----:B------:R-:W-:Y:S01]  /*4190*/  IADD3 R41, R41, R43, RZ ;  /* 0x0000002b29297210 */ /* 0x000fe20007ffe0ff */
[----:B------:R-:W2:Y:S01]  /*41a0*/  LDS.128 R28, [R62.X16+0x200] ;  /* 0x000200003e1c7984 */ /* 0x000ea2000000cc00 */
[----:B------:R-:W-:Y:S01]  /*41b0*/  LEA R42, P0, R40, c[0x0][0x268], 0x2 ;  /* 0x00009a00282a7a11 */ /* 0x000fe200078010ff */
[----:B------:R-:W-:Y:S02]  /*41c0*/  IMAD.WIDE R36, R74, 0x10, R38 ;  /* 0x000000104a247825 */ /* 0x000fe400078e0226 */
[----:B------:R-:W3:Y:S01]  /*41d0*/  LDS.128 R24, [R62.X16+0x400] ;  /* 0x000400003e187984 */ /* 0x000ee2000000cc00 */
[----:B------:R-:W-:-:S03]  /*41e0*/  LEA.HI.X R43, R40, c[0x0][0x26c], R41, 0x2, P0 ;  /* 0x00009b00282b7a11 */ /* 0x000fc600000f1429 */
[----:B------:R-:W4:Y:S02]  /*41f0*/  LDS.128 R20, [R62.X16+0x600] ;  /* 0x000600003e147984 */ /* 0x000f24000000cc00 */
[----:B------:R-:W-:Y:S02]  /*4200*/  IMAD.WIDE R38, R74, 0x10, R42 ;  /* 0x000000104a267825 */ /* 0x000fe400078e022a */
[----:B-1----:R-:W-:Y:S04]  /*4210*/  STG.E.128 [R36.64], R32 ;  /* 0x0000002024007986 */ /* 0x002fe8000c101d04 */
[----:B--2---:R-:W-:Y:S04]  /*4220*/  STG.E.128 [R36.64+0x200], R28 ;  /* 0x0002001c24007986 */ /* 0x004fe8000c101d04 */
[----:B---3--:R-:W-:Y:S04]  /*4230*/  STG.E.128 [R36.64+0x400], R24 ;  /* 0x0004001824007986 */ /* 0x008fe8000c101d04 */
[----:B----4-:R-:W-:Y:S04]  /*4240*/  STG.E.128 [R36.64+0x600], R20 ;  /* 0x0006001424007986 */ /* 0x010fe8000c101d04 */
[----:B------:R-:W-:Y:S06]  /*4250*/  BAR.SYNC.DEFER_BLOCKING 0x0 ;  /* 0x0000000000007b1d */ /* 0x000fec0000010000 */
[----:B------:R-:W2:Y:S04]  /*4260*/  LDG.E.128 R40, [R38.64] ;  /* 0x0000000426287981 */ /* 0x000ea8000c1e1d00 */
[----:B0-----:R-:W3:Y:S04]  /*4270*/  LDG.E.128 R44, [R38.64+0x200] ;  /* 0x00020004262c7981 */ /* 0x001ee8000c1e1d00 */
        /* <DEDUP_REMOVED lines=121> */
[----:B------:R-:W-:Y:S02]  /*4a10*/  STS.128 [R63.X16], R16 ;  /* 0x000000103f007388 */ /* 0x000fe4000000cc00 */
[----:B------:R-:W-:Y:S02]  /*4a20*/  IADD3 R3, R3, R37, RZ ;  /* 0x0000002503037210 */ /* 0x000fe40007ffe0ff */
[----:B------:R0:W-:Y:S03]  /*4a30*/  STS.128 [R63.X16+0x10], R4 ;  /* 0x000010043f007388 */ /* 0x0001e6000000cc00 */
[----:B------:R-:W-:Y:S01]  /*4a40*/  IMAD.WIDE.U32 R2, R81, c[0x0][0x218], R2 ;  /* 0x0000860051027a25 */ /* 0x000fe200078e0002 */
[----:B------:R-:W-:Y:S04]  /*4a50*/  STS.128 [R63.X16+0x20], R24 ;  /* 0x000020183f007388 */ /* 0x000fe8000000cc00 */
[----:B------:R-:W-:Y:S01]  /*4a60*/  STS.128 [R63.X16+0x30], R12 ;  /* 0x0000300c3f007388 */ /* 0x000fe2000000cc00 */
        /* <DEDUP_REMOVED lines=17> */
.L_x_3353:
[----:B------:R-:W-:Y:S05]  /*4b80*/  EXIT ;  /* 0x000000000000794d */ /* 0x000fea0003800000 */
.L_x_3355:
        /* <DEDUP_REMOVED lines=15> */
.L_x_5415:


//--------------------- .text._Z25selective_scan_fwd_kernelI32Selective_Scan_fwd_kernel_traitsILi64ELi16ELi1ELb0ELb0ELb0ELb0EffEEv13SSMParamsBase --------------------------
	.section	.text._Z25selective_scan_fwd_kernelI32Selective_Scan_fwd_kernel_traitsILi64ELi16ELi1ELb0ELb0ELb0ELb0EffEEv13SSMParamsBase,"ax",@progbits
	.sectioninfo	@"SHI_REGISTERS=155"
	.align	128
        .global         _Z25selective_scan_fwd_kernelI32Selective_Scan_fwd_kernel_traitsILi64ELi16ELi1ELb0ELb0ELb0ELb0EffEEv13SSMParamsBase
        .type           _Z25selective_scan_fwd_kernelI32Selective_Scan_fwd_kernel_traitsILi64ELi16ELi1ELb0ELb0ELb0ELb0EffEEv13SSMParamsBase,@function
        .size           _Z25selective_scan_fwd_kernelI32Selective_Scan_fwd_kernel_traitsILi64ELi16ELi1ELb0ELb0ELb0ELb0EffEEv13SSMParamsBase,(.L_x_5416 - _Z25selective_scan_fwd_kernelI32Selective_Scan_fwd_kernel_traitsILi64ELi16ELi1ELb0ELb0ELb0ELb0EffEEv13SSMParamsBase)
        .other          _Z25selective_scan_fwd_kernelI32Selective_Scan_fwd_kernel_traitsILi64ELi16ELi1ELb0ELb0ELb0ELb0EffEEv13SSMParamsBase,@"STO_CUDA_ENTRY STV_DEFAULT"
_Z25selective_scan_fwd_kernelI32Selective_Scan_fwd_kernel_traitsILi64ELi16ELi1ELb0ELb0ELb0ELb0EffEEv13SSMParamsBase:
.text._Z25selective_scan_fwd_kernelI32Selective_Scan_fwd_kernel_traitsILi64ELi16ELi1ELb0ELb0ELb0ELb0EffEEv13SSMParamsBase:
[----:B------:R-:W-:Y:S02]  /*0000*/  MOV R1, c[0x0][0x28] ;  /* 0x00000a0000017a02 */ /* 0x000fe40000000f00 */
[----:B------:R-:W0:Y:S01]  /*0010*/  S2UR UR21, SR_CTAID.Y ;  /* 0x00000000001579c3 */ /* 0x000e220000002600 */
[----:B------:R-:W-:Y:S01]  /*0020*/  ULDC.64 UR6, c[0x0][0x250] ;  /* 0x0000940000067ab9 */ /* 0x000fe20000000a00 */
[----:B------:R-:W-:Y:S01]  /*0030*/  MOV R12, RZ ;  /* 0x000000ff000c7202 */ /* 0x000fe20000000f00 */
[----:B------:R-:W-:Y:S01]  /*0040*/  UISETP.NE.U32.AND UP1, UPT, URZ, UR6, UPT ;  /* 0x000000063f00728c */ /* 0x000fe2000bf25070 */
[----:B------:R-:W-:Y:S01]  /*0050*/  HFMA2.MMA R0, -RZ, RZ, 0, 0 ;  /* 0x00000000ff007435 */ /* 0x000fe200000001ff */
[----:B------:R-:W-:Y:S02]  /*0060*/  ULDC.64 UR26, c[0x0][0x118] ;  /* 0x00004600001a7ab9 */ /* 0x000fe40000000a00 */
[----:B------:R-:W-:Y:S02]  /*0070*/  UISETP.NE.AND.EX UP1, UPT, URZ, UR7, UPT, UP1 ;  /* 0x000000073f00728c */ /* 0x000fe4000bf25310 */
        /* <DEDUP_REMOVED lines=10> */
[----:B------:R-:W-:Y:S02]  /*0120*/  @UP1 ULEA UR6, UP3, UR21, UR6, 0x2 ;  /* 0x0000000615061291 */ /* 0x000fe4000f86103f */
[----:B------:R-:W-:Y:S02]  /*0130*/  @UP0 ULEA UR4, UP2, UR21, UR4, 0x2 ;  /* 0x0000000415040291 */ /* 0x000fe4000f84103f */
[----:B------:R-:W-:Y:S02]  /*0140*/  @UP1 ULEA.HI.X UR7, UR21, UR7, UR30, 0x2, UP3 ;  /* 0x0000000715071291 */ /* 0x000fe400098f141e */
[----:B------:R-:W-:Y:S01]  /*0150*/  IMAD.U32 R4, RZ, RZ, UR6 ;  /* 0x00000006ff047e24 */ /* 0x000fe2000f8e00ff */
[----:B------:R-:W-:Y:S01]  /*0160*/  @UP0 ULEA.HI.X UR5, UR21, UR5, UR30, 0x2, UP2 ;  /* 0x0000000515050291 */ /* 0x000fe200090f141e */
[----:B------:R-:W-:Y:S02]  /*0170*/  MOV R2, UR4 ;  /* 0x0000000400027c02 */ /* 0x000fe40008000f00 */
[----:B------:R-:W-:Y:S01]  /*0180*/  MOV R5, UR7 ;  /* 0x0000000700057c02 */ /* 0x000fe20008000f00 */
[----:B------:R-:W-:-:S02]  /*0190*/  ULDC.64 UR6, c[0x0][0x1d0] ;  /* 0x0000740000067ab9 */ /* 0x000fc40000000a00 */
[----:B------:R-:W-:Y:S02]  /*01a0*/  MOV R3, UR5 ;  /* 0x0000000500037c02 */ /* 0x000fe40008000f00 */
[----:B------:R0:W5:Y:S01]  /*01b0*/  @P1 LDG.E R12, [R4.64] ;  /* 0x0000001a040c1981 */ /* 0x000162000c1e1900 */
[----:B-1----:R-:W-:-:S03]  /*01c0*/  USHF.R.S32.HI UR32, URZ, 0x1f, UR31 ;  /* 0x0000001f3f207899 */ /* 0x002fc6000801141f */
[----:B------:R1:W5:Y:S01]  /*01d0*/  @P0 LDG.E R0, [R2.64] ;  /* 0x0000001a02000981 */ /* 0x000362000c1e1900 */
[----:B------:R-:W-:Y:S02]  /*01e0*/  UIMAD.WIDE.U32 UR4, UR31, UR6, URZ ;  /* 0x000000061f0472a5 */ /* 0x000fe4000f8e003f */
[----:B------:R-:W-:Y:S01]  /*01f0*/  UIMAD UR6, UR32, UR6, URZ ;  /* 0x00000006200672a4 */ /* 0x000fe2000f8e023f */
[----:B-1----:R-:W-:Y:S01]  /*0200*/  MOV R2, c[0x0][0x174] ;  /* 0x00005d0000027a02 */ /* 0x002fe20000000f00 */
[----:B------:R-:W-:-:S03]  /*0210*/  UIMAD UR9, UR32, UR10, URZ ;  /* 0x0000000a200972a4 */ /* 0x000fc6000f8e023f */
[----:B------:R-:W-:Y:S01]  /*0220*/  ISETP.GE.AND P0, PT, R2, 0x1, PT ;  /* 0x000000010200780c */ /* 0x000fe20003f06270 */
[----:B------:R-:W-:Y:S02]  /*0230*/  UIMAD UR8, UR31, UR7, UR6 ;  /* 0x000000071f0872a4 */ /* 0x000fe4000f8e0206 */
[----:B------:R-:W-:Y:S02]  /*0240*/  UIMAD UR11, UR31, UR11, UR9 ;  /* 0x0000000b1f0b72a4 */ /* 0x000fe4000f8e0209 */
[----:B------:R-:W-:Y:S02]  /*0250*/  UIADD3 UR5, UR5, UR8, URZ ;  /* 0x0000000805057290 */ /* 0x000fe4000fffe03f */
[----:B------:R-:W-:Y:S02]  /*0260*/  UIMAD.WIDE.U32 UR6, UR31, UR10, URZ ;  /* 0x0000000a1f0672a5 */ /* 0x000fe4000f8e003f */
[----:B------:R-:W-:Y:S02]  /*0270*/  UIMAD UR9, UR30, UR12, URZ ;  /* 0x0000000c1e0972a4 */ /* 0x000fe4000f8e023f */
[----:B------:R-:W-:-:S02]  /*0280*/  UIMAD UR8, UR30, UR14, URZ ;  /* 0x0000000e1e0872a4 */ /* 0x000fc4000f8e023f */
[----:B------:R-:W-:Y:S02]  /*0290*/  UIMAD UR16, UR21, UR13, UR9 ;  /* 0x0000000d151072a4 */ /* 0x000fe4000f8e0209 */
[----:B------:R-:W-:Y:S02]  /*02a0*/  UIMAD.WIDE.U32 UR4, UR21, UR12, UR4 ;  /* 0x0000000c150472a5 */ /* 0x000fe4000f8e0004 */
[----:B------:R-:W-:Y:S02]  /*02b0*/  UIMAD UR17, UR21, UR15, UR8 ;  /* 0x0000000f151172a4 */ /* 0x000fe4000f8e0208 */
[----:B------:R-:W-:Y:S01]  /*02c0*/  UIADD3 UR11, UR7, UR11, URZ ;  /* 0x0000000b070b7290 */ /* 0x000fe2000fffe03f */
[----:B------:R-:W-:Y:S11]  /*02d0*/  @!P0 EXIT ;  /* 0x000000000000894d */ /* 0x000ff60003800000 */
[----:B0-----:R-:W0:Y:S01]  /*02e0*/  S2R R63, SR_TID.X ;  /* 0x00000000003f7919 */ /* 0x001e220000002100 */
[----:B------:R-:W-:Y:S02]  /*02f0*/  ULDC.64 UR12, c[0x0][0x180] ;  /* 0x00006000000c7ab9 */ /* 0x000fe40000000a00 */
[----:B------:R-:W-:Y:S01]  /*0300*/  UIMAD UR8, UR30, UR12, URZ ;  /* 0x0000000c1e0872a4 */ /* 0x000fe2000f8e023f */
[----:B------:R-:W1:Y:S01]  /*0310*/  S2R R13, SR_LANEID ;  /* 0x00000000000d7919 */ /* 0x000e620000000000 */
[----:B------:R-:W-:-:S02]  /*0320*/  UMOV UR10, UR6 ;  /* 0x00000006000a7c82 */ /* 0x000fc40008000000 */
[----:B------:R-:W-:Y:S02]  /*0330*/  UIMAD.WIDE.U32 UR10, UR21, UR14, UR10 ;  /* 0x0000000e150a72a5 */ /* 0x000fe4000f8e000a */
[----:B------:R-:W-:Y:S02]  /*0340*/  UIMAD.WIDE.U32 UR6, UR21, UR12, URZ ;  /* 0x0000000c150672a5 */ /* 0x000fe4000f8e003f */
[----:B------:R-:W-:Y:S02]  /*0350*/  ULDC.64 UR14, c[0x0][0x198] ;  /* 0x00006600000e7ab9 */ /* 0x000fe40000000a00 */
[----:B------:R-:W-:Y:S02]  /*0360*/  UIMAD UR13, UR21, UR13, UR8 ;  /* 0x0000000d150d72a4 */ /* 0x000fe4000f8e0208 */
[----:B------:R-:W-:Y:S02]  /*0370*/  ULDC.64 UR24, c[0x0][0x248] ;  /* 0x0000920000187ab9 */ /* 0x000fe40000000a00 */
[----:B------:R-:W-:-:S02]  /*0380*/  UIMAD UR12, UR30, UR14, URZ ;  /* 0x0000000e1e0c72a4 */ /* 0x000fc4000f8e023f */
[----:B------:R-:W-:Y:S02]  /*0390*/  UIMAD.WIDE.U32 UR8, UR21, UR14, URZ ;  /* 0x0000000e150872a5 */ /* 0x000fe4000f8e003f */
[----:B------:R-:W-:Y:S02]  /*03a0*/  ULDC.64 UR18, c[0x0][0x1b8] ;  /* 0x00006e0000127ab9 */ /* 0x000fe40000000a00 */
[----:B------:R-:W-:Y:S01]  /*03b0*/  UIADD3 UR16, UR5, UR16, URZ ;  /* 0x0000001005107290 */ /* 0x000fe2000fffe03f */
[C---:B0-----:R-:W-:Y:S01]  /*03c0*/  SHF.L.U32 R3, R63.reuse, 0x4, RZ ;  /* 0x000000043f037819 */ /* 0x041fe200000006ff */
[----:B------:R-:W-:Y:S01]  /*03d0*/  UIADD3 UR17, UR11, UR17, URZ ;  /* 0x000000110b117290 */ /* 0x000fe2000fffe03f */
[----:B------:R-:W-:Y:S01]  /*03e0*/  LOP3.LUT R14, R63, 0x1f, RZ, 0xc0, !PT ;  /* 0x0000001f3f0e7812 */ /* 0x000fe200078ec0ff */
[----:B------:R-:W-:Y:S01]  /*03f0*/  ULEA UR14, UP1, UR10, UR24, 0x2 ;  /* 0x000000180a0e7291 */ /* 0x000fe2000f82103f */
[----:B------:R-:W-:Y:S01]  /*0400*/  SHF.R.U32.HI R15, RZ, 0x5, R63 ;  /* 0x00000005ff0f7819 */ /* 0x000fe2000001163f */
[----:B------:R-:W-:Y:S01]  /*0410*/  ULDC UR5, c[0x0][0x164] ;  /* 0x0000590000057ab9 */ /* 0x000fe20000000800 */
[----:B------:R-:W-:Y:S01]  /*0420*/  LOP3.LUT R17, R14, 0xfffffe00, R3, 0xf8, !PT ;  /* 0xfffffe000e117812 */ /* 0x000fe200078ef803 */
[----:B------:R-:W-:Y:S01]  /*0430*/  UIMAD.WIDE.U32 UR28, UR21, UR18, URZ ;  /* 0x00000012151c72a5 */ /* 0x000fe2000f8e003f */
[C---:B------:R-:W-:Y:S01]  /*0440*/  LOP3.LUT R16, R3.reuse, 0xfffffe00, RZ, 0xc0, !PT ;  /* 0xfffffe0003107812 */ /* 0x040fe200078ec0ff */
[----:B------:R-:W-:Y:S01]  /*0450*/  UIMAD UR18, UR30, UR18, URZ ;  /* 0x000000121e1272a4 */ /* 0x000fe2000f8e023f */
[C---:B------:R-:W-:Y:S01]  /*0460*/  IADD3 R121, R3.reuse, 0x1, RZ ;  /* 0x0000000103797810 */ /* 0x040fe20007ffe0ff */
[----:B------:R-:W-:Y:S01]  /*0470*/  UIMAD UR5, UR31, UR5, UR21 ;  /* 0x000000051f0572a4 */ /* 0x000fe2000f8e0215 */
[C---:B------:R-:W-:Y:S01]  /*0480*/  IADD3 R122, R3.reuse, 0x2, RZ ;  /* 0x00000002037a7810 */ /* 0x040fe20007ffe0ff */
[----:B------:R-:W-:Y:S01]  /*0490*/  ULDC.64 UR22, c[0x0][0x240] ;  /* 0x0000900000167ab9 */ /* 0x000fe20000000a00 */
[C---:B------:R-:W-:Y:S01]  /*04a0*/  IADD3 R123, R3.reuse, 0x3, RZ ;  /* 0x00000003037b7810 */ /* 0x040fe20007ffe0ff */
[----:B------:R-:W-:Y:S01]  /*04b0*/  ULEA.HI.X UR17, UR10, UR25, UR17, 0x2, UP1 ;  /* 0x000000190a117291 */ /* 0x000fe200088f1411 */
[C---:B------:R-:W-:Y:S01]  /*04c0*/  IADD3 R124, R3.reuse, 0x4, RZ ;  /* 0x00000004037c7810 */ /* 0x040fe20007ffe0ff */
[----:B------:R-:W-:Y:S01]  /*04d0*/  UIMAD UR15, UR21, UR15, UR12 ;  /* 0x0000000f150f72a4 */ /* 0x000fe2000f8e020c */
[C---:B------:R-:W-:Y:S01]  /*04e0*/  IADD3 R125, R3.reuse, 0x5, RZ ;  /* 0x00000005037d7810 */ /* 0x040fe20007ffe0ff */
[----:B------:R-:W-:Y:S01]  /*04f0*/  ULDC UR10, c[0x0][0x174] ;  /* 0x00005d00000a7ab9 */ /* 0x000fe20000000800 */
[C---:B------:R-:W-:Y:S01]  /*0500*/  IADD3 R126, R3.reuse, 0x6, RZ ;  /* 0x00000006037e7810 */ /* 0x040fe20007ffe0ff */
[----:B------:R-:W-:Y:S01]  /*0510*/  ULEA UR12, UP0, UR4, UR22, 0x2 ;  /* 0x00000016040c7291 */ /* 0x000fe2000f80103f */
        /* <DEDUP_REMOVED lines=9> */
[----:B------:R-:W-:Y:S01]  /*05b0*/  ULEA.HI.X UR16, UR4, UR23, UR16, 0x2, UP0 ;  /* 0x0000001704107291 */ /* 0x000fe200080f1410 */
[C---:B------:R-:W-:Y:S01]  /*05c0*/  IADD3 R132, R3.reuse, 0xc, RZ ;  /* 0x0000000c03847810 */ /* 0x040fe20007ffe0ff */
[----:B------:R-:W-:Y:S01]  /*05d0*/  UIADD3 UR13, UR9, UR15, URZ ;  /* 0x0000000f090d7290 */ /* 0x000fe2000fffe03f */
[C---:B------:R-:W-:Y:S01]  /*05e0*/  IADD3 R133, R3.reuse, 0xd, RZ ;  /* 0x0000000d03857810 */ /* 0x040fe20007ffe0ff */
[----:B------:R-:W-:Y:S01]  /*05f0*/  UMOV UR4, URZ ;  /* 0x0000003f00047c82 */ /* 0x000fe20008000000 */
[C---:B------:R-:W-:Y:S01]  /*0600*/  IADD3 R134, R3.reuse, 0xe, RZ ;  /* 0x0000000e03867810 */ /* 0x040fe20007ffe0ff */
[----:B------:R-:W-:Y:S01]  /*0610*/  UIADD3 UR15, UR29, UR18, URZ ;  /* 0x000000121d0f7290 */ /* 0x000fe2000fffe03f */
[----:B------:R-:W-:Y:S01]  /*0620*/  IADD3 R18, R3, 0xf, RZ ;  /* 0x0000000f03127810 */ /* 0x000fe20007ffe0ff */
[----:B------:R-:W-:Y:S01]  /*0630*/  UIMAD UR10, UR5, UR19, URZ ;  /* 0x00000013050a72a4 */ /* 0x000fe2000f8e023f */
[----:B------:R-:W-:-:S02]  /*0640*/  SHF.R.S32.HI R20, RZ, 0x1f, R17 ;  /* 0x0000001fff147819 */ /* 0x000fc40000011411 */
        /* <DEDUP_REMOVED lines=14> */
[----:B-1----:R-:W-:Y:S02]  /*0730*/  LOP3.LUT R34, R17, 0x1e0, RZ, 0xfc, !PT ;  /* 0x000001e011227812 */ /* 0x002fe400078efcff */
.L_x_3397:
        /* <DEDUP_REMOVED lines=13> */
[----:B------:R-:W-:Y:S01]  /*0810*/  HFMA2.MMA R51, -RZ, RZ, 0, 0 ;  /* 0x00000000ff337435 */ /* 0x000fe200000001ff */
        /* <DEDUP_REMOVED lines=27> */
[----:B------:R-:W-:Y:S01]  /*09d0*/  IMAD.MOV.U32 R58, RZ, RZ, RZ ;  /* 0x000000ffff3a7224 */ /* 0x000fe200078e00ff */
        /* <DEDUP_REMOVED lines=34> */
[----:B------:R-:W-:Y:S01]  /*0c00*/  IADD3 R73, R50, 0x1e0, RZ ;  /* 0x000001e032497810 */ /* 0x000fe20007ffe0ff */
[----:B------:R-:W-:Y:S01]  /*0c10*/  CS2R R60, SRZ ;  /* 0x00000000003c7805 */ /* 0x000fe2000001ff00 */
[-C--:B------:R-:W-:Y:S02]  /*0c20*/  LEA.HI.SX32 R46, R65, R50.reuse, 0x1b ;  /* 0x00000032412e7211 */ /* 0x080fe400078fdaff */
[-C--:B------:R-:W-:Y:S02]  /*0c30*/  LEA.HI.SX32 R47, R67, R50.reuse, 0x1b ;  /* 0x00000032432f7211 */ /* 0x080fe400078fdaff */
[----:B------:R-:W-:-:S02]  /*0c40*/  LEA.HI.SX32 R48, R69, R50, 0x1b ;  /* 0x0000003245307211 */ /* 0x000fc400078fdaff */
[----:B------:R-:W-:Y:S02]  /*0c50*/  LEA R3, R13, R16, 0x4 ;  /* 0x000000100d037211 */ /* 0x000fe400078e20ff */
[-C--:B------:R-:W-:Y:S02]  /*0c60*/  LEA.HI.SX32 R49, R71, R50.reuse, 0x1b ;  /* 0x0000003247317211 */ /* 0x080fe400078fdaff */
[----:B------:R-:W-:Y:S02]  /*0c70*/  LEA.HI.SX32 R50, R73, R50, 0x1b ;  /* 0x0000003249327211 */ /* 0x000fe400078fdaff */
[----:B------:R-:W-:Y:S02]  /*0c80*/  ISETP.GE.AND P1, PT, R19, UR20, PT ;  /* 0x0000001413007c0c */ /* 0x000fe4000bf26270 */
[----:B------:R-:W-:Y:S02]  /*0c90*/  IADD3 R2, P0, R62, UR14, RZ ;  /* 0x0000000e3e027c10 */ /* 0x000fe4000ff1e0ff */
[----:B------:R-:W-:-:S02]  /*0ca0*/  MOV R59, RZ ;  /* 0x000000ff003b7202 */ /* 0x000fc40000000f00 */
[----:B------:R-:W-:Y:S02]  /*0cb0*/  ISETP.GE.AND P4, PT, R22, UR20, PT ;  /* 0x0000001416007c0c */ /* 0x000fe4000bf86270 */
[----:B------:R-:W-:Y:S02]  /*0cc0*/  ISETP.GE.AND P6, PT, R23, UR20, PT ;  /* 0x0000001417007c0c */ /* 0x000fe4000bfc6270 */
[----:B------:R-:W-:Y:S02]  /*0cd0*/  ISETP.GE.AND P5, PT, R24, UR20, PT ;  /* 0x0000001418007c0c */ /* 0x000fe4000bfa6270 */
[----:B------:R-:W-:Y:S02]  /*0ce0*/  ISETP.GE.AND P3, PT, R25, UR20, PT ;  /* 0x0000001419007c0c */ /* 0x000fe4000bf66270 */
[----:B------:R-:W-:Y:S01]  /*0cf0*/  MOV R62, RZ ;  /* 0x000000ff003e7202 */ /* 0x000fe20000000f00 */
[----:B------:R-:W-:Y:S01]  /*0d00*/  CS2R R66, SRZ ;  /* 0x0000000000427805 */ /* 0x000fe2000001ff00 */
[----:B------:R-:W-:Y:S01]  /*0d10*/  IMAD.MOV.U32 R69, RZ, RZ, RZ ;  /* 0x000000ffff457224 */ /* 0x000fe200078e00ff */
        /* <DEDUP_REMOVED lines=12> */
[----:B0-----:R-:W-:-:S03]  /*0de0*/  LEA.HI.SX32 R51, R3, R3, 0x1b ;  /* 0x0000000303337211 */ /* 0x001fc600078fdaff */
[----:B------:R-:W-:Y:S01]  /*0df0*/  STS [R47.X4+0x600], R56 ;  /* 0x000600382f007388 */ /* 0x000fe20000004800 */
[----:B------:R-:W-:Y:S02]  /*0e00*/  IADD3.X R3, R64, UR17, RZ, P0, !PT ;  /* 0x0000001140037c10 */ /* 0x000fe400087fe4ff */
[----:B------:R-:W-:Y:S01]  /*0e10*/  ISETP.GE.AND P0, PT, R21, UR20, PT ;  /* 0x0000001415007c0c */ /* 0x000fe2000bf06270 */
[----:B------:R0:W-:Y:S01]  /*0e20*/  STS [R48.X4+0x680], R55 ;  /* 0x0006803730007388 */ /* 0x0001e20000004800 */
[----:B-1----:R-:W-:-:S03]  /*0e30*/  CS2R R52, SRZ ;  /* 0x0000000000347805 */ /* 0x002fc6000001ff00 */
[----:B------:R1:W-:Y:S04]  /*0e40*/  STS [R49.X4+0x700], R58 ;  /* 0x0007003a31007388 */ /* 0x0003e80000004800 */
[----:B------:R2:W-:Y:S01]  /*0e50*/  STS [R50.X4+0x780], R57 ;  /* 0x0007803932007388 */ /* 0x0005e20000004800 */
[----:B------:R-:W-:-:S06]  /*0e60*/  NOP ;  /* 0x0000000000007918 */ /* 0x000fcc0000000000 */
[----:B------:R-:W-:Y:S01]  /*0e70*/  LDS R85, [R51.X4] ;  /* 0x0000000033557984 */ /* 0x000fe20000004800 */
[----:B0-----:R-:W-:Y:S01]  /*0e80*/  CS2R R54, SRZ ;  /* 0x0000000000367805 */ /* 0x001fe2000001ff00 */
[----:B-1----:R-:W-:Y:S01]  /*0e90*/  HFMA2.MMA R58, -RZ, RZ, 0, 0 ;  /* 0x00000000ff3a7435 */ /* 0x002fe200000001ff */
[----:B--2---:R-:W-:Y:S01]  /*0ea0*/  CS2R R56, SRZ ;  /* 0x0000000000387805 */ /* 0x004fe2000001ff00 */
        /* <DEDUP_REMOVED lines=16> */
[----:B------:R-:W-:-:S05]  /*0fb0*/  CS2R R64, SRZ ;  /* 0x0000000000407805 */ /* 0x000fca000001ff00 */
[----:B------:R-:W2:Y:S01]  /*0fc0*/  @!P2 LDG.E R60, [R2.64] ;  /* 0x0000001a023ca981 */ /* 0x000ea2000c1e1900 */
[----:B------:R-:W-:-:S03]  /*0fd0*/  ISETP.GE.AND P2, PT, R26, UR20, PT ;  /* 0x000000141a007c0c */ /* 0x000fc6000bf46270 */
[----:B------:R-:W3:Y:S01]  /*0fe0*/  @!P1 LDG.E R59, [R2.64+0x80] ;  /* 0x0000801a023b9981 */ /* 0x000ee2000c1e1900 */
[----:B------:R-:W-:-:S03]  /*0ff0*/  ISETP.GE.AND P1, PT, R27, UR20, PT ;  /* 0x000000141b007c0c */ /* 0x000fc6000bf26270 */
[----:B------:R-:W4:Y:S01]  /*1000*/  @!P0 LDG.E R52, [R2.64+0x100] ;  /* 0x0001001a02348981 */ /* 0x000f22000c1e1900 */
        /* <DEDUP_REMOVED lines=46> */
[----:B------:R-:W4:Y:S04]  /*12f0*/  LDS R93, [R51.X4+0x1c] ;  /* 0x00001c00335d7984 */ /* 0x000f280000004800 */
[----:B------:R0:W4:Y:S04]  /*1300*/  LDS R95, [R51.X4+0x20] ;  /* 0x00002000335f7984 */ /* 0x0001280000004800 */
[----:B------:R1:W4:Y:S04]  /*1310*/  LDS R97, [R51.X4+0x24] ;  /* 0x0000240033617984 */ /* 0x0003280000004800 */
[----:B------:R2:W4:Y:S01]  /*1320*/  LDS R89, [R51.X4+0x28] ;  /* 0x0000280033597984 */ /* 0x0005220000004800 */
[----:B0----5:R-:W-:-:S03]  /*1330*/  FADD.FTZ R62, R99, R12 ;  /* 0x0000000c633e7221 */ /* 0x021fc60000010000 */
        /* <DEDUP_REMOVED lines=13> */
[--C-:B------:R-:W-:Y:S01]  /*1410*/  FADD.FTZ R57, R57, R12.reuse ;  /* 0x0000000c39397221 */ /* 0x100fe20000010000 */
        /* <DEDUP_REMOVED lines=38> */
.L_x_3357:
[----:B-1----:R-:W-:Y:S05]  /*1680*/  BSYNC B0 ;  /* 0x0000000000007941 */ /* 0x002fea0003800000 */
.L_x_3356:
        /* <DEDUP_REMOVED lines=37> */
.L_x_3359:
[----:B------:R-:W-:Y:S05]  /*18e0*/  BSYNC B0 ;  /* 0x0000000000007941 */ /* 0x000fea0003800000 */
.L_x_3358:
[----:B------:R-:W-:Y:S01]  /*18f0*/  BSSY B0, `(.L_x_3360) ;  /* 0x0000023000007945 */ /* 0x000fe20003800000 */
[----:B------:R-:W-:Y:S01]  /*1900*/  FSETP.GTU.FTZ.AND P4, PT, R54, 20, PT ;  /* 0x41a000003600780b */ /* 0x000fe20003f9c000 */
[----:B------:R-:W-:Y:S01]  /*1910*/  FADD.FTZ R53, R97, R12 ;  /* 0x0000000c61357221 */ /* 0x000fe20000010000 */
        /* <DEDUP_REMOVED lines=32> */
.L_x_3361:
[----:B------:R-:W-:Y:S05]  /*1b20*/  BSYNC B0 ;  /* 0x0000000000007941 */ /* 0x000fea0003800000 */
.L_x_3360:
        /* <DEDUP_REMOVED lines=37> */
.L_x_3363:
[----:B------:R-:W-:Y:S05]  /*1d80*/  BSYNC B0 ;  /* 0x0000000000007941 */ /* 0x000fea0003800000 */
.L_x_3362:
[----:B------:R-:W-:Y:S01]  /*1d90*/  BSSY B0, `(.L_x_3364) ;  /* 0x0000023000007945 */ /* 0x000fe20003800000 */
[----:B------:R-:W-:Y:S01]  /*1da0*/  FSETP.GTU.FTZ.AND P2, PT, R52, 20, PT ;  /* 0x41a000003400780b */ /* 0x000fe20003f5c000 */
[----:B0-----:R-:W-:Y:S01]  /*1db0*/  FADD.FTZ R64, R87, R12 ;  /* 0x0000000c57407221 */ /* 0x001fe20000010000 */
        /* <DEDUP_REMOVED lines=32> */
.L_x_3365:
[----:B------:R-:W-:Y:S05]  /*1fc0*/  BSYNC B0 ;  /* 0x0000000000007941 */ /* 0x000fea0003800000 */
.L_x_3364:
        /* <DEDUP_REMOVED lines=37> */
.L_x_3367:
[----:B------:R-:W-:Y:S05]  /*2220*/  BSYNC B0 ;  /* 0x0000000000007941 */ /* 0x000fea0003800000 */
.L_x_3366:
[----:B------:R-:W-:Y:S01]  /*2230*/  BSSY B0, `(.L_x_3368) ;  /* 0x0000023000007945 */ /* 0x000fe20003800000 */
[----:B------:R-:W-:Y:S01]  /*2240*/  FSETP.GTU.FTZ.AND P0, PT, R65, 20, PT ;  /* 0x41a000004100780b */ /* 0x000fe20003f1c000 */
[----:B--2---:R-:W-:Y:S01]  /*2250*/  FADD.FTZ R66, R3, R12 ;  /* 0x0000000c03427221 */ /* 0x004fe20000010000 */
        /* <DEDUP_REMOVED lines=32> */
.L_x_3369:
[----:B------:R-:W-:Y:S05]  /*2460*/  BSYNC B0 ;  /* 0x0000000000007941 */ /* 0x000fea0003800000 */
.L_x_3368:
        /* <DEDUP_REMOVED lines=37> */
.L_x_3371:
[----:B------:R-:W-:Y:S05]  /*26c0*/  BSYNC B0 ;  /* 0x0000000000007941 */ /* 0x000fea0003800000 */
.L_x_3370:
[----:B------:R-:W-:Y:S01]  /*26d0*/  BSSY B0, `(.L_x_3372) ;  /* 0x0000023000007945 */ /* 0x000fe20003800000 */
[----:B------:R-:W-:Y:S01]  /*26e0*/  FSETP.GTU.FTZ.AND P5, PT, R67, 20, PT ;  /* 0x41a000004300780b */ /* 0x000fe20003fbc000 */
[----:B----4-:R-:W-:Y:S01]  /*26f0*/  FADD.FTZ R69, R69, R12 ;  /* 0x0000000c45457221 */ /* 0x010fe20000010000 */
        /* <DEDUP_REMOVED lines=32> */
.L_x_3373:
[----:B------:R-:W-:Y:S05]  /*2900*/  BSYNC B0 ;  /* 0x0000000000007941 */ /* 0x000fea0003800000 */
.L_x_3372:
        /* <DEDUP_REMOVED lines=42> */
.L_x_3375:
[----:B------:R-:W-:Y:S05]  /*2bb0*/  BSYNC B0 ;  /* 0x0000000000007941 */ /* 0x000fea0003800000 */
.L_x_3374:
        /* <DEDUP_REMOVED lines=33> */
.L_x_3377:
[----:B------:R-:W-:Y:S05]  /*2dd0*/  BSYNC B0 ;  /* 0x0000000000007941 */ /* 0x000fea0003800000 */
.L_x_3376:
        /* <DEDUP_REMOVED lines=33> */
.L_x_3379:
[----:B------:R-:W-:Y:S05]  /*2ff0*/  BSYNC B0 ;  /* 0x0000000000007941 */ /* 0x000fea0003800000 */
.L_x_3378:
        /* <DEDUP_REMOVED lines=33> */
.L_x_3381:
[----:B------:R-:W-:Y:S05]  /*3210*/  BSYNC B0 ;  /* 0x0000000000007941 */ /* 0x000fea0003800000 */
.L_x_3380:
        /* <DEDUP_REMOVED lines=33> */
.L_x_3383:
[----:B------:R-:W-:Y:S05]  /*3430*/  BSYNC B0 ;  /* 0x0000000000007941 */ /* 0x000fea0003800000 */
.L_x_3382:
        /* <DEDUP_REMOVED lines=33> */
.L_x_3385:
[----:B------:R-:W-:Y:S05]  /*3650*/  BSYNC B0 ;  /* 0x0000000000007941 */ /* 0x000fea0003800000 */
.L_x_3384:
        /* <DEDUP_REMOVED lines=33> */
.L_x_3387:
[----:B------:R-:W-:Y:S05]  /*3870*/  BSYNC B0 ;  /* 0x0000000000007941 */ /* 0x000fea0003800000 */
.L_x_3386:
        /* <DEDUP_REMOVED lines=38> */
.L_x_3393:
        /* <DEDUP_REMOVED lines=13> */
[----:B-1----:R-:W-:Y:S02]  /*3bb0*/  MOV R2, UR22 ;  /* 0x0000001600027c02 */ /* 0x002fe40008000f00 */
[----:B------:R-:W-:Y:S01]  /*3bc0*/  ISETP.GE.U32.AND P3, PT, R121, UR20, PT ;  /* 0x0000001479007c0c */ /* 0x000fe2000bf66070 */
[----:B------:R-:W-:Y:S02]  /*3bd0*/  ULDC.64 UR34, c[0x0][0x1a0] ;  /* 0x0000680000227ab9 */ /* 0x000fe40000000a00 */
[----:B------:R-:W-:-:S05]  /*3be0*/  MOV R3, UR18 ;  /* 0x0000001200037c02 */ /* 0x000fca0008000f00 */
[----:B------:R-:W2:Y:S01]  /*3bf0*/  LDG.E R2, [R2.64] ;  /* 0x0000001a02027981 */ /* 0x000ea2000c1e1900 */
[----:B------:R-:W-:Y:S01]  /*3c00*/  ISETP.GE.U32.AND P4, PT, R122, UR20, PT ;  /* 0x000000147a007c0c */ /* 0x000fe2000bf86070 */
[----:B------:R-:W-:Y:S01]  /*3c10*/  UIMAD UR22, UR24, UR34, URZ ;  /* 0x00000022181672a4 */ /* 0x000fe2000f8e023f */
[----:B0-----:R-:W-:Y:S01]  /*3c20*/  SHF.L.U32 R9, R63, 0x4, RZ ;  /* 0x000000043f097819 */ /* 0x001fe200000006ff */
[----:B------:R-:W-:Y:S01]  /*3c30*/  UMOV UR18, UR8 ;  /* 0x0000000800127c82 */ /* 0x000fe20008000000 */
[----:B------:R-:W-:Y:S01]  /*3c40*/  ISETP.GE.U32.AND P5, PT, R123, UR20, PT ;  /* 0x000000147b007c0c */ /* 0x000fe2000bfa6070 */
[----:B------:R-:W-:Y:S01]  /*3c50*/  UMOV UR19, UR13 ;  /* 0x0000000d00137c82 */ /* 0x000fe20008000000 */
[----:B------:R-:W-:Y:S01]  /*3c60*/  ISETP.GE.U32.AND P2, PT, R9, UR20, PT ;  /* 0x0000001409007c0c */ /* 0x000fe2000bf46070 */
[----:B------:R-:W-:Y:S01]  /*3c70*/  UIMAD UR24, UR24, UR36, URZ ;  /* 0x00000024181872a4 */ /* 0x000fe2000f8e023f */
[----:B------:R-:W-:Y:S01]  /*3c80*/  FSEL R105, R83, RZ, !P4 ;  /* 0x000000ff53697208 */ /* 0x000fe20006000000 */
[----:B------:R-:W-:Y:S01]  /*3c90*/  UIMAD.WIDE.U32 UR18, UR5, UR34, UR18 ;  /* 0x00000022051272a5 */ /* 0x000fe2000f8e0012 */
[----:B------:R-:W-:Y:S01]  /*3ca0*/  FSEL R101, R85, RZ, !P2 ;  /* 0x000000ff55657208 */ /* 0x000fe20005000000 */
[----:B------:R-:W-:Y:S01]  /*3cb0*/  UIMAD UR34, UR5, UR35, UR22 ;  /* 0x00000023052272a4 */ /* 0x000fe2000f8e0216 */
[----:B------:R-:W-:Y:S01]  /*3cc0*/  FSEL R104, R87, RZ, !P3 ;  /* 0x000000ff57687208 */ /* 0x000fe20005800000 */
[----:B------:R-:W-:Y:S01]  /*3cd0*/  UMOV UR23, UR15 ;  /* 0x0000000f00177c82 */ /* 0x000fe20008000000 */
[----:B------:R-:W-:Y:S01]  /*3ce0*/  FSEL R107, R89, RZ, !P5 ;  /* 0x000000ff596b7208 */ /* 0x000fe20006800000 */
[----:B------:R-:W-:Y:S01]  /*3cf0*/  UMOV UR22, UR28 ;  /* 0x0000001c00167c82 */ /* 0x000fe20008000000 */
[----:B------:R-:W-:Y:S01]  /*3d00*/  ISETP.GE.U32.AND P6, PT, R124, UR20, PT ;  /* 0x000000147c007c0c */ /* 0x000fe2000bfc6070 */
[----:B------:R-:W-:Y:S01]  /*3d10*/  UIMAD.WIDE.U32 UR22, UR5, UR36, UR22 ;  /* 0x00000024051672a5 */ /* 0x000fe2000f8e0016 */
[----:B------:R-:W-:Y:S01]  /*3d20*/  ISETP.GE.U32.AND P1, PT, R125, UR20, PT ;  /* 0x000000147d007c0c */ /* 0x000fe2000bf26070 */
[----:B------:R-:W-:Y:S01]  /*3d30*/  UIMAD UR35, UR5, UR37, UR24 ;  /* 0x00000025052372a4 */ /* 0x000fe2000f8e0218 */
[----:B------:R-:W-:Y:S01]  /*3d40*/  FSEL R109, R81, RZ, !P6 ;  /* 0x000000ff516d7208 */ /* 0x000fe20007000000 */
[----:B------:R-:W-:Y:S01]  /*3d50*/  UIADD3 UR34, UR19, UR34, URZ ;  /* 0x0000002213227290 */ /* 0x000fe2000fffe03f */
[----:B------:R-:W-:Y:S01]  /*3d60*/  FSEL R111, R91, RZ, !P1 ;  /* 0x000000ff5b6f7208 */ /* 0x000fe20004800000 */
[----:B------:R-:W-:-:S02]  /*3d70*/  ULDC.64 UR24, c[0x0][0x228] ;  /* 0x00008a0000187ab9 */ /* 0x000fc40000000a00 */
[----:B------:R-:W-:Y:S02]  /*3d80*/  ULDC.64 UR36, c[0x0][0x230] ;  /* 0x00008c0000247ab9 */ /* 0x000fe40000000a00 */
[----:B------:R-:W-:Y:S02]  /*3d90*/  ULEA UR33, UP0, UR18, UR24, 0x2 ;  /* 0x0000001812217291 */ /* 0x000fe4000f80103f */
[----:B------:R-:W-:Y:S02]  /*3da0*/  ULEA UR24, UP1, UR22, UR36, 0x2 ;  /* 0x0000002416187291 */ /* 0x000fe4000f82103f */
[----:B------:R-:W-:Y:S02]  /*3db0*/  UIADD3 UR19, UR23, UR35, URZ ;  /* 0x0000002317137290 */ /* 0x000fe4000fffe03f */
[----:B------:R-:W-:Y:S02]  /*3dc0*/  ULEA.HI.X UR25, UR18, UR25, UR34, 0x2, UP0 ;  /* 0x0000001912197291 */ /* 0x000fe400080f1422 */
[----:B------:R-:W-:Y:S01]  /*3dd0*/  ULEA.HI.X UR22, UR22, UR37, UR19, 0x2, UP1 ;  /* 0x0000002516167291 */ /* 0x000fe200088f1413 */
        /* <DEDUP_REMOVED lines=10> */
[C---:B------:R-:W-:Y:S01]  /*3e80*/  FMUL.FTZ R10, R4.reuse, R55 ;  /* 0x00000037040a7220 */ /* 0x040fe20000410000 */
[----:B0-----:R-:W-:Y:S01]  /*3e90*/  FSEL R102, R5, 1, !P2 ;  /* 0x3f80000005667808 */ /* 0x001fe20005000000 */
[----:B------:R-:W-:-:S05]  /*3ea0*/  FMUL.FTZ R5, R4, R54 ;  /* 0x0000003604057220 */ /* 0x000fca0000410000 */
[----:B------:R-:W0:Y:S01]  /*3eb0*/  MUFU.EX2 R7, R7 ;  /* 0x0000000700077308 */ /* 0x000e220000000800 */
[----:B------:R-:W-:-:S04]  /*3ec0*/  ISETP.GE.U32.AND P2, PT, R126, UR20, PT ;  /* 0x000000147e007c0c */ /* 0x000fc8000bf46070 */
[----:B------:R-:W-:Y:S02]  /*3ed0*/  FSEL R113, R79, RZ, !P2 ;  /* 0x000000ff4f717208 */ /* 0x000fe40005000000 */
[----:B-1----:R-:W-:Y:S01]  /*3ee0*/  FSEL R103, R6, 1, !P3 ;  /* 0x3f80000006677808 */ /* 0x002fe20005800000 */
[----:B------:R-:W-:Y:S01]  /*3ef0*/  FMUL.FTZ R6, R4, R53 ;  /* 0x0000003504067220 */ /* 0x000fe20000410000 */
[----:B------:R-:W1:Y:S01]  /*3f00*/  MUFU.EX2 R8, R8 ;  /* 0x0000000800087308 */ /* 0x000e620000000800 */
[----:B------:R-:W-:-:S04]  /*3f10*/  ISETP.GE.U32.AND P3, PT, R127, UR20, PT ;  /* 0x000000147f007c0c */ /* 0x000fc8000bf66070 */
[----:B------:R-:W-:Y:S02]  /*3f20*/  FSEL R115, R93, RZ, !P3 ;  /* 0x000000ff5d737208 */ /* 0x000fe40005800000 */
[----:B0-----:R-:W-:Y:S01]  /*3f30*/  FSEL R106, R7, 1, !P4 ;  /* 0x3f800000076a7808 */ /* 0x001fe20006000000 */
[----:B------:R-:W0:Y:S01]  /*3f40*/  MUFU.EX2 R5, R5 ;  /* 0x0000000500057308 */ /* 0x000e220000000800 */
[----:B------:R-:W-:Y:S01]  /*3f50*/  ISETP.GE.U32.AND P4, PT, R128, UR20, PT ;  /* 0x0000001480007c0c */ /* 0x000fe2000bf86070 */
[----:B------:R-:W-:-:S03]  /*3f60*/  FMUL.FTZ R7, R102, R103 ;  /* 0x0000006766077220 */ /* 0x000fc60000410000 */
[----:B------:R-:W-:Y:S01]  /*3f70*/  FSEL R117, R77, RZ, !P4 ;  /* 0x000000ff4d757208 */ /* 0x000fe20006000000 */
[----:B------:R-:W-:Y:S02]  /*3f80*/  FMUL.FTZ R7, R106, R7 ;  /* 0x000000076a077220 */ /* 0x000fe40000410000 */
[----:B------:R-:W2:Y:S01]  /*3f90*/  MUFU.EX2 R6, R6 ;  /* 0x0000000600067308 */ /* 0x000ea20000000800 */
[----:B-1----:R-:W-:Y:S02]  /*3fa0*/  FSEL R108, R8, 1, !P5 ;  /* 0x3f800000086c7808 */ /* 0x002fe40006800000 */
[----:B------:R-:W-:-:S03]  /*3fb0*/  ISETP.GE.U32.AND P5, PT, R129, UR20, PT ;  /* 0x0000001481007c0c */ /* 0x000fc6000bfa6070 */
[----:B------:R-:W-:Y:S01]  /*3fc0*/  FMUL.FTZ R7, R108, R7 ;  /* 0x000000076c077220 */ /* 0x000fe20000410000 */
[----:B------:R-:W-:Y:S01]  /*3fd0*/  FSEL R119, R95, RZ, !P5 ;  /* 0x000000ff5f777208 */ /* 0x000fe20006800000 */
[----:B------:R-:W1:Y:S01]  /*3fe0*/  MUFU.EX2 R2, R2 ;  /* 0x0000000200027308 */ /* 0x000e620000000800 */
[----:B0-----:R-:W-:Y:S01]  /*3ff0*/  FSEL R118, R5, 1, !P4 ;  /* 0x3f80000005767808 */ /* 0x001fe20006000000 */
[----:B------:R-:W-:Y:S01]  /*4000*/  FFMA.FTZ R5, R101, R103, R104 ;  /* 0x0000006765057223 */ /* 0x000fe20000010068 */
[----:B------:R-:W-:-:S04]  /*4010*/  ISETP.GE.U32.AND P4, PT, R134, UR20, PT ;  /* 0x0000001486007c0c */ /* 0x000fc8000bf86070 */
[----:B------:R-:W-:Y:S01]  /*4020*/  FSEL R139, R71, RZ, !P4 ;  /* 0x000000ff478b7208 */ /* 0x000fe20006000000 */
[----:B------:R-:W0:Y:S01]  /*4030*/  MUFU.EX2 R3, R3 ;  /* 0x0000000300037308 */ /* 0x000e220000000800 */
[----:B--2---:R-:W-:Y:S01]  /*4040*/  FSEL R120, R6, 1, !P5 ;  /* 0x3f80000006787808 */ /* 0x004fe20006800000 */
[----:B------:R-:W-:Y:S01]  /*4050*/  FFMA.FTZ R6, R106, R5, R105 ;  /* 0x000000056a067223 */ /* 0x000fe20000010069 */
[----:B------:R-:W-:Y:S01]  /*4060*/  ISETP.GE.U32.AND P5, PT, R18, UR20, PT ;  /* 0x0000001412007c0c */ /* 0x000fe2000bfa6070 */
[----:B------:R-:W-:Y:S02]  /*4070*/  FMUL.FTZ R5, R4, R65 ;  /* 0x0000004104057220 */ /* 0x000fe40000410000 */
[----:B------:R-:W-:Y:S01]  /*4080*/  FFMA.FTZ R6, R108, R6, R107 ;  /* 0x000000066c067223 */ /* 0x000fe2000001006b */
[----:B------:R-:W-:Y:S01]  /*4090*/  FSEL R142, R100, RZ, !P5 ;  /* 0x000000ff648e7208 */ /* 0x000fe20006800000 */
[----:B------:R-:W2:Y:S01]  /*40a0*/  MUFU.EX2 R9, R9 ;  /* 0x0000000900097308 */ /* 0x000ea20000000800 */
[----:B-1----:R-:W-:Y:S01]  /*40b0*/  FSEL R110, R2, 1, !P6 ;  /* 0x3f800000026e7808 */ /* 0x002fe20007000000 */
[----:B------:R-:W-:Y:S01]  /*40c0*/  FMUL.FTZ R2, R4, R52 ;  /* 0x0000003404027220 */ /* 0x000fe20000410000 */
[----:B------:R-:W-:-:S03]  /*40d0*/  ISETP.GE.U32.AND P6, PT, R130, UR20, PT ;  /* 0x0000001482007c0c */ /* 0x000fc6000bfc6070 */
[----:B------:R-:W-:Y:S01]  /*40e0*/  FFMA.FTZ R8, R110, R6, R109 ;  /* 0x000000066e087223 */ /* 0x000fe2000001006d */
[----:B------:R-:W-:Y:S01]  /*40f0*/  FSEL R135, R75, RZ, !P6 ;  /* 0x000000ff4b877208 */ /* 0x000fe20007000000 */
[----:B------:R-:W1:Y:S01]  /*4100*/  MUFU.EX2 R10, R10 ;  /* 0x0000000a000a7308 */ /* 0x000e620000000800 */
[----:B0-----:R-:W-:Y:S01]  /*4110*/  FSEL R112, R3, 1, !P1 ;  /* 0x3f80000003707808 */ /* 0x001fe20004800000 */
[----:B------:R-:W-:Y:S01]  /*4120*/  FMUL.FTZ R3, R4, R64 ;  /* 0x0000004004037220 */ /* 0x000fe20000410000 */
[----:B------:R-:W-:Y:S01]  /*4130*/  ISETP.GE.U32.AND P1, PT, R131, UR20, PT ;  /* 0x0000001483007c0c */ /* 0x000fe2000bf26070 */
[----:B------:R-:W-:Y:S02]  /*4140*/  FMUL.FTZ R7, R110, R7 ;  /* 0x000000076e077220 */ /* 0x000fe40000410000 */
[C---:B------:R-:W-:Y:S01]  /*4150*/  FFMA.FTZ R8, R112.reuse, R8, R111 ;  /* 0x0000000870087223 */ /* 0x040fe2000001006f */
[----:B------:R-:W-:Y:S01]  /*4160*/  FSEL R136, R97, RZ, !P1 ;  /* 0x000000ff61887208 */ /* 0x000fe20004800000 */
[----:B------:R-:W0:Y:S01]  /*4170*/  MUFU.EX2 R2, R2 ;  /* 0x0000000200027308 */ /* 0x000e220000000800 */
[----:B--2---:R-:W-:Y:S01]  /*4180*/  FSEL R114, R9, 1, !P2 ;  /* 0x3f80000009727808 */ /* 0x004fe20005000000 */
[----:B------:R-:W-:Y:S01]  /*4190*/  FMUL.FTZ R9, R112, R7 ;  /* 0x0000000770097220 */ /* 0x000fe20000410000 */
[----:B------:R-:W-:Y:S01]  /*41a0*/  ISETP.GE.U32.AND P2, PT, R132, UR20, PT ;  /* 0x0000001484007c0c */ /* 0x000fe2000bf46070 */
[----:B------:R-:W-:-:S02]  /*41b0*/  FMUL.FTZ R6, R4, R66 ;  /* 0x0000004204067220 */ /* 0x000fc40000410000 */
[----:B------:R-:W-:Y:S01]  /*41c0*/  FFMA.FTZ R8, R114, R8, R113 ;  /* 0x0000000872087223 */ /* 0x000fe20000010071 */
[----:B------:R-:W-:Y:S01]  /*41d0*/  FSEL R137, R73, RZ, !P2 ;  /* 0x000000ff49897208 */ /* 0x000fe20005000000 */
[----:B------:R-:W2:Y:S01]  /*41e0*/  MUFU.EX2 R3, R3 ;  /* 0x0000000300037308 */ /* 0x000ea20000000800 */
[----:B-1----:R-:W-:Y:S01]  /*41f0*/  FSEL R116, R10, 1, !P3 ;  /* 0x3f8000000a747808 */ /* 0x002fe20005800000 */
[----:B------:R-:W-:Y:S01]  /*4200*/  FMUL.FTZ R9, R114, R9 ;  /* 0x0000000972097220 */ /* 0x000fe20000410000 */
[----:B------:R-:W-:Y:S01]  /*4210*/  ISETP.GE.U32.AND P3, PT, R133, UR20, PT ;  /* 0x0000001485007c0c */ /* 0x000fe2000bf66070 */
[----:B------:R-:W-:Y:S02]  /*4220*/  FMUL.FTZ R7, R4, R67 ;  /* 0x0000004304077220 */ /* 0x000fe40000410000 */
[C---:B------:R-:W-:Y:S01]  /*4230*/  FFMA.FTZ R8, R116.reuse, R8, R115 ;  /* 0x0000000874087223 */ /* 0x040fe20000010073 */
[----:B------:R-:W-:Y:S01]  /*4240*/  FSEL R138, R99, RZ, !P3 ;  /* 0x000000ff638a7208 */ /* 0x000fe20005800000 */
[----:B------:R-:W1:Y:S01]  /*4250*/  MUFU.EX2 R5, R5 ;  /* 0x0000000500057308 */ /* 0x000e620000000800 */
[----:B------:R-:W-:Y:S01]  /*4260*/  FMUL.FTZ R9, R116, R9 ;  /* 0x0000000974097220 */ /* 0x000fe20000410000 */
[----:B0-----:R-:W-:Y:S01]  /*4270*/  FSEL R140, R2, 1, !P6 ;  /* 0x3f800000028c7808 */ /* 0x001fe20007000000 */
[----:B------:R-:W-:-:S02]  /*4280*/  FFMA.FTZ R8, R118, R8, R117 ;  /* 0x0000000876087223 */ /* 0x000fc40000010075 */
[----:B------:R-:W-:Y:S02]  /*4290*/  FMUL.FTZ R4, R4, R69 ;  /* 0x0000004504047220 */ /* 0x000fe40000410000 */
[----:B------:R-:W-:Y:S01]  /*42a0*/  FMUL.FTZ R9, R118, R9 ;  /* 0x0000000976097220 */ /* 0x000fe20000410000 */
[----:B------:R-:W0:Y:S01]  /*42b0*/  MUFU.EX2 R6, R6 ;  /* 0x0000000600067308 */ /* 0x000e220000000800 */
[C---:B------:R-:W-:Y:S01]  /*42c0*/  FFMA.FTZ R8, R120.reuse, R8, R119 ;  /* 0x0000000878087223 */ /* 0x040fe20000010077 */
[----:B--2---:R-:W-:Y:S01]  /*42d0*/  FSEL R141, R3, 1, !P1 ;  /* 0x3f800000038d7808 */ /* 0x004fe20004800000 */
[----:B------:R-:W-:Y:S02]  /*42e0*/  FMUL.FTZ R9, R120, R9 ;  /* 0x0000000978097220 */ /* 0x000fe40000410000 */
[C---:B------:R-:W-:Y:S02]  /*42f0*/  FFMA.FTZ R8, R140.reuse, R8, R135 ;  /* 0x000000088c087223 */ /* 0x040fe40000010087 */
[----:B------:R-:W-:Y:S01]  /*4300*/  FMUL.FTZ R2, R140, R9 ;  /* 0x000000098c027220 */ /* 0x000fe20000410000 */
[----:B------:R-:W2:Y:S01]  /*4310*/  MUFU.EX2 R7, R7 ;  /* 0x0000000700077308 */ /* 0x000ea20000000800 */
[----:B-1----:R-:W-:Y:S01]  /*4320*/  FSEL R144, R5, 1, !P2 ;  /* 0x3f80000005907808 */ /* 0x002fe20005000000 */
[----:B------:R-:W-:-:S06]  /*4330*/  FFMA.FTZ R8, R141, R8, R136 ;  /* 0x000000088d087223 */ /* 0x000fcc0000010088 */
[----:B------:R-:W1:Y:S01]  /*4340*/  MUFU.EX2 R4, R4 ;  /* 0x0000000400047308 */ /* 0x000e620000000800 */
[----:B------:R-:W-:Y:S01]  /*4350*/  FMUL.FTZ R3, R141, R2 ;  /* 0x000000028d037220 */ /* 0x000fe20000410000 */
[----:B0-----:R-:W-:Y:S01]  /*4360*/  FSEL R143, R6, 1, !P3 ;  /* 0x3f800000068f7808 */ /* 0x001fe20005800000 */
[C---:B------:R-:W-:Y:S01]  /*4370*/  FFMA.FTZ R8, R144.reuse, R8, R137 ;  /* 0x0000000890087223 */ /* 0x040fe20000010089 */
[----:B------:R-:W-:Y:S01]  /*4380*/  ISETP.GE.AND P1, PT, R13, 0x1, PT ;  /* 0x000000010d00780c */ /* 0x000fe20003f26270 */
[----:B------:R-:W-:Y:S01]  /*4390*/  FMUL.FTZ R2, R144, R3 ;  /* 0x0000000390027220 */ /* 0x000fe20000410000 */
[----:B------:R-:W-:Y:S01]  /*43a0*/  MOV R5, UR22 ;  /* 0x0000001600057c02 */ /* 0x000fe20008000f00 */
[----:B------:R-:W-:Y:S01]  /*43b0*/  FFMA.FTZ R8, R143, R8, R138 ;  /* 0x000000088f087223 */ /* 0x000fe2000001008a */
[----:B--2---:R-:W-:Y:S01]  /*43c0*/  FSEL R146, R7, 1, !P4 ;  /* 0x3f80000007927808 */ /* 0x004fe20006000000 */
[----:B------:R-:W-:Y:S01]  /*43d0*/  FMUL.FTZ R3, R143, R2 ;  /* 0x000000028f037220 */ /* 0x000fe20000410000 */
[----:B------:R-:W-:Y:S01]  /*43e0*/  ISETP.NE.AND P2, PT, R13, 0x1f, PT ;  /* 0x0000001f0d00780c */ /* 0x000fe20003f45270 */
[----:B------:R-:W-:Y:S01]  /*43f0*/  IMAD.U32 R7, RZ, RZ, UR25 ;  /* 0x00000019ff077e24 */ /* 0x000fe2000f8e00ff */
[----:B------:R-:W-:Y:S01]  /*4400*/  MOV R10, UR5 ;  /* 0x00000005000a7c02 */ /* 0x000fe20008000f00 */
[C---:B------:R-:W-:Y:S01]  /*4410*/  FFMA.FTZ R8, R146.reuse, R8, R139 ;  /* 0x0000000892087223 */ /* 0x040fe2000001008b */
[----:B------:R-:W-:Y:S01]  /*4420*/  MOV R6, UR33 ;  /* 0x0000002100067c02 */ /* 0x000fe20008000f00 */
[----:B------:R-:W-:Y:S01]  /*4430*/  FMUL.FTZ R2, R146, R3 ;  /* 0x0000000392027220 */ /* 0x000fe20000410000 */
[----:B-1----:R-:W-:-:S02]  /*4440*/  FSEL R145, R4, 1, !P5 ;  /* 0x3f80000004917808 */ /* 0x002fc40006800000 */
[----:B------:R-:W-:Y:S01]  /*4450*/  MOV R4, UR24 ;  /* 0x0000001800047c02 */ /* 0x000fe20008000f00 */
[----:B------:R0:W5:Y:S02]  /*4460*/  LDG.E R148, [R6.64] ;  /* 0x0000001a06947981 */ /* 0x000164000c1e1900 */
[C---:B------:R-:W-:Y:S02]  /*4470*/  FFMA.FTZ R3, R145.reuse, R8, R142 ;  /* 0x0000000891037223 */ /* 0x040fe4000001008e */
        /* <DEDUP_REMOVED lines=12> */
[----:B-1----:R-:W1:Y:S01]  /*4540*/  SHFL.UP PT, R5, R2, 0x4, RZ ;  /* 0x0480000002057989 */ /* 0x002e6200000e00ff */
[----:B------:R-:W-:-:S13]  /*4550*/  ISETP.GE.AND P1, PT, R13, 0x4, PT ;  /* 0x000000040d00780c */ /* 0x000fda0003f26270 */
[C---:B--2---:R-:W-:Y:S02]  /*4560*/  @P1 FFMA.FTZ R3, R2.reuse, R8, R3 ;  /* 0x0000000802031223 */ /* 0x044fe40000010003 */
[----:B-1----:R-:W-:-:S03]  /*4570*/  @P1 FMUL.FTZ R2, R2, R5 ;  /* 0x0000000502021220 */ /* 0x002fc60000410000 */
[----:B------:R-:W1:Y:S04]  /*4580*/  SHFL.UP PT, R4, R3, 0x8, RZ ;  /* 0x0500000003047989 */ /* 0x000e6800000e00ff */
[----:B------:R-:W2:Y:S01]  /*4590*/  SHFL.UP PT, R5, R2, 0x8, RZ ;  /* 0x0500000002057989 */ /* 0x000ea200000e00ff */
[----:B------:R-:W-:-:S13]  /*45a0*/  ISETP.GE.AND P1, PT, R13, 0x8, PT ;  /* 0x000000080d00780c */ /* 0x000fda0003f26270 */
[C---:B-1----:R-:W-:Y:S02]  /*45b0*/  @P1 FFMA.FTZ R3, R2.reuse, R4, R3 ;  /* 0x0000000402031223 */ /* 0x042fe40000010003 */
[----:B--2---:R-:W-:-:S03]  /*45c0*/  @P1 FMUL.FTZ R2, R2, R5 ;  /* 0x0000000502021220 */ /* 0x004fc60000410000 */
[----:B------:R-:W1:Y:S04]  /*45d0*/  SHFL.UP PT, R4, R3, 0x10, RZ ;  /* 0x0600000003047989 */ /* 0x000e6800000e00ff */
[----:B------:R-:W2:Y:S01]  /*45e0*/  SHFL.UP PT, R5, R2, 0x10, RZ ;  /* 0x0600000002057989 */ /* 0x000ea200000e00ff */
[----:B------:R-:W-:Y:S01]  /*45f0*/  ISETP.GE.AND P1, PT, R13, 0x10, PT ;  /* 0x000000100d00780c */ /* 0x000fe20003f26270 */
[----:B------:R-:W-:Y:S01]  /*4600*/  HFMA2.MMA R9, -RZ, RZ, 0, 0 ;  /* 0x00000000ff097435 */ /* 0x000fe200000001ff */
[----:B------:R-:W-:-:S09]  /*4610*/  MOV R8, 0x3f800000 ;  /* 0x3f80000000087802 */ /* 0x000fd20000000f00 */
[----:B------:R-:W3:Y:S02]  /*4620*/  @!P0 LDS.64 R8, [R10.X8+0x10b0] ;  /* 0x0010b0000a088984 */ /* 0x000ee40000008a00 */
[C---:B-1----:R-:W-:Y:S02]  /*4630*/  @P1 FFMA.FTZ R3, R2.reuse, R4, R3 ;  /* 0x0000000402031223 */ /* 0x042fe40000010003 */
[----:B--2---:R-:W-:-:S05]  /*4640*/  @P1 FMUL.FTZ R2, R2, R5 ;  /* 0x0000000502021220 */ /* 0x004fca0000410000 */
[----:B------:R1:W-:Y:S04]  /*4650*/  @!P2 STS.64 [R15.X8+0x1090], R2 ;  /* 0x001090020f00a388 */ /* 0x0003e80000008a00 */
[----:B------:R-:W-:Y:S06]  /*4660*/  BAR.SYNC.DEFER_BLOCKING 0x0 ;  /* 0x0000000000007b1d */ /* 0x000fec0000010000 */
[----:B------:R-:W-:Y:S04]  /*4670*/  SHFL.UP PT, R149, R2, 0x1, RZ ;  /* 0x0420000002957989 */ /* 0x000fe800000e00ff */
[----:B0-----:R-:W0:Y:S01]  /*4680*/  LDS.128 R4, [0x1090] ;  /* 0x00109000ff047984 */ /* 0x001e220000000c00 */
[----:B-1----:R-:W-:-:S03]  /*4690*/  SHF.R.U32.HI R15, RZ, 0x5, R63 ;  /* 0x00000005ff0f7819 */ /* 0x002fc6000001163f */
[----:B------:R-:W1:Y:S01]  /*46a0*/  SHFL.UP PT, R150, R3, 0x1, RZ ;  /* 0x0420000003967989 */ /* 0x000e6200000e00ff */
[----:B------:R-:W-:-:S04]  /*46b0*/  ISETP.NE.AND P1, PT, R15, RZ, PT ;  /* 0x000000ff0f00720c */ /* 0x000fc80003f25270 */
[C---:B------:R-:W-:Y:S01]  /*46c0*/  ISETP.NE.AND P3, PT, R13.reuse, RZ, P1 ;  /* 0x000000ff0d00720c */ /* 0x040fe20000f65270 */
[----:B------:R-:W-:Y:S08]  /*46d0*/  BSSY B0, `(.L_x_3389) ;  /* 0x0000012000007945 */ /* 0x000ff00003800000 */
[----:B------:R-:W-:Y:S01]  /*46e0*/  @P1 ISETP.NE.AND P2, PT, R13, RZ, PT ;  /* 0x000000ff0d00120c */ /* 0x000fe20003f45270 */
[----:B---3--:R-:W-:-:S02]  /*46f0*/  @P1 IMAD.MOV.U32 R10, RZ, RZ, R8 ;  /* 0x000000ffff0a1224 */ /* 0x008fc400078e0008 */
[----:B0-----:R-:W-:Y:S02]  /*4700*/  @P1 FMUL.FTZ R11, R149, R4 ;  /* 0x00000004950b1220 */ /* 0x001fe40000410000 */
[----:B------:R-:W-:Y:S02]  /*4710*/  FFMA.FTZ R152, R5, R6, R7 ;  /* 0x0000000605987223 */ /* 0x000fe40000010007 */
[----:B-1----:R-:W-:Y:S01]  /*4720*/  @P3 FFMA.FTZ R5, R149, R5, R150 ;  /* 0x0000000595053223 */ /* 0x002fe20000010096 */
[----:B------:R-:W-:Y:S02]  /*4730*/  @P1 FSEL R7, R4, R11, !P2 ;  /* 0x0000000b04071208 */ /* 0x000fe40005000000 */
[----:B------:R-:W-:Y:S02]  /*4740*/  @P1 MOV R11, R9 ;  /* 0x00000009000b1202 */ /* 0x000fe40000000f00 */
[----:B------:R-:W-:Y:S02]  /*4750*/  @P1 MOV R150, R5 ;  /* 0x0000000500961202 */ /* 0x000fe40000000f00 */
[----:B------:R-:W-:Y:S01]  /*4760*/  @P1 MOV R149, R7 ;  /* 0x0000000700951202 */ /* 0x000fe20000000f00 */
[----:B------:R-:W-:Y:S05]  /*4770*/  @P1 BRA `(.L_x_3390) ;  /* 0x0000007000001947 */ /* 0x000fea0003800000 */
[----:B------:R-:W-:Y:S01]  /*4780*/  ISETP.NE.AND P1, PT, R13, RZ, PT ;  /* 0x000000ff0d00720c */ /* 0x000fe20003f25270 */
[----:B------:R-:W-:-:S04]  /*4790*/  FMUL.FTZ R11, R4, R6 ;  /* 0x00000006040b7220 */ /* 0x000fc80000410000 */
[C---:B------:R-:W-:Y:S02]  /*47a0*/  FMUL.FTZ R10, R11.reuse, R8 ;  /* 0x000000080b0a7220 */ /* 0x040fe40000410000 */
[----:B------:R-:W-:-:S06]  /*47b0*/  FFMA.FTZ R11, R11, R9, R152 ;  /* 0x000000090b0b7223 */ /* 0x000fcc0000010098 */
[----:B------:R0:W-:Y:S01]  /*47c0*/  @!P1 STS.64 [0x10a8], R8 ;  /* 0x0010a808ff009388 */ /* 0x0001e20000000a00 */
[----:B------:R-:W-:Y:S02]  /*47d0*/  @!P1 MOV R149, R8 ;  /* 0x0000000800959202 */ /* 0x000fe40000000f00 */
[----:B------:R-:W-:Y:S02]  /*47e0*/  @!P1 MOV R150, R9 ;  /* 0x0000000900969202 */ /* 0x000fe40000000f00 */
.L_x_3390:
[----:B------:R-:W-:Y:S05]  /*47f0*/  BSYNC B0 ;  /* 0x0000000000007941 */ /* 0x000fea0003800000 */
.L_x_3389:
        /* <DEDUP_REMOVED lines=37> */
.L_x_3392:
[----:B------:R-:W-:Y:S05]  /*4a50*/  BSYNC B0 ;  /* 0x0000000000007941 */ /* 0x000fea0003800000 */
.L_x_3391:
        /* <DEDUP_REMOVED lines=22> */
.L_x_3388:
        /* <DEDUP_REMOVED lines=65> */
.L_x_3395:
[----:B------:R-:W-:Y:S05]  /*4fd0*/  BSYNC B0 ;  /* 0x0000000000007941 */ /* 0x000fea0003800000 */
.L_x_3394:
        /* <DEDUP_REMOVED lines=55> */
.L_x_3396:
[----:B------:R-:W-:Y:S05]  /*5350*/  EXIT ;  /* 0x000000000000794d */ /* 0x000fea0003800000 */
.L_x_3398:
        /* <DEDUP_REMOVED lines=10> */
.L_x_5416:


//--------------------- .text._Z25selective_scan_fwd_kernelI32Selective_Scan_fwd_kernel_traitsILi64ELi16ELi1ELb0ELb0ELb0ELb1EffEEv13SSMParamsBase --------------------------
	.section	.text._Z25selective_scan_fwd_kernelI32Selective_Scan_fwd_kernel_traitsILi64ELi16ELi1ELb0ELb0ELb0ELb1EffEEv13SSMParamsBase,"ax",@progbits
	.sectioninfo	@"SHI_REGISTERS=165"
	.align	128
        .global         _Z25selective_scan_fwd_kernelI32Selective_Scan_fwd_kernel_traitsILi64ELi16ELi1ELb0ELb0ELb0ELb1EffEEv13SSMParamsBase
        .type           _Z25selective_scan_fwd_kernelI32Selective_Scan_fwd_kernel_traitsILi64ELi16ELi1ELb0ELb0ELb0ELb1EffEEv13SSMParamsBase,@function
        .size           _Z25selective_scan_fwd_kernelI32Selective_Scan_fwd_kernel_traitsILi64ELi16ELi1ELb0ELb0ELb0ELb1EffEEv13SSMParamsBase,(.L_x_5417 - _Z25selective_scan_fwd_kernelI32Selective_Scan_fwd_kernel_traitsILi64ELi16ELi1ELb0ELb0ELb0ELb1EffEEv13SSMParamsBase)
        .other          _Z25selective_scan_fwd_kernelI32Selective_Scan_fwd_kernel_traitsILi64ELi16ELi1ELb0ELb0ELb0ELb1EffEEv13SSMParamsBase,@"STO_CUDA_ENTRY STV_DEFAULT"
_Z25selective_scan_fwd_kernelI32Selective_Scan_fwd_kernel_traitsILi64ELi16ELi1ELb0ELb0ELb0ELb1EffEEv13SSMParamsBase:
.text._Z25selective_scan_fwd_kernelI32Selective_Scan_fwd_kernel_traitsILi64ELi16ELi1ELb0ELb0ELb0ELb1EffEEv13SSMParamsBase:
        /* <DEDUP_REMOVED lines=45> */
[----:B0-----:R-:W-:Y:S01]  /*02d0*/  ULDC.64 UR10, c[0x0][0x180] ;  /* 0x00006000000a7ab9 */ /* 0x001fe20000000a00 */
[----:B------:R-:W0:Y:S01]  /*02e0*/  S2R R80, SR_TID.X ;  /* 0x0000000000507919 */ /* 0x000e220000002100 */
[----:B------:R-:W-:Y:S02]  /*02f0*/  ULDC.64 UR12, c[0x0][0x198] ;  /* 0x00006600000c7ab9 */ /* 0x000fe40000000a00 */
[----:B------:R-:W-:Y:S01]  /*0300*/  UIMAD.WIDE.U32 UR30, UR34, UR10, URZ ;  /* 0x0000000a221e72a5 */ /* 0x000fe2000f8e003f */
[----:B------:R-:W1:Y:S01]  /*0310*/  S2R R63, SR_LANEID ;  /* 0x00000000003f7919 */ /* 0x000e620000000000 */
[----:B------:R-:W-:Y:S02]  /*0320*/  UIMAD UR8, UR35, UR10, URZ ;  /* 0x0000000a230872a4 */ /* 0x000fe4000f8e023f */
[----:B------:R-:W-:Y:S02]  /*0330*/  UIMAD UR10, UR35, UR12, URZ ;  /* 0x0000000c230a72a4 */ /* 0x000fe4000f8e023f */
[----:B------:R-:W-:-:S02]  /*0340*/  ULDC.64 UR14, c[0x0][0x240] ;  /* 0x00009000000e7ab9 */ /* 0x000fc40000000a00 */
[----:B------:R-:W-:Y:S02]  /*0350*/  UIMAD UR13, UR34, UR13, UR10 ;  /* 0x0000000d220d72a4 */ /* 0x000fe4000f8e020a */
[----:B------:R-:W-:Y:S02]  /*0360*/  UIADD3 UR16, UR5, UR16, URZ ;  /* 0x0000001005107290 */ /* 0x000fe4000fffe03f */
[----:B------:R-:W-:Y:S02]  /*0370*/  ULEA UR10, UP0, UR4, UR14, 0x2 ;  /* 0x0000000e040a7291 */ /* 0x000fe4000f80103f */
[----:B------:R-:W-:Y:S02]  /*0380*/  UMOV UR5, URZ ;  /* 0x0000003f00057c82 */ /* 0x000fe40008000000 */
[----:B------:R-:W-:Y:S02]  /*0390*/  ULEA.HI.X UR16, UR4, UR15, UR16, 0x2, UP0 ;  /* 0x0000000f04107291 */ /* 0x000fe400080f1410 */
[----:B-----5:R2:W3:Y:S01]  /*03a0*/  @P1 R2UR UR5, R2 ;  /* 0x00000000020513c2 */ /* 0x0204e200000e0000 */
[----:B------:R-:W-:Y:S01]  /*03b0*/  UMOV UR4, URZ ;  /* 0x0000003f00047c82 */ /* 0x000fe20008000000 */
[C---:B0-----:R-:W-:Y:S01]  /*03c0*/  IMAD.SHL.U32 R57, R80.reuse, 0x10, RZ ;  /* 0x0000001050397824 */ /* 0x041fe200078e00ff */
[----:B------:R-:W-:Y:S01]  /*03d0*/  UIMAD UR11, UR34, UR11, UR8 ;  /* 0x0000000b220b72a4 */ /* 0x000fe2000f8e0208 */
[----:B------:R-:W-:Y:S01]  /*03e0*/  LOP3.LUT R64, R80, 0x1f, RZ, 0xc0, !PT ;  /* 0x0000001f50407812 */ /* 0x000fe200078ec0ff */
[----:B------:R-:W-:Y:S01]  /*03f0*/  ULDC.64 UR20, c[0x0][0x1b8] ;  /* 0x00006e0000147ab9 */ /* 0x000fe20000000a00 */
[----:B------:R-:W-:-:S02]  /*0400*/  SHF.R.U32.HI R62, RZ, 0x5, R80 ;  /* 0x00000005ff3e7819 */ /* 0x000fc40000011650 */
[----:B------:R2:W0:Y:S01]  /*0410*/  @P2 R2UR UR4, R4 ;  /* 0x00000000040423c2 */ /* 0x00042200000e0000 */
[----:B------:R-:W-:Y:S01]  /*0420*/  UIADD3 UR17, UR7, UR17, URZ ;  /* 0x0000001107117290 */ /* 0x000fe2000fffe03f */
[----:B------:R-:W-:Y:S01]  /*0430*/  LOP3.LUT R61, R64, 0xfffffe00, R57, 0xf8, !PT ;  /* 0xfffffe00403d7812 */ /* 0x000fe200078ef839 */
[----:B------:R-:W-:Y:S01]  /*0440*/  UIMAD.WIDE.U32 UR8, UR34, UR12, URZ ;  /* 0x0000000c220872a5 */ /* 0x000fe2000f8e003f */
[C---:B------:R-:W-:Y:S01]  /*0450*/  IADD3 R60, R57.reuse, 0x1, RZ ;  /* 0x00000001393c7810 */ /* 0x040fe20007ffe0ff */
[----:B------:R-:W-:Y:S01]  /*0460*/  ULDC UR7, c[0x0][0x164] ;  /* 0x0000590000077ab9 */ /* 0x000fe20000000800 */
[C---:B------:R-:W-:Y:S01]  /*0470*/  IADD3 R59, R57.reuse, 0x2, RZ ;  /* 0x00000002393b7810 */ /* 0x040fe20007ffe0ff */
[----:B------:R-:W-:Y:S01]  /*0480*/  UIMAD UR12, UR35, UR20, URZ ;  /* 0x00000014230c72a4 */ /* 0x000fe2000f8e023f */
[C---:B------:R-:W-:Y:S01]  /*0490*/  IADD3 R58, R57.reuse, 0x3, RZ ;  /* 0x00000003393a7810 */ /* 0x040fe20007ffe0ff */
[----:B------:R-:W-:Y:S01]  /*04a0*/  UIMAD UR7, UR36, UR7, UR34 ;  /* 0x00000007240772a4 */ /* 0x000fe2000f8e0222 */
[C---:B------:R-:W-:Y:S01]  /*04b0*/  IADD3 R129, R57.reuse, 0x4, RZ ;  /* 0x0000000439817810 */ /* 0x040fe20007ffe0ff */
[----:B------:R-:W-:Y:S01]  /*04c0*/  ULDC.64 UR18, c[0x0][0x248] ;  /* 0x0000920000127ab9 */ /* 0x000fe20000000a00 */
[C---:B------:R-:W-:Y:S01]  /*04d0*/  IADD3 R128, R57.reuse, 0x5, RZ ;  /* 0x0000000539807810 */ /* 0x040fe20007ffe0ff */
[----:B------:R-:W-:Y:S01]  /*04e0*/  ULDC UR15, c[0x0][0x174] ;  /* 0x00005d00000f7ab9 */ /* 0x000fe20000000800 */
[C---:B------:R-:W-:Y:S01]  /*04f0*/  IADD3 R127, R57.reuse, 0x6, RZ ;  /* 0x00000006397f7810 */ /* 0x040fe20007ffe0ff */
[----:B------:R-:W-:Y:S01]  /*0500*/  UIMAD.WIDE.U32 UR32, UR34, UR20, URZ ;  /* 0x00000014222072a5 */ /* 0x000fe2000f8e003f */
        /* <DEDUP_REMOVED lines=17> */
[----:B------:R-:W-:Y:S01]  /*0620*/  UIADD3 UR13, UR9, UR13, URZ ;  /* 0x0000000d090d7290 */ /* 0x000fe2000fffe03f */
[----:B------:R-:W-:Y:S01]  /*0630*/  SHF.L.U32 R56, R62, 0x9, RZ ;  /* 0x000000093e387819 */ /* 0x000fe200000006ff */
        /* <DEDUP_REMOVED lines=16> */
[----:B0123--:R-:W-:Y:S02]  /*0740*/  LOP3.LUT R41, R61, 0x1e0, RZ, 0xfc, !PT ;  /* 0x000001e03d297812 */ /* 0x00ffe400078efcff */
.L_x_3442:
        /* <DEDUP_REMOVED lines=41> */
[----:B------:R-:W-:Y:S02]  /*09e0*/  CS2R R16, SRZ ;  /* 0x0000000000107805 */ /* 0x000fe4000001ff00 */
        /* <DEDUP_REMOVED lines=8> */
[----:B------:R-:W-:Y:S01]  /*0a70*/  CS2R R72, SRZ ;  /* 0x0000000000487805 */ /* 0x000fe2000001ff00 */
[----:B------:R-:W-:Y:S01]  /*0a80*/  ISETP.GE.AND P2, PT, R82, UR20, PT ;  /* 0x0000001452007c0c */ /* 0x000fe2000bf46270 */
[----:B------:R-:W-:Y:S01]  /*0a90*/  CS2R R74, SRZ ;  /* 0x00000000004a7805 */ /* 0x000fe2000001ff00 */
[C---:B------:R-:W-:Y:S01]  /*0aa0*/  IADD3 R18, R25.reuse, 0x20, RZ ;  /* 0x0000002019127810 */ /* 0x040fe20007ffe0ff */
[----:B------:R-:W-:Y:S01]  /*0ab0*/  HFMA2.MMA R81, -RZ, RZ, 0, 0 ;  /* 0x00000000ff517435 */ /* 0x000fe200000001ff */
[C---:B------:R-:W-:Y:S01]  /*0ac0*/  IADD3 R38, R25.reuse, 0x40, RZ ;  /* 0x0000004019267810 */ /* 0x040fe20007ffe0ff */
[----:B------:R-:W-:Y:S01]  /*0ad0*/  CS2R R78, SRZ ;  /* 0x00000000004e7805 */ /* 0x000fe2000001ff00 */
[----:B------:R-:W-:-:S02]  /*0ae0*/  IADD3 R20, R25, 0x60, RZ ;  /* 0x0000006019147810 */ /* 0x000fc40007ffe0ff */
        /* <DEDUP_REMOVED lines=10> */
[----:B0-----:R-:W-:Y:S02]  /*0b90*/  IADD3 R2, R25, 0x120, RZ ;  /* 0x0000012019027810 */ /* 0x001fe40007ffe0ff */
        /* <DEDUP_REMOVED lines=13> */
[----:B------:R-:W-:Y:S02]  /*0c70*/  IADD3 R70, R25, 0x1e0, RZ ;  /* 0x000001e019467810 */ /* 0x000fe40007ffe0ff */
[-C--:B------:R-:W-:Y:S02]  /*0c80*/  LEA.HI.SX32 R27, R66, R25.reuse, 0x1b ;  /* 0x00000019421b7211 */ /* 0x080fe400078fdaff */
[-C--:B------:R-:W-:Y:S01]  /*0c90*/  LEA.HI.SX32 R26, R68, R25.reuse, 0x1b ;  /* 0x00000019441a7211 */ /* 0x080fe200078fdaff */
[----:B------:R-:W-:Y:S01]  /*0ca0*/  HFMA2.MMA R68, -RZ, RZ, 0, 0 ;  /* 0x00000000ff447435 */ /* 0x000fe200000001ff */
[----:B------:R-:W-:Y:S01]  /*0cb0*/  LEA.HI.SX32 R25, R70, R25, 0x1b ;  /* 0x0000001946197211 */ /* 0x000fe200078fdaff */
[----:B------:R-:W-:Y:S01]  /*0cc0*/  IMAD.MOV.U32 R70, RZ, RZ, RZ ;  /* 0x000000ffff467224 */ /* 0x000fe200078e00ff */
[----:B------:R-:W-:Y:S02]  /*0cd0*/  IADD3 R2, P0, R21, UR14, RZ ;  /* 0x0000000e15027c10 */ /* 0x000fe4000ff1e0ff */
[----:B------:R-:W-:-:S02]  /*0ce0*/  ISETP.GE.AND P1, PT, R61, UR20, PT ;  /* 0x000000143d007c0c */ /* 0x000fc4000bf26270 */
[----:B------:R-:W-:Y:S02]  /*0cf0*/  MOV R66, RZ ;  /* 0x000000ff00427202 */ /* 0x000fe40000000f00 */
[----:B------:R-:W-:Y:S02]  /*0d00*/  ISETP.GE.AND P4, PT, R53, UR20, PT ;  /* 0x0000001435007c0c */ /* 0x000fe4000bf86270 */
[----:B------:R-:W-:Y:S02]  /*0d10*/  ISETP.GE.AND P6, PT, R52, UR20, PT ;  /* 0x0000001434007c0c */ /* 0x000fe4000bfc6270 */
[----:B------:R-:W-:Y:S02]  /*0d20*/  ISETP.GE.AND P5, PT, R51, UR20, PT ;  /* 0x0000001433007c0c */ /* 0x000fe4000bfa6270 */
[----:B------:R-:W-:Y:S02]  /*0d30*/  ISETP.GE.AND P3, PT, R50, UR20, PT ;  /* 0x0000001432007c0c */ /* 0x000fe4000bf66270 */
[----:B------:R-:W-:Y:S01]  /*0d40*/  MOV R77, RZ ;  /* 0x000000ff004d7202 */ /* 0x000fe20000000f00 */
[----:B------:R-:W-:Y:S01]  /*0d50*/  HFMA2.MMA R84, -RZ, RZ, 0, 0 ;  /* 0x00000000ff547435 */ /* 0x000fe200000001ff */
[----:B--2---:R-:W-:Y:S04]  /*0d60*/  STS [R40.X4], R5 ;  /* 0x0000000528007388 */ /* 0x004fe80000004800 */
[----:B---3--:R0:W-:Y:S04]  /*0d70*/  STS [R39.X4+0x80], R0 ;  /* 0x0000800027007388 */ /* 0x0081e80000004800 */
[----:B----4-:R1:W-:Y:S04]  /*0d80*/  STS [R38.X4+0x100], R7 ;  /* 0x0001000726007388 */ /* 0x0103e80000004800 */
[----:B-----5:R-:W-:Y:S01]  /*0d90*/  STS [R37.X4+0x180], R4 ;  /* 0x0001800425007388 */ /* 0x020fe20000004800 */
[----:B0-----:R-:W-:-:S03]  /*0da0*/  IMAD R0, R63, 0x10, R56 ;  /* 0x000000103f007824 */ /* 0x001fc600078e0238 */
[----:B------:R0:W-:Y:S02]  /*0db0*/  STS [R36.X4+0x200], R9 ;  /* 0x0002000924007388 */ /* 0x0001e40000004800 */
[C---:B------:R-:W-:Y:S02]  /*0dc0*/  IADD3 R3, R0.reuse, 0x1, RZ ;  /* 0x0000000100037810 */ /* 0x040fe40007ffe0ff */
[----:B------:R-:W-:Y:S01]  /*0dd0*/  STS [R35.X4+0x280], R6 ;  /* 0x0002800623007388 */ /* 0x000fe20000004800 */
[C---:B------:R-:W-:Y:S02]  /*0de0*/  IADD3 R23, R0.reuse, 0x2, RZ ;  /* 0x0000000200177810 */ /* 0x040fe40007ffe0ff */
[C---:B------:R-:W-:Y:S01]  /*0df0*/  IADD3 R5, R0.reuse, 0x3, RZ ;  /* 0x0000000300057810 */ /* 0x040fe20007ffe0ff */
[----:B------:R2:W-:Y:S01]  /*0e00*/  STS [R34.X4+0x300], R11 ;  /* 0x0003000b22007388 */ /* 0x0005e20000004800 */
[C---:B------:R-:W-:Y:S02]  /*0e10*/  IADD3 R21, R0.reuse, 0x4, RZ ;  /* 0x0000000400157810 */ /* 0x040fe40007ffe0ff */
[C---:B-1----:R-:W-:Y:S01]  /*0e20*/  IADD3 R7, R0.reuse, 0x5, RZ ;  /* 0x0000000500077810 */ /* 0x042fe20007ffe0ff */
[----:B------:R-:W-:Y:S01]  /*0e30*/  STS [R33.X4+0x380], R8 ;  /* 0x0003800821007388 */ /* 0x000fe20000004800 */
[----:B0-----:R-:W-:-:S02]  /*0e40*/  IADD3 R9, R0, 0x7, RZ ;  /* 0x0000000700097810 */ /* 0x001fc40007ffe0ff */
[C---:B------:R-:W-:Y:S01]  /*0e50*/  IADD3 R65, R0.reuse, 0xc, RZ ;  /* 0x0000000c00417810 */ /* 0x040fe20007ffe0ff */
[----:B------:R0:W-:Y:S01]  /*0e60*/  STS [R32.X4+0x400], R13 ;  /* 0x0004000d20007388 */ /* 0x0001e20000004800 */
[C---:B------:R-:W-:Y:S02]  /*0e70*/  IADD3 R67, R0.reuse, 0xd, RZ ;  /* 0x0000000d00437810 */ /* 0x040fe40007ffe0ff */
[C---:B--2---:R-:W-:Y:S01]  /*0e80*/  IADD3 R11, R0.reuse, 0x9, RZ ;  /* 0x00000009000b7810 */ /* 0x044fe20007ffe0ff */
[----:B------:R-:W-:Y:S01]  /*0e90*/  STS [R31.X4+0x480], R10 ;  /* 0x0004800a1f007388 */ /* 0x000fe20000004800 */
[C---:B------:R-:W-:Y:S02]  /*0ea0*/  IADD3 R69, R0.reuse, 0xe, RZ ;  /* 0x0000000e00457810 */ /* 0x040fe40007ffe0ff */
[----:B------:R-:W-:Y:S01]  /*0eb0*/  IADD3 R71, R0, 0xf, RZ ;  /* 0x0000000f00477810 */ /* 0x000fe20007ffe0ff */
[----:B------:R1:W-:Y:S01]  /*0ec0*/  STS [R30.X4+0x500], R15 ;  /* 0x0005000f1e007388 */ /* 0x0003e20000004800 */
[----:B------:R-:W-:-:S02]  /*0ed0*/  LEA.HI.SX32 R24, R3, R0, 0x1b ;  /* 0x0000000003187211 */ /* 0x000fc400078fdaff */
[C---:B0-----:R-:W-:Y:S01]  /*0ee0*/  IADD3 R13, R0.reuse, 0xb, RZ ;  /* 0x0000000b000d7810 */ /* 0x041fe20007ffe0ff */
[----:B------:R-:W-:Y:S01]  /*0ef0*/  STS [R29.X4+0x580], R12 ;  /* 0x0005800c1d007388 */ /* 0x000fe20000004800 */
[-C--:B------:R-:W-:Y:S02]  /*0f00*/  LEA.HI.SX32 R23, R23, R0.reuse, 0x1b ;  /* 0x0000000017177211 */ /* 0x080fe400078fdaff */
[-C--:B------:R-:W-:Y:S01]  /*0f10*/  LEA.HI.SX32 R22, R5, R0.reuse, 0x1b ;  /* 0x0000000005167211 */ /* 0x080fe200078fdaff */
[----:B------:R0:W-:Y:S01]  /*0f20*/  STS [R28.X4+0x600], R17 ;  /* 0x000600111c007388 */ /* 0x0001e20000004800 */
[-C--:B------:R-:W-:Y:S02]  /*0f30*/  LEA.HI.SX32 R21, R21, R0.reuse, 0x1b ;  /* 0x0000000015157211 */ /* 0x080fe400078fdaff */
[----:B-1----:R-:W-:Y:S01]  /*0f40*/  IADD3 R15, R0, 0xa, RZ ;  /* 0x0000000a000f7810 */ /* 0x002fe20007ffe0ff */
[----:B------:R-:W-:Y:S01]  /*0f50*/  STS [R27.X4+0x680], R14 ;  /* 0x0006800e1b007388 */ /* 0x000fe20000004800 */
[----:B------:R-:W-:-:S02]  /*0f60*/  LEA.HI.SX32 R20, R7, R0, 0x1b ;  /* 0x0000000007147211 */ /* 0x000fc400078fdaff */
[-C--:B------:R-:W-:Y:S01]  /*0f70*/  LEA.HI.SX32 R18, R9, R0.reuse, 0x1b ;  /* 0x0000000009127211 */ /* 0x080fe200078fdaff */
[----:B------:R1:W-:Y:S01]  /*0f80*/  STS [R26.X4+0x700], R19 ;  /* 0x000700131a007388 */ /* 0x0003e20000004800 */
[-C--:B------:R-:W-:Y:S02]  /*0f90*/  LEA.HI.SX32 R15, R15, R0.reuse, 0x1b ;  /* 0x000000000f0f7211 */ /* 0x080fe400078fdaff */
[----:B0-----:R-:W-:Y:S01]  /*0fa0*/  IADD3 R17, R0, 0x8, RZ ;  /* 0x0000000800117810 */ /* 0x001fe20007ffe0ff */
[----:B------:R0:W-:Y:S01]  /*0fb0*/  STS [R25.X4+0x780], R16 ;  /* 0x0007801019007388 */ /* 0x0001e20000004800 */
[----:B------:R-:W-:Y:S01]  /*0fc0*/  LEA.HI.SX32 R12, R67, R0, 0x1b ;  /* 0x00000000430c7211 */ /* 0x000fe200078fdaff */
[----:B------:R-:W-:-:S06]  /*0fd0*/  NOP ;  /* 0x0000000000007918 */ /* 0x000fcc0000000000 */
[----:B-1----:R-:W-:Y:S01]  /*0fe0*/  IADD3 R19, R0, 0x6, RZ ;  /* 0x0000000600137810 */ /* 0x002fe20007ffe0ff */
[----:B------:R-:W-:Y:S01]  /*0ff0*/  LDS R89, [R24.X4+0x4] ;  /* 0x0000040018597984 */ /* 0x000fe20000004800 */
[-C--:B0-----:R-:W-:Y:S02]  /*1000*/  LEA.HI.SX32 R16, R11, R0.reuse, 0x1b ;  /* 0x000000000b107211 */ /* 0x081fe400078fdaff */
        /* <DEDUP_REMOVED lines=10> */
[----:B------:R-:W-:Y:S01]  /*10b0*/  LDS R87, [R20.X4+0x14] ;  /* 0x0000140014577984 */ /* 0x000fe20000004800 */
[----:B------:R-:W-:Y:S02]  /*10c0*/  IADD3.X R3, R76, UR17, RZ, P0, !PT ;  /* 0x000000114c037c10 */ /* 0x000fe400087fe4ff */
[----:B------:R-:W-:Y:S01]  /*10d0*/  ISETP.GE.AND P0, PT, R54, UR20, PT ;  /* 0x0000001436007c0c */ /* 0x000fe2000bf06270 */
        /* <DEDUP_REMOVED lines=14> */
[----:B------:R-:W-:-:S03]  /*11c0*/  IMAD.MOV.U32 R67, RZ, RZ, RZ ;  /* 0x000000ffff437224 */ /* 0x000fc600078e00ff */
        /* <DEDUP_REMOVED lines=17> */
[----:B------:R-:W-:Y:S02]  /*12e0*/  ISETP.GE.AND P1, PT, R41, UR20, PT ;  /* 0x0000001429007c0c */ /* 0x000fe4000bf26270 */
        /* <DEDUP_REMOVED lines=91> */
.L_x_3400:
[----:B-1----:R-:W-:Y:S05]  /*18a0*/  BSYNC B0 ;  /* 0x0000000000007941 */ /* 0x002fea0003800000 */
.L_x_3399:
        /* <DEDUP_REMOVED lines=37> */
.L_x_3402:
[----:B------:R-:W-:Y:S05]  /*1b00*/  BSYNC B0 ;  /* 0x0000000000007941 */ /* 0x000fea0003800000 */
.L_x_3401:
        /* <DEDUP_REMOVED lines=35> */
.L_x_3404:
[----:B------:R-:W-:Y:S05]  /*1d40*/  BSYNC B0 ;  /* 0x0000000000007941 */ /* 0x000fea0003800000 */
.L_x_3403:
        /* <DEDUP_REMOVED lines=37> */
.L_x_3406:
[----:B------:R-:W-:Y:S05]  /*1fa0*/  BSYNC B0 ;  /* 0x0000000000007941 */ /* 0x000fea0003800000 */
.L_x_3405:
        /* <DEDUP_REMOVED lines=35> */
.L_x_3408:
[----:B------:R-:W-:Y:S05]  /*21e0*/  BSYNC B0 ;  /* 0x0000000000007941 */ /* 0x000fea0003800000 */
.L_x_3407:
        /* <DEDUP_REMOVED lines=37> */
.L_x_3410:
[----:B------:R-:W-:Y:S05]  /*2440*/  BSYNC B0 ;  /* 0x0000000000007941 */ /* 0x000fea0003800000 */
.L_x_3409:
        /* <DEDUP_REMOVED lines=35> */
.L_x_3412:
[----:B------:R-:W-:Y:S05]  /*2680*/  BSYNC B0 ;  /* 0x0000000000007941 */ /* 0x000fea0003800000 */
.L_x_3411:
        /* <DEDUP_REMOVED lines=37> */
.L_x_3414:
[----:B------:R-:W-:Y:S05]  /*28e0*/  BSYNC B0 ;  /* 0x0000000000007941 */ /* 0x000fea0003800000 */
.L_x_3413:
        /* <DEDUP_REMOVED lines=35> */
.L_x_3416:
[----:B------:R-:W-:Y:S05]  /*2b20*/  BSYNC B0 ;  /* 0x0000000000007941 */ /* 0x000fea0003800000 */
.L_x_3415:
        /* <DEDUP_REMOVED lines=42> */
.L_x_3418:
[----:B------:R-:W-:Y:S05]  /*2dd0*/  BSYNC B0 ;  /* 0x0000000000007941 */ /* 0x000fea0003800000 */
.L_x_3417:
        /* <DEDUP_REMOVED lines=33> */
.L_x_3420:
[----:B------:R-:W-:Y:S05]  /*2ff0*/  BSYNC B0 ;  /* 0x0000000000007941 */ /* 0x000fea0003800000 */
.L_x_3419:
        /* <DEDUP_REMOVED lines=33> */
.L_x_3422:
[----:B------:R-:W-:Y:S05]  /*3210*/  BSYNC B0 ;  /* 0x0000000000007941 */ /* 0x000fea0003800000 */
.L_x_3421:
        /* <DEDUP_REMOVED lines=33> */
.L_x_3424:
[----:B------:R-:W-:Y:S05]  /*3430*/  BSYNC B0 ;  /* 0x0000000000007941 */ /* 0x000fea0003800000 */
.L_x_3423:
        /* <DEDUP_REMOVED lines=33> */
.L_x_3426:
[----:B------:R-:W-:Y:S05]  /*3650*/  BSYNC B0 ;  /* 0x0000000000007941 */ /* 0x000fea0003800000 */
.L_x_3425:
        /* <DEDUP_REMOVED lines=33> */
.L_x_3428:
[----:B------:R-:W-:Y:S05]  /*3870*/  BSYNC B0 ;  /* 0x0000000000007941 */ /* 0x000fea0003800000 */
.L_x_3427:
        /* <DEDUP_REMOVED lines=33> */
.L_x_3430:
[----:B------:R-:W-:Y:S05]  /*3a90*/  BSYNC B0 ;  /* 0x0000000000007941 */ /* 0x000fea0003800000 */
.L_x_3429:
        /* <DEDUP_REMOVED lines=38> */
.L_x_3436:
        /* <DEDUP_REMOVED lines=13> */
[----:B-1----:R-:W-:-:S05]  /*3dd0*/  IMAD.U32 R2, RZ, RZ, UR22 ;  /* 0x00000016ff027e24 */ /* 0x002fca000f8e00ff */
        /* <DEDUP_REMOVED lines=9> */
[----:B------:R-:W-:Y:S01]  /*3e70*/  UIMAD.WIDE.U32 UR22, UR7, UR26, UR18 ;  /* 0x0000001a071672a5 */ /* 0x000fe2000f8e0012 */
[----:B------:R-:W-:Y:S01]  /*3e80*/  ISETP.GE.U32.AND P6, PT, R129, UR20, PT ;  /* 0x0000001481007c0c */ /* 0x000fe2000bfc6070 */
[----:B------:R-:W-:Y:S01]  /*3e90*/  UIMAD UR38, UR7, UR27, UR24 ;  /* 0x0000001b072672a4 */ /* 0x000fe2000f8e0218 */
[----:B------:R-:W-:Y:S01]  /*3ea0*/  FSEL R131, R90, RZ, !P2 ;  /* 0x000000ff5a837208 */ /* 0x000fe20005000000 */
[----:B------:R-:W-:Y:S01]  /*3eb0*/  UMOV UR18, UR8 ;  /* 0x0000000800127c82 */ /* 0x000fe20008000000 */
[----:B------:R-:W-:Y:S01]  /*3ec0*/  FSEL R134, R89, RZ, !P3 ;  /* 0x000000ff59867208 */ /* 0x000fe20005800000 */
[----:B------:R-:W-:Y:S01]  /*3ed0*/  ULDC.64 UR24, c[0x0][0x1a0] ;  /* 0x0000680000187ab9 */ /* 0x000fe20000000a00 */
[----:B------:R-:W-:Y:S01]  /*3ee0*/  ISETP.GE.U32.AND P1, PT, R128, UR20, PT ;  /* 0x0000001480007c0c */ /* 0x000fe2000bf26070 */
[----:B------:R-:W-:Y:S01]  /*3ef0*/  UMOV UR19, UR13 ;  /* 0x0000000d00137c82 */ /* 0x000fe20008000000 */
[----:B------:R-:W-:Y:S01]  /*3f00*/  ISETP.GE.U32.AND P5, PT, R58, UR20, PT ;  /* 0x000000143a007c0c */ /* 0x000fe2000bfa6070 */
[----:B------:R-:W-:Y:S01]  /*3f10*/  ULDC.64 UR26, c[0x0][0x230] ;  /* 0x00008c00001a7ab9 */ /* 0x000fe20000000a00 */
[----:B------:R-:W-:Y:S01]  /*3f20*/  FSEL R135, R91, RZ, !P4 ;  /* 0x000000ff5b877208 */ /* 0x000fe20006000000 */
[----:B------:R-:W-:Y:S01]  /*3f30*/  UIMAD.WIDE.U32 UR18, UR7, UR24, UR18 ;  /* 0x00000018071272a5 */ /* 0x000fe2000f8e0012 */
[----:B------:R-:W-:Y:S01]  /*3f40*/  FSEL R137, R88, RZ, !P5 ;  /* 0x000000ff58897208 */ /* 0x000fe20006800000 */
[----:B------:R-:W-:Y:S01]  /*3f50*/  UIMAD UR24, UR21, UR24, URZ ;  /* 0x00000018151872a4 */ /* 0x000fe2000f8e023f */
[----:B------:R-:W-:Y:S01]  /*3f60*/  FSEL R139, R92, RZ, !P6 ;  /* 0x000000ff5c8b7208 */ /* 0x000fe20007000000 */
[----:B------:R-:W-:Y:S01]  /*3f70*/  ULEA UR26, UP0, UR22, UR26, 0x2 ;  /* 0x0000001a161a7291 */ /* 0x000fe2000f80103f */
[----:B------:R-:W-:Y:S01]  /*3f80*/  FSEL R141, R87, RZ, !P1 ;  /* 0x000000ff578d7208 */ /* 0x000fe20004800000 */
[----:B------:R-:W-:-:S02]  /*3f90*/  UIADD3 UR21, UR23, UR38, URZ ;  /* 0x0000002617157290 */ /* 0x000fc4000fffe03f */
[----:B------:R-:W-:Y:S02]  /*3fa0*/  UIMAD UR24, UR7, UR25, UR24 ;  /* 0x00000019071872a4 */ /* 0x000fe4000f8e0218 */
[----:B------:R-:W-:Y:S02]  /*3fb0*/  ULEA.HI.X UR27, UR22, UR27, UR21, 0x2, UP0 ;  /* 0x0000001b161b7291 */ /* 0x000fe400080f1415 */
[----:B------:R-:W-:Y:S02]  /*3fc0*/  UIADD3 UR19, UR19, UR24, URZ ;  /* 0x0000001813137290 */ /* 0x000fe4000fffe03f */
[----:B------:R-:W-:Y:S02]  /*3fd0*/  ULDC.64 UR22, c[0x0][0x228] ;  /* 0x00008a0000167ab9 */ /* 0x000fe40000000a00 */
[----:B------:R-:W-:-:S04]  /*3fe0*/  ULEA UR21, UP0, UR18, UR22, 0x2 ;  /* 0x0000001612157291 */ /* 0x000fc8000f80103f */
[----:B------:R-:W-:Y:S01]  /*3ff0*/  ULEA.HI.X UR18, UR18, UR23, UR19, 0x2, UP0 ;  /* 0x0000001712127291 */ /* 0x000fe200080f1413 */
[----:B------:R-:W-:Y:S01]  /*4000*/  MOV R162, UR7 ;  /* 0x0000000700a27c02 */ /* 0x000fe20008000f00 */
        /* <DEDUP_REMOVED lines=18> */
[----:B------:R-:W-:Y:S01]  /*4130*/  ISETP.GE.U32.AND P3, PT, R126, UR20, PT ;  /* 0x000000147e007c0c */ /* 0x000fe2000bf66070 */
[----:B------:R-:W-:-:S03]  /*4140*/  FMUL.FTZ R154, R4, R99 ;  /* 0x00000063049a7220 */ /* 0x000fc60000410000 */
[----:B------:R-:W-:Y:S01]  /*4150*/  FSEL R145, R86, RZ, !P3 ;  /* 0x000000ff56917208 */ /* 0x000fe20005800000 */
[----:B------:R-:W0:Y:S01]  /*4160*/  MUFU.EX2 R2, R2 ;  /* 0x0000000200027308 */ /* 0x000e220000000800 */
[----:B-1----:R-:W-:Y:S01]  /*4170*/  FSEL R132, R5, 1, !P2 ;  /* 0x3f80000005847808 */ /* 0x002fe20005000000 */
[C---:B------:R-:W-:Y:S01]  /*4180*/  FMUL.FTZ R5, R4.reuse, R105 ;  /* 0x0000006904057220 */ /* 0x040fe20000410000 */
[----:B------:R-:W-:Y:S01]  /*4190*/  ISETP.GE.U32.AND P2, PT, R127, UR20, PT ;  /* 0x000000147f007c0c */ /* 0x000fe2000bf46070 */
[----:B------:R-:W-:-:S03]  /*41a0*/  FMUL.FTZ R4, R4, R98 ;  /* 0x0000006204047220 */ /* 0x000fc60000410000 */
[----:B------:R-:W-:Y:S01]  /*41b0*/  FSEL R143, R93, RZ, !P2 ;  /* 0x000000ff5d8f7208 */ /* 0x000fe20005000000 */
[----:B------:R-:W1:Y:S01]  /*41c0*/  MUFU.EX2 R3, R3 ;  /* 0x0000000300037308 */ /* 0x000e620000000800 */
[----:B--2---:R-:W-:Y:S02]  /*41d0*/  FSEL R136, R7, 1, !P4 ;  /* 0x3f80000007887808 */ /* 0x004fe40006000000 */
[----:B------:R-:W-:-:S04]  /*41e0*/  ISETP.GE.U32.AND P4, PT, R125, UR20, PT ;  /* 0x000000147d007c0c */ /* 0x000fc8000bf86070 */
        /* <DEDUP_REMOVED lines=16> */
[C---:B------:R-:W-:Y:S01]  /*42f0*/  FFMA.FTZ R2, R138.reuse, R2, R137 ;  /* 0x000000028a027223 */ /* 0x040fe20000010089 */
[----:B------:R-:W-:Y:S01]  /*4300*/  FSEL R118, R85, RZ, !P5 ;  /* 0x000000ff55767208 */ /* 0x000fe20006800000 */
[----:B------:R-:W2:Y:S01]  /*4310*/  MUFU.EX2 R5, R5 ;  /* 0x0000000500057308 */ /* 0x000ea20000000800 */
[----:B------:R-:W-:Y:S01]  /*4320*/  FMUL.FTZ R3, R138, R3 ;  /* 0x000000038a037220 */ /* 0x000fe20000410000 */
[----:B0-----:R-:W-:Y:S01]  /*4330*/  FSEL R144, R9, 1, !P2 ;  /* 0x3f80000009907808 */ /* 0x001fe20005000000 */
[C---:B------:R-:W-:Y:S01]  /*4340*/  FFMA.FTZ R2, R140.reuse, R2, R139 ;  /* 0x000000028c027223 */ /* 0x040fe2000001008b */
[----:B------:R-:W-:Y:S01]  /*4350*/  ISETP.GE.U32.AND P2, PT, R121, UR20, PT ;  /* 0x0000001479007c0c */ /* 0x000fe2000bf46070 */
[----:B------:R-:W-:Y:S02]  /*4360*/  FMUL.FTZ R3, R140, R3 ;  /* 0x000000038c037220 */ /* 0x000fe40000410000 */
[C---:B------:R-:W-:Y:S01]  /*4370*/  FFMA.FTZ R2, R142.reuse, R2, R141 ;  /* 0x000000028e027223 */ /* 0x040fe2000001008d */
[----:B------:R-:W0:Y:S01]  /*4380*/  MUFU.EX2 R6, R6 ;  /* 0x0000000600067308 */ /* 0x000e220000000800 */
[----:B------:R-:W-:Y:S01]  /*4390*/  FMUL.FTZ R3, R142, R3 ;  /* 0x000000038e037220 */ /* 0x000fe20000410000 */
[----:B-1----:R-:W-:Y:S01]  /*43a0*/  FSEL R146, R114, 1, !P3 ;  /* 0x3f80000072927808 */ /* 0x002fe20005800000 */
[----:B------:R-:W-:Y:S01]  /*43b0*/  FFMA.FTZ R2, R144, R2, R143 ;  /* 0x0000000290027223 */ /* 0x000fe2000001008f */
[----:B------:R-:W-:Y:S01]  /*43c0*/  ISETP.GE.U32.AND P3, PT, R120, UR20, PT ;  /* 0x0000001478007c0c */ /* 0x000fe2000bf66070 */
[----:B------:R-:W-:Y:S01]  /*43d0*/  FMUL.FTZ R3, R144, R3 ;  /* 0x0000000390037220 */ /* 0x000fe20000410000 */
[----:B------:R-:W-:Y:S01]  /*43e0*/  FSEL R114, R96, RZ, !P2 ;  /* 0x000000ff60727208 */ /* 0x000fe20005000000 */
[C---:B------:R-:W-:Y:S01]  /*43f0*/  FFMA.FTZ R2, R146.reuse, R2, R145 ;  /* 0x0000000292027223 */ /* 0x040fe20000010091 */
[----:B------:R-:W1:Y:S01]  /*4400*/  MUFU.EX2 R149, R149 ;  /* 0x0000009500957308 */ /* 0x000e620000000800 */
[----:B--2---:R-:W-:Y:S01]  /*4410*/  FSEL R130, R5, 1, !P4 ;  /* 0x3f80000005827808 */ /* 0x004fe20006000000 */
[----:B------:R-:W-:Y:S01]  /*4420*/  FMUL.FTZ R3, R146, R3 ;  /* 0x0000000392037220 */ /* 0x000fe20000410000 */
[----:B------:R-:W-:-:S02]  /*4430*/  ISETP.GE.U32.AND P4, PT, R119, UR20, PT ;  /* 0x0000001477007c0c */ /* 0x000fc4000bf86070 */
[----:B------:R-:W-:Y:S01]  /*4440*/  FSEL R148, R83, RZ, !P3 ;  /* 0x000000ff53947208 */ /* 0x000fe20005800000 */
        /* <DEDUP_REMOVED lines=14> */
[----:B------:R-:W-:-:S04]  /*4530*/  FMUL.FTZ R3, R149, R2 ;  /* 0x0000000295037220 */ /* 0x000fc80000410000 */
        /* <DEDUP_REMOVED lines=14> */
[----:B------:R-:W-:Y:S02]  /*4620*/  ISETP.GE.AND P1, PT, R63, 0x1, PT ;  /* 0x000000013f00780c */ /* 0x000fe40003f26270 */
[----:B------:R-:W-:Y:S01]  /*4630*/  MOV R4, UR26 ;  /* 0x0000001a00047c02 */ /* 0x000fe20008000f00 */
[C---:B------:R-:W-:Y:S02]  /*4640*/  FFMA.FTZ R3, R157.reuse, R5, R152 ;  /* 0x000000059d037223 */ /* 0x040fe40000010098 */
[----:B------:R-:W-:-:S02]  /*4650*/  FMUL.FTZ R2, R157, R2 ;  /* 0x000000029d027220 */ /* 0x000fc40000410000 */
[----:B------:R-:W-:Y:S01]  /*4660*/  IMAD.U32 R5, RZ, RZ, UR27 ;  /* 0x0000001bff057e24 */ /* 0x000fe2000f8e00ff */
[----:B------:R-:W0:Y:S04]  /*4670*/  SHFL.UP PT, R8, R3, 0x1, RZ ;  /* 0x0420000003087989 */ /* 0x000e2800000e00ff */
[----:B------:R-:W1:Y:S04]  /*4680*/  SHFL.UP PT, R9, R2, 0x1, RZ ;  /* 0x0420000002097989 */ /* 0x000e6800000e00ff */
[----:B------:R2:W5:Y:S01]  /*4690*/  LDG.E R156, [R4.64] ;  /* 0x0000001c049c7981 */ /* 0x000562000c1e1900 */
[----:B------:R-:W-:-:S02]  /*46a0*/  MOV R6, UR21 ;  /* 0x0000001500067c02 */ /* 0x000fc40008000f00 */
[----:B------:R-:W-:Y:S02]  /*46b0*/  MOV R7, UR18 ;  /* 0x0000001200077c02 */ /* 0x000fe40008000f00 */
[----:B------:R-:W-:-:S03]  /*46c0*/  ISETP.NE.AND P2, PT, R63, 0x1f, PT ;  /* 0x0000001f3f00780c */ /* 0x000fc60003f45270 */
[----:B------:R3:W5:Y:S01]  /*46d0*/  LDG.E R159, [R6.64] ;  /* 0x0000001c069f7981 */ /* 0x000762000c1e1900 */
[----:B------:R-:W-:Y:S01]  /*46e0*/  BSSY B0, `(.L_x_3432) ;  /* 0x0000033000007945 */ /* 0x000fe20003800000 */
[C---:B0-----:R-:W-:Y:S02]  /*46f0*/  @P1 FFMA.FTZ R3, R2.reuse, R8, R3 ;  /* 0x0000000802031223 */ /* 0x041fe40000010003 */
[----:B-1----:R-:W-:-:S03]  /*4700*/  @P1 FMUL.FTZ R2, R2, R9 ;  /* 0x0000000902021220 */ /* 0x002fc60000410000 */
[----:B------:R-:W0:Y:S01]  /*4710*/  SHFL.UP PT, R8, R3, 0x2, RZ ;  /* 0x0440000003087989 */ /* 0x000e2200000e00ff */
[----:B------:R-:W-:-:S03]  /*4720*/  ISETP.GE.AND P1, PT, R63, 0x2, PT ;  /* 0x000000023f00780c */ /* 0x000fc60003f26270 */
[----:B------:R-:W1:Y:S10]  /*4730*/  SHFL.UP PT, R9, R2, 0x2, RZ ;  /* 0x0440000002097989 */ /* 0x000e7400000e00ff */
[C---:B0-----:R-:W-:Y:S01]  /*4740*/  @P1 FFMA.FTZ R3, R2.reuse, R8, R3 ;  /* 0x0000000802031223 */ /* 0x041fe20000010003 */
[----:B------:R-:W-:Y:S01]  /*4750*/  HFMA2.MMA R8, -RZ, RZ, 1.875, 0 ;  /* 0x3f800000ff087435 */ /* 0x000fe200000001ff */
[----:B-1----:R-:W-:-:S03]  /*4760*/  @P1 FMUL.FTZ R2, R2, R9 ;  /* 0x0000000902021220 */ /* 0x002fc60000410000 */
[----:B--2---:R-:W0:Y:S01]  /*4770*/  SHFL.UP PT, R4, R3, 0x4, RZ ;  /* 0x0480000003047989 */ /* 0x004e2200000e00ff */
[----:B------:R-:W-:Y:S01]  /*4780*/  ISETP.GE.AND P1, PT, R63, 0x4, PT ;  /* 0x000000043f00780c */ /* 0x000fe20003f26270 */
[----:B------:R-:W-:Y:S02]  /*4790*/  IMAD.MOV.U32 R9, RZ, RZ, RZ ;  /* 0x000000ffff097224 */ /* 0x000fe400078e00ff */
[----:B------:R-:W1:Y:S04]  /*47a0*/  SHFL.UP PT, R5, R2, 0x4, RZ ;  /* 0x0480000002057989 */ /* 0x000e6800000e00ff */
[----:B------:R-:W-:Y:S06]  /*47b0*/  @!P0 LDS.64 R8, [R162.X8+0x10b0] ;  /* 0x0010b000a2088984 */ /* 0x000fec0000008a00 */
        /* <DEDUP_REMOVED lines=12> */
[----:B------:R-:W-:Y:S04]  /*4880*/  SHFL.UP PT, R160, R3, 0x1, RZ ;  /* 0x0420000003a07989 */ /* 0x000fe800000e00ff */
[----:B------:R0:W-:Y:S04]  /*4890*/  @!P2 STS.64 [R62.X8+0x1090], R2 ;  /* 0x001090023e00a388 */ /* 0x0001e80000008a00 */
[----:B------:R-:W-:Y:S06]  /*48a0*/  BAR.SYNC.DEFER_BLOCKING 0x0 ;  /* 0x0000000000007b1d */ /* 0x000fec0000010000 */
[----:B------:R1:W-:Y:S01]  /*48b0*/  SHFL.UP PT, R158, R2, 0x1, RZ ;  /* 0x04200000029e7989 */ /* 0x0003e200000e00ff */
[----:B0-----:R-:W-:-:S04]  /*48c0*/  SHF.R.U32.HI R62, RZ, 0x5, R80 ;  /* 0x00000005ff3e7819 */ /* 0x001fc80000011650 */
[----:B------:R-:W-:-:S04]  /*48d0*/  ISETP.NE.AND P1, PT, R62, RZ, PT ;  /* 0x000000ff3e00720c */ /* 0x000fc80003f25270 */
[C---:B------:R-:W-:Y:S01]  /*48e0*/  ISETP.NE.AND P3, PT, R63.reuse, RZ, P1 ;  /* 0x000000ff3f00720c */ /* 0x040fe20000f65270 */
[----:B---3--:R-:W0:Y:S08]  /*48f0*/  LDS.128 R4, [0x1090] ;  /* 0x00109000ff047984 */ /* 0x008e300000000c00 */
[----:B------:R-:W-:Y:S01]  /*4900*/  @P1 ISETP.NE.AND P2, PT, R63, RZ, PT ;  /* 0x000000ff3f00120c */ /* 0x000fe20003f45270 */
[----:B------:R-:W-:Y:S01]  /*4910*/  @P1 IMAD.MOV.U32 R3, RZ, RZ, R9 ;  /* 0x000000ffff031224 */ /* 0x000fe200078e0009 */
[----:B-1----:R-:W-:Y:S01]  /*4920*/  @P1 MOV R2, R8 ;  /* 0x0000000800021202 */ /* 0x002fe20000000f00 */
[----:B0-----:R-:W-:-:S02]  /*4930*/  @P1 FMUL.FTZ R161, R158, R4 ;  /* 0x000000049ea11220 */ /* 0x001fc40000410000 */
[----:B------:R-:W-:Y:S02]  /*4940*/  FFMA.FTZ R162, R5, R6, R7 ;  /* 0x0000000605a27223 */ /* 0x000fe40000010007 */
[----:B------:R-:W-:Y:S01]  /*4950*/  @P3 FFMA.FTZ R5, R158, R5, R160 ;  /* 0x000000059e053223 */ /* 0x000fe200000100a0 */
[----:B------:R-:W-:-:S04]  /*4960*/  @P1 FSEL R161, R4, R161, !P2 ;  /* 0x000000a104a11208 */ /* 0x000fc80005000000 */
        /* <DEDUP_REMOVED lines=10> */
.L_x_3433:
[----:B------:R-:W-:Y:S05]  /*4a10*/  BSYNC B0 ;  /* 0x0000000000007941 */ /* 0x000fea0003800000 */
.L_x_3432:
        /* <DEDUP_REMOVED lines=25> */
[----:B------:R-:W-:Y:S01]  /*4bb0*/  IMAD.U32 R6, RZ, RZ, UR7 ;  /* 0x00000007ff067e24 */ /* 0x000fe2000f8e00ff */
        /* <DEDUP_REMOVED lines=11> */
.L_x_3435:
[----:B------:R-:W-:Y:S05]  /*4c70*/  BSYNC B0 ;  /* 0x0000000000007941 */ /* 0x000fea0003800000 */
.L_x_3434:
        /* <DEDUP_REMOVED lines=22> */
.L_x_3431:
[----:B------:R-:W-:Y:S01]  /*4de0*/  BAR.SYNC.DEFER_BLOCKING 0x0 ;  /* 0x0000000000007b1d */ /* 0x000fe20000010000 */
[----:B------:R-:W-:Y:S01]  /*4df0*/  ISETP.NE.AND P0, PT, R80, RZ, PT ;  /* 0x000000ff5000720c */ /* 0x000fe20003f05270 */
[----:B------:R-:W-:Y:S01]  /*4e00*/  USHF.L.U32 UR18, UR6, 0xa, URZ ;  /* 0x0000000a06127899 */ /* 0x000fe2000800063f */
[----:B-1----:R-:W-:-:S03]  /*4e10*/  MOV R3, UR6 ;  /* 0x0000000600037c02 */ /* 0x002fc60008000f00 */
[----:B------:R-:W-:Y:S01]  /*4e20*/  ULDC.64 UR22, c[0x0][0x200] ;  /* 0x0000800000167ab9 */ /* 0x000fe20000000a00 */
[----:B------:R-:W-:Y:S01]  /*4e30*/  BSSY B0, `(.L_x_3437) ;  /* 0x000003c000007945 */ /* 0x000fe20003800000 */
[----:B------:R-:W-:Y:S02]  /*4e40*/  UIMAD UR19, UR37, UR22, URZ ;  /* 0x00000016251372a4 */ /* 0x000fe4000f8e023f */
[----:B------:R-:W-:Y:S02]  /*4e50*/  UIMAD.WIDE.U32 UR20, UR36, UR22, URZ ;  /* 0x00000016241472a5 */ /* 0x000fe4000f8e003f */
[----:B------:R-:W-:Y:S02]  /*4e60*/  UIMAD UR22, UR36, UR23, UR19 ;  /* 0x00000017241672a4 */ /* 0x000fe4000f8e0213 */
[----:B------:R-:W-:Y:S01]  /*4e70*/  @!P0 IMAD.MOV.U32 R2, RZ, RZ, -0x400 ;  /* 0xfffffc00ff028424 */ /* 0x000fe200078e00ff */
[----:B------:R-:W-:Y:S02]  /*4e80*/  USHF.R.S32.HI UR7, URZ, 0x1f, UR18 ;  /* 0x0000001f3f077899 */ /* 0x000fe40008011412 */
[----:B------:R-:W-:Y:S01]  /*4e90*/  UIADD3 UR19, UR21, UR22, URZ ;  /* 0x0000001615137290 */ /* 0x000fe2000fffe03f */
[----:B------:R-:W-:Y:S01]  /*4ea0*/  @!P0 IMAD R4, R2, R3, c[0x0][0x168] ;  /* 0x00005a0002048624 */ /* 0x000fe200078e0203 */
[----:B------:R-:W-:-:S04]  /*4eb0*/  IADD3 R2, P2, R61, UR18, RZ ;  /* 0x000000123d027c10 */ /* 0x000fc8000ff5e0ff */
        /* <DEDUP_REMOVED lines=18> */
[----:B0-----:R-:W-:Y:S04]  /*4fe0*/  LDS R9, [R40.X4] ;  /* 0x0000000028097984 */ /* 0x001fe80000004800 */
        /* <DEDUP_REMOVED lines=22> */
[----:B------:R-:W-:Y:S01]  /*5150*/  MOV R7, UR34 ;  /* 0x0000002200077c02 */ /* 0x000fe20008000f00 */
        /* <DEDUP_REMOVED lines=9> */
.L_x_3438:
[----:B------:R-:W-:Y:S05]  /*51f0*/  BSYNC B0 ;  /* 0x0000000000007941 */ /* 0x000fea0003800000 */
.L_x_3437:
        /* <DEDUP_REMOVED lines=13> */
[-C--:B------:R-:W-:Y:S01]  /*52d0*/  ISETP.GE.AND P5, PT, R52, R8.reuse, PT ;  /* 0x000000083400720c */ /* 0x080fe20003fa6270 */
[----:B0-----:R-:W-:Y:S01]  /*52e0*/  IMAD.U32 R7, RZ, RZ, UR24 ;  /* 0x00000018ff077e24 */ /* 0x001fe2000f8e00ff */
[----:B------:R-:W-:Y:S01]  /*52f0*/  UIADD3.X UR20, UR7, UR19, UR21, UP0, !UPT ;  /* 0x0000001307147290 */ /* 0x000fe200087fe415 */
[----:B------:R-:W-:-:S02]  /*5300*/  ISETP.GE.AND P2, PT, R51, R8, PT ;  /* 0x000000083300720c */ /* 0x000fc40003f46270 */
[----:B------:R-:W-:Y:S01]  /*5310*/  IADD3.X R5, R84, c[0x0][0x25c], RZ, P1, !PT ;  /* 0x0000970054057a10 */ /* 0x000fe20000ffe4ff */
[----:B------:R-:W-:Y:S01]  /*5320*/  UMOV UR19, 0xfffffc00 ;  /* 0xfffffc0000137882 */ /* 0x000fe20000000000 */
[----:B------:R-:W-:Y:S01]  /*5330*/  LEA R4, P6, R7, R4, 0x2 ;  /* 0x0000000407047211 */ /* 0x000fe200078c10ff */
[----:B------:R-:W-:Y:S01]  /*5340*/  UIMAD UR22, UR6, UR19, UR22 ;  /* 0x00000013061672a4 */ /* 0x000fe2000f8e0216 */
[-C--:B------:R-:W-:Y:S02]  /*5350*/  ISETP.GE.AND P1, PT, R82, R8.reuse, PT ;  /* 0x000000085200720c */ /* 0x080fe40003f26270 */
[----:B------:R-:W-:Y:S01]  /*5360*/  MOV R6, UR24 ;  /* 0x0000001800067c02 */ /* 0x000fe20008000f00 */
[----:B------:R-:W-:Y:S01]  /*5370*/  ULDC.64 UR24, c[0x0][0x1f8] ;  /* 0x00007e0000187ab9 */ /* 0x000fe20000000a00 */
[----:B------:R-:W-:Y:S01]  /*5380*/  MOV R7, UR20 ;  /* 0x0000001400077c02 */ /* 0x000fe20008000f00 */
[----:B------:R-:W-:Y:S01]  /*5390*/  ULDC.64 UR20, c[0x0][0x1f0] ;  /* 0x00007c0000147ab9 */ /* 0x000fe20000000a00 */
[----:B------:R-:W-:Y:S01]  /*53a0*/  MOV R9, UR36 ;  /* 0x0000002400097c02 */ /* 0x000fe20008000f00 */
[----:B------:R-:W-:Y:S01]  /*53b0*/  UIMAD UR19, UR37, UR20, URZ ;  /* 0x00000014251372a4 */ /* 0x000fe2000f8e023f */
[----:B------:R-:W-:Y:S01]  /*53c0*/  LEA.HI.X R5, R6, R5, R7, 0x2, P6 ;  /* 0x0000000506057211 */ /* 0x000fe200030f1407 */
[----:B------:R-:W-:Y:S01]  /*53d0*/  IMAD.U32 R6, RZ, RZ, UR18 ;  /* 0x00000012ff067e24 */ /* 0x000fe2000f8e00ff */
[-C--:B------:R-:W-:Y:S01]  /*53e0*/  ISETP.GE.AND P6, PT, R49, R8.reuse, PT ;  /* 0x000000083100720c */ /* 0x080fe20003fc6270 */
[----:B------:R-:W-:Y:S01]  /*53f0*/  UIMAD UR19, UR36, UR21, UR19 ;  /* 0x00000015241372a4 */ /* 0x000fe2000f8e0213 */
[----:B------:R-:W-:Y:S01]  /*5400*/  MOV R7, UR7 ;  /* 0x0000000700077c02 */ /* 0x000fe20008000f00 */
[----:B------:R0:W-:Y:S01]  /*5410*/  @!P3 STG.E [R4.64+0x80], R87 ;  /* 0x000080570400b986 */ /* 0x0001e2000c10191c */
[----:B------:R-:W-:Y:S01]  /*5420*/  ISETP.GE.AND P3, PT, R47, R8, PT ;  /* 0x000000082f00720c */ /* 0x000fe20003f66270 */
[----:B------:R-:W-:-:S02]  /*5430*/  UIMAD.WIDE.U32 UR20, UR36, UR20, URZ ;  /* 0x00000014241472a5 */ /* 0x000fc4000f8e003f */
[----:B------:R-:W-:Y:S01]  /*5440*/  @!P4 STG.E [R4.64+0x100], R89 ;  /* 0x000100590400c986 */ /* 0x000fe2000c10191c */
[-C--:B------:R-:W-:Y:S01]  /*5450*/  ISETP.GE.AND P4, PT, R46, R8.reuse, PT ;  /* 0x000000082e00720c */ /* 0x080fe20003f86270 */
[----:B------:R-:W-:Y:S02]  /*5460*/  UIADD3 UR21, UR21, UR19, URZ ;  /* 0x0000001315157290 */ /* 0x000fe4000fffe03f */
[----:B------:R-:W-:Y:S01]  /*5470*/  @!P5 STG.E [R4.64+0x180], R91 ;  /* 0x0001805b0400d986 */ /* 0x000fe2000c10191c */
[-C--:B------:R-:W-:Y:S01]  /*5480*/  ISETP.GE.AND P5, PT, R50, R8.reuse, PT ;  /* 0x000000083200720c */ /* 0x080fe20003fa6270 */
[----:B------:R-:W-:Y:S02]  /*5490*/  UIMAD.WIDE.U32 UR20, UR34, UR24, UR20 ;  /* 0x00000018221472a5 */ /* 0x000fe4000f8e0014 */
[----:B------:R-:W-:Y:S01]  /*54a0*/  @!P2 STG.E [R4.64+0x200], R93 ;  /* 0x0002005d0400a986 */ /* 0x000fe2000c10191c */
[----:B------:R-:W-:Y:S01]  /*54b0*/  ISETP.GE.AND P2, PT, R48, R8, PT ;  /* 0x000000083000720c */ /* 0x000fe20003f46270 */
[----:B------:R-:W-:-:S02]  /*54c0*/  UIADD3 UR23, UP0, UR18, UR20, URZ ;  /* 0x0000001412177290 */ /* 0x000fc4000ff1e03f */
[----:B------:R1:W-:Y:S01]  /*54d0*/  @!P1 STG.E [R4.64], R85 ;  /* 0x0000005504009986 */ /* 0x0003e2000c10191c */
[----:B------:R-:W-:-:S03]  /*54e0*/  ISETP.GE.AND P1, PT, R61, UR22, PT ;  /* 0x000000163d007c0c */ /* 0x000fc6000bf26270 */
[----:B------:R-:W-:Y:S01]  /*54f0*/  @!P6 STG.E [R4.64+0x300], R97 ;  /* 0x000300610400e986 */ /* 0x000fe2000c10191c */
[-C--:B------:R-:W-:Y:S02]  /*5500*/  ISETP.GE.AND P6, PT, R42, R8.reuse, PT ;  /* 0x000000082a00720c */ /* 0x080fe40003fc6270 */
[----:B0-----:R-:W-:Y:S01]  /*5510*/  MOV R87, UR23 ;  /* 0x0000001700577c02 */ /* 0x001fe20008000f00 */
[----:B------:R-:W-:Y:S01]  /*5520*/  @!P5 STG.E [R4.64+0x280], R95 ;  /* 0x0002805f0400d986 */ /* 0x000fe2000c10191c */
        /* <DEDUP_REMOVED lines=12> */
[----:B------:R-:W-:Y:S01]  /*55f0*/  @!P1 IMAD.WIDE.U32 R6, R9, c[0x0][0x1f8], R6 ;  /* 0x00007e0009069a25 */ /* 0x000fe200078e0006 */
[----:B------:R-:W-:Y:S02]  /*5600*/  UIMAD UR19, UR34, UR25, UR19 ;  /* 0x00000019221372a4 */ /* 0x000fe4000f8e0213 */
[----:B------:R-:W-:Y:S02]  /*5610*/  @!P6 STG.E [R4.64+0x680], R111 ;  /* 0x0006806f0400e986 */ /* 0x000fe4000c10191c */
[----:B------:R-:W-:Y:S02]  /*5620*/  UIADD3.X UR20, UR7, UR19, UR21, UP0, !UPT ;  /* 0x0000001307147290 */ /* 0x000fe400087fe415 */
[----:B------:R-:W-:Y:S01]  /*5630*/  @!P3 STG.E [R4.64+0x580], R107 ;  /* 0x0005806b0400b986 */ /* 0x000fe2000c10191c */
[----:B-1----:R-:W-:-:S03]  /*5640*/  @!P1 IADD3 R85, P3, R61, R6, RZ ;  /* 0x000000063d559210 */ /* 0x002fc60007f7e0ff */
[----:B------:R-:W-:Y:S01]  /*5650*/  @!P4 STG.E [R4.64+0x600], R109 ;  /* 0x0006006d0400c986 */ /* 0x000fe2000c10191c */
[----:B------:R-:W-:Y:S01]  /*5660*/  IADD3 R8, P4, R83, c[0x0][0x268], RZ ;  /* 0x00009a0053087a10 */ /* 0x000fe20007f9e0ff */
[----:B------:R-:W-:Y:S01]  /*5670*/  IMAD.U32 R88, RZ, RZ, UR20 ;  /* 0x00000014ff587e24 */ /* 0x000fe2000f8e00ff */
[----:B------:R-:W-:Y:S01]  /*5680*/  @!P1 IADD3.X R86, R55, UR19, R7, P3, !PT ;  /* 0x0000001337569c10 */ /* 0x000fe20009ffe407 */
[----:B------:R0:W-:Y:S01]  /*5690*/  @!P2 STG.E [R4.64+0x700], R113 ;  /* 0x000700710400a986 */ /* 0x0001e2000c10191c */
[----:B------:R-:W-:Y:S02]  /*56a0*/  IADD3.X R9, R84, c[0x0][0x26c], RZ, P4, !PT ;  /* 0x00009b0054097a10 */ /* 0x000fe400027fe4ff */
[----:B------:R-:W-:Y:S02]  /*56b0*/  @!P1 LEA R6, P3, R85, c[0x0][0x268], 0x2 ;  /* 0x00009a0055069a11 */ /* 0x000fe400078610ff */
[----:B------:R-:W-:Y:S02]  /*56c0*/  LEA R8, P4, R87, R8, 0x2 ;  /* 0x0000000857087211 */ /* 0x000fe400078810ff */
[----:B------:R-:W-:Y:S01]  /*56d0*/  @!P1 LEA.HI.X R7, R85, c[0x0][0x26c], R86, 0x2, P3 ;  /* 0x00009b0055079a11 */ /* 0x000fe200018f1456 */
[----:B------:R-:W-:Y:S01]  /*56e0*/  HFMA2.MMA R85, -RZ, RZ, 0, 0 ;  /* 0x00000000ff557435 */ /* 0x000fe200000001ff */
[----:B------:R-:W-:Y:S01]  /*56f0*/  BAR.SYNC.DEFER_BLOCKING 0x0 ;  /* 0x0000000000007b1d */ /* 0x000fe20000010000 */
[----:B------:R-:W-:-:S02]  /*5700*/  LEA.HI.X R9, R87, R9, R88, 0x2, P4 ;  /* 0x0000000957097211 */ /* 0x000fc400020f1458 */
[----:B------:R-:W-:Y:S01]  /*5710*/  ISETP.GE.AND P4, PT, R82, UR22, PT ;  /* 0x0000001652007c0c */ /* 0x000fe2000bf86270 */
[----:B------:R-:W-:Y:S01]  /*5720*/  CS2R R86, SRZ ;  /* 0x0000000000567805 */ /* 0x000fe2000001ff00 */
[----:B------:R-:W-:Y:S02]  /*5730*/  ISETP.GE.AND P3, PT, R54, UR22, PT ;  /* 0x0000001636007c0c */ /* 0x000fe4000bf66270 */
[----:B------:R-:W-:Y:S01]  /*5740*/  ISETP.GE.AND P2, PT, R53, UR22, PT ;  /* 0x0000001635007c0c */ /* 0x000fe2000bf46270 */
[----:B------:R-:W-:Y:S01]  /*5750*/  CS2R R88, SRZ ;  /* 0x0000000000587805 */ /* 0x000fe2000001ff00 */
[----:B------:R-:W-:Y:S02]  /*5760*/  ISETP.GE.AND P6, PT, R51, UR22, PT ;  /* 0x0000001633007c0c */ /* 0x000fe4000bfc6270 */
[----:B------:R-:W-:Y:S01]  /*5770*/  ISETP.GE.AND P5, PT, R50, UR22, PT ;  /* 0x0000001632007c0c */ /* 0x000fe2000bfa6270 */
[----:B0-----:R-:W-:Y:S01]  /*5780*/  CS2R R4, SRZ ;  /* 0x0000000000047805 */ /* 0x001fe2000001ff00 */
[----:B------:R-:W-:Y:S01]  /*5790*/  MOV R90, RZ ;  /* 0x000000ff005a7202 */ /* 0x000fe20000000f00 */
        /* <DEDUP_REMOVED lines=112> */
[----:B------:R-:W0:Y:S01]  /*5ea0*/  MUFU.RCP R112, R95 ;  /* 0x0000005f00707308 */ /* 0x000e220000001000 */
        /* <DEDUP_REMOVED lines=92> */
[----:B------:R-:W-:Y:S01]  /*6470*/  IMAD.U32 R5, RZ, RZ, UR36 ;  /* 0x00000024ff057e24 */ /* 0x000fe2000f8e00ff */
[----:B------:R-:W-:Y:S02]  /*6480*/  ULDC.64 UR24, c[0x0][0x218] ;  /* 0x0000860000187ab9 */ /* 0x000fe40000000a00 */
[----:B------:R-:W-:Y:S01]  /*6490*/  UIMAD UR23, UR35, UR24, URZ ;  /* 0x00000018231772a4 */ /* 0x000fe2000f8e023f */
[----:B------:R-:W-:Y:S01]  /*64a0*/  IMAD.WIDE.U32 R2, R5, c[0x0][0x210], R2 ;  /* 0x0000840005027a25 */ /* 0x000fe200078e0002 */
[----:B------:R-:W-:Y:S02]  /*64b0*/  MOV R5, UR34 ;  /* 0x0000002200057c02 */ /* 0x000fe40008000f00 */
[----:B------:R-:W-:Y:S02]  /*64c0*/  UIMAD UR23, UR34, UR25, UR23 ;  /* 0x00000019221772a4 */ /* 0x000fe4000f8e0217 */
[----:B------:R-:W-:-:S05]  /*64d0*/  IADD3 R3, R3, UR22, RZ ;  /* 0x0000001603037c10 */ /* 0x000fca000fffe0ff */
[----:B------:R-:W-:-:S05]  /*64e0*/  IMAD.WIDE.U32 R2, R5, c[0x0][0x218], R2 ;  /* 0x0000860005027a25 */ /* 0x000fca00078e0002 */
[----:B------:R-:W-:Y:S02]  /*64f0*/  IADD3 R3, R3, UR23, RZ ;  /* 0x0000001703037c10 */ /* 0x000fe4000fffe0ff */
[----:B------:R-:W-:-:S04]  /*6500*/  LEA R4, P0, R2, c[0x0][0x270], 0x2 ;  /* 0x00009c0002047a11 */ /* 0x000fc800078010ff */
[----:B------:R-:W-:-:S05]  /*6510*/  LEA.HI.X R5, R2, c[0x0][0x274], R3, 0x2, P0 ;  /* 0x00009d0002057a11 */ /* 0x000fca00000f1403 */
[----:B------:R0:W-:Y:S04]  /*6520*/  STG.E [R4.64], R7 ;  /* 0x0000000704007986 */ /* 0x0001e8000c10191c */
.L_x_3440:
[----:B------:R-:W-:Y:S05]  /*6530*/  BSYNC B0 ;  /* 0x0000000000007941 */ /* 0x000fea0003800000 */
.L_x_3439:
        /* <DEDUP_REMOVED lines=53> */
.L_x_3441:
[----:B------:R-:W-:Y:S05]  /*6890*/  EXIT ;  /* 0x000000000000794d */ /* 0x000fea0003800000 */
.L_x_3443:
        /* <DEDUP_REMOVED lines=14> */
.L_x_5417:


//--------------------- .text._Z25selective_scan_fwd_kernelI32Selective_Scan_fwd_kernel_traitsILi64ELi16ELi1ELb0ELb0ELb1ELb0EffEEv13SSMParamsBase --------------------------
	.section	.text._Z25selective_scan_fwd_kernelI32Selective_Scan_fwd_kernel_traitsILi64ELi16ELi1ELb0ELb0ELb1ELb0EffEEv13SSMParamsBase,"ax",@progbits
	.sectioninfo	@"SHI_REGISTERS=168"
	.align	128
        .global         _Z25selective_scan_fwd_kernelI32Selective_Scan_fwd_kernel_traitsILi64ELi16ELi1ELb0ELb0ELb1ELb0EffEEv13SSMParamsBase
        .type           _Z25selective_scan_fwd_kernelI32Selective_Scan_fwd_kernel_traitsILi64ELi16ELi1ELb0ELb0ELb1ELb0EffEEv13SSMParamsBase,@function
        .size           _Z25selective_scan_fwd_kernelI32Selective_Scan_fwd_kernel_traitsILi64ELi16ELi1ELb0ELb0ELb1ELb0EffEEv13SSMParamsBase,(.L_x_5418 - _Z25selective_scan_fwd_kernelI32Selective_Scan_fwd_kernel_traitsILi64ELi16ELi1ELb0ELb0ELb1ELb0EffEEv13SSMParamsBase)
        .other          _Z25selective_scan_fwd_kernelI32Selective_Scan_fwd_kernel_traitsILi64ELi16ELi1ELb0ELb0ELb1ELb0EffEEv13SSMParamsBase,@"STO_CUDA_ENTRY STV_DEFAULT"
_Z25selective_scan_fwd_kernelI32Selective_Scan_fwd_kernel_traitsILi64ELi16ELi1ELb0ELb0ELb1ELb0EffEEv13SSMParamsBase:
.text._Z25selective_scan_fwd_kernelI32Selective_Scan_fwd_kernel_traitsILi64ELi16ELi1ELb0ELb0ELb1ELb0EffEEv13SSMParamsBase:
        /* <DEDUP_REMOVED lines=11> */
[----:B------:R-:W-:Y:S02]  /*00b0*/  ULDC.64 UR8, c[0x0][0x1d0] ;  /* 0x0000740000087ab9 */ /* 0x000fe40000000a00 */
[----:B------:R-:W-:Y:S02]  /*00c0*/  ULDC.64 UR14, c[0x0][0x1b0] ;  /* 0x00006c00000e7ab9 */ /* 0x000fe40000000a00 */
[----:B------:R-:W-:Y:S02]  /*00d0*/  ULDC.64 UR10, c[0x0][0x1e0] ;  /* 0x00007800000a7ab9 */ /* 0x000fe40000000a00 */
[----:B------:R-:W-:Y:S02]  /*00e0*/  ULDC.64 UR16, c[0x0][0x1d8] ;  /* 0x0000760000107ab9 */ /* 0x000fe40000000a00 */
[----:B0-----:R-:W-:-:S02]  /*00f0*/  USHF.R.S32.HI UR21, URZ, 0x1f, UR22 ;  /* 0x0000001f3f157899 */ /* 0x001fc40008011416 */
[----:B------:R-:W-:Y:S01]  /*0100*/  @UP1 ULEA UR6, UP3, UR22, UR6, 0x2 ;  /* 0x0000000616061291 */ /* 0x000fe2000f86103f */
[----:B------:R-:W0:Y:S01]  /*0110*/  I2F.RP R0, R9 ;  /* 0x0000000900007306 */ /* 0x000e220000209400 */
[----:B------:R-:W-:Y:S02]  /*0120*/  UISETP.NE.AND.EX UP0, UPT, URZ, UR5, UPT, UP0 ;  /* 0x000000053f00728c */ /* 0x000fe4000bf05300 */
[----:B------:R-:W-:Y:S02]  /*0130*/  @UP1 ULEA.HI.X UR7, UR22, UR7, UR21, 0x2, UP3 ;  /* 0x0000000716071291 */ /* 0x000fe400098f1415 */
[----:B------:R-:W-:Y:S02]  /*0140*/  IMAD.U32 R4, RZ, RZ, UR6 ;  /* 0x00000006ff047e24 */ /* 0x000fe4000f8e00ff */
[----:B------:R-:W-:Y:S02]  /*0150*/  PLOP3.LUT P1, PT, PT, PT, UP0, 0x80, 0x0 ;  /* 0x000000000000781c */ /* 0x000fe40003f2f008 */
[----:B------:R-:W-:-:S03]  /*0160*/  MOV R5, UR7 ;  /* 0x0000000700057c02 */ /* 0x000fc60008000f00 */
[----:B------:R-:W-:Y:S02]  /*0170*/  @UP0 ULEA UR4, UP2, UR22, UR4, 0x2 ;  /* 0x0000000416040291 */ /* 0x000fe4000f84103f */
[----:B------:R2:W5:Y:S01]  /*0180*/  @P0 LDG.E R4, [R4.64] ;  /* 0x0000001204040981 */ /* 0x000562000c1e1900 */
[----:B0-----:R-:W0:Y:S01]  /*0190*/  MUFU.RCP R0, R0 ;  /* 0x0000000000007308 */ /* 0x001e220000001000 */
[----:B------:R-:W-:Y:S02]  /*01a0*/  @UP0 ULEA.HI.X UR5, UR22, UR5, UR21, 0x2, UP2 ;  /* 0x0000000516050291 */ /* 0x000fe400090f1415 */
[----:B------:R-:W-:-:S04]  /*01b0*/  IMAD.U32 R2, RZ, RZ, UR4 ;  /* 0x00000004ff027e24 */ /* 0x000fc8000f8e00ff */
[----:B------:R-:W-:-:S05]  /*01c0*/  MOV R3, UR5 ;  /* 0x0000000500037c02 */ /* 0x000fca0008000f00 */
[----:B------:R3:W5:Y:S01]  /*01d0*/  @P1 LDG.E R8, [R2.64] ;  /* 0x0000001202081981 */ /* 0x000762000c1e1900 */
[----:B0-----:R-:W-:-:S04]  /*01e0*/  IADD3 R6, R0, 0xffffffe, RZ ;  /* 0x0ffffffe00067810 */ /* 0x001fc80007ffe0ff */
[----:B------:R0:W4:Y:S02]  /*01f0*/  F2I.FTZ.U32.TRUNC.NTZ R7, R6 ;  /* 0x0000000600077305 */ /* 0x000124000021f000 */
[----:B0-----:R-:W-:Y:S01]  /*0200*/  HFMA2.MMA R6, -RZ, RZ, 0, 0 ;  /* 0x00000000ff067435 */ /* 0x001fe200000001ff */
[----:B----4-:R-:W-:-:S04]  /*0210*/  IMAD.MOV R10, RZ, RZ, -R7 ;  /* 0x000000ffff0a7224 */ /* 0x010fc800078e0a07 */
[----:B---3--:R-:W-:Y:S01]  /*0220*/  IMAD R3, R10, R9, RZ ;  /* 0x000000090a037224 */ /* 0x008fe200078e02ff */
[----:B------:R-:W-:-:S04]  /*0230*/  IABS R0, UR22 ;  /* 0x0000001600007c13 */ /* 0x000fc80008000000 */
[----:B------:R-:W-:Y:S01]  /*0240*/  IMAD.HI.U32 R7, R7, R3, R6 ;  /* 0x0000000307077227 */ /* 0x000fe200078e0006 */
[----:B-1----:R-:W-:-:S05]  /*0250*/  USHF.R.S32.HI UR24, URZ, 0x1f, UR23 ;  /* 0x0000001f3f187899 */ /* 0x002fca0008011417 */
[----:B------:R-:W-:-:S04]  /*0260*/  IMAD.HI.U32 R7, R7, R0, RZ ;  /* 0x0000000007077227 */ /* 0x000fc800078e00ff */
[----:B------:R-:W-:Y:S01]  /*0270*/  IMAD.MOV R2, RZ, RZ, -R7 ;  /* 0x000000ffff027224 */ /* 0x000fe200078e0a07 */
[----:B------:R-:W-:-:S03]  /*0280*/  UIMAD UR4, UR24, UR8, URZ ;  /* 0x00000008180472a4 */ /* 0x000fc6000f8e023f */
[C---:B------:R-:W-:Y:S01]  /*0290*/  IMAD R0, R9.reuse, R2, R0 ;  /* 0x0000000209007224 */ /* 0x040fe200078e0200 */
[----:B------:R-:W-:Y:S01]  /*02a0*/  UIMAD.WIDE.U32 UR6, UR23, UR8, URZ ;  /* 0x00000008170672a5 */ /* 0x000fe2000f8e003f */
[----:B------:R-:W-:Y:S01]  /*02b0*/  MOV R2, c[0x0][0x174] ;  /* 0x00005d0000027a02 */ /* 0x000fe20000000f00 */
[----:B------:R-:W-:Y:S02]  /*02c0*/  UIMAD UR4, UR23, UR9, UR4 ;  /* 0x00000009170472a4 */ /* 0x000fe4000f8e0204 */
[----:B------:R-:W-:Y:S01]  /*02d0*/  UIMAD UR12, UR24, UR14, URZ ;  /* 0x0000000e180c72a4 */ /* 0x000fe2000f8e023f */
[----:B------:R-:W-:Y:S01]  /*02e0*/  ISETP.GT.U32.AND P4, PT, R9, R0, PT ;  /* 0x000000000900720c */ /* 0x000fe20003f84070 */
[----:B------:R-:W-:Y:S01]  /*02f0*/  UIMAD UR5, UR24, UR10, URZ ;  /* 0x0000000a180572a4 */ /* 0x000fe2000f8e023f */
[----:B------:R-:W-:Y:S01]  /*0300*/  ISETP.GE.AND P6, PT, R2, 0x1, PT ;  /* 0x000000010200780c */ /* 0x000fe20003fc6270 */
[----:B------:R-:W-:Y:S02]  /*0310*/  UIMAD.WIDE.U32 UR8, UR23, UR10, URZ ;  /* 0x0000000a170872a5 */ /* 0x000fe4000f8e003f */
[----:B------:R-:W-:-:S02]  /*0320*/  UIADD3 UR7, UR7, UR4, URZ ;  /* 0x0000000407077290 */ /* 0x000fc4000fffe03f */
[----:B------:R-:W-:Y:S02]  /*0330*/  UIMAD UR10, UR21, UR16, URZ ;  /* 0x00000010150a72a4 */ /* 0x000fe4000f8e023f */
[----:B------:R-:W-:Y:S02]  /*0340*/  UIMAD UR11, UR23, UR11, UR5 ;  /* 0x0000000b170b72a4 */ /* 0x000fe4000f8e0205 */
[----:B------:R-:W-:Y:S02]  /*0350*/  UIMAD.WIDE.U32 UR4, UR23, UR14, URZ ;  /* 0x0000000e170472a5 */ /* 0x000fe4000f8e003f */
[----:B------:R-:W-:Y:S02]  /*0360*/  UIMAD UR13, UR23, UR15, UR12 ;  /* 0x0000000f170d72a4 */ /* 0x000fe4000f8e020c */
[----:B------:R-:W-:Y:S02]  /*0370*/  UIMAD UR14, UR22, UR17, UR10 ;  /* 0x00000011160e72a4 */ /* 0x000fe4000f8e020a */
[----:B------:R-:W-:-:S02]  /*0380*/  UIMAD.WIDE.U32 UR6, UR22, UR16, UR6 ;  /* 0x00000010160672a5 */ /* 0x000fc4000f8e0006 */
[----:B------:R-:W-:Y:S02]  /*0390*/  ULDC UR12, c[0x0][0x178] ;  /* 0x00005e00000c7ab9 */ /* 0x000fe40000000800 */
[----:B------:R-:W-:Y:S02]  /*03a0*/  ULDC.64 UR16, c[0x0][0x1e8] ;  /* 0x00007a0000107ab9 */ /* 0x000fe40000000a00 */
[----:B------:R-:W-:Y:S02]  /*03b0*/  ULOP3.LUT UR12, UR22, UR12, URZ, 0x3c, !UPT ;  /* 0x0000000c160c7292 */ /* 0x000fe4000f8e3c3f */
[----:B------:R-:W-:Y:S02]  /*03c0*/  UIMAD UR10, UR21, UR16, URZ ;  /* 0x00000010150a72a4 */ /* 0x000fe4000f8e023f */
[----:B------:R-:W-:Y:S01]  /*03d0*/  UIADD3 UR9, UR9, UR11, URZ ;  /* 0x0000000b09097290 */ /* 0x000fe2000fffe03f */
[----:B------:R-:W-:Y:S01]  /*03e0*/  @!P4 IMAD.IADD R0, R0, 0x1, -R9 ;  /* 0x000000010000c824 */ /* 0x000fe200078e0a09 */
[----:B------:R-:W-:Y:S01]  /*03f0*/  UIMAD UR15, UR22, UR17, UR10 ;  /* 0x00000011160f72a4 */ /* 0x000fe2000f8e020a */
[----:B------:R-:W-:Y:S01]  /*0400*/  ISETP.LE.AND P5, PT, RZ, UR12, PT ;  /* 0x0000000cff007c0c */ /* 0x000fe2000bfa3270 */
[----:B------:R-:W-:Y:S01]  /*0410*/  UIMAD.WIDE.U32 UR10, UR22, UR16, UR8 ;  /* 0x00000010160a72a5 */ /* 0x000fe2000f8e0008 */
[----:B------:R-:W-:-:S02]  /*0420*/  ISETP.NE.AND P3, PT, RZ, c[0x0][0x178], PT ;  /* 0x00005e00ff007a0c */ /* 0x000fc40003f65270 */
[----:B------:R-:W-:Y:S02]  /*0430*/  ISETP.GE.U32.AND P2, PT, R0, R9, PT ;  /* 0x000000090000720c */ /* 0x000fe40003f46070 */
[----:B------:R-:W-:Y:S01]  /*0440*/  @!P4 IADD3 R7, R7, 0x1, RZ ;  /* 0x000000010707c810 */ /* 0x000fe20007ffe0ff */
[----:B------:R-:W-:Y:S10]  /*0450*/  @!P6 EXIT ;  /* 0x000000000000e94d */ /* 0x000ff40003800000 */
[----:B--2---:R-:W0:Y:S01]  /*0460*/  S2R R112, SR_TID.X ;  /* 0x0000000000707919 */ /* 0x004e220000002100 */
[----:B------:R-:W-:Y:S01]  /*0470*/  ULDC.64 UR16, c[0x0][0x198] ;  /* 0x0000660000107ab9 */ /* 0x000fe20000000a00 */
[----:B------:R-:W-:Y:S01]  /*0480*/  @P2 IADD3 R7, R7, 0x1, RZ ;  /* 0x0000000107072810 */ /* 0x000fe20007ffe0ff */
[----:B------:R-:W-:Y:S01]  /*0490*/  UIMAD UR12, UR21, UR16, URZ ;  /* 0x00000010150c72a4 */ /* 0x000fe2000f8e023f */
[----:B------:R-:W-:Y:S01]  /*04a0*/  IMAD.U32 R2, RZ, RZ, UR4 ;  /* 0x00000004ff027e24 */ /* 0x000fe2000f8e00ff */
[----:B------:R-:W-:Y:S01]  /*04b0*/  UIMAD.WIDE.U32 UR8, UR22, UR16, URZ ;  /* 0x00000010160872a5 */ /* 0x000fe2000f8e003f */
[----:B------:R-:W-:Y:S01]  /*04c0*/  MOV R3, UR5 ;  /* 0x0000000500037c02 */ /* 0x000fe20008000f00 */
[----:B------:R-:W-:Y:S01]  /*04d0*/  UIMAD UR16, UR22, UR17, UR12 ;  /* 0x00000011161072a4 */ /* 0x000fe2000f8e020c */
[----:B------:R-:W-:Y:S01]  /*04e0*/  @!P5 IADD3 R7, -R7, RZ, RZ ;  /* 0x000000ff0707d210 */ /* 0x000fe20007ffe1ff */
[----:B------:R-:W-:Y:S01]  /*04f0*/  UIADD3 UR12, UR5, UR13, URZ ;  /* 0x0000000d050c7290 */ /* 0x000fe2000fffe03f */
[----:B------:R-:W-:Y:S01]  /*0500*/  @!P3 LOP3.LUT R7, RZ, c[0x0][0x178], RZ, 0x33, !PT ;  /* 0x00005e00ff07ba12 */ /* 0x000fe200078e33ff */
[----:B------:R-:W-:Y:S01]  /*0510*/  UMOV UR4, URZ ;  /* 0x0000003f00047c82 */ /* 0x000fe20008000000 */
[----:B------:R-:W1:Y:S01]  /*0520*/  S2R R111, SR_LANEID ;  /* 0x00000000006f7919 */ /* 0x000e620000000000 */
[----:B------:R-:W-:Y:S01]  /*0530*/  UMOV UR5, URZ ;  /* 0x0000003f00057c82 */ /* 0x000fe20008000000 */
[----:B------:R-:W-:Y:S01]  /*0540*/  SHF.R.S32.HI R0, RZ, 0x1f, R7 ;  /* 0x0000001fff007819 */ /* 0x000fe20000011407 */
[----:B-----5:R2:W3:Y:S01]  /*0550*/  @P1 R2UR UR4, R8 ;  /* 0x00000000080413c2 */ /* 0x0204e200000e0000 */
[----:B------:R-:W-:Y:S01]  /*0560*/  IMAD.U32 R3, RZ, RZ, UR12 ;  /* 0x0000000cff037e24 */ /* 0x000fe2000f8e00ff */
[----:B------:R-:W-:-:S02]  /*0570*/  ULDC.64 UR28, c[0x0][0x248] ;  /* 0x00009200001c7ab9 */ /* 0x000fc40000000a00 */
[----:B------:R-:W-:Y:S01]  /*0580*/  IMAD R0, R0, c[0x0][0x1c8], RZ ;  /* 0x0000720000007a24 */ /* 0x000fe200078e02ff */
[----:B------:R-:W-:Y:S01]  /*0590*/  UIADD3 UR14, UR7, UR14, URZ ;  /* 0x0000000e070e7290 */ /* 0x000fe2000fffe03f */
[C---:B------:R-:W-:Y:S01]  /*05a0*/  IMAD.WIDE.U32 R2, R7.reuse, c[0x0][0x1c8], R2 ;  /* 0x0000720007027a25 */ /* 0x040fe200078e0002 */
[----:B------:R-:W-:Y:S01]  /*05b0*/  UIADD3 UR15, UR11, UR15, URZ ;  /* 0x0000000f0b0f7290 */ /* 0x000fe2000fffe03f */
[----:B------:R2:W4:Y:S01]  /*05c0*/  @P0 R2UR UR5, R4 ;  /* 0x00000000040503c2 */ /* 0x00052200000e0000 */
[----:B------:R-:W-:Y:S01]  /*05d0*/  ULEA UR13, UP1, UR10, UR28, 0x2 ;  /* 0x0000001c0a0d7291 */ /* 0x000fe2000f82103f */
[----:B------:R-:W-:Y:S01]  /*05e0*/  IMAD R91, R7, c[0x0][0x1cc], R0 ;  /* 0x00007300075b7a24 */ /* 0x000fe200078e0200 */
[C---:B0-----:R-:W-:Y:S01]  /*05f0*/  LOP3.LUT R5, R112.reuse, 0x1f, RZ, 0xc0, !PT ;  /* 0x0000001f70057812 */ /* 0x041fe200078ec0ff */
[----:B------:R-:W-:Y:S01]  /*0600*/  IMAD.SHL.U32 R108, R112, 0x10, RZ ;  /* 0x00000010706c7824 */ /* 0x000fe200078e00ff */
[----:B------:R-:W-:Y:S01]  /*0610*/  ULDC UR7, c[0x0][0x164] ;  /* 0x0000590000077ab9 */ /* 0x000fe20000000800 */
[----:B------:R-:W-:Y:S01]  /*0620*/  LEA R92, P2, R2, c[0x0][0x230], 0x2 ;  /* 0x00008c00025c7a11 */ /* 0x000fe200078410ff */
[----:B------:R-:W-:Y:S01]  /*0630*/  UIMAD UR7, UR23, UR7, UR22 ;  /* 0x00000007170772a4 */ /* 0x000fe2000f8e0216 */
[----:B------:R-:W-:Y:S01]  /*0640*/  IADD3 R91, R3, R91, RZ ;  /* 0x0000005b035b7210 */ /* 0x000fe20007ffe0ff */
[----:B------:R-:W-:Y:S01]  /*0650*/  ULDC.64 UR26, c[0x0][0x240] ;  /* 0x00009000001a7ab9 */ /* 0x000fe20000000a00 */
[----:B------:R-:W-:Y:S01]  /*0660*/  LOP3.LUT R84, R5, 0xfffffe00, R108, 0xf8, !PT ;  /* 0xfffffe0005547812 */ /* 0x000fe200078ef86c */
[----:B------:R-:W-:Y:S01]  /*0670*/  ULEA.HI.X UR15, UR10, UR29, UR15, 0x2, UP1 ;  /* 0x0000001d0a0f7291 */ /* 0x000fe200088f140f */
[C---:B------:R-:W-:Y:S01]  /*0680*/  LOP3.LUT R110, R108.reuse, 0xfffffe00, RZ, 0xc0, !PT ;  /* 0xfffffe006c6e7812 */ /* 0x040fe200078ec0ff */
[----:B------:R-:W-:Y:S01]  /*0690*/  ULEA UR12, UP0, UR6, UR26, 0x2 ;  /* 0x0000001a060c7291 */ /* 0x000fe2000f80103f */
[C---:B------:R-:W-:Y:S01]  /*06a0*/  IADD3 R163, R108.reuse, 0x3, RZ ;  /* 0x000000036ca37810 */ /* 0x040fe20007ffe0ff */
[----:B------:R-:W-:Y:S01]  /*06b0*/  ULDC UR10, c[0x0][0x174] ;  /* 0x00005d00000a7ab9 */ /* 0x000fe20000000800 */
[C---:B------:R-:W-:Y:S01]  /*06c0*/  IADD3 R162, R108.reuse, 0x4, RZ ;  /* 0x000000046ca27810 */ /* 0x040fe20007ffe0ff */
[----:B------:R-:W-:Y:S01]  /*06d0*/  UIMAD UR7, UR7, UR10, URZ ;  /* 0x0000000a070772a4 */ /* 0x000fe2000f8e023f */
[----:B------:R-:W-:Y:S01]  /*06e0*/  IADD3 R109, R108, 0x5, RZ ;  /* 0x000000056c6d7810 */ /* 0x000fe20007ffe0ff */
[----:B------:R-:W-:Y:S01]  /*06f0*/  ULDC UR17, c[0x0][0x16c] ;  /* 0x00005b0000117ab9 */ /* 0x000fe20000000800 */
[----:B------:R-:W-:Y:S01]  /*0700*/  LEA.HI.X R91, R2, c[0x0][0x234], R91, 0x2, P2 ;  /* 0x00008d00025b7a11 */ /* 0x000fe200010f145b */
[----:B------:R-:W-:Y:S01]  /*0710*/  ULEA.HI.X UR14, UR6, UR27, UR14, 0x2, UP0 ;  /* 0x0000001b060e7291 */ /* 0x000fe200080f140e */
[----:B------:R-:W-:Y:S01]  /*0720*/  IADD3 R108, R108, 0x6, RZ ;  /* 0x000000066c6c7810 */ /* 0x000fe20007ffe0ff */
[----:B------:R-:W-:Y:S01]  /*0730*/  UIADD3 UR11, UR9, UR16, URZ ;  /* 0x00000010090b7290 */ /* 0x000fe2000fffe03f */
[----:B------:R-:W-:Y:S01]  /*0740*/  SHF.R.S32.HI R85, RZ, 0x1f, R84 ;  /* 0x0000001fff557819 */ /* 0x000fe20000011454 */
        /* <DEDUP_REMOVED lines=16> */
[----:B-1234-:R-:W-:Y:S02]  /*0850*/  LOP3.LUT R93, R84, 0x1e0, RZ, 0xfc, !PT ;  /* 0x000001e0545d7812 */ /* 0x01efe400078efcff */
.L_x_3485:
[----:B------:R-:W-:Y:S01]  /*0860*/  BAR.SYNC.DEFER_BLOCKING 0x0 ;  /* 0x0000000000007b1d */ /* 0x000fe20000010000 */
[C---:B-1----:R-:W-:Y:S01]  /*0870*/  SHF.L.U32 R21, R84.reuse, 0x2, RZ ;  /* 0x0000000254157819 */ /* 0x042fe200000006ff */
        /* <DEDUP_REMOVED lines=47> */
[----:B------:R-:W-:Y:S01]  /*0b70*/  IMAD.IADD R69, R110, 0x1, R111 ;  /* 0x000000016e457824 */ /* 0x000fe200078e026f */
[----:B------:R-:W-:-:S02]  /*0b80*/  LEA R53, R111, R110, 0x4 ;  /* 0x0000006e6f357211 */ /* 0x000fc400078e20ff */
        /* <DEDUP_REMOVED lines=12> */
[----:B------:R-:W-:Y:S01]  /*0c50*/  HFMA2.MMA R20, -RZ, RZ, 0, 0 ;  /* 0x00000000ff147435 */ /* 0x000fe200000001ff */
[----:B------:R-:W-:-:S02]  /*0c60*/  IADD3 R76, R69, 0x100, RZ ;  /* 0x00000100454c7810 */ /* 0x000fc40007ffe0ff */
[-C--:B------:R-:W-:Y:S02]  /*0c70*/  LEA.HI.SX32 R80, R80, R69.reuse, 0x1b ;  /* 0x0000004550507211 */ /* 0x080fe400078fdaff */
[C---:B0-----:R-:W-:Y:S02]  /*0c80*/  IADD3 R2, R69.reuse, 0x120, RZ ;  /* 0x0000012045027810 */ /* 0x041fe40007ffe0ff */
[-C--:B------:R-:W-:Y:S02]  /*0c90*/  LEA.HI.SX32 R79, R22, R69.reuse, 0x1b ;  /* 0x00000045164f7211 */ /* 0x080fe400078fdaff */
        /* <DEDUP_REMOVED lines=36> */
[----:B------:R-:W-:Y:S02]  /*0ee0*/  MOV R18, RZ ;  /* 0x000000ff00127202 */ /* 0x000fe40000000f00 */
[----:B------:R-:W-:Y:S02]  /*0ef0*/  IADD3.X R3, R23, UR15, RZ, P0, !PT ;  /* 0x0000000f17037c10 */ /* 0x000fe400087fe4ff */
[----:B------:R-:W-:Y:S02]  /*0f00*/  ISETP.GE.AND P0, PT, R106, UR26, PT ;  /* 0x0000001a6a007c0c */ /* 0x000fe4000bf06270 */
[----:B------:R-:W-:Y:S02]  /*0f10*/  ISETP.GE.AND P4, PT, R105, UR26, PT ;  /* 0x0000001a69007c0c */ /* 0x000fe4000bf86270 */
[----:B------:R-:W-:-:S02]  /*0f20*/  ISETP.GE.AND P6, PT, R104, UR26, PT ;  /* 0x0000001a68007c0c */ /* 0x000fc4000bfc6270 */
        /* <DEDUP_REMOVED lines=16> */
[----:B-1----:R-:W-:Y:S02]  /*1030*/  IMAD.MOV.U32 R9, RZ, RZ, RZ ;  /* 0x000000ffff097224 */ /* 0x002fe400078e00ff */
[----:B------:R1:W-:Y:S01]  /*1040*/  STS [R77.X4+0x380], R8 ;  /* 0x000380084d007388 */ /* 0x0003e20000004800 */
[----:B--2---:R-:W-:-:S03]  /*1050*/  IADD3 R6, R53, 0x6, RZ ;  /* 0x0000000635067810 */ /* 0x004fc60007ffe0ff */
[----:B------:R2:W-:Y:S01]  /*1060*/  STS [R76.X4+0x400], R13 ;  /* 0x0004000d4c007388 */ /* 0x0005e20000004800 */
[----:B------:R-:W-:Y:S01]  /*1070*/  LEA.HI.SX32 R63, R6, R53, 0x1b ;  /* 0x00000035063f7211 */ /* 0x000fe200078fdaff */
[----:B0-----:R-:W-:Y:S02]  /*1080*/  IMAD.MOV.U32 R11, RZ, RZ, RZ ;  /* 0x000000ffff0b7224 */ /* 0x001fe400078e00ff */
[----:B------:R0:W-:Y:S01]  /*1090*/  STS [R75.X4+0x480], R10 ;  /* 0x0004800a4b007388 */ /* 0x0001e20000004800 */
[----:B-1----:R-:W-:-:S03]  /*10a0*/  IADD3 R8, R53, 0x8, RZ ;  /* 0x0000000835087810 */ /* 0x002fc60007ffe0ff */
[----:B------:R-:W-:Y:S01]  /*10b0*/  STS [R74.X4+0x500], R15 ;  /* 0x0005000f4a007388 */ /* 0x000fe20000004800 */
[----:B------:R-:W-:-:S03]  /*10c0*/  LEA.HI.SX32 R61, R8, R53, 0x1b ;  /* 0x00000035083d7211 */ /* 0x000fc600078fdaff */
[----:B------:R1:W-:Y:S01]  /*10d0*/  STS [R73.X4+0x580], R12 ;  /* 0x0005800c49007388 */ /* 0x0003e20000004800 */
[----:B--2---:R-:W-:Y:S02]  /*10e0*/  MOV R13, RZ ;  /* 0x000000ff000d7202 */ /* 0x004fe40000000f00 */
[C---:B0-----:R-:W-:Y:S01]  /*10f0*/  IADD3 R10, R53.reuse, 0xa, RZ ;  /* 0x0000000a350a7810 */ /* 0x041fe20007ffe0ff */
[----:B------:R-:W-:Y:S03]  /*1100*/  STS [R72.X4+0x600], R17 ;  /* 0x0006001148007388 */ /* 0x000fe60000004800 */
[----:B------:R-:W-:Y:S01]  /*1110*/  LEA.HI.SX32 R59, R10, R53, 0x1b ;  /* 0x000000350a3b7211 */ /* 0x000fe200078fdaff */
        /* <DEDUP_REMOVED lines=28> */
[----:B------:R-:W-:Y:S02]  /*12e0*/  MOV R0, RZ ;  /* 0x000000ff00007202 */ /* 0x000fe40000000f00 */
        /* <DEDUP_REMOVED lines=19> */
[----:B-1----:R-:W-:Y:S01]  /*1420*/  MOV R19, RZ ;  /* 0x000000ff00137202 */ /* 0x002fe20000000f00 */
        /* <DEDUP_REMOVED lines=91> */
.L_x_3445:
[----:B-1----:R-:W-:Y:S05]  /*19e0*/  BSYNC B0 ;  /* 0x0000000000007941 */ /* 0x002fea0003800000 */
.L_x_3444:
        /* <DEDUP_REMOVED lines=37> */
.L_x_3447:
[----:B------:R-:W-:Y:S05]  /*1c40*/  BSYNC B0 ;  /* 0x0000000000007941 */ /* 0x000fea0003800000 */
.L_x_3446:
        /* <DEDUP_REMOVED lines=35> */
.L_x_3449:
[----:B------:R-:W-:Y:S05]  /*1e80*/  BSYNC B0 ;  /* 0x0000000000007941 */ /* 0x000fea0003800000 */
.L_x_3448:
        /* <DEDUP_REMOVED lines=37> */
.L_x_3451:
[----:B------:R-:W-:Y:S05]  /*20e0*/  BSYNC B0 ;  /* 0x0000000000007941 */ /* 0x000fea0003800000 */
.L_x_3450:
        /* <DEDUP_REMOVED lines=35> */
.L_x_3453:
[----:B------:R-:W-:Y:S05]  /*2320*/  BSYNC B0 ;  /* 0x0000000000007941 */ /* 0x000fea0003800000 */
.L_x_3452:
        /* <DEDUP_REMOVED lines=37> */
.L_x_3455:
[----:B------:R-:W-:Y:S05]  /*2580*/  BSYNC B0 ;  /* 0x0000000000007941 */ /* 0x000fea0003800000 */
.L_x_3454:
        /* <DEDUP_REMOVED lines=35> */
.L_x_3457:
[----:B------:R-:W-:Y:S05]  /*27c0*/  BSYNC B0 ;  /* 0x0000000000007941 */ /* 0x000fea0003800000 */
.L_x_3456:
        /* <DEDUP_REMOVED lines=37> */
.L_x_3459:
[----:B------:R-:W-:Y:S05]  /*2a20*/  BSYNC B0 ;  /* 0x0000000000007941 */ /* 0x000fea0003800000 */
.L_x_3458:
        /* <DEDUP_REMOVED lines=35> */
.L_x_3461:
[----:B------:R-:W-:Y:S05]  /*2c60*/  BSYNC B0 ;  /* 0x0000000000007941 */ /* 0x000fea0003800000 */
.L_x_3460:
        /* <DEDUP_REMOVED lines=42> */
.L_x_3463:
[----:B------:R-:W-:Y:S05]  /*2f10*/  BSYNC B0 ;  /* 0x0000000000007941 */ /* 0x000fea0003800000 */
.L_x_3462:
        /* <DEDUP_REMOVED lines=33> */
.L_x_3465:
[----:B------:R-:W-:Y:S05]  /*3130*/  BSYNC B0 ;  /* 0x0000000000007941 */ /* 0x000fea0003800000 */
.L_x_3464:
        /* <DEDUP_REMOVED lines=33> */
.L_x_3467:
[----:B------:R-:W-:Y:S05]  /*3350*/  BSYNC B0 ;  /* 0x0000000000007941 */ /* 0x000fea0003800000 */
.L_x_3466:
        /* <DEDUP_REMOVED lines=33> */
.L_x_3469:
[----:B------:R-:W-:Y:S05]  /*3570*/  BSYNC B0 ;  /* 0x0000000000007941 */ /* 0x000fea0003800000 */
.L_x_3468:
        /* <DEDUP_REMOVED lines=33> */
.L_x_3471:
[----:B------:R-:W-:Y:S05]  /*3790*/  BSYNC B0 ;  /* 0x0000000000007941 */ /* 0x000fea0003800000 */
.L_x_3470:
        /* <DEDUP_REMOVED lines=33> */
.L_x_3473:
[----:B------:R-:W-:Y:S05]  /*39b0*/  BSYNC B0 ;  /* 0x0000000000007941 */ /* 0x000fea0003800000 */
.L_x_3472:
        /* <DEDUP_REMOVED lines=33> */
.L_x_3475:
[----:B------:R-:W-:Y:S05]  /*3bd0*/  BSYNC B0 ;  /* 0x0000000000007941 */ /* 0x000fea0003800000 */
.L_x_3474:
        /* <DEDUP_REMOVED lines=24> */
.L_x_3481:
        /* <DEDUP_REMOVED lines=15> */
[----:B------:R-:W-:Y:S02]  /*3e50*/  UMOV UR26, 0xfffffc00 ;  /* 0xfffffc00001a7882 */ /* 0x000fe40000000000 */
[----:B------:R-:W-:Y:S02]  /*3e60*/  ULDC.64 UR28, c[0x0][0x1c0] ;  /* 0x00007000001c7ab9 */ /* 0x000fe40000000a00 */
[----:B------:R-:W-:-:S05]  /*3e70*/  MOV R41, UR16 ;  /* 0x0000001000297c02 */ /* 0x000fca0008000f00 */
[----:B0-----:R0:W2:Y:S01]  /*3e80*/  LDG.E R86, [R40.64] ;  /* 0x0000001228567981 */ /* 0x0010a2000c1e1900 */
[----:B------:R-:W-:Y:S01]  /*3e90*/  ULDC UR17, c[0x0][0x168] ;  /* 0x00005a0000117ab9 */ /* 0x000fe20000000800 */
[----:B------:R-:W-:Y:S01]  /*3ea0*/  MOV R43, UR7 ;  /* 0x00000007002b7c02 */ /* 0x000fe20008000f00 */
[----:B------:R-:W-:Y:S01]  /*3eb0*/  UIMAD UR16, UR20, UR28, URZ ;  /* 0x0000001c141072a4 */ /* 0x000fe2000f8e023f */
[----:B------:R-:W-:Y:S01]  /*3ec0*/  IMAD.MOV.U32 R87, RZ, RZ, RZ ;  /* 0x000000ffff577224 */ /* 0x000fe200078e00ff */
[----:B------:R-:W-:Y:S02]  /*3ed0*/  UIMAD UR26, UR6, UR26, UR17 ;  /* 0x0000001a061a72a4 */ /* 0x000fe4000f8e0211 */
[----:B------:R-:W-:Y:S01]  /*3ee0*/  UIMAD UR16, UR7, UR29, UR16 ;  /* 0x0000001d071072a4 */ /* 0x000fe2000f8e0210 */
[----:B0-----:R-:W-:-:S03]  /*3ef0*/  IMAD.WIDE.U32 R40, R43, c[0x0][0x1c0], R84 ;  /* 0x000070002b287a25 */ /* 0x001fc600078e0054 */
[----:B------:R-:W-:Y:S01]  /*3f00*/  ISETP.GE.AND P1, PT, R84, UR26, PT ;  /* 0x0000001a54007c0c */ /* 0x000fe2000bf26270 */
[----:B------:R-:W-:Y:S01]  /*3f10*/  HFMA2.MMA R145, -RZ, RZ, 0, 0 ;  /* 0x00000000ff917435 */ /* 0x000fe200000001ff */
[----:B------:R-:W-:Y:S01]  /*3f20*/  ISETP.GE.AND P6, PT, R104, UR26, PT ;  /* 0x0000001a68007c0c */ /* 0x000fe2000bfc6270 */
[----:B------:R-:W-:Y:S01]  /*3f30*/  CS2R R150, SRZ ;  /* 0x0000000000967805 */ /* 0x000fe2000001ff00 */
[C---:B------:R-:W-:Y:S01]  /*3f40*/  LEA R42, P2, R40.reuse, R92, 0x2 ;  /* 0x0000005c282a7211 */ /* 0x040fe200078410ff */
[----:B------:R-:W-:Y:S01]  /*3f50*/  CS2R R148, SRZ ;  /* 0x0000000000947805 */ /* 0x000fe2000001ff00 */
[----:B------:R-:W-:Y:S01]  /*3f60*/  IADD3 R41, R41, UR16, RZ ;  /* 0x0000001029297c10 */ /* 0x000fe2000fffe0ff */
[----:B------:R-:W-:Y:S01]  /*3f70*/  CS2R R146, SRZ ;  /* 0x0000000000927805 */ /* 0x000fe2000001ff00 */
[----:B------:R-:W-:Y:S01]  /*3f80*/  ISETP.GE.AND P5, PT, R105, UR26, PT ;  /* 0x0000001a69007c0c */ /* 0x000fe2000bfa6270 */
[----:B------:R-:W-:Y:S01]  /*3f90*/  CS2R R152, SRZ ;  /* 0x0000000000987805 */ /* 0x000fe2000001ff00 */
[----:B------:R-:W-:-:S02]  /*3fa0*/  LEA.HI.X R43, R40, R91, R41, 0x2, P2 ;  /* 0x0000005b282b7211 */ /* 0x000fc400010f1429 */
[----:B------:R-:W-:Y:S01]  /*3fb0*/  MOV R156, RZ ;  /* 0x000000ff009c7202 */ /* 0x000fe20000000f00 */
[----:B------:R-:W-:Y:S01]  /*3fc0*/  IMAD.MOV.U32 R154, RZ, RZ, RZ ;  /* 0x000000ffff9a7224 */ /* 0x000fe200078e00ff */
[----:B------:R-:W-:Y:S01]  /*3fd0*/  ISETP.GE.AND P4, PT, R106, UR26, PT ;  /* 0x0000001a6a007c0c */ /* 0x000fe2000bf86270 */
[----:B------:R0:W3:Y:S01]  /*3fe0*/  @!P1 LDG.E R87, [R42.64] ;  /* 0x000000122a579981 */ /* 0x0000e2000c1e1900 */
[----:B------:R-:W-:Y:S01]  /*3ff0*/  ISETP.GE.AND P2, PT, R107, UR26, PT ;  /* 0x0000001a6b007c0c */ /* 0x000fe2000bf46270 */
[----:B------:R-:W-:Y:S01]  /*4000*/  CS2R R40, SRZ ;  /* 0x0000000000287805 */ /* 0x000fe2000001ff00 */
[----:B------:R-:W-:Y:S01]  /*4010*/  ISETP.GE.AND P1, PT, R103, UR26, PT ;  /* 0x0000001a67007c0c */ /* 0x000fe2000bf26270 */
[----:B------:R0:W4:Y:S01]  /*4020*/  @!P6 LDG.E R145, [R42.64+0x200] ;  /* 0x000200122a91e981 */ /* 0x000122000c1e1900 */
[----:B------:R-:W-:Y:S01]  /*4030*/  ISETP.GE.AND P3, PT, R102, UR26, PT ;  /* 0x0000001a66007c0c */ /* 0x000fe2000bf66270 */
[----:B------:R-:W-:Y:S01]  /*4040*/  CS2R R82, SRZ ;  /* 0x0000000000527805 */ /* 0x000fe2000001ff00 */
[----:B------:R-:W-:Y:S01]  /*4050*/  ISETP.GE.AND P6, PT, R101, UR26, PT ;  /* 0x0000001a65007c0c */ /* 0x000fe2000bfc6270 */
[----:B------:R0:W3:Y:S01]  /*4060*/  @!P5 LDG.E R150, [R42.64+0x180] ;  /* 0x000180122a96d981 */ /* 0x0000e2000c1e1900 */
[----:B------:R-:W-:-:S03]  /*4070*/  ISETP.GE.AND P5, PT, R100, UR26, PT ;  /* 0x0000001a64007c0c */ /* 0x000fc6000bfa6270 */
[----:B------:R-:W1:Y:S01]  /*4080*/  S2R R112, SR_TID.X ;  /* 0x0000000000707919 */ /* 0x000e620000002100 */
[----:B------:R-:W-:Y:S01]  /*4090*/  FMUL.FTZ R121, R48, R28 ;  /* 0x0000001c30797220 */ /* 0x000fe20000410000 */
[----:B------:R-:W-:Y:S02]  /*40a0*/  ULDC.64 UR28, c[0x0][0x1a0] ;  /* 0x00006800001c7ab9 */ /* 0x000fe40000000a00 */
        /* <DEDUP_REMOVED lines=24> */
[----:B------:R-:W-:Y:S02]  /*4230*/  ISETP.GE.U32.AND P6, PT, R131, UR26, PT ;  /* 0x0000001a83007c0c */ /* 0x000fe4000bfc6070 */
[----:B------:R-:W-:Y:S02]  /*4240*/  IADD3 R122, R122, 0x1, RZ ;  /* 0x000000017a7a7810 */ /* 0x000fe40007ffe0ff */
        /* <DEDUP_REMOVED lines=26> */
[----:B------:R1:W0:Y:S01]  /*43f0*/  MUFU.EX2 R118, R117 ;  /* 0x0000007500767308 */ /* 0x0002220000000800 */
[----:B------:R-:W-:Y:S01]  /*4400*/  ISETP.GE.U32.AND P2, PT, R113, UR26, PT ;  /* 0x0000001a71007c0c */ /* 0x000fe2000bf46070 */
[----:B------:R-:W-:-:S06]  /*4410*/  FMUL.FTZ R113, R52, R32 ;  /* 0x0000002034717220 */ /* 0x000fcc0000410000 */
[----:B------:R-:W4:Y:S01]  /*4420*/  MUFU.EX2 R42, R42 ;  /* 0x0000002a002a7308 */ /* 0x000f220000000800 */
[----:B------:R-:W-:Y:S01]  /*4430*/  FMUL.FTZ R120, R86, R27 ;  /* 0x0000001b56787220 */ /* 0x000fe20000410000 */
[----:B------:R-:W-:-:S06]  /*4440*/  FSEL R113, R113, RZ, !P6 ;  /* 0x000000ff71717208 */ /* 0x000fcc0007000000 */
[----:B------:R-:W4:Y:S01]  /*4450*/  MUFU.EX2 R43, R43 ;  /* 0x0000002b002b7308 */ /* 0x000f220000000800 */
[----:B0-----:R-:W-:Y:S01]  /*4460*/  FMUL.FTZ R115, R51, R31 ;  /* 0x0000001f33737220 */ /* 0x001fe20000410000 */
[----:B--2---:R-:W-:Y:S01]  /*4470*/  FSEL R114, R114, 1, !P6 ;  /* 0x3f80000072727808 */ /* 0x004fe20007000000 */
[----:B-1----:R-:W-:Y:S01]  /*4480*/  FMUL.FTZ R117, R50, R30 ;  /* 0x0000001e32757220 */ /* 0x002fe20000410000 */
[----:B------:R-:W-:Y:S01]  /*4490*/  ISETP.GE.U32.AND P6, PT, R125, UR26, PT ;  /* 0x0000001a7d007c0c */ /* 0x000fe2000bfc6070 */
[C---:B------:R-:W-:Y:S01]  /*44a0*/  FMUL.FTZ R127, R86.reuse, R25 ;  /* 0x00000019567f7220 */ /* 0x040fe20000410000 */
[----:B------:R-:W-:Y:S01]  /*44b0*/  FSEL R115, R115, RZ, !P5 ;  /* 0x000000ff73737208 */ /* 0x000fe20006800000 */
[----:B------:R-:W-:Y:S01]  /*44c0*/  FMUL.FTZ R122, R86, R26 ;  /* 0x0000001a567a7220 */ /* 0x000fe20000410000 */
[----:B------:R4:W0:Y:S01]  /*44d0*/  MUFU.EX2 R124, R120 ;  /* 0x00000078007c7308 */ /* 0x0008220000000800 */
[----:B------:R-:W-:Y:S02]  /*44e0*/  FSEL R116, R116, 1, !P5 ;  /* 0x3f80000074747808 */ /* 0x000fe40006800000 */
[----:B------:R-:W-:-:S02]  /*44f0*/  FSEL R117, R117, RZ, !P6 ;  /* 0x000000ff75757208 */ /* 0x000fc40007000000 */
[----:B------:R-:W-:Y:S02]  /*4500*/  FSEL R118, R118, 1, !P6 ;  /* 0x3f80000076767808 */ /* 0x000fe40007000000 */
[----:B------:R-:W-:Y:S01]  /*4510*/  ISETP.GE.U32.AND P5, PT, R163, UR26, PT ;  /* 0x0000001aa3007c0c */ /* 0x000fe2000bfa6070 */
[----:B------:R-:W1:Y:S01]  /*4520*/  MUFU.EX2 R128, R127 ;  /* 0x0000007f00807308 */ /* 0x000e620000000800 */
[----:B------:R-:W-:Y:S02]  /*4530*/  ISETP.GE.U32.AND P6, PT, R162, UR26, PT ;  /* 0x0000001aa2007c0c */ /* 0x000fe4000bfc6070 */
[----:B----4-:R-:W-:Y:S01]  /*4540*/  FSEL R120, R42, 1, !P5 ;  /* 0x3f8000002a787808 */ /* 0x010fe20006800000 */
[----:B------:R-:W-:-:S04]  /*4550*/  FMUL.FTZ R42, R86, R24 ;  /* 0x00000018562a7220 */ /* 0x000fc80000410000 */
[----:B------:R2:W4:Y:S01]  /*4560*/  MUFU.EX2 R126, R122 ;  /* 0x0000007a007e7308 */ /* 0x0005220000000800 */
[----:B------:R-:W-:Y:S02]  /*4570*/  FSEL R119, R119, RZ, !P5 ;  /* 0x000000ff77777208 */ /* 0x000fe40006800000 */
[----:B------:R-:W-:Y:S02]  /*4580*/  IADD3 R125, R131, 0xb, RZ ;  /* 0x0000000b837d7810 */ /* 0x000fe40007ffe0ff */
[----:B--2---:R-:W-:Y:S01]  /*4590*/  FSEL R122, R43, 1, !P6 ;  /* 0x3f8000002b7a7808 */ /* 0x004fe20007000000 */
[----:B------:R-:W-:Y:S01]  /*45a0*/  FMUL.FTZ R43, R86, R23 ;  /* 0x00000017562b7220 */ /* 0x000fe20000410000 */
[----:B------:R-:W-:Y:S01]  /*45b0*/  ISETP.GE.U32.AND P5, PT, R109, UR26, PT ;  /* 0x0000001a6d007c0c */ /* 0x000fe2000bfa6070 */
[----:B------:R2:W1:Y:S01]  /*45c0*/  MUFU.EX2 R130, R42 ;  /* 0x0000002a00827308 */ /* 0x0004620000000800 */
[----:B------:R-:W-:Y:S01]  /*45d0*/  FMUL.FTZ R127, R45, R25 ;  /* 0x000000192d7f7220 */ /* 0x000fe20000410000 */
[----:B------:R-:W-:-:S02]  /*45e0*/  FSEL R121, R121, RZ, !P6 ;  /* 0x000000ff79797208 */ /* 0x000fc40007000000 */
[----:B------:R-:W-:Y:S01]  /*45f0*/  ISETP.GE.U32.AND P6, PT, R125, UR26, PT ;  /* 0x0000001a7d007c0c */ /* 0x000fe2000bfc6070 */
[----:B------:R-:W-:Y:S01]  /*4600*/  FMUL.FTZ R125, R46, R26 ;  /* 0x0000001a2e7d7220 */ /* 0x000fe20000410000 */
[----:B------:R-:W-:Y:S02]  /*4610*/  FSEL R123, R123, RZ, !P5 ;  /* 0x000000ff7b7b7208 */ /* 0x000fe40006800000 */
[----:B------:R-:W3:Y:S01]  /*4620*/  MUFU.EX2 R43, R43 ;  /* 0x0000002b002b7308 */ /* 0x000ee20000000800 */
[----:B--2---:R-:W-:Y:S02]  /*4630*/  IADD3 R42, R131, 0xd, RZ ;  /* 0x0000000d832a7810 */ /* 0x004fe40007ffe0ff */
[----:B0-----:R-:W-:Y:S02]  /*4640*/  FSEL R124, R124, 1, !P5 ;  /* 0x3f8000007c7c7808 */ /* 0x001fe40006800000 */
[----:B------:R-:W-:Y:S02]  /*4650*/  ISETP.GE.U32.AND P5, PT, R108, UR26, PT ;  /* 0x0000001a6c007c0c */ /* 0x000fe4000bfa6070 */
[----:B------:R-:W-:-:S02]  /*4660*/  FSEL R127, R127, RZ, !P4 ;  /* 0x000000ff7f7f7208 */ /* 0x000fc40006000000 */
[----:B-1----:R-:W-:Y:S02]  /*4670*/  FSEL R128, R128, 1, !P4 ;  /* 0x3f80000080807808 */ /* 0x002fe40006000000 */
[----:B------:R-:W-:Y:S01]  /*4680*/  ISETP.GE.U32.AND P4, PT, R42, UR26, PT ;  /* 0x0000001a2a007c0c */ /* 0x000fe2000bf86070 */
[----:B------:R-:W-:Y:S01]  /*4690*/  FMUL.FTZ R42, R39, R23 ;  /* 0x00000017272a7220 */ /* 0x000fe20000410000 */
[----:B------:R-:W-:Y:S02]  /*46a0*/  FSEL R125, R125, RZ, !P5 ;  /* 0x000000ff7d7d7208 */ /* 0x000fe40006800000 */
[----:B----4-:R-:W-:Y:S02]  /*46b0*/  FSEL R126, R126, 1, !P5 ;  /* 0x3f8000007e7e7808 */ /* 0x010fe40006800000 */
[----:B------:R-:W-:Y:S01]  /*46c0*/  ISETP.GE.U32.AND P5, PT, R129, UR26, PT ;  /* 0x0000001a81007c0c */ /* 0x000fe2000bfa6070 */
[----:B------:R-:W-:Y:S01]  /*46d0*/  FMUL.FTZ R129, R44, R24 ;  /* 0x000000182c817220 */ /* 0x000fe20000410000 */
[----:B------:R-:W-:Y:S01]  /*46e0*/  FSEL R131, R42, RZ, !P2 ;  /* 0x000000ff2a837208 */ /* 0x000fe20005000000 */
[----:B------:R-:W-:Y:S01]  /*46f0*/  FFMA.FTZ R42, R113, R116, R115 ;  /* 0x00000074712a7223 */ /* 0x000fe20000010073 */
[----:B------:R-:W-:-:S02]  /*4700*/  FSEL R130, R130, 1, !P3 ;  /* 0x3f80000082827808 */ /* 0x000fc40005800000 */
[----:B------:R-:W-:Y:S01]  /*4710*/  FSEL R129, R129, RZ, !P3 ;  /* 0x000000ff81817208 */ /* 0x000fe20005800000 */
[----:B------:R-:W-:Y:S01]  /*4720*/  FFMA.FTZ R42, R118, R42, R117 ;  /* 0x0000002a762a7223 */ /* 0x000fe20000010075 */
[----:B------:R-:W-:Y:S02]  /*4730*/  ISETP.GE.U32.AND P3, PT, R132, UR26, PT ;  /* 0x0000001a84007c0c */ /* 0x000fe4000bf66070 */
[----:B---3--:R-:W-:Y:S01]  /*4740*/  FSEL R132, R43, 1, !P2 ;  /* 0x3f8000002b847808 */ /* 0x008fe20005000000 */
[----:B------:R-:W-:Y:S02]  /*4750*/  FMUL.FTZ R43, R114, R116 ;  /* 0x00000074722b7220 */ /* 0x000fe40000410000 */
[----:B------:R-:W-:Y:S02]  /*4760*/  FFMA.FTZ R42, R120, R42, R119 ;  /* 0x0000002a782a7223 */ /* 0x000fe40000010077 */
[----:B------:R-:W-:Y:S02]  /*4770*/  FMUL.FTZ R137, R86, R22 ;  /* 0x0000001656897220 */ /* 0x000fe40000410000 */
[----:B------:R-:W-:-:S02]  /*4780*/  FMUL.FTZ R43, R118, R43 ;  /* 0x0000002b762b7220 */ /* 0x000fc40000410000 */
[----:B------:R-:W-:Y:S02]  /*4790*/  FFMA.FTZ R42, R122, R42, R121 ;  /* 0x0000002a7a2a7223 */ /* 0x000fe40000010079 */
[----:B------:R-:W-:Y:S02]  /*47a0*/  FMUL.FTZ R138, R86, R21 ;  /* 0x00000015568a7220 */ /* 0x000fe40000410000 */
[----:B------:R-:W-:Y:S01]  /*47b0*/  FMUL.FTZ R43, R120, R43 ;  /* 0x0000002b782b7220 */ /* 0x000fe20000410000 */
[----:B------:R-:W0:Y:S01]  /*47c0*/  MUFU.EX2 R137, R137 ;  /* 0x0000008900897308 */ /* 0x000e220000000800 */
[----:B------:R-:W-:Y:S02]  /*47d0*/  FFMA.FTZ R42, R124, R42, R123 ;  /* 0x0000002a7c2a7223 */ /* 0x000fe4000001007b */
[----:B------:R-:W-:Y:S02]  /*47e0*/  FMUL.FTZ R139, R86, R20 ;  /* 0x00000014568b7220 */ /* 0x000fe40000410000 */
[----:B------:R-:W-:-:S02]  /*47f0*/  FMUL.FTZ R43, R122, R43 ;  /* 0x0000002b7a2b7220 */ /* 0x000fc40000410000 */
[----:B------:R-:W-:Y:S01]  /*4800*/  FFMA.FTZ R42, R126, R42, R125 ;  /* 0x0000002a7e2a7223 */ /* 0x000fe2000001007d */
[----:B------:R-:W1:Y:S01]  /*4810*/  MUFU.EX2 R138, R138 ;  /* 0x0000008a008a7308 */ /* 0x000e620000000800 */
[----:B------:R-:W-:Y:S02]  /*4820*/  FMUL.FTZ R141, R86, R19 ;  /* 0x00000013568d7220 */ /* 0x000fe40000410000 */
[----:B------:R-:W-:Y:S01]  /*4830*/  FMUL.FTZ R43, R124, R43 ;  /* 0x0000002b7c2b7220 */ /* 0x000fe20000410000 */
[----:B------:R-:W-:Y:S01]  /*4840*/  ISETP.GE.U32.AND P2, PT, R133, UR26, PT ;  /* 0x0000001a85007c0c */ /* 0x000fe2000bf46070 */
[----:B------:R-:W-:-:S03]  /*4850*/  FFMA.FTZ R42, R128, R42, R127 ;  /* 0x0000002a802a7223 */ /* 0x000fc6000001007f */
[----:B------:R-:W2:Y:S01]  /*4860*/  MUFU.EX2 R139, R139 ;  /* 0x0000008b008b7308 */ /* 0x000ea20000000800 */
[----:B------:R-:W-:Y:S02]  /*4870*/  FMUL.FTZ R142, R86, R18 ;  /* 0x00000012568e7220 */ /* 0x000fe40000410000 */
[----:B------:R-:W-:Y:S02]  /*4880*/  FMUL.FTZ R43, R126, R43 ;  /* 0x0000002b7e2b7220 */ /* 0x000fe40000410000 */
[----:B------:R-:W-:Y:S02]  /*4890*/  FMUL.FTZ R133, R38, R22 ;  /* 0x0000001626857220 */ /* 0x000fe40000410000 */
[----:B------:R-:W-:Y:S01]  /*48a0*/  FFMA.FTZ R42, R130, R42, R129 ;  /* 0x0000002a822a7223 */ /* 0x000fe20000010081 */
[----:B------:R-:W3:Y:S01]  /*48b0*/  MUFU.EX2 R141, R141 ;  /* 0x0000008d008d7308 */ /* 0x000ee20000000800 */
[----:B------:R-:W-:Y:S02]  /*48c0*/  FMUL.FTZ R43, R128, R43 ;  /* 0x0000002b802b7220 */ /* 0x000fe40000410000 */
[----:B------:R-:W-:Y:S01]  /*48d0*/  FMUL.FTZ R144, R86, R17 ;  /* 0x0000001156907220 */ /* 0x000fe20000410000 */
[----:B------:R-:W-:Y:S01]  /*48e0*/  FSEL R133, R133, RZ, !P1 ;  /* 0x000000ff85857208 */ /* 0x000fe20004800000 */
[----:B------:R-:W-:Y:S01]  /*48f0*/  FFMA.FTZ R86, R132, R42, R131 ;  /* 0x0000002a84567223 */ /* 0x000fe20000010083 */
[----:B0-----:R-:W-:-:S02]  /*4900*/  FSEL R137, R137, 1, !P1 ;  /* 0x3f80000089897808 */ /* 0x001fc40004800000 */
[----:B------:R-:W0:Y:S01]  /*4910*/  MUFU.EX2 R142, R142 ;  /* 0x0000008e008e7308 */ /* 0x000e220000000800 */
[----:B------:R-:W-:Y:S01]  /*4920*/  FMUL.FTZ R43, R130, R43 ;  /* 0x0000002b822b7220 */ /* 0x000fe20000410000 */
[----:B------:R4:W-:Y:S01]  /*4930*/  STS [R90.X4], R87 ;  /* 0x000000575a007388 */ /* 0x0009e20000004800 */
[----:B------:R-:W-:Y:S02]  /*4940*/  FSEL R134, R134, RZ, !P6 ;  /* 0x000000ff86867208 */ /* 0x000fe40007000000 */
[----:B-1----:R-:W-:Y:S01]  /*4950*/  FSEL R138, R138, 1, !P6 ;  /* 0x3f8000008a8a7808 */ /* 0x002fe20007000000 */
[----:B------:R-:W-:Y:S02]  /*4960*/  FMUL.FTZ R42, R132, R43 ;  /* 0x0000002b842a7220 */ /* 0x000fe40000410000 */
[----:B------:R-:W1:Y:S01]  /*4970*/  MUFU.EX2 R144, R144 ;  /* 0x0000009000907308 */ /* 0x000e620000000800 */
[----:B------:R-:W-:Y:S01]  /*4980*/  FSEL R135, R135, RZ, !P5 ;  /* 0x000000ff87877208 */ /* 0x000fe20006800000 */
[----:B----4-:R-:W-:Y:S01]  /*4990*/  FFMA.FTZ R87, R137, R86, R133 ;  /* 0x0000005689577223 */ /* 0x010fe20000010085 */
[----:B--2---:R-:W-:Y:S01]  /*49a0*/  FSEL R139, R139, 1, !P5 ;  /* 0x3f8000008b8b7808 */ /* 0x004fe20006800000 */
[----:B------:R-:W-:-:S02]  /*49b0*/  FMUL.FTZ R43, R137, R42 ;  /* 0x0000002a892b7220 */ /* 0x000fc40000410000 */
[----:B------:R-:W-:Y:S01]  /*49c0*/  FFMA.FTZ R86, R138, R87, R134 ;  /* 0x000000578a567223 */ /* 0x000fe20000010086 */
[----:B------:R-:W-:Y:S02]  /*49d0*/  FSEL R136, R136, RZ, !P4 ;  /* 0x000000ff88887208 */ /* 0x000fe40006000000 */
[----:B---3--:R-:W-:Y:S01]  /*49e0*/  FSEL R141, R141, 1, !P4 ;  /* 0x3f8000008d8d7808 */ /* 0x008fe20006000000 */
[----:B------:R-:W-:Y:S02]  /*49f0*/  FFMA.FTZ R86, R139, R86, R135 ;  /* 0x000000568b567223 */ /* 0x000fe40000010087 */
[----:B------:R-:W-:Y:S01]  /*4a00*/  FMUL.FTZ R42, R138, R43 ;  /* 0x0000002b8a2a7220 */ /* 0x000fe20000410000 */
[----:B------:R-:W-:Y:S01]  /*4a10*/  FSEL R140, R140, RZ, !P3 ;  /* 0x000000ff8c8c7208 */ /* 0x000fe20005800000 */
[----:B------:R-:W-:Y:S01]  /*4a20*/  FFMA.FTZ R87, R141, R86, R136 ;  /* 0x000000568d577223 */ /* 0x000fe20000010088 */
[----:B0-----:R-:W-:Y:S01]  /*4a30*/  FSEL R142, R142, 1, !P3 ;  /* 0x3f8000008e8e7808 */ /* 0x001fe20005800000 */
[----:B------:R-:W-:Y:S01]  /*4a40*/  FMUL.FTZ R42, R139, R42 ;  /* 0x0000002a8b2a7220 */ /* 0x000fe20000410000 */
[----:B------:R-:W-:-:S02]  /*4a50*/  FSEL R143, R143, RZ, !P2 ;  /* 0x000000ff8f8f7208 */ /* 0x000fc40005000000 */
[----:B-1----:R-:W-:Y:S01]  /*4a60*/  FSEL R144, R144, 1, !P2 ;  /* 0x3f80000090907808 */ /* 0x002fe20005000000 */
[----:B------:R-:W-:Y:S02]  /*4a70*/  FFMA.FTZ R87, R142, R87, R140 ;  /* 0x000000578e577223 */ /* 0x000fe4000001008c */
[----:B------:R-:W-:Y:S02]  /*4a80*/  FMUL.FTZ R43, R141, R42 ;  /* 0x0000002a8d2b7220 */ /* 0x000fe40000410000 */
[----:B------:R-:W-:Y:S02]  /*4a90*/  FFMA.FTZ R87, R144, R87, R143 ;  /* 0x0000005790577223 */ /* 0x000fe4000001008f */
[----:B------:R-:W-:-:S03]  /*4aa0*/  FMUL.FTZ R43, R142, R43 ;  /* 0x0000002b8e2b7220 */ /* 0x000fc60000410000 */
[----:B------:R-:W0:Y:S01]  /*4ab0*/  SHFL.UP PT, R42, R87, 0x1, RZ ;  /* 0x04200000572a7989 */ /* 0x000e2200000e00ff */
[----:B------:R-:W-:-:S05]  /*4ac0*/  FMUL.FTZ R86, R144, R43 ;  /* 0x0000002b90567220 */ /* 0x000fca0000410000 */
[----:B------:R-:W1:Y:S01]  /*4ad0*/  SHFL.UP PT, R43, R86, 0x1, RZ ;  /* 0x04200000562b7989 */ /* 0x000e6200000e00ff */
[----:B------:R-:W-:-:S13]  /*4ae0*/  ISETP.GE.AND P1, PT, R111, 0x1, PT ;  /* 0x000000016f00780c */ /* 0x000fda0003f26270 */
[----:B0-----:R-:W-:-:S05]  /*4af0*/  @P1 FFMA.FTZ R87, R86, R42, R87 ;  /* 0x0000002a56571223 */ /* 0x001fca0000010057 */
[----:B------:R-:W0:Y:S01]  /*4b00*/  SHFL.UP PT, R42, R87, 0x2, RZ ;  /* 0x04400000572a7989 */ /* 0x000e2200000e00ff */
[----:B-1----:R-:W-:-:S05]  /*4b10*/  @P1 FMUL.FTZ R86, R86, R43 ;  /* 0x0000002b56561220 */ /* 0x002fca0000410000 */
[----:B------:R-:W1:Y:S01]  /*4b20*/  SHFL.UP PT, R43, R86, 0x2, RZ ;  /* 0x04400000562b7989 */ /* 0x000e6200000e00ff */
[----:B------:R-:W-:-:S13]  /*4b30*/  ISETP.GE.AND P1, PT, R111, 0x2, PT ;  /* 0x000000026f00780c */ /* 0x000fda0003f26270 */
[----:B0-----:R-:W-:-:S05]  /*4b40*/  @P1 FFMA.FTZ R87, R86, R42, R87 ;  /* 0x0000002a56571223 */ /* 0x001fca0000010057 */
[----:B------:R-:W0:Y:S01]  /*4b50*/  SHFL.UP PT, R42, R87, 0x4, RZ ;  /* 0x04800000572a7989 */ /* 0x000e2200000e00ff */
[----:B-1----:R-:W-:-:S05]  /*4b60*/  @P1 FMUL.FTZ R86, R86, R43 ;  /* 0x0000002b56561220 */ /* 0x002fca0000410000 */
[----:B------:R-:W1:Y:S01]  /*4b70*/  SHFL.UP PT, R43, R86, 0x4, RZ ;  /* 0x04800000562b7989 */ /* 0x000e6200000e00ff */
[----:B------:R-:W-:Y:S01]  /*4b80*/  ISETP.GE.AND P1, PT, R111, 0x4, PT ;  /* 0x000000046f00780c */ /* 0x000fe20003f26270 */
[----:B------:R-:W-:Y:S02]  /*4b90*/  UIMAD UR20, UR20, UR28, URZ ;  /* 0x0000001c141472a4 */ /* 0x000fe4000f8e023f */
[----:B------:R-:W-:Y:S02]  /*4ba0*/  UMOV UR16, UR8 ;  /* 0x0000000800107c82 */ /* 0x000fe40008000000 */
[----:B------:R-:W-:-:S08]  /*4bb0*/  UMOV UR17, UR11 ;  /* 0x0000000b00117c82 */ /* 0x000fd00008000000 */
[----:B0-----:R-:W-:-:S05]  /*4bc0*/  @P1 FFMA.FTZ R87, R86, R42, R87 ;  /* 0x0000002a56571223 */ /* 0x001fca0000010057 */
[----:B------:R-:W0:Y:S01]  /*4bd0*/  SHFL.UP PT, R42, R87, 0x8, RZ ;  /* 0x05000000572a7989 */ /* 0x000e2200000e00ff */
[----:B-1----:R-:W-:Y:S01]  /*4be0*/  @P1 FMUL.FTZ R86, R86, R43 ;  /* 0x0000002b56561220 */ /* 0x002fe20000410000 */
[----:B------:R-:W-:-:S04]  /*4bf0*/  UIMAD.WIDE.U32 UR16, UR7, UR28, UR16 ;  /* 0x0000001c071072a5 */ /* 0x000fc8000f8e0010 */
[----:B------:R-:W1:Y:S01]  /*4c00*/  SHFL.UP PT, R43, R86, 0x8, RZ ;  /* 0x05000000562b7989 */ /* 0x000e6200000e00ff */
[----:B------:R-:W-:Y:S01]  /*4c10*/  UIMAD UR25, UR7, UR29, UR20 ;  /* 0x0000001d071972a4 */ /* 0x000fe2000f8e0214 */
[----:B------:R-:W-:Y:S02]  /*4c20*/  ISETP.GE.AND P1, PT, R111, 0x8, PT ;  /* 0x000000086f00780c */ /* 0x000fe40003f26270 */
[----:B------:R-:W-:Y:S01]  /*4c30*/  ULDC.64 UR28, c[0x0][0x228] ;  /* 0x00008a00001c7ab9 */ /* 0x000fe20000000a00 */
[----:B------:R2:W-:Y:S01]  /*4c40*/  STS [R89.X4+0x80], R40 ;  /* 0x0000802859007388 */ /* 0x0005e20000004800 */
[----:B------:R-:W-:Y:S02]  /*4c50*/  ULEA UR20, UP0, UR16, UR28, 0x2 ;  /* 0x0000001c10147291 */ /* 0x000fe4000f80103f */
[----:B------:R-:W-:Y:S01]  /*4c60*/  UIADD3 UR17, UR17, UR25, URZ ;  /* 0x0000001911117290 */ /* 0x000fe2000fffe03f */
[----:B------:R3:W-:Y:S04]  /*4c70*/  STS [R88.X4+0x100], R41 ;  /* 0x0001002958007388 */ /* 0x0007e80000004800 */
[----:B------:R-:W-:Y:S01]  /*4c80*/  STS [R81.X4+0x180], R150 ;  /* 0x0001809651007388 */ /* 0x000fe20000004800 */
[----:B------:R-:W-:-:S03]  /*4c90*/  ULEA.HI.X UR16, UR16, UR29, UR17, 0x2, UP0 ;  /* 0x0000001d10107291 */ /* 0x000fc600080f1411 */
[----:B------:R4:W-:Y:S04]  /*4ca0*/  STS [R80.X4+0x200], R145 ;  /* 0x0002009150007388 */ /* 0x0009e80000004800 */
[----:B------:R-:W-:Y:S04]  /*4cb0*/  STS [R79.X4+0x280], R148 ;  /* 0x000280944f007388 */ /* 0x000fe80000004800 */
[----:B------:R-:W-:Y:S04]  /*4cc0*/  STS [R78.X4+0x300], R147 ;  /* 0x000300934e007388 */ /* 0x000fe80000004800 */
[----:B------:R-:W-:Y:S04]  /*4cd0*/  STS [R77.X4+0x380], R156 ;  /* 0x0003809c4d007388 */ /* 0x000fe80000004800 */
[----:B------:R-:W-:Y:S01]  /*4ce0*/  STS [R76.X4+0x400], R153 ;  /* 0x000400994c007388 */ /* 0x000fe20000004800 */
[----:B--2---:R-:W-:-:S03]  /*4cf0*/  MOV R40, UR20 ;  /* 0x0000001400287c02 */ /* 0x004fc60008000f00 */
[----:B------:R-:W-:Y:S01]  /*4d00*/  STS [R75.X4+0x480], R152 ;  /* 0x000480984b007388 */ /* 0x000fe20000004800 */
[----:B---3--:R-:W-:-:S03]  /*4d10*/  MOV R41, UR16 ;  /* 0x0000001000297c02 */ /* 0x008fc60008000f00 */
[----:B------:R-:W-:Y:S01]  /*4d20*/  STS [R74.X4+0x500], R149 ;  /* 0x000500954a007388 */ /* 0x000fe20000004800 */
[----:B0-----:R-:W-:-:S03]  /*4d30*/  @P1 FFMA.FTZ R87, R86, R42, R87 ;  /* 0x0000002a56571223 */ /* 0x001fc60000010057 */
[----:B------:R-:W-:Y:S04]  /*4d40*/  STS [R73.X4+0x580], R154 ;  /* 0x0005809a49007388 */ /* 0x000fe80000004800 */
[----:B------:R-:W-:Y:S04]  /*4d50*/  STS [R72.X4+0x600], R151 ;  /* 0x0006009748007388 */ /* 0x000fe80000004800 */
[----:B------:R-:W-:Y:S04]  /*4d60*/  STS [R71.X4+0x680], R146 ;  /* 0x0006809247007388 */ /* 0x000fe80000004800 */
[----:B------:R-:W-:Y:S01]  /*4d70*/  STS [R70.X4+0x700], R83 ;  /* 0x0007005346007388 */ /* 0x000fe20000004800 */
[----:B-1----:R-:W-:-:S03]  /*4d80*/  @P1 FMUL.FTZ R86, R86, R43 ;  /* 0x0000002b56561220 */ /* 0x002fc60000410000 */
[----:B------:R0:W-:Y:S01]  /*4d90*/  STS [R69.X4+0x780], R82 ;  /* 0x0007805245007388 */ /* 0x0001e20000004800 */
[----:B------:R-:W-:-:S06]  /*4da0*/  NOP ;  /* 0x0000000000007918 */ /* 0x000fcc0000000000 */
[----:B----4-:R1:W5:Y:S01]  /*4db0*/  LDG.E R145, [R40.64] ;  /* 0x0000001228917981 */ /* 0x010362000c1e1900 */
[C---:B------:R-:W-:Y:S02]  /*4dc0*/  ISETP.GE.AND P1, PT, R111.reuse, 0x10, PT ;  /* 0x000000106f00780c */ /* 0x040fe40003f26270 */
[----:B------:R-:W-:Y:S01]  /*4dd0*/  ISETP.NE.AND P2, PT, R111, 0x1f, PT ;  /* 0x0000001f6f00780c */ /* 0x000fe20003f45270 */
[----:B0-----:R-:W-:Y:S01]  /*4de0*/  HFMA2.MMA R82, -RZ, RZ, 1.875, 0 ;  /* 0x3f800000ff527435 */ /* 0x001fe200000001ff */
[----:B------:R-:W-:Y:S01]  /*4df0*/  USHF.L.U32 UR25, UR7, 0x3, URZ ;  /* 0x0000000307197899 */ /* 0x000fe2000800063f */
[----:B------:R-:W-:Y:S01]  /*4e00*/  IMAD.MOV.U32 R83, RZ, RZ, RZ ;  /* 0x000000ffff537224 */ /* 0x000fe200078e00ff */
[----:B------:R-:W-:Y:S04]  /*4e10*/  LDS R146, [R53.X4] ;  /* 0x0000000035927984 */ /* 0x000fe80000004800 */
[----:B-1----:R-:W0:Y:S04]  /*4e20*/  SHFL.UP PT, R40, R87, 0x10, RZ ;  /* 0x0600000057287989 */ /* 0x002e2800000e00ff */
[----:B------:R-:W1:Y:S04]  /*4e30*/  SHFL.UP PT, R41, R86, 0x10, RZ ;  /* 0x0600000056297989 */ /* 0x000e6800000e00ff */
[----:B------:R-:W-:Y:S04]  /*4e40*/  LDS R147, [R68.X4+0x4] ;  /* 0x0000040044937984 */ /* 0x000fe80000004800 */
[----:B------:R-:W-:Y:S04]  /*4e50*/  LDS R148, [R67.X4+0x8] ;  /* 0x0000080043947984 */ /* 0x000fe80000004800 */
[----:B------:R-:W-:Y:S04]  /*4e60*/  LDS R149, [R66.X4+0xc] ;  /* 0x00000c0042957984 */ /* 0x000fe80000004800 */
[----:B------:R-:W-:Y:S01]  /*4e70*/  LDS R150, [R65.X4+0x10] ;  /* 0x0000100041967984 */ /* 0x000fe20000004800 */
[----:B0-----:R-:W-:Y:S01]  /*4e80*/  @P1 FFMA.FTZ R87, R86, R40, R87 ;  /* 0x0000002856571223 */ /* 0x001fe20000010057 */
[----:B------:R-:W-:-:S02]  /*4e90*/  @!P2 SHF.R.U32.HI R40, RZ, 0x2, R112 ;  /* 0x00000002ff28a819 */ /* 0x000fc40000011670 */
[----:B------:R-:W-:Y:S01]  /*4ea0*/  LDS R151, [R64.X4+0x14] ;  /* 0x0000140040977984 */ /* 0x000fe20000004800 */
[----:B-1----:R-:W-:Y:S01]  /*4eb0*/  @P1 FMUL.FTZ R86, R86, R41 ;  /* 0x0000002956561220 */ /* 0x002fe20000410000 */
[----:B------:R-:W-:Y:S02]  /*4ec0*/  @!P2 LOP3.LUT R40, R40, 0x3ffffff8, RZ, 0xc0, !PT ;  /* 0x3ffffff82828a812 */ /* 0x000fe400078ec0ff */
[----:B------:R-:W0:Y:S04]  /*4ed0*/  @!P0 LDS.64 R82, [UR25+0x10b0] ;  /* 0x0010b019ff528984 */ /* 0x000e280008000a00 */
        /* <DEDUP_REMOVED lines=10> */
[----:B------:R-:W-:Y:S01]  /*4f80*/  @!P2 STS.64 [R40+0x1090], R86 ;  /* 0x001090562800a388 */ /* 0x000fe20000000a00 */
[----:B------:R-:W-:-:S03]  /*4f90*/  SHF.R.U32.HI R41, RZ, 0x5, R112 ;  /* 0x00000005ff297819 */ /* 0x000fc60000011670 */
[----:B------:R-:W-:Y:S01]  /*4fa0*/  BAR.SYNC.DEFER_BLOCKING 0x0 ;  /* 0x0000000000007b1d */ /* 0x000fe20000010000 */
[----:B------:R-:W-:-:S05]  /*4fb0*/  ISETP.NE.AND P1, PT, R41, RZ, PT ;  /* 0x000000ff2900720c */ /* 0x000fca0003f25270 */
[----:B------:R0:W-:Y:S04]  /*4fc0*/  SHFL.UP PT, R164, R87, 0x1, RZ ;  /* 0x0420000057a47989 */ /* 0x0001e800000e00ff */
[----:B------:R-:W1:Y:S04]  /*4fd0*/  LDS.128 R40, [0x1090] ;  /* 0x00109000ff287984 */ /* 0x000e680000000c00 */
[----:B------:R2:W3:Y:S01]  /*4fe0*/  SHFL.UP PT, R165, R86, 0x1, RZ ;  /* 0x0420000056a57989 */ /* 0x0004e200000e00ff */
[----:B------:R-:W-:Y:S01]  /*4ff0*/  ISETP.NE.AND P2, PT, R111, RZ, P1 ;  /* 0x000000ff6f00720c */ /* 0x000fe20000f45270 */
[----:B------:R-:W-:Y:S01]  /*5000*/  BSSY B0, `(.L_x_3477) ;  /* 0x0000012000007945 */ /* 0x000fe20003800000 */
[----:B0-----:R-:W-:-:S02]  /*5010*/  @P1 MOV R87, R83 ;  /* 0x0000005300571202 */ /* 0x001fc40000000f00 */
[----:B--2---:R-:W-:Y:S01]  /*5020*/  @P1 MOV R86, R82 ;  /* 0x0000005200561202 */ /* 0x004fe20000000f00 */
[----:B-1----:R-:W-:-:S08]  /*5030*/  FFMA.FTZ R43, R41, R42, R43 ;  /* 0x0000002a292b7223 */ /* 0x002fd0000001002b */
[----:B---3--:R-:W-:Y:S01]  /*5040*/  @P2 FFMA.FTZ R41, R165, R41, R164 ;  /* 0x00000029a5292223 */ /* 0x008fe200000100a4 */
[----:B------:R-:W-:-:S04]  /*5050*/  @P1 ISETP.NE.AND P2, PT, R111, RZ, PT ;  /* 0x000000ff6f00120c */ /* 0x000fc80003f45270 */
[----:B------:R-:W-:Y:S01]  /*5060*/  @P1 MOV R164, R41 ;  /* 0x0000002900a41202 */ /* 0x000fe20000000f00 */
[----:B------:R-:W-:-:S05]  /*5070*/  @P1 FMUL.FTZ R41, R165, R40 ;  /* 0x00000028a5291220 */ /* 0x000fca0000410000 */
[----:B------:R-:W-:-:S05]  /*5080*/  @P1 FSEL R41, R40, R41, !P2 ;  /* 0x0000002928291208 */ /* 0x000fca0005000000 */
[----:B------:R-:W-:Y:S01]  /*5090*/  @P1 IMAD.MOV.U32 R165, RZ, RZ, R41 ;  /* 0x000000ffffa51224 */ /* 0x000fe200078e0029 */
[----:B------:R-:W-:Y:S05]  /*50a0*/  @P1 BRA `(.L_x_3478) ;  /* 0x0000007000001947 */ /* 0x000fea0003800000 */
[----:B------:R-:W-:Y:S01]  /*50b0*/  ISETP.NE.AND P1, PT, R111, RZ, PT ;  /* 0x000000ff6f00720c */ /* 0x000fe20003f25270 */
[----:B------:R-:W-:-:S04]  /*50c0*/  FMUL.FTZ R40, R40, R42 ;  /* 0x0000002a28287220 */ /* 0x000fc80000410000 */
[C---:B------:R-:W-:Y:S02]  /*50d0*/  FFMA.FTZ R87, R40.reuse, R83, R43 ;  /* 0x0000005328577223 */ /* 0x040fe4000001002b */
[----:B------:R-:W-:-:S06]  /*50e0*/  FMUL.FTZ R86, R40, R82 ;  /* 0x0000005228567220 */ /* 0x000fcc0000410000 */
[----:B------:R0:W-:Y:S01]  /*50f0*/  @!P1 STS.64 [0x10a8], R82 ;  /* 0x0010a852ff009388 */ /* 0x0001e20000000a00 */
[----:B------:R-:W-:Y:S01]  /*5100*/  @!P1 IMAD.MOV.U32 R165, RZ, RZ, R82 ;  /* 0x000000ffffa59224 */ /* 0x000fe200078e0052 */
[----:B------:R-:W-:Y:S02]  /*5110*/  @!P1 MOV R164, R83 ;  /* 0x0000005300a49202 */ /* 0x000fe40000000f00 */
.L_x_3478:
[----:B------:R-:W-:Y:S05]  /*5120*/  BSYNC B0 ;  /* 0x0000000000007941 */ /* 0x000fea0003800000 */
.L_x_3477:
        /* <DEDUP_REMOVED lines=35> */
.L_x_3480:
[----:B------:R-:W-:Y:S05]  /*5360*/  BSYNC B0 ;  /* 0x0000000000007941 */ /* 0x000fea0003800000 */
.L_x_3479:
        /* <DEDUP_REMOVED lines=38> */
.L_x_3476:
        /* <DEDUP_REMOVED lines=48> */
[----:B------:R-:W-:Y:S01]  /*58d0*/  IMAD.U32 R5, RZ, RZ, UR23 ;  /* 0x00000017ff057e24 */ /* 0x000fe2000f8e00ff */
[----:B------:R-:W-:-:S04]  /*58e0*/  ULDC.64 UR26, c[0x0][0x208] ;  /* 0x00008200001a7ab9 */ /* 0x000fc80000000a00 */
[----:B------:R-:W-:Y:S02]  /*58f0*/  IADD3 R2, P0, R84, UR25, RZ ;  /* 0x0000001954027c10 */ /* 0x000fe4000ff1e0ff */
[----:B------:R-:W-:Y:S01]  /*5900*/  MOV R3, UR25 ;  /* 0x0000001900037c02 */ /* 0x000fe20008000f00 */
        /* <DEDUP_REMOVED lines=11> */
.L_x_3483:
[----:B------:R-:W-:Y:S05]  /*59c0*/  BSYNC B0 ;  /* 0x0000000000007941 */ /* 0x000fea0003800000 */
.L_x_3482:
        /* <DEDUP_REMOVED lines=9> */
[-C--:B------:R-:W-:Y:S01]  /*5a60*/  ISETP.GE.AND P5, PT, R101, R0.reuse, PT ;  /* 0x000000006500720c */ /* 0x080fe20003fa6270 */
[----:B------:R-:W-:Y:S01]  /*5a70*/  UIADD3 UR7, UP0, UR20, UR16, URZ ;  /* 0x0000001014077290 */ /* 0x000fe2000ff1e03f */
[----:B------:R-:W-:Y:S01]  /*5a80*/  IMAD.WIDE R2, R84, R3, c[0x0][0x258] ;  /* 0x0000960054027625 */ /* 0x000fe200078e0203 */
[----:B------:R-:W-:Y:S01]  /*5a90*/  USHF.R.S32.HI UR25, URZ, 0x1f, UR20 ;  /* 0x0000001f3f197899 */ /* 0x000fe20008011414 */
[-C--:B------:R-:W-:Y:S01]  /*5aa0*/  ISETP.GE.AND P6, PT, R100, R0.reuse, PT ;  /* 0x000000006400720c */ /* 0x080fe20003fc6270 */
[----:B------:R-:W-:Y:S01]  /*5ab0*/  UIMAD UR26, UR22, UR29, UR26 ;  /* 0x0000001d161a72a4 */ /* 0x000fe2000f8e021a */
[----:B------:R-:W-:Y:S01]  /*5ac0*/  ISETP.GE.AND P1, PT, R106, R0, PT ;  /* 0x000000006a00720c */ /* 0x000fe20003f26270 */
[----:B-1----:R-:W-:Y:S01]  /*5ad0*/  IMAD.U32 R5, RZ, RZ, UR7 ;  /* 0x00000007ff057e24 */ /* 0x002fe2000f8e00ff */
        /* <DEDUP_REMOVED lines=9> */
[----:B------:R-:W-:Y:S01]  /*5b70*/  UIADD3.X UR15, URZ, UR15, URZ, UP1, !UPT ;  /* 0x0000000f3f0f7290 */ /* 0x000fe20008ffe43f */
[----:B------:R-:W-:Y:S01]  /*5b80*/  ISETP.GE.AND P0, PT, R105, R0, PT ;  /* 0x000000006900720c */ /* 0x000fe20003f06270 */
[----:B------:R-:W-:-:S02]  /*5b90*/  UIADD3.X UR14, URZ, UR14, URZ, UP2, !UPT ;  /* 0x0000000e3f0e7290 */ /* 0x000fc400097fe43f */
        /* <DEDUP_REMOVED lines=22> */
[----:B------:R-:W-:-:S09]  /*5d00*/  PLOP3.LUT P1, PT, PT, PT, UP0, 0x80, 0x0 ;  /* 0x000000000000781c */ /* 0x000fd20003f2f008 */
[----:B------:R1:W-:Y:S01]  /*5d10*/  @!P0 STG.E [R2.64+0x480], R75 ;  /* 0x0004804b02008986 */ /* 0x0003e2000c101912 */
[----:B------:R-:W-:-:S04]  /*5d20*/  IADD3 R92, P0, R92, 0x1000, RZ ;  /* 0x000010005c5c7810 */ /* 0x000fc80007f1e0ff */
[----:B------:R-:W-:Y:S01]  /*5d30*/  IADD3.X R91, RZ, R91, RZ, P0, !PT ;  /* 0x0000005bff5b7210 */ /* 0x000fe200007fe4ff */
[----:B------:R-:W-:Y:S01]  /*5d40*/  @P1 CALL.REL.NOINC `(.L_x_3484) ;  /* 0x0000001000001944 */ /* 0x000fe20003c00000 */
[----:B------:R-:W-:Y:S05]  /*5d50*/  BRA `(.L_x_3485) ;  /* 0xffffab0000007947 */ /* 0x000fea000383ffff */
.L_x_3484:
[----:B------:R-:W-:Y:S05]  /*5d60*/  EXIT ;  /* 0x000000000000794d */ /* 0x000fea0003800000 */
.L_x_3486:
        /* <DEDUP_REMOVED lines=9> */
.L_x_5418:


//--------------------- .text._Z25selective_scan_fwd_kernelI32Selective_Scan_fwd_kernel_traitsILi64ELi16ELi1ELb0ELb0ELb1ELb1EffEEv13SSMParamsBase --------------------------
	.section	.text._Z25selective_scan_fwd_kernelI32Selective_Scan_fwd_kernel_traitsILi64ELi16ELi1ELb0ELb0ELb1ELb1EffEEv13SSMParamsBase,"ax",@progbits
	.sectioninfo	@"SHI_REGISTERS=168"
	.align	128
        .global         _Z25selective_scan_fwd_kernelI32Selective_Scan_fwd_kernel_traitsILi64ELi16ELi1ELb0ELb0ELb1ELb1EffEEv13SSMParamsBase
        .type           _Z25selective_scan_fwd_kernelI32Selective_Scan_fwd_kernel_traitsILi64ELi16ELi1ELb0ELb0ELb1ELb1EffEEv13SSMParamsBase,@function
        .size           _Z25selective_scan_fwd_kernelI32Selective_Scan_fwd_kernel_traitsILi64ELi16ELi1ELb0ELb0ELb1ELb1EffEEv13SSMParamsBase,(.L_x_5419 - _Z25selective_scan_fwd_kernelI32Selective_Scan_fwd_kernel_traitsILi64ELi16ELi1ELb0ELb0ELb1ELb1EffEEv13SSMParamsBase)
        .other          _Z25selective_scan_fwd_kernelI32Selective_Scan_fwd_kernel_traitsILi64ELi16ELi1ELb0ELb0ELb1ELb1EffEEv13SSMParamsBase,@"STO_CUDA_ENTRY STV_DEFAULT"
_Z25selective_scan_fwd_kernelI32Selective_Scan_fwd_kernel_traitsILi64ELi16ELi1ELb0ELb0ELb1ELb1EffEEv13SSMParamsBase:
.text._Z25selective_scan_fwd_kernelI32Selective_Scan_fwd_kernel_traitsILi64ELi16ELi1ELb0ELb0ELb1ELb1EffEEv13SSMParamsBase:
        /* <DEDUP_REMOVED lines=20> */
[----:B------:R-:W-:Y:S02]  /*0140*/  MOV R4, UR6 ;  /* 0x0000000600047c02 */ /* 0x000fe40008000f00 */
[----:B------:R-:W-:Y:S02]  /*0150*/  PLOP3.LUT P1, PT, PT, PT, UP0, 0x80, 0x0 ;  /* 0x000000000000781c */ /* 0x000fe40003f2f008 */
[----:B------:R-:W-:-:S03]  /*0160*/  MOV R5, UR7 ;  /* 0x0000000700057c02 */ /* 0x000fc60008000f00 */
[----:B------:R-:W-:Y:S02]  /*0170*/  @UP0 ULEA UR4, UP2, UR22, UR4, 0x2 ;  /* 0x0000000416040291 */ /* 0x000fe4000f84103f */
[----:B------:R2:W5:Y:S01]  /*0180*/  @P0 LDG.E R4, [R4.64] ;  /* 0x0000001404040981 */ /* 0x000562000c1e1900 */
[----:B0-----:R-:W0:Y:S01]  /*0190*/  MUFU.RCP R0, R0 ;  /* 0x0000000000007308 */ /* 0x001e220000001000 */
[----:B------:R-:W-:Y:S02]  /*01a0*/  @UP0 ULEA.HI.X UR5, UR22, UR5, UR23, 0x2, UP2 ;  /* 0x0000000516050291 */ /* 0x000fe400090f1417 */
[----:B------:R-:W-:-:S04]  /*01b0*/  MOV R2, UR4 ;  /* 0x0000000400027c02 */ /* 0x000fc80008000f00 */
[----:B------:R-:W-:-:S05]  /*01c0*/  IMAD.U32 R3, RZ, RZ, UR5 ;  /* 0x00000005ff037e24 */ /* 0x000fca000f8e00ff */
        /* <DEDUP_REMOVED lines=9> */
[----:B------:R-:W-:Y:S01]  /*0260*/  IMAD.HI.U32 R7, R7, R0, RZ ;  /* 0x0000000007077227 */ /* 0x000fe200078e00ff */
[----:B------:R-:W-:-:S04]  /*0270*/  UIMAD UR4, UR24, UR8, URZ ;  /* 0x00000008180472a4 */ /* 0x000fc8000f8e023f */
[----:B------:R-:W-:Y:S01]  /*0280*/  IADD3 R2, -R7, RZ, RZ ;  /* 0x000000ff07027210 */ /* 0x000fe20007ffe1ff */
[----:B------:R-:W-:-:S04]  /*0290*/  UIMAD.WIDE.U32 UR6, UR25, UR8, URZ ;  /* 0x00000008190672a5 */ /* 0x000fc8000f8e003f */
[C---:B------:R-:W-:Y:S01]  /*02a0*/  IMAD R0, R9.reuse, R2, R0 ;  /* 0x0000000209007224 */ /* 0x040fe200078e0200 */
[----:B------:R-:W-:Y:S01]  /*02b0*/  UIMAD UR4, UR25, UR9, UR4 ;  /* 0x00000009190472a4 */ /* 0x000fe2000f8e0204 */
[----:B------:R-:W-:Y:S01]  /*02c0*/  IMAD.MOV.U32 R2, RZ, RZ, c[0x0][0x174] ;  /* 0x00005d00ff027624 */ /* 0x000fe200078e00ff */
[----:B------:R-:W-:Y:S02]  /*02d0*/  UIMAD UR12, UR24, UR14, URZ ;  /* 0x0000000e180c72a4 */ /* 0x000fe4000f8e023f */
[----:B------:R-:W-:Y:S01]  /*02e0*/  UIMAD UR5, UR24, UR10, URZ ;  /* 0x0000000a180572a4 */ /* 0x000fe2000f8e023f */
[----:B------:R-:W-:Y:S01]  /*02f0*/  ISETP.GT.U32.AND P4, PT, R9, R0, PT ;  /* 0x000000000900720c */ /* 0x000fe20003f84070 */
[----:B------:R-:W-:Y:S01]  /*0300*/  UIMAD.WIDE.U32 UR8, UR25, UR10, URZ ;  /* 0x0000000a190872a5 */ /* 0x000fe2000f8e003f */
[----:B------:R-:W-:Y:S01]  /*0310*/  ISETP.GE.AND P6, PT, R2, 0x1, PT ;  /* 0x000000010200780c */ /* 0x000fe20003fc6270 */
[----:B------:R-:W-:Y:S02]  /*0320*/  UIADD3 UR7, UR7, UR4, URZ ;  /* 0x0000000407077290 */ /* 0x000fe4000fffe03f */
[----:B------:R-:W-:-:S02]  /*0330*/  UIMAD UR10, UR23, UR16, URZ ;  /* 0x00000010170a72a4 */ /* 0x000fc4000f8e023f */
[----:B------:R-:W-:Y:S02]  /*0340*/  UIMAD UR11, UR25, UR11, UR5 ;  /* 0x0000000b190b72a4 */ /* 0x000fe4000f8e0205 */
[----:B------:R-:W-:Y:S02]  /*0350*/  UIMAD.WIDE.U32 UR4, UR25, UR14, URZ ;  /* 0x0000000e190472a5 */ /* 0x000fe4000f8e003f */
[----:B------:R-:W-:Y:S02]  /*0360*/  UIMAD UR13, UR25, UR15, UR12 ;  /* 0x0000000f190d72a4 */ /* 0x000fe4000f8e020c */
[----:B------:R-:W-:Y:S02]  /*0370*/  UIMAD UR14, UR22, UR17, UR10 ;  /* 0x00000011160e72a4 */ /* 0x000fe4000f8e020a */
[----:B------:R-:W-:Y:S02]  /*0380*/  UIMAD.WIDE.U32 UR6, UR22, UR16, UR6 ;  /* 0x00000010160672a5 */ /* 0x000fe4000f8e0006 */
[----:B------:R-:W-:-:S02]  /*0390*/  ULDC UR12, c[0x0][0x178] ;  /* 0x00005e00000c7ab9 */ /* 0x000fc40000000800 */
[----:B------:R-:W-:Y:S02]  /*03a0*/  ULDC.64 UR16, c[0x0][0x1e8] ;  /* 0x00007a0000107ab9 */ /* 0x000fe40000000a00 */
[----:B------:R-:W-:Y:S02]  /*03b0*/  ULOP3.LUT UR12, UR22, UR12, URZ, 0x3c, !UPT ;  /* 0x0000000c160c7292 */ /* 0x000fe4000f8e3c3f */
[----:B------:R-:W-:Y:S02]  /*03c0*/  UIMAD UR10, UR23, UR16, URZ ;  /* 0x00000010170a72a4 */ /* 0x000fe4000f8e023f */
[----:B------:R-:W-:Y:S01]  /*03d0*/  UIADD3 UR9, UR9, UR11, URZ ;  /* 0x0000000b09097290 */ /* 0x000fe2000fffe03f */
[-C--:B------:R-:W-:Y:S01]  /*03e0*/  @!P4 IADD3 R0, R0, -R9.reuse, RZ ;  /* 0x800000090000c210 */ /* 0x080fe20007ffe0ff */
[----:B------:R-:W-:Y:S01]  /*03f0*/  UIMAD UR15, UR22, UR17, UR10 ;  /* 0x00000011160f72a4 */ /* 0x000fe2000f8e020a */
[----:B------:R-:W-:Y:S01]  /*0400*/  ISETP.LE.AND P5, PT, RZ, UR12, PT ;  /* 0x0000000cff007c0c */ /* 0x000fe2000bfa3270 */
[----:B------:R-:W-:Y:S01]  /*0410*/  UIMAD.WIDE.U32 UR10, UR22, UR16, UR8 ;  /* 0x00000010160a72a5 */ /* 0x000fe2000f8e0008 */
[----:B------:R-:W-:-:S02]  /*0420*/  ISETP.GE.U32.AND P2, PT, R0, R9, PT ;  /* 0x000000090000720c */ /* 0x000fc40003f46070 */
[----:B------:R-:W-:Y:S02]  /*0430*/  ISETP.NE.AND P3, PT, RZ, c[0x0][0x178], PT ;  /* 0x00005e00ff007a0c */ /* 0x000fe40003f65270 */
[----:B------:R-:W-:Y:S01]  /*0440*/  @!P4 IADD3 R7, R7, 0x1, RZ ;  /* 0x000000010707c810 */ /* 0x000fe20007ffe0ff */
[----:B------:R-:W-:Y:S10]  /*0450*/  @!P6 EXIT ;  /* 0x000000000000e94d */ /* 0x000ff40003800000 */
[----:B--2---:R-:W-:Y:S01]  /*0460*/  ULDC.64 UR16, c[0x0][0x198] ;  /* 0x0000660000107ab9 */ /* 0x004fe20000000a00 */
[----:B------:R-:W0:Y:S01]  /*0470*/  S2R R112, SR_TID.X ;  /* 0x0000000000707919 */ /* 0x000e220000002100 */
[----:B------:R-:W-:Y:S01]  /*0480*/  UIMAD UR12, UR23, UR16, URZ ;  /* 0x00000010170c72a4 */ /* 0x000fe2000f8e023f */
[----:B------:R-:W-:Y:S01]  /*0490*/  @P2 IADD3 R7, R7, 0x1, RZ ;  /* 0x0000000107072810 */ /* 0x000fe20007ffe0ff */
[----:B------:R-:W-:Y:S01]  /*04a0*/  UIMAD.WIDE.U32 UR8, UR22, UR16, URZ ;  /* 0x00000010160872a5 */ /* 0x000fe2000f8e003f */
[----:B------:R-:W-:Y:S01]  /*04b0*/  IMAD.U32 R2, RZ, RZ, UR4 ;  /* 0x00000004ff027e24 */ /* 0x000fe2000f8e00ff */
[----:B------:R-:W-:Y:S01]  /*04c0*/  UIMAD UR16, UR22, UR17, UR12 ;  /* 0x00000011161072a4 */ /* 0x000fe2000f8e020c */
[----:B------:R-:W-:Y:S01]  /*04d0*/  MOV R3, UR5 ;  /* 0x0000000500037c02 */ /* 0x000fe20008000f00 */
[----:B------:R-:W-:Y:S01]  /*04e0*/  UIADD3 UR12, UR5, UR13, URZ ;  /* 0x0000000d050c7290 */ /* 0x000fe2000fffe03f */
[----:B------:R-:W-:Y:S01]  /*04f0*/  @!P5 IADD3 R7, -R7, RZ, RZ ;  /* 0x000000ff0707d210 */ /* 0x000fe20007ffe1ff */
[----:B------:R-:W-:Y:S01]  /*0500*/  UMOV UR4, URZ ;  /* 0x0000003f00047c82 */ /* 0x000fe20008000000 */
[----:B------:R-:W-:Y:S01]  /*0510*/  @!P3 LOP3.LUT R7, RZ, c[0x0][0x178], RZ, 0x33, !PT ;  /* 0x00005e00ff07ba12 */ /* 0x000fe200078e33ff */
[----:B------:R-:W-:Y:S01]  /*0520*/  UMOV UR5, URZ ;  /* 0x0000003f00057c82 */ /* 0x000fe20008000000 */
[----:B------:R-:W1:Y:S01]  /*0530*/  S2R R111, SR_LANEID ;  /* 0x00000000006f7919 */ /* 0x000e620000000000 */
[----:B-----5:R2:W3:Y:S01]  /*0540*/  @P1 R2UR UR4, R8 ;  /* 0x00000000080413c2 */ /* 0x0204e200000e0000 */
[----:B------:R-:W-:Y:S01]  /*0550*/  SHF.R.S32.HI R0, RZ, 0x1f, R7 ;  /* 0x0000001fff007819 */ /* 0x000fe20000011407 */
[----:B------:R-:W-:Y:S01]  /*0560*/  ULDC.64 UR26, c[0x0][0x248] ;  /* 0x00009200001a7ab9 */ /* 0x000fe20000000a00 */
[----:B------:R-:W-:Y:S01]  /*0570*/  MOV R3, UR12 ;  /* 0x0000000c00037c02 */ /* 0x000fe20008000f00 */
[----:B------:R-:W-:-:S02]  /*0580*/  UIADD3 UR14, UR7, UR14, URZ ;  /* 0x0000000e070e7290 */ /* 0x000fc4000fffe03f */
[----:B------:R-:W-:Y:S01]  /*0590*/  IMAD R0, R0, c[0x0][0x1c8], RZ ;  /* 0x0000720000007a24 */ /* 0x000fe200078e02ff */
[----:B------:R-:W-:Y:S01]  /*05a0*/  UIADD3 UR15, UR11, UR15, URZ ;  /* 0x0000000f0b0f7290 */ /* 0x000fe2000fffe03f */
[----:B------:R2:W4:Y:S01]  /*05b0*/  @P0 R2UR UR5, R4 ;  /* 0x00000000040503c2 */ /* 0x00052200000e0000 */
[C---:B------:R-:W-:Y:S01]  /*05c0*/  IMAD.WIDE.U32 R2, R7.reuse, c[0x0][0x1c8], R2 ;  /* 0x0000720007027a25 */ /* 0x040fe200078e0002 */
[----:B------:R-:W-:Y:S01]  /*05d0*/  ULEA UR13, UP1, UR10, UR26, 0x2 ;  /* 0x0000001a0a0d7291 */ /* 0x000fe2000f82103f */
[C---:B0-----:R-:W-:Y:S01]  /*05e0*/  SHF.L.U32 R108, R112.reuse, 0x4, RZ ;  /* 0x00000004706c7819 */ /* 0x041fe200000006ff */
[----:B------:R-:W-:Y:S01]  /*05f0*/  ULDC UR7, c[0x0][0x164] ;  /* 0x0000590000077ab9 */ /* 0x000fe20000000800 */
[----:B------:R-:W-:Y:S01]  /*0600*/  IMAD R91, R7, c[0x0][0x1cc], R0 ;  /* 0x00007300075b7a24 */ /* 0x000fe200078e0200 */
[----:B------:R-:W-:Y:S01]  /*0610*/  LOP3.LUT R5, R112, 0x1f, RZ, 0xc0, !PT ;  /* 0x0000001f70057812 */ /* 0x000fe200078ec0ff */
[----:B------:R-:W-:Y:S01]  /*0620*/  UIMAD UR7, UR25, UR7, UR22 ;  /* 0x00000007190772a4 */ /* 0x000fe2000f8e0216 */
[----:B------:R-:W-:Y:S01]  /*0630*/  LEA R92, P2, R2, c[0x0][0x230], 0x2 ;  /* 0x00008c00025c7a11 */ /* 0x000fe200078410ff */
[----:B------:R-:W-:Y:S01]  /*0640*/  IMAD.IADD R91, R3, 0x1, R91 ;  /* 0x00000001035b7824 */ /* 0x000fe200078e025b */
        /* <DEDUP_REMOVED lines=33> */
.L_x_3530:
[----:B------:R-:W-:Y:S01]  /*0860*/  BAR.SYNC.DEFER_BLOCKING 0x0 ;  /* 0x0000000000007b1d */ /* 0x000fe20000010000 */
[C---:B0-----:R-:W-:Y:S01]  /*0870*/  SHF.L.U32 R21, R84.reuse, 0x2, RZ ;  /* 0x0000000254157819 */ /* 0x041fe200000006ff */
        /* <DEDUP_REMOVED lines=278> */
.L_x_3488:
[----:B------:R-:W-:Y:S05]  /*19e0*/  BSYNC B0 ;  /* 0x0000000000007941 */ /* 0x000fea0003800000 */
.L_x_3487:
        /* <DEDUP_REMOVED lines=37> */
.L_x_3490:
[----:B------:R-:W-:Y:S05]  /*1c40*/  BSYNC B0 ;  /* 0x0000000000007941 */ /* 0x000fea0003800000 */
.L_x_3489:
        /* <DEDUP_REMOVED lines=35> */
.L_x_3492:
[----:B------:R-:W-:Y:S05]  /*1e80*/  BSYNC B0 ;  /* 0x0000000000007941 */ /* 0x000fea0003800000 */
.L_x_3491:
        /* <DEDUP_REMOVED lines=37> */
.L_x_3494:
[----:B------:R-:W-:Y:S05]  /*20e0*/  BSYNC B0 ;  /* 0x0000000000007941 */ /* 0x000fea0003800000 */
.L_x_3493:
        /* <DEDUP_REMOVED lines=35> */
.L_x_3496:
[----:B------:R-:W-:Y:S05]  /*2320*/  BSYNC B0 ;  /* 0x0000000000007941 */ /* 0x000fea0003800000 */
.L_x_3495:
        /* <DEDUP_REMOVED lines=37> */
.L_x_3498:
[----:B------:R-:W-:Y:S05]  /*2580*/  BSYNC B0 ;  /* 0x0000000000007941 */ /* 0x000fea0003800000 */
.L_x_3497:
        /* <DEDUP_REMOVED lines=35> */
.L_x_3500:
[----:B------:R-:W-:Y:S05]  /*27c0*/  BSYNC B0 ;  /* 0x0000000000007941 */ /* 0x000fea0003800000 */
.L_x_3499:
        /* <DEDUP_REMOVED lines=37> */
.L_x_3502:
[----:B------:R-:W-:Y:S05]  /*2a20*/  BSYNC B0 ;  /* 0x0000000000007941 */ /* 0x000fea0003800000 */
.L_x_3501:
        /* <DEDUP_REMOVED lines=35> */
.L_x_3504:
[----:B------:R-:W-:Y:S05]  /*2c60*/  BSYNC B0 ;  /* 0x0000000000007941 */ /* 0x000fea0003800000 */
.L_x_3503:
        /* <DEDUP_REMOVED lines=42> */
.L_x_3506:
[----:B------:R-:W-:Y:S05]  /*2f10*/  BSYNC B0 ;  /* 0x0000000000007941 */ /* 0x000fea0003800000 */
.L_x_3505:
        /* <DEDUP_REMOVED lines=33> */
.L_x_3508:
[----:B------:R-:W-:Y:S05]  /*3130*/  BSYNC B0 ;  /* 0x0000000000007941 */ /* 0x000fea0003800000 */
.L_x_3507:
        /* <DEDUP_REMOVED lines=33> */
.L_x_3510:
[----:B------:R-:W-:Y:S05]  /*3350*/  BSYNC B0 ;  /* 0x0000000000007941 */ /* 0x000fea0003800000 */
.L_x_3509:
        /* <DEDUP_REMOVED lines=33> */
.L_x_3512:
[----:B------:R-:W-:Y:S05]  /*3570*/  BSYNC B0 ;  /* 0x0000000000007941 */ /* 0x000fea0003800000 */
.L_x_3511:
        /* <DEDUP_REMOVED lines=33> */
.L_x_3514:
[----:B------:R-:W-:Y:S05]  /*3790*/  BSYNC B0 ;  /* 0x0000000000007941 */ /* 0x000fea0003800000 */
.L_x_3513:
        /* <DEDUP_REMOVED lines=33> */
.L_x_3516:
[----:B------:R-:W-:Y:S05]  /*39b0*/  BSYNC B0 ;  /* 0x0000000000007941 */ /* 0x000fea0003800000 */
.L_x_3515:
        /* <DEDUP_REMOVED lines=33> */
.L_x_3518:
[----:B------:R-:W-:Y:S05]  /*3bd0*/  BSYNC B0 ;  /* 0x0000000000007941 */ /* 0x000fea0003800000 */
.L_x_3517:
        /* <DEDUP_REMOVED lines=24> */
.L_x_3524:
        /* <DEDUP_REMOVED lines=12> */
[----:B------:R-:W-:-:S03]  /*3e20*/  UIADD3 UR17, UR17, UR26, URZ ;  /* 0x0000001a11117290 */ /* 0x000fc6000fffe03f */
[----:B------:R-:W-:Y:S01]  /*3e30*/  ULDC.64 UR26, c[0x0][0x1c0] ;  /* 0x00007000001a7ab9 */ /* 0x000fe20000000a00 */
[----:B------:R-:W-:Y:S01]  /*3e40*/  MOV R40, UR19 ;  /* 0x0000001300287c02 */ /* 0x000fe20008000f00 */
[----:B------:R-:W-:Y:S02]  /*3e50*/  ULEA.HI.X UR16, UR16, UR29, UR17, 0x2, UP0 ;  /* 0x0000001d10107291 */ /* 0x000fe400080f1411 */
[----:B------:R-:W-:Y:S01]  /*3e60*/  ULDC UR19, c[0x0][0x168] ;  /* 0x00005a0000137ab9 */ /* 0x000fe20000000800 */
[----:B------:R-:W-:Y:S01]  /*3e70*/  IMAD.U32 R43, RZ, RZ, UR7 ;  /* 0x00000007ff2b7e24 */ /* 0x000fe2000f8e00ff */
[----:B------:R-:W-:Y:S01]  /*3e80*/  HFMA2.MMA R87, -RZ, RZ, 0, 0 ;  /* 0x00000000ff577435 */ /* 0x000fe200000001ff */
[----:B------:R-:W-:Y:S01]  /*3e90*/  MOV R145, RZ ;  /* 0x000000ff00917202 */ /* 0x000fe20000000f00 */
[----:B------:R-:W-:Y:S01]  /*3ea0*/  CS2R R150, SRZ ;  /* 0x0000000000967805 */ /* 0x000fe2000001ff00 */
[----:B------:R-:W-:Y:S01]  /*3eb0*/  MOV R41, UR16 ;  /* 0x0000001000297c02 */ /* 0x000fe20008000f00 */
[----:B------:R-:W-:Y:S01]  /*3ec0*/  CS2R R148, SRZ ;  /* 0x0000000000947805 */ /* 0x000fe2000001ff00 */
[----:B------:R-:W-:Y:S01]  /*3ed0*/  CS2R R146, SRZ ;  /* 0x0000000000927805 */ /* 0x000fe2000001ff00 */
[----:B------:R-:W-:Y:S01]  /*3ee0*/  IMAD.MOV.U32 R156, RZ, RZ, RZ ;  /* 0x000000ffff9c7224 */ /* 0x000fe200078e00ff */
[----:B------:R-:W-:Y:S01]  /*3ef0*/  CS2R R152, SRZ ;  /* 0x0000000000987805 */ /* 0x000fe2000001ff00 */
[----:B0-----:R0:W2:Y:S01]  /*3f00*/  LDG.E R86, [R40.64] ;  /* 0x0000001428567981 */ /* 0x0010a2000c1e1900 */
[----:B------:R-:W-:-:S02]  /*3f10*/  UMOV UR16, 0xfffffc00 ;  /* 0xfffffc0000107882 */ /* 0x000fc40000000000 */
[----:B------:R-:W-:Y:S02]  /*3f20*/  UIMAD UR17, UR18, UR26, URZ ;  /* 0x0000001a121172a4 */ /* 0x000fe4000f8e023f */
[----:B------:R-:W-:Y:S02]  /*3f30*/  UIMAD UR16, UR6, UR16, UR19 ;  /* 0x00000010061072a4 */ /* 0x000fe4000f8e0213 */
[----:B------:R-:W-:Y:S01]  /*3f40*/  UIMAD UR17, UR7, UR27, UR17 ;  /* 0x0000001b071172a4 */ /* 0x000fe2000f8e0211 */
[----:B------:R-:W-:Y:S01]  /*3f50*/  HFMA2.MMA R154, -RZ, RZ, 0, 0 ;  /* 0x00000000ff9a7435 */ /* 0x000fe200000001ff */
[----:B------:R-:W-:Y:S01]  /*3f60*/  CS2R R82, SRZ ;  /* 0x0000000000527805 */ /* 0x000fe2000001ff00 */
[----:B0-----:R-:W-:Y:S01]  /*3f70*/  IMAD.WIDE.U32 R40, R43, c[0x0][0x1c0], R84 ;  /* 0x000070002b287a25 */ /* 0x001fe200078e0054 */
[----:B------:R-:W-:Y:S01]  /*3f80*/  ISETP.GE.AND P1, PT, R84, UR16, PT ;  /* 0x0000001054007c0c */ /* 0x000fe2000bf26270 */
[----:B------:R-:W0:Y:S01]  /*3f90*/  S2R R112, SR_TID.X ;  /* 0x0000000000707919 */ /* 0x000e220000002100 */
[----:B------:R-:W-:Y:S01]  /*3fa0*/  ISETP.GE.AND P6, PT, R104, UR16, PT ;  /* 0x0000001068007c0c */ /* 0x000fe2000bfc6270 */
[----:B------:R-:W-:Y:S01]  /*3fb0*/  FMUL.FTZ R121, R48, R28 ;  /* 0x0000001c30797220 */ /* 0x000fe20000410000 */
[----:B------:R-:W-:Y:S01]  /*3fc0*/  LEA R42, P2, R40, R92, 0x2 ;  /* 0x0000005c282a7211 */ /* 0x000fe200078410ff */
[----:B------:R-:W-:Y:S01]  /*3fd0*/  FMUL.FTZ R123, R47, R27 ;  /* 0x0000001b2f7b7220 */ /* 0x000fe20000410000 */
[----:B------:R-:W-:Y:S01]  /*3fe0*/  IADD3 R41, R41, UR17, RZ ;  /* 0x0000001129297c10 */ /* 0x000fe2000fffe0ff */
[----:B------:R-:W-:Y:S01]  /*3ff0*/  FMUL.FTZ R134, R37, R21 ;  /* 0x0000001525867220 */ /* 0x000fe20000410000 */
[----:B------:R-:W-:Y:S01]  /*4000*/  ISETP.GE.AND P5, PT, R105, UR16, PT ;  /* 0x0000001069007c0c */ /* 0x000fe2000bfa6270 */
[----:B------:R-:W-:Y:S01]  /*4010*/  FMUL.FTZ R135, R36, R20 ;  /* 0x0000001424877220 */ /* 0x000fe20000410000 */
[----:B------:R-:W-:Y:S01]  /*4020*/  LEA.HI.X R43, R40, R91, R41, 0x2, P2 ;  /* 0x0000005b282b7211 */ /* 0x000fe200010f1429 */
[----:B------:R-:W-:Y:S01]  /*4030*/  FMUL.FTZ R136, R35, R19 ;  /* 0x0000001323887220 */ /* 0x000fe20000410000 */
[----:B------:R-:W-:Y:S01]  /*4040*/  ISETP.GE.AND P4, PT, R106, UR16, PT ;  /* 0x000000106a007c0c */ /* 0x000fe2000bf86270 */
[----:B------:R-:W-:Y:S01]  /*4050*/  FMUL.FTZ R140, R34, R18 ;  /* 0x00000012228c7220 */ /* 0x000fe20000410000 */
[----:B------:R-:W-:Y:S01]  /*4060*/  ISETP.GE.AND P3, PT, R102, UR16, PT ;  /* 0x0000001066007c0c */ /* 0x000fe2000bf66270 */
[----:B------:R1:W3:Y:S01]  /*4070*/  @!P1 LDG.E R87, [R42.64] ;  /* 0x000000142a579981 */ /* 0x0002e2000c1e1900 */
[----:B------:R-:W-:Y:S01]  /*4080*/  ISETP.GE.AND P2, PT, R107, UR16, PT ;  /* 0x000000106b007c0c */ /* 0x000fe2000bf46270 */
[----:B------:R-:W-:Y:S01]  /*4090*/  CS2R R40, SRZ ;  /* 0x0000000000287805 */ /* 0x000fe2000001ff00 */
[----:B------:R-:W-:Y:S01]  /*40a0*/  ISETP.GE.AND P1, PT, R103, UR16, PT ;  /* 0x0000001067007c0c */ /* 0x000fe2000bf26270 */
[----:B------:R1:W4:Y:S01]  /*40b0*/  @!P6 LDG.E R145, [R42.64+0x200] ;  /* 0x000200142a91e981 */ /* 0x000322000c1e1900 */
[----:B------:R-:W-:Y:S01]  /*40c0*/  ISETP.GE.AND P6, PT, R101, UR16, PT ;  /* 0x0000001065007c0c */ /* 0x000fe2000bfc6270 */
[----:B------:R-:W-:Y:S01]  /*40d0*/  FMUL.FTZ R143, R33, R17 ;  /* 0x00000011218f7220 */ /* 0x000fe20000410000 */
[----:B------:R-:W-:Y:S01]  /*40e0*/  ULDC.64 UR26, c[0x0][0x1a0] ;  /* 0x00006800001a7ab9 */ /* 0x000fe20000000a00 */
[----:B------:R1:W3:Y:S01]  /*40f0*/  @!P5 LDG.E R150, [R42.64+0x180] ;  /* 0x000180142a96d981 */ /* 0x0002e2000c1e1900 */
[----:B------:R-:W-:Y:S01]  /*4100*/  ISETP.GE.AND P5, PT, R100, UR16, PT ;  /* 0x0000001064007c0c */ /* 0x000fe2000bfa6270 */
[----:B------:R-:W-:-:S02]  /*4110*/  ULDC.64 UR28, c[0x0][0x228] ;  /* 0x00008a00001c7ab9 */ /* 0x000fc40000000a00 */
[----:B------:R1:W3:Y:S04]  /*4120*/  @!P4 LDG.E R41, [R42.64+0x100] ;  /* 0x000100142a29c981 */ /* 0x0002e8000c1e1900 */
[----:B------:R1:W3:Y:S01]  /*4130*/  @!P2 LDG.E R40, [R42.64+0x80] ;  /* 0x000080142a28a981 */ /* 0x0002e2000c1e1900 */
[----:B------:R-:W-:-:S03]  /*4140*/  ISETP.GE.AND P2, PT, R99, UR16, PT ;  /* 0x0000001063007c0c */ /* 0x000fc6000bf46270 */
[----:B------:R1:W3:Y:S01]  /*4150*/  @!P1 LDG.E R148, [R42.64+0x280] ;  /* 0x000280142a949981 */ /* 0x0002e2000c1e1900 */
[----:B------:R-:W-:Y:S02]  /*4160*/  ISETP.GE.AND P1, PT, R98, UR16, PT ;  /* 0x0000001062007c0c */ /* 0x000fe4000bf26270 */
[----:B------:R-:W-:Y:S01]  /*4170*/  ISETP.GE.AND P4, PT, R97, UR16, PT ;  /* 0x0000001061007c0c */ /* 0x000fe2000bf86270 */
        /* <DEDUP_REMOVED lines=44> */
[----:B------:R-:W-:Y:S01]  /*4440*/  FMUL.FTZ R120, R86, R27 ;  /* 0x0000001b56787220 */ /* 0x000fe20000410000 */
[----:B------:R-:W-:-:S06]  /*4450*/  FSEL R113, R113, RZ, !P6 ;  /* 0x000000ff71717208 */ /* 0x000fcc0007000000 */
[----:B------:R-:W4:Y:S01]  /*4460*/  MUFU.EX2 R43, R43 ;  /* 0x0000002b002b7308 */ /* 0x000f220000000800 */
[----:B-1----:R-:W-:Y:S01]  /*4470*/  FMUL.FTZ R115, R51, R31 ;  /* 0x0000001f33737220 */ /* 0x002fe20000410000 */
[----:B--2---:R-:W-:Y:S01]  /*4480*/  FSEL R114, R114, 1, !P6 ;  /* 0x3f80000072727808 */ /* 0x004fe20007000000 */
[----:B0-----:R-:W-:Y:S01]  /*4490*/  FMUL.FTZ R117, R50, R30 ;  /* 0x0000001e32757220 */ /* 0x001fe20000410000 */
        /* <DEDUP_REMOVED lines=121> */
[----:B------:R-:W-:Y:S01]  /*4c30*/  ISETP.GE.AND P1, PT, R111, 0x8, PT ;  /* 0x000000086f00780c */ /* 0x000fe20003f26270 */
[----:B------:R-:W-:Y:S01]  /*4c40*/  ULEA UR17, UP0, UR18, UR28, 0x2 ;  /* 0x0000001c12117291 */ /* 0x000fe2000f80103f */
[----:B------:R2:W-:Y:S01]  /*4c50*/  STS [R89.X4+0x80], R40 ;  /* 0x0000802859007388 */ /* 0x0005e20000004800 */
[----:B------:R-:W-:-:S03]  /*4c60*/  UIADD3 UR19, UR19, UR26, URZ ;  /* 0x0000001a13137290 */ /* 0x000fc6000fffe03f */
[----:B------:R3:W-:Y:S01]  /*4c70*/  STS [R88.X4+0x100], R41 ;  /* 0x0001002958007388 */ /* 0x0007e20000004800 */
[----:B------:R-:W-:-:S03]  /*4c80*/  ULEA.HI.X UR18, UR18, UR29, UR19, 0x2, UP0 ;  /* 0x0000001d12127291 */ /* 0x000fc600080f1413 */
[----:B------:R-:W-:Y:S04]  /*4c90*/  STS [R81.X4+0x180], R150 ;  /* 0x0001809651007388 */ /* 0x000fe80000004800 */
[----:B------:R4:W-:Y:S04]  /*4ca0*/  STS [R80.X4+0x200], R145 ;  /* 0x0002009150007388 */ /* 0x0009e80000004800 */
[----:B------:R-:W-:Y:S04]  /*4cb0*/  STS [R79.X4+0x280], R148 ;  /* 0x000280944f007388 */ /* 0x000fe80000004800 */
[----:B------:R-:W-:Y:S04]  /*4cc0*/  STS [R78.X4+0x300], R147 ;  /* 0x000300934e007388 */ /* 0x000fe80000004800 */
[----:B------:R-:W-:Y:S04]  /*4cd0*/  STS [R77.X4+0x380], R156 ;  /* 0x0003809c4d007388 */ /* 0x000fe80000004800 */
[----:B------:R-:W-:Y:S01]  /*4ce0*/  STS [R76.X4+0x400], R153 ;  /* 0x000400994c007388 */ /* 0x000fe20000004800 */
[----:B--2---:R-:W-:-:S03]  /*4cf0*/  MOV R40, UR17 ;  /* 0x0000001100287c02 */ /* 0x004fc60008000f00 */
[----:B------:R-:W-:Y:S01]  /*4d00*/  STS [R75.X4+0x480], R152 ;  /* 0x000480984b007388 */ /* 0x000fe20000004800 */
[----:B---3--:R-:W-:-:S03]  /*4d10*/  IMAD.U32 R41, RZ, RZ, UR18 ;  /* 0x00000012ff297e24 */ /* 0x008fc6000f8e00ff */
[----:B------:R-:W-:Y:S01]  /*4d20*/  STS [R74.X4+0x500], R149 ;  /* 0x000500954a007388 */ /* 0x000fe20000004800 */
[----:B0-----:R-:W-:-:S03]  /*4d30*/  @P1 FFMA.FTZ R87, R86, R42, R87 ;  /* 0x0000002a56571223 */ /* 0x001fc60000010057 */
[----:B------:R-:W-:Y:S04]  /*4d40*/  STS [R73.X4+0x580], R154 ;  /* 0x0005809a49007388 */ /* 0x000fe80000004800 */
[----:B------:R-:W-:Y:S04]  /*4d50*/  STS [R72.X4+0x600], R151 ;  /* 0x0006009748007388 */ /* 0x000fe80000004800 */
[----:B------:R-:W-:Y:S04]  /*4d60*/  STS [R71.X4+0x680], R146 ;  /* 0x0006809247007388 */ /* 0x000fe80000004800 */
[----:B------:R0:W-:Y:S01]  /*4d70*/  STS [R70.X4+0x700], R83 ;  /* 0x0007005346007388 */ /* 0x0001e20000004800 */
[----:B-1----:R-:W-:-:S03]  /*4d80*/  @P1 FMUL.FTZ R86, R86, R43 ;  /* 0x0000002b56561220 */ /* 0x002fc60000410000 */
[----:B------:R1:W-:Y:S01]  /*4d90*/  STS [R69.X4+0x780], R82 ;  /* 0x0007805245007388 */ /* 0x0003e20000004800 */
[----:B------:R-:W-:-:S06]  /*4da0*/  NOP ;  /* 0x0000000000007918 */ /* 0x000fcc0000000000 */
[----:B----4-:R2:W5:Y:S01]  /*4db0*/  LDG.E R145, [R40.64] ;  /* 0x0000001428917981 */ /* 0x010562000c1e1900 */
[C---:B------:R-:W-:Y:S02]  /*4dc0*/  ISETP.GE.AND P1, PT, R111.reuse, 0x10, PT ;  /* 0x000000106f00780c */ /* 0x040fe40003f26270 */
[----:B------:R-:W-:Y:S01]  /*4dd0*/  ISETP.NE.AND P2, PT, R111, 0x1f, PT ;  /* 0x0000001f6f00780c */ /* 0x000fe20003f45270 */
[----:B0-----:R-:W-:Y:S01]  /*4de0*/  HFMA2.MMA R83, -RZ, RZ, 0, 0 ;  /* 0x00000000ff537435 */ /* 0x001fe200000001ff */
[----:B------:R-:W-:Y:S01]  /*4df0*/  USHF.L.U32 UR28, UR7, 0x3, URZ ;  /* 0x00000003071c7899 */ /* 0x000fe2000800063f */
[----:B-1----:R-:W-:Y:S01]  /*4e00*/  MOV R82, 0x3f800000 ;  /* 0x3f80000000527802 */ /* 0x002fe20000000f00 */
[----:B------:R-:W-:Y:S04]  /*4e10*/  LDS R146, [R53.X4] ;  /* 0x0000000035927984 */ /* 0x000fe80000004800 */
[----:B--2---:R-:W0:Y:S04]  /*4e20*/  SHFL.UP PT, R40, R87, 0x10, RZ ;  /* 0x0600000057287989 */ /* 0x004e2800000e00ff */
        /* <DEDUP_REMOVED lines=30> */
[----:B0-----:R-:W-:Y:S01]  /*5010*/  @P1 MOV R87, R83 ;  /* 0x0000005300571202 */ /* 0x001fe20000000f00 */
[----:B--2---:R-:W-:-:S02]  /*5020*/  @P1 IMAD.MOV.U32 R86, RZ, RZ, R82 ;  /* 0x000000ffff561224 */ /* 0x004fc400078e0052 */
[----:B-1----:R-:W-:-:S08]  /*5030*/  FFMA.FTZ R43, R41, R42, R43 ;  /* 0x0000002a292b7223 */ /* 0x002fd0000001002b */
[----:B---3--:R-:W-:Y:S01]  /*5040*/  @P2 FFMA.FTZ R41, R165, R41, R164 ;  /* 0x00000029a5292223 */ /* 0x008fe200000100a4 */
[----:B------:R-:W-:-:S03]  /*5050*/  @P1 ISETP.NE.AND P2, PT, R111, RZ, PT ;  /* 0x000000ff6f00120c */ /* 0x000fc60003f45270 */
[----:B------:R-:W-:Y:S02]  /*5060*/  @P1 IMAD.MOV.U32 R164, RZ, RZ, R41 ;  /* 0x000000ffffa41224 */ /* 0x000fe400078e0029 */
[----:B------:R-:W-:-:S05]  /*5070*/  @P1 FMUL.FTZ R41, R165, R40 ;  /* 0x00000028a5291220 */ /* 0x000fca0000410000 */
[----:B------:R-:W-:-:S04]  /*5080*/  @P1 FSEL R41, R40, R41, !P2 ;  /* 0x0000002928291208 */ /* 0x000fc80005000000 */
[----:B------:R-:W-:Y:S01]  /*5090*/  @P1 MOV R165, R41 ;  /* 0x0000002900a51202 */ /* 0x000fe20000000f00 */
[----:B------:R-:W-:Y:S05]  /*50a0*/  @P1 BRA `(.L_x_3521) ;  /* 0x0000007000001947 */ /* 0x000fea0003800000 */
[----:B------:R-:W-:Y:S01]  /*50b0*/  ISETP.NE.AND P1, PT, R111, RZ, PT ;  /* 0x000000ff6f00720c */ /* 0x000fe20003f25270 */
[----:B------:R-:W-:-:S04]  /*50c0*/  FMUL.FTZ R40, R40, R42 ;  /* 0x0000002a28287220 */ /* 0x000fc80000410000 */
[C---:B------:R-:W-:Y:S02]  /*50d0*/  FFMA.FTZ R87, R40.reuse, R83, R43 ;  /* 0x0000005328577223 */ /* 0x040fe4000001002b */
[----:B------:R-:W-:-:S06]  /*50e0*/  FMUL.FTZ R86, R40, R82 ;  /* 0x0000005228567220 */ /* 0x000fcc0000410000 */
[----:B------:R0:W-:Y:S01]  /*50f0*/  @!P1 STS.64 [0x10a8], R82 ;  /* 0x0010a852ff009388 */ /* 0x0001e20000000a00 */
[----:B------:R-:W-:Y:S02]  /*5100*/  @!P1 MOV R165, R82 ;  /* 0x0000005200a59202 */ /* 0x000fe40000000f00 */
[----:B------:R-:W-:Y:S02]  /*5110*/  @!P1 MOV R164, R83 ;  /* 0x0000005300a49202 */ /* 0x000fe40000000f00 */
.L_x_3521:
[----:B------:R-:W-:Y:S05]  /*5120*/  BSYNC B0 ;  /* 0x0000000000007941 */ /* 0x000fea0003800000 */
.L_x_3520:
        /* <DEDUP_REMOVED lines=35> */
.L_x_3523:
[----:B------:R-:W-:Y:S05]  /*5360*/  BSYNC B0 ;  /* 0x0000000000007941 */ /* 0x000fea0003800000 */
.L_x_3522:
        /* <DEDUP_REMOVED lines=38> */
.L_x_3519:
        /* <DEDUP_REMOVED lines=45> */
[----:B0-----:R-:W-:Y:S04]  /*58a0*/  LDS R83, [R69.X4+0x780] ;  /* 0x0007800045537984 */ /* 0x001fe80000004800 */
[----:B------:R-:W-:Y:S04]  /*58b0*/  @!P0 STS [0x1080], R20 ;  /* 0x00108014ff008388 */ /* 0x000fe80000000800 */
[----:B------:R-:W-:Y:S06]  /*58c0*/  BAR.SYNC.DEFER_BLOCKING 0x0 ;  /* 0x0000000000007b1d */ /* 0x000fec0000010000 */
[----:B------:R-:W0:Y:S02]  /*58d0*/  LDS R24, [0x1080] ;  /* 0x00108000ff187984 */ /* 0x000e240000000800 */
[----:B0-----:R-:W-:-:S13]  /*58e0*/  ISETP.GE.AND P1, PT, R84, R24, PT ;  /* 0x000000185400720c */ /* 0x001fda0003f26270 */
        /* <DEDUP_REMOVED lines=13> */
.L_x_3526:
[----:B------:R-:W-:Y:S05]  /*59c0*/  BSYNC B0 ;  /* 0x0000000000007941 */ /* 0x000fea0003800000 */
.L_x_3525:
        /* <DEDUP_REMOVED lines=9> */
[-C--:B------:R-:W-:Y:S01]  /*5a60*/  ISETP.GE.AND P1, PT, R107, R24.reuse, PT ;  /* 0x000000186b00720c */ /* 0x080fe20003f26270 */
[----:B------:R-:W-:Y:S01]  /*5a70*/  UIMAD UR27, UR22, UR29, UR27 ;  /* 0x0000001d161b72a4 */ /* 0x000fe2000f8e021b */
[----:B------:R-:W-:Y:S01]  /*5a80*/  IMAD.WIDE R20, R84, R21, c[0x0][0x258] ;  /* 0x0000960054147625 */ /* 0x000fe200078e0215 */
[----:B------:R-:W-:Y:S01]  /*5a90*/  ISETP.GE.AND P6, PT, R102, R24, PT ;  /* 0x000000186600720c */ /* 0x000fe20003fc6270 */
[----:B------:R-:W-:Y:S01]  /*5aa0*/  ULDC.64 UR28, c[0x0][0x1f0] ;  /* 0x00007c00001c7ab9 */ /* 0x000fe20000000a00 */
[----:B0-----:R-:W-:Y:S01]  /*5ab0*/  MOV R23, UR7 ;  /* 0x0000000700177c02 */ /* 0x001fe20008000f00 */
[----:B------:R-:W-:Y:S01]  /*5ac0*/  UIADD3.X UR18, UR7, UR27, UR19, UP0, !UPT ;  /* 0x0000001b07127290 */ /* 0x000fe200087fe413 */
[----:B------:R-:W-:Y:S01]  /*5ad0*/  IMAD.U32 R17, RZ, RZ, UR26 ;  /* 0x0000001aff117e24 */ /* 0x000fe2000f8e00ff */
[----:B------:R-:W-:-:S04]  /*5ae0*/  LOP3.LUT R107, R84, 0x20, RZ, 0xfc, !PT ;  /* 0x00000020546b7812 */ /* 0x000fc800078efcff */
[----:B------:R-:W-:Y:S01]  /*5af0*/  MOV R22, UR18 ;  /* 0x0000001200167c02 */ /* 0x000fe20008000f00 */
[----:B------:R-:W-:Y:S01]  /*5b00*/  UIMAD UR18, UR24, UR28, URZ ;  /* 0x0000001c181272a4 */ /* 0x000fe2000f8e023f */
[----:B------:R-:W-:-:S03]  /*5b10*/  LEA R20, P5, R17, R20, 0x2 ;  /* 0x0000001411147211 */ /* 0x000fc600078a10ff */
[----:B------:R-:W-:Y:S01]  /*5b20*/  UIMAD UR26, UR25, UR29, UR18 ;  /* 0x0000001d191a72a4 */ /* 0x000fe2000f8e0212 */
[----:B------:R-:W-:Y:S01]  /*5b30*/  LEA.HI.X R21, R17, R21, R22, 0x2, P5 ;  /* 0x0000001511157211 */ /* 0x000fe200028f1416 */
[----:B------:R-:W-:Y:S01]  /*5b40*/  IMAD.U32 R22, RZ, RZ, UR17 ;  /* 0x00000011ff167e24 */ /* 0x000fe2000f8e00ff */
[-C--:B------:R-:W-:Y:S01]  /*5b50*/  ISETP.GE.AND P5, PT, R99, R24.reuse, PT ;  /* 0x000000186300720c */ /* 0x080fe20003fa6270 */
[----:B------:R-:W-:Y:S01]  /*5b60*/  UIMAD.WIDE.U32 UR18, UR25, UR28, URZ ;  /* 0x0000001c191272a5 */ /* 0x000fe2000f8e003f */
[----:B------:R-:W-:Y:S01]  /*5b70*/  MOV R17, UR25 ;  /* 0x0000001900117c02 */ /* 0x000fe20008000f00 */
[----:B------:R-:W-:Y:S01]  /*5b80*/  @!P2 STG.E [R20.64+0x100], R27 ;  /* 0x0001001b1400a986 */ /* 0x000fe2000c101914 */
[-C--:B------:R-:W-:Y:S01]  /*5b90*/  ISETP.GE.AND P2, PT, R103, R24.reuse, PT ;  /* 0x000000186700720c */ /* 0x080fe20003f46270 */
[----:B------:R-:W-:Y:S02]  /*5ba0*/  UIADD3 UR19, UR19, UR26, URZ ;  /* 0x0000001a13137290 */ /* 0x000fe4000fffe03f */
[----:B------:R-:W-:Y:S01]  /*5bb0*/  @!P3 STG.E [R20.64+0x180], R29 ;  /* 0x0001801d1400b986 */ /* 0x000fe2000c101914 */
[----:B------:R-:W-:-:S03]  /*5bc0*/  ISETP.GE.AND P3, PT, R101, R24, PT ;  /* 0x000000186500720c */ /* 0x000fc60003f66270 */
        /* <DEDUP_REMOVED lines=24> */
[C---:B------:R-:W-:Y:S01]  /*5d50*/  SHF.L.U32 R17, R107.reuse, 0x2, RZ ;  /* 0x000000026b117819 */ /* 0x040fe200000006ff */
[----:B------:R-:W-:Y:S01]  /*5d60*/  UIADD3 UR28, UP0, UR17, UR18, URZ ;  /* 0x00000012111c7290 */ /* 0x000fe2000ff1e03f */
[----:B------:R-:W-:Y:S01]  /*5d70*/  @!P4 STG.E [R20.64+0x680], R49 ;  /* 0x000680311400c986 */ /* 0x000fe2000c101914 */
[----:B------:R-:W-:Y:S01]  /*5d80*/  UIMAD UR26, UR22, UR27, UR26 ;  /* 0x0000001b161a72a4 */ /* 0x000fe2000f8e021a */
[----:B------:R-:W-:-:S02]  /*5d90*/  SHF.L.U64.HI R24, R107, 0x2, R85 ;  /* 0x000000026b187819 */ /* 0x000fc40000010255 */
[----:B------:R-:W-:Y:S01]  /*5da0*/  @!P5 STG.E [R20.64+0x600], R47 ;  /* 0x0006002f1400d986 */ /* 0x000fe2000c101914 */
[----:B------:R-:W-:Y:S01]  /*5db0*/  UIADD3.X UR18, UR7, UR26, UR19, UP0, !UPT ;  /* 0x0000001a07127290 */ /* 0x000fe200087fe413 */
[----:B------:R-:W-:Y:S02]  /*5dc0*/  IMAD.U32 R28, RZ, RZ, UR28 ;  /* 0x0000001cff1c7e24 */ /* 0x000fe4000f8e00ff */
[----:B------:R-:W-:Y:S01]  /*5dd0*/  @!P3 STG.E [R20.64+0x700], R51 ;  /* 0x000700331400b986 */ /* 0x000fe2000c101914 */
[----:B0-----:R-:W-:Y:S02]  /*5de0*/  IADD3 R25, P3, R17, c[0x0][0x268], RZ ;  /* 0x00009a0011197a10 */ /* 0x001fe40007f7e0ff */
[----:B------:R-:W-:Y:S01]  /*5df0*/  MOV R27, UR18 ;  /* 0x00000012001b7c02 */ /* 0x000fe20008000f00 */
[----:B------:R0:W-:Y:S01]  /*5e00*/  @!P2 STG.E [R20.64+0x780], R83 ;  /* 0x000780531400a986 */ /* 0x0001e2000c101914 */
[----:B------:R-:W-:-:S04]  /*5e10*/  @!P1 IADD3 R26, P2, R84, R22, RZ ;  /* 0x00000016541a9210 */ /* 0x000fc80007f5e0ff */
[----:B------:R-:W-:Y:S01]  /*5e20*/  @!P1 IADD3.X R23, R85, UR26, R23, P2, !PT ;  /* 0x0000001a55179c10 */ /* 0x000fe200097fe417 */
[----:B------:R-:W-:Y:S01]  /*5e30*/  CS2R R30, SRZ ;  /* 0x00000000001e7805 */ /* 0x000fe2000001ff00 */
[C---:B------:R-:W-:Y:S01]  /*5e40*/  @!P1 LEA R22, P2, R26.reuse, c[0x0][0x268], 0x2 ;  /* 0x00009a001a169a11 */ /* 0x040fe200078410ff */
[----:B-1----:R-:W-:Y:S01]  /*5e50*/  CS2R R32, SRZ ;  /* 0x0000000000207805 */ /* 0x002fe2000001ff00 */
[----:B------:R-:W-:Y:S01]  /*5e60*/  ISETP.GE.AND P5, PT, R103, UR16, PT ;  /* 0x0000001067007c0c */ /* 0x000fe2000bfa6270 */
[----:B--2---:R-:W-:Y:S01]  /*5e70*/  CS2R R34, SRZ ;  /* 0x0000000000227805 */ /* 0x004fe2000001ff00 */
[----:B------:R-:W-:Y:S01]  /*5e80*/  @!P1 LEA.HI.X R23, R26, c[0x0][0x26c], R23, 0x2, P2 ;  /* 0x00009b001a179a11 */ /* 0x000fe200010f1417 */
[----:B------:R-:W-:Y:S01]  /*5e90*/  HFMA2.MMA R38, -RZ, RZ, 0, 0 ;  /* 0x00000000ff267435 */ /* 0x000fe200000001ff */
[----:B0-----:R-:W-:Y:S01]  /*5ea0*/  IADD3.X R21, R24, c[0x0][0x26c], RZ, P3, !PT ;  /* 0x00009b0018157a10 */ /* 0x001fe20001ffe4ff */
[----:B------:R-:W-:Y:S01]  /*5eb0*/  CS2R R36, SRZ ;  /* 0x0000000000247805 */ /* 0x000fe2000001ff00 */
        /* <DEDUP_REMOVED lines=16> */
[----:B0-----:R-:W-:Y:S01]  /*5fc0*/  CS2R R22, SRZ ;  /* 0x0000000000167805 */ /* 0x001fe2000001ff00 */
        /* <DEDUP_REMOVED lines=52> */
[----:B-1----:R-:W-:-:S03]  /*6310*/  FMUL.FTZ R20, R39, -1.4426950216293334961 ;  /* 0xbfb8aa3b27147820 */ /* 0x002fc60000410000 */
[----:B------:R-:W1:Y:S01]  /*6320*/  LDS R25, [R58.X4+0x2c] ;  /* 0x00002c003a197984 */ /* 0x000e620000004800 */
[----:B------:R4:W5:Y:S01]  /*6330*/  MUFU.EX2 R34, R21 ;  /* 0x0000001500227308 */ /* 0x0009620000000800 */
[----:B--2---:R-:W-:Y:S02]  /*6340*/  FMUL.FTZ R37, R32, -1.4426950216293334961 ;  /* 0xbfb8aa3b20257820 */ /* 0x004fe40000410000 */
[----:B------:R-:W2:Y:S01]  /*6350*/  LDS R23, [R57.X4+0x30] ;  /* 0x0000300039177984 */ /* 0x000ea20000004800 */
[----:B---3--:R-:W-:-:S03]  /*6360*/  FMUL.FTZ R35, R41, -1.4426950216293334961 ;  /* 0xbfb8aa3b29237820 */ /* 0x008fc60000410000 */
[----:B------:R-:W3:Y:S01]  /*6370*/  LDS R22, [R56.X4+0x34] ;  /* 0x0000340038167984 */ /* 0x000ee20000004800 */
[----:B------:R5:W5:Y:S01]  /*6380*/  MUFU.EX2 R33, R20 ;  /* 0x0000001400217308 */ /* 0x000b620000000800 */
[----:B----4-:R-:W-:Y:S02]  /*6390*/  FMUL.FTZ R36, R42, -1.4426950216293334961 ;  /* 0xbfb8aa3b2a247820 */ /* 0x010fe40000410000 */
[----:B------:R-:W4:Y:S01]  /*63a0*/  LDS R21, [R55.X4+0x38] ;  /* 0x0000380037157984 */ /* 0x000f220000004800 */
[----:B-----5:R-:W-:-:S04]  /*63b0*/  FMUL.FTZ R38, R31, -1.4426950216293334961 ;  /* 0xbfb8aa3b1f267820 */ /* 0x020fc80000410000 */
[----:B------:R-:W5:Y:S01]  /*63c0*/  MUFU.EX2 R37, R37 ;  /* 0x0000002500257308 */ /* 0x000f620000000800 */
[----:B------:R-:W4:Y:S01]  /*63d0*/  LDS R20, [R54.X4+0x3c] ;  /* 0x00003c0036147984 */ /* 0x000f220000004800 */
[----:B------:R-:W-:Y:S02]  /*63e0*/  FMUL.FTZ R43, R30, -1.4426950216293334961 ;  /* 0xbfb8aa3b1e2b7820 */ /* 0x000fe40000410000 */
[----:B------:R-:W-:Y:S02]  /*63f0*/  FADD.FTZ R34, R34, 1 ;  /* 0x3f80000022227421 */ /* 0x000fe40000010000 */
[----:B------:R-:W-:Y:S02]  /*6400*/  FMUL.FTZ R44, R29, -1.4426950216293334961 ;  /* 0xbfb8aa3b1d2c7820 */ /* 0x000fe40000410000 */
[----:B------:R-:W1:Y:S01]  /*6410*/  MUFU.EX2 R35, R35 ;  /* 0x0000002300237308 */ /* 0x000e620000000800 */
[----:B------:R-:W-:Y:S02]  /*6420*/  FADD.FTZ R33, R33, 1 ;  /* 0x3f80000021217421 */ /* 0x000fe40000010000 */
[----:B------:R-:W-:-:S02]  /*6430*/  FMUL.FTZ R45, R28, -1.4426950216293334961 ;  /* 0xbfb8aa3b1c2d7820 */ /* 0x000fc40000410000 */
[----:B------:R-:W-:-:S03]  /*6440*/  FMUL.FTZ R46, R27, -1.4426950216293334961 ;  /* 0xbfb8aa3b1b2e7820 */ /* 0x000fc60000410000 */
[----:B------:R-:W3:Y:S01]  /*6450*/  MUFU.EX2 R36, R36 ;  /* 0x0000002400247308 */ /* 0x000ee20000000800 */
[----:B-----5:R-:W-:Y:S02]  /*6460*/  FADD.FTZ R37, R37, 1 ;  /* 0x3f80000025257421 */ /* 0x020fe40000010000 */
[----:B0-----:R-:W-:Y:S02]  /*6470*/  FMUL.FTZ R47, R26, -1.4426950216293334961 ;  /* 0xbfb8aa3b1a2f7820 */ /* 0x001fe40000410000 */
[----:B-1----:R-:W-:-:S03]  /*6480*/  FMUL.FTZ R48, R25, -1.4426950216293334961 ;  /* 0xbfb8aa3b19307820 */ /* 0x002fc60000410000 */
[----:B------:R-:W0:Y:S01]  /*6490*/  MUFU.EX2 R38, R38 ;  /* 0x0000002600267308 */ /* 0x000e220000000800 */
[----:B------:R-:W-:Y:S02]  /*64a0*/  FADD.FTZ R35, R35, 1 ;  /* 0x3f80000023237421 */ /* 0x000fe40000010000 */
[----:B--2---:R-:W-:Y:S02]  /*64b0*/  FMUL.FTZ R49, R23, -1.4426950216293334961 ;  /* 0xbfb8aa3b17317820 */ /* 0x004fe40000410000 */
[----:B---3--:R-:W-:-:S03]  /*64c0*/  FMUL.FTZ R50, R22, -1.4426950216293334961 ;  /* 0xbfb8aa3b16327820 */ /* 0x008fc60000410000 */
[----:B------:R-:W1:Y:S01]  /*64d0*/  MUFU.EX2 R43, R43 ;  /* 0x0000002b002b7308 */ /* 0x000e620000000800 */
[----:B------:R-:W-:Y:S02]  /*64e0*/  FADD.FTZ R36, R36, 1 ;  /* 0x3f80000024247421 */ /* 0x000fe40000010000 */
[----:B----4-:R-:W-:-:S05]  /*64f0*/  FMUL.FTZ R51, R21, -1.4426950216293334961 ;  /* 0xbfb8aa3b15337820 */ /* 0x010fca0000410000 */
        /* <DEDUP_REMOVED lines=21> */
[----:B------:R2:W0:Y:S01]  /*6650*/  MUFU.RCP R82, R33 ;  /* 0x0000002100527308 */ /* 0x0004220000001000 */
[----:B-1----:R-:W-:-:S07]  /*6660*/  FADD.FTZ R52, R52, 1 ;  /* 0x3f80000034347421 */ /* 0x002fce0000010000 */
[----:B------:R-:W1:Y:S01]  /*6670*/  MUFU.RCP R83, R34 ;  /* 0x0000002200537308 */ /* 0x000e620000001000 */
[----:B--2---:R-:W-:-:S04]  /*6680*/  FMUL.FTZ R33, R32, R37 ;  /* 0x0000002520217220 */ /* 0x004fc80000410000 */
[----:B------:R-:W-:-:S03]  /*6690*/  FMUL.FTZ R12, R33, R12 ;  /* 0x0000000c210c7220 */ /* 0x000fc60000410000 */
[----:B------:R-:W2:Y:S01]  /*66a0*/  MUFU.RCP R86, R35 ;  /* 0x0000002300567308 */ /* 0x000ea20000001000 */
[----:B0-----:R-:W-:-:S04]  /*66b0*/  FMUL.FTZ R39, R39, R82 ;  /* 0x0000005227277220 */ /* 0x001fc80000410000 */
[----:B------:R-:W-:Y:S01]  /*66c0*/  FMUL.FTZ R16, R39, R16 ;  /* 0x0000001027107220 */ /* 0x000fe20000410000 */
[----:B------:R-:W-:Y:S01]  /*66d0*/  BAR.SYNC.DEFER_BLOCKING 0x0 ;  /* 0x0000000000007b1d */ /* 0x000fe20000010000 */
[----:B-1----:R-:W-:-:S05]  /*66e0*/  FMUL.FTZ R40, R40, R83 ;  /* 0x0000005328287220 */ /* 0x002fca0000410000 */
        /* <DEDUP_REMOVED lines=12> */
[----:B------:R1:W-:Y:S03]  /*67b0*/  STS [R67.X4+0x8], R14 ;  /* 0x0000080e43007388 */ /* 0x0003e60000004800 */
[----:B------:R-:W-:Y:S01]  /*67c0*/  FMUL.FTZ R11, R32, R11 ;  /* 0x0000000b200b7220 */ /* 0x000fe20000410000 */
[----:B------:R-:W-:Y:S02]  /*67d0*/  STS [R66.X4+0xc], R13 ;  /* 0x00000c0d42007388 */ /* 0x000fe40000004800 */
[----:B------:R-:W3:Y:S01]  /*67e0*/  MUFU.RCP R45, R45 ;  /* 0x0000002d002d7308 */ /* 0x000ee20000001000 */
[----:B--2---:R-:W-:Y:S01]  /*67f0*/  FMUL.FTZ R31, R30, R43 ;  /* 0x0000002b1e1f7220 */ /* 0x004fe20000410000 */
[----:B------:R-:W-:Y:S01]  /*6800*/  STS [R65.X4+0x10], R12 ;  /* 0x0000100c41007388 */ /* 0x000fe20000004800 */
[----:B-1----:R-:W-:Y:S01]  /*6810*/  IMAD.U32 R14, RZ, RZ, UR16 ;  /* 0x00000010ff0e7e24 */ /* 0x002fe2000f8e00ff */
[----:B------:R-:W-:Y:S01]  /*6820*/  UIMAD UR16, UR24, UR26, URZ ;  /* 0x0000001a181072a4 */ /* 0x000fe2000f8e023f */
[----:B------:R-:W-:Y:S01]  /*6830*/  FMUL.FTZ R10, R31, R10 ;  /* 0x0000000a1f0a7220 */ /* 0x000fe20000410000 */
[----:B------:R-:W-:Y:S02]  /*6840*/  STS [R64.X4+0x14], R11 ;  /* 0x0000140b40007388 */ /* 0x000fe40000004800 */
[----:B------:R-:W1:Y:S01]  /*6850*/  MUFU.RCP R46, R46 ;  /* 0x0000002e002e7308 */ /* 0x000e620000001000 */
[----:B0-----:R-:W-:Y:S01]  /*6860*/  FMUL.FTZ R30, R29, R44 ;  /* 0x0000002c1d1e7220 */ /* 0x001fe20000410000 */
[----:B------:R-:W-:Y:S01]  /*6870*/  UIMAD UR26, UR25, UR27, UR16 ;  /* 0x0000001b191a72a4 */ /* 0x000fe2000f8e0210 */
[----:B------:R-:W-:Y:S02]  /*6880*/  STS [R63.X4+0x18], R10 ;  /* 0x0000180a3f007388 */ /* 0x000fe40000004800 */
[----:B------:R-:W-:Y:S01]  /*6890*/  FMUL.FTZ R9, R30, R9 ;  /* 0x000000091e097220 */ /* 0x000fe20000410000 */
[----:B------:R-:W-:-:S02]  /*68a0*/  UIADD3 UR16, UR19, UR26, URZ ;  /* 0x0000001a13107290 */ /* 0x000fc4000fffe03f */
[----:B------:R-:W0:Y:S01]  /*68b0*/  MUFU.RCP R47, R47 ;  /* 0x0000002f002f7308 */ /* 0x000e220000001000 */
[----:B---3--:R-:W-:Y:S01]  /*68c0*/  FMUL.FTZ R29, R28, R45 ;  /* 0x0000002d1c1d7220 */ /* 0x008fe20000410000 */
[----:B------:R-:W-:Y:S03]  /*68d0*/  STS [R62.X4+0x1c], R9 ;  /* 0x00001c093e007388 */ /* 0x000fe60000004800 */
[----:B------:R-:W-:-:S03]  /*68e0*/  FMUL.FTZ R8, R29, R8 ;  /* 0x000000081d087220 */ /* 0x000fc60000410000 */
[----:B------:R-:W2:Y:S01]  /*68f0*/  MUFU.RCP R48, R48 ;  /* 0x0000003000307308 */ /* 0x000ea20000001000 */
[----:B-1----:R-:W-:Y:S01]  /*6900*/  FMUL.FTZ R28, R27, R46 ;  /* 0x0000002e1b1c7220 */ /* 0x002fe20000410000 */
[----:B------:R-:W-:Y:S03]  /*6910*/  STS [R61.X4+0x20], R8 ;  /* 0x000020083d007388 */ /* 0x000fe60000004800 */
[----:B------:R-:W-:-:S03]  /*6920*/  FMUL.FTZ R7, R28, R7 ;  /* 0x000000071c077220 */ /* 0x000fc60000410000 */
[----:B------:R-:W1:Y:S01]  /*6930*/  MUFU.RCP R34, R49 ;  /* 0x0000003100227308 */ /* 0x000e620000001000 */
[----:B0-----:R-:W-:Y:S01]  /*6940*/  FMUL.FTZ R27, R26, R47 ;  /* 0x0000002f1a1b7220 */ /* 0x001fe20000410000 */
[----:B------:R-:W-:Y:S03]  /*6950*/  STS [R60.X4+0x24], R7 ;  /* 0x000024073c007388 */ /* 0x000fe60000004800 */
[----:B------:R-:W-:-:S03]  /*6960*/  FMUL.FTZ R6, R27, R6 ;  /* 0x000000061b067220 */ /* 0x000fc60000410000 */
[----:B------:R-:W0:Y:S01]  /*6970*/  MUFU.RCP R35, R50 ;  /* 0x0000003200237308 */ /* 0x000e220000001000 */
[----:B--2---:R-:W-:Y:S01]  /*6980*/  FMUL.FTZ R26, R25, R48 ;  /* 0x00000030191a7220 */ /* 0x004fe20000410000 */
        /* <DEDUP_REMOVED lines=9> */
[----:B------:R-:W-:Y:S02]  /*6a20*/  FMUL.FTZ R3, R22, R3 ;  /* 0x0000000316037220 */ /* 0x000fe40000410000 */
[----:B--2---:R-:W-:-:S03]  /*6a30*/  FMUL.FTZ R21, R21, R36 ;  /* 0x0000002415157220 */ /* 0x004fc60000410000 */
[----:B------:R-:W-:Y:S01]  /*6a40*/  STS [R56.X4+0x34], R3 ;  /* 0x0000340338007388 */ /* 0x000fe20000004800 */
[----:B------:R-:W-:Y:S02]  /*6a50*/  FMUL.FTZ R2, R21, R2 ;  /* 0x0000000215027220 */ /* 0x000fe40000410000 */
[----:B-1----:R-:W-:-:S03]  /*6a60*/  FMUL.FTZ R25, R20, R37 ;  /* 0x0000002514197220 */ /* 0x002fc60000410000 */
        /* <DEDUP_REMOVED lines=27> */
[----:B------:R-:W-:Y:S01]  /*6c20*/  MOV R2, R18 ;  /* 0x0000001200027202 */ /* 0x000fe20000000f00 */
[----:B------:R-:W-:Y:S01]  /*6c30*/  UIMAD UR27, UR23, UR28, URZ ;  /* 0x0000001c171b72a4 */ /* 0x000fe2000f8e023f */
[----:B------:R-:W-:-:S03]  /*6c40*/  MOV R3, R19 ;  /* 0x0000001300037202 */ /* 0x000fc60000000f00 */
        /* <DEDUP_REMOVED lines=9> */
.L_x_3528:
[----:B------:R-:W-:Y:S05]  /*6ce0*/  BSYNC B0 ;  /* 0x0000000000007941 */ /* 0x000fea0003800000 */
.L_x_3527:
        /* <DEDUP_REMOVED lines=55> */
.L_x_3529:
[----:B------:R-:W-:Y:S05]  /*7060*/  EXIT ;  /* 0x000000000000794d */ /* 0x000fea0003800000 */
.L_x_3531:
        /* <DEDUP_REMOVED lines=9> */
.L_x_5419:


//--------------------- .text._Z25selective_scan_fwd_kernelI32Selective_Scan_fwd_kernel_traitsILi64ELi16ELi1ELb0ELb1ELb0ELb0EffEEv13SSMParamsBase --------------------------
	.section	.text._Z25selective_scan_fwd_kernelI32Selective_Scan_fwd_kernel_traitsILi64ELi16ELi1ELb0ELb1ELb0ELb0EffEEv13SSMParamsBase,"ax",@progbits
	.sectioninfo	@"SHI_REGISTERS=151"
	.align	128
        .global         _Z25selective_scan_fwd_kernelI32Selective_Scan_fwd_kernel_traitsILi64ELi16ELi1ELb0ELb1ELb0ELb0EffEEv13SSMParamsBase
        .type           _Z25selective_scan_fwd_kernelI32Selective_Scan_fwd_kernel_traitsILi64ELi16ELi1ELb0ELb1ELb0ELb0EffEEv13SSMParamsBase,@function
        .size           _Z25selective_scan_fwd_kernelI32Selective_Scan_fwd_kernel_traitsILi64ELi16ELi1ELb0ELb1ELb0ELb0EffEEv13SSMParamsBase,(.L_x_5420 - _Z25selective_scan_fwd_kernelI32Selective_Scan_fwd_kernel_traitsILi64ELi16ELi1ELb0ELb1ELb0ELb0EffEEv13SSMParamsBase)
        .other          _Z25selective_scan_fwd_kernelI32Selective_Scan_fwd_kernel_traitsILi64ELi16ELi1ELb0ELb1ELb0ELb0EffEEv13SSMParamsBase,@"STO_CUDA_ENTRY STV_DEFAULT"
_Z25selective_scan_fwd_kernelI32Selective_Scan_fwd_kernel_traitsILi64ELi16ELi1ELb0ELb1ELb0ELb0EffEEv13SSMParamsBase:
.text._Z25selective_scan_fwd_kernelI32Selective_Scan_fwd_kernel_traitsILi64ELi16ELi1ELb0ELb1ELb0ELb0EffEEv13SSMParamsBase:
        /* <DEDUP_REMOVED lines=24> */
[----:B--2---:R-:W-:-:S04]  /*0180*/  IMAD.MOV R8, RZ, RZ, -R7 ;  /* 0x000000ffff087224 */ /* 0x004fc800078e0a07 */
[----:B------:R-:W-:Y:S01]  /*0190*/  IMAD R11, R8, R9, RZ ;  /* 0x00000009080b7224 */ /* 0x000fe200078e02ff */
[----:B0-----:R-:W-:-:S04]  /*01a0*/  IABS R4, R54 ;  /* 0x0000003600047213 */ /* 0x001fc80000000000 */
[----:B------:R-:W-:-:S06]  /*01b0*/  IMAD.HI.U32 R7, R7, R11, R6 ;  /* 0x0000000b07077227 */ /* 0x000fcc00078e0006 */
[----:B------:R-:W-:-:S05]  /*01c0*/  IMAD.HI.U32 R0, R7, R4, RZ ;  /* 0x0000000407007227 */ /* 0x000fca00078e00ff */
[----:B----4-:R-:W-:-:S05]  /*01d0*/  IADD3 R2, -R0, RZ, RZ ;  /* 0x000000ff00027210 */ /* 0x010fca0007ffe1ff */
[----:B------:R-:W-:-:S05]  /*01e0*/  IMAD R4, R9, R2, R4 ;  /* 0x0000000209047224 */ /* 0x000fca00078e0204 */
[----:B------:R-:W-:Y:S01]  /*01f0*/  ISETP.GT.U32.AND P2, PT, R9, R4, PT ;  /* 0x000000040900720c */ /* 0x000fe20003f44070 */
[----:B------:R-:W-:Y:S01]  /*0200*/  IMAD.MOV.U32 R6, RZ, RZ, c[0x0][0x174] ;  /* 0x00005d00ff067624 */ /* 0x000fe200078e00ff */
[----:B---3--:R-:W-:-:S04]  /*0210*/  MOV R50, UR6 ;  /* 0x0000000600327c02 */ /* 0x008fc80008000f00 */
        /* <DEDUP_REMOVED lines=9> */
[----:B------:R-:W-:Y:S01]  /*02b0*/  IMAD R9, R128, c[0x0][0x1e0], RZ ;  /* 0x0000780080097a24 */ /* 0x000fe200078e02ff */
[----:B------:R-:W-:Y:S01]  /*02c0*/  ISETP.GE.AND P3, PT, R4, RZ, PT ;  /* 0x000000ff0400720c */ /* 0x000fe20003f66270 */
[C---:B------:R-:W-:Y:S01]  /*02d0*/  IMAD.WIDE.U32 R6, R50.reuse, c[0x0][0x190], RZ ;  /* 0x0000640032067a25 */ /* 0x040fe200078e00ff */
[----:B------:R-:W-:Y:S02]  /*02e0*/  IADD3 R3, R3, R5, RZ ;  /* 0x0000000503037210 */ /* 0x000fe40007ffe0ff */
[----:B------:R-:W-:Y:S01]  /*02f0*/  ISETP.NE.AND P1, PT, RZ, c[0x0][0x178], PT ;  /* 0x00005e00ff007a0c */ /* 0x000fe20003f25270 */
[----:B------:R-:W-:Y:S01]  /*0300*/  IMAD.WIDE.U32 R4, R50, c[0x0][0x1e0], RZ ;  /* 0x0000780032047a25 */ /* 0x000fe200078e00ff */
[----:B------:R-:W-:-:S03]  /*0310*/  @P0 IADD3 R0, R0, 0x1, RZ ;  /* 0x0000000100000810 */ /* 0x000fc60007ffe0ff */
[----:B------:R-:W-:Y:S01]  /*0320*/  IMAD R11, R50, c[0x0][0x1e4], R9 ;  /* 0x00007900320b7a24 */ /* 0x000fe200078e0209 */
[----:B------:R-:W-:Y:S07]  /*0330*/  @!P4 EXIT ;  /* 0x000000000000c94d */ /* 0x000fee0003800000 */
[----:B------:R-:W0:Y:S01]  /*0340*/  S2R R92, SR_TID.X ;  /* 0x00000000005c7919 */ /* 0x000e220000002100 */
[----:B------:R-:W-:Y:S01]  /*0350*/  IMAD R15, R128, c[0x0][0x190], RZ ;  /* 0x00006400800f7a24 */ /* 0x000fe200078e02ff */
[----:B------:R-:W-:Y:S01]  /*0360*/  @!P3 IADD3 R0, -R0, RZ, RZ ;  /* 0x000000ff0000b210 */ /* 0x000fe20007ffe1ff */
[----:B------:R-:W-:Y:S01]  /*0370*/  IMAD R9, R53, c[0x0][0x1d8], RZ ;  /* 0x0000760035097a24 */ /* 0x000fe200078e02ff */
[----:B------:R-:W-:Y:S01]  /*0380*/  @!P1 LOP3.LUT R0, RZ, c[0x0][0x178], RZ, 0x33, !PT ;  /* 0x00005e00ff009a12 */ /* 0x000fe200078e33ff */
[----:B------:R-:W-:Y:S01]  /*0390*/  IMAD R15, R50, c[0x0][0x194], R15 ;  /* 0x00006500320f7a24 */ /* 0x000fe200078e020f */
[----:B------:R-:W1:Y:S01]  /*03a0*/  S2R R47, SR_LANEID ;  /* 0x00000000002f7919 */ /* 0x000e620000000000 */
[C---:B------:R-:W-:Y:S01]  /*03b0*/  IMAD R9, R54.reuse, c[0x0][0x1dc], R9 ;  /* 0x0000770036097a24 */ /* 0x040fe200078e0209 */
[----:B------:R-:W-:Y:S01]  /*03c0*/  SHF.R.S32.HI R8, RZ, 0x1f, R0 ;  /* 0x0000001fff087819 */ /* 0x000fe20000011400 */
[----:B------:R-:W-:Y:S01]  /*03d0*/  IMAD.WIDE.U32 R2, R54, c[0x0][0x1d8], R2 ;  /* 0x0000760036027a25 */ /* 0x000fe200078e0002 */
[----:B------:R-:W-:-:S02]  /*03e0*/  IADD3 R7, R7, R15, RZ ;  /* 0x0000000f07077210 */ /* 0x000fc40007ffe0ff */
[----:B------:R-:W-:Y:S01]  /*03f0*/  IADD3 R5, R5, R11, RZ ;  /* 0x0000000b05057210 */ /* 0x000fe20007ffe0ff */
[----:B------:R-:W-:Y:S01]  /*0400*/  IMAD.IADD R37, R3, 0x1, R9 ;  /* 0x0000000103257824 */ /* 0x000fe200078e0209 */
[----:B------:R-:W-:Y:S01]  /*0410*/  LEA R36, P0, R2, c[0x0][0x240], 0x2 ;  /* 0x0000900002247a11 */ /* 0x000fe200078010ff */
[----:B------:R-:W-:Y:S01]  /*0420*/  IMAD R9, R8, c[0x0][0x1a8], RZ ;  /* 0x00006a0008097a24 */ /* 0x000fe200078e02ff */
[----:B------:R-:W-:Y:S01]  /*0430*/  MOV R46, RZ ;  /* 0x000000ff002e7202 */ /* 0x000fe20000000f00 */
[----:B------:R-:W-:Y:S01]  /*0440*/  IMAD R13, R53, c[0x0][0x1e8], RZ ;  /* 0x00007a00350d7a24 */ /* 0x000fe200078e02ff */
[----:B------:R-:W-:Y:S01]  /*0450*/  LEA.HI.X R37, R2, c[0x0][0x244], R37, 0x2, P0 ;  /* 0x0000910002257a11 */ /* 0x000fe200000f1425 */
[----:B------:R-:W-:-:S04]  /*0460*/  IMAD.WIDE.U32 R2, R0, c[0x0][0x1a8], R6 ;  /* 0x00006a0000027a25 */ /* 0x000fc800078e0006 */
[----:B------:R-:W-:Y:S01]  /*0470*/  IMAD R9, R0, c[0x0][0x1ac], R9 ;  /* 0x00006b0000097a24 */ /* 0x000fe200078e0209 */
[----:B0-----:R-:W-:Y:S01]  /*0480*/  SHF.L.U32 R48, R92, 0x4, RZ ;  /* 0x000000045c307819 */ /* 0x001fe200000006ff */
[----:B------:R-:W-:Y:S01]  /*0490*/  IMAD R13, R54, c[0x0][0x1ec], R13 ;  /* 0x00007b00360d7a24 */ /* 0x000fe200078e020d */
[----:B------:R-:W-:Y:S01]  /*04a0*/  LEA R33, P1, R2, c[0x0][0x228], 0x2 ;  /* 0x00008a0002217a11 */ /* 0x000fe200078210ff */
[----:B------:R-:W-:Y:S01]  /*04b0*/  IMAD.WIDE.U32 R4, R54, c[0x0][0x1e8], R4 ;  /* 0x00007a0036047a25 */ /* 0x000fe200078e0004 */
[----:B------:R-:W-:Y:S02]  /*04c0*/  IADD3 R31, R3, R9, RZ ;  /* 0x00000009031f7210 */ /* 0x000fe40007ffe0ff */
[----:B------:R-:W-:Y:S02]  /*04d0*/  LOP3.LUT R49, R92, 0x1f, RZ, 0xc0, !PT ;  /* 0x0000001f5c317812 */ /* 0x000fe400078ec0ff */
[----:B------:R-:W-:Y:S02]  /*04e0*/  IADD3 R35, R5, R13, RZ ;  /* 0x0000000d05237210 */ /* 0x000fe40007ffe0ff */
[----:B------:R-:W-:-:S02]  /*04f0*/  LEA R34, P0, R4, c[0x0][0x248], 0x2 ;  /* 0x0000920004227a11 */ /* 0x000fc400078010ff */
[----:B------:R-:W-:Y:S02]  /*0500*/  LOP3.LUT R48, R48, 0xfffffe00, RZ, 0xc0, !PT ;  /* 0xfffffe0030307812 */ /* 0x000fe400078ec0ff */
[----:B------:R-:W-:Y:S02]  /*0510*/  LEA.HI.X R31, R2, c[0x0][0x22c], R31, 0x2, P1 ;  /* 0x00008b00021f7a11 */ /* 0x000fe400008f141f */
[----:B------:R-:W-:Y:S02]  /*0520*/  LEA.HI.X R35, R4, c[0x0][0x24c], R35, 0x2, P0 ;  /* 0x0000930004237a11 */ /* 0x000fe400000f1423 */
[C---:B------:R-:W-:Y:S02]  /*0530*/  LOP3.LUT R2, R48.reuse, R49, RZ, 0xfc, !PT ;  /* 0x0000003130027212 */ /* 0x040fe400078efcff */
[C-C-:B------:R-:W-:Y:S02]  /*0540*/  LOP3.LUT R45, R48.reuse, 0x20, R49.reuse, 0xfe, !PT ;  /* 0x00000020302d7812 */ /* 0x140fe400078efe31 */
[----:B------:R-:W-:-:S02]  /*0550*/  LOP3.LUT R44, R48, 0x60, R49, 0xfe, !PT ;  /* 0x00000060302c7812 */ /* 0x000fc400078efe31 */
[C-C-:B------:R-:W-:Y:S02]  /*0560*/  LOP3.LUT R43, R48.reuse, 0x80, R49.reuse, 0xfe, !PT ;  /* 0x00000080302b7812 */ /* 0x140fe400078efe31 */
[C-C-:B------:R-:W-:Y:S02]  /*0570*/  LOP3.LUT R42, R48.reuse, 0xa0, R49.reuse, 0xfe, !PT ;  /* 0x000000a0302a7812 */ /* 0x140fe400078efe31 */
[C-C-:B------:R-:W-:Y:S02]  /*0580*/  LOP3.LUT R41, R48.reuse, 0x140, R49.reuse, 0xfe, !PT ;  /* 0x0000014030297812 */ /* 0x140fe400078efe31 */
[C-C-:B------:R-:W-:Y:S02]  /*0590*/  LOP3.LUT R40, R48.reuse, 0x160, R49.reuse, 0xfe, !PT ;  /* 0x0000016030287812 */ /* 0x140fe400078efe31 */
[C-C-:B------:R-:W-:Y:S02]  /*05a0*/  LOP3.LUT R39, R48.reuse, 0x180, R49.reuse, 0xfe, !PT ;  /* 0x0000018030277812 */ /* 0x140fe400078efe31 */
[----:B------:R-:W-:-:S02]  /*05b0*/  LOP3.LUT R38, R48, 0x1a0, R49, 0xfe, !PT ;  /* 0x000001a030267812 */ /* 0x000fc400078efe31 */
[C-C-:B------:R-:W-:Y:S02]  /*05c0*/  LOP3.LUT R32, R48.reuse, 0x1c0, R49.reuse, 0xfe, !PT ;  /* 0x000001c030207812 */ /* 0x140fe400078efe31 */
[----:B-1----:R-:W-:Y:S02]  /*05d0*/  LOP3.LUT R30, R48, 0x1e0, R49, 0xfe, !PT ;  /* 0x000001e0301e7812 */ /* 0x002fe400078efe31 */
.L_x_3573:
[----:B------:R-:W-:Y:S01]  /*05e0*/  BAR.SYNC.DEFER_BLOCKING 0x0 ;  /* 0x0000000000007b1d */ /* 0x000fe20000010000 */
[----:B------:R-:W-:Y:S01]  /*05f0*/  IMAD.MOV.U32 R103, RZ, RZ, -0x400 ;  /* 0xfffffc00ff677424 */ /* 0x000fe200078e00ff */
[--C-:B------:R-:W-:Y:S01]  /*0600*/  LOP3.LUT R76, R48, 0x40, R49.reuse, 0xfe, !PT ;  /* 0x00000040304c7812 */ /* 0x100fe200078efe31 */
[----:B------:R-:W-:Y:S01]  /*0610*/  CS2R R6, SRZ ;  /* 0x0000000000067805 */ /* 0x000fe2000001ff00 */
[----:B------:R-:W-:Y:S01]  /*0620*/  MOV R0, RZ ;  /* 0x000000ff00007202 */ /* 0x000fe20000000f00 */
[----:B------:R-:W-:Y:S01]  /*0630*/  IMAD R103, R46, R103, c[0x0][0x168] ;  /* 0x00005a002e677624 */ /* 0x000fe200078e0267 */
[----:B------:R-:W-:Y:S01]  /*0640*/  LOP3.LUT R78, R48, 0xc0, R49, 0xfe, !PT ;  /* 0x000000c0304e7812 */ /* 0x000fe200078efe31 */
[----:B0-----:R-:W-:Y:S01]  /*0650*/  IMAD.WIDE R4, R2, 0x4, R36 ;  /* 0x0000000402047825 */ /* 0x001fe200078e0224 */
[--C-:B------:R-:W-:Y:S01]  /*0660*/  LOP3.LUT R80, R48, 0xe0, R49.reuse, 0xfe, !PT ;  /* 0x000000e030507812 */ /* 0x100fe200078efe31 */
[----:B------:R-:W-:Y:S01]  /*0670*/  CS2R R8, SRZ ;  /* 0x0000000000087805 */ /* 0x000fe2000001ff00 */
[-C--:B------:R-:W-:Y:S01]  /*0680*/  ISETP.GE.AND P2, PT, R2, R103.reuse, PT ;  /* 0x000000670200720c */ /* 0x080fe20003f46270 */
[----:B------:R-:W-:Y:S01]  /*0690*/  CS2R R10, SRZ ;  /* 0x00000000000a7805 */ /* 0x000fe2000001ff00 */
[-C--:B------:R-:W-:Y:S01]  /*06a0*/  ISETP.GE.AND P1, PT, R45, R103.reuse, PT ;  /* 0x000000672d00720c */ /* 0x080fe20003f26270 */
[----:B------:R-:W-:Y:S01]  /*06b0*/  CS2R R12, SRZ ;  /* 0x00000000000c7805 */ /* 0x000fe2000001ff00 */
[-C--:B------:R-:W-:Y:S01]  /*06c0*/  ISETP.GE.AND P0, PT, R76, R103.reuse, PT ;  /* 0x000000674c00720c */ /* 0x080fe20003f06270 */
[----:B------:R-:W-:Y:S01]  /*06d0*/  HFMA2.MMA R55, -RZ, RZ, 0, 0 ;  /* 0x00000000ff377435 */ /* 0x000fe200000001ff */
[----:B------:R-:W-:Y:S01]  /*06e0*/  ISETP.GE.AND P4, PT, R44, R103, PT ;  /* 0x000000672c00720c */ /* 0x000fe20003f86270 */
[----:B------:R-:W-:Y:S01]  /*06f0*/  CS2R R56, SRZ ;  /* 0x0000000000387805 */ /* 0x000fe2000001ff00 */
[----:B------:R-:W-:-:S02]  /*0700*/  LOP3.LUT R82, R48, 0x100, R49, 0xfe, !PT ;  /* 0x0000010030527812 */ /* 0x000fc400078efe31 */
[-C--:B------:R-:W-:Y:S02]  /*0710*/  ISETP.GE.AND P6, PT, R43, R103.reuse, PT ;  /* 0x000000672b00720c */ /* 0x080fe40003fc6270 */
[-C--:B------:R-:W-:Y:S02]  /*0720*/  ISETP.GE.AND P5, PT, R42, R103.reuse, PT ;  /* 0x000000672a00720c */ /* 0x080fe40003fa6270 */
[-C--:B------:R-:W-:Y:S01]  /*0730*/  ISETP.GE.AND P3, PT, R78, R103.reuse, PT ;  /* 0x000000674e00720c */ /* 0x080fe20003f66270 */
[----:B------:R0:W2:Y:S01]  /*0740*/  @!P2 LDG.E R0, [R4.64] ;  /* 0x000000040400a981 */ /* 0x0000a2000c1e1900 */
[-C--:B------:R-:W-:Y:S02]  /*0750*/  ISETP.GE.AND P2, PT, R80, R103.reuse, PT ;  /* 0x000000675000720c */ /* 0x080fe40003f46270 */
[----:B------:R-:W-:Y:S01]  /*0760*/  LOP3.LUT R84, R48, 0x120, R49, 0xfe, !PT ;  /* 0x0000012030547812 */ /* 0x000fe200078efe31 */
[----:B------:R0:W3:Y:S01]  /*0770*/  @!P1 LDG.E R7, [R4.64+0x80] ;  /* 0x0000800404079981 */ /* 0x0000e2000c1e1900 */
        /* <DEDUP_REMOVED lines=58> */
[----:B------:R-:W-:Y:S01]  /*0b20*/  CS2R R62, SRZ ;  /* 0x00000000003e7805 */ /* 0x000fe2000001ff00 */
[----:B------:R-:W-:Y:S01]  /*0b30*/  IMAD.WIDE R4, R2, 0x4, R34 ;  /* 0x0000000402047825 */ /* 0x000fe200078e0222 */
[-C--:B------:R-:W-:Y:S02]  /*0b40*/  ISETP.GE.AND P0, PT, R76, R103.reuse, PT ;  /* 0x000000674c00720c */ /* 0x080fe40003f06270 */
[-C--:B------:R-:W-:Y:S02]  /*0b50*/  ISETP.GE.AND P4, PT, R44, R103.reuse, PT ;  /* 0x000000672c00720c */ /* 0x080fe40003f86270 */
[----:B------:R-:W-:-:S02]  /*0b60*/  ISETP.GE.AND P6, PT, R43, R103, PT ;  /* 0x000000672b00720c */ /* 0x000fc40003fc6270 */
[-C--:B------:R-:W-:Y:S02]  /*0b70*/  ISETP.GE.AND P5, PT, R42, R103.reuse, PT ;  /* 0x000000672a00720c */ /* 0x080fe40003fa6270 */
[----:B------:R-:W-:Y:S01]  /*0b80*/  ISETP.GE.AND P3, PT, R78, R103, PT ;  /* 0x000000674e00720c */ /* 0x000fe20003f66270 */
[----:B------:R-:W-:Y:S01]  /*0b90*/  IMAD.MOV.U32 R65, RZ, RZ, RZ ;  /* 0x000000ffff417224 */ /* 0x000fe200078e00ff */
[----:B------:R-:W-:Y:S01]  /*0ba0*/  HFMA2.MMA R69, -RZ, RZ, 0, 0 ;  /* 0x00000000ff457435 */ /* 0x000fe200000001ff */
[----:B------:R-:W-:Y:S01]  /*0bb0*/  MOV R67, RZ ;  /* 0x000000ff00437202 */ /* 0x000fe20000000f00 */
[----:B--2---:R0:W-:Y:S04]  /*0bc0*/  STS [R29.X4], R0 ;  /* 0x000000001d007388 */ /* 0x0041e80000004800 */
[----:B---3--:R-:W-:Y:S04]  /*0bd0*/  STS [R28.X4+0x80], R7 ;  /* 0x000080071c007388 */ /* 0x008fe80000004800 */
[----:B----4-:R1:W-:Y:S04]  /*0be0*/  STS [R27.X4+0x100], R6 ;  /* 0x000100061b007388 */ /* 0x0103e80000004800 */
[----:B------:R-:W-:Y:S04]  /*0bf0*/  STS [R26.X4+0x180], R9 ;  /* 0x000180091a007388 */ /* 0x000fe80000004800 */
[----:B------:R-:W-:Y:S01]  /*0c00*/  STS [R25.X4+0x200], R8 ;  /* 0x0002000819007388 */ /* 0x000fe20000004800 */
[----:B0-----:R-:W-:-:S03]  /*0c10*/  LEA R0, R47, R48, 0x4 ;  /* 0x000000302f007211 */ /* 0x001fc600078e20ff */
[----:B------:R-:W-:Y:S04]  /*0c20*/  STS [R24.X4+0x280], R11 ;  /* 0x0002800b18007388 */ /* 0x000fe80000004800 */
[----:B------:R-:W-:Y:S04]  /*0c30*/  STS [R23.X4+0x300], R10 ;  /* 0x0003000a17007388 */ /* 0x000fe80000004800 */
[----:B------:R-:W-:Y:S04]  /*0c40*/  STS [R22.X4+0x380], R13 ;  /* 0x0003800d16007388 */ /* 0x000fe80000004800 */
[----:B------:R-:W-:Y:S01]  /*0c50*/  STS [R21.X4+0x400], R12 ;  /* 0x0004000c15007388 */ /* 0x000fe20000004800 */
[----:B------:R-:W-:-:S03]  /*0c60*/  LEA.HI.SX32 R0, R0, R0, 0x1b ;  /* 0x0000000000007211 */ /* 0x000fc600078fdaff */
        /* <DEDUP_REMOVED lines=25> */
[----:B-1----:R-:W-:Y:S01]  /*0e00*/  IMAD.MOV.U32 R6, RZ, RZ, RZ ;  /* 0x000000ffff067224 */ /* 0x002fe200078e00ff */
[----:B0-----:R-:W-:Y:S01]  /*0e10*/  HFMA2.MMA R55, -RZ, RZ, 0, 0 ;  /* 0x00000000ff377435 */ /* 0x001fe200000001ff */
[----:B------:R-:W-:Y:S01]  /*0e20*/  MOV R8, RZ ;  /* 0x000000ff00087202 */ /* 0x000fe20000000f00 */
[----:B------:R-:W-:Y:S01]  /*0e30*/  HFMA2.MMA R12, -RZ, RZ, 0, 0 ;  /* 0x00000000ff0c7435 */ /* 0x000fe200000001ff */
[----:B------:R-:W-:Y:S01]  /*0e40*/  MOV R10, RZ ;  /* 0x000000ff000a7202 */ /* 0x000fe20000000f00 */
[----:B--2---:R-:W-:Y:S01]  /*0e50*/  CS2R R56, SRZ ;  /* 0x0000000000387805 */ /* 0x004fe2000001ff00 */
[----:B---3--:R-:W-:Y:S01]  /*0e60*/  CS2R R58, SRZ ;  /* 0x00000000003a7805 */ /* 0x008fe2000001ff00 */
        /* <DEDUP_REMOVED lines=18> */
[----:B----4-:R-:W-:Y:S02]  /*0f90*/  CS2R R60, SRZ ;  /* 0x00000000003c7805 */ /* 0x010fe4000001ff00 */
        /* <DEDUP_REMOVED lines=90> */
.L_x_3533:
[----:B------:R-:W-:Y:S05]  /*1540*/  BSYNC B0 ;  /* 0x0000000000007941 */ /* 0x000fea0003800000 */
.L_x_3532:
        /* <DEDUP_REMOVED lines=37> */
.L_x_3535:
[----:B------:R-:W-:Y:S05]  /*17a0*/  BSYNC B0 ;  /* 0x0000000000007941 */ /* 0x000fea0003800000 */
.L_x_3534:
        /* <DEDUP_REMOVED lines=35> */
.L_x_3537:
[----:B------:R-:W-:Y:S05]  /*19e0*/  BSYNC B0 ;  /* 0x0000000000007941 */ /* 0x000fea0003800000 */
.L_x_3536:
[----:B------:R-:W-:Y:S01]  /*19f0*/  ISETP.EQ.OR P2, PT, RZ, UR6, P2 ;  /* 0x00000006ff007c0c */ /* 0x000fe20009742670 */
[----:B------:R-:W-:Y:S01]  /*1a00*/  BSSY B0, `(.L_x_3538) ;  /* 0x0000024000007945 */ /* 0x000fe20003800000 */
[----:B------:R-:W-:Y:S01]  /*1a10*/  FSETP.GTU.FTZ.AND P3, PT, R64, 20, PT ;  /* 0x41a000004000780b */ /* 0x000fe20003f7c000 */
[----:B------:R-:W-:Y:S01]  /*1a20*/  FADD.FTZ R65, R8, R51 ;  /* 0x0000003308417221 */ /* 0x000fe20000010000 */
        /* <DEDUP_REMOVED lines=33> */
.L_x_3539:
[----:B------:R-:W-:Y:S05]  /*1c40*/  BSYNC B0 ;  /* 0x0000000000007941 */ /* 0x000fea0003800000 */
.L_x_3538:
        /* <DEDUP_REMOVED lines=35> */
.L_x_3541:
[----:B------:R-:W-:Y:S05]  /*1e80*/  BSYNC B0 ;  /* 0x0000000000007941 */ /* 0x000fea0003800000 */
.L_x_3540:
        /* <DEDUP_REMOVED lines=37> */
.L_x_3543:
[----:B------:R-:W-:Y:S05]  /*20e0*/  BSYNC B0 ;  /* 0x0000000000007941 */ /* 0x000fea0003800000 */
.L_x_3542:
        /* <DEDUP_REMOVED lines=35> */
.L_x_3545:
[----:B------:R-:W-:Y:S05]  /*2320*/  BSYNC B0 ;  /* 0x0000000000007941 */ /* 0x000fea0003800000 */
.L_x_3544:
        /* <DEDUP_REMOVED lines=37> */
.L_x_3547:
[----:B------:R-:W-:Y:S05]  /*2580*/  BSYNC B0 ;  /* 0x0000000000007941 */ /* 0x000fea0003800000 */
.L_x_3546:
[----:B------:R-:W-:Y:S01]  /*2590*/  BSSY B0, `(.L_x_3548) ;  /* 0x0000023000007945 */ /* 0x000fe20003800000 */
[----:B------:R-:W-:Y:S01]  /*25a0*/  FSETP.GTU.FTZ.AND P5, PT, R69, 20, PT ;  /* 0x41a000004500780b */ /* 0x000fe20003fbc000 */
[----:B------:R-:W-:Y:S01]  /*25b0*/  FADD.FTZ R70, R70, R51 ;  /* 0x0000003346467221 */ /* 0x000fe20000010000 */
        /* <DEDUP_REMOVED lines=32> */
.L_x_3549:
[----:B------:R-:W-:Y:S05]  /*27c0*/  BSYNC B0 ;  /* 0x0000000000007941 */ /* 0x000fea0003800000 */
.L_x_3548:
        /* <DEDUP_REMOVED lines=42> */
.L_x_3551:
[----:B------:R-:W-:Y:S05]  /*2a70*/  BSYNC B0 ;  /* 0x0000000000007941 */ /* 0x000fea0003800000 */
.L_x_3550:
        /* <DEDUP_REMOVED lines=33> */
.L_x_3553:
[----:B------:R-:W-:Y:S05]  /*2c90*/  BSYNC B0 ;  /* 0x0000000000007941 */ /* 0x000fea0003800000 */
.L_x_3552:
        /* <DEDUP_REMOVED lines=33> */
.L_x_3555:
[----:B------:R-:W-:Y:S05]  /*2eb0*/  BSYNC B0 ;  /* 0x0000000000007941 */ /* 0x000fea0003800000 */
.L_x_3554:
        /* <DEDUP_REMOVED lines=33> */
.L_x_3557:
[----:B------:R-:W-:Y:S05]  /*30d0*/  BSYNC B0 ;  /* 0x0000000000007941 */ /* 0x000fea0003800000 */
.L_x_3556:
        /* <DEDUP_REMOVED lines=33> */
.L_x_3559:
[----:B------:R-:W-:Y:S05]  /*32f0*/  BSYNC B0 ;  /* 0x0000000000007941 */ /* 0x000fea0003800000 */
.L_x_3558:
        /* <DEDUP_REMOVED lines=33> */
.L_x_3561:
[----:B------:R-:W-:Y:S05]  /*3510*/  BSYNC B0 ;  /* 0x0000000000007941 */ /* 0x000fea0003800000 */
.L_x_3560:
        /* <DEDUP_REMOVED lines=33> */
.L_x_3563:
[----:B------:R-:W-:Y:S05]  /*3730*/  BSYNC B0 ;  /* 0x0000000000007941 */ /* 0x000fea0003800000 */
.L_x_3562:
        /* <DEDUP_REMOVED lines=20> */
[----:B------:R-:W-:Y:S01]  /*3880*/  MOV R111, RZ ;  /* 0x000000ff006f7202 */ /* 0x000fe20000000f00 */
        /* <DEDUP_REMOVED lines=15> */
.L_x_3569:
[----:B------:R-:W-:Y:S01]  /*3980*/  IMAD R3, R53, c[0x0][0x180], RZ ;  /* 0x0000600035037a24 */ /* 0x000fe200078e02ff */
[----:B------:R-:W-:Y:S01]  /*3990*/  SHF.R.S32.HI R12, RZ, 0x1f, R111 ;  /* 0x0000001fff0c7819 */ /* 0x000fe2000001146f */
[----:B------:R-:W-:Y:S01]  /*39a0*/  IMAD.WIDE.U32 R4, R54, c[0x0][0x180], RZ ;  /* 0x0000600036047a25 */ /* 0x000fe200078e00ff */
[----:B------:R-:W-:-:S03]  /*39b0*/  MOV R103, 0xfffffc00 ;  /* 0xfffffc0000677802 */ /* 0x000fc60000000f00 */
[----:B------:R-:W-:Y:S02]  /*39c0*/  IMAD R3, R54, c[0x0][0x184], R3 ;  /* 0x0000610036037a24 */ /* 0x000fe400078e0203 */
[C---:B------:R-:W-:Y:S02]  /*39d0*/  IMAD R6, R12.reuse, c[0x0][0x188], RZ ;  /* 0x000062000c067a24 */ /* 0x040fe400078e02ff */
[----:B0-----:R-:W-:Y:S01]  /*39e0*/  IMAD R10, R12, c[0x0][0x1a0], RZ ;  /* 0x000068000c0a7a24 */ /* 0x001fe200078e02ff */
[----:B------:R-:W-:Y:S01]  /*39f0*/  IADD3 R5, R5, R3, RZ ;  /* 0x0000000305057210 */ /* 0x000fe20007ffe0ff */
[----:B------:R-:W-:Y:S01]  /*3a00*/  IMAD R11, R111, c[0x0][0x18c], R6 ;  /* 0x000063006f0b7a24 */ /* 0x000fe200078e0206 */
[----:B------:R-:W-:-:S03]  /*3a10*/  SHF.R.S32.HI R3, RZ, 0x1f, R2 ;  /* 0x0000001fff037819 */ /* 0x000fc60000011402 */
[----:B------:R-:W-:-:S04]  /*3a20*/  IMAD.WIDE.U32 R6, R111, c[0x0][0x188], R4 ;  /* 0x000062006f067a25 */ /* 0x000fc800078e0004 */
[----:B------:R-:W-:-:S04]  /*3a30*/  IMAD.WIDE.U32 R8, R111, c[0x0][0x1a0], R2 ;  /* 0x000068006f087a25 */ /* 0x000fc800078e0002 */
[----:B------:R-:W-:Y:S01]  /*3a40*/  IMAD R5, R111, c[0x0][0x1a4], R10 ;  /* 0x000069006f057a24 */ /* 0x000fe200078e020a */
[----:B------:R-:W-:Y:S01]  /*3a50*/  LEA R4, P1, R8, R33, 0x2 ;  /* 0x0000002108047211 */ /* 0x000fe200078210ff */
[----:B------:R-:W-:Y:S01]  /*3a60*/  IMAD R103, R46, R103, c[0x0][0x168] ;  /* 0x00005a002e677624 */ /* 0x000fe200078e0267 */
[----:B------:R-:W-:Y:S01]  /*3a70*/  LEA R10, P0, R6, c[0x0][0x220], 0x2 ;  /* 0x00008800060a7a11 */ /* 0x000fe200078010ff */
[----:B------:R-:W-:Y:S01]  /*3a80*/  IMAD.IADD R7, R7, 0x1, R11 ;  /* 0x0000000107077824 */ /* 0x000fe200078e020b */
[----:B------:R-:W-:Y:S02]  /*3a90*/  IADD3 R5, R9, R5, RZ ;  /* 0x0000000509057210 */ /* 0x000fe40007ffe0ff */
[----:B------:R-:W-:Y:S02]  /*3aa0*/  ISETP.GE.AND P2, PT, R2, R103, PT ;  /* 0x000000670200720c */ /* 0x000fe40003f46270 */
[----:B------:R-:W-:Y:S02]  /*3ab0*/  LEA.HI.X R5, R8, R31, R5, 0x2, P1 ;  /* 0x0000001f08057211 */ /* 0x000fe400008f1405 */
[----:B------:R-:W-:-:S02]  /*3ac0*/  ISETP.GE.AND P1, PT, R45, R103, PT ;  /* 0x000000672d00720c */ /* 0x000fc40003f26270 */
[----:B------:R-:W-:Y:S02]  /*3ad0*/  LOP3.LUT R76, R48, 0x40, R49, 0xfe, !PT ;  /* 0x00000040304c7812 */ /* 0x000fe400078efe31 */
[----:B------:R-:W-:Y:S02]  /*3ae0*/  LEA.HI.X R11, R6, c[0x0][0x224], R7, 0x2, P0 ;  /* 0x00008900060b7a11 */ /* 0x000fe400000f1407 */
[----:B------:R-:W-:Y:S01]  /*3af0*/  CS2R R6, SRZ ;  /* 0x0000000000067805 */ /* 0x000fe2000001ff00 */
[--C-:B------:R-:W-:Y:S02]  /*3b00*/  LOP3.LUT R78, R48, 0xc0, R49.reuse, 0xfe, !PT ;  /* 0x000000c0304e7812 */ /* 0x100fe400078efe31 */
[-C--:B------:R-:W-:Y:S02]  /*3b10*/  ISETP.GE.AND P0, PT, R76, R103.reuse, PT ;  /* 0x000000674c00720c */ /* 0x080fe40003f06270 */
[----:B------:R-:W-:Y:S01]  /*3b20*/  LOP3.LUT R80, R48, 0xe0, R49, 0xfe, !PT ;  /* 0x000000e030507812 */ /* 0x000fe200078efe31 */
[----:B------:R-:W2:Y:S01]  /*3b30*/  @!P2 LDG.E R6, [R4.64] ;  /* 0x000000040406a981 */ /* 0x000ea2000c1e1900 */
[----:B------:R-:W-:-:S02]  /*3b40*/  ISETP.GE.AND P4, PT, R44, R103, PT ;  /* 0x000000672c00720c */ /* 0x000fc40003f86270 */
[--C-:B------:R-:W-:Y:S01]  /*3b50*/  LOP3.LUT R82, R48, 0x100, R49.reuse, 0xfe, !PT ;  /* 0x0000010030527812 */ /* 0x100fe200078efe31 */
[----:B------:R-:W-:Y:S01]  /*3b60*/  HFMA2.MMA R92, -RZ, RZ, 0, 0 ;  /* 0x00000000ff5c7435 */ /* 0x000fe200000001ff */
[-C--:B------:R-:W-:Y:S01]  /*3b70*/  ISETP.GE.AND P6, PT, R43, R103.reuse, PT ;  /* 0x000000672b00720c */ /* 0x080fe20003fc6270 */
[----:B------:R-:W3:Y:S01]  /*3b80*/  @!P1 LDG.E R7, [R4.64+0x80] ;  /* 0x0000800404079981 */ /* 0x000ee2000c1e1900 */
[-C--:B------:R-:W-:Y:S02]  /*3b90*/  ISETP.GE.AND P5, PT, R42, R103.reuse, PT ;  /* 0x000000672a00720c */ /* 0x080fe40003fa6270 */
[-C--:B------:R-:W-:Y:S01]  /*3ba0*/  ISETP.GE.AND P3, PT, R78, R103.reuse, PT ;  /* 0x000000674e00720c */ /* 0x080fe20003f66270 */
[----:B------:R-:W-:Y:S01]  /*3bb0*/  CS2R R8, SRZ ;  /* 0x0000000000087805 */ /* 0x000fe2000001ff00 */
[-C--:B------:R-:W-:Y:S01]  /*3bc0*/  ISETP.GE.AND P2, PT, R80, R103.reuse, PT ;  /* 0x000000675000720c */ /* 0x080fe20003f46270 */
[----:B------:R0:W4:Y:S01]  /*3bd0*/  LDG.E R118, [R10.64] ;  /* 0x000000040a767981 */ /* 0x000122000c1e1900 */
[-C--:B------:R-:W-:Y:S01]  /*3be0*/  ISETP.GE.AND P1, PT, R82, R103.reuse, PT ;  /* 0x000000675200720c */ /* 0x080fe20003f26270 */
[----:B------:R-:W-:Y:S01]  /*3bf0*/  IMAD.MOV.U32 R110, RZ, RZ, RZ ;  /* 0x000000ffff6e7224 */ /* 0x000fe200078e00ff */
[----:B------:R-:W-:Y:S01]  /*3c00*/  MOV R13, RZ ;  /* 0x000000ff000d7202 */ /* 0x000fe20000000f00 */
[----:B------:R-:W4:Y:S01]  /*3c10*/  @!P0 LDG.E R8, [R4.64+0x100] ;  /* 0x0001000404088981 */ /* 0x000f22000c1e1900 */
[----:B------:R-:W-:Y:S01]  /*3c20*/  LOP3.LUT R84, R48, 0x120, R49, 0xfe, !PT ;  /* 0x0000012030547812 */ /* 0x000fe200078efe31 */
[----:B------:R-:W-:Y:S01]  /*3c30*/  CS2R R112, SRZ ;  /* 0x0000000000707805 */ /* 0x000fe2000001ff00 */
[----:B------:R-:W-:Y:S01]  /*3c40*/  CS2R R114, SRZ ;  /* 0x0000000000727805 */ /* 0x000fe2000001ff00 */
[----:B------:R-:W4:Y:S01]  /*3c50*/  @!P4 LDG.E R9, [R4.64+0x180] ;  /* 0x000180040409c981 */ /* 0x000f22000c1e1900 */
[----:B0-----:R-:W-:Y:S01]  /*3c60*/  CS2R R10, SRZ ;  /* 0x00000000000a7805 */ /* 0x001fe2000001ff00 */
[----:B------:R-:W-:-:S02]  /*3c70*/  ISETP.GE.AND P0, PT, R84, R103, PT ;  /* 0x000000675400720c */ /* 0x000fc40003f06270 */
[----:B------:R-:W4:Y:S01]  /*3c80*/  @!P6 LDG.E R92, [R4.64+0x200] ;  /* 0x00020004045ce981 */ /* 0x000f22000c1e1900 */
[-C--:B------:R-:W-:Y:S02]  /*3c90*/  ISETP.GE.AND P4, PT, R41, R103.reuse, PT ;  /* 0x000000672900720c */ /* 0x080fe40003f86270 */
[-C--:B------:R-:W-:Y:S01]  /*3ca0*/  ISETP.GE.AND P6, PT, R40, R103.reuse, PT ;  /* 0x000000672800720c */ /* 0x080fe20003fc6270 */
        /* <DEDUP_REMOVED lines=8> */
[----:B------:R-:W-:Y:S01]  /*3d30*/  HFMA2.MMA R119, -RZ, RZ, 0, 0 ;  /* 0x00000000ff777435 */ /* 0x000fe200000001ff */
[----:B------:R-:W-:Y:S01]  /*3d40*/  CS2R R116, SRZ ;  /* 0x0000000000747805 */ /* 0x000fe2000001ff00 */
[----:B------:R-:W4:Y:S04]  /*3d50*/  @!P0 LDG.E R113, [R4.64+0x480] ;  /* 0x0004800404718981 */ /* 0x000f28000c1e1900 */
[----:B------:R-:W4:Y:S04]  /*3d60*/  @!P4 LDG.E R112, [R4.64+0x500] ;  /* 0x000500040470c981 */ /* 0x000f28000c1e1900 */
[----:B------:R-:W4:Y:S04]  /*3d70*/  @!P6 LDG.E R115, [R4.64+0x580] ;  /* 0x000580040473e981 */ /* 0x000f28000c1e1900 */
[----:B------:R-:W4:Y:S04]  /*3d80*/  @!P5 LDG.E R114, [R4.64+0x600] ;  /* 0x000600040472d981 */ /* 0x000f28000c1e1900 */
[----:B------:R-:W4:Y:S04]  /*3d90*/  @!P3 LDG.E R117, [R4.64+0x680] ;  /* 0x000680040475b981 */ /* 0x000f28000c1e1900 */
[----:B------:R-:W4:Y:S04]  /*3da0*/  @!P2 LDG.E R116, [R4.64+0x700] ;  /* 0x000700040474a981 */ /* 0x000f28000c1e1900 */
[----:B------:R-:W4:Y:S01]  /*3db0*/  @!P1 LDG.E R119, [R4.64+0x780] ;  /* 0x0007800404779981 */ /* 0x000f22000c1e1900 */
[----:B------:R-:W-:-:S03]  /*3dc0*/  IMAD R12, R12, c[0x0][0x1c0], RZ ;  /* 0x000070000c0c7a24 */ /* 0x000fc600078e02ff */
[----:B--2---:R-:W-:Y:S04]  /*3dd0*/  STS [R29.X4], R6 ;  /* 0x000000061d007388 */ /* 0x004fe80000004800 */
[----:B---3--:R-:W-:Y:S04]  /*3de0*/  STS [R28.X4+0x80], R7 ;  /* 0x000080071c007388 */ /* 0x008fe80000004800 */
[----:B----4-:R-:W-:Y:S04]  /*3df0*/  STS [R27.X4+0x100], R8 ;  /* 0x000100081b007388 */ /* 0x010fe80000004800 */
        /* <DEDUP_REMOVED lines=10> */
[----:B0-----:R-:W0:Y:S04]  /*3ea0*/  S2R R92, SR_TID.X ;  /* 0x00000000005c7919 */ /* 0x001e280000002100 */
[----:B------:R-:W-:Y:S04]  /*3eb0*/  STS [R16.X4+0x680], R117 ;  /* 0x0006807510007388 */ /* 0x000fe80000004800 */
[----:B------:R0:W-:Y:S04]  /*3ec0*/  STS [R15.X4+0x700], R116 ;  /* 0x000700740f007388 */ /* 0x0001e80000004800 */
[----:B------:R-:W-:Y:S01]  /*3ed0*/  STS [R14.X4+0x780], R119 ;  /* 0x000780770e007388 */ /* 0x000fe20000004800 */
[----:B------:R-:W-:-:S06]  /*3ee0*/  NOP ;  /* 0x0000000000007918 */ /* 0x000fcc0000000000 */
[----:B------:R-:W4:Y:S04]  /*3ef0*/  LDS R7, [R0.X4] ;  /* 0x0000000000077984 */ /* 0x000f280000004800 */
[----:B------:R-:W4:Y:S04]  /*3f00*/  LDS R13, [R0.X4+0x8] ;  /* 0x00000800000d7984 */ /* 0x000f280000004800 */
[----:B------:R-:W4:Y:S04]  /*3f10*/  LDS R9, [R0.X4+0x4] ;  /* 0x0000040000097984 */ /* 0x000f280000004800 */
[----:B------:R-:W4:Y:S04]  /*3f20*/  LDS R113, [R0.X4+0xc] ;  /* 0x00000c0000717984 */ /* 0x000f280000004800 */
[----:B------:R-:W4:Y:S01]  /*3f30*/  LDS R115, [R0.X4+0x10] ;  /* 0x0000100000737984 */ /* 0x000f220000004800 */
[----:B------:R-:W-:-:S03]  /*3f40*/  FMUL.FTZ R4, R118, 1.4426950216293334961 ;  /* 0x3fb8aa3b76047820 */ /* 0x000fc60000410000 */
[----:B------:R-:W4:Y:S01]  /*3f50*/  LDS R117, [R0.X4+0x14] ;  /* 0x0000140000757984 */ /* 0x000f220000004800 */
[----:B0-----:R-:W-:-:S03]  /*3f60*/  SHF.L.U32 R6, R92, 0x4, RZ ;  /* 0x000000045c067819 */ /* 0x001fc600000006ff */
[----:B------:R-:W0:Y:S01]  /*3f70*/  LDS R126, [R0.X4+0x1c] ;  /* 0x00001c00007e7984 */ /* 0x000e220000004800 */
[----:B------:R-:W-:Y:S01]  /*3f80*/  FMUL.FTZ R8, R4, R56 ;  /* 0x0000003804087220 */ /* 0x000fe20000410000 */
[----:B-1----:R-:W-:Y:S01]  /*3f90*/  IADD3 R110, R6, 0x2, RZ ;  /* 0x00000002066e7810 */ /* 0x002fe20007ffe0ff */
[----:B------:R-:W-:Y:S01]  /*3fa0*/  FMUL.FTZ R5, R4, R55 ;  /* 0x0000003704057220 */ /* 0x000fe20000410000 */
[----:B--2---:R-:W-:Y:S01]  /*3fb0*/  IADD3 R10, R6, 0x1, RZ ;  /* 0x00000001060a7810 */ /* 0x004fe20007ffe0ff */
[----:B------:R-:W-:Y:S01]  /*3fc0*/  FMUL.FTZ R11, R4, R57 ;  /* 0x00000039040b7220 */ /* 0x000fe20000410000 */
[-C--:B------:R-:W-:Y:S01]  /*3fd0*/  ISETP.GE.U32.AND P0, PT, R110, R103.reuse, PT ;  /* 0x000000676e00720c */ /* 0x080fe20003f06070 */
[----:B------:R-:W1:Y:S01]  /*3fe0*/  MUFU.EX2 R8, R8 ;  /* 0x0000000800087308 */ /* 0x000e620000000800 */
[----:B------:R-:W2:Y:S01]  /*3ff0*/  LDS R129, [R0.X4+0x18] ;  /* 0x0000180000817984 */ /* 0x000ea20000004800 */
[----:B------:R-:W-:Y:S01]  /*4000*/  IADD3 R110, R6, 0x4, RZ ;  /* 0x00000004066e7810 */ /* 0x000fe20007ffe0ff */
[----:B---3--:R-:W-:Y:S01]  /*4010*/  FMUL.FTZ R112, R4, R58 ;  /* 0x0000003a04707220 */ /* 0x008fe20000410000 */
[----:B------:R-:W-:Y:S01]  /*4020*/  ISETP.GE.U32.AND P1, PT, R10, R103, PT ;  /* 0x000000670a00720c */ /* 0x000fe20003f26070 */
[----:B------:R-:W3:Y:S01]  /*4030*/  LDS R135, [R0.X4+0x20] ;  /* 0x0000200000877984 */ /* 0x000ee20000004800 */
[----:B------:R-:W-:-:S02]  /*4040*/  IADD3 R10, R6, 0x3, RZ ;  /* 0x00000003060a7810 */ /* 0x000fc40007ffe0ff */
[----:B------:R-:W0:Y:S01]  /*4050*/  MUFU.EX2 R5, R5 ;  /* 0x0000000500057308 */ /* 0x000e220000000800 */
[----:B------:R-:W-:Y:S01]  /*4060*/  ISETP.GE.U32.AND P6, PT, R110, R103, PT ;  /* 0x000000676e00720c */ /* 0x000fe20003fc6070 */
[----:B----4-:R-:W-:Y:S01]  /*4070*/  FMUL.FTZ R114, R4, R59 ;  /* 0x0000003b04727220 */ /* 0x010fe20000410000 */
[----:B------:R-:W-:Y:S01]  /*4080*/  IADD3 R110, R6, 0x6, RZ ;  /* 0x00000006066e7810 */ /* 0x000fe20007ffe0ff */
[----:B------:R-:W4:Y:S04]  /*4090*/  LDS R139, [R0.X4+0x24] ;  /* 0x00002400008b7984 */ /* 0x000f280000004800 */
[----:B------:R-:W0:Y:S01]  /*40a0*/  MUFU.EX2 R11, R11 ;  /* 0x0000000b000b7308 */ /* 0x000e220000000800 */
[-C--:B------:R-:W-:Y:S01]  /*40b0*/  ISETP.GE.U32.AND P4, PT, R10, R103.reuse, PT ;  /* 0x000000670a00720c */ /* 0x080fe20003f86070 */
[----:B------:R-:W-:Y:S01]  /*40c0*/  FMUL.FTZ R10, R4, R60 ;  /* 0x0000003c040a7220 */ /* 0x000fe20000410000 */
[----:B------:R-:W-:Y:S01]  /*40d0*/  IADD3 R116, R6, 0x5, RZ ;  /* 0x0000000506747810 */ /* 0x000fe20007ffe0ff */
[----:B------:R-:W-:Y:S01]  /*40e0*/  LDS R137, [R0.X4+0x30] ;  /* 0x0000300000897984 */ /* 0x000fe20000004800 */
[----:B------:R-:W-:-:S03]  /*40f0*/  ISETP.GE.U32.AND P3, PT, R110, R103, PT ;  /* 0x000000676e00720c */ /* 0x000fc60003f66070 */
[----:B------:R-:W0:Y:S01]  /*4100*/  MUFU.EX2 R112, R112 ;  /* 0x0000007000707308 */ /* 0x000e220000000800 */
[----:B------:R-:W-:Y:S01]  /*4110*/  FMUL.FTZ R110, R4, R61 ;  /* 0x0000003d046e7220 */ /* 0x000fe20000410000 */
[----:B------:R-:W-:Y:S01]  /*4120*/  ISETP.GE.U32.AND P5, PT, R116, R103, PT ;  /* 0x000000677400720c */ /* 0x000fe20003fa6070 */
[----:B------:R-:W-:Y:S01]  /*4130*/  FMUL.FTZ R7, R98, R7 ;  /* 0x0000000762077220 */ /* 0x000fe20000410000 */
[----:B------:R-:W-:Y:S01]  /*4140*/  ISETP.GE.U32.AND P2, PT, R6, R103, PT ;  /* 0x000000670600720c */ /* 0x000fe20003f46070 */
[----:B------:R-:W-:Y:S01]  /*4150*/  FMUL.FTZ R116, R4, R62 ;  /* 0x0000003e04747220 */ /* 0x000fe20000410000 */
[----:B------:R-:W-:Y:S01]  /*4160*/  IADD3 R118, R6, 0x7, RZ ;  /* 0x0000000706767810 */ /* 0x000fe20007ffe0ff */
[----:B------:R-:W-:Y:S01]  /*4170*/  FMUL.FTZ R13, R96, R13 ;  /* 0x0000000d600d7220 */ /* 0x000fe20000410000 */
[----:B------:R-:W2:Y:S01]  /*4180*/  MUFU.EX2 R114, R114 ;  /* 0x0000007200727308 */ /* 0x000ea20000000800 */
[----:B-1----:R-:W-:Y:S01]  /*4190*/  FSEL R122, R8, 1, !P1 ;  /* 0x3f800000087a7808 */ /* 0x002fe20004800000 */
[----:B------:R-:W-:Y:S01]  /*41a0*/  FMUL.FTZ R9, R100, R9 ;  /* 0x0000000964097220 */ /* 0x000fe20000410000 */
[----:B------:R-:W-:-:S02]  /*41b0*/  IADD3 R8, R6, 0x9, RZ ;  /* 0x0000000906087810 */ /* 0x000fc40007ffe0ff */
[----:B------:R-:W-:-:S03]  /*41c0*/  FSEL R124, R7, RZ, !P2 ;  /* 0x000000ff077c7208 */ /* 0x000fc60005000000 */
[----:B------:R-:W1:Y:S01]  /*41d0*/  MUFU.EX2 R10, R10 ;  /* 0x0000000a000a7308 */ /* 0x000e620000000800 */
[----:B0-----:R-:W-:Y:S01]  /*41e0*/  FSEL R127, R5, 1, !P2 ;  /* 0x3f800000057f7808 */ /* 0x001fe20005000000 */
[----:B------:R-:W-:Y:S01]  /*41f0*/  FMUL.FTZ R113, R102, R113 ;  /* 0x0000007166717220 */ /* 0x000fe20000410000 */
[----:B------:R-:W-:Y:S02]  /*4200*/  ISETP.GE.U32.AND P2, PT, R118, R103, PT ;  /* 0x000000677600720c */ /* 0x000fe40003f46070 */
[----:B------:R-:W-:-:S03]  /*4210*/  IADD3 R118, R6, 0x8, RZ ;  /* 0x0000000806767810 */ /* 0x000fc60007ffe0ff */
[----:B------:R-:W0:Y:S01]  /*4220*/  MUFU.EX2 R110, R110 ;  /* 0x0000006e006e7308 */ /* 0x000e220000000800 */
[----:B------:R-:W-:Y:S02]  /*4230*/  FSEL R123, R13, RZ, !P0 ;  /* 0x000000ff0d7b7208 */ /* 0x000fe40004000000 */
[----:B------:R-:W-:Y:S01]  /*4240*/  FSEL R120, R11, 1, !P0 ;  /* 0x3f8000000b787808 */ /* 0x000fe20004000000 */
[----:B------:R-:W-:Y:S01]  /*4250*/  FMUL.FTZ R115, R94, R115 ;  /* 0x000000735e737220 */ /* 0x000fe20000410000 */
[----:B------:R-:W-:Y:S01]  /*4260*/  ISETP.GE.U32.AND P0, PT, R8, R103, PT ;  /* 0x000000670800720c */ /* 0x000fe20003f06070 */
[----:B------:R-:W-:Y:S02]  /*4270*/  FMUL.FTZ R117, R104, R117 ;  /* 0x0000007568757220 */ /* 0x000fe40000410000 */
[----:B------:R2:W0:Y:S01]  /*4280*/  MUFU.EX2 R5, R116 ;  /* 0x0000007400057308 */ /* 0x0004220000000800 */
[----:B------:R-:W-:Y:S01]  /*4290*/  IADD3 R8, R6, 0xa, RZ ;  /* 0x0000000a06087810 */ /* 0x000fe20007ffe0ff */
[----:B------:R-:W-:Y:S01]  /*42a0*/  LDS R13, [R0.X4+0x34] ;  /* 0x00003400000d7984 */ /* 0x000fe20000004800 */
[----:B------:R-:W-:-:S02]  /*42b0*/  FSEL R125, R9, RZ, !P1 ;  /* 0x000000ff097d7208 */ /* 0x000fc40004800000 */
[----:B------:R-:W-:Y:S01]  /*42c0*/  ISETP.GE.U32.AND P1, PT, R118, R103, PT ;  /* 0x000000677600720c */ /* 0x000fe20003f26070 */
[----:B------:R-:W3:Y:S01]  /*42d0*/  LDS R9, [R0.X4+0x28] ;  /* 0x0000280000097984 */ /* 0x000ee20000004800 */
[----:B------:R-:W-:Y:S02]  /*42e0*/  FSEL R121, R113, RZ, !P4 ;  /* 0x000000ff71797208 */ /* 0x000fe40006000000 */
[----:B------:R-:W-:Y:S01]  /*42f0*/  FSEL R118, R112, 1, !P4 ;  /* 0x3f80000070767808 */ /* 0x000fe20006000000 */
[----:B------:R-:W-:Y:S01]  /*4300*/  FMUL.FTZ R7, R4, R63 ;  /* 0x0000003f04077220 */ /* 0x000fe20000410000 */
[----:B------:R-:W-:Y:S01]  /*4310*/  ISETP.GE.U32.AND P4, PT, R8, R103, PT ;  /* 0x000000670800720c */ /* 0x000fe20003f86070 */
[----:B------:R-:W-:Y:S01]  /*4320*/  FMUL.FTZ R141, R127, R122 ;  /* 0x0000007a7f8d7220 */ /* 0x000fe20000410000 */
[----:B------:R-:W-:Y:S01]  /*4330*/  IADD3 R8, R6, 0xb, RZ ;  /* 0x0000000b06087810 */ /* 0x000fe20007ffe0ff */
[----:B------:R-:W-:Y:S01]  /*4340*/  FMUL.FTZ R113, R105, R126 ;  /* 0x0000007e69717220 */ /* 0x000fe20000410000 */
[----:B------:R-:W-:Y:S01]  /*4350*/  FSEL R119, R115, RZ, !P6 ;  /* 0x000000ff73777208 */ /* 0x000fe20007000000 */
[----:B------:R-:W-:Y:S01]  /*4360*/  LDS R11, [R0.X4+0x38] ;  /* 0x00003800000b7984 */ /* 0x000fe20000004800 */
[----:B--2---:R-:W-:-:S02]  /*4370*/  FSEL R116, R114, 1, !P6 ;  /* 0x3f80000072747808 */ /* 0x004fc40007000000 */
[----:B------:R-:W-:Y:S02]  /*4380*/  ISETP.GE.U32.AND P6, PT, R8, R103, PT ;  /* 0x000000670800720c */ /* 0x000fe40003fc6070 */
[----:B-1----:R-:W-:Y:S02]  /*4390*/  FSEL R114, R10, 1, !P5 ;  /* 0x3f8000000a727808 */ /* 0x002fe40006800000 */
[C---:B------:R-:W-:Y:S02]  /*43a0*/  IADD3 R8, R6.reuse, 0xc, RZ ;  /* 0x0000000c06087810 */ /* 0x040fe40007ffe0ff */
[----:B------:R-:W-:Y:S02]  /*43b0*/  IADD3 R10, R6, 0xe, RZ ;  /* 0x0000000e060a7810 */ /* 0x000fe40007ffe0ff */
[----:B0-----:R-:W-:Y:S02]  /*43c0*/  FSEL R112, R110, 1, !P3 ;  /* 0x3f8000006e707808 */ /* 0x001fe40005800000 */
[----:B------:R-:W-:-:S02]  /*43d0*/  FSEL R117, R117, RZ, !P5 ;  /* 0x000000ff75757208 */ /* 0x000fc40006800000 */
[----:B------:R-:W-:Y:S02]  /*43e0*/  FSEL R113, R113, RZ, !P2 ;  /* 0x000000ff71717208 */ /* 0x000fe40005000000 */
[----:B------:R-:W-:Y:S02]  /*43f0*/  FSEL R110, R5, 1, !P2 ;  /* 0x3f800000056e7808 */ /* 0x000fe40005000000 */
[-C--:B------:R-:W-:Y:S02]  /*4400*/  ISETP.GE.U32.AND P5, PT, R8, R103.reuse, PT ;  /* 0x000000670800720c */ /* 0x080fe40003fa6070 */
[----:B------:R-:W-:Y:S02]  /*4410*/  ISETP.GE.U32.AND P2, PT, R10, R103, PT ;  /* 0x000000670a00720c */ /* 0x000fe40003f46070 */
[C---:B------:R-:W-:Y:S02]  /*4420*/  IADD3 R8, R6.reuse, 0xd, RZ ;  /* 0x0000000d06087810 */ /* 0x040fe40007ffe0ff */
[----:B------:R-:W-:-:S02]  /*4430*/  IADD3 R10, R6, 0xf, RZ ;  /* 0x0000000f060a7810 */ /* 0x000fc40007ffe0ff */
[----:B------:R-:W0:Y:S01]  /*4440*/  LDS R6, [R0.X4+0x2c] ;  /* 0x00002c0000067984 */ /* 0x000e220000004800 */
[----:B------:R-:W-:Y:S02]  /*4450*/  FMUL.FTZ R115, R90, R129 ;  /* 0x000000815a737220 */ /* 0x000fe40000410000 */
[----:B------:R-:W-:-:S03]  /*4460*/  FFMA.FTZ R5, R124, R122, R125 ;  /* 0x0000007a7c057223 */ /* 0x000fc6000001007d */
[----:B------:R-:W-:Y:S02]  /*4470*/  FSEL R115, R115, RZ, !P3 ;  /* 0x000000ff73737208 */ /* 0x000fe40005800000 */
[----:B------:R-:W-:Y:S01]  /*4480*/  ISETP.GE.U32.AND P3, PT, R8, R103, PT ;  /* 0x000000670800720c */ /* 0x000fe20003f66070 */
[----:B------:R-:W-:Y:S02]  /*4490*/  FMUL.FTZ R8, R4, R68 ;  /* 0x0000004404087220 */ /* 0x000fe40000410000 */
[----:B---3--:R-:W-:Y:S02]  /*44a0*/  FMUL.FTZ R129, R88, R135 ;  /* 0x0000008758817220 */ /* 0x008fe40000410000 */
[----:B------:R-:W-:Y:S01]  /*44b0*/  FFMA.FTZ R5, R120, R5, R123 ;  /* 0x0000000578057223 */ /* 0x000fe2000001007b */
[----:B------:R1:W-:Y:S01]  /*44c0*/  MUFU.EX2 R135, R8 ;  /* 0x0000000800877308 */ /* 0x0003e20000000800 */
[----:B------:R-:W-:Y:S02]  /*44d0*/  FMUL.FTZ R131, R4, R64 ;  /* 0x0000004004837220 */ /* 0x000fe40000410000 */
[----:B------:R-:W-:-:S02]  /*44e0*/  FMUL.FTZ R141, R120, R141 ;  /* 0x0000008d788d7220 */ /* 0x000fc40000410000 */
[----:B------:R-:W-:-:S03]  /*44f0*/  FFMA.FTZ R138, R118, R5, R121 ;  /* 0x00000005768a7223 */ /* 0x000fc60000010079 */
[----:B------:R-:W2:Y:S01]  /*4500*/  MUFU.EX2 R7, R7 ;  /* 0x0000000700077308 */ /* 0x000ea20000000800 */
[----:B-1----:R-:W1:Y:S01]  /*4510*/  LDS R8, [R0.X4+0x3c] ;  /* 0x00003c0000087984 */ /* 0x002e620000004800 */
[----:B------:R-:W-:Y:S02]  /*4520*/  FMUL.FTZ R132, R4, R65 ;  /* 0x0000004104847220 */ /* 0x000fe40000410000 */
[----:B------:R-:W-:Y:S02]  /*4530*/  FMUL.FTZ R141, R118, R141 ;  /* 0x0000008d768d7220 */ /* 0x000fe40000410000 */
[----:B------:R-:W-:Y:S02]  /*4540*/  FFMA.FTZ R138, R116, R138, R119 ;  /* 0x0000008a748a7223 */ /* 0x000fe40000010077 */
[----:B------:R-:W3:Y:S01]  /*4550*/  MUFU.EX2 R131, R131 ;  /* 0x0000008300837308 */ /* 0x000ee20000000800 */
[----:B------:R-:W-:Y:S02]  /*4560*/  FMUL.FTZ R133, R4, R66 ;  /* 0x0000004204857220 */ /* 0x000fe40000410000 */
[----:B------:R-:W-:-:S02]  /*4570*/  FMUL.FTZ R141, R116, R141 ;  /* 0x0000008d748d7220 */ /* 0x000fc40000410000 */
[----:B------:R-:W-:-:S03]  /*4580*/  FFMA.FTZ R138, R114, R138, R117 ;  /* 0x0000008a728a7223 */ /* 0x000fc60000010075 */
[----:B------:R-:W0:Y:S01]  /*4590*/  MUFU.EX2 R132, R132 ;  /* 0x0000008400847308 */ /* 0x000e220000000800 */
[----:B------:R-:W-:Y:S02]  /*45a0*/  FMUL.FTZ R134, R4, R67 ;  /* 0x0000004304867220 */ /* 0x000fe40000410000 */
[----:B------:R-:W-:Y:S02]  /*45b0*/  FMUL.FTZ R141, R114, R141 ;  /* 0x0000008d728d7220 */ /* 0x000fe40000410000 */
[----:B------:R-:W-:-:S03]  /*45c0*/  FFMA.FTZ R138, R112, R138, R115 ;  /* 0x0000008a708a7223 */ /* 0x000fc60000010073 */
[----:B------:R-:W0:Y:S01]  /*45d0*/  MUFU.EX2 R133, R133 ;  /* 0x0000008500857308 */ /* 0x000e220000000800 */
[----:B----4-:R-:W-:Y:S01]  /*45e0*/  FMUL.FTZ R130, R106, R139 ;  /* 0x0000008b6a827220 */ /* 0x010fe20000410000 */
[----:B------:R-:W-:Y:S01]  /*45f0*/  FSEL R129, R129, RZ, !P1 ;  /* 0x000000ff81817208 */ /* 0x000fe20004800000 */
[----:B------:R-:W-:Y:S01]  /*4600*/  FMUL.FTZ R141, R112, R141 ;  /* 0x0000008d708d7220 */ /* 0x000fe20000410000 */
[----:B--2---:R-:W-:Y:S01]  /*4610*/  FSEL R126, R7, 1, !P1 ;  /* 0x3f800000077e7808 */ /* 0x004fe20004800000 */
[----:B------:R-:W-:-:S03]  /*4620*/  FFMA.FTZ R138, R110, R138, R113 ;  /* 0x0000008a6e8a7223 */ /* 0x000fc60000010071 */
[----:B------:R-:W2:Y:S01]  /*4630*/  MUFU.EX2 R134, R134 ;  /* 0x0000008600867308 */ /* 0x000ea20000000800 */
[----:B------:R-:W-:Y:S01]  /*4640*/  FMUL.FTZ R136, R4, R69 ;  /* 0x0000004504887220 */ /* 0x000fe20000410000 */
[----:B------:R-:W-:Y:S01]  /*4650*/  FSEL R130, R130, RZ, !P0 ;  /* 0x000000ff82827208 */ /* 0x000fe20004000000 */
[----:B------:R-:W-:Y:S01]  /*4660*/  FMUL.FTZ R141, R110, R141 ;  /* 0x0000008d6e8d7220 */ /* 0x000fe20000410000 */
[----:B---3--:R-:W-:Y:S01]  /*4670*/  FSEL R131, R131, 1, !P0 ;  /* 0x3f80000083837808 */ /* 0x008fe20004000000 */
[----:B------:R-:W-:Y:S01]  /*4680*/  FMUL.FTZ R9, R86, R9 ;  /* 0x0000000956097220 */ /* 0x000fe20000410000 */
[----:B------:R-:W-:Y:S01]  /*4690*/  ISETP.GE.U32.AND P1, PT, R10, R103, PT ;  /* 0x000000670a00720c */ /* 0x000fe20003f26070 */
[----:B------:R-:W-:Y:S02]  /*46a0*/  FFMA.FTZ R140, R126, R138, R129 ;  /* 0x0000008a7e8c7223 */ /* 0x000fe40000010081 */
[----:B------:R-:W-:Y:S01]  /*46b0*/  FMUL.FTZ R10, R4, R70 ;  /* 0x00000046040a7220 */ /* 0x000fe20000410000 */
[----:B------:R-:W3:Y:S01]  /*46c0*/  MUFU.EX2 R136, R136 ;  /* 0x0000008800887308 */ /* 0x000ee20000000800 */
[----:B------:R-:W-:Y:S01]  /*46d0*/  FMUL.FTZ R138, R126, R141 ;  /* 0x0000008d7e8a7220 */ /* 0x000fe20000410000 */
[----:B0-----:R-:W-:Y:S01]  /*46e0*/  FSEL R132, R132, 1, !P4 ;  /* 0x3f80000084847808 */ /* 0x001fe20006000000 */
[----:B------:R-:W-:Y:S01]  /*46f0*/  FMUL.FTZ R6, R107, R6 ;  /* 0x000000066b067220 */ /* 0x000fe20000410000 */
[----:B------:R-:W-:Y:S01]  /*4700*/  FSEL R139, R9, RZ, !P4 ;  /* 0x000000ff098b7208 */ /* 0x000fe20006000000 */
[----:B------:R-:W-:Y:S01]  /*4710*/  FFMA.FTZ R140, R131, R140, R130 ;  /* 0x0000008c838c7223 */ /* 0x000fe20000010082 */
[----:B------:R-:W-:Y:S01]  /*4720*/  FSEL R133, R133, 1, !P6 ;  /* 0x3f80000085857808 */ /* 0x000fe20007000000 */
[----:B------:R-:W-:Y:S01]  /*4730*/  FMUL.FTZ R9, R131, R138 ;  /* 0x0000008a83097220 */ /* 0x000fe20000410000 */
[----:B------:R-:W0:Y:S01]  /*4740*/  MUFU.EX2 R10, R10 ;  /* 0x0000000a000a7308 */ /* 0x000e220000000800 */
[----:B------:R-:W-:Y:S01]  /*4750*/  FMUL.FTZ R137, R74, R137 ;  /* 0x000000894a897220 */ /* 0x000fe20000410000 */
[----:B------:R-:W-:Y:S01]  /*4760*/  FSEL R138, R6, RZ, !P6 ;  /* 0x000000ff068a7208 */ /* 0x000fe20007000000 */
[----:B------:R-:W-:Y:S01]  /*4770*/  FFMA.FTZ R140, R132, R140, R139 ;  /* 0x0000008c848c7223 */ /* 0x000fe2000001008b */
[----:B--2---:R-:W-:Y:S01]  /*4780*/  FSEL R134, R134, 1, !P5 ;  /* 0x3f80000086867808 */ /* 0x004fe20006800000 */
[----:B------:R-:W-:Y:S01]  /*4790*/  FMUL.FTZ R13, R108, R13 ;  /* 0x0000000d6c0d7220 */ /* 0x000fe20000410000 */
[----:B------:R-:W-:Y:S01]  /*47a0*/  FSEL R137, R137, RZ, !P5 ;  /* 0x000000ff89897208 */ /* 0x000fe20006800000 */
[----:B------:R-:W-:-:S02]  /*47b0*/  FMUL.FTZ R6, R132, R9 ;  /* 0x0000000984067220 */ /* 0x000fc40000410000 */
[----:B------:R-:W-:Y:S01]  /*47c0*/  FFMA.FTZ R141, R133, R140, R138 ;  /* 0x0000008c858d7223 */ /* 0x000fe2000001008a */
[----:B------:R-:W-:Y:S01]  /*47d0*/  FSEL R135, R135, 1, !P3 ;  /* 0x3f80000087877808 */ /* 0x000fe20005800000 */
[----:B------:R-:W-:Y:S01]  /*47e0*/  FMUL.FTZ R11, R72, R11 ;  /* 0x0000000b480b7220 */ /* 0x000fe20000410000 */
[----:B------:R-:W-:Y:S01]  /*47f0*/  FSEL R140, R13, RZ, !P3 ;  /* 0x000000ff0d8c7208 */ /* 0x000fe20005800000 */
[----:B------:R-:W-:Y:S02]  /*4800*/  FMUL.FTZ R9, R133, R6 ;  /* 0x0000000685097220 */ /* 0x000fe40000410000 */
[----:B------:R-:W-:Y:S01]  /*4810*/  FFMA.FTZ R13, R134, R141, R137 ;  /* 0x0000008d860d7223 */ /* 0x000fe20000010089 */
[----:B---3--:R-:W-:Y:S01]  /*4820*/  FSEL R136, R136, 1, !P2 ;  /* 0x3f80000088887808 */ /* 0x008fe20005000000 */
[----:B-1----:R-:W-:Y:S01]  /*4830*/  FMUL.FTZ R8, R109, R8 ;  /* 0x000000086d087220 */ /* 0x002fe20000410000 */
[----:B------:R-:W-:Y:S01]  /*4840*/  FSEL R141, R11, RZ, !P2 ;  /* 0x000000ff0b8d7208 */ /* 0x000fe20005000000 */
[----:B------:R-:W-:-:S02]  /*4850*/  FMUL.FTZ R6, R134, R9 ;  /* 0x0000000986067220 */ /* 0x000fc40000410000 */
[----:B------:R-:W-:Y:S01]  /*4860*/  FFMA.FTZ R13, R135, R13, R140 ;  /* 0x0000000d870d7223 */ /* 0x000fe2000001008c */
[----:B0-----:R-:W-:Y:S01]  /*4870*/  FSEL R142, R10, 1, !P1 ;  /* 0x3f8000000a8e7808 */ /* 0x001fe20004800000 */
[----:B------:R-:W-:Y:S01]  /*4880*/  IMAD R7, R53, c[0x0][0x1b8], RZ ;  /* 0x00006e0035077a24 */ /* 0x000fe200078e02ff */
[----:B------:R-:W-:Y:S01]  /*4890*/  FSEL R143, R8, RZ, !P1 ;  /* 0x000000ff088f7208 */ /* 0x000fe20004800000 */
[----:B------:R-:W-:Y:S02]  /*48a0*/  FMUL.FTZ R9, R135, R6 ;  /* 0x0000000687097220 */ /* 0x000fe40000410000 */
[----:B------:R-:W-:Y:S02]  /*48b0*/  FFMA.FTZ R13, R136, R13, R141 ;  /* 0x0000000d880d7223 */ /* 0x000fe4000001008d */
[----:B------:R-:W-:Y:S02]  /*48c0*/  IMAD R11, R54, c[0x0][0x1bc], R7 ;  /* 0x00006f00360b7a24 */ /* 0x000fe400078e0207 */
[----:B------:R-:W-:-:S02]  /*48d0*/  FMUL.FTZ R7, R136, R9 ;  /* 0x0000000988077220 */ /* 0x000fc40000410000 */
[----:B------:R-:W-:Y:S02]  /*48e0*/  FFMA.FTZ R9, R142, R13, R143 ;  /* 0x0000000d8e097223 */ /* 0x000fe4000001008f */
[----:B------:R-:W-:-:S03]  /*48f0*/  IMAD.WIDE.U32 R4, R54, c[0x0][0x1b8], RZ ;  /* 0x00006e0036047a25 */ /* 0x000fc600078e00ff */
[----:B------:R-:W0:Y:S01]  /*4900*/  SHFL.UP PT, R10, R9, 0x1, RZ ;  /* 0x04200000090a7989 */ /* 0x000e2200000e00ff */
[----:B------:R-:W-:Y:S01]  /*4910*/  FMUL.FTZ R8, R142, R7 ;  /* 0x000000078e087220 */ /* 0x000fe20000410000 */
[----:B------:R-:W-:-:S04]  /*4920*/  IADD3 R5, R5, R11, RZ ;  /* 0x0000000b05057210 */ /* 0x000fc80007ffe0ff */
[----:B------:R-:W1:Y:S01]  /*4930*/  SHFL.UP PT, R11, R8, 0x1, RZ ;  /* 0x04200000080b7989 */ /* 0x000e6200000e00ff */
[----:B------:R-:W-:Y:S01]  /*4940*/  ISETP.GE.AND P0, PT, R47, 0x1, PT ;  /* 0x000000012f00780c */ /* 0x000fe20003f06270 */
[C---:B------:R-:W-:Y:S02]  /*4950*/  IMAD R7, R111.reuse, c[0x0][0x1c4], R12 ;  /* 0x000071006f077a24 */ /* 0x040fe400078e020c */
[----:B------:R-:W-:-:S05]  /*4960*/  IMAD.WIDE.U32 R4, R111, c[0x0][0x1c0], R4 ;  /* 0x000070006f047a25 */ /* 0x000fca00078e0004 */
[----:B------:R-:W-:Y:S02]  /*4970*/  IADD3 R5, R5, R7, RZ ;  /* 0x0000000705057210 */ /* 0x000fe40007ffe0ff */
[----:B------:R-:W-:-:S03]  /*4980*/  LEA R6, P1, R4, c[0x0][0x230], 0x2 ;  /* 0x00008c0004067a11 */ /* 0x000fc600078210ff */
[----:B0-----:R-:W-:Y:S01]  /*4990*/  @P0 FFMA.FTZ R9, R8, R10, R9 ;  /* 0x0000000a08090223 */ /* 0x001fe20000010009 */
[----:B------:R-:W-:-:S04]  /*49a0*/  LEA.HI.X R7, R4, c[0x0][0x234], R5, 0x2, P1 ;  /* 0x00008d0004077a11 */ /* 0x000fc800008f1405 */
[----:B------:R-:W0:Y:S01]  /*49b0*/  SHFL.UP PT, R4, R9, 0x2, RZ ;  /* 0x0440000009047989 */ /* 0x000e2200000e00ff */
[----:B-1----:R-:W-:Y:S01]  /*49c0*/  @P0 FMUL.FTZ R8, R8, R11 ;  /* 0x0000000b08080220 */ /* 0x002fe20000410000 */
[C---:B------:R-:W-:Y:S02]  /*49d0*/  ISETP.GE.AND P1, PT, R47.reuse, 0x10, PT ;  /* 0x000000102f00780c */ /* 0x040fe40003f26270 */
[C---:B------:R-:W-:Y:S01]  /*49e0*/  ISETP.NE.AND P2, PT, R47.reuse, 0x1f, PT ;  /* 0x0000001f2f00780c */ /* 0x040fe20003f45270 */
[----:B------:R-:W-:Y:S01]  /*49f0*/  IMAD.MOV.U32 R10, RZ, RZ, 0x3f800000 ;  /* 0x3f800000ff0a7424 */ /* 0x000fe200078e00ff */
[----:B------:R-:W1:Y:S01]  /*4a00*/  SHFL.UP PT, R5, R8, 0x2, RZ ;  /* 0x0440000008057989 */ /* 0x000e6200000e00ff */
[----:B------:R-:W-:-:S03]  /*4a10*/  ISETP.GE.AND P0, PT, R47, 0x2, PT ;  /* 0x000000022f00780c */ /* 0x000fc60003f06270 */
[----:B------:R2:W5:Y:S10]  /*4a20*/  LDG.E R144, [R6.64] ;  /* 0x0000000406907981 */ /* 0x000574000c1e1900 */
        /* <DEDUP_REMOVED lines=14> */
[----:B------:R-:W-:-:S04]  /*4b10*/  ISETP.NE.AND P0, PT, R49, RZ, PT ;  /* 0x000000ff3100720c */ /* 0x000fc80003f05270 */
[----:B------:R-:W-:Y:S02]  /*4b20*/  ISETP.EQ.OR P0, PT, R46, RZ, P0 ;  /* 0x000000ff2e00720c */ /* 0x000fe40000702670 */
[----:B------:R-:W-:Y:S01]  /*4b30*/  MOV R11, RZ ;  /* 0x000000ff000b7202 */ /* 0x000fe20000000f00 */
[----:B0-----:R-:W-:Y:S01]  /*4b40*/  @P1 FFMA.FTZ R9, R8, R4, R9 ;  /* 0x0000000408091223 */ /* 0x001fe20000010009 */
[----:B------:R-:W-:-:S09]  /*4b50*/  @!P2 SHF.R.U32.HI R4, RZ, 0x2, R92 ;  /* 0x00000002ff04a819 */ /* 0x000fd2000001165c */
[----:B------:R-:W0:Y:S01]  /*4b60*/  @!P0 LDS.64 R10, [R111.X8+0x10b0] ;  /* 0x0010b0006f0a8984 */ /* 0x000e220000008a00 */
[----:B------:R-:W-:Y:S01]  /*4b70*/  @!P2 LOP3.LUT R12, R4, 0x3ffffff8, RZ, 0xc0, !PT ;  /* 0x3ffffff8040ca812 */ /* 0x000fe200078ec0ff */
[----:B-1----:R-:W-:-:S05]  /*4b80*/  @P1 FMUL.FTZ R8, R8, R5 ;  /* 0x0000000508081220 */ /* 0x002fca0000410000 */
[----:B------:R0:W-:Y:S04]  /*4b90*/  @!P2 STS.64 [R12+0x1090], R8 ;  /* 0x001090080c00a388 */ /* 0x0001e80000000a00 */
[----:B------:R-:W-:Y:S06]  /*4ba0*/  BAR.SYNC.DEFER_BLOCKING 0x0 ;  /* 0x0000000000007b1d */ /* 0x000fec0000010000 */
[----:B------:R-:W-:Y:S04]  /*4bb0*/  SHFL.UP PT, R145, R8, 0x1, RZ ;  /* 0x0420000008917989 */ /* 0x000fe800000e00ff */
[----:B--2---:R-:W1:Y:S01]  /*4bc0*/  LDS.128 R4, [0x1090] ;  /* 0x00109000ff047984 */ /* 0x004e620000000c00 */
[----:B------:R-:W-:-:S03]  /*4bd0*/  SHF.R.U32.HI R13, RZ, 0x5, R92 ;  /* 0x00000005ff0d7819 */ /* 0x000fc6000001165c */
[----:B------:R-:W2:Y:S01]  /*4be0*/  SHFL.UP PT, R146, R9, 0x1, RZ ;  /* 0x0420000009927989 */ /* 0x000ea200000e00ff */
[----:B------:R-:W-:-:S04]  /*4bf0*/  ISETP.NE.AND P0, PT, R13, RZ, PT ;  /* 0x000000ff0d00720c */ /* 0x000fc80003f05270 */
[C---:B------:R-:W-:Y:S01]  /*4c00*/  ISETP.NE.AND P2, PT, R47.reuse, RZ, P0 ;  /* 0x000000ff2f00720c */ /* 0x040fe20000745270 */
[----:B------:R-:W-:Y:S08]  /*4c10*/  BSSY B0, `(.L_x_3565) ;  /* 0x0000012000007945 */ /* 0x000ff00003800000 */
[----:B------:R-:W-:Y:S02]  /*4c20*/  @P0 ISETP.NE.AND P1, PT, R47, RZ, PT ;  /* 0x000000ff2f00020c */ /* 0x000fe40003f25270 */
[----:B0-----:R-:W-:Y:S01]  /*4c30*/  @P0 MOV R12, R10 ;  /* 0x0000000a000c0202 */ /* 0x001fe20000000f00 */
[----:B-1----:R-:W-:-:S02]  /*4c40*/  @P0 FMUL.FTZ R13, R145, R4 ;  /* 0x00000004910d0220 */ /* 0x002fc40000410000 */
[----:B------:R-:W-:Y:S02]  /*4c50*/  FFMA.FTZ R148, R5, R6, R7 ;  /* 0x0000000605947223 */ /* 0x000fe40000010007 */
[----:B--2---:R-:W-:Y:S01]  /*4c60*/  @P2 FFMA.FTZ R5, R145, R5, R146 ;  /* 0x0000000591052223 */ /* 0x004fe20000010092 */
        /* <DEDUP_REMOVED lines=10> */
[----:B------:R-:W-:Y:S01]  /*4d10*/  @!P0 MOV R145, R10 ;  /* 0x0000000a00918202 */ /* 0x000fe20000000f00 */
[----:B------:R-:W-:Y:S02]  /*4d20*/  @!P0 IMAD.MOV.U32 R146, RZ, RZ, R11 ;  /* 0x000000ffff928224 */ /* 0x000fe400078e000b */
.L_x_3566:
[----:B------:R-:W-:Y:S05]  /*4d30*/  BSYNC B0 ;  /* 0x0000000000007941 */ /* 0x000fea0003800000 */
.L_x_3565:
        /* <DEDUP_REMOVED lines=38> */
.L_x_3568:
[----:B------:R-:W-:Y:S05]  /*4fa0*/  BSYNC B0 ;  /* 0x0000000000007941 */ /* 0x000fea0003800000 */
.L_x_3567:
        /* <DEDUP_REMOVED lines=20> */
.L_x_3564:
[----:B------:R-:W-:Y:S01]  /*50f0*/  BAR.SYNC.DEFER_BLOCKING 0x0 ;  /* 0x0000000000007b1d */ /* 0x000fe20000010000 */
[----:B------:R-:W-:Y:S01]  /*5100*/  ISETP.NE.AND P0, PT, R92, RZ, PT ;  /* 0x000000ff5c00720c */ /* 0x000fe20003f05270 */
[----:B------:R-:W-:Y:S01]  /*5110*/  IMAD R7, R128, c[0x0][0x200], RZ ;  /* 0x0000800080077a24 */ /* 0x000fe200078e02ff */
[----:B0-----:R-:W-:Y:S01]  /*5120*/  SHF.R.S32.HI R10, RZ, 0x1f, R2 ;  /* 0x0000001fff0a7819 */ /* 0x001fe20000011402 */
        /* <DEDUP_REMOVED lines=49> */
[----:B------:R-:W-:-:S04]  /*5440*/  IMAD.WIDE.U32 R6, R54, c[0x0][0x208], R6 ;  /* 0x0000820036067a25 */ /* 0x000fc800078e0006 */
[----:B------:R-:W-:Y:S01]  /*5450*/  IMAD.IADD R7, R7, 0x1, R71 ;  /* 0x0000000107077824 */ /* 0x000fe200078e0247 */
[----:B------:R-:W-:-:S04]  /*5460*/  LEA R8, P0, R6, c[0x0][0x258], 0x2 ;  /* 0x0000960006087a11 */ /* 0x000fc800078010ff */
[----:B------:R-:W-:-:S05]  /*5470*/  LEA.HI.X R9, R6, c[0x0][0x25c], R7, 0x2, P0 ;  /* 0x0000970006097a11 */ /* 0x000fca00000f1407 */
[----:B------:R0:W-:Y:S04]  /*5480*/  STG.E [R8.64], R29 ;  /* 0x0000001d08007986 */ /* 0x0001e8000c101904 */
.L_x_3571:
[----:B------:R-:W-:Y:S05]  /*5490*/  BSYNC B0 ;  /* 0x0000000000007941 */ /* 0x000fea0003800000 */
.L_x_3570:
[----:B------:R-:W-:Y:S01]  /*54a0*/  MOV R5, R69 ;  /* 0x0000004500057202 */ /* 0x000fe20000000f00 */
[----:B0-----:R-:W-:Y:S01]  /*54b0*/  IMAD R29, R53, c[0x0][0x208], RZ ;  /* 0x00008200351d7a24 */ /* 0x001fe200078e02ff */
[----:B------:R-:W-:Y:S02]  /*54c0*/  SHF.L.U32 R9, R46, 0xa, RZ ;  /* 0x0000000a2e097819 */ /* 0x000fe400000006ff */
[----:B------:R-:W-:Y:S01]  /*54d0*/  LEA R7, P1, R2, c[0x0][0x258], 0x2 ;  /* 0x0000960002077a11 */ /* 0x000fe200078210ff */
[----:B------:R-:W-:Y:S01]  /*54e0*/  IMAD.WIDE.U32 R4, R54, c[0x0][0x208], R4 ;  /* 0x0000820036047a25 */ /* 0x000fe200078e0004 */
[----:B------:R-:W-:Y:S02]  /*54f0*/  ISETP.GE.AND P0, PT, R45, R67, PT ;  /* 0x000000432d00720c */ /* 0x000fe40003f06270 */
[----:B------:R-:W-:Y:S01]  /*5500*/  LEA.HI.X R6, R2, c[0x0][0x25c], R10, 0x2, P1 ;  /* 0x0000970002067a11 */ /* 0x000fe200008f140a */
[----:B------:R-:W-:Y:S01]  /*5510*/  IMAD R8, R54, c[0x0][0x20c], R29 ;  /* 0x0000830036087a24 */ /* 0x000fe200078e021d */
[----:B------:R-:W-:-:S02]  /*5520*/  SHF.R.S32.HI R29, RZ, 0x1f, R9 ;  /* 0x0000001fff1d7819 */ /* 0x000fc40000011409 */
[----:B------:R-:W-:Y:S02]  /*5530*/  IADD3 R0, P2, R9, R4, RZ ;  /* 0x0000000409007210 */ /* 0x000fe40007f5e0ff */
[----:B------:R-:W-:Y:S02]  /*5540*/  ISETP.GE.AND P6, PT, R76, R67, PT ;  /* 0x000000434c00720c */ /* 0x000fe40003fc6270 */
[----:B------:R-:W-:Y:S02]  /*5550*/  IADD3.X R5, R29, R8, R5, P2, !PT ;  /* 0x000000081d057210 */ /* 0x000fe400017fe405 */
        /* <DEDUP_REMOVED lines=10> */
[-C--:B------:R-:W-:Y:S01]  /*5600*/  ISETP.GE.AND P3, PT, R42, R67.reuse, PT ;  /* 0x000000432a00720c */ /* 0x080fe20003f66270 */
[----:B------:R0:W-:Y:S01]  /*5610*/  @!P5 STG.E [R4.64+0x180], R13 ;  /* 0x0001800d0400d986 */ /* 0x0001e2000c101904 */
[----:B------:R-:W-:-:S02]  /*5620*/  ISETP.GE.AND P5, PT, R30, R67, PT ;  /* 0x000000431e00720c */ /* 0x000fc40003fa6270 */
[----:B------:R-:W-:Y:S01]  /*5630*/  IADD3 R46, R46, 0x1, RZ ;  /* 0x000000012e2e7810 */ /* 0x000fe20007ffe0ff */
        /* <DEDUP_REMOVED lines=26> */
.L_x_3572:
[----:B------:R-:W-:Y:S05]  /*57e0*/  EXIT ;  /* 0x000000000000794d */ /* 0x000fea0003800000 */
.L_x_3574:
        /* <DEDUP_REMOVED lines=9> */
.L_x_5420:


//--------------------- .text._Z25selective_scan_fwd_kernelI32Selective_Scan_fwd_kernel_traitsILi64ELi16ELi1ELb0ELb1ELb0ELb1EffEEv13SSMParamsBase --------------------------
	.section	.text._Z25selective_scan_fwd_kernelI32Selective_Scan_fwd_kernel_traitsILi64ELi16ELi1ELb0ELb1ELb0ELb1EffEEv13SSMParamsBase,"ax",@progbits
	.sectioninfo	@"SHI_REGISTERS=151"
	.align	128
        .global         _Z25selective_scan_fwd_kernelI32Selective_Scan_fwd_kernel_traitsILi64ELi16ELi1ELb0ELb1ELb0ELb1EffEEv13SSMParamsBase
        .type           _Z25selective_scan_fwd_kernelI32Selective_Scan_fwd_kernel_traitsILi64ELi16ELi1ELb0ELb1ELb0ELb1EffEEv13SSMParamsBase,@function
        .size           _Z25selective_scan_fwd_kernelI32Selective_Scan_fwd_kernel_traitsILi64ELi16ELi1ELb0ELb1ELb0ELb1EffEEv13SSMParamsBase,(.L_x_5421 - _Z25selective_scan_fwd_kernelI32Selective_Scan_fwd_kernel_traitsILi64ELi16ELi1ELb0ELb1ELb0ELb1EffEEv13SSMParamsBase)
        .other          _Z25selective_scan_fwd_kernelI32Selective_Scan_fwd_kernel_traitsILi64ELi16ELi1ELb0ELb1ELb0ELb1EffEEv13SSMParamsBase,@"STO_CUDA_ENTRY STV_DEFAULT"
_Z25selective_scan_fwd_kernelI32Selective_Scan_fwd_kernel_traitsILi64ELi16ELi1ELb0ELb1ELb0ELb1EffEEv13SSMParamsBase:
.text._Z25selective_scan_fwd_kernelI32Selective_Scan_fwd_kernel_traitsILi64ELi16ELi1ELb0ELb1ELb0ELb1EffEEv13SSMParamsBase:
[----:B------:R-:W-:Y:S02]  /*0000*/  MOV R1, c[0x0][0x28] ;  /* 0x00000a0000017a02 */ /* 0x000fe40000000f00 */
[----:B------:R-:W-:Y:S01]  /*0010*/  IABS R9, c[0x0][0x178] ;  /* 0x00005e0000097a13 */ /* 0x000fe20000000000 */
[----:B------:R-:W0:Y:S01]  /*0020*/  S2UR UR4, SR_CTAID.Y ;  /* 0x00000000000479c3 */ /* 0x000e220000002600 */
[----:B------:R-:W-:Y:S01]  /*0030*/  ISETP.NE.U32.AND P0, PT, RZ, c[0x0][0x238], PT ;  /* 0x00008e00ff007a0c */ /* 0x000fe20003f05070 */
[----:B------:R-:W-:Y:S01]  /*0040*/  HFMA2.MMA R50, -RZ, RZ, 0, 0 ;  /* 0x00000000ff327435 */ /* 0x000fe200000001ff */
[----:B------:R-:W1:Y:S01]  /*0050*/  I2F.RP R0, R9 ;  /* 0x0000000900007306 */ /* 0x000e620000209400 */
[----:B------:R-:W-:Y:S01]  /*0060*/  ISETP.NE.U32.AND P1, PT, RZ, c[0x0][0x250], PT ;  /* 0x00009400ff007a0c */ /* 0x000fe20003f25070 */
[----:B------:R-:W-:Y:S01]  /*0070*/  IMAD.MOV.U32 R49, RZ, RZ, RZ ;  /* 0x000000ffff317224 */ /* 0x000fe200078e00ff */
        /* <DEDUP_REMOVED lines=17> */
[----:B0-----:R-:W-:Y:S01]  /*0190*/  IABS R2, R52 ;  /* 0x0000003400027213 */ /* 0x001fe20000000000 */
[----:B------:R-:W-:Y:S02]  /*01a0*/  IMAD.MOV.U32 R3, RZ, RZ, c[0x0][0x174] ;  /* 0x00005d00ff037624 */ /* 0x000fe400078e00ff */
        /* <DEDUP_REMOVED lines=8> */
[----:B------:R-:W-:Y:S02]  /*0230*/  ISETP.GE.AND P4, PT, R3, 0x1, PT ;  /* 0x000000010300780c */ /* 0x000fe40003f86270 */
[----:B------:R-:W-:-:S09]  /*0240*/  LOP3.LUT R2, R52, c[0x0][0x178], RZ, 0x3c, !PT ;  /* 0x00005e0034027a12 */ /* 0x000fd200078e3cff */
[----:B------:R-:W-:-:S04]  /*0250*/  @!P2 IADD3 R0, R0, -R9, RZ ;  /* 0x800000090000a210 */ /* 0x000fc80007ffe0ff */
[----:B------:R-:W-:Y:S01]  /*0260*/  ISETP.GE.U32.AND P0, PT, R0, R9, PT ;  /* 0x000000090000720c */ /* 0x000fe20003f06070 */
[----:B------:R-:W-:Y:S01]  /*0270*/  IMAD R9, R112, c[0x0][0x1d0], RZ ;  /* 0x0000740070097a24 */ /* 0x000fe200078e02ff */
[----:B------:R-:W-:Y:S01]  /*0280*/  ISETP.GE.AND P3, PT, R2, RZ, PT ;  /* 0x000000ff0200720c */ /* 0x000fe20003f66270 */
[----:B------:R-:W-:Y:S01]  /*0290*/  IMAD.WIDE.U32 R6, R48, c[0x0][0x190], RZ ;  /* 0x0000640030067a25 */ /* 0x000fe200078e00ff */
[----:B------:R-:W-:Y:S02]  /*02a0*/  ISETP.NE.AND P1, PT, RZ, c[0x0][0x178], PT ;  /* 0x00005e00ff007a0c */ /* 0x000fe40003f25270 */
[----:B------:R-:W-:Y:S01]  /*02b0*/  @!P2 IADD3 R8, R8, 0x1, RZ ;  /* 0x000000010808a810 */ /* 0x000fe20007ffe0ff */
[----:B------:R-:W-:-:S04]  /*02c0*/  IMAD.WIDE.U32 R2, R48, c[0x0][0x1d0], RZ ;  /* 0x0000740030027a25 */ /* 0x000fc800078e00ff */
[----:B0-----:R-:W-:-:S04]  /*02d0*/  IMAD.WIDE.U32 R4, R48, c[0x0][0x1e0], RZ ;  /* 0x0000780030047a25 */ /* 0x001fc800078e00ff */
[C---:B------:R-:W-:Y:S02]  /*02e0*/  IMAD R13, R112.reuse, c[0x0][0x190], RZ ;  /* 0x00006400700d7a24 */ /* 0x040fe400078e02ff */
[----:B------:R-:W-:Y:S02]  /*02f0*/  IMAD R11, R112, c[0x0][0x1e0], RZ ;  /* 0x00007800700b7a24 */ /* 0x000fe400078e02ff */
[----:B------:R-:W-:Y:S01]  /*0300*/  IMAD R9, R48, c[0x0][0x1d4], R9 ;  /* 0x0000750030097a24 */ /* 0x000fe200078e0209 */
[----:B------:R-:W-:Y:S06]  /*0310*/  @!P4 EXIT ;  /* 0x000000000000c94d */ /* 0x000fec0003800000 */
[----:B------:R-:W0:Y:S01]  /*0320*/  S2R R91, SR_TID.X ;  /* 0x00000000005b7919 */ /* 0x000e220000002100 */
[----:B------:R-:W-:Y:S01]  /*0330*/  @P0 IADD3 R8, R8, 0x1, RZ ;  /* 0x0000000108080810 */ /* 0x000fe20007ffe0ff */
[C---:B------:R-:W-:Y:S01]  /*0340*/  IMAD R13, R48.reuse, c[0x0][0x194], R13 ;  /* 0x00006500300d7a24 */ /* 0x040fe200078e020d */
[----:B------:R-:W-:Y:S01]  /*0350*/  IADD3 R3, R3, R9, RZ ;  /* 0x0000000903037210 */ /* 0x000fe20007ffe0ff */
[----:B------:R-:W-:Y:S01]  /*0360*/  IMAD R9, R51, c[0x0][0x1d8], RZ ;  /* 0x0000760033097a24 */ /* 0x000fe200078e02ff */
[----:B------:R-:W1:Y:S01]  /*0370*/  S2R R46, SR_LANEID ;  /* 0x00000000002e7919 */ /* 0x000e620000000000 */
[----:B------:R-:W-:Y:S01]  /*0380*/  @!P3 IMAD.MOV R8, RZ, RZ, -R8 ;  /* 0x000000ffff08b224 */ /* 0x000fe200078e0a08 */
[----:B------:R-:W-:Y:S01]  /*0390*/  @!P1 LOP3.LUT R8, RZ, c[0x0][0x178], RZ, 0x33, !PT ;  /* 0x00005e00ff089a12 */ /* 0x000fe200078e33ff */
[----:B------:R-:W-:Y:S01]  /*03a0*/  IMAD R11, R48, c[0x0][0x1e4], R11 ;  /* 0x00007900300b7a24 */ /* 0x000fe200078e020b */
[----:B------:R-:W-:Y:S01]  /*03b0*/  IADD3 R7, R7, R13, RZ ;  /* 0x0000000d07077210 */ /* 0x000fe20007ffe0ff */
[C---:B------:R-:W-:Y:S01]  /*03c0*/  IMAD R9, R52.reuse, c[0x0][0x1dc], R9 ;  /* 0x0000770034097a24 */ /* 0x040fe200078e0209 */
[----:B------:R-:W-:Y:S01]  /*03d0*/  SHF.R.S32.HI R0, RZ, 0x1f, R8 ;  /* 0x0000001fff007819 */ /* 0x000fe20000011408 */
[----:B------:R-:W-:Y:S01]  /*03e0*/  IMAD.WIDE.U32 R2, R52, c[0x0][0x1d8], R2 ;  /* 0x0000760034027a25 */ /* 0x000fe200078e0002 */
[----:B------:R-:W-:-:S02]  /*03f0*/  IADD3 R5, R5, R11, RZ ;  /* 0x0000000b05057210 */ /* 0x000fc40007ffe0ff */
[----:B------:R-:W-:Y:S01]  /*0400*/  MOV R45, RZ ;  /* 0x000000ff002d7202 */ /* 0x000fe20000000f00 */
[----:B------:R-:W-:Y:S01]  /*0410*/  IMAD R11, R51, c[0x0][0x1e8], RZ ;  /* 0x00007a00330b7a24 */ /* 0x000fe200078e02ff */
[----:B------:R-:W-:Y:S01]  /*0420*/  IADD3 R37, R3, R9, RZ ;  /* 0x0000000903257210 */ /* 0x000fe20007ffe0ff */
[----:B------:R-:W-:Y:S01]  /*0430*/  IMAD R3, R0, c[0x0][0x1a8], RZ ;  /* 0x00006a0000037a24 */ /* 0x000fe200078e02ff */
[----:B------:R-:W-:Y:S01]  /*0440*/  LEA R36, P0, R2, c[0x0][0x240], 0x2 ;  /* 0x0000900002247a11 */ /* 0x000fe200078010ff */
[C---:B------:R-:W-:Y:S02]  /*0450*/  IMAD R11, R52.reuse, c[0x0][0x1ec], R11 ;  /* 0x00007b00340b7a24 */ /* 0x040fe400078e020b */
[----:B------:R-:W-:Y:S01]  /*0460*/  IMAD.WIDE.U32 R4, R52, c[0x0][0x1e8], R4 ;  /* 0x00007a0034047a25 */ /* 0x000fe200078e0004 */
[----:B------:R-:W-:Y:S02]  /*0470*/  LEA.HI.X R37, R2, c[0x0][0x244], R37, 0x2, P0 ;  /* 0x0000910002257a11 */ /* 0x000fe400000f1425 */
[C---:B0-----:R-:W-:Y:S01]  /*0480*/  LOP3.LUT R47, R91.reuse, 0x1f, RZ, 0xc0, !PT ;  /* 0x0000001f5b2f7812 */ /* 0x041fe200078ec0ff */
[----:B------:R-:W-:Y:S01]  /*0490*/  IMAD.WIDE.U32 R6, R8, c[0x0][0x1a8], R6 ;  /* 0x00006a0008067a25 */ /* 0x000fe200078e0006 */
[----:B------:R-:W-:-:S02]  /*04a0*/  SHF.L.U32 R2, R91, 0x4, RZ ;  /* 0x000000045b027819 */ /* 0x000fc400000006ff */
[----:B------:R-:W-:Y:S01]  /*04b0*/  LEA R34, P0, R4, c[0x0][0x248], 0x2 ;  /* 0x0000920004227a11 */ /* 0x000fe200078010ff */
[----:B------:R-:W-:Y:S01]  /*04c0*/  IMAD R3, R8, c[0x0][0x1ac], R3 ;  /* 0x00006b0008037a24 */ /* 0x000fe200078e0203 */
[----:B------:R-:W-:Y:S01]  /*04d0*/  LEA R33, P1, R6, c[0x0][0x228], 0x2 ;  /* 0x00008a0006217a11 */ /* 0x000fe200078210ff */
[----:B------:R-:W-:Y:S01]  /*04e0*/  IMAD.IADD R35, R5, 0x1, R11 ;  /* 0x0000000105237824 */ /* 0x000fe200078e020b */
[----:B------:R-:W-:Y:S02]  /*04f0*/  LOP3.LUT R2, R47, 0xfffffe00, R2, 0xf8, !PT ;  /* 0xfffffe002f027812 */ /* 0x000fe400078ef802 */
[----:B------:R-:W-:Y:S02]  /*0500*/  IADD3 R31, R7, R3, RZ ;  /* 0x00000003071f7210 */ /* 0x000fe40007ffe0ff */
[----:B------:R-:W-:Y:S02]  /*0510*/  LEA.HI.X R35, R4, c[0x0][0x24c], R35, 0x2, P0 ;  /* 0x0000930004237a11 */ /* 0x000fe400000f1423 */
[----:B------:R-:W-:-:S02]  /*0520*/  LEA.HI.X R31, R6, c[0x0][0x22c], R31, 0x2, P1 ;  /* 0x00008b00061f7a11 */ /* 0x000fc400008f141f */
        /* <DEDUP_REMOVED lines=9> */
.L_x_3618:
[----:B------:R-:W-:Y:S01]  /*05c0*/  BAR.SYNC.DEFER_BLOCKING 0x0 ;  /* 0x0000000000007b1d */ /* 0x000fe20000010000 */
[----:B-1----:R-:W-:Y:S01]  /*05d0*/  IMAD.MOV.U32 R4, RZ, RZ, -0x400 ;  /* 0xfffffc00ff047424 */ /* 0x002fe200078e00ff */
[C---:B------:R-:W-:Y:S01]  /*05e0*/  LOP3.LUT R88, R2.reuse, 0x60, RZ, 0xfc, !PT ;  /* 0x0000006002587812 */ /* 0x040fe200078efcff */
[----:B------:R-:W-:Y:S01]  /*05f0*/  CS2R R6, SRZ ;  /* 0x0000000000067805 */ /* 0x000fe2000001ff00 */
[----:B------:R-:W-:Y:S01]  /*0600*/  MOV R0, RZ ;  /* 0x000000ff00007202 */ /* 0x000fe20000000f00 */
[----:B------:R-:W-:Y:S01]  /*0610*/  IMAD R87, R45, R4, c[0x0][0x168] ;  /* 0x00005a002d577624 */ /* 0x000fe200078e0204 */
[C---:B------:R-:W-:Y:S01]  /*0620*/  LOP3.LUT R86, R2.reuse, 0xc0, RZ, 0xfc, !PT ;  /* 0x000000c002567812 */ /* 0x040fe200078efcff */
[C---:B------:R-:W-:Y:S01]  /*0630*/  IMAD.WIDE R4, R2.reuse, 0x4, R36 ;  /* 0x0000000402047825 */ /* 0x040fe200078e0224 */
[C---:B------:R-:W-:Y:S01]  /*0640*/  LOP3.LUT R85, R2.reuse, 0xe0, RZ, 0xfc, !PT ;  /* 0x000000e002557812 */ /* 0x040fe200078efcff */
[----:B------:R-:W-:Y:S01]  /*0650*/  CS2R R8, SRZ ;  /* 0x0000000000087805 */ /* 0x000fe2000001ff00 */
[-C--:B------:R-:W-:Y:S01]  /*0660*/  ISETP.GE.AND P2, PT, R2, R87.reuse, PT ;  /* 0x000000570200720c */ /* 0x080fe20003f46270 */
[----:B0-----:R-:W-:Y:S01]  /*0670*/  CS2R R10, SRZ ;  /* 0x00000000000a7805 */ /* 0x001fe2000001ff00 */
[-C--:B------:R-:W-:Y:S01]  /*0680*/  ISETP.GE.AND P1, PT, R44, R87.reuse, PT ;  /* 0x000000572c00720c */ /* 0x080fe20003f26270 */
[----:B------:R-:W-:Y:S01]  /*0690*/  CS2R R12, SRZ ;  /* 0x00000000000c7805 */ /* 0x000fe2000001ff00 */
[-C--:B------:R-:W-:Y:S01]  /*06a0*/  ISETP.GE.AND P0, PT, R43, R87.reuse, PT ;  /* 0x000000572b00720c */ /* 0x080fe20003f06270 */
[----:B------:R-:W-:Y:S01]  /*06b0*/  HFMA2.MMA R53, -RZ, RZ, 0, 0 ;  /* 0x00000000ff357435 */ /* 0x000fe200000001ff */
[----:B------:R-:W-:Y:S01]  /*06c0*/  ISETP.GE.AND P4, PT, R88, R87, PT ;  /* 0x000000575800720c */ /* 0x000fe20003f86270 */
[----:B------:R-:W-:Y:S01]  /*06d0*/  CS2R R54, SRZ ;  /* 0x0000000000367805 */ /* 0x000fe2000001ff00 */
[----:B------:R-:W-:-:S02]  /*06e0*/  LOP3.LUT R84, R2, 0x100, RZ, 0xfc, !PT ;  /* 0x0000010002547812 */ /* 0x000fc400078efcff */
[-C--:B------:R-:W-:Y:S02]  /*06f0*/  ISETP.GE.AND P6, PT, R42, R87.reuse, PT ;  /* 0x000000572a00720c */ /* 0x080fe40003fc6270 */
[-C--:B------:R-:W-:Y:S02]  /*0700*/  ISETP.GE.AND P5, PT, R41, R87.reuse, PT ;  /* 0x000000572900720c */ /* 0x080fe40003fa6270 */
[-C--:B------:R-:W-:Y:S01]  /*0710*/  ISETP.GE.AND P3, PT, R86, R87.reuse, PT ;  /* 0x000000575600720c */ /* 0x080fe20003f66270 */
[----:B------:R0:W2:Y:S01]  /*0720*/  @!P2 LDG.E R0, [R4.64] ;  /* 0x000000040400a981 */ /* 0x0000a2000c1e1900 */
[-C--:B------:R-:W-:Y:S02]  /*0730*/  ISETP.GE.AND P2, PT, R85, R87.reuse, PT ;  /* 0x000000575500720c */ /* 0x080fe40003f46270 */
[----:B------:R-:W-:Y:S01]  /*0740*/  LOP3.LUT R82, R2, 0x120, RZ, 0xfc, !PT ;  /* 0x0000012002527812 */ /* 0x000fe200078efcff */
[----:B------:R0:W3:Y:S01]  /*0750*/  @!P1 LDG.E R7, [R4.64+0x80] ;  /* 0x0000800404079981 */ /* 0x0000e2000c1e1900 */
[----:B------:R-:W-:-:S02]  /*0760*/  ISETP.GE.AND P1, PT, R84, R87, PT ;  /* 0x000000575400720c */ /* 0x000fc40003f26270 */
[----:B------:R-:W-:Y:S01]  /*0770*/  LOP3.LUT R80, R2, 0x140, RZ, 0xfc, !PT ;  /* 0x0000014002507812 */ /* 0x000fe200078efcff */
        /* <DEDUP_REMOVED lines=59> */
[----:B------:R-:W-:Y:S01]  /*0b30*/  CS2R R60, SRZ ;  /* 0x00000000003c7805 */ /* 0x000fe2000001ff00 */
[----:B------:R-:W-:Y:S01]  /*0b40*/  IMAD.WIDE R4, R2, 0x4, R34 ;  /* 0x0000000402047825 */ /* 0x000fe200078e0222 */
[-C--:B------:R-:W-:Y:S02]  /*0b50*/  ISETP.GE.AND P0, PT, R43, R87.reuse, PT ;  /* 0x000000572b00720c */ /* 0x080fe40003f06270 */
[-C--:B------:R-:W-:Y:S02]  /*0b60*/  ISETP.GE.AND P4, PT, R88, R87.reuse, PT ;  /* 0x000000575800720c */ /* 0x080fe40003f86270 */
[----:B------:R-:W-:-:S02]  /*0b70*/  ISETP.GE.AND P6, PT, R42, R87, PT ;  /* 0x000000572a00720c */ /* 0x000fc40003fc6270 */
[-C--:B------:R-:W-:Y:S02]  /*0b80*/  ISETP.GE.AND P5, PT, R41, R87.reuse, PT ;  /* 0x000000572900720c */ /* 0x080fe40003fa6270 */
[----:B------:R-:W-:Y:S02]  /*0b90*/  ISETP.GE.AND P3, PT, R86, R87, PT ;  /* 0x000000575600720c */ /* 0x000fe40003f66270 */
[----:B------:R-:W-:Y:S01]  /*0ba0*/  MOV R63, RZ ;  /* 0x000000ff003f7202 */ /* 0x000fe20000000f00 */
[----:B------:R-:W-:Y:S01]  /*0bb0*/  HFMA2.MMA R67, -RZ, RZ, 0, 0 ;  /* 0x00000000ff437435 */ /* 0x000fe200000001ff */
[----:B------:R-:W-:Y:S01]  /*0bc0*/  IMAD.MOV.U32 R65, RZ, RZ, RZ ;  /* 0x000000ffff417224 */ /* 0x000fe200078e00ff */
[----:B--2---:R0:W-:Y:S04]  /*0bd0*/  STS [R29.X4], R0 ;  /* 0x000000001d007388 */ /* 0x0041e80000004800 */
[----:B---3--:R-:W-:Y:S04]  /*0be0*/  STS [R28.X4+0x80], R7 ;  /* 0x000080071c007388 */ /* 0x008fe80000004800 */
[----:B----4-:R1:W-:Y:S04]  /*0bf0*/  STS [R27.X4+0x100], R6 ;  /* 0x000100061b007388 */ /* 0x0103e80000004800 */
[----:B------:R-:W-:Y:S04]  /*0c00*/  STS [R26.X4+0x180], R9 ;  /* 0x000180091a007388 */ /* 0x000fe80000004800 */
[----:B------:R2:W-:Y:S01]  /*0c10*/  STS [R25.X4+0x200], R8 ;  /* 0x0002000819007388 */ /* 0x0005e20000004800 */
        /* <DEDUP_REMOVED lines=31> */
[----:B-1----:R-:W-:Y:S01]  /*0e10*/  MOV R6, RZ ;  /* 0x000000ff00067202 */ /* 0x002fe20000000f00 */
[----:B--2---:R-:W-:-:S02]  /*0e20*/  HFMA2.MMA R8, -RZ, RZ, 0, 0 ;  /* 0x00000000ff087435 */ /* 0x004fc400000001ff */
[----:B0-----:R-:W-:Y:S01]  /*0e30*/  HFMA2.MMA R53, -RZ, RZ, 0, 0 ;  /* 0x00000000ff357435 */ /* 0x001fe200000001ff */
[----:B------:R-:W-:Y:S01]  /*0e40*/  IMAD.MOV.U32 R10, RZ, RZ, RZ ;  /* 0x000000ffff0a7224 */ /* 0x000fe200078e00ff */
[----:B------:R-:W-:Y:S01]  /*0e50*/  MOV R12, RZ ;  /* 0x000000ff000c7202 */ /* 0x000fe20000000f00 */
        /* <DEDUP_REMOVED lines=17> */
[----:B----4-:R-:W-:Y:S02]  /*0f70*/  CS2R R56, SRZ ;  /* 0x0000000000387805 */ /* 0x010fe4000001ff00 */
        /* <DEDUP_REMOVED lines=93> */
.L_x_3576:
[----:B------:R-:W-:Y:S05]  /*1550*/  BSYNC B0 ;  /* 0x0000000000007941 */ /* 0x000fea0003800000 */
.L_x_3575:
        /* <DEDUP_REMOVED lines=37> */
.L_x_3578:
[----:B------:R-:W-:Y:S05]  /*17b0*/  BSYNC B0 ;  /* 0x0000000000007941 */ /* 0x000fea0003800000 */
.L_x_3577:
[----:B------:R-:W-:Y:S01]  /*17c0*/  BSSY B0, `(.L_x_3579) ;  /* 0x0000023000007945 */ /* 0x000fe20003800000 */
[----:B------:R-:W-:Y:S01]  /*17d0*/  FSETP.GTU.FTZ.AND P4, PT, R58, 20, PT ;  /* 0x41a000003a00780b */ /* 0x000fe20003f9c000 */
[----:B------:R-:W-:Y:S01]  /*17e0*/  FADD.FTZ R56, R56, R49 ;  /* 0x0000003138387221 */ /* 0x000fe20000010000 */
        /* <DEDUP_REMOVED lines=32> */
.L_x_3580:
[----:B------:R-:W-:Y:S05]  /*19f0*/  BSYNC B0 ;  /* 0x0000000000007941 */ /* 0x000fea0003800000 */
.L_x_3579:
        /* <DEDUP_REMOVED lines=37> */
.L_x_3582:
[----:B------:R-:W-:Y:S05]  /*1c50*/  BSYNC B0 ;  /* 0x0000000000007941 */ /* 0x000fea0003800000 */
.L_x_3581:
        /* <DEDUP_REMOVED lines=35> */
.L_x_3584:
[----:B------:R-:W-:Y:S05]  /*1e90*/  BSYNC B0 ;  /* 0x0000000000007941 */ /* 0x000fea0003800000 */
.L_x_3583:
        /* <DEDUP_REMOVED lines=37> */
.L_x_3586:
[----:B------:R-:W-:Y:S05]  /*20f0*/  BSYNC B0 ;  /* 0x0000000000007941 */ /* 0x000fea0003800000 */
.L_x_3585:
        /* <DEDUP_REMOVED lines=35> */
.L_x_3588:
[----:B------:R-:W-:Y:S05]  /*2330*/  BSYNC B0 ;  /* 0x0000000000007941 */ /* 0x000fea0003800000 */
.L_x_3587:
        /* <DEDUP_REMOVED lines=37> */
.L_x_3590:
[----:B------:R-:W-:Y:S05]  /*2590*/  BSYNC B0 ;  /* 0x0000000000007941 */ /* 0x000fea0003800000 */
.L_x_3589:
        /* <DEDUP_REMOVED lines=35> */
.L_x_3592:
[----:B------:R-:W-:Y:S05]  /*27d0*/  BSYNC B0 ;  /* 0x0000000000007941 */ /* 0x000fea0003800000 */
.L_x_3591:
        /* <DEDUP_REMOVED lines=42> */
.L_x_3594:
[----:B------:R-:W-:Y:S05]  /*2a80*/  BSYNC B0 ;  /* 0x0000000000007941 */ /* 0x000fea0003800000 */
.L_x_3593:
        /* <DEDUP_REMOVED lines=33> */
.L_x_3596:
[----:B------:R-:W-:Y:S05]  /*2ca0*/  BSYNC B0 ;  /* 0x0000000000007941 */ /* 0x000fea0003800000 */
.L_x_3595:
        /* <DEDUP_REMOVED lines=33> */
.L_x_3598:
[----:B------:R-:W-:Y:S05]  /*2ec0*/  BSYNC B0 ;  /* 0x0000000000007941 */ /* 0x000fea0003800000 */
.L_x_3597:
        /* <DEDUP_REMOVED lines=33> */
.L_x_3600:
[----:B------:R-:W-:Y:S05]  /*30e0*/  BSYNC B0 ;  /* 0x0000000000007941 */ /* 0x000fea0003800000 */
.L_x_3599:
        /* <DEDUP_REMOVED lines=33> */
.L_x_3602:
[----:B------:R-:W-:Y:S05]  /*3300*/  BSYNC B0 ;  /* 0x0000000000007941 */ /* 0x000fea0003800000 */
.L_x_3601:
        /* <DEDUP_REMOVED lines=33> */
.L_x_3604:
[----:B------:R-:W-:Y:S05]  /*3520*/  BSYNC B0 ;  /* 0x0000000000007941 */ /* 0x000fea0003800000 */
.L_x_3603:
        /* <DEDUP_REMOVED lines=33> */
.L_x_3606:
[----:B------:R-:W-:Y:S05]  /*3740*/  BSYNC B0 ;  /* 0x0000000000007941 */ /* 0x000fea0003800000 */
.L_x_3605:
        /* <DEDUP_REMOVED lines=36> */
.L_x_3612:
[----:B------:R-:W-:Y:S01]  /*3990*/  IMAD R3, R51, c[0x0][0x180], RZ ;  /* 0x0000600033037a24 */ /* 0x000fe200078e02ff */
[----:B------:R-:W-:Y:S01]  /*39a0*/  SHF.R.S32.HI R12, RZ, 0x1f, R111 ;  /* 0x0000001fff0c7819 */ /* 0x000fe2000001146f */
[----:B------:R-:W-:Y:S01]  /*39b0*/  IMAD.WIDE.U32 R4, R52, c[0x0][0x180], RZ ;  /* 0x0000600034047a25 */ /* 0x000fe200078e00ff */
[----:B------:R-:W-:-:S03]  /*39c0*/  MOV R80, 0xfffffc00 ;  /* 0xfffffc0000507802 */ /* 0x000fc60000000f00 */
[----:B------:R-:W-:Y:S02]  /*39d0*/  IMAD R3, R52, c[0x0][0x184], R3 ;  /* 0x0000610034037a24 */ /* 0x000fe400078e0203 */
[C---:B------:R-:W-:Y:S02]  /*39e0*/  IMAD R6, R12.reuse, c[0x0][0x188], RZ ;  /* 0x000062000c067a24 */ /* 0x040fe400078e02ff */
[----:B------:R-:W-:Y:S01]  /*39f0*/  IMAD.IADD R5, R5, 0x1, R3 ;  /* 0x0000000105057824 */ /* 0x000fe200078e0203 */
[----:B------:R-:W-:Y:S01]  /*3a00*/  SHF.R.S32.HI R3, RZ, 0x1f, R2 ;  /* 0x0000001fff037819 */ /* 0x000fe20000011402 */
[----:B0-----:R-:W-:Y:S02]  /*3a10*/  IMAD R10, R12, c[0x0][0x1a0], RZ ;  /* 0x000068000c0a7a24 */ /* 0x001fe400078e02ff */
[C---:B------:R-:W-:Y:S02]  /*3a20*/  IMAD R11, R111.reuse, c[0x0][0x18c], R6 ;  /* 0x000063006f0b7a24 */ /* 0x040fe400078e0206 */
[----:B------:R-:W-:-:S04]  /*3a30*/  IMAD.WIDE.U32 R6, R111, c[0x0][0x188], R4 ;  /* 0x000062006f067a25 */ /* 0x000fc800078e0004 */
[----:B------:R-:W-:Y:S01]  /*3a40*/  IMAD.WIDE.U32 R8, R111, c[0x0][0x1a0], R2 ;  /* 0x000068006f087a25 */ /* 0x000fe200078e0002 */
[----:B------:R-:W-:-:S03]  /*3a50*/  IADD3 R7, R7, R11, RZ ;  /* 0x0000000b07077210 */ /* 0x000fc60007ffe0ff */
[----:B------:R-:W-:Y:S01]  /*3a60*/  IMAD R5, R111, c[0x0][0x1a4], R10 ;  /* 0x000069006f057a24 */ /* 0x000fe200078e020a */
[----:B------:R-:W-:Y:S01]  /*3a70*/  LEA R4, P1, R8, R33, 0x2 ;  /* 0x0000002108047211 */ /* 0x000fe200078210ff */
[----:B------:R-:W-:Y:S01]  /*3a80*/  IMAD R87, R45, R80, c[0x0][0x168] ;  /* 0x00005a002d577624 */ /* 0x000fe200078e0250 */
[----:B------:R-:W-:Y:S02]  /*3a90*/  LEA R10, P0, R6, c[0x0][0x220], 0x2 ;  /* 0x00008800060a7a11 */ /* 0x000fe400078010ff */
[----:B------:R-:W-:Y:S02]  /*3aa0*/  IADD3 R5, R9, R5, RZ ;  /* 0x0000000509057210 */ /* 0x000fe40007ffe0ff */
[----:B------:R-:W-:Y:S02]  /*3ab0*/  ISETP.GE.AND P2, PT, R2, R87, PT ;  /* 0x000000570200720c */ /* 0x000fe40003f46270 */
[----:B------:R-:W-:Y:S02]  /*3ac0*/  LEA.HI.X R5, R8, R31, R5, 0x2, P1 ;  /* 0x0000001f08057211 */ /* 0x000fe400008f1405 */
[----:B------:R-:W-:-:S02]  /*3ad0*/  ISETP.GE.AND P1, PT, R44, R87, PT ;  /* 0x000000572c00720c */ /* 0x000fc40003f26270 */
[----:B------:R-:W-:Y:S02]  /*3ae0*/  LEA.HI.X R11, R6, c[0x0][0x224], R7, 0x2, P0 ;  /* 0x00008900060b7a11 */ /* 0x000fe400000f1407 */
[C---:B------:R-:W-:Y:S01]  /*3af0*/  LOP3.LUT R88, R2.reuse, 0x60, RZ, 0xfc, !PT ;  /* 0x0000006002587812 */ /* 0x040fe200078efcff */
[----:B------:R-:W-:Y:S01]  /*3b00*/  CS2R R6, SRZ ;  /* 0x0000000000067805 */ /* 0x000fe2000001ff00 */
[C---:B------:R-:W-:Y:S02]  /*3b10*/  LOP3.LUT R86, R2.reuse, 0xc0, RZ, 0xfc, !PT ;  /* 0x000000c002567812 */ /* 0x040fe400078efcff */
[C---:B------:R-:W-:Y:S02]  /*3b20*/  LOP3.LUT R85, R2.reuse, 0xe0, RZ, 0xfc, !PT ;  /* 0x000000e002557812 */ /* 0x040fe400078efcff */
[----:B------:R-:W-:Y:S01]  /*3b30*/  LOP3.LUT R84, R2, 0x100, RZ, 0xfc, !PT ;  /* 0x0000010002547812 */ /* 0x000fe200078efcff */
[----:B------:R-:W2:Y:S01]  /*3b40*/  @!P2 LDG.E R6, [R4.64] ;  /* 0x000000040406a981 */ /* 0x000ea2000c1e1900 */
[----:B------:R-:W-:-:S02]  /*3b50*/  ISETP.GE.AND P0, PT, R43, R87, PT ;  /* 0x000000572b00720c */ /* 0x000fc40003f06270 */
[-C--:B------:R-:W-:Y:S01]  /*3b60*/  ISETP.GE.AND P4, PT, R88, R87.reuse, PT ;  /* 0x000000575800720c */ /* 0x080fe20003f86270 */
[----:B------:R-:W3:Y:S01]  /*3b70*/  @!P1 LDG.E R7, [R4.64+0x80] ;  /* 0x0000800404079981 */ /* 0x000ee2000c1e1900 */
[-C--:B------:R-:W-:Y:S02]  /*3b80*/  ISETP.GE.AND P6, PT, R42, R87.reuse, PT ;  /* 0x000000572a00720c */ /* 0x080fe40003fc6270 */
[-C--:B------:R-:W-:Y:S01]  /*3b90*/  ISETP.GE.AND P5, PT, R41, R87.reuse, PT ;  /* 0x000000572900720c */ /* 0x080fe20003fa6270 */
[----:B------:R-:W-:Y:S01]  /*3ba0*/  CS2R R8, SRZ ;  /* 0x0000000000087805 */ /* 0x000fe2000001ff00 */
[-C--:B------:R-:W-:Y:S01]  /*3bb0*/  ISETP.GE.AND P3, PT, R86, R87.reuse, PT ;  /* 0x000000575600720c */ /* 0x080fe20003f66270 */
[----:B------:R-:W-:Y:S01]  /*3bc0*/  IMAD.MOV.U32 R92, RZ, RZ, RZ ;  /* 0x000000ffff5c7224 */ /* 0x000fe200078e00ff */
[-C--:B------:R-:W-:Y:S01]  /*3bd0*/  ISETP.GE.AND P2, PT, R85, R87.reuse, PT ;  /* 0x000000575500720c */ /* 0x080fe20003f46270 */
[----:B------:R0:W4:Y:S01]  /*3be0*/  LDG.E R91, [R10.64] ;  /* 0x000000040a5b7981 */ /* 0x000122000c1e1900 */
[----:B------:R-:W-:Y:S01]  /*3bf0*/  ISETP.GE.AND P1, PT, R84, R87, PT ;  /* 0x000000575400720c */ /* 0x000fe20003f26270 */
[----:B------:R-:W-:Y:S01]  /*3c00*/  CS2R R114, SRZ ;  /* 0x0000000000727805 */ /* 0x000fe2000001ff00 */
[----:B------:R-:W-:Y:S01]  /*3c10*/  MOV R13, RZ ;  /* 0x000000ff000d7202 */ /* 0x000fe20000000f00 */
[----:B------:R-:W4:Y:S01]  /*3c20*/  @!P0 LDG.E R8, [R4.64+0x100] ;  /* 0x0001000404088981 */ /* 0x000f22000c1e1900 */
[----:B------:R-:W-:-:S02]  /*3c30*/  LOP3.LUT R82, R2, 0x120, RZ, 0xfc, !PT ;  /* 0x0000012002527812 */ /* 0x000fc400078efcff */
[----:B------:R-:W-:Y:S01]  /*3c40*/  MOV R110, RZ ;  /* 0x000000ff006e7202 */ /* 0x000fe20000000f00 */
[----:B------:R-:W4:Y:S01]  /*3c50*/  @!P4 LDG.E R9, [R4.64+0x180] ;  /* 0x000180040409c981 */ /* 0x000f22000c1e1900 */
[----:B------:R-:W-:Y:S01]  /*3c60*/  LOP3.LUT R80, R2, 0x140, RZ, 0xfc, !PT ;  /* 0x0000014002507812 */ /* 0x000fe200078efcff */
[----:B0-----:R-:W-:Y:S01]  /*3c70*/  CS2R R10, SRZ ;  /* 0x00000000000a7805 */ /* 0x001fe2000001ff00 */
[-C--:B------:R-:W-:Y:S01]  /*3c80*/  ISETP.GE.AND P0, PT, R82, R87.reuse, PT ;  /* 0x000000575200720c */ /* 0x080fe20003f06270 */
[----:B------:R-:W4:Y:S01]  /*3c90*/  @!P6 LDG.E R92, [R4.64+0x200] ;  /* 0x00020004045ce981 */ /* 0x000f22000c1e1900 */
[-C--:B------:R-:W-:Y:S02]  /*3ca0*/  ISETP.GE.AND P4, PT, R80, R87.reuse, PT ;  /* 0x000000575000720c */ /* 0x080fe40003f86270 */
[-C--:B------:R-:W-:Y:S01]  /*3cb0*/  ISETP.GE.AND P6, PT, R40, R87.reuse, PT ;  /* 0x000000572800720c */ /* 0x080fe20003fc6270 */
[----:B------:R-:W4:Y:S01]  /*3cc0*/  @!P5 LDG.E R13, [R4.64+0x280] ;  /* 0x00028004040dd981 */ /* 0x000f22000c1e1900 */
[----:B------:R-:W-:-:S02]  /*3cd0*/  ISETP.GE.AND P5, PT, R39, R87, PT ;  /* 0x000000572700720c */ /* 0x000fc40003fa6270 */
[----:B------:R-:W-:Y:S01]  /*3ce0*/  MOV R113, RZ ;  /* 0x000000ff00717202 */ /* 0x000fe20000000f00 */
[----:B------:R-:W4:Y:S01]  /*3cf0*/  @!P3 LDG.E R110, [R4.64+0x300] ;  /* 0x00030004046eb981 */ /* 0x000f22000c1e1900 */
[----:B------:R-:W-:-:S03]  /*3d00*/  ISETP.GE.AND P3, PT, R38, R87, PT ;  /* 0x000000572600720c */ /* 0x000fc60003f66270 */
[----:B------:R-:W4:Y:S01]  /*3d10*/  @!P2 LDG.E R11, [R4.64+0x380] ;  /* 0x00038004040ba981 */ /* 0x000f22000c1e1900 */
[----:B------:R-:W-:-:S03]  /*3d20*/  ISETP.GE.AND P2, PT, R32, R87, PT ;  /* 0x000000572000720c */ /* 0x000fc60003f46270 */
[----:B------:R-:W4:Y:S01]  /*3d30*/  @!P1 LDG.E R10, [R4.64+0x400] ;  /* 0x00040004040a9981 */ /* 0x000f22000c1e1900 */
        /* <DEDUP_REMOVED lines=19> */
[----:B------:R-:W-:Y:S01]  /*3e70*/  STS [R21.X4+0x400], R10 ;  /* 0x0004000a15007388 */ /* 0x000fe20000004800 */
[----:B0-----:R-:W-:-:S03]  /*3e80*/  FMUL.FTZ R5, R91, 1.4426950216293334961 ;  /* 0x3fb8aa3b5b057820 */ /* 0x001fc60000410000 */
[----:B------:R-:W-:Y:S04]  /*3e90*/  STS [R20.X4+0x480], R113 ;  /* 0x0004807114007388 */ /* 0x000fe80000004800 */
[----:B------:R-:W-:Y:S04]  /*3ea0*/  STS [R19.X4+0x500], R114 ;  /* 0x0005007213007388 */ /* 0x000fe80000004800 */
[----:B------:R0:W-:Y:S04]  /*3eb0*/  STS [R18.X4+0x580], R115 ;  /* 0x0005807312007388 */ /* 0x0001e80000004800 */
[----:B------:R3:W-:Y:S04]  /*3ec0*/  STS [R17.X4+0x600], R116 ;  /* 0x0006007411007388 */ /* 0x0007e80000004800 */
[----:B------:R-:W1:Y:S04]  /*3ed0*/  S2R R91, SR_TID.X ;  /* 0x00000000005b7919 */ /* 0x000e680000002100 */
[----:B------:R-:W-:Y:S04]  /*3ee0*/  STS [R16.X4+0x680], R117 ;  /* 0x0006807510007388 */ /* 0x000fe80000004800 */
[----:B------:R-:W-:Y:S04]  /*3ef0*/  STS [R15.X4+0x700], R118 ;  /* 0x000700760f007388 */ /* 0x000fe80000004800 */
[----:B------:R-:W-:Y:S01]  /*3f00*/  STS [R14.X4+0x780], R119 ;  /* 0x000780770e007388 */ /* 0x000fe20000004800 */
[----:B------:R-:W-:-:S06]  /*3f10*/  NOP ;  /* 0x0000000000007918 */ /* 0x000fcc0000000000 */
[----:B------:R-:W4:Y:S01]  /*3f20*/  LDS R6, [R0.X4] ;  /* 0x0000000000067984 */ /* 0x000f220000004800 */
[----:B------:R-:W-:-:S03]  /*3f30*/  FMUL.FTZ R4, R5, R74 ;  /* 0x0000004a05047220 */ /* 0x000fc60000410000 */
[----:B------:R-:W4:Y:S03]  /*3f40*/  LDS R9, [R0.X4+0x4] ;  /* 0x0000040000097984 */ /* 0x000f260000004800 */
[----:B------:R-:W0:Y:S01]  /*3f50*/  MUFU.EX2 R4, R4 ;  /* 0x0000000400047308 */ /* 0x000e220000000800 */
[----:B------:R-:W4:Y:S01]  /*3f60*/  LDS R118, [R0.X4+0x10] ;  /* 0x0000100000767984 */ /* 0x000f220000004800 */
[----:B-1----:R-:W-:-:S03]  /*3f70*/  IMAD.SHL.U32 R92, R91, 0x10, RZ ;  /* 0x000000105b5c7824 */ /* 0x002fc600078e00ff */
[----:B------:R-:W1:Y:S02]  /*3f80*/  LDS R121, [R0.X4+0x14] ;  /* 0x0000140000797984 */ /* 0x000e640000004800 */
[----:B------:R-:W-:Y:S02]  /*3f90*/  ISETP.GE.U32.AND P2, PT, R92, R87, PT ;  /* 0x000000575c00720c */ /* 0x000fe40003f46070 */
[----:B------:R-:W1:Y:S01]  /*3fa0*/  LDS R125, [R0.X4+0x18] ;  /* 0x00001800007d7984 */ /* 0x000e620000004800 */
[----:B------:R-:W-:-:S03]  /*3fb0*/  FMUL.FTZ R7, R5, R72 ;  /* 0x0000004805077220 */ /* 0x000fc60000410000 */
[----:B------:R-:W1:Y:S01]  /*3fc0*/  LDS R11, [R0.X4+0x8] ;  /* 0x00000800000b7984 */ /* 0x000e620000004800 */
[----:B--2---:R-:W-:Y:S02]  /*3fd0*/  IADD3 R110, R92, 0x2, RZ ;  /* 0x000000025c6e7810 */ /* 0x004fe40007ffe0ff */
[----:B0-----:R-:W-:Y:S01]  /*3fe0*/  FSEL R115, R4, 1, !P2 ;  /* 0x3f80000004737808 */ /* 0x001fe20005000000 */
[----:B------:R-:W0:Y:S01]  /*3ff0*/  LDS R114, [R0.X4+0xc] ;  /* 0x00000c0000727984 */ /* 0x000e220000004800 */
[----:B------:R-:W-:-:S03]  /*4000*/  IADD3 R8, R92, 0x1, RZ ;  /* 0x000000015c087810 */ /* 0x000fc60007ffe0ff */
[----:B------:R-:W2:Y:S01]  /*4010*/  LDS R4, [R0.X4+0x1c] ;  /* 0x00001c0000047984 */ /* 0x000ea20000004800 */
[----:B------:R-:W-:Y:S01]  /*4020*/  MUFU.EX2 R7, R7 ;  /* 0x0000000700077308 */ /* 0x000fe20000000800 */
[-C--:B------:R-:W-:Y:S02]  /*4030*/  ISETP.GE.U32.AND P0, PT, R110, R87.reuse, PT ;  /* 0x000000576e00720c */ /* 0x080fe40003f06070 */
[----:B------:R-:W-:Y:S01]  /*4040*/  IADD3 R110, R92, 0x4, RZ ;  /* 0x000000045c6e7810 */ /* 0x000fe20007ffe0ff */
[C---:B------:R-:W-:Y:S01]  /*4050*/  FMUL.FTZ R113, R5.reuse, R66 ;  /* 0x0000004205717220 */ /* 0x040fe20000410000 */
[-C--:B------:R-:W-:Y:S01]  /*4060*/  ISETP.GE.U32.AND P1, PT, R8, R87.reuse, PT ;  /* 0x000000570800720c */ /* 0x080fe20003f26070 */
[----:B------:R-:W0:Y:S01]  /*4070*/  LDS R126, [R0.X4+0x20] ;  /* 0x00002000007e7984 */ /* 0x000e220000004800 */
[C---:B------:R-:W-:Y:S02]  /*4080*/  IADD3 R8, R92.reuse, 0x3, RZ ;  /* 0x000000035c087810 */ /* 0x040fe40007ffe0ff */
[----:B---3--:R-:W-:Y:S01]  /*4090*/  IADD3 R116, R92, 0x5, RZ ;  /* 0x000000055c747810 */ /* 0x008fe20007ffe0ff */
[----:B------:R-:W-:Y:S01]  /*40a0*/  FMUL.FTZ R10, R5, R70 ;  /* 0x00000046050a7220 */ /* 0x000fe20000410000 */
[-C--:B------:R-:W-:Y:S01]  /*40b0*/  ISETP.GE.U32.AND P6, PT, R110, R87.reuse, PT ;  /* 0x000000576e00720c */ /* 0x080fe20003fc6070 */
[----:B----4-:R-:W-:Y:S01]  /*40c0*/  FMUL.FTZ R6, R101, R6 ;  /* 0x0000000665067220 */ /* 0x010fe20000410000 */
[----:B------:R-:W-:Y:S01]  /*40d0*/  IADD3 R110, R92, 0x6, RZ ;  /* 0x000000065c6e7810 */ /* 0x000fe20007ffe0ff */
[C---:B------:R-:W-:Y:S01]  /*40e0*/  FMUL.FTZ R13, R5.reuse, R68 ;  /* 0x00000044050d7220 */ /* 0x040fe20000410000 */
[-C--:B------:R-:W-:Y:S01]  /*40f0*/  ISETP.GE.U32.AND P4, PT, R8, R87.reuse, PT ;  /* 0x000000570800720c */ /* 0x080fe20003f86070 */
[C---:B------:R-:W-:Y:S01]  /*4100*/  FMUL.FTZ R8, R5.reuse, R64 ;  /* 0x0000004005087220 */ /* 0x040fe20000410000 */
[----:B------:R3:W4:Y:S01]  /*4110*/  MUFU.EX2 R123, R113 ;  /* 0x00000071007b7308 */ /* 0x0007220000000800 */
[-C--:B------:R-:W-:Y:S01]  /*4120*/  ISETP.GE.U32.AND P5, PT, R116, R87.reuse, PT ;  /* 0x000000577400720c */ /* 0x080fe20003fa6070 */
[C---:B------:R-:W-:Y:S01]  /*4130*/  FMUL.FTZ R116, R5.reuse, R62 ;  /* 0x0000003e05747220 */ /* 0x040fe20000410000 */
[----:B------:R-:W-:Y:S01]  /*4140*/  ISETP.GE.U32.AND P3, PT, R110, R87, PT ;  /* 0x000000576e00720c */ /* 0x000fe20003f66070 */
[----:B------:R-:W-:Y:S01]  /*4150*/  FMUL.FTZ R9, R102, R9 ;  /* 0x0000000966097220 */ /* 0x000fe20000410000 */
[----:B------:R-:W-:Y:S01]  /*4160*/  FSEL R110, R6, RZ, !P2 ;  /* 0x000000ff066e7208 */ /* 0x000fe20005000000 */
[----:B------:R-:W-:Y:S01]  /*4170*/  FMUL.FTZ R119, R5, R60 ;  /* 0x0000003c05777220 */ /* 0x000fe20000410000 */
[----:B------:R-:W-:Y:S01]  /*4180*/  IADD3 R6, R92, 0x8, RZ ;  /* 0x000000085c067810 */ /* 0x000fe20007ffe0ff */
[----:B------:R-:W0:Y:S01]  /*4190*/  MUFU.EX2 R8, R8 ;  /* 0x0000000800087308 */ /* 0x000e220000000800 */
[----:B---3--:R-:W-:Y:S01]  /*41a0*/  FSEL R113, R9, RZ, !P1 ;  /* 0x000000ff09717208 */ /* 0x008fe20004800000 */
[----:B------:R-:W-:Y:S01]  /*41b0*/  FMUL.FTZ R118, R99, R118 ;  /* 0x0000007663767220 */ /* 0x000fe20000410000 */
[----:B------:R-:W3:Y:S05]  /*41c0*/  LDS R135, [R0.X4+0x24] ;  /* 0x0000240000877984 */ /* 0x000eea0000004800 */
[----:B------:R2:W0:Y:S01]  /*41d0*/  MUFU.EX2 R127, R116 ;  /* 0x00000074007f7308 */ /* 0x0004220000000800 */
[----:B----4-:R-:W-:Y:S01]  /*41e0*/  FSEL R123, R123, 1, !P6 ;  /* 0x3f8000007b7b7808 */ /* 0x010fe20007000000 */
[----:B-1----:R-:W-:Y:S01]  /*41f0*/  FMUL.FTZ R121, R104, R121 ;  /* 0x0000007968797220 */ /* 0x002fe20000410000 */
[----:B------:R-:W-:Y:S01]  /*4200*/  IADD3 R120, R92, 0x7, RZ ;  /* 0x000000075c787810 */ /* 0x000fe20007ffe0ff */
[----:B------:R-:W-:Y:S01]  /*4210*/  FMUL.FTZ R122, R98, R125 ;  /* 0x0000007d627a7220 */ /* 0x000fe20000410000 */
[----:B------:R-:W-:Y:S01]  /*4220*/  LDS R9, [R0.X4+0x38] ;  /* 0x0000380000097984 */ /* 0x000fe20000004800 */
[----:B--2---:R-:W-:-:S02]  /*4230*/  FSEL R116, R7, 1, !P1 ;  /* 0x3f80000007747808 */ /* 0x004fc40004800000 */
[----:B------:R-:W-:Y:S01]  /*4240*/  ISETP.GE.U32.AND P1, PT, R6, R87, PT ;  /* 0x000000570600720c */ /* 0x000fe20003f26070 */
[----:B------:R-:W-:Y:S01]  /*4250*/  FMUL.FTZ R6, R5, R58 ;  /* 0x0000003a05067220 */ /* 0x000fe20000410000 */
[----:B------:R-:W1:Y:S01]  /*4260*/  MUFU.EX2 R10, R10 ;  /* 0x0000000a000a7308 */ /* 0x000e620000000800 */
[----:B------:R-:W-:-:S07]  /*4270*/  FSEL R118, R118, RZ, !P6 ;  /* 0x000000ff76767208 */ /* 0x000fce0007000000 */
[----:B------:R2:W-:Y:S08]  /*4280*/  MUFU.EX2 R129, R6 ;  /* 0x0000000600817308 */ /* 0x0005f00000000800 */
[----:B------:R-:W4:Y:S01]  /*4290*/  MUFU.EX2 R13, R13 ;  /* 0x0000000d000d7308 */ /* 0x000f220000000800 */
[----:B--2---:R-:W-:-:S04]  /*42a0*/  IADD3 R6, R92, 0xb, RZ ;  /* 0x0000000b5c067810 */ /* 0x004fc80007ffe0ff */
[----:B------:R-:W-:-:S03]  /*42b0*/  ISETP.GE.U32.AND P6, PT, R6, R87, PT ;  /* 0x000000570600720c */ /* 0x000fc60003fc6070 */
[----:B------:R1:W2:Y:S01]  /*42c0*/  MUFU.EX2 R128, R119 ;  /* 0x0000007700807308 */ /* 0x0002a20000000800 */
[----:B------:R-:W-:Y:S01]  /*42d0*/  IADD3 R6, R92, 0xc, RZ ;  /* 0x0000000c5c067810 */ /* 0x000fe20007ffe0ff */
[----:B------:R-:W-:Y:S01]  /*42e0*/  FMUL.FTZ R11, R100, R11 ;  /* 0x0000000b640b7220 */ /* 0x000fe20000410000 */
[----:B------:R-:W-:Y:S02]  /*42f0*/  FSEL R121, R121, RZ, !P5 ;  /* 0x000000ff79797208 */ /* 0x000fe40006800000 */
[----:B0-----:R-:W-:Y:S02]  /*4300*/  FSEL R124, R8, 1, !P5 ;  /* 0x3f800000087c7808 */ /* 0x001fe40006800000 */
[-C--:B------:R-:W-:Y:S02]  /*4310*/  ISETP.GE.U32.AND P5, PT, R6, R87.reuse, PT ;  /* 0x000000570600720c */ /* 0x080fe40003fa6070 */
[----:B------:R-:W-:Y:S02]  /*4320*/  ISETP.GE.U32.AND P2, PT, R120, R87, PT ;  /* 0x000000577800720c */ /* 0x000fe40003f46070 */
[----:B------:R-:W-:-:S02]  /*4330*/  IADD3 R6, R92, 0xd, RZ ;  /* 0x0000000d5c067810 */ /* 0x000fc40007ffe0ff */
[----:B------:R-:W-:Y:S01]  /*4340*/  IADD3 R120, R92, 0x9, RZ ;  /* 0x000000095c787810 */ /* 0x000fe20007ffe0ff */
[----:B------:R-:W-:Y:S01]  /*4350*/  FMUL.FTZ R117, R103, R114 ;  /* 0x0000007267757220 */ /* 0x000fe20000410000 */
[----:B------:R-:W-:Y:S01]  /*4360*/  FSEL R122, R122, RZ, !P3 ;  /* 0x000000ff7a7a7208 */ /* 0x000fe20005800000 */
[----:B------:R-:W-:Y:S01]  /*4370*/  FMUL.FTZ R4, R105, R4 ;  /* 0x0000000469047220 */ /* 0x000fe20000410000 */
[----:B------:R-:W-:Y:S02]  /*4380*/  FSEL R127, R127, 1, !P3 ;  /* 0x3f8000007f7f7808 */ /* 0x000fe40005800000 */
[----:B------:R-:W-:Y:S02]  /*4390*/  FSEL R114, R11, RZ, !P0 ;  /* 0x000000ff0b727208 */ /* 0x000fe40004000000 */
[----:B-1----:R-:W-:Y:S01]  /*43a0*/  FSEL R119, R10, 1, !P0 ;  /* 0x3f8000000a777808 */ /* 0x002fe20004000000 */
[----:B------:R-:W-:Y:S01]  /*43b0*/  FMUL.FTZ R126, R97, R126 ;  /* 0x0000007e617e7220 */ /* 0x000fe20000410000 */
[-C--:B------:R-:W-:Y:S01]  /*43c0*/  ISETP.GE.U32.AND P3, PT, R6, R87.reuse, PT ;  /* 0x000000570600720c */ /* 0x080fe20003f66070 */
[----:B------:R-:W-:Y:S01]  /*43d0*/  LDS R11, [R0.X4+0x34] ;  /* 0x00003400000b7984 */ /* 0x000fe20000004800 */
[----:B------:R-:W-:-:S02]  /*43e0*/  ISETP.GE.U32.AND P0, PT, R120, R87, PT ;  /* 0x000000577800720c */ /* 0x000fc40003f06070 */
[C---:B------:R-:W-:Y:S02]  /*43f0*/  IADD3 R6, R92.reuse, 0xe, RZ ;  /* 0x0000000e5c067810 */ /* 0x040fe40007ffe0ff */
[----:B----4-:R-:W-:Y:S02]  /*4400*/  FSEL R120, R13, 1, !P4 ;  /* 0x3f8000000d787808 */ /* 0x010fe40006000000 */
[----:B------:R-:W0:Y:S01]  /*4410*/  LDS R13, [R0.X4+0x28] ;  /* 0x00002800000d7984 */ /* 0x000e220000004800 */
[----:B------:R-:W-:Y:S02]  /*4420*/  IADD3 R10, R92, 0xa, RZ ;  /* 0x0000000a5c0a7810 */ /* 0x000fe40007ffe0ff */
[----:B------:R-:W-:Y:S02]  /*4430*/  FSEL R125, R4, RZ, !P2 ;  /* 0x000000ff047d7208 */ /* 0x000fe40005000000 */
[----:B--2---:R-:W-:Y:S02]  /*4440*/  FSEL R128, R128, 1, !P2 ;  /* 0x3f80000080807808 */ /* 0x004fe40005000000 */
[----:B------:R-:W-:-:S02]  /*4450*/  ISETP.GE.U32.AND P2, PT, R6, R87, PT ;  /* 0x000000570600720c */ /* 0x000fc40003f46070 */
[----:B------:R-:W1:Y:S01]  /*4460*/  LDS R6, [R0.X4+0x2c] ;  /* 0x00002c0000067984 */ /* 0x000e620000004800 */
[----:B------:R-:W-:Y:S02]  /*4470*/  FSEL R117, R117, RZ, !P4 ;  /* 0x000000ff75757208 */ /* 0x000fe40006000000 */
[----:B------:R-:W-:Y:S02]  /*4480*/  ISETP.GE.U32.AND P4, PT, R10, R87, PT ;  /* 0x000000570a00720c */ /* 0x000fe40003f86070 */
[----:B------:R-:W2:Y:S01]  /*4490*/  LDS R10, [R0.X4+0x30] ;  /* 0x00003000000a7984 */ /* 0x000ea20000004800 */
[----:B------:R-:W-:Y:S01]  /*44a0*/  IADD3 R4, R92, 0xf, RZ ;  /* 0x0000000f5c047810 */ /* 0x000fe20007ffe0ff */
[-C--:B------:R-:W-:Y:S01]  /*44b0*/  FMUL.FTZ R130, R115, R116.reuse ;  /* 0x0000007473827220 */ /* 0x080fe20000410000 */
[----:B------:R-:W-:Y:S02]  /*44c0*/  FSEL R126, R126, RZ, !P1 ;  /* 0x000000ff7e7e7208 */ /* 0x000fe40004800000 */
[----:B------:R-:W-:Y:S01]  /*44d0*/  FSEL R129, R129, 1, !P1 ;  /* 0x3f80000081817808 */ /* 0x000fe20004800000 */
[----:B------:R-:W-:Y:S01]  /*44e0*/  FMUL.FTZ R8, R5, R89 ;  /* 0x0000005905087220 */ /* 0x000fe20000410000 */
[----:B------:R-:W-:Y:S01]  /*44f0*/  ISETP.GE.U32.AND P1, PT, R4, R87, PT ;  /* 0x000000570400720c */ /* 0x000fe20003f26070 */
[----:B------:R-:W-:-:S02]  /*4500*/  FFMA.FTZ R4, R110, R116, R113 ;  /* 0x000000746e047223 */ /* 0x000fc40000010071 */
[C---:B------:R-:W-:Y:S01]  /*4510*/  FMUL.FTZ R139, R119.reuse, R130 ;  /* 0x00000082778b7220 */ /* 0x040fe20000410000 */
[----:B------:R4:W-:Y:S01]  /*4520*/  MUFU.EX2 R136, R8 ;  /* 0x0000000800887308 */ /* 0x0009e20000000800 */
[----:B------:R-:W-:Y:S02]  /*4530*/  FFMA.FTZ R4, R119, R4, R114 ;  /* 0x0000000477047223 */ /* 0x000fe40000010072 */
[C---:B------:R-:W-:Y:S02]  /*4540*/  FMUL.FTZ R131, R5.reuse, R56 ;  /* 0x0000003805837220 */ /* 0x040fe40000410000 */
[C---:B------:R-:W-:Y:S02]  /*4550*/  FMUL.FTZ R140, R120.reuse, R139 ;  /* 0x0000008b788c7220 */ /* 0x040fe40000410000 */
[----:B------:R-:W-:Y:S01]  /*4560*/  FFMA.FTZ R139, R120, R4, R117 ;  /* 0x00000004788b7223 */ /* 0x000fe20000010075 */
[----:B----4-:R-:W4:Y:S01]  /*4570*/  LDS R8, [R0.X4+0x3c] ;  /* 0x00003c0000087984 */ /* 0x010f220000004800 */
[C---:B------:R-:W-:Y:S01]  /*4580*/  FMUL.FTZ R132, R5.reuse, R54 ;  /* 0x0000003605847220 */ /* 0x040fe20000410000 */
[----:B------:R-:W0:Y:S01]  /*4590*/  MUFU.EX2 R131, R131 ;  /* 0x0000008300837308 */ /* 0x000e220000000800 */
[----:B------:R-:W-:-:S02]  /*45a0*/  FMUL.FTZ R138, R5, R90 ;  /* 0x0000005a058a7220 */ /* 0x000fc40000410000 */
[----:B------:R-:W-:Y:S02]  /*45b0*/  FFMA.FTZ R139, R123, R139, R118 ;  /* 0x0000008b7b8b7223 */ /* 0x000fe40000010076 */
[----:B------:R-:W-:Y:S02]  /*45c0*/  FMUL.FTZ R133, R5, R76 ;  /* 0x0000004c05857220 */ /* 0x000fe40000410000 */
[----:B---3--:R-:W-:Y:S01]  /*45d0*/  FMUL.FTZ R130, R106, R135 ;  /* 0x000000876a827220 */ /* 0x008fe20000410000 */
[----:B------:R-:W3:Y:S01]  /*45e0*/  MUFU.EX2 R132, R132 ;  /* 0x0000008400847308 */ /* 0x000ee20000000800 */
[----:B------:R-:W-:Y:S02]  /*45f0*/  FMUL.FTZ R135, R123, R140 ;  /* 0x0000008c7b877220 */ /* 0x000fe40000410000 */
[----:B------:R-:W-:Y:S02]  /*4600*/  FFMA.FTZ R139, R124, R139, R121 ;  /* 0x0000008b7c8b7223 */ /* 0x000fe40000010079 */
[----:B------:R-:W-:-:S02]  /*4610*/  FMUL.FTZ R7, R5, R78 ;  /* 0x0000004e05077220 */ /* 0x000fc40000410000 */
[----:B------:R-:W-:Y:S01]  /*4620*/  FMUL.FTZ R140, R124, R135 ;  /* 0x000000877c8c7220 */ /* 0x000fe20000410000 */
[----:B------:R-:W1:Y:S01]  /*4630*/  MUFU.EX2 R138, R138 ;  /* 0x0000008a008a7308 */ /* 0x000e620000000800 */
[C---:B------:R-:W-:Y:S02]  /*4640*/  FFMA.FTZ R141, R127.reuse, R139, R122 ;  /* 0x0000008b7f8d7223 */ /* 0x040fe4000001007a */
[----:B------:R-:W-:-:S05]  /*4650*/  FMUL.FTZ R139, R127, R140 ;  /* 0x0000008c7f8b7220 */ /* 0x000fca0000410000 */
[----:B------:R-:W2:Y:S01]  /*4660*/  MUFU.EX2 R133, R133 ;  /* 0x0000008500857308 */ /* 0x000ea20000000800 */
[----:B------:R-:W-:Y:S01]  /*4670*/  FFMA.FTZ R141, R128, R141, R125 ;  /* 0x0000008d808d7223 */ /* 0x000fe2000001007d */
[----:B------:R-:W-:Y:S01]  /*4680*/  FSEL R130, R130, RZ, !P0 ;  /* 0x000000ff82827208 */ /* 0x000fe20004000000 */
[----:B0-----:R-:W-:Y:S01]  /*4690*/  FMUL.FTZ R13, R96, R13 ;  /* 0x0000000d600d7220 */ /* 0x001fe20000410000 */
[----:B------:R-:W-:-:S04]  /*46a0*/  FSEL R131, R131, 1, !P0 ;  /* 0x3f80000083837808 */ /* 0x000fc80004000000 */
[----:B------:R-:W0:Y:S01]  /*46b0*/  MUFU.EX2 R134, R7 ;  /* 0x0000000700867308 */ /* 0x000e220000000800 */
[----:B------:R-:W-:Y:S02]  /*46c0*/  FMUL.FTZ R140, R128, R139 ;  /* 0x0000008b808c7220 */ /* 0x000fe40000410000 */
[----:B------:R-:W-:Y:S02]  /*46d0*/  FFMA.FTZ R141, R129, R141, R126 ;  /* 0x0000008d818d7223 */ /* 0x000fe4000001007e */
[----:B------:R-:W-:Y:S01]  /*46e0*/  FMUL.FTZ R137, R5, R93 ;  /* 0x0000005d05897220 */ /* 0x000fe20000410000 */
[----:B---3--:R-:W-:Y:S01]  /*46f0*/  FSEL R132, R132, 1, !P4 ;  /* 0x3f80000084847808 */ /* 0x008fe20006000000 */
[----:B-1----:R-:W-:Y:S01]  /*4700*/  FMUL.FTZ R6, R107, R6 ;  /* 0x000000066b067220 */ /* 0x002fe20000410000 */
[----:B------:R-:W-:Y:S01]  /*4710*/  FSEL R139, R13, RZ, !P4 ;  /* 0x000000ff0d8b7208 */ /* 0x000fe20006000000 */
[----:B------:R-:W-:Y:S01]  /*4720*/  FMUL.FTZ R140, R129, R140 ;  /* 0x0000008c818c7220 */ /* 0x000fe20000410000 */
[----:B------:R-:W-:Y:S01]  /*4730*/  FSEL R135, R136, 1, !P3 ;  /* 0x3f80000088877808 */ /* 0x000fe20005800000 */
[----:B------:R-:W-:Y:S01]  /*4740*/  FFMA.FTZ R141, R131, R141, R130 ;  /* 0x0000008d838d7223 */ /* 0x000fe20000010082 */
[----:B------:R-:W-:Y:S01]  /*4750*/  FSEL R136, R138, 1, !P2 ;  /* 0x3f8000008a887808 */ /* 0x000fe20005000000 */
[----:B--2---:R-:W-:Y:S01]  /*4760*/  FMUL.FTZ R10, R95, R10 ;  /* 0x0000000a5f0a7220 */ /* 0x004fe20000410000 */
[----:B------:R-:W1:Y:S01]  /*4770*/  MUFU.EX2 R137, R137 ;  /* 0x0000008900897308 */ /* 0x000e620000000800 */
[----:B------:R-:W-:Y:S01]  /*4780*/  FSEL R133, R133, 1, !P6 ;  /* 0x3f80000085857808 */ /* 0x000fe20007000000 */
[----:B------:R-:W-:Y:S01]  /*4790*/  FMUL.FTZ R13, R131, R140 ;  /* 0x0000008c830d7220 */ /* 0x000fe20000410000 */
[----:B------:R-:W-:Y:S01]  /*47a0*/  FSEL R138, R6, RZ, !P6 ;  /* 0x000000ff068a7208 */ /* 0x000fe20007000000 */
[----:B------:R-:W-:Y:S01]  /*47b0*/  FFMA.FTZ R140, R132, R141, R139 ;  /* 0x0000008d848c7223 */ /* 0x000fe2000001008b */
[----:B0-----:R-:W-:Y:S01]  /*47c0*/  FSEL R134, R134, 1, !P5 ;  /* 0x3f80000086867808 */ /* 0x001fe20006800000 */
[----:B------:R-:W-:Y:S01]  /*47d0*/  FMUL.FTZ R11, R108, R11 ;  /* 0x0000000b6c0b7220 */ /* 0x000fe20000410000 */
[----:B------:R-:W-:Y:S01]  /*47e0*/  FSEL R141, R10, RZ, !P5 ;  /* 0x000000ff0a8d7208 */ /* 0x000fe20006800000 */
[----:B------:R-:W-:-:S02]  /*47f0*/  FMUL.FTZ R6, R132, R13 ;  /* 0x0000000d84067220 */ /* 0x000fc40000410000 */
[----:B------:R-:W-:Y:S01]  /*4800*/  FFMA.FTZ R10, R133, R140, R138 ;  /* 0x0000008c850a7223 */ /* 0x000fe2000001008a */
[----:B------:R-:W-:Y:S01]  /*4810*/  FSEL R140, R11, RZ, !P3 ;  /* 0x000000ff0b8c7208 */ /* 0x000fe20005800000 */
[----:B------:R-:W-:Y:S02]  /*4820*/  FMUL.FTZ R9, R94, R9 ;  /* 0x000000095e097220 */ /* 0x000fe40000410000 */
[----:B------:R-:W-:Y:S02]  /*4830*/  FMUL.FTZ R13, R133, R6 ;  /* 0x00000006850d7220 */ /* 0x000fe40000410000 */
[C---:B------:R-:W-:Y:S01]  /*4840*/  FFMA.FTZ R10, R134.reuse, R10, R141 ;  /* 0x0000000a860a7223 */ /* 0x040fe2000001008d */
[----:B------:R-:W-:Y:S01]  /*4850*/  FSEL R143, R9, RZ, !P2 ;  /* 0x000000ff098f7208 */ /* 0x000fe20005000000 */
[----:B----4-:R-:W-:Y:S02]  /*4860*/  FMUL.FTZ R8, R109, R8 ;  /* 0x000000086d087220 */ /* 0x010fe40000410000 */
[----:B------:R-:W-:-:S02]  /*4870*/  FMUL.FTZ R6, R134, R13 ;  /* 0x0000000d86067220 */ /* 0x000fc40000410000 */
[----:B------:R-:W-:Y:S01]  /*4880*/  FFMA.FTZ R10, R135, R10, R140 ;  /* 0x0000000a870a7223 */ /* 0x000fe2000001008c */
[----:B-1----:R-:W-:Y:S01]  /*4890*/  FSEL R137, R137, 1, !P1 ;  /* 0x3f80000089897808 */ /* 0x002fe20004800000 */
        /* <DEDUP_REMOVED lines=25> */
[----:B------:R-:W-:Y:S01]  /*4a30*/  IMAD.MOV.U32 R10, RZ, RZ, 0x3f800000 ;  /* 0x3f800000ff0a7424 */ /* 0x000fe200078e00ff */
[----:B------:R-:W-:Y:S01]  /*4a40*/  MOV R11, RZ ;  /* 0x000000ff000b7202 */ /* 0x000fe20000000f00 */
        /* <DEDUP_REMOVED lines=17> */
[----:B------:R-:W3:Y:S01]  /*4b60*/  @!P0 LDS.64 R10, [R111.X8+0x10b0] ;  /* 0x0010b0006f0a8984 */ /* 0x000ee20000008a00 */
[C---:B0-----:R-:W-:Y:S01]  /*4b70*/  @P1 FFMA.FTZ R9, R8.reuse, R4, R9 ;  /* 0x0000000408091223 */ /* 0x041fe20000010009 */
[----:B------:R-:W-:Y:S01]  /*4b80*/  @!P2 SHF.R.U32.HI R4, RZ, 0x2, R91 ;  /* 0x00000002ff04a819 */ /* 0x000fe2000001165b */
[----:B-1----:R-:W-:-:S03]  /*4b90*/  @P1 FMUL.FTZ R8, R8, R5 ;  /* 0x0000000508081220 */ /* 0x002fc60000410000 */
[----:B------:R-:W-:-:S05]  /*4ba0*/  @!P2 LOP3.LUT R12, R4, 0x3ffffff8, RZ, 0xc0, !PT ;  /* 0x3ffffff8040ca812 */ /* 0x000fca00078ec0ff */
[----:B------:R3:W-:Y:S04]  /*4bb0*/  @!P2 STS.64 [R12+0x1090], R8 ;  /* 0x001090080c00a388 */ /* 0x0007e80000000a00 */
[----:B------:R-:W-:Y:S06]  /*4bc0*/  BAR.SYNC.DEFER_BLOCKING 0x0 ;  /* 0x0000000000007b1d */ /* 0x000fec0000010000 */
[----:B------:R-:W-:Y:S04]  /*4bd0*/  SHFL.UP PT, R145, R8, 0x1, RZ ;  /* 0x0420000008917989 */ /* 0x000fe800000e00ff */
[----:B--2---:R-:W0:Y:S01]  /*4be0*/  LDS.128 R4, [0x1090] ;  /* 0x00109000ff047984 */ /* 0x004e220000000c00 */
[----:B------:R-:W-:-:S03]  /*4bf0*/  SHF.R.U32.HI R13, RZ, 0x5, R91 ;  /* 0x00000005ff0d7819 */ /* 0x000fc6000001165b */
        /* <DEDUP_REMOVED lines=21> */
.L_x_3609:
[----:B------:R-:W-:Y:S05]  /*4d50*/  BSYNC B0 ;  /* 0x0000000000007941 */ /* 0x000fea0003800000 */
.L_x_3608:
        /* <DEDUP_REMOVED lines=38> */
.L_x_3611:
[----:B------:R-:W-:Y:S05]  /*4fc0*/  BSYNC B0 ;  /* 0x0000000000007941 */ /* 0x000fea0003800000 */
.L_x_3610:
        /* <DEDUP_REMOVED lines=20> */
.L_x_3607:
[----:B------:R-:W-:Y:S01]  /*5110*/  BAR.SYNC.DEFER_BLOCKING 0x0 ;  /* 0x0000000000007b1d */ /* 0x000fe20000010000 */
[----:B------:R-:W-:Y:S01]  /*5120*/  ISETP.NE.AND P0, PT, R91, RZ, PT ;  /* 0x000000ff5b00720c */ /* 0x000fe20003f05270 */
[----:B------:R-:W-:Y:S01]  /*5130*/  IMAD R5, R112, c[0x0][0x200], RZ ;  /* 0x0000800070057a24 */ /* 0x000fe200078e02ff */
[----:B------:R-:W-:Y:S01]  /*5140*/  ISETP.GE.AND P1, PT, R2, R87, PT ;  /* 0x000000570200720c */ /* 0x000fe20003f26270 */
[C---:B------:R-:W-:Y:S01]  /*5150*/  IMAD.WIDE.U32 R6, R48.reuse, c[0x0][0x200], RZ ;  /* 0x0000800030067a25 */ /* 0x040fe200078e00ff */
[----:B------:R-:W-:Y:S01]  /*5160*/  SHF.L.U32 R4, R45, 0xa, RZ ;  /* 0x0000000a2d047819 */ /* 0x000fe200000006ff */
[----:B------:R-:W-:Y:S01]  /*5170*/  BSSY B0, `(.L_x_3613) ;  /* 0x0000046000007945 */ /* 0x000fe20003800000 */
[----:B------:R-:W-:Y:S01]  /*5180*/  SHF.R.S32.HI R131, RZ, 0x1f, R2 ;  /* 0x0000001fff837819 */ /* 0x000fe20000011402 */
[----:B------:R-:W-:Y:S01]  /*5190*/  IMAD R95, R48, c[0x0][0x204], R5 ;  /* 0x00008100305f7a24 */ /* 0x000fe200078e0205 */
[----:B------:R-:W-:Y:S01]  /*51a0*/  LEA R8, P3, R2, c[0x0][0x258], 0x2 ;  /* 0x0000960002087a11 */ /* 0x000fe200078610ff */
[----:B------:R-:W-:-:S02]  /*51b0*/  IMAD R5, R51, c[0x0][0x208], RZ ;  /* 0x0000820033057a24 */ /* 0x000fc400078e02ff */
[----:B0-----:R-:W-:Y:S01]  /*51c0*/  IMAD R11, R112, c[0x0][0x1f0], RZ ;  /* 0x00007c00700b7a24 */ /* 0x001fe200078e02ff */
[----:B------:R-:W-:Y:S01]  /*51d0*/  IADD3 R7, R7, R95, RZ ;  /* 0x0000005f07077210 */ /* 0x000fe20007ffe0ff */
[----:B------:R-:W-:Y:S01]  /*51e0*/  IMAD R13, R52, c[0x0][0x20c], R5 ;  /* 0x00008300340d7a24 */ /* 0x000fe200078e0205 */
[----:B------:R-:W-:Y:S01]  /*51f0*/  SHF.R.S32.HI R5, RZ, 0x1f, R4 ;  /* 0x0000001fff057819 */ /* 0x000fe20000011404 */
[----:B------:R-:W-:Y:S02]  /*5200*/  IMAD R129, R48, c[0x0][0x1f4], R11 ;  /* 0x00007d0030817a24 */ /* 0x000fe400078e020b */
[----:B------:R-:W-:-:S04]  /*5210*/  IMAD.WIDE.U32 R6, R52, c[0x0][0x208], R6 ;  /* 0x0000820034067a25 */ /* 0x000fc800078e0006 */
[----:B------:R-:W-:Y:S01]  /*5220*/  @!P1 IMAD.WIDE.U32 R10, R48, c[0x0][0x1f0], R4 ;  /* 0x00007c00300a9a25 */ /* 0x000fe200078e0004 */
[----:B------:R-:W-:Y:S01]  /*5230*/  IADD3 R9, P4, R4, R6, RZ ;  /* 0x0000000604097210 */ /* 0x000fe20007f9e0ff */
[----:B------:R-:W-:Y:S01]  /*5240*/  STS [R0.X4], R83 ;  /* 0x0000005300007388 */ /* 0x000fe20000004800 */
[C---:B------:R-:W-:Y:S01]  /*5250*/  IADD3 R6, P2, R2.reuse, R4, RZ ;  /* 0x0000000402067210 */ /* 0x040fe20007f5e0ff */
[----:B------:R-:W-:Y:S01]  /*5260*/  @!P1 IMAD.IADD R11, R129, 0x1, R11 ;  /* 0x00000001810b9824 */ /* 0x000fe200078e020b */
[----:B------:R-:W-:Y:S01]  /*5270*/  IADD3.X R12, R5, R13, R7, P4, !PT ;  /* 0x0000000d050c7210 */ /* 0x000fe200027fe407 */
[----:B------:R-:W-:Y:S01]  /*5280*/  STS [R0.X4+0x4], R81 ;  /* 0x0000045100007388 */ /* 0x000fe20000004800 */
[----:B------:R-:W-:Y:S02]  /*5290*/  LEA.HI.X R13, R2, c[0x0][0x25c], R131, 0x2, P3 ;  /* 0x00009700020d7a11 */ /* 0x000fe400018f1483 */
[----:B------:R-:W-:Y:S01]  /*52a0*/  LEA R8, P6, R9, R8, 0x2 ;  /* 0x0000000809087211 */ /* 0x000fe200078c10ff */
[----:B------:R-:W-:Y:S01]  /*52b0*/  STS [R0.X4+0x8], R79 ;  /* 0x0000084f00007388 */ /* 0x000fe20000004800 */
[----:B------:R-:W-:-:S02]  /*52c0*/  IADD3.X R7, R131, R5, RZ, P2, !PT ;  /* 0x0000000583077210 */ /* 0x000fc400017fe4ff */
[----:B------:R-:W-:Y:S01]  /*52d0*/  LEA.HI.X R9, R9, R13, R12, 0x2, P6 ;  /* 0x0000000d09097211 */ /* 0x000fe200030f140c */
        /* <DEDUP_REMOVED lines=47> */
.L_x_3614:
[----:B------:R-:W-:Y:S05]  /*55d0*/  BSYNC B0 ;  /* 0x0000000000007941 */ /* 0x000fea0003800000 */
.L_x_3613:
[-C--:B------:R-:W-:Y:S01]  /*55e0*/  ISETP.GE.AND P5, PT, R86, R125.reuse, PT ;  /* 0x0000007d5600720c */ /* 0x080fe20003fa6270 */
[----:B------:R-:W-:Y:S01]  /*55f0*/  @!P3 STG.E [R8.64+0x100], R97 ;  /* 0x000100610800b986 */ /* 0x000fe2000c101904 */
[-C--:B------:R-:W-:Y:S01]  /*5600*/  ISETP.GE.AND P6, PT, R41, R125.reuse, PT ;  /* 0x0000007d2900720c */ /* 0x080fe20003fc6270 */
[----:B0-----:R-:W-:Y:S01]  /*5610*/  IMAD R89, R51, c[0x0][0x1f8], RZ ;  /* 0x00007e0033597a24 */ /* 0x001fe200078e02ff */
[-C--:B------:R-:W-:Y:S01]  /*5620*/  ISETP.GE.AND P3, PT, R84, R125.reuse, PT ;  /* 0x0000007d5400720c */ /* 0x080fe20003f66270 */
[----:B------:R-:W-:Y:S01]  /*5630*/  @!P4 STG.E [R8.64+0x180], R99 ;  /* 0x000180630800c986 */ /* 0x000fe2000c101904 */
[-C--:B------:R-:W-:Y:S01]  /*5640*/  ISETP.GE.AND P4, PT, R85, R125.reuse, PT ;  /* 0x0000007d5500720c */ /* 0x080fe20003f86270 */
[----:B------:R-:W-:Y:S02]  /*5650*/  @!P1 IMAD.WIDE.U32 R10, R52, c[0x0][0x1f8], R10 ;  /* 0x00007e00340a9a25 */ /* 0x000fe400078e000a */
[----:B------:R-:W-:Y:S02]  /*5660*/  @!P2 STG.E [R8.64+0x200], R101 ;  /* 0x000200650800a986 */ /* 0x000fe4000c101904 */
[----:B------:R-:W-:Y:S01]  /*5670*/  IMAD.WIDE.U32 R12, R48, c[0x0][0x1f0], RZ ;  /* 0x00007c00300c7a25 */ /* 0x000fe200078e00ff */
[----:B------:R-:W-:Y:S01]  /*5680*/  @!P1 IADD3 R58, P2, R2, R10, RZ ;  /* 0x0000000a023a9210 */ /* 0x000fe20007f5e0ff */
[----:B------:R-:W-:Y:S01]  /*5690*/  @!P5 STG.E [R8.64+0x300], R105 ;  /* 0x000300690800d986 */ /* 0x000fe2000c101904 */
[----:B------:R-:W-:Y:S01]  /*56a0*/  ISETP.GE.AND P5, PT, R82, R125, PT ;  /* 0x0000007d5200720c */ /* 0x000fe20003fa6270 */
[----:B------:R-:W-:Y:S01]  /*56b0*/  IMAD R95, R52, c[0x0][0x1fc], R89 ;  /* 0x00007f00345f7a24 */ /* 0x000fe200078e0259 */
[----:B------:R-:W-:Y:S01]  /*56c0*/  IADD3 R13, R13, R129, RZ ;  /* 0x000000810d0d7210 */ /* 0x000fe20007ffe0ff */
[----:B------:R-:W-:Y:S01]  /*56d0*/  @!P6 STG.E [R8.64+0x280], R103 ;  /* 0x000280670800e986 */ /* 0x000fe2000c101904 */
[----:B------:R-:W-:-:S02]  /*56e0*/  IADD3 R56, P6, R2, 0x20, RZ ;  /* 0x0000002002387810 */ /* 0x000fc40007fde0ff */
[----:B------:R-:W-:Y:S01]  /*56f0*/  @!P1 IADD3.X R89, R131, R11, R95, P2, !PT ;  /* 0x0000000b83599210 */ /* 0x000fe200017fe45f */
[----:B------:R-:W-:Y:S01]  /*5700*/  @!P4 STG.E [R8.64+0x380], R107 ;  /* 0x0003806b0800c986 */ /* 0x000fe2000c101904 */
[-C--:B------:R-:W-:Y:S01]  /*5710*/  ISETP.GE.AND P2, PT, R80, R125.reuse, PT ;  /* 0x0000007d5000720c */ /* 0x080fe20003f46270 */
[----:B------:R-:W-:Y:S01]  /*5720*/  IMAD.WIDE.U32 R10, R52, c[0x0][0x1f8], R12 ;  /* 0x00007e00340a7a25 */ /* 0x000fe200078e000c */
[-C--:B------:R-:W-:Y:S01]  /*5730*/  ISETP.GE.AND P4, PT, R40, R125.reuse, PT ;  /* 0x0000007d2800720c */ /* 0x080fe20003f86270 */
[----:B------:R-:W-:Y:S01]  /*5740*/  @!P3 STG.E [R8.64+0x400], R109 ;  /* 0x0004006d0800b986 */ /* 0x000fe2000c101904 */
[----:B------:R-:W-:Y:S01]  /*5750*/  ISETP.GE.AND P3, PT, R39, R125, PT ;  /* 0x0000007d2700720c */ /* 0x000fe20003f66270 */
[----:B------:R-:W-:Y:S01]  /*5760*/  IMAD.X R13, RZ, RZ, R131, P6 ;  /* 0x000000ffff0d7224 */ /* 0x000fe200030e0683 */
[----:B------:R-:W-:Y:S01]  /*5770*/  SHF.L.U32 R12, R56, 0x2, RZ ;  /* 0x00000002380c7819 */ /* 0x000fe200000006ff */
[----:B------:R-:W-:Y:S01]  /*5780*/  @!P5 STG.E [R8.64+0x480], R111 ;  /* 0x0004806f0800d986 */ /* 0x000fe2000c101904 */
[----:B------:R-:W-:-:S02]  /*5790*/  IADD3 R54, P6, R4, R10, RZ ;  /* 0x0000000a04367210 */ /* 0x000fc40007fde0ff */
[----:B------:R-:W-:Y:S02]  /*57a0*/  SHF.L.U64.HI R13, R56, 0x2, R13 ;  /* 0x00000002380d7819 */ /* 0x000fe4000001020d */
[----:B------:R-:W-:Y:S01]  /*57b0*/  IADD3 R10, P5, R12, c[0x0][0x268], RZ ;  /* 0x00009a000c0a7a10 */ /* 0x000fe20007fbe0ff */
[----:B------:R-:W-:Y:S01]  /*57c0*/  @!P2 STG.E [R8.64+0x500], R113 ;  /* 0x000500710800a986 */ /* 0x000fe2000c101904 */
[----:B------:R-:W-:Y:S02]  /*57d0*/  IADD3.X R56, R5, R95, R11, P6, !PT ;  /* 0x0000005f05387210 */ /* 0x000fe400037fe40b */
[----:B------:R-:W-:Y:S01]  /*57e0*/  IADD3.X R11, R13, c[0x0][0x26c], RZ, P5, !PT ;  /* 0x00009b000d0b7a10 */ /* 0x000fe20002ffe4ff */
[----:B------:R-:W-:Y:S01]  /*57f0*/  @!P4 STG.E [R8.64+0x580], R115 ;  /* 0x000580730800c986 */ /* 0x000fe2000c101904 */
[-C--:B------:R-:W-:Y:S02]  /*5800*/  ISETP.GE.AND P5, PT, R38, R125.reuse, PT ;  /* 0x0000007d2600720c */ /* 0x080fe40003fa6270 */
[-C--:B------:R-:W-:Y:S01]  /*5810*/  ISETP.GE.AND P4, PT, R32, R125.reuse, PT ;  /* 0x0000007d2000720c */ /* 0x080fe20003f86270 */
[----:B------:R-:W-:Y:S01]  /*5820*/  @!P3 STG.E [R8.64+0x600], R117 ;  /* 0x000600750800b986 */ /* 0x000fe2000c101904 */
[----:B------:R-:W-:-:S02]  /*5830*/  ISETP.GE.AND P2, PT, R44, R125, PT ;  /* 0x0000007d2c00720c */ /* 0x000fc40003f46270 */
[----:B------:R-:W-:Y:S02]  /*5840*/  ISETP.GE.AND P3, PT, R30, R125, PT ;  /* 0x0000007d1e00720c */ /* 0x000fe40003f66270 */
[----:B------:R-:W-:-:S04]  /*5850*/  LEA R10, P6, R54, R10, 0x2 ;  /* 0x0000000a360a7211 */ /* 0x000fc800078c10ff */
[----:B------:R-:W-:Y:S01]  /*5860*/  LEA.HI.X R11, R54, R11, R56, 0x2, P6 ;  /* 0x0000000b360b7211 */ /* 0x000fe200030f1438 */
[----:B------:R-:W-:Y:S01]  /*5870*/  @!P5 STG.E [R8.64+0x680], R119 ;  /* 0x000680770800d986 */ /* 0x000fe2000c101904 */
[----:B------:R-:W-:Y:S01]  /*5880*/  HFMA2.MMA R54, -RZ, RZ, 0, 0 ;  /* 0x00000000ff367435 */ /* 0x000fe200000001ff */
[C---:B------:R-:W-:Y:S02]  /*5890*/  @!P1 LEA R94, P6, R58.reuse, c[0x0][0x268], 0x2 ;  /* 0x00009a003a5e9a11 */ /* 0x040fe400078c10ff */
[----:B------:R-:W-:Y:S01]  /*58a0*/  @!P4 STG.E [R8.64+0x700], R121 ;  /* 0x000700790800c986 */ /* 0x000fe2000c101904 */
[-C--:B------:R-:W-:Y:S02]  /*58b0*/  ISETP.GE.AND P4, PT, R43, R87.reuse, PT ;  /* 0x000000572b00720c */ /* 0x080fe40003f86270 */
[----:B------:R-:W-:Y:S01]  /*58c0*/  @!P1 LEA.HI.X R95, R58, c[0x0][0x26c], R89, 0x2, P6 ;  /* 0x00009b003a5f9a11 */ /* 0x000fe200030f1459 */
[----:B------:R0:W-:Y:S01]  /*58d0*/  @!P2 STG.E [R8.64+0x80], R93 ;  /* 0x0000805d0800a986 */ /* 0x0001e2000c101904 */
[----:B------:R-:W-:-:S03]  /*58e0*/  ISETP.GE.AND P2, PT, R44, R87, PT ;  /* 0x000000572c00720c */ /* 0x000fc60003f46270 */
[----:B------:R1:W-:Y:S04]  /*58f0*/  @!P3 STG.E [R8.64+0x780], R123 ;  /* 0x0007807b0800b986 */ /* 0x0003e8000c101904 */
[----:B------:R-:W-:Y:S01]  /*5900*/  BAR.SYNC.DEFER_BLOCKING 0x0 ;  /* 0x0000000000007b1d */ /* 0x000fe20000010000 */
[-C--:B------:R-:W-:Y:S01]  /*5910*/  ISETP.GE.AND P5, PT, R88, R87.reuse, PT ;  /* 0x000000575800720c */ /* 0x080fe20003fa6270 */
[----:B------:R-:W-:Y:S01]  /*5920*/  HFMA2.MMA R56, -RZ, RZ, 0, 0 ;  /* 0x00000000ff387435 */ /* 0x000fe200000001ff */
[-C--:B------:R-:W-:Y:S02]  /*5930*/  ISETP.GE.AND P3, PT, R42, R87.reuse, PT ;  /* 0x000000572a00720c */ /* 0x080fe40003f66270 */
[----:B------:R-:W-:Y:S01]  /*5940*/  MOV R89, RZ ;  /* 0x000000ff00597202 */ /* 0x000fe20000000f00 */
[----:B0-----:R-:W-:Y:S01]  /*5950*/  IMAD.MOV.U32 R93, RZ, RZ, RZ ;  /* 0x000000ffff5d7224 */ /* 0x001fe200078e00ff */
[----:B-1----:R-:W-:Y:S01]  /*5960*/  CS2R R8, SRZ ;  /* 0x0000000000087805 */ /* 0x002fe2000001ff00 */
        /* <DEDUP_REMOVED lines=43> */
[C---:B------:R-:W-:Y:S02]  /*5c20*/  IADD3 R68, R111.reuse, 0xc, RZ ;  /* 0x0000000c6f447810 */ /* 0x040fe40007ffe0ff */
[----:B------:R-:W-:-:S02]  /*5c30*/  IADD3 R78, R111, 0xf, RZ ;  /* 0x0000000f6f4e7810 */ /* 0x000fc40007ffe0ff */
[-C--:B------:R-:W-:Y:S02]  /*5c40*/  LEA.HI.SX32 R68, R68, R111.reuse, 0x1b ;  /* 0x0000006f44447211 */ /* 0x080fe400078fdaff */
[----:B------:R-:W-:Y:S01]  /*5c50*/  LEA.HI.SX32 R78, R78, R111, 0x1b ;  /* 0x0000006f4e4e7211 */ /* 0x000fe200078fdaff */
[----:B--2---:R-:W-:Y:S04]  /*5c60*/  STS [R29.X4], R54 ;  /* 0x000000361d007388 */ /* 0x004fe80000004800 */
[----:B---3--:R-:W-:Y:S04]  /*5c70*/  STS [R28.X4+0x80], R89 ;  /* 0x000080591c007388 */ /* 0x008fe80000004800 */
[----:B----4-:R-:W-:Y:S04]  /*5c80*/  STS [R27.X4+0x100], R56 ;  /* 0x000100381b007388 */ /* 0x010fe80000004800 */
[----:B-----5:R0:W-:Y:S04]  /*5c90*/  STS [R26.X4+0x180], R9 ;  /* 0x000180091a007388 */ /* 0x0201e80000004800 */
[----:B------:R1:W-:Y:S04]  /*5ca0*/  STS [R25.X4+0x200], R8 ;  /* 0x0002000819007388 */ /* 0x0003e80000004800 */
[----:B------:R-:W-:Y:S01]  /*5cb0*/  STS [R24.X4+0x280], R93 ;  /* 0x0002805d18007388 */ /* 0x000fe20000004800 */
[----:B0-----:R-:W-:-:S03]  /*5cc0*/  IADD3 R9, R111, 0x2, RZ ;  /* 0x000000026f097810 */ /* 0x001fc60007ffe0ff */
[----:B------:R0:W-:Y:S01]  /*5cd0*/  STS [R23.X4+0x300], R58 ;  /* 0x0003003a17007388 */ /* 0x0001e20000004800 */
[----:B-1----:R-:W-:-:S03]  /*5ce0*/  IADD3 R8, R111, 0x1, RZ ;  /* 0x000000016f087810 */ /* 0x002fc60007ffe0ff */
[----:B------:R-:W-:Y:S04]  /*5cf0*/  STS [R22.X4+0x380], R95 ;  /* 0x0003805f16007388 */ /* 0x000fe80000004800 */
[----:B------:R1:W-:Y:S04]  /*5d00*/  STS [R21.X4+0x400], R60 ;  /* 0x0004003c15007388 */ /* 0x0003e80000004800 */
[----:B------:R-:W-:Y:S01]  /*5d10*/  STS [R20.X4+0x480], R97 ;  /* 0x0004806114007388 */ /* 0x000fe20000004800 */
[----:B------:R-:W-:-:S03]  /*5d20*/  LEA.HI.SX32 R9, R9, R111, 0x1b ;  /* 0x0000006f09097211 */ /* 0x000fc600078fdaff */
[----:B------:R2:W-:Y:S01]  /*5d30*/  STS [R19.X4+0x500], R62 ;  /* 0x0005003e13007388 */ /* 0x0005e20000004800 */
[----:B------:R-:W-:-:S03]  /*5d40*/  LEA.HI.SX32 R8, R8, R111, 0x1b ;  /* 0x0000006f08087211 */ /* 0x000fc600078fdaff */
[----:B------:R-:W-:Y:S04]  /*5d50*/  STS [R18.X4+0x580], R99 ;  /* 0x0005806312007388 */ /* 0x000fe80000004800 */
[----:B------:R3:W-:Y:S04]  /*5d60*/  STS [R17.X4+0x600], R64 ;  /* 0x0006004011007388 */ /* 0x0007e80000004800 */
[----:B------:R-:W-:Y:S04]  /*5d70*/  STS [R16.X4+0x680], R101 ;  /* 0x0006806510007388 */ /* 0x000fe80000004800 */
[----:B------:R-:W-:Y:S04]  /*5d80*/  STS [R15.X4+0x700], R66 ;  /* 0x000700420f007388 */ /* 0x000fe80000004800 */
[----:B------:R-:W-:Y:S01]  /*5d90*/  STS [R14.X4+0x780], R105 ;  /* 0x000780690e007388 */ /* 0x000fe20000004800 */
[----:B------:R-:W-:-:S06]  /*5da0*/  NOP ;  /* 0x0000000000007918 */ /* 0x000fcc0000000000 */
[----:B------:R-:W4:Y:S04]  /*5db0*/  LDS R103, [R0.X4] ;  /* 0x0000000000677984 */ /* 0x000f280000004800 */
[----:B------:R-:W5:Y:S04]  /*5dc0*/  LDS R101, [R9.X4+0x8] ;  /* 0x0000080009657984 */ /* 0x000f680000004800 */
[----:B------:R-:W5:Y:S04]  /*5dd0*/  LDS R102, [R8.X4+0x4] ;  /* 0x0000040008667984 */ /* 0x000f680000004800 */
[----:B------:R-:W5:Y:S04]  /*5de0*/  LDS R100, [R10.X4+0xc] ;  /* 0x00000c000a647984 */ /* 0x000f680000004800 */
[----:B------:R-:W5:Y:S01]  /*5df0*/  LDS R95, [R11.X4+0x10] ;  /* 0x000010000b5f7984 */ /* 0x000f620000004800 */
[----:B------:R-:W-:-:S02]  /*5e00*/  IADD3 R54, R111, 0x5, RZ ;  /* 0x000000056f367810 */ /* 0x000fc40007ffe0ff */
[C---:B------:R-:W-:Y:S01]  /*5e10*/  IADD3 R56, R111.reuse, 0x6, RZ ;  /* 0x000000066f387810 */ /* 0x040fe20007ffe0ff */
[----:B------:R-:W-:Y:S01]  /*5e20*/  LDS R76, [R68.X4+0x30] ;  /* 0x00003000444c7984 */ /* 0x000fe20000004800 */
[-C--:B------:R-:W-:Y:S02]  /*5e30*/  LEA.HI.SX32 R54, R54, R111.reuse, 0x1b ;  /* 0x0000006f36367211 */ /* 0x080fe400078fdaff */
[----:B------:R-:W-:Y:S02]  /*5e40*/  LEA.HI.SX32 R56, R56, R111, 0x1b ;  /* 0x0000006f38387211 */ /* 0x000fe400078fdaff */
[C---:B0-----:R-:W-:Y:S01]  /*5e50*/  IADD3 R58, R111.reuse, 0x7, RZ ;  /* 0x000000076f3a7810 */ /* 0x041fe20007ffe0ff */
[----:B------:R-:W0:Y:S01]  /*5e60*/  LDS R98, [R54.X4+0x14] ;  /* 0x0000140036627984 */ /* 0x000e220000004800 */
[C---:B-1----:R-:W-:Y:S02]  /*5e70*/  IADD3 R60, R111.reuse, 0x8, RZ ;  /* 0x000000086f3c7810 */ /* 0x042fe40007ffe0ff */
[C---:B--2---:R-:W-:Y:S01]  /*5e80*/  IADD3 R62, R111.reuse, 0x9, RZ ;  /* 0x000000096f3e7810 */ /* 0x044fe20007ffe0ff */
[----:B------:R-:W1:Y:S01]  /*5e90*/  LDS R97, [R56.X4+0x18] ;  /* 0x0000180038617984 */ /* 0x000e620000004800 */
[----:B---3--:R-:W-:-:S02]  /*5ea0*/  IADD3 R64, R111, 0xa, RZ ;  /* 0x0000000a6f407810 */ /* 0x008fc40007ffe0ff */
[-C--:B------:R-:W-:Y:S01]  /*5eb0*/  LEA.HI.SX32 R58, R58, R111.reuse, 0x1b ;  /* 0x0000006f3a3a7211 */ /* 0x080fe200078fdaff */
[----:B----4-:R-:W-:Y:S02]  /*5ec0*/  FMUL.FTZ R66, R103, -1.4426950216293334961 ;  /* 0xbfb8aa3b67427820 */ /* 0x010fe40000410000 */
[----:B-----5:R-:W-:Y:S02]  /*5ed0*/  FMUL.FTZ R72, R101, -1.4426950216293334961 ;  /* 0xbfb8aa3b65487820 */ /* 0x020fe40000410000 */
[----:B------:R2:W3:Y:S01]  /*5ee0*/  MUFU.EX2 R104, R66 ;  /* 0x0000004200687308 */ /* 0x0004e20000000800 */
[----:B------:R-:W-:Y:S01]  /*5ef0*/  FMUL.FTZ R70, R102, -1.4426950216293334961 ;  /* 0xbfb8aa3b66467820 */ /* 0x000fe20000410000 */
[-C--:B------:R-:W-:Y:S01]  /*5f00*/  LEA.HI.SX32 R60, R60, R111.reuse, 0x1b ;  /* 0x0000006f3c3c7211 */ /* 0x080fe200078fdaff */
[----:B------:R-:W4:Y:S01]  /*5f10*/  LDS R99, [R58.X4+0x1c] ;  /* 0x00001c003a637984 */ /* 0x000f220000004800 */
[----:B------:R-:W-:-:S04]  /*5f20*/  LEA.HI.SX32 R62, R62, R111, 0x1b ;  /* 0x0000006f3e3e7211 */ /* 0x000fc800078fdaff */
[----:B------:R5:W0:Y:S01]  /*5f30*/  MUFU.EX2 R106, R72 ;  /* 0x00000048006a7308 */ /* 0x000a220000000800 */
[----:B--2---:R-:W-:Y:S01]  /*5f40*/  IADD3 R66, R111, 0xb, RZ ;  /* 0x0000000b6f427810 */ /* 0x004fe20007ffe0ff */
[----:B------:R-:W-:Y:S01]  /*5f50*/  FMUL.FTZ R74, R100, -1.4426950216293334961 ;  /* 0xbfb8aa3b644a7820 */ /* 0x000fe20000410000 */
[-C--:B------:R-:W-:Y:S01]  /*5f60*/  LEA.HI.SX32 R64, R64, R111.reuse, 0x1b ;  /* 0x0000006f40407211 */ /* 0x080fe200078fdaff */
[----:B------:R-:W2:Y:S01]  /*5f70*/  LDS R89, [R60.X4+0x20] ;  /* 0x000020003c597984 */ /* 0x000ea20000004800 */
[----:B------:R-:W-:-:S03]  /*5f80*/  LEA.HI.SX32 R66, R66, R111, 0x1b ;  /* 0x0000006f42427211 */ /* 0x000fc600078fdaff */
[----:B------:R0:W-:Y:S01]  /*5f90*/  MUFU.EX2 R105, R70 ;  /* 0x0000004600697308 */ /* 0x0001e20000000800 */
[----:B-----5:R-:W-:Y:S01]  /*5fa0*/  IADD3 R72, R111, 0xe, RZ ;  /* 0x0000000e6f487810 */ /* 0x020fe20007ffe0ff */
[----:B------:R-:W5:Y:S01]  /*5fb0*/  LDS R94, [R62.X4+0x24] ;  /* 0x000024003e5e7984 */ /* 0x000f620000004800 */
[----:B------:R-:W-:Y:S02]  /*5fc0*/  FMUL.FTZ R92, R95, -1.4426950216293334961 ;  /* 0xbfb8aa3b5f5c7820 */ /* 0x000fe40000410000 */
[----:B------:R-:W-:Y:S01]  /*5fd0*/  LEA.HI.SX32 R72, R72, R111, 0x1b ;  /* 0x0000006f48487211 */ /* 0x000fe200078fdaff */
[----:B------:R-:W5:Y:S01]  /*5fe0*/  LDS R93, [R64.X4+0x28] ;  /* 0x00002800405d7984 */ /* 0x000f620000004800 */
[----:B0-----:R-:W-:-:S03]  /*5ff0*/  IADD3 R70, R111, 0xd, RZ ;  /* 0x0000000d6f467810 */ /* 0x001fc60007ffe0ff */
[----:B------:R-:W0:Y:S01]  /*6000*/  LDS R96, [R66.X4+0x2c] ;  /* 0x00002c0042607984 */ /* 0x000e220000004800 */
[----:B------:R-:W-:Y:S01]  /*6010*/  LEA.HI.SX32 R70, R70, R111, 0x1b ;  /* 0x0000006f46467211 */ /* 0x000fe200078fdaff */
[----:B------:R1:W0:Y:S02]  /*6020*/  MUFU.EX2 R107, R74 ;  /* 0x0000004a006b7308 */ /* 0x0002240000000800 */
[----:B------:R-:W0:Y:S06]  /*6030*/  LDS R90, [R72.X4+0x38] ;  /* 0x00003800485a7984 */ /* 0x000e2c0000004800 */
[----:B------:R3:W-:Y:S01]  /*6040*/  MUFU.EX2 R108, R92 ;  /* 0x0000005c006c7308 */ /* 0x0007e20000000800 */
[----:B-1----:R-:W1:Y:S04]  /*6050*/  LDS R74, [R70.X4+0x34] ;  /* 0x00003400464a7984 */ /* 0x002e680000004800 */
[----:B---3--:R-:W3:Y:S01]  /*6060*/  LDS R92, [R78.X4+0x3c] ;  /* 0x00003c004e5c7984 */ /* 0x008ee20000004800 */
[----:B------:R-:W-:-:S02]  /*6070*/  FMUL.FTZ R109, R98, -1.4426950216293334961 ;  /* 0xbfb8aa3b626d7820 */ /* 0x000fc40000410000 */
[----:B------:R-:W-:Y:S02]  /*6080*/  FMUL.FTZ R110, R97, -1.4426950216293334961 ;  /* 0xbfb8aa3b616e7820 */ /* 0x000fe40000410000 */
[----:B----4-:R-:W-:Y:S02]  /*6090*/  FMUL.FTZ R111, R99, -1.4426950216293334961 ;  /* 0xbfb8aa3b636f7820 */ /* 0x010fe40000410000 */
[----:B------:R-:W4:Y:S01]  /*60a0*/  MUFU.EX2 R109, R109 ;  /* 0x0000006d006d7308 */ /* 0x000f220000000800 */
[----:B--2---:R-:W-:Y:S02]  /*60b0*/  FMUL.FTZ R113, R89, -1.4426950216293334961 ;  /* 0xbfb8aa3b59717820 */ /* 0x004fe40000410000 */
[----:B------:R-:W-:Y:S02]  /*60c0*/  FADD.FTZ R104, R104, 1 ;  /* 0x3f80000068687421 */ /* 0x000fe40000010000 */
[----:B-----5:R-:W-:Y:S02]  /*60d0*/  FMUL.FTZ R114, R94, -1.4426950216293334961 ;  /* 0xbfb8aa3b5e727820 */ /* 0x020fe40000410000 */
[----:B------:R-:W-:Y:S01]  /*60e0*/  FMUL.FTZ R117, R76, -1.4426950216293334961 ;  /* 0xbfb8aa3b4c757820 */ /* 0x000fe20000410000 */
[----:B------:R-:W2:Y:S01]  /*60f0*/  MUFU.EX2 R110, R110 ;  /* 0x0000006e006e7308 */ /* 0x000ea20000000800 */
[----:B------:R-:W-:-:S02]  /*6100*/  FMUL.FTZ R115, R93, -1.4426950216293334961 ;  /* 0xbfb8aa3b5d737820 */ /* 0x000fc40000410000 */
[----:B0-----:R-:W-:Y:S02]  /*6110*/  FMUL.FTZ R116, R96, -1.4426950216293334961 ;  /* 0xbfb8aa3b60747820 */ /* 0x001fe40000410000 */
[----:B------:R-:W-:-:S03]  /*6120*/  FADD.FTZ R106, R106, 1 ;  /* 0x3f8000006a6a7421 */ /* 0x000fc60000010000 */
[----:B------:R-:W0:Y:S01]  /*6130*/  MUFU.EX2 R111, R111 ;  /* 0x0000006f006f7308 */ /* 0x000e220000000800 */
[----:B------:R-:W-:Y:S02]  /*6140*/  FMUL.FTZ R119, R90, -1.4426950216293334961 ;  /* 0xbfb8aa3b5a777820 */ /* 0x000fe40000410000 */
[----:B------:R-:W-:-:S05]  /*6150*/  FADD.FTZ R107, R107, 1 ;  /* 0x3f8000006b6b7421 */ /* 0x000fca0000010000 */
[----:B------:R-:W5:Y:S01]  /*6160*/  MUFU.EX2 R113, R113 ;  /* 0x0000007100717308 */ /* 0x000f620000000800 */
[----:B-1----:R-:W-:Y:S02]  /*6170*/  FMUL.FTZ R118, R74, -1.4426950216293334961 ;  /* 0xbfb8aa3b4a767820 */ /* 0x002fe40000410000 */
[----:B------:R-:W-:-:S05]  /*6180*/  FADD.FTZ R105, R105, 1 ;  /* 0x3f80000069697421 */ /* 0x000fca0000010000 */
[----:B------:R-:W1:Y:S01]  /*6190*/  MUFU.EX2 R114, R114 ;  /* 0x0000007200727308 */ /* 0x000e620000000800 */
[----:B---3--:R-:W-:-:S07]  /*61a0*/  FMUL.FTZ R120, R92, -1.4426950216293334961 ;  /* 0xbfb8aa3b5c787820 */ /* 0x008fce0000410000 */
[----:B------:R-:W3:Y:S01]  /*61b0*/  MUFU.RCP R104, R104 ;  /* 0x0000006800687308 */ /* 0x000ee20000001000 */
[----:B----4-:R-:W-:-:S07]  /*61c0*/  FADD.FTZ R109, R109, 1 ;  /* 0x3f8000006d6d7421 */ /* 0x010fce0000010000 */
[----:B------:R-:W4:Y:S08]  /*61d0*/  MUFU.EX2 R115, R115 ;  /* 0x0000007300737308 */ /* 0x000f300000000800 */
[----:B------:R-:W0:Y:S01]  /*61e0*/  MUFU.EX2 R117, R117 ;  /* 0x0000007500757308 */ /* 0x000e220000000800 */
[----:B------:R-:W-:-:S07]  /*61f0*/  FADD.FTZ R108, R108, 1 ;  /* 0x3f8000006c6c7421 */ /* 0x000fce0000010000 */
[----:B------:R-:W0:Y:S01]  /*6200*/  MUFU.EX2 R116, R116 ;  /* 0x0000007400747308 */ /* 0x000e220000000800 */
[----:B--2---:R-:W-:-:S07]  /*6210*/  FADD.FTZ R110, R110, 1 ;  /* 0x3f8000006e6e7421 */ /* 0x004fce0000010000 */
[----:B------:R-:W2:Y:S08]  /*6220*/  MUFU.EX2 R119, R119 ;  /* 0x0000007700777308 */ /* 0x000eb00000000800 */
[----:B------:R-:W0:Y:S08]  /*6230*/  MUFU.EX2 R118, R118 ;  /* 0x0000007600767308 */ /* 0x000e300000000800 */
[----:B------:R-:W1:Y:S08]  /*6240*/  MUFU.RCP R106, R106 ;  /* 0x0000006a006a7308 */ /* 0x000e700000001000 */
[----:B------:R-:W2:Y:S01]  /*6250*/  MUFU.EX2 R120, R120 ;  /* 0x0000007800787308 */ /* 0x000ea20000000800 */
[----:B0-----:R-:W-:-:S02]  /*6260*/  FADD.FTZ R111, R111, 1 ;  /* 0x3f8000006f6f7421 */ /* 0x001fc40000010000 */
[----:B-----5:R-:W-:-:S05]  /*6270*/  FADD.FTZ R113, R113, 1 ;  /* 0x3f80000071717421 */ /* 0x020fca0000010000 */
[----:B------:R-:W0:Y:S01]  /*6280*/  MUFU.RCP R107, R107 ;  /* 0x0000006b006b7308 */ /* 0x000e220000001000 */
[----:B-1----:R-:W-:Y:S02]  /*6290*/  FADD.FTZ R114, R114, 1 ;  /* 0x3f80000072727421 */ /* 0x002fe40000010000 */
[----:B---3--:R-:W-:-:S05]  /*62a0*/  FMUL.FTZ R104, R103, R104 ;  /* 0x0000006867687220 */ /* 0x008fca0000410000 */
[----:B------:R-:W1:Y:S01]  /*62b0*/  MUFU.RCP R105, R105 ;  /* 0x0000006900697308 */ /* 0x000e620000001000 */
[----:B----4-:R-:W-:Y:S02]  /*62c0*/  FADD.FTZ R115, R115, 1 ;  /* 0x3f80000073737421 */ /* 0x010fe40000010000 */
[----:B------:R-:W-:-:S05]  /*62d0*/  FADD.FTZ R117, R117, 1 ;  /* 0x3f80000075757421 */ /* 0x000fca0000010000 */
[----:B------:R-:W3:Y:S01]  /*62e0*/  MUFU.RCP R109, R109 ;  /* 0x0000006d006d7308 */ /* 0x000ee20000001000 */
[----:B------:R-:W-:Y:S02]  /*62f0*/  FADD.FTZ R116, R116, 1 ;  /* 0x3f80000074747421 */ /* 0x000fe40000010000 */
[----:B--2---:R-:W-:-:S05]  /*6300*/  FADD.FTZ R119, R119, 1 ;  /* 0x3f80000077777421 */ /* 0x004fca0000010000 */
[----:B------:R-:W2:Y:S01]  /*6310*/  MUFU.RCP R108, R108 ;  /* 0x0000006c006c7308 */ /* 0x000ea20000001000 */
[----:B------:R-:W-:Y:S02]  /*6320*/  FADD.FTZ R118, R118, 1 ;  /* 0x3f80000076767421 */ /* 0x000fe40000010000 */
[----:B------:R-:W-:Y:S01]  /*6330*/  FMUL.FTZ R83, R104, R83 ;  /* 0x0000005368537220 */ /* 0x000fe20000410000 */
[----:B------:R-:W-:Y:S01]  /*6340*/  BAR.SYNC.DEFER_BLOCKING 0x0 ;  /* 0x0000000000007b1d */ /* 0x000fe20000010000 */
[----:B------:R-:W-:-:S05]  /*6350*/  FMUL.FTZ R104, R101, R106 ;  /* 0x0000006a65687220 */ /* 0x000fca0000410000 */
[----:B------:R-:W4:Y:S01]  /*6360*/  MUFU.RCP R110, R110 ;  /* 0x0000006e006e7308 */ /* 0x000f220000001000 */
[----:B------:R-:W-:-:S07]  /*6370*/  FADD.FTZ R120, R120, 1 ;  /* 0x3f80000078787421 */ /* 0x000fce0000010000 */
[----:B------:R-:W5:Y:S01]  /*6380*/  MUFU.RCP R122, R111 ;  /* 0x0000006f007a7308 */ /* 0x000f620000001000 */
[----:B------:R-:W-:-:S07]  /*6390*/  FMUL.FTZ R104, R104, R79 ;  /* 0x0000004f68687220 */ /* 0x000fce0000410000 */
[----:B------:R-:W2:Y:S01]  /*63a0*/  MUFU.RCP R124, R113 ;  /* 0x00000071007c7308 */ /* 0x000ea20000001000 */
[----:B0-----:R-:W-:-:S07]  /*63b0*/  FMUL.FTZ R100, R100, R107 ;  /* 0x0000006b64647220 */ /* 0x001fce0000410000 */
[----:B------:R-:W0:Y:S01]  /*63c0*/  MUFU.RCP R121, R114 ;  /* 0x0000007200797308 */ /* 0x000e220000001000 */
[----:B-1----:R-:W-:-:S07]  /*63d0*/  FMUL.FTZ R102, R102, R105 ;  /* 0x0000006966667220 */ /* 0x002fce0000410000 */
[----:B------:R-:W1:Y:S08]  /*63e0*/  MUFU.RCP R126, R115 ;  /* 0x00000073007e7308 */ /* 0x000e700000001000 */
[----:B------:R-:W0:Y:S01]  /*63f0*/  MUFU.RCP R123, R116 ;  /* 0x00000074007b7308 */ /* 0x000e220000001000 */
[----:B------:R-:W-:-:S07]  /*6400*/  FMUL.FTZ R77, R100, R77 ;  /* 0x0000004d644d7220 */ /* 0x000fce0000410000 */
[----:B------:R-:W0:Y:S01]  /*6410*/  MUFU.RCP R117, R117 ;  /* 0x0000007500757308 */ /* 0x000e220000001000 */
[----:B---3--:R-:W-:-:S07]  /*6420*/  FMUL.FTZ R98, R98, R109 ;  /* 0x0000006d62627220 */ /* 0x008fce0000410000 */
[----:B------:R-:W3:Y:S01]  /*6430*/  MUFU.RCP R103, R118 ;  /* 0x0000007600677308 */ /* 0x000ee20000001000 */
[----:B------:R-:W-:-:S07]  /*6440*/  FMUL.FTZ R81, R102, R81 ;  /* 0x0000005166517220 */ /* 0x000fce0000410000 */
[----:B------:R-:W0:Y:S01]  /*6450*/  MUFU.RCP R119, R119 ;  /* 0x0000007700777308 */ /* 0x000e220000001000 */
[----:B--2---:R-:W-:-:S07]  /*6460*/  FMUL.FTZ R100, R95, R108 ;  /* 0x0000006c5f647220 */ /* 0x004fce0000410000 */
[----:B------:R-:W2:Y:S01]  /*6470*/  MUFU.RCP R79, R120 ;  /* 0x00000078004f7308 */ /* 0x000ea20000001000 */
[----:B----4-:R-:W-:Y:S02]  /*6480*/  FMUL.FTZ R102, R97, R110 ;  /* 0x0000006e61667220 */ /* 0x010fe40000410000 */
[----:B-----5:R-:W-:Y:S02]  /*6490*/  FMUL.FTZ R106, R99, R122 ;  /* 0x0000007a636a7220 */ /* 0x020fe40000410000 */
        /* <DEDUP_REMOVED lines=8> */
[----:B-1----:R-:W-:Y:S02]  /*6520*/  FMUL.FTZ R102, R93, R126 ;  /* 0x0000007e5d667220 */ /* 0x002fe40000410000 */
[----:B------:R-:W-:Y:S01]  /*6530*/  FMUL.FTZ R69, R106, R69 ;  /* 0x000000456a457220 */ /* 0x000fe20000410000 */
[----:B------:R-:W-:Y:S01]  /*6540*/  STS [R10.X4+0xc], R77 ;  /* 0x00000c4d0a007388 */ /* 0x000fe20000004800 */
[----:B------:R-:W-:Y:S02]  /*6550*/  FMUL.FTZ R96, R96, R123 ;  /* 0x0000007b60607220 */ /* 0x000fe40000410000 */
[----:B------:R-:W-:Y:S01]  /*6560*/  FMUL.FTZ R67, R98, R67 ;  /* 0x0000004362437220 */ /* 0x000fe20000410000 */
[----:B------:R0:W-:Y:S01]  /*6570*/  STS [R11.X4+0x10], R100 ;  /* 0x000010640b007388 */ /* 0x0001e20000004800 */
[----:B------:R-:W-:-:S02]  /*6580*/  FMUL.FTZ R76, R76, R117 ;  /* 0x000000754c4c7220 */ /* 0x000fc40000410000 */
[----:B------:R-:W-:Y:S01]  /*6590*/  FMUL.FTZ R65, R94, R65 ;  /* 0x000000415e417220 */ /* 0x000fe20000410000 */
[----:B------:R-:W-:Y:S01]  /*65a0*/  STS [R54.X4+0x14], R73 ;  /* 0x0000144936007388 */ /* 0x000fe20000004800 */
[----:B---3--:R-:W-:Y:S02]  /*65b0*/  FMUL.FTZ R74, R74, R103 ;  /* 0x000000674a4a7220 */ /* 0x008fe40000410000 */
[----:B------:R-:W-:Y:S01]  /*65c0*/  FMUL.FTZ R63, R102, R63 ;  /* 0x0000003f663f7220 */ /* 0x000fe20000410000 */
[----:B------:R1:W-:Y:S01]  /*65d0*/  STS [R56.X4+0x18], R71 ;  /* 0x0000184738007388 */ /* 0x0003e20000004800 */
[----:B------:R-:W-:Y:S02]  /*65e0*/  FMUL.FTZ R90, R90, R119 ;  /* 0x000000775a5a7220 */ /* 0x000fe40000410000 */
[----:B------:R-:W-:Y:S01]  /*65f0*/  FMUL.FTZ R61, R96, R61 ;  /* 0x0000003d603d7220 */ /* 0x000fe20000410000 */
[----:B------:R-:W-:Y:S01]  /*6600*/  STS [R58.X4+0x1c], R69 ;  /* 0x00001c453a007388 */ /* 0x000fe20000004800 */
[----:B--2---:R-:W-:-:S02]  /*6610*/  FMUL.FTZ R92, R92, R79 ;  /* 0x0000004f5c5c7220 */ /* 0x004fc40000410000 */
        /* <DEDUP_REMOVED lines=33> */
[C---:B------:R-:W-:Y:S01]  /*6830*/  IMAD.WIDE.U32 R8, R48.reuse, c[0x0][0x210], RZ ;  /* 0x0000840030087a25 */ /* 0x040fe200078e00ff */
[----:B------:R-:W-:Y:S03]  /*6840*/  BSSY B0, `(.L_x_3615) ;  /* 0x000000e000007945 */ /* 0x000fe60003800000 */
[----:B------:R-:W-:-:S05]  /*6850*/  IMAD R11, R48, c[0x0][0x214], R11 ;  /* 0x00008500300b7a24 */ /* 0x000fca00078e020b */
[----:B-1----:R-:W-:Y:S02]  /*6860*/  IADD3 R71, R9, R11, RZ ;  /* 0x0000000b09477210 */ /* 0x002fe40007ffe0ff */
        /* <DEDUP_REMOVED lines=11> */
.L_x_3616:
[----:B------:R-:W-:Y:S05]  /*6920*/  BSYNC B0 ;  /* 0x0000000000007941 */ /* 0x000fea0003800000 */
.L_x_3615:
[----:B------:R-:W-:Y:S01]  /*6930*/  MOV R7, R71 ;  /* 0x0000004700077202 */ /* 0x000fe20000000f00 */
[----:B------:R-:W-:Y:S01]  /*6940*/  IMAD.MOV.U32 R6, RZ, RZ, R8 ;  /* 0x000000ffff067224 */ /* 0x000fe200078e0008 */
[----:B------:R-:W-:Y:S01]  /*6950*/  IADD3 R12, P1, R12, c[0x0][0x270], RZ ;  /* 0x00009c000c0c7a10 */ /* 0x000fe20007f3e0ff */
[----:B------:R-:W-:Y:S01]  /*6960*/  IMAD R9, R51, c[0x0][0x218], RZ ;  /* 0x0000860033097a24 */ /* 0x000fe200078e02ff */
[-C--:B------:R-:W-:Y:S01]  /*6970*/  ISETP.GE.AND P5, PT, R44, R67.reuse, PT ;  /* 0x000000432c00720c */ /* 0x080fe20003fa6270 */
[C---:B------:R-:W-:Y:S01]  /*6980*/  IMAD.WIDE.U32 R6, R52.reuse, c[0x0][0x218], R6 ;  /* 0x0000860034067a25 */ /* 0x040fe200078e0006 */
[----:B------:R-:W-:Y:S02]  /*6990*/  IADD3.X R13, R13, c[0x0][0x274], RZ, P1, !PT ;  /* 0x00009d000d0d7a10 */ /* 0x000fe40000ffe4ff */
[----:B------:R-:W-:Y:S01]  /*69a0*/  ISETP.GE.AND P6, PT, R43, R67, PT ;  /* 0x000000432b00720c */ /* 0x000fe20003fc6270 */
[----:B------:R-:W-:Y:S01]  /*69b0*/  IMAD R9, R52, c[0x0][0x21c], R9 ;  /* 0x0000870034097a24 */ /* 0x000fe200078e0209 */
[----:B------:R-:W-:-:S02]  /*69c0*/  IADD3 R0, P0, R4, R6, RZ ;  /* 0x0000000604007210 */ /* 0x000fc40007f1e0ff */
[----:B------:R-:W-:Y:S02]  /*69d0*/  ISETP.GE.AND P4, PT, R41, R67, PT ;  /* 0x000000432900720c */ /* 0x000fe40003f86270 */
[----:B------:R-:W-:Y:S02]  /*69e0*/  IADD3.X R5, R5, R9, R7, P0, !PT ;  /* 0x0000000905057210 */ /* 0x000fe400007fe407 */
[----:B------:R-:W-:Y:S02]  /*69f0*/  LEA R4, P1, R0, R12, 0x2 ;  /* 0x0000000c00047211 */ /* 0x000fe400078210ff */
[----:B------:R-:W-:Y:S02]  /*6a00*/  ISETP.GE.AND P0, PT, R88, R67, PT ;  /* 0x000000435800720c */ /* 0x000fe40003f06270 */
[----:B------:R-:W-:Y:S02]  /*6a10*/  LEA.HI.X R5, R0, R13, R5, 0x2, P1 ;  /* 0x0000000d00057211 */ /* 0x000fe400008f1405 */
[----:B------:R-:W-:-:S02]  /*6a20*/  ISETP.GE.AND P1, PT, R86, R67, PT ;  /* 0x000000435600720c */ /* 0x000fc40003f26270 */
[-C--:B------:R-:W-:Y:S01]  /*6a30*/  ISETP.GE.AND P2, PT, R85, R67.reuse, PT ;  /* 0x000000435500720c */ /* 0x080fe20003f46270 */
[----:B------:R1:W-:Y:S01]  /*6a40*/  @!P5 STG.E [R4.64], R69 ;  /* 0x000000450400d986 */ /* 0x0003e2000c101904 */
        /* <DEDUP_REMOVED lines=13> */
[----:B------:R1:W-:Y:S01]  /*6b20*/  @!P3 STG.E [R4.64+0x180], R25 ;  /* 0x000180190400b986 */ /* 0x0003e2000c101904 */
[----:B------:R-:W-:-:S03]  /*6b30*/  ISETP.GE.AND P3, PT, R38, R67, PT ;  /* 0x000000432600720c */ /* 0x000fc60003f66270 */
[----:B------:R1:W-:Y:S04]  /*6b40*/  @!P5 STG.E [R4.64+0x700], R63 ;  /* 0x0007003f0400d986 */ /* 0x0003e8000c101904 */
        /* <DEDUP_REMOVED lines=17> */
.L_x_3617:
[----:B------:R-:W-:Y:S05]  /*6c60*/  EXIT ;  /* 0x000000000000794d */ /* 0x000fea0003800000 */
.L_x_3619:
        /* <DEDUP_REMOVED lines=9> */
.L_x_5421:


//--------------------- .text._Z25selective_scan_fwd_kernelI32Selective_Scan_fwd_kernel_traitsILi64ELi16ELi1ELb0ELb1ELb1ELb0EffEEv13SSMParamsBase --------------------------
	.section	.text._Z25selective_scan_fwd_kernelI32Selective_Scan_fwd_kernel_traitsILi64ELi16ELi1ELb0ELb1ELb1ELb0EffEEv13SSMParamsBase,"ax",@progbits
	.sectioninfo	@"SHI_REGISTERS=168"
	.align	128
        .global         _Z25selective_scan_fwd_kernelI32Selective_Scan_fwd_kernel_traitsILi64ELi16ELi1ELb0ELb1ELb1ELb0EffEEv13SSMParamsBase
        .type           _Z25selective_scan_fwd_kernelI32Selective_Scan_fwd_kernel_traitsILi64ELi16ELi1ELb0ELb1ELb1ELb0EffEEv13SSMParamsBase,@function
        .size           _Z25selective_scan_fwd_kernelI32Selective_Scan_fwd_kernel_traitsILi64ELi16ELi1ELb0ELb1ELb1ELb0EffEEv13SSMParamsBase,(.L_x_5422 - _Z25selective_scan_fwd_kernelI32Selective_Scan_fwd_kernel_traitsILi64ELi16ELi1ELb0ELb1ELb1ELb0EffEEv13SSMParamsBase)
        .other          _Z25selective_scan_fwd_kernelI32Selective_Scan_fwd_kernel_traitsILi64ELi16ELi1ELb0ELb1ELb1ELb0EffEEv13SSMParamsBase,@"STO_CUDA_ENTRY STV_DEFAULT"
_Z25selective_scan_fwd_kernelI32Selective_Scan_fwd_kernel_traitsILi64ELi16ELi1ELb0ELb1ELb1ELb0EffEEv13SSMParamsBase:
.text._Z25selective_scan_fwd_kernelI32Selective_Scan_fwd_kernel_traitsILi64ELi16ELi1ELb0ELb1ELb1ELb0EffEEv13SSMParamsBase:
        /* <DEDUP_REMOVED lines=123> */
[C---:B------:R-:W-:Y:S01]  /*07b0*/  IADD3 R109, R107.reuse, 0x5, RZ ;  /* 0x000000056b6d7810 */ /* 0x040fe20007ffe0ff */
[----:B------:R-:W-:Y:S01]  /*07c0*/  ULDC.64 UR30, c[0x0][0x230] ;  /* 0x00008c00001e7ab9 */ /* 0x000fe20000000a00 */
[C---:B------:R-:W-:Y:S01]  /*07d0*/  IADD3 R108, R107.reuse, 0x6, RZ ;  /* 0x000000066b6c7810 */ /* 0x040fe20007ffe0ff */
[----:B------:R-:W-:Y:S01]  /*07e0*/  UIMAD UR7, UR7, UR8, URZ ;  /* 0x00000008070772a4 */ /* 0x000fe2000f8e023f */
[----:B------:R-:W-:Y:S01]  /*07f0*/  IADD3 R107, R107, 0x7, RZ ;  /* 0x000000076b6b7810 */ /* 0x000fe20007ffe0ff */
[----:B------:R-:W-:Y:S01]  /*0800*/  ULEA UR14, UP2, UR6, UR30, 0x2 ;  /* 0x0000001e060e7291 */ /* 0x000fe2000f84103f */
[----:B------:R-:W-:Y:S01]  /*0810*/  SHF.R.S32.HI R3, RZ, 0x1f, R2 ;  /* 0x0000001fff037819 */ /* 0x000fe20000011402 */
        /* <DEDUP_REMOVED lines=21> */
[----:B0123--:R-:W-:Y:S02]  /*0970*/  LOP3.LUT R92, R2, 0x1e0, RZ, 0xfc, !PT ;  /* 0x000001e0025c7812 */ /* 0x00ffe400078efcff */
.L_x_3661:
        /* <DEDUP_REMOVED lines=49> */
[----:B------:R-:W-:Y:S01]  /*0c90*/  ISETP.GE.AND P2, PT, R2, UR27, PT ;  /* 0x0000001b02007c0c */ /* 0x000fe2000bf46270 */
[----:B------:R-:W-:Y:S01]  /*0ca0*/  IMAD.MOV.U32 R22, RZ, RZ, RZ ;  /* 0x000000ffff167224 */ /* 0x000fe200078e00ff */
[----:B------:R-:W-:Y:S01]  /*0cb0*/  ISETP.GE.AND P1, PT, R106, UR27, PT ;  /* 0x0000001b6a007c0c */ /* 0x000fe2000bf26270 */
[----:B------:R-:W1:Y:S01]  /*0cc0*/  S2R R115, SR_TID.X ;  /* 0x0000000000737919 */ /* 0x000e620000002100 */
[----:B------:R-:W-:Y:S01]  /*0cd0*/  ISETP.GE.AND P4, PT, R104, UR27, PT ;  /* 0x0000001b68007c0c */ /* 0x000fe2000bf86270 */
[----:B------:R-:W-:Y:S01]  /*0ce0*/  IMAD.MOV.U32 R24, RZ, RZ, RZ ;  /* 0x000000ffff187224 */ /* 0x000fe200078e00ff */
[----:B------:R-:W-:Y:S01]  /*0cf0*/  ISETP.GE.AND P6, PT, R103, UR27, PT ;  /* 0x0000001b67007c0c */ /* 0x000fe2000bfc6270 */
[----:B------:R-:W-:Y:S01]  /*0d00*/  IMAD.MOV.U32 R28, RZ, RZ, RZ ;  /* 0x000000ffff1c7224 */ /* 0x000fe200078e00ff */
[----:B------:R-:W-:-:S02]  /*0d10*/  ISETP.GE.AND P5, PT, R102, UR27, PT ;  /* 0x0000001b66007c0c */ /* 0x000fc4000bfa6270 */
[----:B0-----:R-:W-:Y:S02]  /*0d20*/  IADD3 R4, P0, R26, UR10, RZ ;  /* 0x0000000a1a047c10 */ /* 0x001fe4000ff1e0ff */
[----:B------:R-:W-:Y:S02]  /*0d30*/  ISETP.GE.AND P3, PT, R101, UR27, PT ;  /* 0x0000001b65007c0c */ /* 0x000fe4000bf66270 */
[----:B------:R-:W-:Y:S01]  /*0d40*/  MOV R26, RZ ;  /* 0x000000ff001a7202 */ /* 0x000fe20000000f00 */
        /* <DEDUP_REMOVED lines=51> */
[----:B------:R-:W-:Y:S01]  /*1080*/  IADD3 R49, R20, 0x1e0, RZ ;  /* 0x000001e014317810 */ /* 0x000fe20007ffe0ff */
[----:B------:R-:W-:Y:S01]  /*1090*/  IMAD.MOV.U32 R45, RZ, RZ, RZ ;  /* 0x000000ffff2d7224 */ /* 0x000fe200078e00ff */
[----:B------:R-:W-:-:S02]  /*10a0*/  IADD3.X R5, R30, UR12, RZ, P0, !PT ;  /* 0x0000000c1e057c10 */ /* 0x000fc400087fe4ff */
[----:B------:R-:W-:Y:S02]  /*10b0*/  LEA.HI.SX32 R49, R49, R20, 0x1b ;  /* 0x0000001431317211 */ /* 0x000fe400078fdaff */
[----:B------:R-:W-:Y:S02]  /*10c0*/  MOV R20, RZ ;  /* 0x000000ff00147202 */ /* 0x000fe40000000f00 */
[----:B------:R-:W-:Y:S01]  /*10d0*/  ISETP.GE.AND P0, PT, R105, UR27, PT ;  /* 0x0000001b69007c0c */ /* 0x000fe2000bf06270 */
[----:B------:R-:W-:Y:S01]  /*10e0*/  IMAD.SHL.U32 R75, R49, 0x4, RZ ;  /* 0x00000004314b7824 */ /* 0x000fe200078e00ff */
[----:B------:R-:W-:Y:S01]  /*10f0*/  HFMA2.MMA R30, -RZ, RZ, 0, 0 ;  /* 0x00000000ff1e7435 */ /* 0x000fe200000001ff */
[----:B------:R-:W-:Y:S02]  /*1100*/  IMAD.MOV.U32 R32, RZ, RZ, RZ ;  /* 0x000000ffff207224 */ /* 0x000fe400078e00ff */
[----:B------:R-:W-:Y:S01]  /*1110*/  IMAD.MOV.U32 R34, RZ, RZ, RZ ;  /* 0x000000ffff227224 */ /* 0x000fe200078e00ff */
[----:B--2---:R-:W-:Y:S04]  /*1120*/  STS [R90], R7 ;  /* 0x000000075a007388 */ /* 0x004fe80000000800 */
[----:B---3--:R0:W-:Y:S04]  /*1130*/  STS [R89+0x80], R0 ;  /* 0x0000800059007388 */ /* 0x0081e80000000800 */
[----:B----4-:R1:W-:Y:S04]  /*1140*/  STS [R88+0x100], R9 ;  /* 0x0001000958007388 */ /* 0x0103e80000000800 */
[----:B-----5:R-:W-:Y:S01]  /*1150*/  STS [R87+0x180], R6 ;  /* 0x0001800657007388 */ /* 0x020fe20000000800 */
[----:B0-----:R-:W-:-:S03]  /*1160*/  LEA R0, R114, R91, 0x4 ;  /* 0x0000005b72007211 */ /* 0x001fc600078e20ff */
[----:B------:R0:W-:Y:S01]  /*1170*/  STS [R86+0x200], R11 ;  /* 0x0002000b56007388 */ /* 0x0001e20000000800 */
[----:B------:R-:W-:-:S03]  /*1180*/  IADD3 R7, R0, 0x1, RZ ;  /* 0x0000000100077810 */ /* 0x000fc60007ffe0ff */
[----:B------:R-:W-:Y:S01]  /*1190*/  STS [R85+0x280], R8 ;  /* 0x0002800855007388 */ /* 0x000fe20000000800 */
[C---:B-1----:R-:W-:Y:S02]  /*11a0*/  IADD3 R9, R0.reuse, 0x2, RZ ;  /* 0x0000000200097810 */ /* 0x042fe40007ffe0ff */
[C---:B------:R-:W-:Y:S01]  /*11b0*/  IADD3 R23, R0.reuse, 0x9, RZ ;  /* 0x0000000900177810 */ /* 0x040fe20007ffe0ff */
[----:B------:R1:W-:Y:S01]  /*11c0*/  STS [R84+0x300], R13 ;  /* 0x0003000d54007388 */ /* 0x0003e20000000800 */
[C---:B------:R-:W-:Y:S02]  /*11d0*/  IADD3 R25, R0.reuse, 0xa, RZ ;  /* 0x0000000a00197810 */ /* 0x040fe40007ffe0ff */
[C---:B0-----:R-:W-:Y:S01]  /*11e0*/  IADD3 R11, R0.reuse, 0x3, RZ ;  /* 0x00000003000b7810 */ /* 0x041fe20007ffe0ff */
[----:B------:R-:W-:Y:S01]  /*11f0*/  STS [R83+0x380], R10 ;  /* 0x0003800a53007388 */ /* 0x000fe20000000800 */
[C---:B------:R-:W-:Y:S02]  /*1200*/  IADD3 R27, R0.reuse, 0xb, RZ ;  /* 0x0000000b001b7810 */ /* 0x040fe40007ffe0ff */
[C---:B------:R-:W-:Y:S01]  /*1210*/  IADD3 R29, R0.reuse, 0xc, RZ ;  /* 0x0000000c001d7810 */ /* 0x040fe20007ffe0ff */
[----:B------:R0:W-:Y:S01]  /*1220*/  STS [R82+0x400], R15 ;  /* 0x0004000f52007388 */ /* 0x0001e20000000800 */
[----:B------:R-:W-:-:S02]  /*1230*/  IADD3 R31, R0, 0xd, RZ ;  /* 0x0000000d001f7810 */ /* 0x000fc40007ffe0ff */
[C---:B-1----:R-:W-:Y:S01]  /*1240*/  IADD3 R13, R0.reuse, 0x4, RZ ;  /* 0x00000004000d7810 */ /* 0x042fe20007ffe0ff */
[----:B------:R-:W-:Y:S01]  /*1250*/  STS [R81+0x480], R12 ;  /* 0x0004800c51007388 */ /* 0x000fe20000000800 */
[C---:B------:R-:W-:Y:S02]  /*1260*/  IADD3 R33, R0.reuse, 0xe, RZ ;  /* 0x0000000e00217810 */ /* 0x040fe40007ffe0ff */
[C---:B------:R-:W-:Y:S01]  /*1270*/  IADD3 R35, R0.reuse, 0xf, RZ ;  /* 0x0000000f00237810 */ /* 0x040fe20007ffe0ff */
[----:B------:R1:W-:Y:S01]  /*1280*/  STS [R80+0x500], R17 ;  /* 0x0005001150007388 */ /* 0x0003e20000000800 */
[-C--:B------:R-:W-:Y:S02]  /*1290*/  LEA.HI.SX32 R7, R7, R0.reuse, 0x1b ;  /* 0x0000000007077211 */ /* 0x080fe400078fdaff */
[----:B0-----:R-:W-:Y:S01]  /*12a0*/  IADD3 R15, R0, 0x5, RZ ;  /* 0x00000005000f7810 */ /* 0x001fe20007ffe0ff */
[----:B------:R-:W-:Y:S01]  /*12b0*/  STS [R79+0x580], R14 ;  /* 0x0005800e4f007388 */ /* 0x000fe20000000800 */
[-C--:B------:R-:W-:Y:S01]  /*12c0*/  LEA.HI.SX32 R9, R9, R0.reuse, 0x1b ;  /* 0x0000000009097211 */ /* 0x080fe200078fdaff */
[----:B------:R-:W-:Y:S01]  /*12d0*/  IMAD.SHL.U32 R73, R7, 0x4, RZ ;  /* 0x0000000407497824 */ /* 0x000fe200078e00ff */
[-C--:B------:R-:W-:Y:S01]  /*12e0*/  LEA.HI.SX32 R11, R11, R0.reuse, 0x1b ;  /* 0x000000000b0b7211 */ /* 0x080fe200078fdaff */
[----:B------:R0:W-:Y:S01]  /*12f0*/  STS [R78+0x600], R19 ;  /* 0x000600134e007388 */ /* 0x0001e20000000800 */
[----:B------:R-:W-:-:S02]  /*1300*/  LEA.HI.SX32 R13, R13, R0, 0x1b ;  /* 0x000000000d0d7211 */ /* 0x000fc400078fdaff */
        /* <DEDUP_REMOVED lines=8> */
[C---:B0-----:R-:W-:Y:S01]  /*1390*/  IADD3 R19, R0.reuse, 0x7, RZ ;  /* 0x0000000700137810 */ /* 0x041fe20007ffe0ff */
[----:B------:R-:W-:Y:S01]  /*13a0*/  IMAD.SHL.U32 R68, R17, 0x4, RZ ;  /* 0x0000000411447824 */ /* 0x000fe200078e00ff */
[-C--:B------:R-:W-:Y:S01]  /*13b0*/  LEA.HI.SX32 R25, R25, R0.reuse, 0x1b ;  /* 0x0000000019197211 */ /* 0x080fe200078fdaff */
[----:B------:R-:W-:Y:S01]  /*13c0*/  IMAD.SHL.U32 R65, R23, 0x4, RZ ;  /* 0x0000000417417824 */ /* 0x000fe200078e00ff */
[-C--:B------:R-:W-:Y:S01]  /*13d0*/  LEA.HI.SX32 R19, R19, R0.reuse, 0x1b ;  /* 0x0000000013137211 */ /* 0x080fe200078fdaff */
[----:B------:R-:W-:Y:S01]  /*13e0*/  STS [R75+0x780], R18 ;  /* 0x000780124b007388 */ /* 0x000fe20000000800 */
[-C--:B------:R-:W-:Y:S01]  /*13f0*/  LEA.HI.SX32 R27, R27, R0.reuse, 0x1b ;  /* 0x000000001b1b7211 */ /* 0x080fe200078fdaff */
[----:B------:R-:W-:Y:S01]  /*1400*/  IMAD.SHL.U32 R64, R25, 0x4, RZ ;  /* 0x0000000419407824 */ /* 0x000fe200078e00ff */
[----:B-1----:R-:W-:Y:S01]  /*1410*/  IADD3 R21, R0, 0x8, RZ ;  /* 0x0000000800157810 */ /* 0x002fe20007ffe0ff */
[----:B------:R-:W-:Y:S01]  /*1420*/  IMAD.SHL.U32 R67, R19, 0x4, RZ ;  /* 0x0000000413437824 */ /* 0x000fe200078e00ff */
[----:B------:R-:W-:Y:S01]  /*1430*/  LEA.HI.SX32 R29, R29, R0, 0x1b ;  /* 0x000000001d1d7211 */ /* 0x000fe200078fdaff */
[----:B------:R-:W-:-:S06]  /*1440*/  NOP ;  /* 0x0000000000007918 */ /* 0x000fcc0000000000 */
[-C--:B------:R-:W-:Y:S01]  /*1450*/  LEA.HI.SX32 R21, R21, R0.reuse, 0x1b ;  /* 0x0000000015157211 */ /* 0x080fe200078fdaff */
[----:B------:R-:W-:Y:S01]  /*1460*/  IMAD.SHL.U32 R62, R29, 0x4, RZ ;  /* 0x000000041d3e7824 */ /* 0x000fe200078e00ff */
[-C--:B------:R-:W-:Y:S01]  /*1470*/  LEA.HI.SX32 R31, R31, R0.reuse, 0x1b ;  /* 0x000000001f1f7211 */ /* 0x080fe200078fdaff */
[----:B------:R-:W-:Y:S01]  /*1480*/  LDS R18, [R73+0x4] ;  /* 0x0000040049127984 */ /* 0x000fe20000000800 */
[-C--:B------:R-:W-:Y:S02]  /*1490*/  LEA.HI.SX32 R33, R33, R0.reuse, 0x1b ;  /* 0x0000000021217211 */ /* 0x080fe400078fdaff */
[-C--:B------:R-:W-:Y:S01]  /*14a0*/  LEA.HI.SX32 R35, R35, R0.reuse, 0x1b ;  /* 0x0000000023237211 */ /* 0x080fe200078fdaff */
[----:B------:R-:W-:Y:S01]  /*14b0*/  IMAD.SHL.U32 R61, R31, 0x4, RZ ;  /* 0x000000041f3d7824 */ /* 0x000fe200078e00ff */
[----:B------:R-:W-:Y:S01]  /*14c0*/  LEA.HI.SX32 R0, R0, R0, 0x1b ;  /* 0x0000000000007211 */ /* 0x000fe200078fdaff */
[----:B------:R-:W-:Y:S01]  /*14d0*/  LDS R10, [R71+0xc] ;  /* 0x00000c00470a7984 */ /* 0x000fe20000000800 */
[----:B------:R-:W-:Y:S01]  /*14e0*/  SHF.L.U32 R72, R9, 0x2, RZ ;  /* 0x0000000209487819 */ /* 0x000fe200000006ff */
[----:B------:R-:W-:Y:S01]  /*14f0*/  IMAD.SHL.U32 R59, R35, 0x4, RZ ;  /* 0x00000004233b7824 */ /* 0x000fe200078e00ff */
[----:B------:R-:W-:Y:S01]  /*1500*/  SHF.L.U32 R69, R15, 0x2, RZ ;  /* 0x000000020f457819 */ /* 0x000fe200000006ff */
[----:B------:R-:W-:Y:S01]  /*1510*/  IMAD.SHL.U32 R74, R0, 0x4, RZ ;  /* 0x00000004004a7824 */ /* 0x000fe200078e00ff */
[----:B------:R-:W-:Y:S01]  /*1520*/  SHF.L.U32 R66, R21, 0x2, RZ ;  /* 0x0000000215427819 */ /* 0x000fe200000006ff */
[----:B------:R-:W-:Y:S01]  /*1530*/  LDS R7, [R72+0x8] ;  /* 0x0000080048077984 */ /* 0x000fe20000000800 */
[----:B------:R-:W-:-:S02]  /*1540*/  SHF.L.U32 R63, R27, 0x2, RZ ;  /* 0x000000021b3f7819 */ /* 0x000fc400000006ff */
[----:B------:R-:W-:Y:S01]  /*1550*/  SHF.L.U32 R60, R33, 0x2, RZ ;  /* 0x00000002213c7819 */ /* 0x000fe200000006ff */
        /* <DEDUP_REMOVED lines=14> */
[----:B------:R-:W-:-:S02]  /*1640*/  IMAD.MOV.U32 R15, RZ, RZ, RZ ;  /* 0x000000ffff0f7224 */ /* 0x000fc400078e00ff */
        /* <DEDUP_REMOVED lines=79> */
[----:B-1----:R-:W-:Y:S02]  /*1b40*/  FMUL.FTZ R58, R58, 1.4426950216293334961 ;  /* 0x3fb8aa3b3a3a7820 */ /* 0x002fe40000410000 */
[----:B------:R-:W-:-:S02]  /*1b50*/  IMAD.MOV.U32 R20, RZ, RZ, 0x3e800000 ;  /* 0x3e800000ff147424 */ /* 0x000fc400078e00ff */
        /* <DEDUP_REMOVED lines=29> */
.L_x_3621:
[----:B-1----:R-:W-:Y:S05]  /*1d30*/  BSYNC B0 ;  /* 0x0000000000007941 */ /* 0x002fea0003800000 */
.L_x_3620:
        /* <DEDUP_REMOVED lines=37> */
.L_x_3623:
[----:B------:R-:W-:Y:S05]  /*1f90*/  BSYNC B0 ;  /* 0x0000000000007941 */ /* 0x000fea0003800000 */
.L_x_3622:
[----:B------:R-:W-:Y:S01]  /*1fa0*/  BSSY B0, `(.L_x_3624) ;  /* 0x0000023000007945 */ /* 0x000fe20003800000 */
[----:B------:R-:W-:Y:S01]  /*1fb0*/  FSETP.GTU.FTZ.AND P4, PT, R50, 20, PT ;  /* 0x41a000003200780b */ /* 0x000fe20003f9c000 */
[----:B------:R-:W-:Y:S01]  /*1fc0*/  FADD.FTZ R49, R49, UR4 ;  /* 0x0000000431317e21 */ /* 0x000fe20008010000 */
[----:B------:R-:W-:Y:S06]  /*1fd0*/  @P3 BRA `(.L_x_3625) ;  /* 0x000001f000003947 */ /* 0x000fec0003800000 */
        /* <DEDUP_REMOVED lines=31> */
.L_x_3625:
[----:B------:R-:W-:Y:S05]  /*21d0*/  BSYNC B0 ;  /* 0x0000000000007941 */ /* 0x000fea0003800000 */
.L_x_3624:
        /* <DEDUP_REMOVED lines=37> */
.L_x_3627:
[----:B------:R-:W-:Y:S05]  /*2430*/  BSYNC B0 ;  /* 0x0000000000007941 */ /* 0x000fea0003800000 */
.L_x_3626:
[----:B------:R-:W-:Y:S01]  /*2440*/  BSSY B0, `(.L_x_3628) ;  /* 0x0000023000007945 */ /* 0x000fe20003800000 */
[----:B------:R-:W-:Y:S01]  /*2450*/  FSETP.GTU.FTZ.AND P2, PT, R48, 20, PT ;  /* 0x41a000003000780b */ /* 0x000fe20003f5c000 */
[----:B0-----:R-:W-:Y:S01]  /*2460*/  FADD.FTZ R47, R47, UR4 ;  /* 0x000000042f2f7e21 */ /* 0x001fe20008010000 */
        /* <DEDUP_REMOVED lines=32> */
.L_x_3629:
[----:B------:R-:W-:Y:S05]  /*2670*/  BSYNC B0 ;  /* 0x0000000000007941 */ /* 0x000fea0003800000 */
.L_x_3628:
        /* <DEDUP_REMOVED lines=37> */
.L_x_3631:
[----:B------:R-:W-:Y:S05]  /*28d0*/  BSYNC B0 ;  /* 0x0000000000007941 */ /* 0x000fea0003800000 */
.L_x_3630:
[----:B------:R-:W-:Y:S01]  /*28e0*/  BSSY B0, `(.L_x_3632) ;  /* 0x0000023000007945 */ /* 0x000fe20003800000 */
[----:B------:R-:W-:Y:S01]  /*28f0*/  FSETP.GTU.FTZ.AND P0, PT, R46, 20, PT ;  /* 0x41a000002e00780b */ /* 0x000fe20003f1c000 */
[----:B--2---:R-:W-:Y:S01]  /*2900*/  FADD.FTZ R45, R45, UR4 ;  /* 0x000000042d2d7e21 */ /* 0x004fe20008010000 */
        /* <DEDUP_REMOVED lines=32> */
.L_x_3633:
[----:B------:R-:W-:Y:S05]  /*2b10*/  BSYNC B0 ;  /* 0x0000000000007941 */ /* 0x000fea0003800000 */
.L_x_3632:
        /* <DEDUP_REMOVED lines=37> */
.L_x_3635:
[----:B------:R-:W-:Y:S05]  /*2d70*/  BSYNC B0 ;  /* 0x0000000000007941 */ /* 0x000fea0003800000 */
.L_x_3634:
[----:B------:R-:W-:Y:S01]  /*2d80*/  BSSY B0, `(.L_x_3636) ;  /* 0x0000023000007945 */ /* 0x000fe20003800000 */
[----:B------:R-:W-:Y:S01]  /*2d90*/  FSETP.GTU.FTZ.AND P5, PT, R44, 20, PT ;  /* 0x41a000002c00780b */ /* 0x000fe20003fbc000 */
[----:B----4-:R-:W-:Y:S01]  /*2da0*/  FADD.FTZ R43, R43, UR4 ;  /* 0x000000042b2b7e21 */ /* 0x010fe20008010000 */
        /* <DEDUP_REMOVED lines=32> */
.L_x_3637:
[----:B------:R-:W-:Y:S05]  /*2fb0*/  BSYNC B0 ;  /* 0x0000000000007941 */ /* 0x000fea0003800000 */
.L_x_3636:
        /* <DEDUP_REMOVED lines=42> */
.L_x_3639:
[----:B------:R-:W-:Y:S05]  /*3260*/  BSYNC B0 ;  /* 0x0000000000007941 */ /* 0x000fea0003800000 */
.L_x_3638:
        /* <DEDUP_REMOVED lines=33> */
.L_x_3641:
[----:B------:R-:W-:Y:S05]  /*3480*/  BSYNC B0 ;  /* 0x0000000000007941 */ /* 0x000fea0003800000 */
.L_x_3640:
        /* <DEDUP_REMOVED lines=33> */
.L_x_3643:
[----:B------:R-:W-:Y:S05]  /*36a0*/  BSYNC B0 ;  /* 0x0000000000007941 */ /* 0x000fea0003800000 */
.L_x_3642:
        /* <DEDUP_REMOVED lines=33> */
.L_x_3645:
[----:B------:R-:W-:Y:S05]  /*38c0*/  BSYNC B0 ;  /* 0x0000000000007941 */ /* 0x000fea0003800000 */
.L_x_3644:
        /* <DEDUP_REMOVED lines=33> */
.L_x_3647:
[----:B------:R-:W-:Y:S05]  /*3ae0*/  BSYNC B0 ;  /* 0x0000000000007941 */ /* 0x000fea0003800000 */
.L_x_3646:
        /* <DEDUP_REMOVED lines=33> */
.L_x_3649:
[----:B------:R-:W-:Y:S05]  /*3d00*/  BSYNC B0 ;  /* 0x0000000000007941 */ /* 0x000fea0003800000 */
.L_x_3648:
        /* <DEDUP_REMOVED lines=33> */
.L_x_3651:
[----:B------:R-:W-:Y:S05]  /*3f20*/  BSYNC B0 ;  /* 0x0000000000007941 */ /* 0x000fea0003800000 */
.L_x_3650:
        /* <DEDUP_REMOVED lines=40> */
.L_x_3657:
[----:B------:R-:W-:Y:S01]  /*41b0*/  USHF.R.S32.HI UR28, URZ, 0x1f, UR7 ;  /* 0x0000001f3f1c7899 */ /* 0x000fe20008011407 */
[----:B-1----:R-:W-:Y:S01]  /*41c0*/  IMAD.U32 R5, RZ, RZ, UR7 ;  /* 0x00000007ff057e24 */ /* 0x002fe2000f8e00ff */
[----:B------:R-:W-:Y:S01]  /*41d0*/  ULDC.64 UR18, c[0x0][0x1a0] ;  /* 0x0000680000127ab9 */ /* 0x000fe20000000a00 */
[----:B0-----:R-:W-:Y:S01]  /*41e0*/  CS2R R8, SRZ ;  /* 0x0000000000087805 */ /* 0x001fe2000001ff00 */
[----:B------:R-:W-:Y:S01]  /*41f0*/  UMOV UR27, 0xfffffc00 ;  /* 0xfffffc00001b7882 */ /* 0x000fe20000000000 */
[----:B------:R-:W-:Y:S01]  /*4200*/  IMAD.WIDE.U32 R4, R5, c[0x0][0x1a0], R2 ;  /* 0x0000680005047a25 */ /* 0x000fe200078e0002 */
[----:B------:R-:W-:Y:S01]  /*4210*/  ULDC UR26, c[0x0][0x168] ;  /* 0x00005a00001a7ab9 */ /* 0x000fe20000000800 */
[----:B------:R-:W-:Y:S01]  /*4220*/  CS2R R10, SRZ ;  /* 0x00000000000a7805 */ /* 0x000fe2000001ff00 */
[----:B------:R-:W-:Y:S01]  /*4230*/  UIMAD UR18, UR28, UR18, URZ ;  /* 0x000000121c1272a4 */ /* 0x000fe2000f8e023f */
[----:B------:R-:W-:Y:S01]  /*4240*/  HFMA2.MMA R115, -RZ, RZ, 0, 0 ;  /* 0x00000000ff737435 */ /* 0x000fe200000001ff */
[----:B------:R-:W-:Y:S01]  /*4250*/  UIMAD UR27, UR6, UR27, UR26 ;  /* 0x0000001b061b72a4 */ /* 0x000fe2000f8e021a */
[----:B------:R-:W-:Y:S01]  /*4260*/  LEA R6, P1, R4, UR13, 0x2 ;  /* 0x0000000d04067c11 */ /* 0x000fe2000f8210ff */
[----:B------:R-:W-:Y:S01]  /*4270*/  UIMAD UR25, UR7, UR19, UR18 ;  /* 0x00000013071972a4 */ /* 0x000fe2000f8e0212 */
[----:B------:R-:W-:Y:S01]  /*4280*/  CS2R R116, SRZ ;  /* 0x0000000000747805 */ /* 0x000fe2000001ff00 */
[----:B------:R-:W-:Y:S01]  /*4290*/  CS2R R118, SRZ ;  /* 0x0000000000767805 */ /* 0x000fe2000001ff00 */
[----:B------:R-:W-:Y:S01]  /*42a0*/  CS2R R120, SRZ ;  /* 0x0000000000787805 */ /* 0x000fe2000001ff00 */
[----:B------:R-:W-:Y:S01]  /*42b0*/  ISETP.GE.AND P2, PT, R2, UR27, PT ;  /* 0x0000001b02007c0c */ /* 0x000fe2000bf46270 */
[----:B------:R-:W-:Y:S01]  /*42c0*/  ULDC.64 UR30, c[0x0][0x180] ;  /* 0x00006000001e7ab9 */ /* 0x000fe20000000a00 */
[----:B------:R-:W-:Y:S01]  /*42d0*/  ISETP.GE.AND P3, PT, R106, UR27, PT ;  /* 0x0000001b6a007c0c */ /* 0x000fe2000bf66270 */
[----:B------:R-:W-:Y:S01]  /*42e0*/  UIMAD.WIDE.U32 UR18, UR17, UR30, URZ ;  /* 0x0000001e111272a5 */ /* 0x000fe2000f8e003f */
[----:B------:R-:W-:-:S02]  /*42f0*/  ISETP.GE.AND P4, PT, R105, UR27, PT ;  /* 0x0000001b69007c0c */ /* 0x000fc4000bf86270 */
[----:B------:R-:W-:Y:S02]  /*4300*/  ISETP.GE.AND P5, PT, R104, UR27, PT ;  /* 0x0000001b68007c0c */ /* 0x000fe4000bfa6270 */
[----:B------:R-:W-:Y:S01]  /*4310*/  IADD3 R5, R5, UR25, RZ ;  /* 0x0000001905057c10 */ /* 0x000fe2000fffe0ff */
[----:B------:R-:W-:Y:S01]  /*4320*/  UIMAD UR25, UR22, UR30, URZ ;  /* 0x0000001e161972a4 */ /* 0x000fe2000f8e023f */
[----:B------:R-:W-:Y:S02]  /*4330*/  ISETP.GE.AND P6, PT, R103, UR27, PT ;  /* 0x0000001b67007c0c */ /* 0x000fe4000bfc6270 */
[----:B------:R-:W-:Y:S01]  /*4340*/  LEA.HI.X R7, R4, UR15, R5, 0x2, P1 ;  /* 0x0000000f04077c11 */ /* 0x000fe200088f1405 */
[----:B------:R-:W-:Y:S01]  /*4350*/  UIMAD UR25, UR17, UR31, UR25 ;  /* 0x0000001f111972a4 */ /* 0x000fe2000f8e0219 */
[----:B------:R-:W-:Y:S01]  /*4360*/  ISETP.GE.AND P1, PT, R102, UR27, PT ;  /* 0x0000001b66007c0c */ /* 0x000fe2000bf26270 */
[----:B------:R-:W-:Y:S01]  /*4370*/  CS2R R128, SRZ ;  /* 0x0000000000807805 */ /* 0x000fe2000001ff00 */
[----:B------:R-:W-:Y:S01]  /*4380*/  ULDC.64 UR30, c[0x0][0x188] ;  /* 0x00006200001e7ab9 */ /* 0x000fe20000000a00 */
        /* <DEDUP_REMOVED lines=21> */
[----:B------:R-:W-:Y:S01]  /*44e0*/  UIMAD UR26, UR28, UR30, URZ ;  /* 0x0000001e1c1a72a4 */ /* 0x000fe2000f8e023f */
[----:B------:R-:W-:Y:S01]  /*44f0*/  IMAD.MOV.U32 R130, RZ, RZ, RZ ;  /* 0x000000ffff827224 */ /* 0x000fe200078e00ff */
[----:B------:R-:W-:Y:S01]  /*4500*/  UIADD3 UR19, UR19, UR25, URZ ;  /* 0x0000001913137290 */ /* 0x000fe2000fffe03f */
[----:B------:R-:W-:Y:S01]  /*4510*/  MOV R132, RZ ;  /* 0x000000ff00847202 */ /* 0x000fe20000000f00 */
        /* <DEDUP_REMOVED lines=12> */
[----:B------:R-:W-:Y:S02]  /*45e0*/  IMAD.U32 R4, RZ, RZ, UR25 ;  /* 0x00000019ff047e24 */ /* 0x000fe4000f8e00ff */
[----:B------:R-:W-:Y:S01]  /*45f0*/  MOV R5, UR18 ;  /* 0x0000001200057c02 */ /* 0x000fe20008000f00 */
[----:B------:R-:W-:-:S04]  /*4600*/  ULDC.64 UR18, c[0x0][0x1c0] ;  /* 0x0000700000127ab9 */ /* 0x000fc80000000a00 */
[----:B------:R1:W5:Y:S01]  /*4610*/  LDG.E R131, [R4.64] ;  /* 0x0000001404837981 */ /* 0x000362000c1e1900 */
[----:B------:R-:W-:Y:S01]  /*4620*/  UIMAD UR18, UR28, UR18, URZ ;  /* 0x000000121c1272a4 */ /* 0x000fe2000f8e023f */
[----:B0-----:R-:W-:Y:S01]  /*4630*/  IMAD.U32 R7, RZ, RZ, UR7 ;  /* 0x00000007ff077e24 */ /* 0x001fe2000f8e00ff */
[----:B------:R-:W-:Y:S01]  /*4640*/  ISETP.GE.AND P2, PT, R2, UR27, PT ;  /* 0x0000001b02007c0c */ /* 0x000fe2000bf46270 */
[----:B------:R-:W-:Y:S01]  /*4650*/  CS2R R124, SRZ ;  /* 0x00000000007c7805 */ /* 0x000fe2000001ff00 */
[----:B------:R-:W-:Y:S01]  /*4660*/  UIMAD UR18, UR7, UR19, UR18 ;  /* 0x00000013071272a4 */ /* 0x000fe2000f8e0212 */
[----:B------:R-:W-:Y:S01]  /*4670*/  ISETP.GE.AND P3, PT, R106, UR27, PT ;  /* 0x0000001b6a007c0c */ /* 0x000fe2000bf66270 */
[----:B------:R-:W-:Y:S01]  /*4680*/  CS2R R122, SRZ ;  /* 0x00000000007a7805 */ /* 0x000fe2000001ff00 */
[----:B------:R-:W-:Y:S01]  /*4690*/  ISETP.GE.AND P4, PT, R105, UR27, PT ;  /* 0x0000001b69007c0c */ /* 0x000fe2000bf86270 */
[----:B-1----:R-:W-:Y:S01]  /*46a0*/  IMAD.WIDE.U32 R4, R7, c[0x0][0x1c0], R2 ;  /* 0x0000700007047a25 */ /* 0x002fe200078e0002 */
[----:B------:R-:W-:-:S02]  /*46b0*/  ISETP.GE.AND P5, PT, R104, UR27, PT ;  /* 0x0000001b68007c0c */ /* 0x000fc4000bfa6270 */
[----:B------:R-:W-:Y:S02]  /*46c0*/  ISETP.GE.AND P6, PT, R103, UR27, PT ;  /* 0x0000001b67007c0c */ /* 0x000fe4000bfc6270 */
[----:B------:R-:W-:Y:S02]  /*46d0*/  LEA R6, P1, R4, UR14, 0x2 ;  /* 0x0000000e04067c11 */ /* 0x000fe4000f8210ff */
[----:B------:R-:W-:-:S04]  /*46e0*/  IADD3 R7, R5, UR18, RZ ;  /* 0x0000001205077c10 */ /* 0x000fc8000fffe0ff */
[----:B------:R-:W-:Y:S02]  /*46f0*/  LEA.HI.X R7, R4, UR16, R7, 0x2, P1 ;  /* 0x0000001004077c11 */ /* 0x000fe400088f1407 */
[----:B------:R-:W-:Y:S01]  /*4700*/  ISETP.GE.AND P1, PT, R102, UR27, PT ;  /* 0x0000001b66007c0c */ /* 0x000fe2000bf26270 */
[----:B------:R-:W-:Y:S01]  /*4710*/  CS2R R4, SRZ ;  /* 0x0000000000047805 */ /* 0x000fe2000001ff00 */
[----:B--2---:R-:W-:Y:S04]  /*4720*/  STS [R90], R9 ;  /* 0x000000095a007388 */ /* 0x004fe80000000800 */
[----:B---3--:R-:W-:Y:S04]  /*4730*/  STS [R89+0x80], R8 ;  /* 0x0000800859007388 */ /* 0x008fe80000000800 */
[----:B----4-:R-:W-:Y:S04]  /*4740*/  STS [R88+0x100], R11 ;  /* 0x0001000b58007388 */ /* 0x010fe80000000800 */
[----:B-----5:R-:W-:Y:S04]  /*4750*/  STS [R87+0x180], R10 ;  /* 0x0001800a57007388 */ /* 0x020fe80000000800 */
[----:B------:R-:W-:Y:S04]  /*4760*/  STS [R86+0x200], R115 ;  /* 0x0002007356007388 */ /* 0x000fe80000000800 */
[----:B------:R-:W-:Y:S04]  /*4770*/  STS [R85+0x280], R116 ;  /* 0x0002807455007388 */ /* 0x000fe80000000800 */
[----:B------:R0:W-:Y:S04]  /*4780*/  STS [R84+0x300], R117 ;  /* 0x0003007554007388 */ /* 0x0001e80000000800 */
[----:B------:R1:W-:Y:S04]  /*4790*/  STS [R83+0x380], R118 ;  /* 0x0003807653007388 */ /* 0x0003e80000000800 */
[----:B------:R2:W-:Y:S01]  /*47a0*/  STS [R82+0x400], R119 ;  /* 0x0004007752007388 */ /* 0x0005e20000000800 */
[----:B0-----:R-:W-:-:S03]  /*47b0*/  CS2R R116, SRZ ;  /* 0x0000000000747805 */ /* 0x001fc6000001ff00 */
[----:B------:R-:W-:Y:S01]  /*47c0*/  STS [R81+0x480], R120 ;  /* 0x0004807851007388 */ /* 0x000fe20000000800 */
[----:B-1----:R-:W-:-:S03]  /*47d0*/  HFMA2.MMA R83, -RZ, RZ, 0, 0 ;  /* 0x00000000ff537435 */ /* 0x002fc600000001ff */
[----:B------:R-:W0:Y:S01]  /*47e0*/  S2R R115, SR_TID.X ;  /* 0x0000000000737919 */ /* 0x000e220000002100 */
[----:B--2---:R-:W-:-:S03]  /*47f0*/  CS2R R118, SRZ ;  /* 0x0000000000767805 */ /* 0x004fc6000001ff00 */
[----:B------:R1:W-:Y:S04]  /*4800*/  STS [R80+0x500], R121 ;  /* 0x0005007950007388 */ /* 0x0003e80000000800 */
[----:B------:R-:W-:Y:S04]  /*4810*/  STS [R79+0x580], R128 ;  /* 0x000580804f007388 */ /* 0x000fe80000000800 */
[----:B------:R-:W-:Y:S01]  /*4820*/  STS [R78+0x600], R127 ;  /* 0x0006007f4e007388 */ /* 0x000fe20000000800 */
[----:B-1----:R-:W-:-:S03]  /*4830*/  CS2R R120, SRZ ;  /* 0x0000000000787805 */ /* 0x002fc6000001ff00 */
[----:B------:R-:W-:Y:S04]  /*4840*/  STS [R77+0x680], R130 ;  /* 0x000680824d007388 */ /* 0x000fe80000000800 */
[----:B------:R1:W-:Y:S04]  /*4850*/  STS [R76+0x700], R129 ;  /* 0x000700814c007388 */ /* 0x0003e80000000800 */
[----:B------:R-:W-:Y:S01]  /*4860*/  STS [R75+0x780], R132 ;  /* 0x000780844b007388 */ /* 0x000fe20000000800 */
        /* <DEDUP_REMOVED lines=20> */
[----:B------:R-:W-:Y:S01]  /*49b0*/  ISETP.GE.AND P4, PT, R93, UR27, PT ;  /* 0x0000001b5d007c0c */ /* 0x000fe2000bf86270 */
[----:B------:R0:W1:Y:S02]  /*49c0*/  MUFU.EX2 R162, R9 ;  /* 0x0000000900a27308 */ /* 0x0000640000000800 */
[----:B------:R2:W3:Y:S04]  /*49d0*/  @!P5 LDG.E R120, [R6.64+0x480] ;  /* 0x000480140678d981 */ /* 0x0004e8000c1e1900 */
[----:B------:R2:W3:Y:S01]  /*49e0*/  @!P6 LDG.E R119, [R6.64+0x500] ;  /* 0x000500140677e981 */ /* 0x0004e2000c1e1900 */
[----:B0-----:R-:W-:-:S03]  /*49f0*/  CS2R R8, SRZ ;  /* 0x0000000000087805 */ /* 0x001fc6000001ff00 */
[----:B------:R2:W3:Y:S01]  /*4a00*/  @!P2 LDG.E R5, [R6.64+0x600] ;  /* 0x000600140605a981 */ /* 0x0004e2000c1e1900 */
[----:B------:R-:W-:-:S03]  /*4a10*/  ISETP.GE.AND P5, PT, R92, UR27, PT ;  /* 0x0000001b5c007c0c */ /* 0x000fc6000bfa6270 */
[----:B------:R2:W3:Y:S04]  /*4a20*/  @!P3 LDG.E R4, [R6.64+0x680] ;  /* 0x000680140604b981 */ /* 0x0004e8000c1e1900 */
[----:B------:R2:W3:Y:S04]  /*4a30*/  @!P1 LDG.E R8, [R6.64+0x580] ;  /* 0x0005801406089981 */ /* 0x0004e8000c1e1900 */
[----:B------:R2:W3:Y:S04]  /*4a40*/  @!P4 LDG.E R9, [R6.64+0x700] ;  /* 0x000700140609c981 */ /* 0x0004e8000c1e1900 */
[----:B------:R-:W0:Y:S04]  /*4a50*/  LDS R74, [R74] ;  /* 0x000000004a4a7984 */ /* 0x000e280000000800 */
[----:B------:R2:W3:Y:S04]  /*4a60*/  @!P5 LDG.E R116, [R6.64+0x780] ;  /* 0x000780140674d981 */ /* 0x0004e8000c1e1900 */
[----:B------:R1:W0:Y:S04]  /*4a70*/  LDS R75, [R72+0x8] ;  /* 0x00000800484b7984 */ /* 0x0002280000000800 */
[----:B------:R-:W0:Y:S04]  /*4a80*/  LDS R70, [R70+0x10] ;  /* 0x0000100046467984 */ /* 0x000e280000000800 */
[----:B--2---:R-:W2:Y:S04]  /*4a90*/  LDS R7, [R68+0x18] ;  /* 0x0000180044077984 */ /* 0x004ea80000000800 */
[----:B------:R-:W2:Y:S01]  /*4aa0*/  LDS R66, [R66+0x20] ;  /* 0x0000200042427984 */ /* 0x000ea20000000800 */
[----:B------:R-:W-:-:S02]  /*4ab0*/  FMUL.FTZ R11, R10, R57 ;  /* 0x000000390a0b7220 */ /* 0x000fc40000410000 */
[C---:B-1----:R-:W-:Y:S01]  /*4ac0*/  FMUL.FTZ R76, R10.reuse, R56 ;  /* 0x000000380a4c7220 */ /* 0x042fe20000410000 */
[----:B------:R-:W1:Y:S01]  /*4ad0*/  LDS R73, [R73+0x4] ;  /* 0x0000040049497984 */ /* 0x000e620000000800 */
[----:B------:R0:W-:Y:S03]  /*4ae0*/  MUFU.EX2 R160, R11 ;  /* 0x0000000b00a07308 */ /* 0x0001e60000000800 */
[----:B------:R-:W1:Y:S01]  /*4af0*/  LDS R65, [R65+0x24] ;  /* 0x0000240041417984 */ /* 0x000e620000000800 */
[----:B------:R-:W-:-:S03]  /*4b00*/  FMUL.FTZ R78, R10, R54 ;  /* 0x000000360a4e7220 */ /* 0x000fc60000410000 */
[----:B------:R-:W-:Y:S01]  /*4b10*/  LDS R69, [R69+0x14] ;  /* 0x0000140045457984 */ /* 0x000fe20000000800 */
[----:B0-----:R-:W-:Y:S01]  /*4b20*/  IMAD.SHL.U32 R11, R115, 0x10, RZ ;  /* 0x00000010730b7824 */ /* 0x001fe200078e00ff */
[----:B------:R0:W0:Y:S01]  /*4b30*/  MUFU.EX2 R158, R76 ;  /* 0x0000004c009e7308 */ /* 0x0000220000000800 */
[----:B------:R-:W-:Y:S01]  /*4b40*/  FMUL.FTZ R72, R10, R52 ;  /* 0x000000340a487220 */ /* 0x000fe20000410000 */
[----:B------:R-:W-:Y:S02]  /*4b50*/  LDS R62, [R62+0x30] ;  /* 0x000030003e3e7984 */ /* 0x000fe40000000800 */
[----:B------:R-:W-:Y:S02]  /*4b60*/  IADD3 R6, R11, 0xa, RZ ;  /* 0x0000000a0b067810 */ /* 0x000fe40007ffe0ff */
[----:B------:R-:W-:Y:S04]  /*4b70*/  LDS R61, [R61+0x34] ;  /* 0x000034003d3d7984 */ /* 0x000fe80000000800 */
[----:B0-----:R0:W1:Y:S01]  /*4b80*/  LDS R76, [R71+0xc] ;  /* 0x00000c00474c7984 */ /* 0x0010620000000800 */
[----:B------:R-:W1:Y:S01]  /*4b90*/  MUFU.EX2 R78, R78 ;  /* 0x0000004e004e7308 */ /* 0x000e620000000800 */
[----:B------:R-:W-:Y:S01]  /*4ba0*/  ISETP.GE.U32.AND P1, PT, R6, UR27, PT ;  /* 0x0000001b06007c0c */ /* 0x000fe2000bf26070 */
[----:B------:R-:W-:Y:S01]  /*4bb0*/  FMUL.FTZ R74, R19, R74 ;  /* 0x0000004a134a7220 */ /* 0x000fe20000410000 */
[----:B------:R-:W-:Y:S01]  /*4bc0*/  LDS R59, [R59+0x3c] ;  /* 0x00003c003b3b7984 */ /* 0x000fe20000000800 */
[C---:B0-----:R-:W-:Y:S01]  /*4bd0*/  IADD3 R71, R11.reuse, 0xb, RZ ;  /* 0x0000000b0b477810 */ /* 0x041fe20007ffe0ff */
[----:B------:R-:W-:Y:S01]  /*4be0*/  FMUL.FTZ R6, R10, R50 ;  /* 0x000000320a067220 */ /* 0x000fe20000410000 */
[----:B------:R-:W-:-:S02]  /*4bf0*/  ISETP.GE.U32.AND P6, PT, R11, UR27, PT ;  /* 0x0000001b0b007c0c */ /* 0x000fc4000bfc6070 */
[----:B------:R-:W-:Y:S01]  /*4c00*/  ISETP.GE.U32.AND P4, PT, R71, UR27, PT ;  /* 0x0000001b47007c0c */ /* 0x000fe2000bf86070 */
[----:B------:R-:W-:Y:S01]  /*4c10*/  FMUL.FTZ R71, R10, R49 ;  /* 0x000000310a477220 */ /* 0x000fe20000410000 */
[----:B------:R-:W0:Y:S01]  /*4c20*/  MUFU.EX2 R72, R72 ;  /* 0x0000004800487308 */ /* 0x000e220000000800 */
[----:B------:R-:W-:Y:S01]  /*4c30*/  FSEL R163, R74, RZ, !P6 ;  /* 0x000000ff4aa37208 */ /* 0x000fe20007000000 */
[----:B------:R-:W-:Y:S01]  /*4c40*/  FMUL.FTZ R75, R20, R75 ;  /* 0x0000004b144b7220 */ /* 0x000fe20000410000 */
[----:B------:R-:W-:Y:S02]  /*4c50*/  FSEL R162, R162, 1, !P6 ;  /* 0x3f800000a2a27808 */ /* 0x000fe40007000000 */
[----:B------:R-:W-:-:S03]  /*4c60*/  ISETP.GE.U32.AND P6, PT, R112, UR27, PT ;  /* 0x0000001b70007c0c */ /* 0x000fc6000bfc6070 */
[----:B------:R0:W1:Y:S01]  /*4c70*/  MUFU.EX2 R148, R6 ;  /* 0x0000000600947308 */ /* 0x0000620000000800 */
[----:B------:R-:W-:Y:S01]  /*4c80*/  FSEL R159, R75, RZ, !P6 ;  /* 0x000000ff4b9f7208 */ /* 0x000fe20007000000 */
[----:B------:R-:W-:Y:S01]  /*4c90*/  FMUL.FTZ R70, R21, R70 ;  /* 0x0000004615467220 */ /* 0x000fe20000410000 */
[----:B------:R-:W-:-:S05]  /*4ca0*/  FSEL R158, R158, 1, !P6 ;  /* 0x3f8000009e9e7808 */ /* 0x000fca0007000000 */
[----:B------:R2:W1:Y:S01]  /*4cb0*/  MUFU.EX2 R146, R71 ;  /* 0x0000004700927308 */ /* 0x0004620000000800 */
[----:B0-----:R-:W-:Y:S01]  /*4cc0*/  FMUL.FTZ R6, R10, R48 ;  /* 0x000000300a067220 */ /* 0x001fe20000410000 */
[----:B------:R-:W-:Y:S01]  /*4cd0*/  ISETP.GE.U32.AND P6, PT, R110, UR27, PT ;  /* 0x0000001b6e007c0c */ /* 0x000fe2000bfc6070 */
[----:B--2---:R0:W2:Y:S05]  /*4ce0*/  LDS R71, [R64+0x28] ;  /* 0x0000280040477984 */ /* 0x0040aa0000000800 */
[----:B------:R0:W-:Y:S01]  /*4cf0*/  MUFU.EX2 R144, R6 ;  /* 0x0000000600907308 */ /* 0x0001e20000000800 */
[----:B------:R-:W-:Y:S01]  /*4d00*/  FSEL R155, R70, RZ, !P6 ;  /* 0x000000ff469b7208 */ /* 0x000fe20007000000 */
[----:B------:R-:W-:Y:S01]  /*4d10*/  FMUL.FTZ R7, R22, R7 ;  /* 0x0000000716077220 */ /* 0x000fe20000410000 */
[----:B-1----:R-:W-:-:S02]  /*4d20*/  FSEL R154, R78, 1, !P6 ;  /* 0x3f8000004e9a7808 */ /* 0x002fc40007000000 */
[----:B------:R-:W-:Y:S01]  /*4d30*/  ISETP.GE.U32.AND P6, PT, R108, UR27, PT ;  /* 0x0000001b6c007c0c */ /* 0x000fe2000bfc6070 */
[----:B0-----:R0:W1:Y:S01]  /*4d40*/  LDS R6, [R67+0x1c] ;  /* 0x00001c0043067984 */ /* 0x0010620000000800 */
[C---:B------:R-:W-:Y:S01]  /*4d50*/  IADD3 R64, R11.reuse, 0xd, RZ ;  /* 0x0000000d0b407810 */ /* 0x040fe20007ffe0ff */
[----:B------:R-:W-:Y:S01]  /*4d60*/  FMUL.FTZ R77, R10, R55 ;  /* 0x000000370a4d7220 */ /* 0x000fe20000410000 */
[----:B------:R-:W-:Y:S01]  /*4d70*/  IADD3 R80, R11, 0x8, RZ ;  /* 0x000000080b507810 */ /* 0x000fe20007ffe0ff */
[----:B------:R-:W-:Y:S01]  /*4d80*/  FMUL.FTZ R66, R23, R66 ;  /* 0x0000004217427220 */ /* 0x000fe20000410000 */
[----:B------:R-:W-:Y:S02]  /*4d90*/  FSEL R151, R7, RZ, !P6 ;  /* 0x000000ff07977208 */ /* 0x000fe40007000000 */
[----:B------:R-:W-:Y:S02]  /*4da0*/  FSEL R150, R72, 1, !P6 ;  /* 0x3f80000048967808 */ /* 0x000fe40007000000 */
[----:B------:R-:W-:-:S02]  /*4db0*/  ISETP.GE.U32.AND P6, PT, R64, UR27, PT ;  /* 0x0000001b40007c0c */ /* 0x000fc4000bfc6070 */
[----:B------:R-:W-:Y:S02]  /*4dc0*/  ISETP.GE.U32.AND P3, PT, R80, UR27, PT ;  /* 0x0000001b50007c0c */ /* 0x000fe4000bf66070 */
[C---:B------:R-:W-:Y:S01]  /*4dd0*/  IADD3 R64, R11.reuse, 0xe, RZ ;  /* 0x0000000e0b407810 */ /* 0x040fe20007ffe0ff */
[----:B------:R-:W0:Y:S01]  /*4de0*/  MUFU.EX2 R77, R77 ;  /* 0x0000004d004d7308 */ /* 0x000e220000000800 */
[----:B------:R-:W-:Y:S01]  /*4df0*/  IADD3 R81, R11, 0x9, RZ ;  /* 0x000000090b517810 */ /* 0x000fe20007ffe0ff */
[----:B------:R-:W-:Y:S01]  /*4e00*/  FMUL.FTZ R79, R10, R53 ;  /* 0x000000350a4f7220 */ /* 0x000fe20000410000 */
[----:B------:R-:W-:Y:S02]  /*4e10*/  FSEL R149, R66, RZ, !P3 ;  /* 0x000000ff42957208 */ /* 0x000fe40005800000 */
[----:B------:R-:W-:Y:S01]  /*4e20*/  FSEL R148, R148, 1, !P3 ;  /* 0x3f80000094947808 */ /* 0x000fe20005800000 */
[----:B------:R-:W-:Y:S01]  /*4e30*/  FMUL.FTZ R73, R18, R73 ;  /* 0x0000004912497220 */ /* 0x000fe20000410000 */
[----:B------:R-:W-:Y:S01]  /*4e40*/  ISETP.GE.U32.AND P3, PT, R64, UR27, PT ;  /* 0x0000001b40007c0c */ /* 0x000fe2000bf66070 */
[----:B------:R-:W-:Y:S01]  /*4e50*/  FMUL.FTZ R65, R14, R65 ;  /* 0x000000410e417220 */ /* 0x000fe20000410000 */
[----:B------:R0:W1:Y:S01]  /*4e60*/  LDS R64, [R63+0x2c] ;  /* 0x00002c003f407984 */ /* 0x0000620000000800 */
[----:B------:R-:W-:-:S02]  /*4e70*/  ISETP.GE.U32.AND P2, PT, R81, UR27, PT ;  /* 0x0000001b51007c0c */ /* 0x000fc4000bf46070 */
[----:B------:R-:W-:Y:S02]  /*4e80*/  ISETP.GE.U32.AND P5, PT, R113, UR27, PT ;  /* 0x0000001b71007c0c */ /* 0x000fe4000bfa6070 */
[C---:B------:R-:W-:Y:S02]  /*4e90*/  IADD3 R68, R11.reuse, 0xc, RZ ;  /* 0x0000000c0b447810 */ /* 0x040fe40007ffe0ff */
[----:B------:R-:W-:Y:S01]  /*4ea0*/  IADD3 R11, R11, 0xf, RZ ;  /* 0x0000000f0b0b7810 */ /* 0x000fe20007ffe0ff */
[----:B------:R-:W1:Y:S01]  /*4eb0*/  MUFU.EX2 R79, R79 ;  /* 0x0000004f004f7308 */ /* 0x000e620000000800 */
[----:B------:R-:W-:Y:S01]  /*4ec0*/  FSEL R161, R73, RZ, !P5 ;  /* 0x000000ff49a17208 */ /* 0x000fe20006800000 */
[----:B------:R-:W-:Y:S01]  /*4ed0*/  FMUL.FTZ R7, R10, R45 ;  /* 0x0000002d0a077220 */ /* 0x000fe20000410000 */
[----:B------:R-:W-:Y:S02]  /*4ee0*/  FSEL R160, R160, 1, !P5 ;  /* 0x3f800000a0a07808 */ /* 0x000fe40006800000 */
[----:B------:R-:W-:-:S02]  /*4ef0*/  FSEL R147, R65, RZ, !P2 ;  /* 0x000000ff41937208 */ /* 0x000fc40005000000 */
[----:B------:R-:W-:Y:S02]  /*4f00*/  FSEL R146, R146, 1, !P2 ;  /* 0x3f80000092927808 */ /* 0x000fe40005000000 */
[----:B------:R-:W-:Y:S01]  /*4f10*/  ISETP.GE.U32.AND P2, PT, R11, UR27, PT ;  /* 0x0000001b0b007c0c */ /* 0x000fe2000bf46070 */
[----:B------:R-:W-:Y:S01]  /*4f20*/  FMUL.FTZ R11, R10, R51 ;  /* 0x000000330a0b7220 */ /* 0x000fe20000410000 */
[----:B------:R-:W-:Y:S01]  /*4f30*/  ISETP.GE.U32.AND P5, PT, R111, UR27, PT ;  /* 0x0000001b6f007c0c */ /* 0x000fe2000bfa6070 */
[----:B------:R-:W-:Y:S01]  /*4f40*/  FMUL.FTZ R76, R17, R76 ;  /* 0x0000004c114c7220 */ /* 0x000fe20000410000 */
[----:B------:R2:W-:Y:S01]  /*4f50*/  MUFU.EX2 R139, R7 ;  /* 0x00000007008b7308 */ /* 0x0005e20000000800 */
[-C--:B------:R-:W-:Y:S01]  /*4f60*/  FFMA.FTZ R65, R163, R160.reuse, R161 ;  /* 0x000000a0a3417223 */ /* 0x080fe200000100a1 */
[----:B0-----:R-:W-:Y:S01]  /*4f70*/  FSEL R156, R77, 1, !P5 ;  /* 0x3f8000004d9c7808 */ /* 0x001fe20006800000 */
[----:B------:R-:W-:Y:S01]  /*4f80*/  FMUL.FTZ R67, R162, R160 ;  /* 0x000000a0a2437220 */ /* 0x000fe20000410000 */
[----:B------:R-:W-:Y:S01]  /*4f90*/  FSEL R157, R76, RZ, !P5 ;  /* 0x000000ff4c9d7208 */ /* 0x000fe20006800000 */
[----:B------:R-:W-:-:S03]  /*4fa0*/  FFMA.FTZ R65, R158, R65, R159 ;  /* 0x000000419e417223 */ /* 0x000fc6000001009f */
[----:B------:R-:W0:Y:S01]  /*4fb0*/  MUFU.EX2 R11, R11 ;  /* 0x0000000b000b7308 */ /* 0x000e220000000800 */
[----:B--2---:R2:W2:Y:S01]  /*4fc0*/  LDS R7, [R60+0x38] ;  /* 0x000038003c077984 */ /* 0x0044a20000000800 */
[----:B------:R-:W-:Y:S01]  /*4fd0*/  FMUL.FTZ R69, R16, R69 ;  /* 0x0000004510457220 */ /* 0x000fe20000410000 */
[----:B------:R-:W-:Y:S01]  /*4fe0*/  ISETP.GE.U32.AND P5, PT, R109, UR27, PT ;  /* 0x0000001b6d007c0c */ /* 0x000fe2000bfa6070 */
[----:B------:R-:W-:Y:S02]  /*4ff0*/  FMUL.FTZ R67, R158, R67 ;  /* 0x000000439e437220 */ /* 0x000fe40000410000 */
[----:B------:R-:W-:Y:S02]  /*5000*/  FFMA.FTZ R65, R156, R65, R157 ;  /* 0x000000419c417223 */ /* 0x000fe4000001009d */
[----:B------:R-:W-:Y:S01]  /*5010*/  FMUL.FTZ R71, R24, R71 ;  /* 0x0000004718477220 */ /* 0x000fe20000410000 */
[----:B------:R-:W-:Y:S01]  /*5020*/  FSEL R153, R69, RZ, !P5 ;  /* 0x000000ff45997208 */ /* 0x000fe20006800000 */
[----:B------:R-:W-:Y:S01]  /*5030*/  FMUL.FTZ R67, R156, R67 ;  /* 0x000000439c437220 */ /* 0x000fe20000410000 */
[----:B-1----:R-:W-:Y:S01]  /*5040*/  FSEL R152, R79, 1, !P5 ;  /* 0x3f8000004f987808 */ /* 0x002fe20006800000 */
[----:B------:R-:W-:Y:S01]  /*5050*/  FFMA.FTZ R65, R154, R65, R155 ;  /* 0x000000419a417223 */ /* 0x000fe2000001009b */
        /* <DEDUP_REMOVED lines=8> */
[C---:B------:R-:W-:Y:S02]  /*50e0*/  FMUL.FTZ R68, R10.reuse, R46 ;  /* 0x0000002e0a447220 */ /* 0x040fe40000410000 */
[----:B------:R-:W-:Y:S01]  /*50f0*/  FMUL.FTZ R63, R10, R44 ;  /* 0x0000002c0a3f7220 */ /* 0x000fe20000410000 */
[----:B------:R-:W1:Y:S01]  /*5100*/  MUFU.EX2 R141, R141 ;  /* 0x0000008d008d7308 */ /* 0x000e620000000800 */
[----:B------:R-:W-:Y:S01]  /*5110*/  FMUL.FTZ R67, R152, R67 ;  /* 0x0000004398437220 */ /* 0x000fe20000410000 */
[----:B------:R-:W-:Y:S01]  /*5120*/  FSEL R143, R6, RZ, !P1 ;  /* 0x000000ff068f7208 */ /* 0x000fe20004800000 */
[C---:B------:R-:W-:Y:S01]  /*5130*/  FFMA.FTZ R65, R150.reuse, R65, R151 ;  /* 0x0000004196417223 */ /* 0x040fe20000010097 */
[----:B0-----:R-:W-:Y:S01]  /*5140*/  FSEL R142, R11, 1, !P1 ;  /* 0x3f8000000b8e7808 */ /* 0x001fe20004800000 */
[----:B------:R-:W-:-:S03]  /*5150*/  FMUL.FTZ R67, R150, R67 ;  /* 0x0000004396437220 */ /* 0x000fc60000410000 */
[----:B------:R-:W0:Y:S01]  /*5160*/  MUFU.EX2 R68, R68 ;  /* 0x0000004400447308 */ /* 0x000e220000000800 */
[C---:B------:R-:W-:Y:S02]  /*5170*/  FFMA.FTZ R65, R142.reuse, R65, R143 ;  /* 0x000000418e417223 */ /* 0x040fe4000001008f */
[----:B------:R-:W-:-:S05]  /*5180*/  FMUL.FTZ R67, R142, R67 ;  /* 0x000000438e437220 */ /* 0x000fca0000410000 */
[----:B------:R-:W0:Y:S01]  /*5190*/  MUFU.EX2 R63, R63 ;  /* 0x0000003f003f7308 */ /* 0x000e220000000800 */
[----:B------:R-:W-:Y:S02]  /*51a0*/  FFMA.FTZ R65, R148, R65, R149 ;  /* 0x0000004194417223 */ /* 0x000fe40000010095 */
[----:B------:R-:W-:Y:S02]  /*51b0*/  FMUL.FTZ R10, R10, R43 ;  /* 0x0000002b0a0a7220 */ /* 0x000fe40000410000 */
[----:B------:R-:W-:Y:S02]  /*51c0*/  FMUL.FTZ R64, R13, R64 ;  /* 0x000000400d407220 */ /* 0x000fe40000410000 */
[----:B------:R-:W-:Y:S02]  /*51d0*/  FMUL.FTZ R67, R148, R67 ;  /* 0x0000004394437220 */ /* 0x000fe40000410000 */
[C---:B------:R-:W-:Y:S01]  /*51e0*/  FFMA.FTZ R65, R146.reuse, R65, R147 ;  /* 0x0000004192417223 */ /* 0x040fe20000010093 */
[----:B------:R-:W0:Y:S01]  /*51f0*/  MUFU.EX2 R10, R10 ;  /* 0x0000000a000a7308 */ /* 0x000e220000000800 */
[----:B------:R-:W-:Y:S01]  /*5200*/  FMUL.FTZ R62, R25, R62 ;  /* 0x0000003e193e7220 */ /* 0x000fe20000410000 */
[----:B-1----:R-:W-:Y:S01]  /*5210*/  FSEL R141, R141, 1, !P4 ;  /* 0x3f8000008d8d7808 */ /* 0x002fe20006000000 */
[----:B------:R-:W-:Y:S01]  /*5220*/  FMUL.FTZ R67, R146, R67 ;  /* 0x0000004392437220 */ /* 0x000fe20000410000 */
[----:B------:R-:W-:Y:S01]  /*5230*/  FSEL R137, R64, RZ, !P4 ;  /* 0x000000ff40897208 */ /* 0x000fe20006000000 */
[----:B--2---:R-:W-:Y:S01]  /*5240*/  FFMA.FTZ R60, R144, R65, R145 ;  /* 0x00000041903c7223 */ /* 0x004fe20000010091 */
[----:B0-----:R-:W-:Y:S01]  /*5250*/  FSEL R140, R68, 1, !P5 ;  /* 0x3f800000448c7808 */ /* 0x001fe20006800000 */
[----:B------:R-:W-:Y:S01]  /*5260*/  FMUL.FTZ R61, R12, R61 ;  /* 0x0000003d0c3d7220 */ /* 0x000fe20000410000 */
[----:B------:R-:W-:Y:S01]  /*5270*/  FSEL R138, R63, 1, !P3 ;  /* 0x3f8000003f8a7808 */ /* 0x000fe20005800000 */
        /* <DEDUP_REMOVED lines=12> */
[----:B------:R-:W-:Y:S01]  /*5340*/  FSEL R133, R10, 1, !P2 ;  /* 0x3f8000000a857808 */ /* 0x000fe20005000000 */
[----:B------:R-:W-:Y:S01]  /*5350*/  FMUL.FTZ R7, R139, R6 ;  /* 0x000000068b077220 */ /* 0x000fe20000410000 */
[----:B------:R-:W-:Y:S01]  /*5360*/  FSEL R132, R59, RZ, !P2 ;  /* 0x000000ff3b847208 */ /* 0x000fe20005000000 */
[----:B------:R-:W-:-:S02]  /*5370*/  FFMA.FTZ R11, R138, R11, R134 ;  /* 0x0000000b8a0b7223 */ /* 0x000fc40000010086 */
        /* <DEDUP_REMOVED lines=16> */
[----:B------:R-:W-:-:S11]  /*5480*/  IADD3 R59, R91, R114, RZ ;  /* 0x000000725b3b7210 */ /* 0x000fd60007ffe0ff */
        /* <DEDUP_REMOVED lines=14> */
[C---:B------:R-:W-:Y:S02]  /*5570*/  IADD3 R82, R59.reuse, 0x80, RZ ;  /* 0x000000803b527810 */ /* 0x040fe40007ffe0ff */
[----:B------:R-:W-:Y:S02]  /*5580*/  LEA.HI.SX32 R86, R86, R59, 0x1b ;  /* 0x0000003b56567211 */ /* 0x000fe400078fdaff */
[C---:B------:R-:W-:Y:S02]  /*5590*/  IADD3 R80, R59.reuse, 0xa0, RZ ;  /* 0x000000a03b507810 */ /* 0x040fe40007ffe0ff */
[----:B------:R-:W-:Y:S01]  /*55a0*/  IADD3 R78, R59, 0xc0, RZ ;  /* 0x000000c03b4e7810 */ /* 0x000fe20007ffe0ff */
[----:B------:R-:W-:Y:S01]  /*55b0*/  IMAD.SHL.U32 R90, R90, 0x4, RZ ;  /* 0x000000045a5a7824 */ /* 0x000fe200078e00ff */
[----:B------:R-:W-:-:S02]  /*55c0*/  ISETP.GE.AND P1, PT, R114, 0x10, PT ;  /* 0x000000107200780c */ /* 0x000fc40003f26270 */
[C---:B------:R-:W-:Y:S02]  /*55d0*/  IADD3 R76, R59.reuse, 0xe0, RZ ;  /* 0x000000e03b4c7810 */ /* 0x040fe40007ffe0ff */
[----:B------:R-:W-:Y:S02]  /*55e0*/  IADD3 R74, R59, 0x100, RZ ;  /* 0x000001003b4a7810 */ /* 0x000fe40007ffe0ff */
[-C--:B------:R-:W-:Y:S02]  /*55f0*/  LEA.HI.SX32 R84, R84, R59.reuse, 0x1b ;  /* 0x0000003b54547211 */ /* 0x080fe400078fdaff */
[----:B------:R-:W-:Y:S01]  /*5600*/  LEA.HI.SX32 R82, R82, R59, 0x1b ;  /* 0x0000003b52527211 */ /* 0x000fe200078fdaff */
[----:B------:R-:W-:Y:S01]  /*5610*/  IMAD.SHL.U32 R88, R86, 0x4, RZ ;  /* 0x0000000456587824 */ /* 0x000fe200078e00ff */
[----:B------:R-:W-:Y:S02]  /*5620*/  SHF.L.U32 R89, R89, 0x2, RZ ;  /* 0x0000000259597819 */ /* 0x000fe400000006ff */
[----:B------:R-:W-:-:S02]  /*5630*/  IADD3 R72, R59, 0x120, RZ ;  /* 0x000001203b487810 */ /* 0x000fc40007ffe0ff */
[C---:B------:R-:W-:Y:S02]  /*5640*/  IADD3 R70, R59.reuse, 0x140, RZ ;  /* 0x000001403b467810 */ /* 0x040fe40007ffe0ff */
[-C--:B------:R-:W-:Y:S02]  /*5650*/  LEA.HI.SX32 R80, R80, R59.reuse, 0x1b ;  /* 0x0000003b50507211 */ /* 0x080fe400078fdaff */
[-C--:B------:R-:W-:Y:S01]  /*5660*/  LEA.HI.SX32 R78, R78, R59.reuse, 0x1b ;  /* 0x0000003b4e4e7211 */ /* 0x080fe200078fdaff */
[----:B---3--:R-:W-:Y:S01]  /*5670*/  STS [R90+0x1080], R125 ;  /* 0x0010807d5a007388 */ /* 0x008fe20000000800 */
[C---:B------:R-:W-:Y:S01]  /*5680*/  IADD3 R68, R59.reuse, 0x160, RZ ;  /* 0x000001603b447810 */ /* 0x040fe20007ffe0ff */
[----:B------:R-:W-:Y:S01]  /*5690*/  IMAD.SHL.U32 R86, R82, 0x4, RZ ;  /* 0x0000000452567824 */ /* 0x000fe200078e00ff */
[----:B------:R-:W-:Y:S02]  /*56a0*/  IADD3 R66, R59, 0x180, RZ ;  /* 0x000001803b427810 */ /* 0x000fe40007ffe0ff */
[----:B------:R-:W-:-:S02]  /*56b0*/  LEA.HI.SX32 R76, R76, R59, 0x1b ;  /* 0x0000003b4c4c7211 */ /* 0x000fc400078fdaff */
[-C--:B------:R-:W-:Y:S02]  /*56c0*/  LEA.HI.SX32 R74, R74, R59.reuse, 0x1b ;  /* 0x0000003b4a4a7211 */ /* 0x080fe400078fdaff */
[----:B------:R-:W-:Y:S01]  /*56d0*/  SHF.L.U32 R87, R84, 0x2, RZ ;  /* 0x0000000254577819 */ /* 0x000fe200000006ff */
[----:B----4-:R-:W-:Y:S01]  /*56e0*/  STS [R89+0x1100], R126 ;  /* 0x0011007e59007388 */ /* 0x010fe20000000800 */
[C---:B------:R-:W-:Y:S01]  /*56f0*/  IADD3 R64, R59.reuse, 0x1a0, RZ ;  /* 0x000001a03b407810 */ /* 0x040fe20007ffe0ff */
[----:B------:R-:W-:Y:S01]  /*5700*/  IMAD.SHL.U32 R84, R78, 0x4, RZ ;  /* 0x000000044e547824 */ /* 0x000fe200078e00ff */
[----:B------:R-:W-:Y:S01]  /*5710*/  IADD3 R62, R59, 0x1c0, RZ ;  /* 0x000001c03b3e7810 */ /* 0x000fe20007ffe0ff */
[----:B-----5:R2:W-:Y:S01]  /*5720*/  STS [R88+0x1180], R83 ;  /* 0x0011805358007388 */ /* 0x0205e20000000800 */
[-C--:B------:R-:W-:Y:S02]  /*5730*/  LEA.HI.SX32 R72, R72, R59.reuse, 0x1b ;  /* 0x0000003b48487211 */ /* 0x080fe400078fdaff */
[----:B------:R-:W-:-:S02]  /*5740*/  LEA.HI.SX32 R70, R70, R59, 0x1b ;  /* 0x0000003b46467211 */ /* 0x000fc400078fdaff */
[----:B------:R-:W-:Y:S01]  /*5750*/  SHF.L.U32 R85, R80, 0x2, RZ ;  /* 0x0000000250557819 */ /* 0x000fe200000006ff */
[----:B------:R-:W-:Y:S01]  /*5760*/  STS [R87+0x1200], R124 ;  /* 0x0012007c57007388 */ /* 0x000fe20000000800 */
[-C--:B------:R-:W-:Y:S01]  /*5770*/  LEA.HI.SX32 R68, R68, R59.reuse, 0x1b ;  /* 0x0000003b44447211 */ /* 0x080fe200078fdaff */
[----:B------:R-:W-:Y:S01]  /*5780*/  IMAD.SHL.U32 R82, R74, 0x4, RZ ;  /* 0x000000044a527824 */ /* 0x000fe200078e00ff */
[-C--:B------:R-:W-:Y:S02]  /*5790*/  LEA.HI.SX32 R66, R66, R59.reuse, 0x1b ;  /* 0x0000003b42427211 */ /* 0x080fe400078fdaff */
        /* <DEDUP_REMOVED lines=18> */
[----:B------:R-:W-:-:S03]  /*58c0*/  IADD3 R60, R59, 0x1e0, RZ ;  /* 0x000001e03b3c7810 */ /* 0x000fc60007ffe0ff */
[----:B------:R-:W-:Y:S01]  /*58d0*/  STS [R81+0x1500], R120 ;  /* 0x0015007851007388 */ /* 0x000fe20000000800 */
[----:B------:R-:W-:-:S03]  /*58e0*/  IADD3 R67, R6, 0x8, RZ ;  /* 0x0000000806437810 */ /* 0x000fc60007ffe0ff */
[----:B------:R-:W-:Y:S01]  /*58f0*/  STS [R80+0x1580], R119 ;  /* 0x0015807750007388 */ /* 0x000fe20000000800 */
[----:B------:R-:W-:-:S03]  /*5900*/  LEA.HI.SX32 R60, R60, R59, 0x1b ;  /* 0x0000003b3c3c7211 */ /* 0x000fc600078fdaff */
[----:B------:R-:W-:Y:S01]  /*5910*/  STS [R79+0x1600], R8 ;  /* 0x001600084f007388 */ /* 0x000fe20000000800 */
[----:B------:R-:W-:-:S03]  /*5920*/  IADD3 R69, R6, 0x7, RZ ;  /* 0x0000000706457810 */ /* 0x000fc60007ffe0ff */
[----:B------:R0:W-:Y:S01]  /*5930*/  STS [R78+0x1680], R5 ;  /* 0x001680054e007388 */ /* 0x0001e20000000800 */
[----:B------:R-:W-:-:S03]  /*5940*/  IADD3 R59, R6, 0xf, RZ ;  /* 0x0000000f063b7810 */ /* 0x000fc60007ffe0ff */
[----:B------:R-:W-:Y:S01]  /*5950*/  STS [R77+0x1700], R4 ;  /* 0x001700044d007388 */ /* 0x000fe20000000800 */
[C---:B------:R-:W-:Y:S02]  /*5960*/  IADD3 R7, R6.reuse, 0xe, RZ ;  /* 0x0000000e06077810 */ /* 0x040fe40007ffe0ff */
[C---:B------:R-:W-:Y:S01]  /*5970*/  IADD3 R61, R6.reuse, 0xd, RZ ;  /* 0x0000000d063d7810 */ /* 0x040fe20007ffe0ff */
[----:B------:R1:W-:Y:S01]  /*5980*/  STS [R76+0x1780], R9 ;  /* 0x001780094c007388 */ /* 0x0003e20000000800 */
[C---:B------:R-:W-:Y:S02]  /*5990*/  IADD3 R63, R6.reuse, 0xb, RZ ;  /* 0x0000000b063f7810 */ /* 0x040fe40007ffe0ff */
[C---:B0-----:R-:W-:Y:S02]  /*59a0*/  IADD3 R5, R6.reuse, 0xc, RZ ;  /* 0x0000000c06057810 */ /* 0x041fe40007ffe0ff */
[C---:B------:R-:W-:Y:S02]  /*59b0*/  IADD3 R65, R6.reuse, 0x9, RZ ;  /* 0x0000000906417810 */ /* 0x040fe40007ffe0ff */
[----:B------:R-:W-:-:S02]  /*59c0*/  IADD3 R71, R6, 0x6, RZ ;  /* 0x0000000606477810 */ /* 0x000fc40007ffe0ff */
[C---:B------:R-:W-:Y:S02]  /*59d0*/  IADD3 R73, R6.reuse, 0x5, RZ ;  /* 0x0000000506497810 */ /* 0x040fe40007ffe0ff */
[C---:B-1----:R-:W-:Y:S02]  /*59e0*/  IADD3 R9, R6.reuse, 0xa, RZ ;  /* 0x0000000a06097810 */ /* 0x042fe40007ffe0ff */
[C---:B------:R-:W-:Y:S02]  /*59f0*/  IADD3 R117, R6.reuse, 0x4, RZ ;  /* 0x0000000406757810 */ /* 0x040fe40007ffe0ff */
[C---:B------:R-:W-:Y:S02]  /*5a00*/  IADD3 R119, R6.reuse, 0x3, RZ ;  /* 0x0000000306777810 */ /* 0x040fe40007ffe0ff */
[C---:B------:R-:W-:Y:S02]  /*5a10*/  IADD3 R121, R6.reuse, 0x2, RZ ;  /* 0x0000000206797810 */ /* 0x040fe40007ffe0ff */
[----:B------:R-:W-:-:S02]  /*5a20*/  IADD3 R123, R6, 0x1, RZ ;  /* 0x00000001067b7810 */ /* 0x000fc40007ffe0ff */
[-C--:B------:R-:W-:Y:S02]  /*5a30*/  LEA.HI.SX32 R66, R67, R6.reuse, 0x1b ;  /* 0x0000000643427211 */ /* 0x080fe400078fdaff */
[----:B------:R-:W-:Y:S02]  /*5a40*/  SHF.L.U32 R75, R60, 0x2, RZ ;  /* 0x000000023c4b7819 */ /* 0x000fe400000006ff */
[-C--:B------:R-:W-:Y:S01]  /*5a50*/  LEA.HI.SX32 R67, R69, R6.reuse, 0x1b ;  /* 0x0000000645437211 */ /* 0x080fe200078fdaff */
[----:B------:R-:W-:Y:S01]  /*5a60*/  USHF.L.U32 UR26, UR7, 0x3, URZ ;  /* 0x00000003071a7899 */ /* 0x000fe2000800063f */
        /* <DEDUP_REMOVED lines=42> */
[----:B------:R-:W0:Y:S04]  /*5d10*/  @!P0 LDS.64 R8, [UR26+0x2120] ;  /* 0x0021201aff088984 */ /* 0x000e280008000a00 */
        /* <DEDUP_REMOVED lines=36> */
.L_x_3654:
[----:B------:R-:W-:Y:S05]  /*5f60*/  BSYNC B0 ;  /* 0x0000000000007941 */ /* 0x000fea0003800000 */
.L_x_3653:
        /* <DEDUP_REMOVED lines=35> */
.L_x_3656:
[----:B------:R-:W-:Y:S05]  /*61a0*/  BSYNC B0 ;  /* 0x0000000000007941 */ /* 0x000fea0003800000 */
.L_x_3655:
        /* <DEDUP_REMOVED lines=22> */
.L_x_3652:
        /* <DEDUP_REMOVED lines=26> */
[----:B0-----:R-:W-:Y:S04]  /*64b0*/  LDS R9, [R90] ;  /* 0x000000005a097984 */ /* 0x001fe80000000800 */
[----:B------:R-:W-:Y:S04]  /*64c0*/  LDS R89, [R89+0x80] ;  /* 0x0000800059597984 */ /* 0x000fe80000000800 */
[----:B-1----:R-:W-:Y:S04]  /*64d0*/  LDS R11, [R88+0x100] ;  /* 0x00010000580b7984 */ /* 0x002fe80000000800 */
        /* <DEDUP_REMOVED lines=34> */
.L_x_3659:
[----:B------:R-:W-:Y:S05]  /*6700*/  BSYNC B0 ;  /* 0x0000000000007941 */ /* 0x000fea0003800000 */
.L_x_3658:
        /* <DEDUP_REMOVED lines=16> */
[----:B0-----:R-:W-:Y:S01]  /*6810*/  IMAD.U32 R7, RZ, RZ, UR7 ;  /* 0x00000007ff077e24 */ /* 0x001fe2000f8e00ff */
        /* <DEDUP_REMOVED lines=42> */
.L_x_3660:
[----:B------:R-:W-:Y:S05]  /*6ac0*/  EXIT ;  /* 0x000000000000794d */ /* 0x000fea0003800000 */
.L_x_3662:
        /* <DEDUP_REMOVED lines=11> */
.L_x_5422:


//--------------------- .text._Z25selective_scan_fwd_kernelI32Selective_Scan_fwd_kernel_traitsILi64ELi16ELi1ELb0ELb1ELb1ELb1EffEEv13SSMParamsBase --------------------------
	.section	.text._Z25selective_scan_fwd_kernelI32Selective_Scan_fwd_kernel_traitsILi64ELi16ELi1ELb0ELb1ELb1ELb1EffEEv13SSMParamsBase,"ax",@progbits
	.sectioninfo	@"SHI_REGISTERS=168"
	.align	128
        .global         _Z25selective_scan_fwd_kernelI32Selective_Scan_fwd_kernel_traitsILi64ELi16ELi1ELb0ELb1ELb1ELb1EffEEv13SSMParamsBase
        .type           _Z25selective_scan_fwd_kernelI32Selective_Scan_fwd_kernel_traitsILi64ELi16ELi1ELb0ELb1ELb1ELb1EffEEv13SSMParamsBase,@function
        .size           _Z25selective_scan_fwd_kernelI32Selective_Scan_fwd_kernel_traitsILi64ELi16ELi1ELb0ELb1ELb1ELb1EffEEv13SSMParamsBase,(.L_x_5423 - _Z25selective_scan_fwd_kernelI32Selective_Scan_fwd_kernel_traitsILi64ELi16ELi1ELb0ELb1ELb1ELb1EffEEv13SSMParamsBase)
        .other          _Z25selective_scan_fwd_kernelI32Selective_Scan_fwd_kernel_traitsILi64ELi16ELi1ELb0ELb1ELb1ELb1EffEEv13SSMParamsBase,@"STO_CUDA_ENTRY STV_DEFAULT"
_Z25selective_scan_fwd_kernelI32Selective_Scan_fwd_kernel_traitsILi64ELi16ELi1ELb0ELb1ELb1ELb1EffEEv13SSMParamsBase:
.text._Z25selective_scan_fwd_kernelI32Selective_Scan_fwd_kernel_traitsILi64ELi16ELi1ELb0ELb1ELb1ELb1EffEEv13SSMParamsBase:
        /* <DEDUP_REMOVED lines=152> */
.L_x_3706:
        /* <DEDUP_REMOVED lines=57> */
[----:B------:R-:W-:-:S04]  /*0d10*/  LOP3.LUT R91, R91, 0xfffffe00, RZ, 0xc0, !PT ;  /* 0xfffffe005b5b7812 */ /* 0x000fc800078ec0ff */
[----:B------:R-:W-:Y:S01]  /*0d20*/  LEA R59, R114, R91, 0x4 ;  /* 0x0000005b723b7211 */ /* 0x000fe200078e20ff */
[----:B------:R-:W-:-:S03]  /*0d30*/  IMAD.IADD R75, R91, 0x1, R114 ;  /* 0x000000015b4b7824 */ /* 0x000fc600078e0272 */
[----:B------:R-:W-:Y:S02]  /*0d40*/  IADD3 R74, R59, 0x1, RZ ;  /* 0x000000013b4a7810 */ /* 0x000fe40007ffe0ff */
[C---:B------:R-:W-:Y:S02]  /*0d50*/  LEA.HI.SX32 R90, R75.reuse, R75, 0x1b ;  /* 0x0000004b4b5a7211 */ /* 0x040fe400078fdaff */
[C---:B------:R-:W-:Y:S02]  /*0d60*/  IADD3 R20, R75.reuse, 0x20, RZ ;  /* 0x000000204b147810 */ /* 0x040fe40007ffe0ff */
[C---:B------:R-:W-:Y:S02]  /*0d70*/  IADD3 R88, R75.reuse, 0x40, RZ ;  /* 0x000000404b587810 */ /* 0x040fe40007ffe0ff */
[C---:B------:R-:W-:Y:S02]  /*0d80*/  IADD3 R22, R75.reuse, 0x60, RZ ;  /* 0x000000604b167810 */ /* 0x040fe40007ffe0ff */
[----:B------:R-:W-:-:S02]  /*0d90*/  IADD3 R86, R75, 0x80, RZ ;  /* 0x000000804b567810 */ /* 0x000fc40007ffe0ff */
[----:B------:R-:W-:Y:S02]  /*0da0*/  SHF.L.U32 R90, R90, 0x2, RZ ;  /* 0x000000025a5a7819 */ /* 0x000fe400000006ff */
[C---:B------:R-:W-:Y:S02]  /*0db0*/  IADD3 R24, R75.reuse, 0xa0, RZ ;  /* 0x000000a04b187810 */ /* 0x040fe40007ffe0ff */
[-C--:B------:R-:W-:Y:S01]  /*0dc0*/  LEA.HI.SX32 R89, R20, R75.reuse, 0x1b ;  /* 0x0000004b14597211 */ /* 0x080fe200078fdaff */
[----:B------:R-:W-:Y:S01]  /*0dd0*/  IMAD.MOV.U32 R20, RZ, RZ, RZ ;  /* 0x000000ffff147224 */ /* 0x000fe200078e00ff */
[C---:B------:R-:W-:Y:S02]  /*0de0*/  IADD3 R84, R75.reuse, 0xc0, RZ ;  /* 0x000000c04b547810 */ /* 0x040fe40007ffe0ff */
[----:B------:R-:W-:Y:S02]  /*0df0*/  LEA.HI.SX32 R88, R88, R75, 0x1b ;  /* 0x0000004b58587211 */ /* 0x000fe400078fdaff */
[----:B0-----:R-:W-:-:S02]  /*0e00*/  IADD3 R4, R75, 0xe0, RZ ;  /* 0x000000e04b047810 */ /* 0x001fc40007ffe0ff */
        /* <DEDUP_REMOVED lines=14> */
[-C--:B------:R-:W-:Y:S01]  /*0ef0*/  LEA.HI.SX32 R80, R80, R75.reuse, 0x1b ;  /* 0x0000004b50507211 */ /* 0x080fe200078fdaff */
[----:B------:R-:W-:Y:S01]  /*0f00*/  CS2R R26, SRZ ;  /* 0x00000000001a7805 */ /* 0x000fe2000001ff00 */
[-C--:B------:R-:W-:Y:S02]  /*0f10*/  LEA.HI.SX32 R79, R28, R75.reuse, 0x1b ;  /* 0x0000004b1c4f7211 */ /* 0x080fe400078fdaff */
[-C--:B------:R-:W-:Y:S01]  /*0f20*/  LEA.HI.SX32 R78, R78, R75.reuse, 0x1b ;  /* 0x0000004b4e4e7211 */ /* 0x080fe200078fdaff */
[----:B------:R-:W-:Y:S01]  /*0f30*/  CS2R R28, SRZ ;  /* 0x00000000001c7805 */ /* 0x000fe2000001ff00 */
[----:B------:R-:W-:Y:S02]  /*0f40*/  LEA.HI.SX32 R77, R30, R75, 0x1b ;  /* 0x0000004b1e4d7211 */ /* 0x000fe400078fdaff */
[C---:B------:R-:W-:Y:S01]  /*0f50*/  IADD3 R76, R75.reuse, 0x1c0, RZ ;  /* 0x000001c04b4c7810 */ /* 0x040fe20007ffe0ff */
[----:B------:R-:W-:Y:S01]  /*0f60*/  CS2R R30, SRZ ;  /* 0x00000000001e7805 */ /* 0x000fe2000001ff00 */
        /* <DEDUP_REMOVED lines=18> */
[----:B------:R-:W-:-:S02]  /*1090*/  IADD3 R4, P0, R23, UR10, RZ ;  /* 0x0000000a17047c10 */ /* 0x000fc4000ff1e0ff */
[----:B------:R-:W-:Y:S02]  /*10a0*/  MOV R22, RZ ;  /* 0x000000ff00167202 */ /* 0x000fe40000000f00 */
[----:B------:R-:W-:Y:S02]  /*10b0*/  IADD3.X R5, R25, UR12, RZ, P0, !PT ;  /* 0x0000000c19057c10 */ /* 0x000fe400087fe4ff */
[----:B------:R-:W-:Y:S01]  /*10c0*/  ISETP.GE.AND P0, PT, R105, UR17, PT ;  /* 0x0000001169007c0c */ /* 0x000fe2000bf06270 */
[----:B------:R-:W-:Y:S01]  /*10d0*/  CS2R R32, SRZ ;  /* 0x0000000000207805 */ /* 0x000fe2000001ff00 */
[----:B------:R-:W-:Y:S01]  /*10e0*/  CS2R R34, SRZ ;  /* 0x0000000000227805 */ /* 0x000fe2000001ff00 */
        /* <DEDUP_REMOVED lines=14> */
[----:B------:R0:W-:Y:S01]  /*11d0*/  STS [R82.X4+0x400], R15 ;  /* 0x0004000f52007388 */ /* 0x0001e20000004800 */
[----:B------:R-:W-:-:S03]  /*11e0*/  LEA.HI.SX32 R69, R8, R59, 0x1b ;  /* 0x0000003b08457211 */ /* 0x000fc600078fdaff */
[----:B------:R2:W-:Y:S01]  /*11f0*/  STS [R81.X4+0x480], R12 ;  /* 0x0004800c51007388 */ /* 0x0005e20000004800 */
[----:B-1----:R-:W-:-:S03]  /*1200*/  IADD3 R10, R59, 0x8, RZ ;  /* 0x000000083b0a7810 */ /* 0x002fc60007ffe0ff */
[----:B------:R1:W-:Y:S01]  /*1210*/  STS [R80.X4+0x500], R17 ;  /* 0x0005001150007388 */ /* 0x0003e20000004800 */
[----:B------:R-:W-:Y:S01]  /*1220*/  LEA.HI.SX32 R67, R10, R59, 0x1b ;  /* 0x0000003b0a437211 */ /* 0x000fe200078fdaff */
[----:B0-----:R-:W-:Y:S02]  /*1230*/  IMAD.MOV.U32 R15, RZ, RZ, RZ ;  /* 0x000000ffff0f7224 */ /* 0x001fe400078e00ff */
[----:B------:R0:W-:Y:S01]  /*1240*/  STS [R79.X4+0x580], R14 ;  /* 0x0005800e4f007388 */ /* 0x0001e20000004800 */
[----:B--2---:R-:W-:-:S03]  /*1250*/  IADD3 R12, R59, 0xa, RZ ;  /* 0x0000000a3b0c7810 */ /* 0x004fc60007ffe0ff */
[----:B------:R-:W-:Y:S01]  /*1260*/  STS [R78.X4+0x600], R19 ;  /* 0x000600134e007388 */ /* 0x000fe20000004800 */
[----:B------:R-:W-:Y:S01]  /*1270*/  LEA.HI.SX32 R65, R12, R59, 0x1b ;  /* 0x0000003b0c417211 */ /* 0x000fe200078fdaff */
[----:B-1----:R-:W-:Y:S02]  /*1280*/  IMAD.MOV.U32 R17, RZ, RZ, RZ ;  /* 0x000000ffff117224 */ /* 0x002fe400078e00ff */
[----:B------:R1:W-:Y:S01]  /*1290*/  STS [R77.X4+0x680], R16 ;  /* 0x000680104d007388 */ /* 0x0003e20000004800 */
[----:B0-----:R-:W-:-:S03]  /*12a0*/  IADD3 R14, R59, 0xc, RZ ;  /* 0x0000000c3b0e7810 */ /* 0x001fc60007ffe0ff */
[----:B------:R-:W-:Y:S01]  /*12b0*/  STS [R76.X4+0x700], R21 ;  /* 0x000700154c007388 */ /* 0x000fe20000004800 */
        /* <DEDUP_REMOVED lines=22> */
[----:B------:R-:W-:Y:S06]  /*1420*/  BAR.SYNC.DEFER_BLOCKING 0x0 ;  /* 0x0000000000007b1d */ /* 0x000fec0000010000 */
        /* <DEDUP_REMOVED lines=108> */
.L_x_3664:
[----:B-1----:R-:W-:Y:S05]  /*1af0*/  BSYNC B0 ;  /* 0x0000000000007941 */ /* 0x002fea0003800000 */
.L_x_3663:
        /* <DEDUP_REMOVED lines=37> */
.L_x_3666:
[----:B------:R-:W-:Y:S05]  /*1d50*/  BSYNC B0 ;  /* 0x0000000000007941 */ /* 0x000fea0003800000 */
.L_x_3665:
[----:B------:R-:W-:Y:S01]  /*1d60*/  BSSY B0, `(.L_x_3667) ;  /* 0x0000023000007945 */ /* 0x000fe20003800000 */
[----:B------:R-:W-:Y:S01]  /*1d70*/  FSETP.GTU.FTZ.AND P4, PT, R50, 20, PT ;  /* 0x41a000003200780b */ /* 0x000fe20003f9c000 */
[----:B------:R-:W-:Y:S01]  /*1d80*/  FADD.FTZ R49, R49, UR4 ;  /* 0x0000000431317e21 */ /* 0x000fe20008010000 */
        /* <DEDUP_REMOVED lines=32> */
.L_x_3668:
[----:B------:R-:W-:Y:S05]  /*1f90*/  BSYNC B0 ;  /* 0x0000000000007941 */ /* 0x000fea0003800000 */
.L_x_3667:
        /* <DEDUP_REMOVED lines=37> */
.L_x_3670:
[----:B------:R-:W-:Y:S05]  /*21f0*/  BSYNC B0 ;  /* 0x0000000000007941 */ /* 0x000fea0003800000 */
.L_x_3669:
        /* <DEDUP_REMOVED lines=35> */
.L_x_3672:
[----:B------:R-:W-:Y:S05]  /*2430*/  BSYNC B0 ;  /* 0x0000000000007941 */ /* 0x000fea0003800000 */
.L_x_3671:
        /* <DEDUP_REMOVED lines=37> */
.L_x_3674:
[----:B------:R-:W-:Y:S05]  /*2690*/  BSYNC B0 ;  /* 0x0000000000007941 */ /* 0x000fea0003800000 */
.L_x_3673:
        /* <DEDUP_REMOVED lines=35> */
.L_x_3676:
[----:B------:R-:W-:Y:S05]  /*28d0*/  BSYNC B0 ;  /* 0x0000000000007941 */ /* 0x000fea0003800000 */
.L_x_3675:
        /* <DEDUP_REMOVED lines=37> */
.L_x_3678:
[----:B------:R-:W-:Y:S05]  /*2b30*/  BSYNC B0 ;  /* 0x0000000000007941 */ /* 0x000fea0003800000 */
.L_x_3677:
[----:B------:R-:W-:Y:S01]  /*2b40*/  BSSY B0, `(.L_x_3679) ;  /* 0x0000023000007945 */ /* 0x000fe20003800000 */
[----:B------:R-:W-:Y:S01]  /*2b50*/  FSETP.GTU.FTZ.AND P5, PT, R44, 20, PT ;  /* 0x41a000002c00780b */ /* 0x000fe20003fbc000 */
[----:B----4-:R-:W-:Y:S01]  /*2b60*/  FADD.FTZ R43, R43, UR4 ;  /* 0x000000042b2b7e21 */ /* 0x010fe20008010000 */
        /* <DEDUP_REMOVED lines=32> */
.L_x_3680:
[----:B------:R-:W-:Y:S05]  /*2d70*/  BSYNC B0 ;  /* 0x0000000000007941 */ /* 0x000fea0003800000 */
.L_x_3679:
        /* <DEDUP_REMOVED lines=42> */
.L_x_3682:
[----:B------:R-:W-:Y:S05]  /*3020*/  BSYNC B0 ;  /* 0x0000000000007941 */ /* 0x000fea0003800000 */
.L_x_3681:
        /* <DEDUP_REMOVED lines=33> */
.L_x_3684:
[----:B------:R-:W-:Y:S05]  /*3240*/  BSYNC B0 ;  /* 0x0000000000007941 */ /* 0x000fea0003800000 */
.L_x_3683:
        /* <DEDUP_REMOVED lines=33> */
.L_x_3686:
[----:B------:R-:W-:Y:S05]  /*3460*/  BSYNC B0 ;  /* 0x0000000000007941 */ /* 0x000fea0003800000 */
.L_x_3685:
        /* <DEDUP_REMOVED lines=33> */
.L_x_3688:
[----:B------:R-:W-:Y:S05]  /*3680*/  BSYNC B0 ;  /* 0x0000000000007941 */ /* 0x000fea0003800000 */
.L_x_3687:
        /* <DEDUP_REMOVED lines=33> */
.L_x_3690:
[----:B------:R-:W-:Y:S05]  /*38a0*/  BSYNC B0 ;  /* 0x0000000000007941 */ /* 0x000fea0003800000 */
.L_x_3689:
        /* <DEDUP_REMOVED lines=33> */
.L_x_3692:
[----:B------:R-:W-:Y:S05]  /*3ac0*/  BSYNC B0 ;  /* 0x0000000000007941 */ /* 0x000fea0003800000 */
.L_x_3691:
        /* <DEDUP_REMOVED lines=33> */
.L_x_3694:
[----:B------:R-:W-:Y:S05]  /*3ce0*/  BSYNC B0 ;  /* 0x0000000000007941 */ /* 0x000fea0003800000 */
.L_x_3693:
        /* <DEDUP_REMOVED lines=40> */
.L_x_3700:
[----:B------:R-:W-:Y:S01]  /*3f70*/  USHF.R.S32.HI UR28, URZ, 0x1f, UR7 ;  /* 0x0000001f3f1c7899 */ /* 0x000fe20008011407 */
[----:B-1----:R-:W-:Y:S01]  /*3f80*/  MOV R5, UR7 ;  /* 0x0000000700057c02 */ /* 0x002fe20008000f00 */
[----:B------:R-:W-:Y:S01]  /*3f90*/  ULDC.64 UR18, c[0x0][0x1a0] ;  /* 0x0000680000127ab9 */ /* 0x000fe20000000a00 */
[----:B0-----:R-:W-:Y:S01]  /*3fa0*/  CS2R R8, SRZ ;  /* 0x0000000000087805 */ /* 0x001fe2000001ff00 */
[----:B------:R-:W-:Y:S01]  /*3fb0*/  UIMAD UR17, UR28, UR18, URZ ;  /* 0x000000121c1172a4 */ /* 0x000fe2000f8e023f */
[----:B------:R-:W-:Y:S01]  /*3fc0*/  CS2R R10, SRZ ;  /* 0x00000000000a7805 */ /* 0x000fe2000001ff00 */
[----:B------:R-:W-:Y:S01]  /*3fd0*/  IMAD.WIDE.U32 R4, R5, c[0x0][0x1a0], R2 ;  /* 0x0000680005047a25 */ /* 0x000fe200078e0002 */
[----:B------:R-:W-:Y:S01]  /*3fe0*/  UMOV UR18, 0xfffffc00 ;  /* 0xfffffc0000127882 */ /* 0x000fe20000000000 */
[----:B------:R-:W-:Y:S01]  /*3ff0*/  CS2R R116, SRZ ;  /* 0x0000000000747805 */ /* 0x000fe2000001ff00 */
[----:B------:R-:W-:Y:S01]  /*4000*/  UIMAD UR17, UR7, UR19, UR17 ;  /* 0x00000013071172a4 */ /* 0x000fe2000f8e0211 */
[----:B------:R-:W-:Y:S01]  /*4010*/  IMAD.MOV.U32 R115, RZ, RZ, RZ ;  /* 0x000000ffff737224 */ /* 0x000fe200078e00ff */
[----:B------:R-:W-:Y:S01]  /*4020*/  LEA R6, P1, R4, UR13, 0x2 ;  /* 0x0000000d04067c11 */ /* 0x000fe2000f8210ff */
[----:B------:R-:W-:Y:S01]  /*4030*/  ULDC UR19, c[0x0][0x168] ;  /* 0x00005a0000137ab9 */ /* 0x000fe20000000800 */
[----:B------:R-:W-:Y:S01]  /*4040*/  CS2R R118, SRZ ;  /* 0x0000000000767805 */ /* 0x000fe2000001ff00 */
[----:B------:R-:W-:Y:S01]  /*4050*/  CS2R R120, SRZ ;  /* 0x0000000000787805 */ /* 0x000fe2000001ff00 */
[----:B------:R-:W-:Y:S01]  /*4060*/  IADD3 R5, R5, UR17, RZ ;  /* 0x0000001105057c10 */ /* 0x000fe2000fffe0ff */
[----:B------:R-:W-:-:S02]  /*4070*/  UIMAD UR17, UR6, UR18, UR19 ;  /* 0x00000012061172a4 */ /* 0x000fc4000f8e0213 */
[----:B------:R-:W-:Y:S01]  /*4080*/  ULDC.64 UR20, c[0x0][0x180] ;  /* 0x0000600000147ab9 */ /* 0x000fe20000000a00 */
[----:B------:R-:W-:Y:S01]  /*4090*/  LEA.HI.X R7, R4, UR15, R5, 0x2, P1 ;  /* 0x0000000f04077c11 */ /* 0x000fe200088f1405 */
[----:B------:R-:W-:Y:S01]  /*40a0*/  CS2R R126, SRZ ;  /* 0x00000000007e7805 */ /* 0x000fe2000001ff00 */
[----:B------:R-:W-:Y:S01]  /*40b0*/  HFMA2.MMA R130, -RZ, RZ, 0, 0 ;  /* 0x00000000ff827435 */ /* 0x000fe200000001ff */
[----:B------:R-:W-:Y:S01]  /*40c0*/  ISETP.GE.AND P2, PT, R2, UR17, PT ;  /* 0x0000001102007c0c */ /* 0x000fe2000bf46270 */
[----:B------:R-:W-:Y:S01]  /*40d0*/  CS2R R122, SRZ ;  /* 0x00000000007a7805 */ /* 0x000fe2000001ff00 */
[----:B------:R-:W-:Y:S01]  /*40e0*/  ISETP.GE.AND P3, PT, R106, UR17, PT ;  /* 0x000000116a007c0c */ /* 0x000fe2000bf66270 */
[----:B------:R-:W-:Y:S01]  /*40f0*/  ULDC.64 UR30, c[0x0][0x188] ;  /* 0x00006200001e7ab9 */ /* 0x000fe20000000a00 */
[----:B------:R-:W-:Y:S02]  /*4100*/  ISETP.GE.AND P4, PT, R105, UR17, PT ;  /* 0x0000001169007c0c */ /* 0x000fe4000bf86270 */
[----:B------:R-:W-:-:S02]  /*4110*/  ISETP.GE.AND P5, PT, R104, UR17, PT ;  /* 0x0000001168007c0c */ /* 0x000fc4000bfa6270 */
        /* <DEDUP_REMOVED lines=10> */
[----:B------:R-:W-:Y:S02]  /*41c0*/  UIMAD.WIDE.U32 UR18, UR24, UR20, URZ ;  /* 0x00000014181272a5 */ /* 0x000fe4000f8e003f */
[----:B------:R0:W5:Y:S01]  /*41d0*/  @!P6 LDG.E R115, [R6.64+0x200] ;  /* 0x000200160673e981 */ /* 0x000162000c1e1900 */
[----:B------:R-:W-:Y:S01]  /*41e0*/  ISETP.GE.AND P6, PT, R97, UR17, PT ;  /* 0x0000001161007c0c */ /* 0x000fe2000bfc6270 */
[----:B------:R-:W-:Y:S02]  /*41f0*/  UIMAD UR20, UR25, UR20, URZ ;  /* 0x00000014191472a4 */ /* 0x000fe4000f8e023f */
        /* <DEDUP_REMOVED lines=8> */
[----:B------:R-:W-:Y:S02]  /*4280*/  UIMAD UR20, UR24, UR21, UR20 ;  /* 0x00000015181472a4 */ /* 0x000fe4000f8e0214 */
[----:B------:R0:W5:Y:S01]  /*4290*/  @!P5 LDG.E R120, [R6.64+0x480] ;  /* 0x000480160678d981 */ /* 0x000162000c1e1900 */
[----:B------:R-:W-:Y:S01]  /*42a0*/  ISETP.GE.AND P5, PT, R92, UR17, PT ;  /* 0x000000115c007c0c */ /* 0x000fe2000bfa6270 */
[----:B------:R-:W-:Y:S01]  /*42b0*/  CS2R R128, SRZ ;  /* 0x0000000000807805 */ /* 0x000fe2000001ff00 */
[----:B------:R-:W-:Y:S01]  /*42c0*/  UIADD3 UR19, UR19, UR20, URZ ;  /* 0x0000001413137290 */ /* 0x000fe2000fffe03f */
[----:B------:R0:W5:Y:S01]  /*42d0*/  @!P6 LDG.E R121, [R6.64+0x500] ;  /* 0x000500160679e981 */ /* 0x000162000c1e1900 */
[----:B------:R-:W-:Y:S02]  /*42e0*/  UIMAD UR20, UR28, UR30, URZ ;  /* 0x0000001e1c1472a4 */ /* 0x000fe4000f8e023f */
[----:B------:R-:W-:Y:S01]  /*42f0*/  UIMAD.WIDE.U32 UR18, UR7, UR30, UR18 ;  /* 0x0000001e071272a5 */ /* 0x000fe2000f8e0012 */
[----:B------:R0:W5:Y:S01]  /*4300*/  @!P1 LDG.E R126, [R6.64+0x580] ;  /* 0x00058016067e9981 */ /* 0x000162000c1e1900 */
[----:B------:R-:W-:-:S03]  /*4310*/  UIMAD UR21, UR7, UR31, UR20 ;  /* 0x0000001f071572a4 */ /* 0x000fc6000f8e0214 */
[----:B------:R0:W5:Y:S01]  /*4320*/  @!P2 LDG.E R123, [R6.64+0x600] ;  /* 0x00060016067ba981 */ /* 0x000162000c1e1900 */
[----:B------:R-:W-:-:S03]  /*4330*/  ULDC.64 UR30, c[0x0][0x220] ;  /* 0x00008800001e7ab9 */ /* 0x000fc60000000a00 */
[----:B------:R0:W5:Y:S01]  /*4340*/  @!P3 LDG.E R128, [R6.64+0x680] ;  /* 0x000680160680b981 */ /* 0x000162000c1e1900 */
[----:B------:R-:W-:-:S03]  /*4350*/  ULEA UR20, UP0, UR18, UR30, 0x2 ;  /* 0x0000001e12147291 */ /* 0x000fc6000f80103f */
[----:B------:R0:W5:Y:S01]  /*4360*/  @!P4 LDG.E R129, [R6.64+0x700] ;  /* 0x000700160681c981 */ /* 0x000162000c1e1900 */
[----:B------:R-:W-:-:S03]  /*4370*/  UIADD3 UR19, UR19, UR21, URZ ;  /* 0x0000001513137290 */ /* 0x000fc6000fffe03f */
[----:B------:R0:W5:Y:S01]  /*4380*/  @!P5 LDG.E R130, [R6.64+0x780] ;  /* 0x000780160682d981 */ /* 0x000162000c1e1900 */
[----:B------:R-:W-:Y:S01]  /*4390*/  ULEA.HI.X UR18, UR18, UR31, UR19, 0x2, UP0 ;  /* 0x0000001f12127291 */ /* 0x000fe200080f1413 */
[----:B------:R-:W-:-:S05]  /*43a0*/  MOV R4, UR20 ;  /* 0x0000001400047c02 */ /* 0x000fca0008000f00 */
[----:B------:R-:W-:Y:S01]  /*43b0*/  IMAD.U32 R5, RZ, RZ, UR18 ;  /* 0x00000012ff057e24 */ /* 0x000fe2000f8e00ff */
[----:B------:R-:W-:-:S04]  /*43c0*/  ULDC.64 UR18, c[0x0][0x1c0] ;  /* 0x0000700000127ab9 */ /* 0x000fc80000000a00 */
[----:B------:R1:W5:Y:S01]  /*43d0*/  LDG.E R131, [R4.64] ;  /* 0x0000001604837981 */ /* 0x000362000c1e1900 */
[----:B0-----:R-:W-:Y:S01]  /*43e0*/  MOV R7, UR7 ;  /* 0x0000000700077c02 */ /* 0x001fe20008000f00 */
[----:B------:R-:W-:Y:S01]  /*43f0*/  UIMAD UR18, UR28, UR18, URZ ;  /* 0x000000121c1272a4 */ /* 0x000fe2000f8e023f */
[----:B------:R-:W-:Y:S01]  /*4400*/  ISETP.GE.AND P2, PT, R2, UR17, PT ;  /* 0x0000001102007c0c */ /* 0x000fe2000bf46270 */
[----:B------:R-:W-:Y:S01]  /*4410*/  CS2R R124, SRZ ;  /* 0x00000000007c7805 */ /* 0x000fe2000001ff00 */
[----:B------:R-:W-:Y:S01]  /*4420*/  ISETP.GE.AND P3, PT, R106, UR17, PT ;  /* 0x000000116a007c0c */ /* 0x000fe2000bf66270 */
[----:B------:R-:W-:Y:S01]  /*4430*/  UIMAD UR18, UR7, UR19, UR18 ;  /* 0x00000013071272a4 */ /* 0x000fe2000f8e0212 */
[----:B------:R-:W-:Y:S02]  /*4440*/  ISETP.GE.AND P4, PT, R105, UR17, PT ;  /* 0x0000001169007c0c */ /* 0x000fe4000bf86270 */
[----:B------:R-:W-:Y:S01]  /*4450*/  ISETP.GE.AND P5, PT, R104, UR17, PT ;  /* 0x0000001168007c0c */ /* 0x000fe2000bfa6270 */
[----:B-1----:R-:W-:Y:S01]  /*4460*/  IMAD.WIDE.U32 R4, R7, c[0x0][0x1c0], R2 ;  /* 0x0000700007047a25 */ /* 0x002fe200078e0002 */
[----:B------:R-:W-:-:S04]  /*4470*/  ISETP.GE.AND P6, PT, R103, UR17, PT ;  /* 0x0000001167007c0c */ /* 0x000fc8000bfc6270 */
[C---:B------:R-:W-:Y:S02]  /*4480*/  LEA R6, P1, R4.reuse, UR14, 0x2 ;  /* 0x0000000e04067c11 */ /* 0x040fe4000f8210ff */
[----:B------:R-:W-:Y:S02]  /*4490*/  IADD3 R7, R5, UR18, RZ ;  /* 0x0000001205077c10 */ /* 0x000fe4000fffe0ff */
[----:B------:R-:W-:Y:S02]  /*44a0*/  MOV R5, RZ ;  /* 0x000000ff00057202 */ /* 0x000fe40000000f00 */
[----:B------:R-:W-:Y:S02]  /*44b0*/  LEA.HI.X R7, R4, UR16, R7, 0x2, P1 ;  /* 0x0000001004077c11 */ /* 0x000fe400088f1407 */
[----:B------:R-:W-:Y:S01]  /*44c0*/  ISETP.GE.AND P1, PT, R102, UR17, PT ;  /* 0x0000001166007c0c */ /* 0x000fe2000bf26270 */
[----:B--2---:R-:W-:Y:S04]  /*44d0*/  STS [R90], R9 ;  /* 0x000000095a007388 */ /* 0x004fe80000000800 */
[----:B---3--:R0:W-:Y:S04]  /*44e0*/  STS [R89.X4+0x80], R8 ;  /* 0x0000800859007388 */ /* 0x0081e80000004800 */
[----:B----4-:R-:W-:Y:S04]  /*44f0*/  STS [R88.X4+0x100], R11 ;  /* 0x0001000b58007388 */ /* 0x010fe80000004800 */
[----:B-----5:R-:W-:Y:S01]  /*4500*/  STS [R87.X4+0x180], R10 ;  /* 0x0001800a57007388 */ /* 0x020fe20000004800 */
[----:B0-----:R-:W-:-:S03]  /*4510*/  CS2R R8, SRZ ;  /* 0x0000000000087805 */ /* 0x001fc6000001ff00 */
[----:B------:R-:W-:Y:S04]  /*4520*/  STS [R86.X4+0x200], R115 ;  /* 0x0002007356007388 */ /* 0x000fe80000004800 */
[----:B------:R-:W-:Y:S04]  /*4530*/  STS [R85.X4+0x280], R116 ;  /* 0x0002807455007388 */ /* 0x000fe80000004800 */
[----:B------:R0:W-:Y:S04]  /*4540*/  STS [R84.X4+0x300], R117 ;  /* 0x0003007554007388 */ /* 0x0001e80000004800 */
[----:B------:R-:W-:Y:S04]  /*4550*/  STS [R83.X4+0x380], R118 ;  /* 0x0003807653007388 */ /* 0x000fe80000004800 */
[----:B------:R1:W-:Y:S01]  /*4560*/  STS [R82.X4+0x400], R119 ;  /* 0x0004007752007388 */ /* 0x0003e20000004800 */
[----:B0-----:R-:W-:-:S03]  /*4570*/  CS2R R116, SRZ ;  /* 0x0000000000747805 */ /* 0x001fc6000001ff00 */
[----:B------:R-:W-:Y:S04]  /*4580*/  STS [R81.X4+0x480], R120 ;  /* 0x0004807851007388 */ /* 0x000fe80000004800 */
[----:B------:R0:W-:Y:S01]  /*4590*/  STS [R80.X4+0x500], R121 ;  /* 0x0005007950007388 */ /* 0x0001e20000004800 */
[----:B-1----:R-:W-:-:S03]  /*45a0*/  CS2R R118, SRZ ;  /* 0x0000000000767805 */ /* 0x002fc6000001ff00 */
[----:B------:R-:W-:Y:S04]  /*45b0*/  STS [R79.X4+0x580], R126 ;  /* 0x0005807e4f007388 */ /* 0x000fe80000004800 */
[----:B------:R1:W-:Y:S01]  /*45c0*/  STS [R78.X4+0x600], R123 ;  /* 0x0006007b4e007388 */ /* 0x0003e20000004800 */
[----:B0-----:R-:W-:-:S03]  /*45d0*/  CS2R R120, SRZ ;  /* 0x0000000000787805 */ /* 0x001fc6000001ff00 */
[----:B------:R-:W-:Y:S04]  /*45e0*/  STS [R77.X4+0x680], R128 ;  /* 0x000680804d007388 */ /* 0x000fe80000004800 */
[----:B------:R-:W-:Y:S04]  /*45f0*/  STS [R76.X4+0x700], R129 ;  /* 0x000700814c007388 */ /* 0x000fe80000004800 */
[----:B------:R-:W-:Y:S01]  /*4600*/  STS [R75.X4+0x780], R130 ;  /* 0x000780824b007388 */ /* 0x000fe20000004800 */
[----:B------:R-:W-:-:S06]  /*4610*/  NOP ;  /* 0x0000000000007918 */ /* 0x000fcc0000000000 */
        /* <DEDUP_REMOVED lines=8> */
[----:B------:R-:W-:Y:S02]  /*46a0*/  FMUL.FTZ R10, R131, 1.4426950216293334961 ;  /* 0x3fb8aa3b830a7820 */ /* 0x000fe40000410000 */
[----:B------:R0:W2:Y:S01]  /*46b0*/  @!P6 LDG.E R127, [R6.64+0x200] ;  /* 0x00020016067fe981 */ /* 0x0000a2000c1e1900 */
[----:B------:R-:W-:-:S03]  /*46c0*/  ISETP.GE.AND P6, PT, R97, UR17, PT ;  /* 0x0000001161007c0c */ /* 0x000fc6000bfc6270 */
[----:B------:R0:W2:Y:S01]  /*46d0*/  @!P1 LDG.E R120, [R6.64+0x280] ;  /* 0x0002801606789981 */ /* 0x0000a2000c1e1900 */
[----:B------:R-:W-:-:S03]  /*46e0*/  ISETP.GE.AND P1, PT, R96, UR17, PT ;  /* 0x0000001160007c0c */ /* 0x000fc6000bf26270 */
[----:B------:R0:W2:Y:S01]  /*46f0*/  @!P2 LDG.E R125, [R6.64+0x300] ;  /* 0x00030016067da981 */ /* 0x0000a2000c1e1900 */
[----:B------:R-:W-:-:S03]  /*4700*/  ISETP.GE.AND P2, PT, R95, UR17, PT ;  /* 0x000000115f007c0c */ /* 0x000fc6000bf46270 */
[----:B------:R0:W2:Y:S01]  /*4710*/  @!P3 LDG.E R118, [R6.64+0x380] ;  /* 0x000380160676b981 */ /* 0x0000a2000c1e1900 */
[----:B------:R-:W-:Y:S01]  /*4720*/  ISETP.GE.AND P3, PT, R94, UR17, PT ;  /* 0x000000115e007c0c */ /* 0x000fe2000bf66270 */
[----:B------:R-:W-:Y:S02]  /*4730*/  FMUL.FTZ R4, R10, R58 ;  /* 0x0000003a0a047220 */ /* 0x000fe40000410000 */
[----:B------:R0:W2:Y:S01]  /*4740*/  @!P4 LDG.E R119, [R6.64+0x400] ;  /* 0x000400160677c981 */ /* 0x0000a2000c1e1900 */
[----:B------:R-:W-:-:S03]  /*4750*/  ISETP.GE.AND P4, PT, R93, UR17, PT ;  /* 0x000000115d007c0c */ /* 0x000fc6000bf86270 */
[----:B------:R0:W2:Y:S01]  /*4760*/  @!P5 LDG.E R8, [R6.64+0x480] ;  /* 0x000480160608d981 */ /* 0x0000a2000c1e1900 */
[----:B------:R-:W-:Y:S01]  /*4770*/  ISETP.GE.AND P5, PT, R92, UR17, PT ;  /* 0x000000115c007c0c */ /* 0x000fe2000bfa6270 */
[----:B-1----:R-:W-:Y:S01]  /*4780*/  HFMA2.MMA R123, -RZ, RZ, 0, 0 ;  /* 0x00000000ff7b7435 */ /* 0x002fe200000001ff */
[----:B------:R1:W0:Y:S01]  /*4790*/  MUFU.EX2 R162, R4 ;  /* 0x0000000400a27308 */ /* 0x0002220000000800 */
[----:B------:R-:W-:Y:S01]  /*47a0*/  MOV R126, RZ ;  /* 0x000000ff007e7202 */ /* 0x000fe20000000f00 */
[----:B------:R0:W2:Y:S04]  /*47b0*/  @!P6 LDG.E R117, [R6.64+0x500] ;  /* 0x000500160675e981 */ /* 0x0000a8000c1e1900 */
[----:B------:R0:W2:Y:S01]  /*47c0*/  @!P1 LDG.E R116, [R6.64+0x580] ;  /* 0x0005801606749981 */ /* 0x0000a2000c1e1900 */
[----:B-1----:R-:W-:-:S03]  /*47d0*/  IMAD.MOV.U32 R4, RZ, RZ, RZ ;  /* 0x000000ffff047224 */ /* 0x002fc600078e00ff */
[----:B------:R0:W2:Y:S04]  /*47e0*/  @!P2 LDG.E R121, [R6.64+0x600] ;  /* 0x000600160679a981 */ /* 0x0000a8000c1e1900 */
[----:B------:R0:W2:Y:S04]  /*47f0*/  @!P4 LDG.E R123, [R6.64+0x700] ;  /* 0x00070016067bc981 */ /* 0x0000a8000c1e1900 */
[----:B------:R0:W2:Y:S04]  /*4800*/  @!P3 LDG.E R4, [R6.64+0x680] ;  /* 0x000680160604b981 */ /* 0x0000a8000c1e1900 */
[----:B------:R-:W1:Y:S04]  /*4810*/  S2R R115, SR_TID.X ;  /* 0x0000000000737919 */ /* 0x000e680000002100 */
[----:B------:R-:W0:Y:S04]  /*4820*/  LDS R129, [R74.X4+0x4] ;  /* 0x000004004a817984 */ /* 0x000e280000004800 */
[----:B------:R0:W2:Y:S04]  /*4830*/  @!P5 LDG.E R126, [R6.64+0x780] ;  /* 0x00078016067ed981 */ /* 0x0000a8000c1e1900 */
[----:B------:R-:W0:Y:S01]  /*4840*/  LDS R128, [R59.X4] ;  /* 0x000000003b807984 */ /* 0x000e220000004800 */
[----:B------:R-:W-:-:S02]  /*4850*/  FMUL.FTZ R90, R10, R56 ;  /* 0x000000380a5a7220 */ /* 0x000fc40000410000 */
[C---:B------:R-:W-:Y:S01]  /*4860*/  FMUL.FTZ R11, R10.reuse, R57 ;  /* 0x000000390a0b7220 */ /* 0x040fe20000410000 */
[----:B------:R-:W0:Y:S01]  /*4870*/  LDS R135, [R73.X4+0x8] ;  /* 0x0000080049877984 */ /* 0x000e220000004800 */
[----:B------:R1:W0:Y:S03]  /*4880*/  MUFU.EX2 R158, R90 ;  /* 0x0000005a009e7308 */ /* 0x0002260000000800 */
[----:B------:R-:W-:Y:S04]  /*4890*/  LDS R130, [R72.X4+0xc] ;  /* 0x00000c0048827984 */ /* 0x000fe80000004800 */
[----:B------:R-:W-:Y:S01]  /*48a0*/  LDS R133, [R70.X4+0x14] ;  /* 0x0000140046857984 */ /* 0x000fe20000004800 */
[----:B------:R0:W0:Y:S03]  /*48b0*/  MUFU.EX2 R160, R11 ;  /* 0x0000000b00a07308 */ /* 0x0000260000000800 */
[----:B-1----:R-:W1:Y:S01]  /*48c0*/  LDS R90, [R71.X4+0x10] ;  /* 0x00001000475a7984 */ /* 0x002e620000004800 */
[----:B------:R-:W-:-:S02]  /*48d0*/  FMUL.FTZ R131, R10, R55 ;  /* 0x000000370a837220 */ /* 0x000fc40000410000 */
[----:B0-----:R-:W-:-:S05]  /*48e0*/  IMAD.SHL.U32 R11, R115, 0x10, RZ ;  /* 0x00000010730b7824 */ /* 0x001fca00078e00ff */
[C---:B------:R-:W-:Y:S01]  /*48f0*/  IADD3 R6, R11.reuse, 0x9, RZ ;  /* 0x000000090b067810 */ /* 0x040fe20007ffe0ff */
[----:B------:R0:W-:Y:S03]  /*4900*/  MUFU.EX2 R156, R131 ;  /* 0x00000083009c7308 */ /* 0x0001e60000000800 */
[----:B------:R-:W-:Y:S02]  /*4910*/  ISETP.GE.U32.AND P2, PT, R6, UR17, PT ;  /* 0x0000001106007c0c */ /* 0x000fe4000bf46070 */
[C---:B------:R-:W-:Y:S01]  /*4920*/  IADD3 R6, R11.reuse, 0xb, RZ ;  /* 0x0000000b0b067810 */ /* 0x040fe20007ffe0ff */
[----:B0-----:R-:W0:Y:S03]  /*4930*/  LDS R131, [R69.X4+0x18] ;  /* 0x0000180045837984 */ /* 0x001e260000004800 */
[----:B------:R-:W-:Y:S01]  /*4940*/  ISETP.GE.U32.AND P4, PT, R6, UR17, PT ;  /* 0x0000001106007c0c */ /* 0x000fe2000bf86070 */
[----:B------:R-:W-:Y:S01]  /*4950*/  FMUL.FTZ R161, R18, R129 ;  /* 0x0000008112a17220 */ /* 0x000fe20000410000 */
[----:B------:R-:W0:Y:S01]  /*4960*/  LDS R6, [R67.X4+0x20] ;  /* 0x0000200043067984 */ /* 0x000e220000004800 */
[----:B------:R-:W-:-:S03]  /*4970*/  IADD3 R7, R11, 0xa, RZ ;  /* 0x0000000a0b077810 */ /* 0x000fc60007ffe0ff */
[----:B------:R-:W0:Y:S01]  /*4980*/  LDS R129, [R66.X4+0x24] ;  /* 0x0000240042817984 */ /* 0x000e220000004800 */
[C---:B------:R-:W-:Y:S01]  /*4990*/  FMUL.FTZ R154, R10.reuse, R54 ;  /* 0x000000360a9a7220 */ /* 0x040fe20000410000 */
[----:B------:R-:W-:Y:S02]  /*49a0*/  ISETP.GE.U32.AND P1, PT, R7, UR17, PT ;  /* 0x0000001107007c0c */ /* 0x000fe4000bf26070 */
[----:B------:R-:W0:Y:S01]  /*49b0*/  LDS R7, [R65.X4+0x28] ;  /* 0x0000280041077984 */ /* 0x000e220000004800 */
[C---:B------:R-:W-:Y:S02]  /*49c0*/  FMUL.FTZ R152, R10.reuse, R53 ;  /* 0x000000350a987220 */ /* 0x040fe40000410000 */
[----:B------:R-:W1:Y:S01]  /*49d0*/  MUFU.EX2 R154, R154 ;  /* 0x0000009a009a7308 */ /* 0x000e620000000800 */
[----:B------:R-:W-:Y:S01]  /*49e0*/  FMUL.FTZ R128, R19, R128 ;  /* 0x0000008013807220 */ /* 0x000fe20000410000 */
[----:B------:R-:W-:Y:S01]  /*49f0*/  ISETP.GE.U32.AND P6, PT, R11, UR17, PT ;  /* 0x000000110b007c0c */ /* 0x000fe2000bfc6070 */
[----:B------:R-:W-:-:S02]  /*4a00*/  FMUL.FTZ R150, R10, R52 ;  /* 0x000000340a967220 */ /* 0x000fc40000410000 */
[----:B------:R-:W-:Y:S01]  /*4a10*/  FMUL.FTZ R135, R20, R135 ;  /* 0x0000008714877220 */ /* 0x000fe20000410000 */
[----:B------:R-:W-:Y:S02]  /*4a20*/  FSEL R163, R128, RZ, !P6 ;  /* 0x000000ff80a37208 */ /* 0x000fe40007000000 */
[----:B------:R-:W-:Y:S01]  /*4a30*/  FSEL R162, R162, 1, !P6 ;  /* 0x3f800000a2a27808 */ /* 0x000fe20007000000 */
[----:B------:R-:W0:Y:S01]  /*4a40*/  MUFU.EX2 R152, R152 ;  /* 0x0000009800987308 */ /* 0x000e220000000800 */
[----:B------:R-:W-:Y:S02]  /*4a50*/  ISETP.GE.U32.AND P6, PT, R112, UR17, PT ;  /* 0x0000001170007c0c */ /* 0x000fe4000bfc6070 */
[----:B------:R-:W-:Y:S01]  /*4a60*/  ISETP.GE.U32.AND P5, PT, R113, UR17, PT ;  /* 0x0000001171007c0c */ /* 0x000fe2000bfa6070 */
[----:B-1----:R-:W-:Y:S01]  /*4a70*/  FMUL.FTZ R90, R21, R90 ;  /* 0x0000005a155a7220 */ /* 0x002fe20000410000 */
[----:B------:R-:W-:Y:S01]  /*4a80*/  FSEL R159, R135, RZ, !P6 ;  /* 0x000000ff879f7208 */ /* 0x000fe20007000000 */
[----:B------:R-:W-:Y:S01]  /*4a90*/  FMUL.FTZ R146, R10, R49 ;  /* 0x000000310a927220 */ /* 0x000fe20000410000 */
[----:B------:R-:W-:Y:S01]  /*4aa0*/  FSEL R158, R158, 1, !P6 ;  /* 0x3f8000009e9e7808 */ /* 0x000fe20007000000 */
[----:B------:R-:W1:Y:S01]  /*4ab0*/  MUFU.EX2 R150, R150 ;  /* 0x0000009600967308 */ /* 0x000e620000000800 */
[----:B------:R-:W-:Y:S01]  /*4ac0*/  ISETP.GE.U32.AND P6, PT, R110, UR17, PT ;  /* 0x000000116e007c0c */ /* 0x000fe2000bfc6070 */
[----:B------:R-:W-:Y:S01]  /*4ad0*/  FMUL.FTZ R130, R17, R130 ;  /* 0x0000008211827220 */ /* 0x000fe20000410000 */
[----:B------:R-:W-:Y:S01]  /*4ae0*/  IADD3 R128, R11, 0xc, RZ ;  /* 0x0000000c0b807810 */ /* 0x000fe20007ffe0ff */
[----:B------:R-:W-:Y:S01]  /*4af0*/  FMUL.FTZ R148, R10, R50 ;  /* 0x000000320a947220 */ /* 0x000fe20000410000 */
[----:B------:R-:W-:-:S02]  /*4b00*/  FSEL R161, R161, RZ, !P5 ;  /* 0x000000ffa1a17208 */ /* 0x000fc40006800000 */
[----:B------:R-:W-:Y:S02]  /*4b10*/  FSEL R160, R160, 1, !P5 ;  /* 0x3f800000a0a07808 */ /* 0x000fe40006800000 */
[----:B------:R-:W-:Y:S02]  /*4b20*/  ISETP.GE.U32.AND P5, PT, R111, UR17, PT ;  /* 0x000000116f007c0c */ /* 0x000fe4000bfa6070 */
[----:B------:R-:W-:Y:S02]  /*4b30*/  FSEL R155, R90, RZ, !P6 ;  /* 0x000000ff5a9b7208 */ /* 0x000fe40007000000 */
[----:B------:R-:W-:Y:S01]  /*4b40*/  FSEL R154, R154, 1, !P6 ;  /* 0x3f8000009a9a7808 */ /* 0x000fe20007000000 */
[----:B------:R-:W1:Y:S01]  /*4b50*/  MUFU.EX2 R146, R146 ;  /* 0x0000009200927308 */ /* 0x000e620000000800 */
[----:B------:R-:W-:Y:S01]  /*4b60*/  ISETP.GE.U32.AND P6, PT, R128, UR17, PT ;  /* 0x0000001180007c0c */ /* 0x000fe2000bfc6070 */
[----:B------:R-:W-:Y:S01]  /*4b70*/  FMUL.FTZ R133, R16, R133 ;  /* 0x0000008510857220 */ /* 0x000fe20000410000 */
[----:B------:R-:W-:Y:S01]  /*4b80*/  FSEL R157, R130, RZ, !P5 ;  /* 0x000000ff829d7208 */ /* 0x000fe20006800000 */
[----:B------:R-:W1:Y:S01]  /*4b90*/  LDS R128, [R68.X4+0x1c] ;  /* 0x00001c0044807984 */ /* 0x000e620000004800 */
[----:B------:R-:W-:-:S02]  /*4ba0*/  FSEL R156, R156, 1, !P5 ;  /* 0x3f8000009c9c7808 */ /* 0x000fc40006800000 */
[----:B------:R-:W-:Y:S01]  /*4bb0*/  ISETP.GE.U32.AND P5, PT, R109, UR17, PT ;  /* 0x000000116d007c0c */ /* 0x000fe2000bfa6070 */
[----:B------:R-:W1:Y:S01]  /*4bc0*/  MUFU.EX2 R148, R148 ;  /* 0x0000009400947308 */ /* 0x000e620000000800 */
[----:B0-----:R-:W-:Y:S02]  /*4bd0*/  FMUL.FTZ R131, R22, R131 ;  /* 0x0000008316837220 */ /* 0x001fe40000410000 */
[----:B------:R-:W-:Y:S02]  /*4be0*/  FSEL R153, R133, RZ, !P5 ;  /* 0x000000ff85997208 */ /* 0x000fe40006800000 */
[----:B------:R-:W-:Y:S02]  /*4bf0*/  FSEL R152, R152, 1, !P5 ;  /* 0x3f80000098987808 */ /* 0x000fe40006800000 */
[----:B------:R-:W-:Y:S02]  /*4c00*/  ISETP.GE.U32.AND P5, PT, R108, UR17, PT ;  /* 0x000000116c007c0c */ /* 0x000fe4000bfa6070 */
[----:B------:R-:W-:-:S02]  /*4c10*/  IADD3 R132, R11, 0x8, RZ ;  /* 0x000000080b847810 */ /* 0x000fc40007ffe0ff */
[----:B------:R-:W-:Y:S01]  /*4c20*/  IADD3 R90, R11, 0xd, RZ ;  /* 0x0000000d0b5a7810 */ /* 0x000fe20007ffe0ff */
[----:B------:R-:W-:Y:S01]  /*4c30*/  FMUL.FTZ R6, R23, R6 ;  /* 0x0000000617067220 */ /* 0x000fe20000410000 */
[----:B------:R-:W-:Y:S01]  /*4c40*/  FSEL R151, R131, RZ, !P5 ;  /* 0x000000ff83977208 */ /* 0x000fe20006800000 */
[----:B------:R-:W-:Y:S01]  /*4c50*/  FMUL.FTZ R129, R14, R129 ;  /* 0x000000810e817220 */ /* 0x000fe20000410000 */
[----:B-1----:R-:W-:Y:S02]  /*4c60*/  FSEL R150, R150, 1, !P5 ;  /* 0x3f80000096967808 */ /* 0x002fe40006800000 */
[----:B------:R-:W-:Y:S02]  /*4c70*/  ISETP.GE.U32.AND P3, PT, R132, UR17, PT ;  /* 0x0000001184007c0c */ /* 0x000fe4000bf66070 */
[----:B------:R-:W-:Y:S02]  /*4c80*/  ISETP.GE.U32.AND P5, PT, R90, UR17, PT ;  /* 0x000000115a007c0c */ /* 0x000fe4000bfa6070 */
[----:B------:R-:W-:-:S02]  /*4c90*/  IADD3 R90, R11, 0xe, RZ ;  /* 0x0000000e0b5a7810 */ /* 0x000fc40007ffe0ff */
[----:B------:R-:W-:Y:S02]  /*4ca0*/  IADD3 R11, R11, 0xf, RZ ;  /* 0x0000000f0b0b7810 */ /* 0x000fe40007ffe0ff */
[----:B------:R-:W-:Y:S02]  /*4cb0*/  FSEL R149, R6, RZ, !P3 ;  /* 0x000000ff06957208 */ /* 0x000fe40005800000 */
[----:B------:R-:W-:Y:S01]  /*4cc0*/  FSEL R147, R129, RZ, !P2 ;  /* 0x000000ff81937208 */ /* 0x000fe20005000000 */
[----:B------:R-:W0:Y:S01]  /*4cd0*/  LDS R6, [R64.X4+0x2c] ;  /* 0x00002c0040067984 */ /* 0x000e220000004800 */
[----:B------:R-:W-:Y:S01]  /*4ce0*/  FSEL R146, R146, 1, !P2 ;  /* 0x3f80000092927808 */ /* 0x000fe20005000000 */
[----:B------:R-:W-:Y:S01]  /*4cf0*/  FMUL.FTZ R144, R10, R48 ;  /* 0x000000300a907220 */ /* 0x000fe20000410000 */
[----:B------:R-:W-:Y:S01]  /*4d00*/  ISETP.GE.U32.AND P2, PT, R11, UR17, PT ;  /* 0x000000110b007c0c */ /* 0x000fe2000bf46070 */
[-C--:B------:R-:W-:Y:S01]  /*4d10*/  FMUL.FTZ R11, R162, R160.reuse ;  /* 0x000000a0a20b7220 */ /* 0x080fe20000410000 */
[----:B------:R-:W-:Y:S01]  /*4d20*/  FSEL R148, R148, 1, !P3 ;  /* 0x3f80000094947808 */ /* 0x000fe20005800000 */
[----:B------:R-:W-:Y:S01]  /*4d30*/  FMUL.FTZ R7, R24, R7 ;  /* 0x0000000718077220 */ /* 0x000fe20000410000 */
[----:B------:R-:W-:Y:S01]  /*4d40*/  ISETP.GE.U32.AND P3, PT, R90, UR17, PT ;  /* 0x000000115a007c0c */ /* 0x000fe2000bf66070 */
[----:B------:R-:W-:Y:S01]  /*4d50*/  FMUL.FTZ R142, R10, R51 ;  /* 0x000000330a8e7220 */ /* 0x000fe20000410000 */
[----:B------:R-:W1:Y:S01]  /*4d60*/  LDS R90, [R63.X4+0x30] ;  /* 0x000030003f5a7984 */ /* 0x000e620000004800 */
[----:B------:R-:W-:Y:S01]  /*4d70*/  FMUL.FTZ R11, R158, R11 ;  /* 0x0000000b9e0b7220 */ /* 0x000fe20000410000 */
[----:B------:R-:W0:Y:S01]  /*4d80*/  MUFU.EX2 R144, R144 ;  /* 0x0000009000907308 */ /* 0x000e220000000800 */
[----:B------:R-:W-:Y:S01]  /*4d90*/  FSEL R145, R7, RZ, !P1 ;  /* 0x000000ff07917208 */ /* 0x000fe20004800000 */
[----:B------:R-:W1:Y:S01]  /*4da0*/  LDS R129, [R62.X4+0x34] ;  /* 0x000034003e817984 */ /* 0x000e620000004800 */
[----:B------:R-:W-:-:S02]  /*4db0*/  FFMA.FTZ R7, R163, R160, R161 ;  /* 0x000000a0a3077223 */ /* 0x000fc400000100a1 */
[----:B------:R-:W-:Y:S02]  /*4dc0*/  FMUL.FTZ R131, R156, R11 ;  /* 0x0000000b9c837220 */ /* 0x000fe40000410000 */
[----:B------:R-:W1:Y:S01]  /*4dd0*/  LDS R11, [R61.X4+0x38] ;  /* 0x000038003d0b7984 */ /* 0x000e620000004800 */
[----:B------:R-:W0:Y:S01]  /*4de0*/  MUFU.EX2 R142, R142 ;  /* 0x0000008e008e7308 */ /* 0x000e220000000800 */
[----:B------:R-:W-:Y:S02]  /*4df0*/  FFMA.FTZ R130, R158, R7, R159 ;  /* 0x000000079e827223 */ /* 0x000fe4000001009f */
[----:B------:R-:W1:Y:S02]  /*4e00*/  LDS R7, [R60.X4+0x3c] ;  /* 0x00003c003c077984 */ /* 0x000e640000004800 */
[----:B------:R-:W-:Y:S02]  /*4e10*/  FFMA.FTZ R130, R156, R130, R157 ;  /* 0x000000829c827223 */ /* 0x000fe4000001009d */
[----:B------:R-:W-:-:S02]  /*4e20*/  FMUL.FTZ R141, R10, R47 ;  /* 0x0000002f0a8d7220 */ /* 0x000fc40000410000 */
[----:B------:R-:W-:Y:S01]  /*4e30*/  FFMA.FTZ R130, R154, R130, R155 ;  /* 0x000000829a827223 */ /* 0x000fe2000001009b */
[----:B0-----:R-:W-:Y:S01]  /*4e40*/  FSEL R144, R144, 1, !P1 ;  /* 0x3f80000090907808 */ /* 0x001fe20004800000 */
[----:B------:R-:W-:Y:S01]  /*4e50*/  FMUL.FTZ R131, R154, R131 ;  /* 0x000000839a837220 */ /* 0x000fe20000410000 */
[----:B------:R-:W-:Y:S01]  /*4e60*/  ISETP.GE.U32.AND P1, PT, R107, UR17, PT ;  /* 0x000000116b007c0c */ /* 0x000fe2000bf26070 */
[----:B------:R-:W-:Y:S02]  /*4e70*/  FMUL.FTZ R128, R15, R128 ;  /* 0x000000800f807220 */ /* 0x000fe40000410000 */
[----:B------:R-:W-:Y:S02]  /*4e80*/  FFMA.FTZ R130, R152, R130, R153 ;  /* 0x0000008298827223 */ /* 0x000fe40000010099 */
[----:B------:R-:W-:Y:S02]  /*4e90*/  FMUL.FTZ R140, R10, R46 ;  /* 0x0000002e0a8c7220 */ /* 0x000fe40000410000 */
[----:B------:R-:W-:Y:S01]  /*4ea0*/  FMUL.FTZ R131, R152, R131 ;  /* 0x0000008398837220 */ /* 0x000fe20000410000 */
[----:B------:R-:W0:Y:S01]  /*4eb0*/  MUFU.EX2 R141, R141 ;  /* 0x0000008d008d7308 */ /* 0x000e220000000800 */
[----:B------:R-:W-:Y:S01]  /*4ec0*/  FSEL R143, R128, RZ, !P1 ;  /* 0x000000ff808f7208 */ /* 0x000fe20004800000 */
[----:B------:R-:W-:Y:S01]  /*4ed0*/  FFMA.FTZ R130, R150, R130, R151 ;  /* 0x0000008296827223 */ /* 0x000fe20000010097 */
[----:B------:R-:W-:Y:S01]  /*4ee0*/  FSEL R142, R142, 1, !P1 ;  /* 0x3f8000008e8e7808 */ /* 0x000fe20004800000 */
[----:B------:R-:W-:-:S02]  /*4ef0*/  FMUL.FTZ R139, R10, R45 ;  /* 0x0000002d0a8b7220 */ /* 0x000fc40000410000 */
[----:B------:R-:W-:Y:S02]  /*4f00*/  FMUL.FTZ R131, R150, R131 ;  /* 0x0000008396837220 */ /* 0x000fe40000410000 */
[----:B------:R-:W0:Y:S01]  /*4f10*/  MUFU.EX2 R140, R140 ;  /* 0x0000008c008c7308 */ /* 0x000e220000000800 */
[----:B------:R-:W-:Y:S02]  /*4f20*/  FFMA.FTZ R130, R142, R130, R143 ;  /* 0x000000828e827223 */ /* 0x000fe4000001008f */
[----:B------:R-:W-:Y:S02]  /*4f30*/  FMUL.FTZ R138, R10, R44 ;  /* 0x0000002c0a8a7220 */ /* 0x000fe40000410000 */
[----:B------:R-:W-:Y:S02]  /*4f40*/  FMUL.FTZ R131, R142, R131 ;  /* 0x000000838e837220 */ /* 0x000fe40000410000 */
[----:B------:R-:W-:Y:S01]  /*4f50*/  FFMA.FTZ R130, R148, R130, R149 ;  /* 0x0000008294827223 */ /* 0x000fe20000010095 */
[----:B------:R-:W1:Y:S01]  /*4f60*/  MUFU.EX2 R139, R139 ;  /* 0x0000008b008b7308 */ /* 0x000e620000000800 */
[----:B------:R-:W-:-:S02]  /*4f70*/  FMUL.FTZ R133, R10, R43 ;  /* 0x0000002b0a857220 */ /* 0x000fc40000410000 */
[----:B------:R-:W-:Y:S02]  /*4f80*/  FMUL.FTZ R131, R148, R131 ;  /* 0x0000008394837220 */ /* 0x000fe40000410000 */
[----:B------:R-:W-:Y:S02]  /*4f90*/  FMUL.FTZ R6, R13, R6 ;  /* 0x000000060d067220 */ /* 0x000fe40000410000 */
[C---:B------:R-:W-:Y:S01]  /*4fa0*/  FFMA.FTZ R130, R146.reuse, R130, R147 ;  /* 0x0000008292827223 */ /* 0x040fe20000010093 */
[----:B------:R-:W1:Y:S01]  /*4fb0*/  MUFU.EX2 R138, R138 ;  /* 0x0000008a008a7308 */ /* 0x000e620000000800 */
[----:B------:R-:W-:Y:S01]  /*4fc0*/  FMUL.FTZ R131, R146, R131 ;  /* 0x0000008392837220 */ /* 0x000fe20000410000 */
[----:B0-----:R-:W-:Y:S01]  /*4fd0*/  FSEL R141, R141, 1, !P4 ;  /* 0x3f8000008d8d7808 */ /* 0x001fe20006000000 */
[----:B-1----:R-:W-:Y:S01]  /*4fe0*/  FMUL.FTZ R90, R25, R90 ;  /* 0x0000005a195a7220 */ /* 0x002fe20000410000 */
[----:B------:R-:W-:Y:S01]  /*4ff0*/  FSEL R137, R6, RZ, !P4 ;  /* 0x000000ff06897208 */ /* 0x000fe20006000000 */
[----:B------:R-:W-:-:S03]  /*5000*/  FFMA.FTZ R130, R144, R130, R145 ;  /* 0x0000008290827223 */ /* 0x000fc60000010091 */
[----:B------:R-:W0:Y:S01]  /*5010*/  MUFU.EX2 R133, R133 ;  /* 0x0000008500857308 */ /* 0x000e220000000800 */
[----:B------:R-:W-:Y:S01]  /*5020*/  FMUL.FTZ R6, R144, R131 ;  /* 0x0000008390067220 */ /* 0x000fe20000410000 */
[----:B------:R-:W-:Y:S01]  /*5030*/  FSEL R140, R140, 1, !P6 ;  /* 0x3f8000008c8c7808 */ /* 0x000fe20007000000 */
[----:B------:R-:W-:Y:S01]  /*5040*/  FMUL.FTZ R129, R12, R129 ;  /* 0x000000810c817220 */ /* 0x000fe20000410000 */
[----:B------:R-:W-:Y:S01]  /*5050*/  FSEL R136, R90, RZ, !P6 ;  /* 0x000000ff5a887208 */ /* 0x000fe20007000000 */
[C---:B------:R-:W-:Y:S02]  /*5060*/  FFMA.FTZ R165, R141.reuse, R130, R137 ;  /* 0x000000828da57223 */ /* 0x040fe40000010089 */
[----:B------:R-:W-:Y:S01]  /*5070*/  FMUL.FTZ R131, R141, R6 ;  /* 0x000000068d837220 */ /* 0x000fe20000410000 */
[----:B------:R-:W-:Y:S01]  /*5080*/  FSEL R139, R139, 1, !P5 ;  /* 0x3f8000008b8b7808 */ /* 0x000fe20006800000 */
[----:B------:R-:W-:Y:S01]  /*5090*/  FMUL.FTZ R11, R26, R11 ;  /* 0x0000000b1a0b7220 */ /* 0x000fe20000410000 */
[----:B------:R-:W-:Y:S01]  /*50a0*/  FSEL R135, R129, RZ, !P5 ;  /* 0x000000ff81877208 */ /* 0x000fe20006800000 */
[----:B------:R-:W-:-:S02]  /*50b0*/  FFMA.FTZ R10, R140, R165, R136 ;  /* 0x000000a58c0a7223 */ /* 0x000fc40000010088 */
[----:B------:R-:W-:Y:S01]  /*50c0*/  FMUL.FTZ R6, R140, R131 ;  /* 0x000000838c067220 */ /* 0x000fe20000410000 */
[----:B------:R-:W-:Y:S01]  /*50d0*/  FSEL R138, R138, 1, !P3 ;  /* 0x3f8000008a8a7808 */ /* 0x000fe20005800000 */
[----:B------:R-:W-:Y:S01]  /*50e0*/  FMUL.FTZ R7, R0, R7 ;  /* 0x0000000700077220 */ /* 0x000fe20000410000 */
[----:B------:R-:W-:Y:S01]  /*50f0*/  FSEL R134, R11, RZ, !P3 ;  /* 0x000000ff0b867208 */ /* 0x000fe20005800000 */
[C---:B------:R-:W-:Y:S02]  /*5100*/  FFMA.FTZ R129, R139.reuse, R10, R135 ;  /* 0x0000000a8b817223 */ /* 0x040fe40000010087 */
[----:B------:R-:W-:Y:S01]  /*5110*/  FMUL.FTZ R11, R139, R6 ;  /* 0x000000068b0b7220 */ /* 0x000fe20000410000 */
[----:B0-----:R-:W-:Y:S01]  /*5120*/  FSEL R133, R133, 1, !P2 ;  /* 0x3f80000085857808 */ /* 0x001fe20005000000 */
[C---:B------:R-:W-:Y:S01]  /*5130*/  FFMA.FTZ R129, R138.reuse, R129, R134 ;  /* 0x000000818a817223 */ /* 0x040fe20000010086 */
[----:B------:R-:W-:Y:S01]  /*5140*/  FSEL R132, R7, RZ, !P2 ;  /* 0x000000ff07847208 */ /* 0x000fe20005000000 */
[----:B------:R-:W-:-:S04]  /*5150*/  FMUL.FTZ R10, R138, R11 ;  /* 0x0000000b8a0a7220 */ /* 0x000fc80000410000 */
        /* <DEDUP_REMOVED lines=21> */
[----:B------:R-:W-:-:S04]  /*52b0*/  LEA.HI.SX32 R90, R90, R90, 0x1b ;  /* 0x0000005a5a5a7211 */ /* 0x000fc800078fdaff */
[----:B------:R-:W-:-:S03]  /*52c0*/  SHF.L.U32 R90, R90, 0x2, RZ ;  /* 0x000000025a5a7819 */ /* 0x000fc600000006ff */
[C---:B0-----:R-:W-:Y:S02]  /*52d0*/  @P1 FFMA.FTZ R11, R10.reuse, R6, R11 ;  /* 0x000000060a0b1223 */ /* 0x041fe4000001000b */
[----:B-1----:R-:W-:-:S03]  /*52e0*/  @P1 FMUL.FTZ R10, R10, R7 ;  /* 0x000000070a0a1220 */ /* 0x002fc60000410000 */
[----:B------:R-:W0:Y:S04]  /*52f0*/  SHFL.UP PT, R6, R11, 0x10, RZ ;  /* 0x060000000b067989 */ /* 0x000e2800000e00ff */
[----:B------:R-:W1:Y:S01]  /*5300*/  SHFL.UP PT, R7, R10, 0x10, RZ ;  /* 0x060000000a077989 */ /* 0x000e6200000e00ff */
[----:B------:R-:W-:-:S03]  /*5310*/  ISETP.NE.AND P2, PT, R114, 0x1f, PT ;  /* 0x0000001f7200780c */ /* 0x000fc60003f45270 */
[----:B--2---:R2:W-:Y:S01]  /*5320*/  STS [R90+0x1080], R5 ;  /* 0x001080055a007388 */ /* 0x0045e20000000800 */
[----:B------:R-:W-:-:S03]  /*5330*/  ISETP.GE.AND P1, PT, R114, 0x10, PT ;  /* 0x000000107200780c */ /* 0x000fc60003f26270 */
[----:B---3--:R-:W-:Y:S04]  /*5340*/  STS [R89.X4+0x1100], R124 ;  /* 0x0011007c59007388 */ /* 0x008fe80000004800 */
[----:B----4-:R3:W-:Y:S04]  /*5350*/  STS [R88.X4+0x1180], R9 ;  /* 0x0011800958007388 */ /* 0x0107e80000004800 */
[----:B-----5:R-:W-:Y:S04]  /*5360*/  STS [R87.X4+0x1200], R122 ;  /* 0x0012007a57007388 */ /* 0x020fe80000004800 */
[----:B------:R-:W-:Y:S04]  /*5370*/  STS [R86.X4+0x1280], R127 ;  /* 0x0012807f56007388 */ /* 0x000fe80000004800 */
[----:B------:R-:W-:Y:S04]  /*5380*/  STS [R85.X4+0x1300], R120 ;  /* 0x0013007855007388 */ /* 0x000fe80000004800 */
[----:B------:R-:W-:Y:S04]  /*5390*/  STS [R84.X4+0x1380], R125 ;  /* 0x0013807d54007388 */ /* 0x000fe80000004800 */
[----:B------:R-:W-:Y:S01]  /*53a0*/  STS [R83.X4+0x1400], R118 ;  /* 0x0014007653007388 */ /* 0x000fe20000004800 */
[----:B------:R-:W-:-:S03]  /*53b0*/  USHF.L.U32 UR21, UR7, 0x3, URZ ;  /* 0x0000000307157899 */ /* 0x000fc6000800063f */
[----:B------:R-:W-:Y:S01]  /*53c0*/  STS [R82.X4+0x1480], R119 ;  /* 0x0014807752007388 */ /* 0x000fe20000004800 */
[----:B--2---:R-:W-:-:S03]  /*53d0*/  @!P2 SHF.R.U32.HI R5, RZ, 0x2, R115 ;  /* 0x00000002ff05a819 */ /* 0x004fc60000011673 */
[----:B------:R2:W-:Y:S01]  /*53e0*/  STS [R81.X4+0x1500], R8 ;  /* 0x0015000851007388 */ /* 0x0005e20000004800 */
[----:B---3--:R-:W-:-:S03]  /*53f0*/  IMAD.MOV.U32 R9, RZ, RZ, RZ ;  /* 0x000000ffff097224 */ /* 0x008fc600078e00ff */
[----:B------:R-:W-:Y:S01]  /*5400*/  STS [R80.X4+0x1580], R117 ;  /* 0x0015807550007388 */ /* 0x000fe20000004800 */
[C---:B0-----:R-:W-:Y:S01]  /*5410*/  @P1 FFMA.FTZ R11, R10.reuse, R6, R11 ;  /* 0x000000060a0b1223 */ /* 0x041fe2000001000b */
[----:B--2---:R-:W-:Y:S02]  /*5420*/  HFMA2.MMA R8, -RZ, RZ, 1.875, 0 ;  /* 0x3f800000ff087435 */ /* 0x004fe400000001ff */
[----:B------:R-:W-:Y:S01]  /*5430*/  STS [R79.X4+0x1600], R116 ;  /* 0x001600744f007388 */ /* 0x000fe20000004800 */
[----:B-1----:R-:W-:Y:S01]  /*5440*/  @P1 FMUL.FTZ R10, R10, R7 ;  /* 0x000000070a0a1220 */ /* 0x002fe20000410000 */
[----:B------:R-:W-:Y:S02]  /*5450*/  @!P2 LOP3.LUT R6, R5, 0x3ffffff8, RZ, 0xc0, !PT ;  /* 0x3ffffff80506a812 */ /* 0x000fe400078ec0ff */
[----:B------:R-:W-:Y:S04]  /*5460*/  STS [R78.X4+0x1680], R121 ;  /* 0x001680794e007388 */ /* 0x000fe80000004800 */
[----:B------:R0:W-:Y:S04]  /*5470*/  STS [R77.X4+0x1700], R4 ;  /* 0x001700044d007388 */ /* 0x0001e80000004800 */
        /* <DEDUP_REMOVED lines=9> */
[----:B------:R-:W1:Y:S04]  /*5510*/  @!P0 LDS.64 R8, [UR21+0x2120] ;  /* 0x00212015ff088984 */ /* 0x000e680008000a00 */
        /* <DEDUP_REMOVED lines=11> */
[----:B0-----:R-:W-:-:S03]  /*55d0*/  SHF.R.U32.HI R4, RZ, 0x5, R115 ;  /* 0x00000005ff047819 */ /* 0x001fc60000011673 */
[----:B------:R-:W-:Y:S01]  /*55e0*/  BAR.SYNC.DEFER_BLOCKING 0x0 ;  /* 0x0000000000007b1d */ /* 0x000fe20000010000 */
[----:B------:R-:W-:-:S05]  /*55f0*/  ISETP.NE.AND P1, PT, R4, RZ, PT ;  /* 0x000000ff0400720c */ /* 0x000fca0003f25270 */
[----:B------:R1:W-:Y:S04]  /*5600*/  SHFL.UP PT, R164, R11, 0x1, RZ ;  /* 0x042000000ba47989 */ /* 0x0003e800000e00ff */
[----:B------:R-:W0:Y:S04]  /*5610*/  LDS.128 R4, [0x2100] ;  /* 0x00210000ff047984 */ /* 0x000e280000000c00 */
[----:B------:R2:W3:Y:S01]  /*5620*/  SHFL.UP PT, R165, R10, 0x1, RZ ;  /* 0x042000000aa57989 */ /* 0x0004e200000e00ff */
[----:B------:R-:W-:Y:S01]  /*5630*/  ISETP.NE.AND P2, PT, R114, RZ, P1 ;  /* 0x000000ff7200720c */ /* 0x000fe20000f45270 */
[----:B------:R-:W-:Y:S01]  /*5640*/  BSSY B0, `(.L_x_3696) ;  /* 0x0000012000007945 */ /* 0x000fe20003800000 */
[----:B-1----:R-:W-:-:S02]  /*5650*/  @P1 MOV R11, R9 ;  /* 0x00000009000b1202 */ /* 0x002fc40000000f00 */
[----:B--2---:R-:W-:Y:S01]  /*5660*/  @P1 MOV R10, R8 ;  /* 0x00000008000a1202 */ /* 0x004fe20000000f00 */
[----:B0-----:R-:W-:-:S08]  /*5670*/  FFMA.FTZ R7, R5, R6, R7 ;  /* 0x0000000605077223 */ /* 0x001fd00000010007 */
        /* <DEDUP_REMOVED lines=12> */
[----:B------:R-:W-:Y:S01]  /*5740*/  @!P1 IMAD.MOV.U32 R165, RZ, RZ, R8 ;  /* 0x000000ffffa59224 */ /* 0x000fe200078e0008 */
[----:B------:R-:W-:Y:S02]  /*5750*/  @!P1 MOV R164, R9 ;  /* 0x0000000900a49202 */ /* 0x000fe40000000f00 */
.L_x_3697:
[----:B------:R-:W-:Y:S05]  /*5760*/  BSYNC B0 ;  /* 0x0000000000007941 */ /* 0x000fea0003800000 */
.L_x_3696:
        /* <DEDUP_REMOVED lines=35> */
.L_x_3699:
[----:B------:R-:W-:Y:S05]  /*59a0*/  BSYNC B0 ;  /* 0x0000000000007941 */ /* 0x000fea0003800000 */
.L_x_3698:
        /* <DEDUP_REMOVED lines=22> */
.L_x_3695:
[----:B------:R-:W-:Y:S01]  /*5b10*/  BAR.SYNC.DEFER_BLOCKING 0x0 ;  /* 0x0000000000007b1d */ /* 0x000fe20000010000 */
[----:B------:R-:W-:Y:S01]  /*5b20*/  ISETP.NE.AND P0, PT, R115, RZ, PT ;  /* 0x000000ff7300720c */ /* 0x000fe20003f05270 */
[----:B------:R-:W-:Y:S01]  /*5b30*/  USHF.L.U32 UR18, UR6, 0xa, URZ ;  /* 0x0000000a06127899 */ /* 0x000fe2000800063f */
[----:B------:R-:W-:-:S03]  /*5b40*/  MOV R0, UR17 ;  /* 0x0000001100007c02 */ /* 0x000fc60008000f00 */
[----:B------:R-:W-:Y:S01]  /*5b50*/  ULDC.64 UR28, c[0x0][0x200] ;  /* 0x00008000001c7ab9 */ /* 0x000fe20000000a00 */
[----:B------:R-:W-:Y:S01]  /*5b60*/  BSSY B0, `(.L_x_3701) ;  /* 0x000003a000007945 */ /* 0x000fe20003800000 */
[----:B------:R-:W-:Y:S01]  /*5b70*/  UIMAD UR19, UR27, UR28, URZ ;  /* 0x0000001c1b1372a4 */ /* 0x000fe2000f8e023f */
[----:B-1----:R-:W-:Y:S01]  /*5b80*/  IADD3 R4, P2, R2, UR18, RZ ;  /* 0x0000001202047c10 */ /* 0x002fe2000ff5e0ff */
        /* <DEDUP_REMOVED lines=45> */
[----:B0-----:R-:W-:Y:S01]  /*5e60*/  IMAD.U32 R9, RZ, RZ, UR24 ;  /* 0x00000018ff097e24 */ /* 0x001fe2000f8e00ff */
        /* <DEDUP_REMOVED lines=9> */
.L_x_3702:
[----:B------:R-:W-:Y:S05]  /*5f00*/  BSYNC B0 ;  /* 0x0000000000007941 */ /* 0x000fea0003800000 */
.L_x_3701:
        /* <DEDUP_REMOVED lines=9> */
[----:B------:R-:W-:Y:S01]  /*5fa0*/  ISETP.GE.AND P1, PT, R106, R91, PT ;  /* 0x0000005b6a00720c */ /* 0x000fe20003f26270 */
[----:B------:R-:W-:Y:S01]  /*5fb0*/  UIADD3 UR19, UP0, UR18, UR20, URZ ;  /* 0x0000001412137290 */ /* 0x000fe2000ff1e03f */
[----:B------:R-:W-:Y:S01]  /*5fc0*/  IMAD.WIDE R6, R2, R7, c[0x0][0x258] ;  /* 0x0000960002067625 */ /* 0x000fe200078e0207 */
[----:B------:R-:W-:-:S02]  /*5fd0*/  ISETP.GE.AND P6, PT, R101, R91, PT ;  /* 0x0000005b6500720c */ /* 0x000fc40003fc6270 */
[----:B------:R-:W-:Y:S01]  /*5fe0*/  UIADD3.X UR20, UR7, UR28, UR21, UP0, !UPT ;  /* 0x0000001c07147290 */ /* 0x000fe200087fe415 */
[----:B0-----:R-:W-:Y:S02]  /*5ff0*/  MOV R11, UR26 ;  /* 0x0000001a000b7c02 */ /* 0x001fe40008000f00 */
[----:B------:R-:W-:Y:S01]  /*6000*/  MOV R9, UR19 ;  /* 0x0000001300097c02 */ /* 0x000fe20008000f00 */
[----:B------:R-:W-:Y:S01]  /*6010*/  ULDC.64 UR28, c[0x0][0x1f8] ;  /* 0x00007e00001c7ab9 */ /* 0x000fe20000000a00 */
[----:B------:R-:W-:Y:S01]  /*6020*/  MOV R8, UR18 ;  /* 0x0000001200087c02 */ /* 0x000fe20008000f00 */
[----:B------:R-:W-:Y:S01]  /*6030*/  IMAD.U32 R0, RZ, RZ, UR20 ;  /* 0x00000014ff007e24 */ /* 0x000fe2000f8e00ff */
[C---:B------:R-:W-:Y:S01]  /*6040*/  LEA R6, P5, R9.reuse, R6, 0x2 ;  /* 0x0000000609067211 */ /* 0x040fe200078a10ff */
[----:B------:R-:W-:Y:S01]  /*6050*/  ULDC.64 UR20, c[0x0][0x1f0] ;  /* 0x00007c0000147ab9 */ /* 0x000fe20000000a00 */
[----:B------:R-:W-:Y:S01]  /*6060*/  LOP3.LUT R106, R2, 0x20, RZ, 0xfc, !PT ;  /* 0x00000020026a7812 */ /* 0x000fe200078efcff */
[----:B------:R-:W-:Y:S01]  /*6070*/  UIMAD UR19, UR27, UR20, URZ ;  /* 0x000000141b1372a4 */ /* 0x000fe2000f8e023f */
[----:B------:R-:W-:Y:S01]  /*6080*/  LEA.HI.X R7, R9, R7, R0, 0x2, P5 ;  /* 0x0000000709077211 */ /* 0x000fe200028f1400 */
[----:B------:R-:W-:Y:S01]  /*6090*/  IMAD.U32 R9, RZ, RZ, UR7 ;  /* 0x00000007ff097e24 */ /* 0x000fe2000f8e00ff */
[-C--:B------:R-:W-:Y:S01]  /*60a0*/  ISETP.GE.AND P5, PT, R98, R91.reuse, PT ;  /* 0x0000005b6200720c */ /* 0x080fe20003fa6270 */
[----:B------:R-:W-:Y:S01]  /*60b0*/  UIMAD UR19, UR26, UR21, UR19 ;  /* 0x000000151a1372a4 */ /* 0x000fe2000f8e0213 */
[----:B------:R-:W-:Y:S01]  /*60c0*/  SHF.L.U32 R0, R106, 0x2, RZ ;  /* 0x000000026a007819 */ /* 0x000fe200000006ff */
[----:B------:R-:W-:Y:S01]  /*60d0*/  @!P2 STG.E [R6.64+0x100], R15 ;  /* 0x0001000f0600a986 */ /* 0x000fe2000c101916 */
[-C--:B------:R-:W-:Y:S01]  /*60e0*/  ISETP.GE.AND P2, PT, R102, R91.reuse, PT ;  /* 0x0000005b6600720c */ /* 0x080fe20003f46270 */
[----:B------:R-:W-:Y:S01]  /*60f0*/  UIMAD.WIDE.U32 UR20, UR26, UR20, URZ ;  /* 0x000000141a1472a5 */ /* 0x000fe2000f8e003f */
[----:B------:R-:W-:Y:S01]  /*6100*/  SHF.L.U64.HI R10, R106, 0x2, R3 ;  /* 0x000000026a0a7819 */ /* 0x000fe20000010203 */
[----:B------:R-:W-:Y:S01]  /*6110*/  @!P3 STG.E [R6.64+0x180], R17 ;  /* 0x000180110600b986 */ /* 0x000fe2000c101916 */
[----:B------:R-:W-:Y:S01]  /*6120*/  ISETP.GE.AND P3, PT, R100, R91, PT ;  /* 0x0000005b6400720c */ /* 0x000fe20003f66270 */
[----:B------:R-:W-:-:S02]  /*6130*/  UIADD3 UR21, UR21, UR19, URZ ;  /* 0x0000001315157290 */ /* 0x000fc4000fffe03f */
[----:B------:R-:W-:Y:S01]  /*6140*/  @!P4 STG.E [R6.64+0x200], R19 ;  /* 0x000200130600c986 */ /* 0x000fe2000c101916 */
[----:B------:R-:W-:Y:S01]  /*6150*/  ISETP.GE.AND P4, PT, R99, R91, PT ;  /* 0x0000005b6300720c */ /* 0x000fe20003f86270 */
[----:B------:R-:W-:Y:S02]  /*6160*/  UIMAD.WIDE.U32 UR20, UR24, UR28, UR20 ;  /* 0x0000001c181472a5 */ /* 0x000fe4000f8e0014 */
        /* <DEDUP_REMOVED lines=24> */
[----:B------:R-:W-:Y:S02]  /*62f0*/  IMAD.U32 R14, RZ, RZ, UR28 ;  /* 0x0000001cff0e7e24 */ /* 0x000fe4000f8e00ff */
[----:B------:R-:W-:Y:S03]  /*6300*/  @!P5 STG.E [R6.64+0x600], R51 ;  /* 0x000600330600d986 */ /* 0x000fe6000c101916 */
[----:B0-----:R-:W-:Y:S01]  /*6310*/  MOV R13, UR20 ;  /* 0x00000014000d7c02 */ /* 0x001fe20008000f00 */
[----:B------:R-:W-:Y:S01]  /*6320*/  @!P3 STG.E [R6.64+0x700], R55 ;  /* 0x000700370600b986 */ /* 0x000fe2000c101916 */
[----:B------:R-:W-:Y:S01]  /*6330*/  IADD3 R11, P3, R0, c[0x0][0x268], RZ ;  /* 0x00009a00000b7a10 */ /* 0x000fe20007f7e0ff */
[----:B------:R-:W-:-:S02]  /*6340*/  CS2R R16, SRZ ;  /* 0x0000000000107805 */ /* 0x000fc4000001ff00 */
[----:B------:R0:W-:Y:S01]  /*6350*/  @!P2 STG.E [R6.64+0x780], R57 ;  /* 0x000780390600a986 */ /* 0x0001e2000c101916 */
[----:B------:R-:W-:Y:S01]  /*6360*/  @!P1 IADD3 R12, P2, R2, R8, RZ ;  /* 0x00000008020c9210 */ /* 0x000fe20007f5e0ff */
[----:B------:R-:W-:Y:S01]  /*6370*/  CS2R R18, SRZ ;  /* 0x0000000000127805 */ /* 0x000fe2000001ff00 */
[----:B------:R-:W-:Y:S01]  /*6380*/  ISETP.GE.AND P6, PT, R104, UR17, PT ;  /* 0x0000001168007c0c */ /* 0x000fe2000bfc6270 */
[----:B-1----:R-:W-:Y:S01]  /*6390*/  CS2R R20, SRZ ;  /* 0x0000000000147805 */ /* 0x002fe2000001ff00 */
[----:B------:R-:W-:Y:S01]  /*63a0*/  @!P1 IADD3.X R9, R3, UR19, R9, P2, !PT ;  /* 0x0000001303099c10 */ /* 0x000fe200097fe409 */
[----:B--2---:R-:W-:Y:S01]  /*63b0*/  CS2R R22, SRZ ;  /* 0x0000000000167805 */ /* 0x004fe2000001ff00 */
[----:B------:R-:W-:Y:S01]  /*63c0*/  BAR.SYNC.DEFER_BLOCKING 0x0 ;  /* 0x0000000000007b1d */ /* 0x000fe20000010000 */
[----:B------:R-:W-:Y:S02]  /*63d0*/  @!P1 LEA R8, P2, R12, c[0x0][0x268], 0x2 ;  /* 0x00009a000c089a11 */ /* 0x000fe400078410ff */
[----:B0-----:R-:W-:Y:S01]  /*63e0*/  IADD3.X R7, R10, c[0x0][0x26c], RZ, P3, !PT ;  /* 0x00009b000a077a10 */ /* 0x001fe20001ffe4ff */
[----:B------:R-:W-:Y:S01]  /*63f0*/  IMAD.MOV.U32 R24, RZ, RZ, RZ ;  /* 0x000000ffff187224 */ /* 0x000fe200078e00ff */
[----:B------:R-:W-:Y:S01]  /*6400*/  LEA R6, P4, R14, R11, 0x2 ;  /* 0x0000000b0e067211 */ /* 0x000fe200078810ff */
[----:B------:R-:W-:Y:S01]  /*6410*/  ULDC.64 UR28, c[0x0][0x210] ;  /* 0x00008400001c7ab9 */ /* 0x000fe20000000a00 */
[----:B------:R-:W-:-:S02]  /*6420*/  ISETP.GE.AND P3, PT, R106, UR17, PT ;  /* 0x000000116a007c0c */ /* 0x000fc4000bf66270 */
[----:B------:R-:W-:Y:S02]  /*6430*/  @!P1 LEA.HI.X R9, R12, c[0x0][0x26c], R9, 0x2, P2 ;  /* 0x00009b000c099a11 */ /* 0x000fe400010f1409 */
[----:B------:R-:W-:Y:S02]  /*6440*/  LEA.HI.X R7, R14, R7, R13, 0x2, P4 ;  /* 0x000000070e077211 */ /* 0x000fe400020f140d */
[----:B------:R-:W-:Y:S02]  /*6450*/  ISETP.GE.AND P2, PT, R105, UR17, PT ;  /* 0x0000001169007c0c */ /* 0x000fe4000bf46270 */
[----:B------:R-:W-:Y:S02]  /*6460*/  MOV R11, RZ ;  /* 0x000000ff000b7202 */ /* 0x000fe40000000f00 */
[----:B------:R-:W-:Y:S02]  /*6470*/  ISETP.GE.AND P4, PT, R103, UR17, PT ;  /* 0x0000001167007c0c */ /* 0x000fe4000bf86270 */
[----:B------:R-:W-:Y:S01]  /*6480*/  ISETP.GE.AND P5, PT, R102, UR17, PT ;  /* 0x0000001166007c0c */ /* 0x000fe2000bfa6270 */
[----:B------:R-:W-:Y:S01]  /*6490*/  CS2R R12, SRZ ;  /* 0x00000000000c7805 */ /* 0x000fe2000001ff00 */
[----:B------:R0:W2:Y:S01]  /*64a0*/  @!P1 LDG.E R11, [R8.64] ;  /* 0x00000016080b9981 */ /* 0x0000a2000c1e1900 */
[----:B------:R-:W-:-:S04]  /*64b0*/  ISETP.GE.AND P1, PT, R100, UR17, PT ;  /* 0x0000001164007c0c */ /* 0x000fc8000bf26270 */
        /* <DEDUP_REMOVED lines=134> */
[----:B------:R-:W-:Y:S03]  /*6d20*/  STS [R73.X4+0x8], R40 ;  /* 0x0000082849007388 */ /* 0x000fe60000004800 */
[----:B------:R-:W-:Y:S01]  /*6d30*/  FMUL.FTZ R36, R17, R36 ;  /* 0x0000002411247220 */ /* 0x000fe20000410000 */
[----:B------:R-:W-:Y:S02]  /*6d40*/  STS [R72.X4+0xc], R39 ;  /* 0x00000c2748007388 */ /* 0x000fe40000004800 */
[----:B------:R-:W0:Y:S01]  /*6d50*/  MUFU.RCP R48, R48 ;  /* 0x0000003000307308 */ /* 0x000e220000001000 */
[----:B--2---:R-:W-:Y:S01]  /*6d60*/  FMUL.FTZ R16, R15, R46 ;  /* 0x0000002e0f107220 */ /* 0x004fe20000410000 */
[----:B------:R-:W-:Y:S03]  /*6d70*/  STS [R71.X4+0x10], R38 ;  /* 0x0000102647007388 */ /* 0x000fe60000004800 */
[----:B------:R-:W-:Y:S01]  /*6d80*/  FMUL.FTZ R35, R16, R35 ;  /* 0x0000002310237220 */ /* 0x000fe20000410000 */
[----:B------:R-:W-:Y:S02]  /*6d90*/  STS [R70.X4+0x14], R37 ;  /* 0x0000142546007388 */ /* 0x000fe40000004800 */
[----:B------:R-:W2:Y:S01]  /*6da0*/  MUFU.RCP R49, R49 ;  /* 0x0000003100317308 */ /* 0x000ea20000001000 */
[----:B-1----:R-:W-:Y:S01]  /*6db0*/  FMUL.FTZ R15, R14, R47 ;  /* 0x0000002f0e0f7220 */ /* 0x002fe20000410000 */
[----:B------:R-:W-:Y:S03]  /*6dc0*/  STS [R69.X4+0x18], R36 ;  /* 0x0000182445007388 */ /* 0x000fe60000004800 */
[----:B------:R-:W-:Y:S01]  /*6dd0*/  FMUL.FTZ R34, R15, R34 ;  /* 0x000000220f227220 */ /* 0x000fe20000410000 */
[----:B------:R-:W-:Y:S02]  /*6de0*/  STS [R68.X4+0x1c], R35 ;  /* 0x00001c2344007388 */ /* 0x000fe40000004800 */
        /* <DEDUP_REMOVED lines=19> */
[----:B------:R-:W-:Y:S02]  /*6f20*/  FMUL.FTZ R29, R8, R29 ;  /* 0x0000001d081d7220 */ /* 0x000fe40000410000 */
[----:B-1----:R-:W-:-:S03]  /*6f30*/  FMUL.FTZ R7, R7, R20 ;  /* 0x0000001407077220 */ /* 0x002fc60000410000 */
[----:B------:R-:W-:Y:S01]  /*6f40*/  STS [R62.X4+0x34], R29 ;  /* 0x0000341d3e007388 */ /* 0x000fe20000004800 */
[----:B------:R-:W-:Y:S02]  /*6f50*/  FMUL.FTZ R28, R7, R28 ;  /* 0x0000001c071c7220 */ /* 0x000fe40000410000 */
[----:B0-----:R-:W-:-:S03]  /*6f60*/  FMUL.FTZ R6, R6, R19 ;  /* 0x0000001306067220 */ /* 0x001fc60000410000 */
[----:B------:R-:W-:Y:S01]  /*6f70*/  STS [R61.X4+0x38], R28 ;  /* 0x0000381c3d007388 */ /* 0x000fe20000004800 */
[----:B------:R-:W-:Y:S01]  /*6f80*/  FMUL.FTZ R27, R6, R27 ;  /* 0x0000001b061b7220 */ /* 0x000fe20000410000 */
[----:B------:R-:W-:Y:S01]  /*6f90*/  MOV R6, UR17 ;  /* 0x0000001100067c02 */ /* 0x000fe20008000f00 */
[----:B------:R-:W-:-:S03]  /*6fa0*/  UIMAD UR17, UR27, UR28, URZ ;  /* 0x0000001c1b1172a4 */ /* 0x000fc6000f8e023f */
[----:B------:R-:W-:Y:S01]  /*6fb0*/  STS [R60.X4+0x3c], R27 ;  /* 0x00003c1b3c007388 */ /* 0x000fe20000004800 */
[----:B------:R-:W-:-:S06]  /*6fc0*/  NOP ;  /* 0x0000000000007918 */ /* 0x000fcc0000000000 */
[----:B------:R-:W-:Y:S01]  /*6fd0*/  LDS R9, [R90] ;  /* 0x000000005a097984 */ /* 0x000fe20000000800 */
[----:B------:R-:W-:-:S03]  /*6fe0*/  UIMAD UR19, UR26, UR29, UR17 ;  /* 0x0000001d1a1372a4 */ /* 0x000fc6000f8e0211 */
[----:B------:R-:W-:Y:S01]  /*6ff0*/  LDS R89, [R89.X4+0x80] ;  /* 0x0000800059597984 */ /* 0x000fe20000004800 */
[----:B------:R-:W-:-:S03]  /*7000*/  UIADD3 UR17, UR21, UR19, URZ ;  /* 0x0000001315117290 */ /* 0x000fc6000fffe03f */
        /* <DEDUP_REMOVED lines=31> */
.L_x_3704:
[----:B------:R-:W-:Y:S05]  /*7200*/  BSYNC B0 ;  /* 0x0000000000007941 */ /* 0x000fea0003800000 */
.L_x_3703:
        /* <DEDUP_REMOVED lines=57> */
.L_x_3705:
[----:B------:R-:W-:Y:S05]  /*75a0*/  EXIT ;  /* 0x000000000000794d */ /* 0x000fea0003800000 */
.L_x_3707:
        /* <DEDUP_REMOVED lines=13> */
.L_x_5423:


//--------------------- .text._Z25selective_scan_fwd_kernelI32Selective_Scan_fwd_kernel_traitsILi64ELi16ELi1ELb1ELb0ELb0ELb0EffEEv13SSMParamsBase --------------------------
	.section	.text._Z25selective_scan_fwd_kernelI32Selective_Scan_fwd_kernel_traitsILi64ELi16ELi1ELb1ELb0ELb0ELb0EffEEv13SSMParamsBase,"ax",@progbits
	.sectioninfo	@"SHI_REGISTERS=110"
	.align	128
        .global         _Z25selective_scan_fwd_kernelI32Selective_Scan_fwd_kernel_traitsILi64ELi16ELi1ELb1ELb0ELb0ELb0EffEEv13SSMParamsBase
        .type           _Z25selective_scan_fwd_kernelI32Selective_Scan_fwd_kernel_traitsILi64ELi16ELi1ELb1ELb0ELb0ELb0EffEEv13SSMParamsBase,@function
        .size           _Z25selective_scan_fwd_kernelI32Selective_Scan_fwd_kernel_traitsILi64ELi16ELi1ELb1ELb0ELb0ELb0EffEEv13SSMParamsBase,(.L_x_5424 - _Z25selective_scan_fwd_kernelI32Selective_Scan_fwd_kernel_traitsILi64ELi16ELi1ELb1ELb0ELb0ELb0EffEEv13SSMParamsBase)
        .other          _Z25selective_scan_fwd_kernelI32Selective_Scan_fwd_kernel_traitsILi64ELi16ELi1ELb1ELb0ELb0ELb0EffEEv13SSMParamsBase,@"STO_CUDA_ENTRY STV_DEFAULT"
_Z25selective_scan_fwd_kernelI32Selective_Scan_fwd_kernel_traitsILi64ELi16ELi1ELb1ELb0ELb0ELb0EffEEv13SSMParamsBase:
.text._Z25selective_scan_fwd_kernelI32Selective_Scan_fwd_kernel_traitsILi64ELi16ELi1ELb1ELb0ELb0ELb0EffEEv13SSMParamsBase:
        /* <DEDUP_REMOVED lines=42> */
[----:B------:R-:W-:Y:S01]  /*02a0*/  IMAD.WIDE.U32 R38, R56, c[0x0][0x180], RZ ;  /* 0x0000600038267a25 */ /* 0x000fe200078e00ff */
[----:B------:R-:W-:Y:S02]  /*02b0*/  LEA R42, P0, R2, c[0x0][0x240], 0x2 ;  /* 0x00009000022a7a11 */ /* 0x000fe400078010ff */
[----:B------:R-:W-:Y:S01]  /*02c0*/  LEA.HI.X R41, R4, c[0x0][0x24c], R41, 0x2, P1 ;  /* 0x0000930004297a11 */ /* 0x000fe200008f1429 */
[----:B------:R-:W-:Y:S01]  /*02d0*/  IMAD R5, R56, c[0x0][0x184], R5 ;  /* 0x0000610038057a24 */ /* 0x000fe200078e0205 */
[----:B------:R-:W-:Y:S01]  /*02e0*/  LEA.HI.X R43, R2, c[0x0][0x244], R43, 0x2, P0 ;  /* 0x00009100022b7a11 */ /* 0x000fe200000f142b */
[----:B------:R-:W-:-:S02]  /*02f0*/  IMAD R0, R52, c[0x0][0x164], R56 ;  /* 0x0000590034007a24 */ /* 0x000fc400078e0238 */
[----:B------:R-:W-:Y:S01]  /*0300*/  IMAD R7, R55, c[0x0][0x198], RZ ;  /* 0x0000660037077a24 */ /* 0x000fe200078e02ff */
[----:B------:R-:W-:Y:S01]  /*0310*/  IADD3 R49, R39, R5, RZ ;  /* 0x0000000527317210 */ /* 0x000fe20007ffe0ff */
[----:B------:R-:W-:Y:S02]  /*0320*/  IMAD R9, R55, c[0x0][0x1b8], RZ ;  /* 0x00006e0037097a24 */ /* 0x000fe400078e02ff */
[----:B------:R-:W-:Y:S01]  /*0330*/  IMAD.WIDE.U32 R36, R56, c[0x0][0x198], RZ ;  /* 0x0000660038247a25 */ /* 0x000fe200078e00ff */
[C---:B0-----:R-:W-:Y:S02]  /*0340*/  SHF.L.U32 R4, R50.reuse, 0x2, RZ ;  /* 0x0000000232047819 */ /* 0x041fe400000006ff */
[----:B------:R-:W-:Y:S01]  /*0350*/  LOP3.LUT R73, R50, 0x1f, RZ, 0xc0, !PT ;  /* 0x0000001f32497812 */ /* 0x000fe200078ec0ff */
[----:B------:R-:W-:Y:S01]  /*0360*/  IMAD.WIDE.U32 R2, R56, c[0x0][0x1b8], RZ ;  /* 0x00006e0038027a25 */ /* 0x000fe200078e00ff */
[----:B------:R-:W-:-:S03]  /*0370*/  LOP3.LUT R5, R4, 0xffffff80, RZ, 0xc0, !PT ;  /* 0xffffff8004057812 */ /* 0x000fc600078ec0ff */
[----:B------:R-:W-:Y:S01]  /*0380*/  IMAD R0, R0, c[0x0][0x174], RZ ;  /* 0x00005d0000007a24 */ /* 0x000fe200078e02ff */
[----:B-1----:R-:W-:Y:S01]  /*0390*/  IADD3 R75, R5, R48, RZ ;  /* 0x00000030054b7210 */ /* 0x002fe20007ffe0ff */
[C---:B------:R-:W-:Y:S02]  /*03a0*/  IMAD R7, R56.reuse, c[0x0][0x19c], R7 ;  /* 0x0000670038077a24 */ /* 0x040fe400078e0207 */
[----:B------:R-:W-:Y:S02]  /*03b0*/  IMAD R9, R56, c[0x0][0x1bc], R9 ;  /* 0x00006f0038097a24 */ /* 0x000fe400078e0209 */
[----:B------:R-:W-:Y:S01]  /*03c0*/  IMAD R44, R0, c[0x0][0x16c], RZ ;  /* 0x00005b00002c7a24 */ /* 0x000fe200078e02ff */
[----:B------:R-:W-:Y:S02]  /*03d0*/  IADD3 R47, R37, R7, RZ ;  /* 0x00000007252f7210 */ /* 0x000fe40007ffe0ff */
[----:B------:R-:W-:Y:S02]  /*03e0*/  IADD3 R45, R3, R9, RZ ;  /* 0x00000009032d7210 */ /* 0x000fe40007ffe0ff */
[----:B------:R-:W-:-:S04]  /*03f0*/  LOP3.LUT R0, R5, 0x1f, R50, 0xf8, !PT ;  /* 0x0000001f05007812 */ /* 0x000fc800078ef832 */
.L_x_3747:
        /* <DEDUP_REMOVED lines=82> */
.L_x_3709:
[----:B--234-:R-:W-:Y:S05]  /*0920*/  BSYNC B0 ;  /* 0x0000000000007941 */ /* 0x01cfea0003800000 */
.L_x_3708:
        /* <DEDUP_REMOVED lines=35> */
.L_x_3711:
[----:B------:R-:W-:Y:S05]  /*0b60*/  BSYNC B0 ;  /* 0x0000000000007941 */ /* 0x000fea0003800000 */
.L_x_3710:
        /* <DEDUP_REMOVED lines=37> */
.L_x_3713:
[----:B------:R-:W-:Y:S05]  /*0dc0*/  BSYNC B0 ;  /* 0x0000000000007941 */ /* 0x000fea0003800000 */
.L_x_3712:
        /* <DEDUP_REMOVED lines=35> */
.L_x_3715:
[----:B------:R-:W-:Y:S05]  /*1000*/  BSYNC B0 ;  /* 0x0000000000007941 */ /* 0x000fea0003800000 */
.L_x_3714:
        /* <DEDUP_REMOVED lines=37> */
.L_x_3717:
[----:B------:R-:W-:Y:S05]  /*1260*/  BSYNC B0 ;  /* 0x0000000000007941 */ /* 0x000fea0003800000 */
.L_x_3716:
        /* <DEDUP_REMOVED lines=35> */
.L_x_3719:
[----:B------:R-:W-:Y:S05]  /*14a0*/  BSYNC B0 ;  /* 0x0000000000007941 */ /* 0x000fea0003800000 */
.L_x_3718:
        /* <DEDUP_REMOVED lines=37> */
.L_x_3721:
[----:B------:R-:W-:Y:S05]  /*1700*/  BSYNC B0 ;  /* 0x0000000000007941 */ /* 0x000fea0003800000 */
.L_x_3720:
        /* <DEDUP_REMOVED lines=35> */
.L_x_3723:
[----:B------:R-:W-:Y:S05]  /*1940*/  BSYNC B0 ;  /* 0x0000000000007941 */ /* 0x000fea0003800000 */
.L_x_3722:
        /* <DEDUP_REMOVED lines=37> */
.L_x_3725:
[----:B------:R-:W-:Y:S05]  /*1ba0*/  BSYNC B0 ;  /* 0x0000000000007941 */ /* 0x000fea0003800000 */
.L_x_3724:
        /* <DEDUP_REMOVED lines=38> */
.L_x_3727:
[----:B------:R-:W-:Y:S05]  /*1e10*/  BSYNC B0 ;  /* 0x0000000000007941 */ /* 0x000fea0003800000 */
.L_x_3726:
        /* <DEDUP_REMOVED lines=50> */
.L_x_3729:
[----:B------:R-:W-:Y:S05]  /*2140*/  BSYNC B0 ;  /* 0x0000000000007941 */ /* 0x000fea0003800000 */
.L_x_3728:
        /* <DEDUP_REMOVED lines=34> */
.L_x_3731:
[----:B------:R-:W-:Y:S05]  /*2370*/  BSYNC B0 ;  /* 0x0000000000007941 */ /* 0x000fea0003800000 */
.L_x_3730:
        /* <DEDUP_REMOVED lines=33> */
.L_x_3733:
[----:B------:R-:W-:Y:S05]  /*2590*/  BSYNC B0 ;  /* 0x0000000000007941 */ /* 0x000fea0003800000 */
.L_x_3732:
        /* <DEDUP_REMOVED lines=33> */
.L_x_3735:
[----:B------:R-:W-:Y:S05]  /*27b0*/  BSYNC B0 ;  /* 0x0000000000007941 */ /* 0x000fea0003800000 */
.L_x_3734:
        /* <DEDUP_REMOVED lines=33> */
.L_x_3737:
[----:B------:R-:W-:Y:S05]  /*29d0*/  BSYNC B0 ;  /* 0x0000000000007941 */ /* 0x000fea0003800000 */
.L_x_3736:
        /* <DEDUP_REMOVED lines=33> */
.L_x_3739:
[----:B------:R-:W-:Y:S05]  /*2bf0*/  BSYNC B0 ;  /* 0x0000000000007941 */ /* 0x000fea0003800000 */
.L_x_3738:
        /* <DEDUP_REMOVED lines=23> */
.L_x_3745:
        /* <DEDUP_REMOVED lines=10> */
[C---:B------:R-:W-:Y:S02]  /*2e10*/  IMAD R32, R24.reuse, c[0x0][0x1a0], RZ ;  /* 0x0000680018207a24 */ /* 0x040fe400078e02ff */
[----:B------:R-:W-:Y:S02]  /*2e20*/  IMAD R24, R24, c[0x0][0x1c0], RZ ;  /* 0x0000700018187a24 */ /* 0x000fe400078e02ff */
[C---:B------:R-:W-:Y:S02]  /*2e30*/  IMAD R33, R85.reuse, c[0x0][0x1a4], R32 ;  /* 0x0000690055217a24 */ /* 0x040fe400078e0220 */
[----:B------:R-:W-:Y:S02]  /*2e40*/  IMAD R103, R85, c[0x0][0x1c4], R24 ;  /* 0x0000710055677a24 */ /* 0x000fe400078e0218 */
        /* <DEDUP_REMOVED lines=20> */
[----:B-1----:R-:W-:Y:S02]  /*2f90*/  FMUL.FTZ R7, R87, R84 ;  /* 0x0000005457077220 */ /* 0x002fe40000410000 */
[C---:B------:R-:W-:Y:S02]  /*2fa0*/  FMUL.FTZ R101, R4.reuse, R65 ;  /* 0x0000004104657220 */ /* 0x040fe40000410000 */
[----:B------:R-:W-:-:S03]  /*2fb0*/  FMUL.FTZ R98, R4, R66 ;  /* 0x0000004204627220 */ /* 0x000fc60000410000 */
        /* <DEDUP_REMOVED lines=23> */
[----:B------:R-:W-:Y:S01]  /*3130*/  FMUL.FTZ R5, R95, R6 ;  /* 0x000000065f057220 */ /* 0x000fe20000410000 */
[----:B------:R-:W-:-:S04]  /*3140*/  MOV R6, R2 ;  /* 0x0000000200067202 */ /* 0x000fc80000000f00 */
[----:B------:R-:W0:Y:S01]  /*3150*/  MUFU.EX2 R99, R99 ;  /* 0x0000006300637308 */ /* 0x000e220000000800 */
[C---:B-1----:R-:W-:Y:S02]  /*3160*/  FFMA.FTZ R7, R94.reuse, R7, R75 ;  /* 0x000000075e077223 */ /* 0x042fe4000001004b */
[----:B------:R-:W-:Y:S01]  /*3170*/  FMUL.FTZ R4, R94, R5 ;  /* 0x000000055e047220 */ /* 0x000fe20000410000 */
[----:B------:R-:W-:-:S04]  /*3180*/  MOV R5, R47 ;  /* 0x0000002f00057202 */ /* 0x000fc80000000f00 */
[----:B------:R-:W1:Y:S01]  /*3190*/  MUFU.EX2 R96, R96 ;  /* 0x0000006000607308 */ /* 0x000e620000000800 */
[C---:B--2---:R-:W-:Y:S02]  /*31a0*/  FFMA.FTZ R7, R97.reuse, R7, R74 ;  /* 0x0000000761077223 */ /* 0x044fe4000001004a */
[----:B------:R-:W-:Y:S01]  /*31b0*/  FMUL.FTZ R26, R97, R4 ;  /* 0x00000004611a7220 */ /* 0x000fe20000410000 */
[----:B------:R-:W-:-:S04]  /*31c0*/  MOV R4, R36 ;  /* 0x0000002400047202 */ /* 0x000fc80000000f00 */
[----:B------:R-:W2:Y:S01]  /*31d0*/  MUFU.EX2 R101, R101 ;  /* 0x0000006500657308 */ /* 0x000ea20000000800 */
[C---:B0-----:R-:W-:Y:S01]  /*31e0*/  FFMA.FTZ R27, R99.reuse, R7, R80 ;  /* 0x00000007631b7223 */ /* 0x041fe20000010050 */
[----:B------:R-:W-:Y:S01]  /*31f0*/  MOV R7, R45 ;  /* 0x0000002d00077202 */ /* 0x000fe20000000f00 */
[----:B------:R-:W-:Y:S02]  /*3200*/  FMUL.FTZ R25, R99, R26 ;  /* 0x0000001a63197220 */ /* 0x000fe40000410000 */
[----:B------:R-:W-:-:S03]  /*3210*/  IMAD.WIDE.U32 R4, R85, c[0x0][0x1a0], R4 ;  /* 0x0000680055047a25 */ /* 0x000fc600078e0004 */
[----:B------:R-:W0:Y:S01]  /*3220*/  MUFU.EX2 R98, R98 ;  /* 0x0000006200627308 */ /* 0x000e220000000800 */
[C---:B-1----:R-:W-:Y:S02]  /*3230*/  FFMA.FTZ R27, R96.reuse, R27, R81 ;  /* 0x0000001b601b7223 */ /* 0x042fe40000010051 */
[----:B------:R-:W-:Y:S02]  /*3240*/  FMUL.FTZ R26, R96, R25 ;  /* 0x00000019601a7220 */ /* 0x000fe40000410000 */
[----:B------:R-:W-:-:S04]  /*3250*/  IMAD.WIDE.U32 R6, R85, c[0x0][0x1c0], R6 ;  /* 0x0000700055067a25 */ /* 0x000fc800078e0006 */
[C---:B--2---:R-:W-:Y:S01]  /*3260*/  FFMA.FTZ R25, R101.reuse, R27, R82 ;  /* 0x0000001b65197223 */ /* 0x044fe20000010052 */
[----:B------:R-:W-:Y:S01]  /*3270*/  LEA R32, P2, R6, c[0x0][0x230], 0x2 ;  /* 0x00008c0006207a11 */ /* 0x000fe200078410ff */
[----:B------:R-:W-:Y:S01]  /*3280*/  FMUL.FTZ R27, R101, R26 ;  /* 0x0000001a651b7220 */ /* 0x000fe20000410000 */
[----:B------:R-:W-:Y:S02]  /*3290*/  LEA R26, P1, R4, c[0x0][0x228], 0x2 ;  /* 0x00008a00041a7a11 */ /* 0x000fe400078210ff */
[----:B------:R-:W-:Y:S01]  /*32a0*/  IADD3 R7, R7, R103, RZ ;  /* 0x0000006707077210 */ /* 0x000fe20007ffe0ff */
[C---:B0-----:R-:W-:Y:S02]  /*32b0*/  FFMA.FTZ R25, R98.reuse, R25, R83 ;  /* 0x0000001962197223 */ /* 0x041fe40000010053 */
[----:B------:R-:W-:Y:S01]  /*32c0*/  FMUL.FTZ R24, R98, R27 ;  /* 0x0000001b62187220 */ /* 0x000fe20000410000 */
[----:B------:R-:W-:Y:S02]  /*32d0*/  IADD3 R27, R5, R33, RZ ;  /* 0x00000021051b7210 */ /* 0x000fe40007ffe0ff */
[----:B------:R-:W0:Y:S01]  /*32e0*/  SHFL.UP PT, R102, R25, 0x1, RZ ;  /* 0x0420000019667989 */ /* 0x000e2200000e00ff */
[----:B------:R-:W-:-:S02]  /*32f0*/  LEA.HI.X R33, R6, c[0x0][0x234], R7, 0x2, P2 ;  /* 0x00008d0006217a11 */ /* 0x000fc400010f1407 */
[----:B------:R-:W-:Y:S01]  /*3300*/  LEA.HI.X R27, R4, c[0x0][0x22c], R27, 0x2, P1 ;  /* 0x00008b00041b7a11 */ /* 0x000fe200008f141b */
[----:B------:R-:W1:Y:S01]  /*3310*/  SHFL.UP PT, R5, R24, 0x1, RZ ;  /* 0x0420000018057989 */ /* 0x000e6200000e00ff */
[C---:B------:R-:W-:Y:S02]  /*3320*/  ISETP.GE.AND P1, PT, R48.reuse, 0x1, PT ;  /* 0x000000013000780c */ /* 0x040fe40003f26270 */
[----:B------:R-:W-:Y:S01]  /*3330*/  ISETP.NE.AND P2, PT, R48, 0x1f, PT ;  /* 0x0000001f3000780c */ /* 0x000fe20003f45270 */
[----:B------:R2:W5:Y:S04]  /*3340*/  LDG.E R100, [R26.64] ;  /* 0x000000041a647981 */ /* 0x000568000c1e1900 */
[----:B------:R3:W5:Y:S01]  /*3350*/  LDG.E R103, [R32.64] ;  /* 0x0000000420677981 */ /* 0x000762000c1e1900 */
[----:B------:R-:W-:Y:S01]  /*3360*/  BSSY B0, `(.L_x_3741) ;  /* 0x0000035000007945 */ /* 0x000fe20003800000 */
[----:B--2---:R-:W-:-:S02]  /*3370*/  MOV R27, RZ ;  /* 0x000000ff001b7202 */ /* 0x004fc40000000f00 */
[----:B------:R-:W-:Y:S02]  /*3380*/  MOV R26, 0x3f800000 ;  /* 0x3f800000001a7802 */ /* 0x000fe40000000f00 */
[----:B---3--:R-:W-:Y:S01]  /*3390*/  SHF.R.U32.HI R33, RZ, 0x5, R50 ;  /* 0x00000005ff217819 */ /* 0x008fe20000011632 */
[----:B0-----:R-:W-:-:S03]  /*33a0*/  @P1 FFMA.FTZ R25, R24, R102, R25 ;  /* 0x0000006618191223 */ /* 0x001fc60000010019 */
[----:B------:R-:W-:Y:S01]  /*33b0*/  @!P0 LDS.64 R26, [R85.X8+0x10b0] ;  /* 0x0010b000551a8984 */ /* 0x000fe20000008a00 */
[----:B-1----:R-:W-:Y:S01]  /*33c0*/  @P1 FMUL.FTZ R24, R24, R5 ;  /* 0x0000000518181220 */ /* 0x002fe20000410000 */
[----:B------:R-:W-:Y:S02]  /*33d0*/  ISETP.GE.AND P1, PT, R48, 0x2, PT ;  /* 0x000000023000780c */ /* 0x000fe40003f26270 */
[----:B------:R-:W0:Y:S04]  /*33e0*/  SHFL.UP PT, R4, R25, 0x2, RZ ;  /* 0x0440000019047989 */ /* 0x000e2800000e00ff */
[----:B------:R-:W1:Y:S07]  /*33f0*/  SHFL.UP PT, R5, R24, 0x2, RZ ;  /* 0x0440000018057989 */ /* 0x000e6e00000e00ff */
        /* <DEDUP_REMOVED lines=16> */
[----:B------:R-:W-:Y:S01]  /*3500*/  @!P2 SHF.R.U32.HI R4, RZ, 0x2, R50 ;  /* 0x00000002ff04a819 */ /* 0x000fe20000011632 */
[----:B-1----:R-:W-:-:S03]  /*3510*/  @P1 FMUL.FTZ R24, R24, R5 ;  /* 0x0000000518181220 */ /* 0x002fc60000410000 */
[----:B------:R-:W-:Y:S01]  /*3520*/  @!P2 LOP3.LUT R32, R4, 0x3ffffff8, RZ, 0xc0, !PT ;  /* 0x3ffffff80420a812 */ /* 0x000fe200078ec0ff */
[----:B------:R-:W-:Y:S01]  /*3530*/  SHFL.UP PT, R104, R25, 0x1, RZ ;  /* 0x0420000019687989 */ /* 0x000fe200000e00ff */
[----:B------:R-:W-:-:S03]  /*3540*/  ISETP.NE.AND P1, PT, R33, RZ, PT ;  /* 0x000000ff2100720c */ /* 0x000fc60003f25270 */
[----:B------:R0:W-:Y:S04]  /*3550*/  @!P2 STS.64 [R32+0x1090], R24 ;  /* 0x001090182000a388 */ /* 0x0001e80000000a00 */
[----:B------:R-:W-:Y:S01]  /*3560*/  BAR.SYNC.DEFER_BLOCKING 0x0 ;  /* 0x0000000000007b1d */ /* 0x000fe20000010000 */
[----:B------:R-:W-:-:S05]  /*3570*/  ISETP.NE.AND P3, PT, R48, RZ, P1 ;  /* 0x000000ff3000720c */ /* 0x000fca0000f65270 */
[----:B------:R-:W-:Y:S01]  /*3580*/  SHFL.UP PT, R102, R24, 0x1, RZ ;  /* 0x0420000018667989 */ /* 0x000fe200000e00ff */
[----:B------:R-:W-:Y:S02]  /*3590*/  @P1 ISETP.NE.AND P2, PT, R48, RZ, PT ;  /* 0x000000ff3000120c */ /* 0x000fe40003f45270 */
[----:B0-----:R-:W-:Y:S01]  /*35a0*/  @P1 MOV R32, R26 ;  /* 0x0000001a00201202 */ /* 0x001fe20000000f00 */
[----:B------:R-:W0:Y:S02]  /*35b0*/  LDS.128 R4, [0x1090] ;  /* 0x00109000ff047984 */ /* 0x000e240000000c00 */
[C---:B0-----:R-:W-:Y:S02]  /*35c0*/  @P1 FMUL.FTZ R33, R102.reuse, R4 ;  /* 0x0000000466211220 */ /* 0x041fe40000410000 */
[----:B------:R-:W-:Y:S02]  /*35d0*/  FFMA.FTZ R106, R5, R6, R7 ;  /* 0x00000006056a7223 */ /* 0x000fe40000010007 */
[----:B------:R-:W-:Y:S01]  /*35e0*/  @P3 FFMA.FTZ R5, R102, R5, R104 ;  /* 0x0000000566053223 */ /* 0x000fe20000010068 */
[----:B------:R-:W-:-:S02]  /*35f0*/  @P1 FSEL R7, R4, R33, !P2 ;  /* 0x0000002104071208 */ /* 0x000fc40005000000 */
        /* <DEDUP_REMOVED lines=11> */
.L_x_3742:
[----:B------:R-:W-:Y:S05]  /*36b0*/  BSYNC B0 ;  /* 0x0000000000007941 */ /* 0x000fea0003800000 */
.L_x_3741:
        /* <DEDUP_REMOVED lines=32> */
.L_x_3744:
[----:B------:R-:W-:Y:S05]  /*38c0*/  BSYNC B0 ;  /* 0x0000000000007941 */ /* 0x000fea0003800000 */
.L_x_3743:
        /* <DEDUP_REMOVED lines=19> */
.L_x_3740:
        /* <DEDUP_REMOVED lines=16> */
[----:B------:R-:W-:Y:S04]  /*3b00*/  STS.128 [R34.X16+0x10], R20 ;  /* 0x0000101422007388 */ /* 0x000fe8000000cc00 */
[----:B------:R0:W-:Y:S04]  /*3b10*/  STS.128 [R34.X16+0x20], R16 ;  /* 0x0000201022007388 */ /* 0x0001e8000000cc00 */
[----:B------:R1:W-:Y:S01]  /*3b20*/  STS.128 [R34.X16+0x30], R8 ;  /* 0x0000300822007388 */ /* 0x0003e2000000cc00 */
[----:B------:R-:W-:-:S06]  /*3b30*/  NOP ;  /* 0x0000000000007918 */ /* 0x000fcc0000000000 */
[----:B------:R-:W2:Y:S04]  /*3b40*/  LDS.128 R28, [R57] ;  /* 0x00000000391c7984 */ /* 0x000ea80000000c00 */
[----:B------:R-:W3:Y:S01]  /*3b50*/  LDS.128 R24, [R57+0x200] ;  /* 0x0002000039187984 */ /* 0x000ee20000000c00 */
[----:B0-----:R-:W-:-:S03]  /*3b60*/  IMAD.WIDE.U32 R16, R52, c[0x0][0x200], R32 ;  /* 0x0000800034107a25 */ /* 0x001fc600078e0020 */
[----:B------:R-:W0:Y:S01]  /*3b70*/  LDS.128 R12, [R57+0x400] ;  /* 0x00040000390c7984 */ /* 0x000e220000000c00 */
[----:B-1----:R-:W-:Y:S01]  /*3b80*/  IMAD R9, R55, c[0x0][0x208], RZ ;  /* 0x0000820037097a24 */ /* 0x002fe200078e02ff */
[----:B------:R-:W-:Y:S02]  /*3b90*/  IADD3 R17, R17, R35, RZ ;  /* 0x0000002311117210 */ /* 0x000fe40007ffe0ff */
        /* <DEDUP_REMOVED lines=14> */
.L_x_3746:
[----:B------:R-:W-:Y:S05]  /*3c80*/  EXIT ;  /* 0x000000000000794d */ /* 0x000fea0003800000 */
.L_x_3748:
        /* <DEDUP_REMOVED lines=15> */
.L_x_5424:


//--------------------- .text._Z25selective_scan_fwd_kernelI32Selective_Scan_fwd_kernel_traitsILi64ELi16ELi1ELb1ELb0ELb0ELb1EffEEv13SSMParamsBase --------------------------
	.section	.text._Z25selective_scan_fwd_kernelI32Selective_Scan_fwd_kernel_traitsILi64ELi16ELi1ELb1ELb0ELb0ELb1EffEEv13SSMParamsBase,"ax",@progbits
	.sectioninfo	@"SHI_REGISTERS=109"
	.align	128
        .global         _Z25selective_scan_fwd_kernelI32Selective_Scan_fwd_kernel_traitsILi64ELi16ELi1ELb1ELb0ELb0ELb1EffEEv13SSMParamsBase
        .type           _Z25selective_scan_fwd_kernelI32Selective_Scan_fwd_kernel_traitsILi64ELi16ELi1ELb1ELb0ELb0ELb1EffEEv13SSMParamsBase,@function
        .size           _Z25selective_scan_fwd_kernelI32Selective_Scan_fwd_kernel_traitsILi64ELi16ELi1ELb1ELb0ELb0ELb1EffEEv13SSMParamsBase,(.L_x_5425 - _Z25selective_scan_fwd_kernelI32Selective_Scan_fwd_kernel_traitsILi64ELi16ELi1ELb1ELb0ELb0ELb1EffEEv13SSMParamsBase)
        .other          _Z25selective_scan_fwd_kernelI32Selective_Scan_fwd_kernel_traitsILi64ELi16ELi1ELb1ELb0ELb0ELb1EffEEv13SSMParamsBase,@"STO_CUDA_ENTRY STV_DEFAULT"
_Z25selective_scan_fwd_kernelI32Selective_Scan_fwd_kernel_traitsILi64ELi16ELi1ELb1ELb0ELb0ELb1EffEEv13SSMParamsBase:
.text._Z25selective_scan_fwd_kernelI32Selective_Scan_fwd_kernel_traitsILi64ELi16ELi1ELb1ELb0ELb0ELb1EffEEv13SSMParamsBase:
        /* <DEDUP_REMOVED lines=64> */
.L_x_3788:
        /* <DEDUP_REMOVED lines=85> */
.L_x_3750:
[----:B--234-:R-:W-:Y:S05]  /*0950*/  BSYNC B0 ;  /* 0x0000000000007941 */ /* 0x01cfea0003800000 */
.L_x_3749:
        /* <DEDUP_REMOVED lines=35> */
.L_x_3752:
[----:B------:R-:W-:Y:S05]  /*0b90*/  BSYNC B0 ;  /* 0x0000000000007941 */ /* 0x000fea0003800000 */
.L_x_3751:
        /* <DEDUP_REMOVED lines=37> */
.L_x_3754:
[----:B------:R-:W-:Y:S05]  /*0df0*/  BSYNC B0 ;  /* 0x0000000000007941 */ /* 0x000fea0003800000 */
.L_x_3753:
        /* <DEDUP_REMOVED lines=35> */
.L_x_3756:
[----:B------:R-:W-:Y:S05]  /*1030*/  BSYNC B0 ;  /* 0x0000000000007941 */ /* 0x000fea0003800000 */
.L_x_3755:
        /* <DEDUP_REMOVED lines=37> */
.L_x_3758:
[----:B------:R-:W-:Y:S05]  /*1290*/  BSYNC B0 ;  /* 0x0000000000007941 */ /* 0x000fea0003800000 */
.L_x_3757:
        /* <DEDUP_REMOVED lines=35> */
.L_x_3760:
[----:B------:R-:W-:Y:S05]  /*14d0*/  BSYNC B0 ;  /* 0x0000000000007941 */ /* 0x000fea0003800000 */
.L_x_3759:
        /* <DEDUP_REMOVED lines=37> */
.L_x_3762:
[----:B------:R-:W-:Y:S05]  /*1730*/  BSYNC B0 ;  /* 0x0000000000007941 */ /* 0x000fea0003800000 */
.L_x_3761:
        /* <DEDUP_REMOVED lines=35> */
.L_x_3764:
[----:B------:R-:W-:Y:S05]  /*1970*/  BSYNC B0 ;  /* 0x0000000000007941 */ /* 0x000fea0003800000 */
.L_x_3763:
        /* <DEDUP_REMOVED lines=37> */
.L_x_3766:
[----:B------:R-:W-:Y:S05]  /*1bd0*/  BSYNC B0 ;  /* 0x0000000000007941 */ /* 0x000fea0003800000 */
.L_x_3765:
        /* <DEDUP_REMOVED lines=38> */
.L_x_3768:
[----:B------:R-:W-:Y:S05]  /*1e40*/  BSYNC B0 ;  /* 0x0000000000007941 */ /* 0x000fea0003800000 */
.L_x_3767:
        /* <DEDUP_REMOVED lines=50> */
.L_x_3770:
[----:B------:R-:W-:Y:S05]  /*2170*/  BSYNC B0 ;  /* 0x0000000000007941 */ /* 0x000fea0003800000 */
.L_x_3769:
        /* <DEDUP_REMOVED lines=34> */
.L_x_3772:
[----:B------:R-:W-:Y:S05]  /*23a0*/  BSYNC B0 ;  /* 0x0000000000007941 */ /* 0x000fea0003800000 */
.L_x_3771:
        /* <DEDUP_REMOVED lines=33> */
.L_x_3774:
[----:B------:R-:W-:Y:S05]  /*25c0*/  BSYNC B0 ;  /* 0x0000000000007941 */ /* 0x000fea0003800000 */
.L_x_3773:
        /* <DEDUP_REMOVED lines=33> */
.L_x_3776:
[----:B------:R-:W-:Y:S05]  /*27e0*/  BSYNC B0 ;  /* 0x0000000000007941 */ /* 0x000fea0003800000 */
.L_x_3775:
        /* <DEDUP_REMOVED lines=33> */
.L_x_3778:
[----:B------:R-:W-:Y:S05]  /*2a00*/  BSYNC B0 ;  /* 0x0000000000007941 */ /* 0x000fea0003800000 */
.L_x_3777:
        /* <DEDUP_REMOVED lines=33> */
.L_x_3780:
[----:B------:R-:W-:Y:S05]  /*2c20*/  BSYNC B0 ;  /* 0x0000000000007941 */ /* 0x000fea0003800000 */
.L_x_3779:
        /* <DEDUP_REMOVED lines=23> */
.L_x_3786:
        /* <DEDUP_REMOVED lines=36> */
[----:B------:R-:W-:Y:S01]  /*2fe0*/  FMUL.FTZ R98, R24, R42 ;  /* 0x0000002a18627220 */ /* 0x000fe20000410000 */
[----:B------:R-:W-:-:S02]  /*2ff0*/  MOV R24, R20 ;  /* 0x0000001400187202 */ /* 0x000fc40000000f00 */
        /* <DEDUP_REMOVED lines=27> */
[----:B------:R-:W-:-:S05]  /*31b0*/  FMUL.FTZ R25, R92, R25 ;  /* 0x000000195c197220 */ /* 0x000fca0000410000 */
        /* <DEDUP_REMOVED lines=82> */
.L_x_3783:
[----:B------:R-:W-:Y:S05]  /*36e0*/  BSYNC B0 ;  /* 0x0000000000007941 */ /* 0x000fea0003800000 */
.L_x_3782:
        /* <DEDUP_REMOVED lines=32> */
.L_x_3785:
[----:B------:R-:W-:Y:S05]  /*38f0*/  BSYNC B0 ;  /* 0x0000000000007941 */ /* 0x000fea0003800000 */
.L_x_3784:
        /* <DEDUP_REMOVED lines=19> */
.L_x_3781:
        /* <DEDUP_REMOVED lines=12> */
[----:B------:R-:W-:-:S03]  /*3af0*/  IMAD.WIDE.U32 R40, R59, c[0x0][0x200], R76 ;  /* 0x000080003b287a25 */ /* 0x000fc600078e004c */
        /* <DEDUP_REMOVED lines=174> */
.L_x_3787:
[----:B------:R-:W-:Y:S05]  /*45e0*/  EXIT ;  /* 0x000000000000794d */ /* 0x000fea0003800000 */
.L_x_3789:
        /* <DEDUP_REMOVED lines=9> */
.L_x_5425:


//--------------------- .text._Z25selective_scan_fwd_kernelI32Selective_Scan_fwd_kernel_traitsILi64ELi16ELi1ELb1ELb0ELb1ELb0EffEEv13SSMParamsBase --------------------------
	.section	.text._Z25selective_scan_fwd_kernelI32Selective_Scan_fwd_kernel_traitsILi64ELi16ELi1ELb1ELb0ELb1ELb0EffEEv13SSMParamsBase,"ax",@progbits
	.sectioninfo	@"SHI_REGISTERS=119"
	.align	128
        .global         _Z25selective_scan_fwd_kernelI32Selective_Scan_fwd_kernel_traitsILi64ELi16ELi1ELb1ELb0ELb1ELb0EffEEv13SSMParamsBase
        .type           _Z25selective_scan_fwd_kernelI32Selective_Scan_fwd_kernel_traitsILi64ELi16ELi1ELb1ELb0ELb1ELb0EffEEv13SSMParamsBase,@function
        .size           _Z25selective_scan_fwd_kernelI32Selective_Scan_fwd_kernel_traitsILi64ELi16ELi1ELb1ELb0ELb1ELb0EffEEv13SSMParamsBase,(.L_x_5426 - _Z25selective_scan_fwd_kernelI32Selective_Scan_fwd_kernel_traitsILi64ELi16ELi1ELb1ELb0ELb1ELb0EffEEv13SSMParamsBase)
        .other          _Z25selective_scan_fwd_kernelI32Selective_Scan_fwd_kernel_traitsILi64ELi16ELi1ELb1ELb0ELb1ELb0EffEEv13SSMParamsBase,@"STO_CUDA_ENTRY STV_DEFAULT"
_Z25selective_scan_fwd_kernelI32Selective_Scan_fwd_kernel_traitsILi64ELi16ELi1ELb1ELb0ELb1ELb0EffEEv13SSMParamsBase:
.text._Z25selective_scan_fwd_kernelI32Selective_Scan_fwd_kernel_traitsILi64ELi16ELi1ELb1ELb0ELb1ELb0EffEEv13SSMParamsBase:
        /* <DEDUP_REMOVED lines=86> */
.L_x_3829:
        /* <DEDUP_REMOVED lines=90> */
.L_x_3791:
[----:B--234-:R-:W-:Y:S05]  /*0b00*/  BSYNC B0 ;  /* 0x0000000000007941 */ /* 0x01cfea0003800000 */
.L_x_3790:
        /* <DEDUP_REMOVED lines=35> */
.L_x_3793:
[----:B------:R-:W-:Y:S05]  /*0d40*/  BSYNC B0 ;  /* 0x0000000000007941 */ /* 0x000fea0003800000 */
.L_x_3792:
        /* <DEDUP_REMOVED lines=37> */
.L_x_3795:
[----:B------:R-:W-:Y:S05]  /*0fa0*/  BSYNC B0 ;  /* 0x0000000000007941 */ /* 0x000fea0003800000 */
.L_x_3794:
        /* <DEDUP_REMOVED lines=35> */
.L_x_3797:
[----:B------:R-:W-:Y:S05]  /*11e0*/  BSYNC B0 ;  /* 0x0000000000007941 */ /* 0x000fea0003800000 */
.L_x_3796:
        /* <DEDUP_REMOVED lines=37> */
.L_x_3799:
[----:B------:R-:W-:Y:S05]  /*1440*/  BSYNC B0 ;  /* 0x0000000000007941 */ /* 0x000fea0003800000 */
.L_x_3798:
        /* <DEDUP_REMOVED lines=35> */
.L_x_3801:
[----:B------:R-:W-:Y:S05]  /*1680*/  BSYNC B0 ;  /* 0x0000000000007941 */ /* 0x000fea0003800000 */
.L_x_3800:
        /* <DEDUP_REMOVED lines=37> */
.L_x_3803:
[----:B------:R-:W-:Y:S05]  /*18e0*/  BSYNC B0 ;  /* 0x0000000000007941 */ /* 0x000fea0003800000 */
.L_x_3802:
        /* <DEDUP_REMOVED lines=35> */
.L_x_3805:
[----:B------:R-:W-:Y:S05]  /*1b20*/  BSYNC B0 ;  /* 0x0000000000007941 */ /* 0x000fea0003800000 */
.L_x_3804:
        /* <DEDUP_REMOVED lines=37> */
.L_x_3807:
[----:B------:R-:W-:Y:S05]  /*1d80*/  BSYNC B0 ;  /* 0x0000000000007941 */ /* 0x000fea0003800000 */
.L_x_3806:
        /* <DEDUP_REMOVED lines=38> */
.L_x_3809:
[----:B------:R-:W-:Y:S05]  /*1ff0*/  BSYNC B0 ;  /* 0x0000000000007941 */ /* 0x000fea0003800000 */
.L_x_3808:
        /* <DEDUP_REMOVED lines=50> */
.L_x_3811:
[----:B------:R-:W-:Y:S05]  /*2320*/  BSYNC B0 ;  /* 0x0000000000007941 */ /* 0x000fea0003800000 */
.L_x_3810:
        /* <DEDUP_REMOVED lines=34> */
.L_x_3813:
[----:B------:R-:W-:Y:S05]  /*2550*/  BSYNC B0 ;  /* 0x0000000000007941 */ /* 0x000fea0003800000 */
.L_x_3812:
        /* <DEDUP_REMOVED lines=33> */
.L_x_3815:
[----:B------:R-:W-:Y:S05]  /*2770*/  BSYNC B0 ;  /* 0x0000000000007941 */ /* 0x000fea0003800000 */
.L_x_3814:
        /* <DEDUP_REMOVED lines=33> */
.L_x_3817:
[----:B------:R-:W-:Y:S05]  /*2990*/  BSYNC B0 ;  /* 0x0000000000007941 */ /* 0x000fea0003800000 */
.L_x_3816:
        /* <DEDUP_REMOVED lines=33> */
.L_x_3819:
[----:B------:R-:W-:Y:S05]  /*2bb0*/  BSYNC B0 ;  /* 0x0000000000007941 */ /* 0x000fea0003800000 */
.L_x_3818:
        /* <DEDUP_REMOVED lines=33> */
.L_x_3821:
[----:B------:R-:W-:Y:S05]  /*2dd0*/  BSYNC B0 ;  /* 0x0000000000007941 */ /* 0x000fea0003800000 */
.L_x_3820:
        /* <DEDUP_REMOVED lines=21> */
.L_x_3827:
        /* <DEDUP_REMOVED lines=23> */
[----:B------:R-:W-:-:S04]  /*30a0*/  IMAD R83, R19, c[0x0][0x198], RZ ;  /* 0x0000660013537a24 */ /* 0x000fc800078e02ff */
[----:B------:R-:W-:Y:S01]  /*30b0*/  IMAD R83, R20, c[0x0][0x19c], R83 ;  /* 0x0000670014537a24 */ /* 0x000fe200078e0253 */
[C---:B------:R-:W-:Y:S02]  /*30c0*/  ISETP.NE.AND P2, PT, R14.reuse, 0x1f, PT ;  /* 0x0000001f0e00780c */ /* 0x040fe40003f45270 */
[----:B------:R-:W-:Y:S01]  /*30d0*/  ISETP.GE.AND P1, PT, R14, 0x10, PT ;  /* 0x000000100e00780c */ /* 0x000fe20003f26270 */
        /* <DEDUP_REMOVED lines=13> */
[----:B------:R-:W-:Y:S01]  /*31b0*/  FMUL.FTZ R105, R73, R67 ;  /* 0x0000004349697220 */ /* 0x000fe20000410000 */
[----:B------:R-:W2:Y:S01]  /*31c0*/  MUFU.EX2 R97, R97 ;  /* 0x0000006100617308 */ /* 0x000ea20000000800 */
[----:B-1----:R-:W-:Y:S01]  /*31d0*/  FFMA.FTZ R56, R87, R95, R88 ;  /* 0x0000005f57387223 */ /* 0x002fe20000010058 */
[----:B---3--:R1:W-:Y:S01]  /*31e0*/  STS.128 [R2.X16], R40 ;  /* 0x0000002802007388 */ /* 0x0083e2000000cc00 */
[----:B------:R-:W-:-:S02]  /*31f0*/  FMUL.FTZ R104, R73, R68 ;  /* 0x0000004449687220 */ /* 0x000fc40000410000 */
[C---:B------:R-:W-:Y:S01]  /*3200*/  FMUL.FTZ R106, R73.reuse, R69 ;  /* 0x00000045496a7220 */ /* 0x040fe20000410000 */
[----:B----4-:R-:W-:Y:S01]  /*3210*/  STS.128 [R2.X16+0x200], R44 ;  /* 0x0002002c02007388 */ /* 0x010fe2000000cc00 */
[C---:B------:R-:W-:Y:S01]  /*3220*/  FMUL.FTZ R107, R73.reuse, R70 ;  /* 0x00000046496b7220 */ /* 0x040fe20000410000 */
        /* <DEDUP_REMOVED lines=40> */
[----:B------:R-:W-:Y:S02]  /*34b0*/  FMUL.FTZ R57, R104, R57 ;  /* 0x0000003968397220 */ /* 0x000fe40000410000 */
[----:B------:R-:W-:-:S03]  /*34c0*/  IMAD.WIDE.U32 R58, R20, c[0x0][0x198], RZ ;  /* 0x00006600143a7a25 */ /* 0x000fc600078e00ff */
[----:B------:R-:W1:Y:S01]  /*34d0*/  MUFU.EX2 R108, R108 ;  /* 0x0000006c006c7308 */ /* 0x000e620000000800 */
[C---:B--2---:R-:W-:Y:S01]  /*34e0*/  FFMA.FTZ R73, R106.reuse, R73, R91 ;  /* 0x000000496a497223 */ /* 0x044fe2000001005b */
[----:B------:R-:W-:Y:S01]  /*34f0*/  IADD3 R59, R59, R83, RZ ;  /* 0x000000533b3b7210 */ /* 0x000fe20007ffe0ff */
[----:B------:R-:W-:Y:S02]  /*3500*/  FMUL.FTZ R56, R106, R57 ;  /* 0x000000396a387220 */ /* 0x000fe40000410000 */
[----:B------:R-:W-:Y:S02]  /*3510*/  IMAD R83, R72, c[0x0][0x1a0], RZ ;  /* 0x0000680048537a24 */ /* 0x000fe400078e02ff */
[----:B------:R-:W-:Y:S01]  /*3520*/  IMAD.WIDE.U32 R58, R112, c[0x0][0x1a0], R58 ;  /* 0x00006800703a7a25 */ /* 0x000fe200078e003a */
[----:B------:R-:W2:Y:S03]  /*3530*/  MUFU.EX2 R109, R109 ;  /* 0x0000006d006d7308 */ /* 0x000ea60000000800 */
[----:B0-----:R-:W-:-:S02]  /*3540*/  FFMA.FTZ R73, R107, R73, R92 ;  /* 0x000000496b497223 */ /* 0x001fc4000001005c */
[----:B------:R-:W-:Y:S01]  /*3550*/  FMUL.FTZ R57, R107, R56 ;  /* 0x000000386b397220 */ /* 0x000fe20000410000 */
[----:B------:R-:W-:Y:S01]  /*3560*/  LEA R56, P0, R58, c[0x0][0x228], 0x2 ;  /* 0x00008a003a387a11 */ /* 0x000fe200078010ff */
[C---:B-1----:R-:W-:Y:S02]  /*3570*/  FFMA.FTZ R73, R108.reuse, R73, R93 ;  /* 0x000000496c497223 */ /* 0x042fe4000001005d */
[----:B------:R-:W-:Y:S02]  /*3580*/  FMUL.FTZ R72, R108, R57 ;  /* 0x000000396c487220 */ /* 0x000fe40000410000 */
[----:B------:R-:W-:Y:S02]  /*3590*/  IMAD R57, R112, c[0x0][0x1a4], R83 ;  /* 0x0000690070397a24 */ /* 0x000fe400078e0253 */
[----:B--2---:R-:W-:-:S03]  /*35a0*/  FFMA.FTZ R73, R109, R73, R110 ;  /* 0x000000496d497223 */ /* 0x004fc6000001006e */
[----:B------:R-:W-:Y:S01]  /*35b0*/  IADD3 R57, R59, R57, RZ ;  /* 0x000000393b397210 */ /* 0x000fe20007ffe0ff */
[----:B------:R-:W-:Y:S01]  /*35c0*/  FMUL.FTZ R72, R109, R72 ;  /* 0x000000486d487220 */ /* 0x000fe20000410000 */
[----:B------:R-:W0:Y:S02]  /*35d0*/  SHFL.UP PT, R82, R73, 0x1, RZ ;  /* 0x0420000049527989 */ /* 0x000e2400000e00ff */
[----:B------:R-:W-:Y:S02]  /*35e0*/  LEA.HI.X R57, R58, c[0x0][0x22c], R57, 0x2, P0 ;  /* 0x00008b003a397a11 */ /* 0x000fe400000f1439 */
[----:B------:R-:W-:Y:S01]  /*35f0*/  ISETP.GE.AND P0, PT, R14, 0x1, PT ;  /* 0x000000010e00780c */ /* 0x000fe20003f06270 */
[----:B------:R-:W1:Y:S01]  /*3600*/  SHFL.UP PT, R59, R72, 0x1, RZ ;  /* 0x04200000483b7989 */ /* 0x000e6200000e00ff */
[----:B------:R-:W-:Y:S02]  /*3610*/  MOV R83, RZ ;  /* 0x000000ff00537202 */ /* 0x000fe40000000f00 */
[----:B------:R-:W-:Y:S01]  /*3620*/  @!P2 LOP3.LUT R84, R42, 0x3ffffff8, RZ, 0xc0, !PT ;  /* 0x3ffffff82a54a812 */ /* 0x000fe200078ec0ff */
[----:B------:R2:W5:Y:S01]  /*3630*/  LDG.E R111, [R56.64] ;  /* 0x00000004386f7981 */ /* 0x000562000c1e1900 */
[----:B------:R-:W-:Y:S01]  /*3640*/  SHF.R.U32.HI R85, RZ, 0x5, R4 ;  /* 0x00000005ff557819 */ /* 0x000fe20000011604 */
[----:B------:R-:W-:Y:S06]  /*3650*/  BSSY B0, `(.L_x_3823) ;  /* 0x0000033000007945 */ /* 0x000fec0003800000 */
[C---:B0-----:R-:W-:Y:S01]  /*3660*/  @P0 FFMA.FTZ R73, R72.reuse, R82, R73 ;  /* 0x0000005248490223 */ /* 0x041fe20000010049 */
[----:B------:R-:W-:Y:S01]  /*3670*/  MOV R82, 0x3f800000 ;  /* 0x3f80000000527802 */ /* 0x000fe20000000f00 */
        /* <DEDUP_REMOVED lines=20> */
[----:B------:R-:W3:Y:S01]  /*37c0*/  @!P0 LDS.64 R82, [R112.X8+0x10b0] ;  /* 0x0010b00070528984 */ /* 0x000ee20000008a00 */
[----:B------:R-:W-:Y:S01]  /*37d0*/  ISETP.NE.AND P0, PT, R85, RZ, PT ;  /* 0x000000ff5500720c */ /* 0x000fe20003f05270 */
[C---:B0-----:R-:W-:Y:S02]  /*37e0*/  @P1 FFMA.FTZ R73, R72.reuse, R40, R73 ;  /* 0x0000002848491223 */ /* 0x041fe40000010049 */
[----:B-1----:R-:W-:-:S03]  /*37f0*/  @P1 FMUL.FTZ R72, R72, R41 ;  /* 0x0000002948481220 */ /* 0x002fc60000410000 */
[----:B------:R-:W-:Y:S07]  /*3800*/  SHFL.UP PT, R114, R73, 0x1, RZ ;  /* 0x0420000049727989 */ /* 0x000fee00000e00ff */
[C---:B------:R-:W-:Y:S01]  /*3810*/  @P0 ISETP.NE.AND P1, PT, R14.reuse, RZ, PT ;  /* 0x000000ff0e00020c */ /* 0x040fe20003f25270 */
[----:B------:R-:W-:Y:S04]  /*3820*/  LDS.128 R40, [R0.X16] ;  /* 0x0000000000287984 */ /* 0x000fe8000000cc00 */
[----:B------:R3:W-:Y:S04]  /*3830*/  @!P2 STS.64 [R84+0x1090], R72 ;  /* 0x001090485400a388 */ /* 0x0007e80000000a00 */
[----:B------:R-:W-:Y:S01]  /*3840*/  BAR.SYNC.DEFER_BLOCKING 0x0 ;  /* 0x0000000000007b1d */ /* 0x000fe20000010000 */
[----:B------:R-:W-:-:S05]  /*3850*/  ISETP.NE.AND P2, PT, R14, RZ, P0 ;  /* 0x000000ff0e00720c */ /* 0x000fca0000745270 */
[----:B------:R-:W-:Y:S01]  /*3860*/  SHFL.UP PT, R113, R72, 0x1, RZ ;  /* 0x0420000048717989 */ /* 0x000fe200000e00ff */
[----:B---3--:R-:W-:-:S03]  /*3870*/  @P0 MOV R84, R82 ;  /* 0x0000005200540202 */ /* 0x008fc60000000f00 */
[----:B--2---:R-:W0:Y:S02]  /*3880*/  LDS.128 R56, [0x1090] ;  /* 0x00109000ff387984 */ /* 0x004e240000000c00 */
[----:B0-----:R-:W-:Y:S02]  /*3890*/  @P0 FMUL.FTZ R85, R113, R56 ;  /* 0x0000003871550220 */ /* 0x001fe40000410000 */
[----:B------:R-:W-:Y:S02]  /*38a0*/  FFMA.FTZ R116, R57, R58, R59 ;  /* 0x0000003a39747223 */ /* 0x000fe4000001003b */
[----:B------:R-:W-:Y:S01]  /*38b0*/  @P2 FFMA.FTZ R57, R113, R57, R114 ;  /* 0x0000003971392223 */ /* 0x000fe20000010072 */
[----:B------:R-:W-:Y:S02]  /*38c0*/  @P0 FSEL R59, R56, R85, !P1 ;  /* 0x00000055383b0208 */ /* 0x000fe40004800000 */
[----:B------:R-:W-:Y:S02]  /*38d0*/  @P0 MOV R85, R83 ;  /* 0x0000005300550202 */ /* 0x000fe40000000f00 */
[----:B------:R-:W-:-:S02]  /*38e0*/  @P0 MOV R114, R57 ;  /* 0x0000003900720202 */ /* 0x000fc40000000f00 */
        /* <DEDUP_REMOVED lines=9> */
.L_x_3824:
[----:B------:R-:W-:Y:S05]  /*3980*/  BSYNC B0 ;  /* 0x0000000000007941 */ /* 0x000fea0003800000 */
.L_x_3823:
        /* <DEDUP_REMOVED lines=38> */
.L_x_3826:
[----:B------:R-:W-:Y:S05]  /*3bf0*/  BSYNC B0 ;  /* 0x0000000000007941 */ /* 0x000fea0003800000 */
.L_x_3825:
        /* <DEDUP_REMOVED lines=34> */
[----:B------:R-:W-:Y:S05]  /*3e20*/  @!P0 BRA `(.L_x_3827) ;  /* 0xfffff10000008947 */ /* 0x000fea000383ffff */
.L_x_3822:
        /* <DEDUP_REMOVED lines=38> */
.L_x_3828:
[----:B------:R-:W-:Y:S05]  /*4090*/  EXIT ;  /* 0x000000000000794d */ /* 0x000fea0003800000 */
.L_x_3830:
        /* <DEDUP_REMOVED lines=14> */
.L_x_5426:


//--------------------- .text._Z25selective_scan_fwd_kernelI32Selective_Scan_fwd_kernel_traitsILi64ELi16ELi1ELb1ELb0ELb1ELb1EffEEv13SSMParamsBase --------------------------
	.section	.text._Z25selective_scan_fwd_kernelI32Selective_Scan_fwd_kernel_traitsILi64ELi16ELi1ELb1ELb0ELb1ELb1EffEEv13SSMParamsBase,"ax",@progbits
	.sectioninfo	@"SHI_REGISTERS=119"
	.align	128
        .global         _Z25selective_scan_fwd_kernelI32Selective_Scan_fwd_kernel_traitsILi64ELi16ELi1ELb1ELb0ELb1ELb1EffEEv13SSMParamsBase
        .type           _Z25selective_scan_fwd_kernelI32Selective_Scan_fwd_kernel_traitsILi64ELi16ELi1ELb1ELb0ELb1ELb1EffEEv13SSMParamsBase,@function
        .size           _Z25selective_scan_fwd_kernelI32Selective_Scan_fwd_kernel_traitsILi64ELi16ELi1ELb1ELb0ELb1ELb1EffEEv13SSMParamsBase,(.L_x_5427 - _Z25selective_scan_fwd_kernelI32Selective_Scan_fwd_kernel_traitsILi64ELi16ELi1ELb1ELb0ELb1ELb1EffEEv13SSMParamsBase)
        .other          _Z25selective_scan_fwd_kernelI32Selective_Scan_fwd_kernel_traitsILi64ELi16ELi1ELb1ELb0ELb1ELb1EffEEv13SSMParamsBase,@"STO_CUDA_ENTRY STV_DEFAULT"
_Z25selective_scan_fwd_kernelI32Selective_Scan_fwd_kernel_traitsILi64ELi16ELi1ELb1ELb0ELb1ELb1EffEEv13SSMParamsBase:
.text._Z25selective_scan_fwd_kernelI32Selective_Scan_fwd_kernel_traitsILi64ELi16ELi1ELb1ELb0ELb1ELb1EffEEv13SSMParamsBase:
        /* <DEDUP_REMOVED lines=89> */
.L_x_3870:
        /* <DEDUP_REMOVED lines=82> */
.L_x_3832:
[----:B--234-:R-:W-:Y:S05]  /*0ab0*/  BSYNC B0 ;  /* 0x0000000000007941 */ /* 0x01cfea0003800000 */
.L_x_3831:
        /* <DEDUP_REMOVED lines=35> */
.L_x_3834:
[----:B------:R-:W-:Y:S05]  /*0cf0*/  BSYNC B0 ;  /* 0x0000000000007941 */ /* 0x000fea0003800000 */
.L_x_3833:
        /* <DEDUP_REMOVED lines=37> */
.L_x_3836:
[----:B------:R-:W-:Y:S05]  /*0f50*/  BSYNC B0 ;  /* 0x0000000000007941 */ /* 0x000fea0003800000 */
.L_x_3835:
        /* <DEDUP_REMOVED lines=35> */
.L_x_3838:
[----:B------:R-:W-:Y:S05]  /*1190*/  BSYNC B0 ;  /* 0x0000000000007941 */ /* 0x000fea0003800000 */
.L_x_3837:
        /* <DEDUP_REMOVED lines=37> */
.L_x_3840:
[----:B------:R-:W-:Y:S05]  /*13f0*/  BSYNC B0 ;  /* 0x0000000000007941 */ /* 0x000fea0003800000 */
.L_x_3839:
        /* <DEDUP_REMOVED lines=35> */
.L_x_3842:
[----:B------:R-:W-:Y:S05]  /*1630*/  BSYNC B0 ;  /* 0x0000000000007941 */ /* 0x000fea0003800000 */
.L_x_3841:
        /* <DEDUP_REMOVED lines=37> */
.L_x_3844:
[----:B------:R-:W-:Y:S05]  /*1890*/  BSYNC B0 ;  /* 0x0000000000007941 */ /* 0x000fea0003800000 */
.L_x_3843:
        /* <DEDUP_REMOVED lines=35> */
.L_x_3846:
[----:B------:R-:W-:Y:S05]  /*1ad0*/  BSYNC B0 ;  /* 0x0000000000007941 */ /* 0x000fea0003800000 */
.L_x_3845:
        /* <DEDUP_REMOVED lines=37> */
.L_x_3848:
[----:B------:R-:W-:Y:S05]  /*1d30*/  BSYNC B0 ;  /* 0x0000000000007941 */ /* 0x000fea0003800000 */
.L_x_3847:
        /* <DEDUP_REMOVED lines=38> */
.L_x_3850:
[----:B------:R-:W-:Y:S05]  /*1fa0*/  BSYNC B0 ;  /* 0x0000000000007941 */ /* 0x000fea0003800000 */
.L_x_3849:
        /* <DEDUP_REMOVED lines=50> */
.L_x_3852:
[----:B------:R-:W-:Y:S05]  /*22d0*/  BSYNC B0 ;  /* 0x0000000000007941 */ /* 0x000fea0003800000 */
.L_x_3851:
        /* <DEDUP_REMOVED lines=34> */
.L_x_3854:
[----:B------:R-:W-:Y:S05]  /*2500*/  BSYNC B0 ;  /* 0x0000000000007941 */ /* 0x000fea0003800000 */
.L_x_3853:
        /* <DEDUP_REMOVED lines=33> */
.L_x_3856:
[----:B------:R-:W-:Y:S05]  /*2720*/  BSYNC B0 ;  /* 0x0000000000007941 */ /* 0x000fea0003800000 */
.L_x_3855:
        /* <DEDUP_REMOVED lines=33> */
.L_x_3858:
[----:B------:R-:W-:Y:S05]  /*2940*/  BSYNC B0 ;  /* 0x0000000000007941 */ /* 0x000fea0003800000 */
.L_x_3857:
        /* <DEDUP_REMOVED lines=33> */
.L_x_3860:
[----:B------:R-:W-:Y:S05]  /*2b60*/  BSYNC B0 ;  /* 0x0000000000007941 */ /* 0x000fea0003800000 */
.L_x_3859:
        /* <DEDUP_REMOVED lines=33> */
.L_x_3862:
[----:B------:R-:W-:Y:S05]  /*2d80*/  BSYNC B0 ;  /* 0x0000000000007941 */ /* 0x000fea0003800000 */
.L_x_3861:
        /* <DEDUP_REMOVED lines=21> */
.L_x_3868:
        /* <DEDUP_REMOVED lines=165> */
.L_x_3865:
[----:B------:R-:W-:Y:S05]  /*3930*/  BSYNC B0 ;  /* 0x0000000000007941 */ /* 0x000fea0003800000 */
.L_x_3864:
        /* <DEDUP_REMOVED lines=38> */
.L_x_3867:
[----:B------:R-:W-:Y:S05]  /*3ba0*/  BSYNC B0 ;  /* 0x0000000000007941 */ /* 0x000fea0003800000 */
.L_x_3866:
        /* <DEDUP_REMOVED lines=35> */
.L_x_3863:
        /* <DEDUP_REMOVED lines=184> */
.L_x_3869:
[----:B------:R-:W-:Y:S05]  /*4960*/  EXIT ;  /* 0x000000000000794d */ /* 0x000fea0003800000 */
.L_x_3871:
        /* <DEDUP_REMOVED lines=9> */
.L_x_5427:


//--------------------- .text._Z25selective_scan_fwd_kernelI32Selective_Scan_fwd_kernel_traitsILi64ELi16ELi1ELb1ELb1ELb0ELb0EffEEv13SSMParamsBase --------------------------
	.section	.text._Z25selective_scan_fwd_kernelI32Selective_Scan_fwd_kernel_traitsILi64ELi16ELi1ELb1ELb1ELb0ELb0EffEEv13SSMParamsBase,"ax",@progbits
	.sectioninfo	@"SHI_REGISTERS=121"
	.align	128
        .global         _Z25selective_scan_fwd_kernelI32Selective_Scan_fwd_kernel_traitsILi64ELi16ELi1ELb1ELb1ELb0ELb0EffEEv13SSMParamsBase
        .type           _Z25selective_scan_fwd_kernelI32Selective_Scan_fwd_kernel_traitsILi64ELi16ELi1ELb1ELb1ELb0ELb0EffEEv13SSMParamsBase,@function
        .size           _Z25selective_scan_fwd_kernelI32Selective_Scan_fwd_kernel_traitsILi64ELi16ELi1ELb1ELb1ELb0ELb0EffEEv13SSMParamsBase,(.L_x_5428 - _Z25selective_scan_fwd_kernelI32Selective_Scan_fwd_kernel_traitsILi64ELi16ELi1ELb1ELb1ELb0ELb0EffEEv13SSMParamsBase)
        .other          _Z25selective_scan_fwd_kernelI32Selective_Scan_fwd_kernel_traitsILi64ELi16ELi1ELb1ELb1ELb0ELb0EffEEv13SSMParamsBase,@"STO_CUDA_ENTRY STV_DEFAULT"
_Z25selective_scan_fwd_kernelI32Selective_Scan_fwd_kernel_traitsILi64ELi16ELi1ELb1ELb1ELb0ELb0EffEEv13SSMParamsBase:
.text._Z25selective_scan_fwd_kernelI32Selective_Scan_fwd_kernel_traitsILi64ELi16ELi1ELb1ELb1ELb0ELb0EffEEv13SSMParamsBase:
        /* <DEDUP_REMOVED lines=86> */
.L_x_3911:
[----:B------:R-:W-:Y:S01]  /*0560*/  BAR.SYNC.DEFER_BLOCKING 0x0 ;  /* 0x0000000000007b1d */ /* 0x000fe20000010000 */
[----:B--2---:R-:W-:Y:S02]  /*0570*/  MOV R2, R10 ;  /* 0x0000000a00027202 */ /* 0x004fe40000000f00 */
        /* <DEDUP_REMOVED lines=87> */
.L_x_3873:
[----:B--234-:R-:W-:Y:S05]  /*0af0*/  BSYNC B0 ;  /* 0x0000000000007941 */ /* 0x01cfea0003800000 */
.L_x_3872:
        /* <DEDUP_REMOVED lines=37> */
.L_x_3875:
[----:B------:R-:W-:Y:S05]  /*0d50*/  BSYNC B0 ;  /* 0x0000000000007941 */ /* 0x000fea0003800000 */
.L_x_3874:
        /* <DEDUP_REMOVED lines=35> */
.L_x_3877:
[----:B------:R-:W-:Y:S05]  /*0f90*/  BSYNC B0 ;  /* 0x0000000000007941 */ /* 0x000fea0003800000 */
.L_x_3876:
        /* <DEDUP_REMOVED lines=37> */
.L_x_3879:
[----:B------:R-:W-:Y:S05]  /*11f0*/  BSYNC B0 ;  /* 0x0000000000007941 */ /* 0x000fea0003800000 */
.L_x_3878:
        /* <DEDUP_REMOVED lines=35> */
.L_x_3881:
[----:B------:R-:W-:Y:S05]  /*1430*/  BSYNC B0 ;  /* 0x0000000000007941 */ /* 0x000fea0003800000 */
.L_x_3880:
        /* <DEDUP_REMOVED lines=37> */
.L_x_3883:
[----:B------:R-:W-:Y:S05]  /*1690*/  BSYNC B0 ;  /* 0x0000000000007941 */ /* 0x000fea0003800000 */
.L_x_3882:
        /* <DEDUP_REMOVED lines=35> */
.L_x_3885:
[----:B------:R-:W-:Y:S05]  /*18d0*/  BSYNC B0 ;  /* 0x0000000000007941 */ /* 0x000fea0003800000 */
.L_x_3884:
        /* <DEDUP_REMOVED lines=37> */
.L_x_3887:
[----:B------:R-:W-:Y:S05]  /*1b30*/  BSYNC B0 ;  /* 0x0000000000007941 */ /* 0x000fea0003800000 */
.L_x_3886:
        /* <DEDUP_REMOVED lines=35> */
.L_x_3889:
[----:B------:R-:W-:Y:S05]  /*1d70*/  BSYNC B0 ;  /* 0x0000000000007941 */ /* 0x000fea0003800000 */
.L_x_3888:
        /* <DEDUP_REMOVED lines=42> */
.L_x_3891:
[----:B------:R-:W-:Y:S05]  /*2020*/  BSYNC B0 ;  /* 0x0000000000007941 */ /* 0x000fea0003800000 */
.L_x_3890:
        /* <DEDUP_REMOVED lines=33> */
.L_x_3893:
[----:B------:R-:W-:Y:S05]  /*2240*/  BSYNC B0 ;  /* 0x0000000000007941 */ /* 0x000fea0003800000 */
.L_x_3892:
        /* <DEDUP_REMOVED lines=33> */
.L_x_3895:
[----:B------:R-:W-:Y:S05]  /*2460*/  BSYNC B0 ;  /* 0x0000000000007941 */ /* 0x000fea0003800000 */
.L_x_3894:
        /* <DEDUP_REMOVED lines=33> */
.L_x_3897:
[----:B------:R-:W-:Y:S05]  /*2680*/  BSYNC B0 ;  /* 0x0000000000007941 */ /* 0x000fea0003800000 */
.L_x_3896:
        /* <DEDUP_REMOVED lines=33> */
.L_x_3899:
[----:B------:R-:W-:Y:S05]  /*28a0*/  BSYNC B0 ;  /* 0x0000000000007941 */ /* 0x000fea0003800000 */
.L_x_3898:
        /* <DEDUP_REMOVED lines=33> */
.L_x_3901:
[----:B------:R-:W-:Y:S05]  /*2ac0*/  BSYNC B0 ;  /* 0x0000000000007941 */ /* 0x000fea0003800000 */
.L_x_3900:
        /* <DEDUP_REMOVED lines=33> */
.L_x_3903:
[----:B------:R-:W-:Y:S05]  /*2ce0*/  BSYNC B0 ;  /* 0x0000000000007941 */ /* 0x000fea0003800000 */
.L_x_3902:
        /* <DEDUP_REMOVED lines=36> */
.L_x_3909:
[----:B------:R-:W-:Y:S01]  /*2f30*/  IMAD R27, R19, c[0x0][0x180], RZ ;  /* 0x00006000131b7a24 */ /* 0x000fe200078e02ff */
[----:B------:R-:W-:Y:S01]  /*2f40*/  SHF.R.S32.HI R89, RZ, 0x1f, R90 ;  /* 0x0000001fff597819 */ /* 0x000fe2000001145a */
[----:B------:R-:W-:-:S04]  /*2f50*/  IMAD.WIDE.U32 R24, R20, c[0x0][0x180], RZ ;  /* 0x0000600014187a25 */ /* 0x000fc800078e00ff */
[----:B------:R-:W-:Y:S02]  /*2f60*/  IMAD R27, R20, c[0x0][0x184], R27 ;  /* 0x00006100141b7a24 */ /* 0x000fe400078e021b */
[C---:B0-----:R-:W-:Y:S02]  /*2f70*/  IMAD R29, R89.reuse, c[0x0][0x188], RZ ;  /* 0x00006200591d7a24 */ /* 0x041fe400078e02ff */
        /* <DEDUP_REMOVED lines=16> */
[----:B------:R-:W4:Y:S04]  /*3080*/  LDG.E.128 R32, [R56.64+0x400] ;  /* 0x0004000438207981 */ /* 0x000f28000c1e1d00 */
        /* <DEDUP_REMOVED lines=15> */
[----:B------:R-:W-:Y:S01]  /*3180*/  MUFU.EX2 R96, R96 ;  /* 0x0000006000607308 */ /* 0x000fe20000000800 */
[----:B------:R-:W-:Y:S01]  /*3190*/  STS.128 [R2.X16+0x400], R32 ;  /* 0x0004002002007388 */ /* 0x000fe2000000cc00 */
[C---:B------:R-:W-:Y:S02]  /*31a0*/  FMUL.FTZ R100, R97.reuse, R67 ;  /* 0x0000004361647220 */ /* 0x040fe40000410000 */
[----:B------:R-:W-:Y:S01]  /*31b0*/  FMUL.FTZ R105, R97, R70 ;  /* 0x0000004661697220 */ /* 0x000fe20000410000 */
[----:B------:R0:W-:Y:S01]  /*31c0*/  STS.128 [R2.X16+0x600], R36 ;  /* 0x0006002402007388 */ /* 0x0001e2000000cc00 */
[----:B------:R-:W-:-:S06]  /*31d0*/  NOP ;  /* 0x0000000000007918 */ /* 0x000fcc0000000000 */
[----:B------:R-:W1:Y:S01]  /*31e0*/  LDS.128 R56, [R0.X16] ;  /* 0x0000000000387984 */ /* 0x000e62000000cc00 */
[----:B------:R-:W2:Y:S01]  /*31f0*/  MUFU.EX2 R92, R92 ;  /* 0x0000005c005c7308 */ /* 0x000ea20000000800 */
[C---:B------:R-:W-:Y:S02]  /*3200*/  FMUL.FTZ R108, R97.reuse, R71 ;  /* 0x00000047616c7220 */ /* 0x040fe40000410000 */
[----:B------:R-:W3:Y:S01]  /*3210*/  LDS.128 R24, [R0.X16+0x10] ;  /* 0x0000100000187984 */ /* 0x000ee2000000cc00 */
[----:B------:R-:W-:-:S03]  /*3220*/  FMUL.FTZ R109, R97, R72 ;  /* 0x00000048616d7220 */ /* 0x000fc60000410000 */
[----:B------:R-:W4:Y:S01]  /*3230*/  LDS.128 R28, [R0.X16+0x20] ;  /* 0x00002000001c7984 */ /* 0x000f22000000cc00 */
[----:B------:R-:W1:Y:S01]  /*3240*/  MUFU.EX2 R95, R95 ;  /* 0x0000005f005f7308 */ /* 0x000e620000000800 */
[C---:B0-----:R-:W-:Y:S02]  /*3250*/  FMUL.FTZ R39, R97.reuse, R63 ;  /* 0x0000003f61277220 */ /* 0x041fe40000410000 */
[----:B------:R-:W0:Y:S01]  /*3260*/  LDS.128 R32, [R0.X16+0x30] ;  /* 0x0000300000207984 */ /* 0x000e22000000cc00 */
[C---:B------:R-:W-:Y:S02]  /*3270*/  FMUL.FTZ R38, R97.reuse, R64 ;  /* 0x0000004061267220 */ /* 0x040fe40000410000 */
[----:B------:R-:W-:Y:S02]  /*3280*/  FMUL.FTZ R37, R97, R65 ;  /* 0x0000004161257220 */ /* 0x000fe40000410000 */
[----:B------:R-:W0:Y:S01]  /*3290*/  MUFU.EX2 R94, R94 ;  /* 0x0000005e005e7308 */ /* 0x000e220000000800 */
[----:B--2---:R-:W-:-:S02]  /*32a0*/  FMUL.FTZ R103, R92, R91 ;  /* 0x0000005b5c677220 */ /* 0x004fc40000410000 */
[----:B------:R-:W-:-:S05]  /*32b0*/  FMUL.FTZ R36, R97, R66 ;  /* 0x0000004261247220 */ /* 0x000fca0000410000 */
[----:B------:R-:W2:Y:S08]  /*32c0*/  MUFU.EX2 R93, R93 ;  /* 0x0000005d005d7308 */ /* 0x000eb00000000800 */
[----:B------:R-:W0:Y:S01]  /*32d0*/  MUFU.EX2 R39, R39 ;  /* 0x0000002700277308 */ /* 0x000e220000000800 */
[----:B-1----:R-:W-:-:S07]  /*32e0*/  FMUL.FTZ R56, R75, R56 ;  /* 0x000000384b387220 */ /* 0x002fce0000410000 */
[----:B------:R-:W1:Y:S01]  /*32f0*/  MUFU.EX2 R38, R38 ;  /* 0x0000002600267308 */ /* 0x000e620000000800 */
[----:B------:R-:W-:Y:S02]  /*3300*/  FMUL.FTZ R98, R74, R57 ;  /* 0x000000394a627220 */ /* 0x000fe40000410000 */
[----:B------:R-:W-:Y:S02]  /*3310*/  FMUL.FTZ R99, R73, R58 ;  /* 0x0000003a49637220 */ /* 0x000fe40000410000 */
[----:B------:R-:W-:Y:S02]  /*3320*/  FFMA.FTZ R101, R56, R91, R98 ;  /* 0x0000005b38657223 */ /* 0x000fe40000010062 */
[----:B------:R-:W-:Y:S01]  /*3330*/  FMUL.FTZ R58, R76, R59 ;  /* 0x0000003b4c3a7220 */ /* 0x000fe20000410000 */
[----:B------:R0:W-:Y:S01]  /*3340*/  MUFU.EX2 R57, R100 ;  /* 0x0000006400397308 */ /* 0x0001e20000000800 */
[----:B------:R-:W-:Y:S02]  /*3350*/  FFMA.FTZ R102, R96, R101, R99 ;  /* 0x0000006560667223 */ /* 0x000fe40000010063 */
[----:B---3--:R-:W-:-:S02]  /*3360*/  FMUL.FTZ R101, R79, R24 ;  /* 0x000000184f657220 */ /* 0x008fc40000410000 */
[C---:B------:R-:W-:Y:S02]  /*3370*/  FFMA.FTZ R104, R95.reuse, R102, R58 ;  /* 0x000000665f687223 */ /* 0x040fe4000001003a */
[----:B------:R-:W-:Y:S01]  /*3380*/  FMUL.FTZ R24, R96, R103 ;  /* 0x0000006760187220 */ /* 0x000fe20000410000 */
[----:B------:R-:W3:Y:S01]  /*3390*/  MUFU.EX2 R37, R37 ;  /* 0x0000002500257308 */ /* 0x000ee20000000800 */
[----:B0-----:R-:W-:Y:S02]  /*33a0*/  FMUL.FTZ R100, R78, R25 ;  /* 0x000000194e647220 */ /* 0x001fe40000410000 */
[----:B------:R-:W-:Y:S02]  /*33b0*/  FFMA.FTZ R25, R94, R104, R101 ;  /* 0x000000685e197223 */ /* 0x000fe40000010065 */
[----:B------:R-:W-:Y:S02]  /*33c0*/  FMUL.FTZ R103, R95, R24 ;  /* 0x000000185f677220 */ /* 0x000fe40000410000 */
[----:B------:R-:W-:Y:S01]  /*33d0*/  FMUL.FTZ R104, R77, R26 ;  /* 0x0000001a4d687220 */ /* 0x000fe20000410000 */
[----:B------:R-:W0:Y:S01]  /*33e0*/  MUFU.EX2 R36, R36 ;  /* 0x0000002400247308 */ /* 0x000e220000000800 */
[----:B--2---:R-:W-:-:S02]  /*33f0*/  FFMA.FTZ R25, R93, R25, R100 ;  /* 0x000000195d197223 */ /* 0x004fc40000010064 */
[----:B------:R-:W-:Y:S02]  /*3400*/  FMUL.FTZ R24, R94, R103 ;  /* 0x000000675e187220 */ /* 0x000fe40000410000 */
[----:B------:R-:W-:Y:S02]  /*3410*/  FMUL.FTZ R59, R97, R68 ;  /* 0x00000044613b7220 */ /* 0x000fe40000410000 */
[----:B------:R-:W-:Y:S01]  /*3420*/  FMUL.FTZ R103, R80, R27 ;  /* 0x0000001b50677220 */ /* 0x000fe20000410000 */
[----:B------:R-:W-:Y:S01]  /*3430*/  MUFU.EX2 R105, R105 ;  /* 0x0000006900697308 */ /* 0x000fe20000000800 */
[----:B------:R-:W-:Y:S02]  /*3440*/  FFMA.FTZ R26, R39, R25, R104 ;  /* 0x00000019271a7223 */ /* 0x000fe40000010068 */
[----:B------:R-:W-:Y:S02]  /*3450*/  FMUL.FTZ R24, R93, R24 ;  /* 0x000000185d187220 */ /* 0x000fe40000410000 */
[----:B------:R-:W-:-:S02]  /*3460*/  FMUL.FTZ R102, R97, R69 ;  /* 0x0000004561667220 */ /* 0x000fc40000410000 */
[----:B----4-:R-:W-:Y:S01]  /*3470*/  FMUL.FTZ R106, R83, R28 ;  /* 0x0000001c536a7220 */ /* 0x010fe20000410000 */
[----:B------:R-:W2:Y:S01]  /*3480*/  MUFU.EX2 R59, R59 ;  /* 0x0000003b003b7308 */ /* 0x000ea20000000800 */
[----:B-1----:R-:W-:Y:S02]  /*3490*/  FFMA.FTZ R26, R38, R26, R103 ;  /* 0x0000001a261a7223 */ /* 0x002fe40000010067 */
[----:B------:R-:W-:Y:S02]  /*34a0*/  FMUL.FTZ R25, R39, R24 ;  /* 0x0000001827197220 */ /* 0x000fe40000410000 */
[----:B------:R-:W-:Y:S02]  /*34b0*/  FMUL.FTZ R107, R82, R29 ;  /* 0x0000001d526b7220 */ /* 0x000fe40000410000 */
[----:B---3--:R-:W-:Y:S01]  /*34c0*/  FFMA.FTZ R26, R37, R26, R106 ;  /* 0x0000001a251a7223 */ /* 0x008fe2000001006a */
[----:B------:R-:W1:Y:S01]  /*34d0*/  MUFU.EX2 R102, R102 ;  /* 0x0000006600667308 */ /* 0x000e620000000800 */
[----:B------:R-:W-:-:S02]  /*34e0*/  FMUL.FTZ R24, R38, R25 ;  /* 0x0000001926187220 */ /* 0x000fc40000410000 */
[----:B------:R-:W-:Y:S02]  /*34f0*/  FMUL.FTZ R110, R81, R30 ;  /* 0x0000001e516e7220 */ /* 0x000fe40000410000 */
[----:B0-----:R-:W-:Y:S02]  /*3500*/  FFMA.FTZ R26, R36, R26, R107 ;  /* 0x0000001a241a7223 */ /* 0x001fe4000001006b */
[----:B------:R-:W-:Y:S01]  /*3510*/  FMUL.FTZ R25, R37, R24 ;  /* 0x0000001825197220 */ /* 0x000fe20000410000 */
[----:B------:R-:W0:Y:S01]  /*3520*/  MUFU.EX2 R108, R108 ;  /* 0x0000006c006c7308 */ /* 0x000e220000000800 */
[----:B------:R-:W-:Y:S02]  /*3530*/  FMUL.FTZ R112, R84, R31 ;  /* 0x0000001f54707220 */ /* 0x000fe40000410000 */
[----:B------:R-:W-:Y:S02]  /*3540*/  FFMA.FTZ R26, R57, R26, R110 ;  /* 0x0000001a391a7223 */ /* 0x000fe4000001006e */
[----:B------:R-:W-:-:S02]  /*3550*/  FMUL.FTZ R24, R36, R25 ;  /* 0x0000001924187220 */ /* 0x000fc40000410000 */
[----:B------:R-:W-:Y:S01]  /*3560*/  FMUL.FTZ R97, R87, R32 ;  /* 0x0000002057617220 */ /* 0x000fe20000410000 */
[----:B------:R-:W3:Y:S01]  /*3570*/  MUFU.EX2 R109, R109 ;  /* 0x0000006d006d7308 */ /* 0x000ee20000000800 */
[----:B--2---:R-:W-:Y:S02]  /*3580*/  FFMA.FTZ R26, R59, R26, R112 ;  /* 0x0000001a3b1a7223 */ /* 0x004fe40000010070 */
[----:B------:R-:W-:Y:S02]  /*3590*/  FMUL.FTZ R24, R57, R24 ;  /* 0x0000001839187220 */ /* 0x000fe40000410000 */
[----:B------:R-:W-:Y:S02]  /*35a0*/  FMUL.FTZ R114, R86, R33 ;  /* 0x0000002156727220 */ /* 0x000fe40000410000 */
[----:B-1----:R-:W-:Y:S02]  /*35b0*/  FFMA.FTZ R26, R102, R26, R97 ;  /* 0x0000001a661a7223 */ /* 0x002fe40000010061 */
[----:B------:R-:W-:-:S02]  /*35c0*/  FMUL.FTZ R25, R59, R24 ;  /* 0x000000183b197220 */ /* 0x000fc40000410000 */
[----:B------:R-:W-:Y:S02]  /*35d0*/  FMUL.FTZ R111, R85, R34 ;  /* 0x00000022556f7220 */ /* 0x000fe40000410000 */
[C---:B------:R-:W-:Y:S02]  /*35e0*/  FFMA.FTZ R26, R105.reuse, R26, R114 ;  /* 0x0000001a691a7223 */ /* 0x040fe40000010072 */
[----:B------:R-:W-:Y:S02]  /*35f0*/  FMUL.FTZ R24, R102, R25 ;  /* 0x0000001966187220 */ /* 0x000fe40000410000 */
[----:B------:R-:W-:Y:S02]  /*3600*/  FMUL.FTZ R34, R88, R35 ;  /* 0x0000002358227220 */ /* 0x000fe40000410000 */
[----:B0-----:R-:W-:Y:S02]  /*3610*/  FFMA.FTZ R26, R108, R26, R111 ;  /* 0x0000001a6c1a7223 */ /* 0x001fe4000001006f */
[----:B------:R-:W-:-:S02]  /*3620*/  FMUL.FTZ R27, R105, R24 ;  /* 0x00000018691b7220 */ /* 0x000fc40000410000 */
[----:B------:R-:W-:Y:S02]  /*3630*/  IMAD R29, R19, c[0x0][0x1b8], RZ ;  /* 0x00006e00131d7a24 */ /* 0x000fe400078e02ff */
[----:B---3--:R-:W-:Y:S02]  /*3640*/  FFMA.FTZ R31, R109, R26, R34 ;  /* 0x0000001a6d1f7223 */ /* 0x008fe40000010022 */
[----:B------:R-:W-:Y:S02]  /*3650*/  FMUL.FTZ R30, R108, R27 ;  /* 0x0000001b6c1e7220 */ /* 0x000fe40000410000 */
[C---:B------:R-:W-:Y:S01]  /*3660*/  IMAD.WIDE.U32 R24, R20.reuse, c[0x0][0x1b8], RZ ;  /* 0x00006e0014187a25 */ /* 0x040fe200078e00ff */
[----:B------:R-:W0:Y:S03]  /*3670*/  SHFL.UP PT, R28, R31, 0x1, RZ ;  /* 0x042000001f1c7989 */ /* 0x000e2600000e00ff */
[----:B------:R-:W-:-:S02]  /*3680*/  IMAD R29, R20, c[0x0][0x1bc], R29 ;  /* 0x00006f00141d7a24 */ /* 0x000fc400078e021d */
[----:B------:R-:W-:-:S03]  /*3690*/  FMUL.FTZ R30, R109, R30 ;  /* 0x0000001e6d1e7220 */ /* 0x000fc60000410000 */
[----:B------:R-:W-:Y:S02]  /*36a0*/  IADD3 R25, R25, R29, RZ ;  /* 0x0000001d19197210 */ /* 0x000fe40007ffe0ff */
[----:B------:R-:W1:Y:S03]  /*36b0*/  SHFL.UP PT, R29, R30, 0x1, RZ ;  /* 0x042000001e1d7989 */ /* 0x000e6600000e00ff */
[----:B------:R-:W-:-:S05]  /*36c0*/  IMAD.WIDE.U32 R24, R90, c[0x0][0x1c0], R24 ;  /* 0x000070005a187a25 */ /* 0x000fca00078e0018 */
[----:B------:R-:W-:Y:S02]  /*36d0*/  IADD3 R25, R25, R89, RZ ;  /* 0x0000005919197210 */ /* 0x000fe40007ffe0ff */
[----:B------:R-:W-:Y:S01]  /*36e0*/  LEA R26, P1, R24, c[0x0][0x230], 0x2 ;  /* 0x00008c00181a7a11 */ /* 0x000fe200078210ff */
[----:B0-----:R-:W-:-:S03]  /*36f0*/  @P0 FFMA.FTZ R31, R30, R28, R31 ;  /* 0x0000001c1e1f0223 */ /* 0x001fc6000001001f */
[----:B------:R-:W-:Y:S02]  /*3700*/  LEA.HI.X R27, R24, c[0x0][0x234], R25, 0x2, P1 ;  /* 0x00008d00181b7a11 */ /* 0x000fe400008f1419 */
[----:B------:R-:W0:Y:S01]  /*3710*/  SHFL.UP PT, R24, R31, 0x2, RZ ;  /* 0x044000001f187989 */ /* 0x000e2200000e00ff */
[----:B-1----:R-:W-:Y:S01]  /*3720*/  @P0 FMUL.FTZ R30, R30, R29 ;  /* 0x0000001d1e1e0220 */ /* 0x002fe20000410000 */
[C---:B------:R-:W-:Y:S02]  /*3730*/  ISETP.GE.AND P1, PT, R14.reuse, 0x10, PT ;  /* 0x000000100e00780c */ /* 0x040fe40003f26270 */
[----:B------:R1:W5:Y:S01]  /*3740*/  LDG.E R35, [R26.64] ;  /* 0x000000041a237981 */ /* 0x000362000c1e1900 */
[----:B------:R-:W-:Y:S01]  /*3750*/  ISETP.GE.AND P0, PT, R14, 0x2, PT ;  /* 0x000000020e00780c */ /* 0x000fe20003f06270 */
[----:B------:R-:W-:Y:S01]  /*3760*/  BSSY B0, `(.L_x_3905) ;  /* 0x0000032000007945 */ /* 0x000fe20003800000 */
[----:B------:R-:W-:Y:S01]  /*3770*/  MOV R29, RZ ;  /* 0x000000ff001d7202 */ /* 0x000fe20000000f00 */
[----:B------:R-:W2:Y:S01]  /*3780*/  SHFL.UP PT, R25, R30, 0x2, RZ ;  /* 0x044000001e197989 */ /* 0x000ea200000e00ff */
[----:B------:R-:W-:-:S02]  /*3790*/  MOV R28, 0x3f800000 ;  /* 0x3f800000001c7802 */ /* 0x000fc40000000f00 */
[----:B------:R-:W-:-:S07]  /*37a0*/  SHF.R.U32.HI R33, RZ, 0x5, R4 ;  /* 0x00000005ff217819 */ /* 0x000fce0000011604 */
[----:B0-----:R-:W-:-:S05]  /*37b0*/  @P0 FFMA.FTZ R31, R30, R24, R31 ;  /* 0x000000181e1f0223 */ /* 0x001fca000001001f */
[----:B------:R-:W0:Y:S01]  /*37c0*/  SHFL.UP PT, R24, R31, 0x4, RZ ;  /* 0x048000001f187989 */ /* 0x000e2200000e00ff */
[----:B--2---:R-:W-:Y:S01]  /*37d0*/  @P0 FMUL.FTZ R30, R30, R25 ;  /* 0x000000191e1e0220 */ /* 0x004fe20000410000 */
[----:B------:R-:W-:-:S04]  /*37e0*/  ISETP.GE.AND P0, PT, R14, 0x4, PT ;  /* 0x000000040e00780c */ /* 0x000fc80003f06270 */
[----:B------:R-:W2:Y:S09]  /*37f0*/  SHFL.UP PT, R25, R30, 0x4, RZ ;  /* 0x048000001e197989 */ /* 0x000eb200000e00ff */
        /* <DEDUP_REMOVED lines=8> */
[----:B------:R-:W-:-:S04]  /*3880*/  ISETP.NE.AND P0, PT, R11, RZ, PT ;  /* 0x000000ff0b00720c */ /* 0x000fc80003f05270 */
[----:B------:R-:W2:Y:S01]  /*3890*/  SHFL.UP PT, R25, R30, 0x10, RZ ;  /* 0x060000001e197989 */ /* 0x000ea200000e00ff */
[----:B------:R-:W-:Y:S01]  /*38a0*/  ISETP.EQ.OR P0, PT, R13, RZ, P0 ;  /* 0x000000ff0d00720c */ /* 0x000fe20000702670 */
[----:B0-----:R-:W-:Y:S01]  /*38b0*/  @P1 FFMA.FTZ R31, R30, R24, R31 ;  /* 0x000000181e1f1223 */ /* 0x001fe2000001001f */
[----:B------:R-:W-:-:S11]  /*38c0*/  @!P2 SHF.R.U32.HI R24, RZ, 0x2, R4 ;  /* 0x00000002ff18a819 */ /* 0x000fd60000011604 */
[----:B------:R-:W0:Y:S01]  /*38d0*/  @!P0 LDS.64 R28, [R90.X8+0x10b0] ;  /* 0x0010b0005a1c8984 */ /* 0x000e220000008a00 */
[----:B------:R-:W-:Y:S02]  /*38e0*/  ISETP.NE.AND P0, PT, R33, RZ, PT ;  /* 0x000000ff2100720c */ /* 0x000fe40003f05270 */
[----:B------:R-:W-:Y:S01]  /*38f0*/  @!P2 LOP3.LUT R32, R24, 0x3ffffff8, RZ, 0xc0, !PT ;  /* 0x3ffffff81820a812 */ /* 0x000fe200078ec0ff */
[----:B------:R-:W-:Y:S01]  /*3900*/  SHFL.UP PT, R116, R31, 0x1, RZ ;  /* 0x042000001f747989 */ /* 0x000fe200000e00ff */
[----:B--2---:R-:W-:-:S05]  /*3910*/  @P1 FMUL.FTZ R30, R30, R25 ;  /* 0x000000191e1e1220 */ /* 0x004fca0000410000 */
[----:B------:R0:W-:Y:S04]  /*3920*/  @!P2 STS.64 [R32+0x1090], R30 ;  /* 0x0010901e2000a388 */ /* 0x0001e80000000a00 */
[----:B------:R-:W-:Y:S01]  /*3930*/  BAR.SYNC.DEFER_BLOCKING 0x0 ;  /* 0x0000000000007b1d */ /* 0x000fe20000010000 */
[C---:B------:R-:W-:Y:S02]  /*3940*/  ISETP.NE.AND P2, PT, R14.reuse, RZ, P0 ;  /* 0x000000ff0e00720c */ /* 0x040fe40000745270 */
[----:B------:R-:W-:-:S03]  /*3950*/  @P0 ISETP.NE.AND P1, PT, R14, RZ, PT ;  /* 0x000000ff0e00020c */ /* 0x000fc60003f25270 */
[----:B------:R-:W-:Y:S01]  /*3960*/  SHFL.UP PT, R89, R30, 0x1, RZ ;  /* 0x042000001e597989 */ /* 0x000fe200000e00ff */
[----:B0-----:R-:W-:-:S03]  /*3970*/  @P0 MOV R32, R28 ;  /* 0x0000001c00200202 */ /* 0x001fc60000000f00 */
[----:B-1----:R-:W0:Y:S02]  /*3980*/  LDS.128 R24, [0x1090] ;  /* 0x00109000ff187984 */ /* 0x002e240000000c00 */
        /* <DEDUP_REMOVED lines=15> */
.L_x_3906:
[----:B------:R-:W-:Y:S05]  /*3a80*/  BSYNC B0 ;  /* 0x0000000000007941 */ /* 0x000fea0003800000 */
.L_x_3905:
        /* <DEDUP_REMOVED lines=38> */
.L_x_3908:
[----:B------:R-:W-:Y:S05]  /*3cf0*/  BSYNC B0 ;  /* 0x0000000000007941 */ /* 0x000fea0003800000 */
.L_x_3907:
        /* <DEDUP_REMOVED lines=19> */
.L_x_3904:
        /* <DEDUP_REMOVED lines=21> */
[----:B------:R-:W3:Y:S01]  /*3f80*/  LDS.128 R32, [R2.X16] ;  /* 0x0000000002207984 */ /* 0x000ee2000000cc00 */
[----:B-1----:R-:W-:-:S03]  /*3f90*/  LEA R40, P0, R22, c[0x0][0x258], 0x2 ;  /* 0x0000960016287a11 */ /* 0x002fc600078010ff */
[----:B0-----:R-:W0:Y:S04]  /*3fa0*/  LDS.128 R28, [R2.X16+0x200] ;  /* 0x00020000021c7984 */ /* 0x001e28000000cc00 */
[----:B------:R-:W1:Y:S01]  /*3fb0*/  LDS.128 R24, [R2.X16+0x400] ;  /* 0x0004000002187984 */ /* 0x000e62000000cc00 */
[----:B--2---:R-:W-:-:S03]  /*3fc0*/  IMAD R3, R19, c[0x0][0x208], RZ ;  /* 0x0000820013037a24 */ /* 0x004fc600078e02ff */
[----:B------:R2:W4:Y:S01]  /*3fd0*/  LDS.128 R36, [R2.X16+0x600] ;  /* 0x0006000002247984 */ /* 0x000522000000cc00 */
[----:B------:R-:W-:-:S05]  /*3fe0*/  IMAD R3, R20, c[0x0][0x20c], R3 ;  /* 0x0000830014037a24 */ /* 0x000fca00078e0203 */
[----:B------:R-:W-:-:S04]  /*3ff0*/  IADD3 R3, R23, R3, RZ ;  /* 0x0000000317037210 */ /* 0x000fc80007ffe0ff */
[----:B------:R-:W-:Y:S02]  /*4000*/  LEA.HI.X R41, R22, c[0x0][0x25c], R3, 0x2, P0 ;  /* 0x0000970016297a11 */ /* 0x000fe400000f1403 */
[----:B------:R-:W-:-:S03]  /*4010*/  ISETP.GE.AND P0, PT, R13, c[0x0][0x174], PT ;  /* 0x00005d000d007a0c */ /* 0x000fc60003f06270 */
[----:B--2---:R-:W-:-:S05]  /*4020*/  IMAD.WIDE R2, R12, 0x10, R40 ;  /* 0x000000100c027825 */ /* 0x004fca00078e0228 */
[----:B---3--:R2:W-:Y:S04]  /*4030*/  STG.E.128 [R2.64], R32 ;  /* 0x0000002002007986 */ /* 0x0085e8000c101d04 */
[----:B0-----:R2:W-:Y:S04]  /*4040*/  STG.E.128 [R2.64+0x200], R28 ;  /* 0x0002001c02007986 */ /* 0x0015e8000c101d04 */
[----:B-1----:R2:W-:Y:S04]  /*4050*/  STG.E.128 [R2.64+0x400], R24 ;  /* 0x0004001802007986 */ /* 0x0025e8000c101d04 */
[----:B----4-:R2:W-:Y:S01]  /*4060*/  STG.E.128 [R2.64+0x600], R36 ;  /* 0x0006002402007986 */ /* 0x0105e2000c101d04 */
[----:B------:R-:W-:Y:S01]  /*4070*/  @P0 CALL.REL.NOINC `(.L_x_3910) ;  /* 0x0000001000000944 */ /* 0x000fe20003c00000 */
[----:B------:R-:W-:Y:S05]  /*4080*/  BRA `(.L_x_3911) ;  /* 0xffffc4d000007947 */ /* 0x000fea000383ffff */
.L_x_3910:
[----:B------:R-:W-:Y:S05]  /*4090*/  EXIT ;  /* 0x000000000000794d */ /* 0x000fea0003800000 */
.L_x_3912:
        /* <DEDUP_REMOVED lines=14> */
.L_x_5428:


//--------------------- .text._Z25selective_scan_fwd_kernelI32Selective_Scan_fwd_kernel_traitsILi64ELi16ELi1ELb1ELb1ELb0ELb1EffEEv13SSMParamsBase --------------------------
	.section	.text._Z25selective_scan_fwd_kernelI32Selective_Scan_fwd_kernel_traitsILi64ELi16ELi1ELb1ELb1ELb0ELb1EffEEv13SSMParamsBase,"ax",@progbits
	.sectioninfo	@"SHI_REGISTERS=121"
	.align	128
        .global         _Z25selective_scan_fwd_kernelI32Selective_Scan_fwd_kernel_traitsILi64ELi16ELi1ELb1ELb1ELb0ELb1EffEEv13SSMParamsBase
        .type           _Z25selective_scan_fwd_kernelI32Selective_Scan_fwd_kernel_traitsILi64ELi16ELi1ELb1ELb1ELb0ELb1EffEEv13SSMParamsBase,@function
        .size           _Z25selective_scan_fwd_kernelI32Selective_Scan_fwd_kernel_traitsILi64ELi16ELi1ELb1ELb1ELb0ELb1EffEEv13SSMParamsBase,(.L_x_5429 - _Z25selective_scan_fwd_kernelI32Selective_Scan_fwd_kernel_traitsILi64ELi16ELi1ELb1ELb1ELb0ELb1EffEEv13SSMParamsBase)
        .other          _Z25selective_scan_fwd_kernelI32Selective_Scan_fwd_kernel_traitsILi64ELi16ELi1ELb1ELb1ELb0ELb1EffEEv13SSMParamsBase,@"STO_CUDA_ENTRY STV_DEFAULT"
_Z25selective_scan_fwd_kernelI32Selective_Scan_fwd_kernel_traitsILi64ELi16ELi1ELb1ELb1ELb0ELb1EffEEv13SSMParamsBase:
.text._Z25selective_scan_fwd_kernelI32Selective_Scan_fwd_kernel_traitsILi64ELi16ELi1ELb1ELb1ELb0ELb1EffEEv13SSMParamsBase:
        /* <DEDUP_REMOVED lines=89> */
.L_x_3952:
        /* <DEDUP_REMOVED lines=81> */
.L_x_3914:
[----:B--234-:R-:W-:Y:S05]  /*0aa0*/  BSYNC B0 ;  /* 0x0000000000007941 */ /* 0x01cfea0003800000 */
.L_x_3913:
        /* <DEDUP_REMOVED lines=37> */
.L_x_3916:
[----:B------:R-:W-:Y:S05]  /*0d00*/  BSYNC B0 ;  /* 0x0000000000007941 */ /* 0x000fea0003800000 */
.L_x_3915:
        /* <DEDUP_REMOVED lines=35> */
.L_x_3918:
[----:B------:R-:W-:Y:S05]  /*0f40*/  BSYNC B0 ;  /* 0x0000000000007941 */ /* 0x000fea0003800000 */
.L_x_3917:
        /* <DEDUP_REMOVED lines=37> */
.L_x_3920:
[----:B------:R-:W-:Y:S05]  /*11a0*/  BSYNC B0 ;  /* 0x0000000000007941 */ /* 0x000fea0003800000 */
.L_x_3919:
        /* <DEDUP_REMOVED lines=35> */
.L_x_3922:
[----:B------:R-:W-:Y:S05]  /*13e0*/  BSYNC B0 ;  /* 0x0000000000007941 */ /* 0x000fea0003800000 */
.L_x_3921:
        /* <DEDUP_REMOVED lines=37> */
.L_x_3924:
[----:B------:R-:W-:Y:S05]  /*1640*/  BSYNC B0 ;  /* 0x0000000000007941 */ /* 0x000fea0003800000 */
.L_x_3923:
        /* <DEDUP_REMOVED lines=35> */
.L_x_3926:
[----:B------:R-:W-:Y:S05]  /*1880*/  BSYNC B0 ;  /* 0x0000000000007941 */ /* 0x000fea0003800000 */
.L_x_3925:
        /* <DEDUP_REMOVED lines=37> */
.L_x_3928:
[----:B------:R-:W-:Y:S05]  /*1ae0*/  BSYNC B0 ;  /* 0x0000000000007941 */ /* 0x000fea0003800000 */
.L_x_3927:
        /* <DEDUP_REMOVED lines=35> */
.L_x_3930:
[----:B------:R-:W-:Y:S05]  /*1d20*/  BSYNC B0 ;  /* 0x0000000000007941 */ /* 0x000fea0003800000 */
.L_x_3929:
        /* <DEDUP_REMOVED lines=42> */
.L_x_3932:
[----:B------:R-:W-:Y:S05]  /*1fd0*/  BSYNC B0 ;  /* 0x0000000000007941 */ /* 0x000fea0003800000 */
.L_x_3931:
        /* <DEDUP_REMOVED lines=33> */
.L_x_3934:
[----:B------:R-:W-:Y:S05]  /*21f0*/  BSYNC B0 ;  /* 0x0000000000007941 */ /* 0x000fea0003800000 */
.L_x_3933:
        /* <DEDUP_REMOVED lines=33> */
.L_x_3936:
[----:B------:R-:W-:Y:S05]  /*2410*/  BSYNC B0 ;  /* 0x0000000000007941 */ /* 0x000fea0003800000 */
.L_x_3935:
        /* <DEDUP_REMOVED lines=33> */
.L_x_3938:
[----:B------:R-:W-:Y:S05]  /*2630*/  BSYNC B0 ;  /* 0x0000000000007941 */ /* 0x000fea0003800000 */
.L_x_3937:
        /* <DEDUP_REMOVED lines=33> */
.L_x_3940:
[----:B------:R-:W-:Y:S05]  /*2850*/  BSYNC B0 ;  /* 0x0000000000007941 */ /* 0x000fea0003800000 */
.L_x_3939:
        /* <DEDUP_REMOVED lines=33> */
.L_x_3942:
[----:B------:R-:W-:Y:S05]  /*2a70*/  BSYNC B0 ;  /* 0x0000000000007941 */ /* 0x000fea0003800000 */
.L_x_3941:
        /* <DEDUP_REMOVED lines=33> */
.L_x_3944:
[----:B------:R-:W-:Y:S05]  /*2c90*/  BSYNC B0 ;  /* 0x0000000000007941 */ /* 0x000fea0003800000 */
.L_x_3943:
        /* <DEDUP_REMOVED lines=36> */
.L_x_3950:
        /* <DEDUP_REMOVED lines=181> */
.L_x_3947:
[----:B------:R-:W-:Y:S05]  /*3a30*/  BSYNC B0 ;  /* 0x0000000000007941 */ /* 0x000fea0003800000 */
.L_x_3946:
        /* <DEDUP_REMOVED lines=38> */
.L_x_3949:
[----:B------:R-:W-:Y:S05]  /*3ca0*/  BSYNC B0 ;  /* 0x0000000000007941 */ /* 0x000fea0003800000 */
.L_x_3948:
        /* <DEDUP_REMOVED lines=19> */
.L_x_3945:
        /* <DEDUP_REMOVED lines=29> */
[----:B------:R-:W2:Y:S01]  /*3fb0*/  LDS.128 R32, [R8.X16+0x200] ;  /* 0x0002000008207984 */ /* 0x000ea2000000cc00 */
[----:B------:R-:W-:-:S03]  /*3fc0*/  LEA R70, P0, R58, c[0x0][0x268], 0x2 ;  /* 0x00009a003a467a11 */ /* 0x000fc600078010ff */
[----:B0-----:R-:W0:Y:S01]  /*3fd0*/  LDS.128 R28, [R8.X16+0x400] ;  /* 0x00040000081c7984 */ /* 0x001e22000000cc00 */
[----:B------:R-:W-:-:S03]  /*3fe0*/  LEA.HI.X R71, R58, c[0x0][0x26c], R57, 0x2, P0 ;  /* 0x00009b003a477a11 */ /* 0x000fc600000f1439 */
[----:B------:R-:W3:Y:S02]  /*3ff0*/  LDS.128 R24, [R8.X16+0x600] ;  /* 0x0006000008187984 */ /* 0x000ee4000000cc00 */
[----:B------:R-:W-:Y:S02]  /*4000*/  IMAD.WIDE R70, R9, 0x10, R70 ;  /* 0x0000001009467825 */ /* 0x000fe400078e0246 */
[----:B-1----:R-:W-:Y:S04]  /*4010*/  STG.E.128 [R68.64], R36 ;  /* 0x0000002444007986 */ /* 0x002fe8000c101d04 */
[----:B--2---:R-:W-:Y:S04]  /*4020*/  STG.E.128 [R68.64+0x200], R32 ;  /* 0x0002002044007986 */ /* 0x004fe8000c101d04 */
[----:B0-----:R-:W-:Y:S04]  /*4030*/  STG.E.128 [R68.64+0x400], R28 ;  /* 0x0004001c44007986 */ /* 0x001fe8000c101d04 */
        /* <DEDUP_REMOVED lines=146> */
.L_x_3951:
[----:B------:R-:W-:Y:S05]  /*4960*/  EXIT ;  /* 0x000000000000794d */ /* 0x000fea0003800000 */
.L_x_3953:
        /* <DEDUP_REMOVED lines=9> */
.L_x_5429:


//--------------------- .text._Z25selective_scan_fwd_kernelI32Selective_Scan_fwd_kernel_traitsILi64ELi16ELi1ELb1ELb1ELb1ELb0EffEEv13SSMParamsBase --------------------------
	.section	.text._Z25selective_scan_fwd_kernelI32Selective_Scan_fwd_kernel_traitsILi64ELi16ELi1ELb1ELb1ELb1ELb0EffEEv13SSMParamsBase,"ax",@progbits
	.sectioninfo	@"SHI_REGISTERS=143"
	.align	128
        .global         _Z25selective_scan_fwd_kernelI32Selective_Scan_fwd_kernel_traitsILi64ELi16ELi1ELb1ELb1ELb1ELb0EffEEv13SSMParamsBase
        .type           _Z25selective_scan_fwd_kernelI32Selective_Scan_fwd_kernel_traitsILi64ELi16ELi1ELb1ELb1ELb1ELb0EffEEv13SSMParamsBase,@function
        .size           _Z25selective_scan_fwd_kernelI32Selective_Scan_fwd_kernel_traitsILi64ELi16ELi1ELb1ELb1ELb1ELb0EffEEv13SSMParamsBase,(.L_x_5430 - _Z25selective_scan_fwd_kernelI32Selective_Scan_fwd_kernel_traitsILi64ELi16ELi1ELb1ELb1ELb1ELb0EffEEv13SSMParamsBase)
        .other          _Z25selective_scan_fwd_kernelI32Selective_Scan_fwd_kernel_traitsILi64ELi16ELi1ELb1ELb1ELb1ELb0EffEEv13SSMParamsBase,@"STO_CUDA_ENTRY STV_DEFAULT"
_Z25selective_scan_fwd_kernelI32Selective_Scan_fwd_kernel_traitsILi64ELi16ELi1ELb1ELb1ELb1ELb0EffEEv13SSMParamsBase:
.text._Z25selective_scan_fwd_kernelI32Selective_Scan_fwd_kernel_traitsILi64ELi16ELi1ELb1ELb1ELb1ELb0EffEEv13SSMParamsBase:
        /* <DEDUP_REMOVED lines=29> */
[----:B------:R-:W-:Y:S02]  /*01d0*/  IMAD R16, R99, c[0x0][0x1b0], RZ ;  /* 0x00006c0063107a24 */ /* 0x000fe400078e02ff */
[----:B--2---:R-:W-:Y:S01]  /*01e0*/  IMAD.WIDE.U32 R4, R75, c[0x0][0x1e0], RZ ;  /* 0x000078004b047a25 */ /* 0x004fe200078e00ff */
[----:B------:R-:W-:Y:S02]  /*01f0*/  ISETP.GE.AND P4, PT, R3, 0x1, PT ;  /* 0x000000010300780c */ /* 0x000fe40003f86270 */
[----:B---3--:R-:W-:Y:S01]  /*0200*/  IADD3 R8, RZ, -R7, RZ ;  /* 0x80000007ff087210 */ /* 0x008fe20007ffe0ff */
[----:B------:R-:W-:-:S02]  /*0210*/  IMAD R15, R75, c[0x0][0x194], R14 ;  /* 0x000065004b0f7a24 */ /* 0x000fc400078e020e */
[C---:B------:R-:W-:Y:S02]  /*0220*/  IMAD R13, R75.reuse, c[0x0][0x1e4], R12 ;  /* 0x000079004b0d7a24 */ /* 0x040fe400078e020c */
[----:B------:R-:W-:Y:S02]  /*0230*/  IMAD R11, R8, R9, RZ ;  /* 0x00000009080b7224 */ /* 0x000fe400078e02ff */
[----:B------:R-:W-:Y:S01]  /*0240*/  IMAD R17, R75, c[0x0][0x1b4], R16 ;  /* 0x00006d004b117a24 */ /* 0x000fe200078e0210 */
[----:B------:R-:W-:Y:S01]  /*0250*/  IADD3 R5, R5, R13, RZ ;  /* 0x0000000d05057210 */ /* 0x000fe20007ffe0ff */
[----:B------:R-:W-:-:S04]  /*0260*/  IMAD.HI.U32 R7, R7, R11, R6 ;  /* 0x0000000b07077227 */ /* 0x000fc800078e0006 */
[----:B------:R-:W-:Y:S02]  /*0270*/  IMAD R13, R79, c[0x0][0x1d8], RZ ;  /* 0x000076004f0d7a24 */ /* 0x000fe400078e02ff */
[----:B------:R-:W-:-:S04]  /*0280*/  IMAD.HI.U32 R10, R7, R2, RZ ;  /* 0x00000002070a7227 */ /* 0x000fc800078e00ff */
[----:B------:R-:W-:Y:S01]  /*0290*/  IMAD.WIDE.U32 R6, R75, c[0x0][0x190], RZ ;  /* 0x000064004b067a25 */ /* 0x000fe200078e00ff */
[----:B------:R-:W-:-:S04]  /*02a0*/  IADD3 R0, -R10, RZ, RZ ;  /* 0x000000ff0a007210 */ /* 0x000fc80007ffe1ff */
[----:B------:R-:W-:Y:S01]  /*02b0*/  IADD3 R7, R7, R15, RZ ;  /* 0x0000000f07077210 */ /* 0x000fe20007ffe0ff */
[----:B------:R-:W-:Y:S01]  /*02c0*/  IMAD R0, R9, R0, R2 ;  /* 0x0000000009007224 */ /* 0x000fe200078e0202 */
[----:B------:R-:W-:Y:S01]  /*02d0*/  LOP3.LUT R2, R80, c[0x0][0x178], RZ, 0x3c, !PT ;  /* 0x00005e0050027a12 */ /* 0x000fe200078e3cff */
[----:B------:R-:W-:-:S03]  /*02e0*/  IMAD R15, R79, c[0x0][0x1e8], RZ ;  /* 0x00007a004f0f7a24 */ /* 0x000fc600078e02ff */
[----:B------:R-:W-:Y:S02]  /*02f0*/  ISETP.GT.U32.AND P2, PT, R9, R0, PT ;  /* 0x000000000900720c */ /* 0x000fe40003f44070 */
[----:B------:R-:W-:Y:S01]  /*0300*/  ISETP.GE.AND P3, PT, R2, RZ, PT ;  /* 0x000000ff0200720c */ /* 0x000fe20003f66270 */
[----:B------:R-:W-:-:S10]  /*0310*/  IMAD.WIDE.U32 R2, R75, c[0x0][0x1d0], RZ ;  /* 0x000074004b027a25 */ /* 0x000fd400078e00ff */
[-C--:B------:R-:W-:Y:S02]  /*0320*/  @!P2 IADD3 R0, R0, -R9.reuse, RZ ;  /* 0x800000090000a210 */ /* 0x080fe40007ffe0ff */
[----:B------:R-:W-:Y:S02]  /*0330*/  @!P2 IADD3 R10, R10, 0x1, RZ ;  /* 0x000000010a0aa810 */ /* 0x000fe40007ffe0ff */
[----:B------:R-:W-:Y:S01]  /*0340*/  ISETP.GE.U32.AND P0, PT, R0, R9, PT ;  /* 0x000000090000720c */ /* 0x000fe20003f06070 */
[----:B------:R-:W-:Y:S02]  /*0350*/  IMAD R0, R99, c[0x0][0x1d0], RZ ;  /* 0x0000740063007a24 */ /* 0x000fe400078e02ff */
[----:B------:R-:W-:-:S04]  /*0360*/  IMAD.WIDE.U32 R8, R75, c[0x0][0x1b0], RZ ;  /* 0x00006c004b087a25 */ /* 0x000fc800078e00ff */
[----:B------:R-:W-:Y:S01]  /*0370*/  IMAD R11, R75, c[0x0][0x1d4], R0 ;  /* 0x000075004b0b7a24 */ /* 0x000fe200078e0200 */
[----:B------:R-:W-:-:S04]  /*0380*/  IADD3 R9, R9, R17, RZ ;  /* 0x0000001109097210 */ /* 0x000fc80007ffe0ff */
[----:B------:R-:W-:Y:S02]  /*0390*/  IADD3 R3, R3, R11, RZ ;  /* 0x0000000b03037210 */ /* 0x000fe40007ffe0ff */
[----:B------:R-:W-:-:S04]  /*03a0*/  @P0 IADD3 R10, R10, 0x1, RZ ;  /* 0x000000010a0a0810 */ /* 0x000fc80007ffe0ff */
[----:B------:R-:W-:Y:S02]  /*03b0*/  @!P3 IADD3 R10, -R10, RZ, RZ ;  /* 0x000000ff0a0ab210 */ /* 0x000fe40007ffe1ff */
[----:B------:R-:W-:Y:S01]  /*03c0*/  @!P1 LOP3.LUT R10, RZ, c[0x0][0x178], RZ, 0x33, !PT ;  /* 0x00005e00ff0a9a12 */ /* 0x000fe200078e33ff */
[----:B------:R-:W-:Y:S06]  /*03d0*/  @!P4 EXIT ;  /* 0x000000000000c94d */ /* 0x000fec0003800000 */
[----:B------:R-:W0:Y:S01]  /*03e0*/  S2R R11, SR_TID.X ;  /* 0x00000000000b7919 */ /* 0x000e220000002100 */
[----:B------:R-:W-:Y:S01]  /*03f0*/  SHF.R.S32.HI R0, RZ, 0x1f, R10 ;  /* 0x0000001fff007819 */ /* 0x000fe2000001140a */
[C---:B------:R-:W-:Y:S01]  /*0400*/  IMAD R15, R80.reuse, c[0x0][0x1ec], R15 ;  /* 0x00007b00500f7a24 */ /* 0x040fe200078e020f */
[----:B------:R-:W-:Y:S01]  /*0410*/  MOV R73, RZ ;  /* 0x000000ff00497202 */ /* 0x000fe20000000f00 */
[----:B------:R-:W-:Y:S01]  /*0420*/  IMAD.WIDE.U32 R4, R80, c[0x0][0x1e8], R4 ;  /* 0x00007a0050047a25 */ /* 0x000fe200078e0004 */
[----:B------:R-:W1:Y:S03]  /*0430*/  S2R R76, SR_LANEID ;  /* 0x00000000004c7919 */ /* 0x000e660000000000 */
        /* <DEDUP_REMOVED lines=13> */
[----:B------:R-:W-:Y:S01]  /*0510*/  IMAD.WIDE.U32 R8, R10, c[0x0][0x1c8], R8 ;  /* 0x000072000a087a25 */ /* 0x000fe200078e0008 */
[----:B0-----:R-:W-:-:S02]  /*0520*/  SHF.L.U32 R4, R11, 0x2, RZ ;  /* 0x000000020b047819 */ /* 0x001fc400000006ff */
[----:B------:R-:W-:Y:S01]  /*0530*/  IADD3 R3, R7, R17, RZ ;  /* 0x0000001107037210 */ /* 0x000fe20007ffe0ff */
[----:B------:R-:W-:Y:S01]  /*0540*/  IMAD R19, R10, c[0x0][0x1cc], R19 ;  /* 0x000073000a137a24 */ /* 0x000fe200078e0213 */
[----:B------:R-:W-:Y:S01]  /*0550*/  LOP3.LUT R4, R4, 0xffffff80, RZ, 0xc0, !PT ;  /* 0xffffff8004047812 */ /* 0x000fe200078ec0ff */
[----:B------:R-:W-:Y:S01]  /*0560*/  IMAD R5, R79, c[0x0][0x180], RZ ;  /* 0x000060004f057a24 */ /* 0x000fe200078e02ff */
[----:B------:R-:W-:Y:S01]  /*0570*/  LEA.HI.X R62, R6, c[0x0][0x22c], R3, 0x2, P2 ;  /* 0x00008b00063e7a11 */ /* 0x000fe200010f1403 */
[----:B------:R-:W-:Y:S01]  /*0580*/  IMAD R0, R75, c[0x0][0x164], R80 ;  /* 0x000059004b007a24 */ /* 0x000fe200078e0250 */
[----:B------:R-:W-:Y:S01]  /*0590*/  LEA R63, P3, R8, c[0x0][0x230], 0x2 ;  /* 0x00008c00083f7a11 */ /* 0x000fe200078610ff */
[----:B------:R-:W-:Y:S01]  /*05a0*/  IMAD.WIDE.U32 R2, R80, c[0x0][0x180], RZ ;  /* 0x0000600050027a25 */ /* 0x000fe200078e00ff */
[----:B------:R-:W-:Y:S02]  /*05b0*/  IADD3 R61, R9, R19, RZ ;  /* 0x00000013093d7210 */ /* 0x000fe40007ffe0ff */
[----:B------:R-:W-:Y:S01]  /*05c0*/  LOP3.LUT R74, R4, 0x1f, R11, 0xf8, !PT ;  /* 0x0000001f044a7812 */ /* 0x000fe200078ef80b */
[----:B------:R-:W-:Y:S01]  /*05d0*/  IMAD R5, R80, c[0x0][0x184], R5 ;  /* 0x0000610050057a24 */ /* 0x000fe200078e0205 */
[----:B------:R-:W-:Y:S01]  /*05e0*/  LEA.HI.X R61, R8, c[0x0][0x234], R61, 0x2, P3 ;  /* 0x00008d00083d7a11 */ /* 0x000fe200018f143d */
[----:B------:R-:W-:Y:S01]  /*05f0*/  IMAD R0, R0, c[0x0][0x174], RZ ;  /* 0x00005d0000007a24 */ /* 0x000fe200078e02ff */
[----:B------:R-:W-:-:S02]  /*0600*/  LOP3.LUT R72, R11, 0x1f, RZ, 0xc0, !PT ;  /* 0x0000001f0b487812 */ /* 0x000fc400078ec0ff */
[----:B------:R-:W-:Y:S01]  /*0610*/  IADD3 R71, R3, R5, RZ ;  /* 0x0000000503477210 */ /* 0x000fe20007ffe0ff */
[----:B------:R-:W-:Y:S01]  /*0620*/  IMAD R70, R0, c[0x0][0x16c], RZ ;  /* 0x00005b0000467a24 */ /* 0x000fe200078e02ff */
[----:B-1----:R-:W-:Y:S02]  /*0630*/  SHF.R.S32.HI R65, RZ, 0x1f, R74 ;  /* 0x0000001fff417819 */ /* 0x002fe4000001144a */
.L_x_3993:
[----:B------:R-:W-:Y:S01]  /*0640*/  BAR.SYNC.DEFER_BLOCKING 0x0 ;  /* 0x0000000000007b1d */ /* 0x000fe20000010000 */
[C---:B------:R-:W-:Y:S02]  /*0650*/  SHF.L.U32 R60, R74.reuse, 0x4, RZ ;  /* 0x000000044a3c7819 */ /* 0x040fe400000006ff */
[----:B------:R-:W-:Y:S02]  /*0660*/  SHF.L.U64.HI R59, R74, 0x4, R65 ;  /* 0x000000044a3b7819 */ /* 0x000fe40000010241 */
[----:B---3--:R-:W-:-:S04]  /*0670*/  IADD3 R4, P0, R69, R60, RZ ;  /* 0x0000003c45047210 */ /* 0x008fc80007f1e0ff */
[----:B------:R-:W-:-:S05]  /*0680*/  IADD3.X R5, R68, R59, RZ, P0, !PT ;  /* 0x0000003b44057210 */ /* 0x000fca00007fe4ff */
[----:B------:R-:W2:Y:S04]  /*0690*/  LDG.E.128 R8, [R4.64] ;  /* 0x0000000404087981 */ /* 0x000ea8000c1e1d00 */
[----:B------:R-:W3:Y:S04]  /*06a0*/  LDG.E.128 R12, [R4.64+0x200] ;  /* 0x00020004040c7981 */ /* 0x000ee8000c1e1d00 */
[----:B------:R-:W4:Y:S04]  /*06b0*/  LDG.E.128 R36, [R4.64+0x400] ;  /* 0x0004000404247981 */ /* 0x000f28000c1e1d00 */
[----:B0-----:R-:W4:Y:S01]  /*06c0*/  LDG.E.128 R40, [R4.64+0x600] ;  /* 0x0006000404287981 */ /* 0x001f22000c1e1d00 */
[----:B------:R-:W-:-:S03]  /*06d0*/  IADD3 R16, P0, R67, R60, RZ ;  /* 0x0000003c43107210 */ /* 0x000fc60007f1e0ff */
[----:B------:R-:W0:Y:S01]  /*06e0*/  S2R R58, SR_TID.X ;  /* 0x00000000003a7919 */ /* 0x000e220000002100 */
[----:B------:R-:W-:Y:S02]  /*06f0*/  IADD3.X R17, R66, R59, RZ, P0, !PT ;  /* 0x0000003b42117210 */ /* 0x000fe400007fe4ff */
[----:B0-----:R-:W-:-:S04]  /*0700*/  SHF.L.U32 R57, R58, 0x2, RZ ;  /* 0x000000023a397819 */ /* 0x001fc800000006ff */
        /* <DEDUP_REMOVED lines=15> */
[----:B0-----:R-:W4:Y:S04]  /*0800*/  LDG.E.128 R36, [R16.64+0x400] ;  /* 0x0004000410247981 */ /* 0x001f28000c1e1d00 */
[----:B-1----:R-:W4:Y:S01]  /*0810*/  LDG.E.128 R40, [R16.64+0x600] ;  /* 0x0006000410287981 */ /* 0x002f22000c1e1d00 */
        /* <DEDUP_REMOVED lines=59> */
.L_x_3955:
[----:B--234-:R-:W-:Y:S05]  /*0bd0*/  BSYNC B0 ;  /* 0x0000000000007941 */ /* 0x01cfea0003800000 */
.L_x_3954:
        /* <DEDUP_REMOVED lines=37> */
.L_x_3957:
[----:B------:R-:W-:Y:S05]  /*0e30*/  BSYNC B0 ;  /* 0x0000000000007941 */ /* 0x000fea0003800000 */
.L_x_3956:
        /* <DEDUP_REMOVED lines=35> */
.L_x_3959:
[----:B------:R-:W-:Y:S05]  /*1070*/  BSYNC B0 ;  /* 0x0000000000007941 */ /* 0x000fea0003800000 */
.L_x_3958:
        /* <DEDUP_REMOVED lines=37> */
.L_x_3961:
[----:B------:R-:W-:Y:S05]  /*12d0*/  BSYNC B0 ;  /* 0x0000000000007941 */ /* 0x000fea0003800000 */
.L_x_3960:
        /* <DEDUP_REMOVED lines=35> */
.L_x_3963:
[----:B------:R-:W-:Y:S05]  /*1510*/  BSYNC B0 ;  /* 0x0000000000007941 */ /* 0x000fea0003800000 */
.L_x_3962:
        /* <DEDUP_REMOVED lines=37> */
.L_x_3965:
[----:B------:R-:W-:Y:S05]  /*1770*/  BSYNC B0 ;  /* 0x0000000000007941 */ /* 0x000fea0003800000 */
.L_x_3964:
        /* <DEDUP_REMOVED lines=35> */
.L_x_3967:
[----:B------:R-:W-:Y:S05]  /*19b0*/  BSYNC B0 ;  /* 0x0000000000007941 */ /* 0x000fea0003800000 */
.L_x_3966:
        /* <DEDUP_REMOVED lines=37> */
.L_x_3969:
[----:B------:R-:W-:Y:S05]  /*1c10*/  BSYNC B0 ;  /* 0x0000000000007941 */ /* 0x000fea0003800000 */
.L_x_3968:
        /* <DEDUP_REMOVED lines=35> */
.L_x_3971:
[----:B------:R-:W-:Y:S05]  /*1e50*/  BSYNC B0 ;  /* 0x0000000000007941 */ /* 0x000fea0003800000 */
.L_x_3970:
        /* <DEDUP_REMOVED lines=42> */
.L_x_3973:
[----:B------:R-:W-:Y:S05]  /*2100*/  BSYNC B0 ;  /* 0x0000000000007941 */ /* 0x000fea0003800000 */
.L_x_3972:
        /* <DEDUP_REMOVED lines=33> */
.L_x_3975:
[----:B------:R-:W-:Y:S05]  /*2320*/  BSYNC B0 ;  /* 0x0000000000007941 */ /* 0x000fea0003800000 */
.L_x_3974:
        /* <DEDUP_REMOVED lines=33> */
.L_x_3977:
[----:B------:R-:W-:Y:S05]  /*2540*/  BSYNC B0 ;  /* 0x0000000000007941 */ /* 0x000fea0003800000 */
.L_x_3976:
        /* <DEDUP_REMOVED lines=33> */
.L_x_3979:
[----:B------:R-:W-:Y:S05]  /*2760*/  BSYNC B0 ;  /* 0x0000000000007941 */ /* 0x000fea0003800000 */
.L_x_3978:
        /* <DEDUP_REMOVED lines=33> */
.L_x_3981:
[----:B------:R-:W-:Y:S05]  /*2980*/  BSYNC B0 ;  /* 0x0000000000007941 */ /* 0x000fea0003800000 */
.L_x_3980:
        /* <DEDUP_REMOVED lines=33> */
.L_x_3983:
[----:B------:R-:W-:Y:S05]  /*2ba0*/  BSYNC B0 ;  /* 0x0000000000007941 */ /* 0x000fea0003800000 */
.L_x_3982:
        /* <DEDUP_REMOVED lines=33> */
.L_x_3985:
[----:B------:R-:W-:Y:S05]  /*2dc0*/  BSYNC B0 ;  /* 0x0000000000007941 */ /* 0x000fea0003800000 */
.L_x_3984:
        /* <DEDUP_REMOVED lines=20> */
[----:B------:R-:W-:Y:S01]  /*2f10*/  HFMA2.MMA R110, -RZ, RZ, 0, 0 ;  /* 0x00000000ff6e7435 */ /* 0x000fe200000001ff */
[----:B------:R-:W-:-:S02]  /*2f20*/  FMUL.FTZ R93, R34, R53 ;  /* 0x00000035225d7220 */ /* 0x000fc40000410000 */
[----:B------:R-:W-:Y:S01]  /*2f30*/  FMUL.FTZ R95, R32, R55 ;  /* 0x00000037205f7220 */ /* 0x000fe20000410000 */
[----:B------:R-:W-:Y:S01]  /*2f40*/  ISETP.EQ.OR P0, PT, R73, RZ, P0 ;  /* 0x000000ff4900720c */ /* 0x000fe20000702670 */
        /* <DEDUP_REMOVED lines=14> */
.L_x_3991:
[----:B------:R-:W-:Y:S01]  /*3030*/  SHF.R.S32.HI R26, RZ, 0x1f, R110 ;  /* 0x0000001fff1a7819 */ /* 0x000fe2000001146e */
[----:B------:R-:W-:-:S04]  /*3040*/  IMAD.WIDE.U32 R20, R110, c[0x0][0x1a0], RZ ;  /* 0x000068006e147a25 */ /* 0x000fc800078e00ff */
[----:B------:R-:W-:-:S04]  /*3050*/  IMAD R23, R26, c[0x0][0x1a0], RZ ;  /* 0x000068001a177a24 */ /* 0x000fc800078e02ff */
[----:B------:R-:W-:Y:S01]  /*3060*/  IMAD R25, R110, c[0x0][0x1a4], R23 ;  /* 0x000069006e197a24 */ /* 0x000fe200078e0217 */
[----:B------:R-:W-:-:S04]  /*3070*/  LEA R23, P1, R20, R64, 0x2 ;  /* 0x0000004014177211 */ /* 0x000fc800078210ff */
[----:B------:R-:W-:Y:S02]  /*3080*/  IADD3 R21, R21, R25, RZ ;  /* 0x0000001915157210 */ /* 0x000fe40007ffe0ff */
[----:B------:R-:W-:Y:S02]  /*3090*/  IADD3 R22, P2, R23, R60, RZ ;  /* 0x0000003c17167210 */ /* 0x000fe40007f5e0ff */
[----:B------:R-:W-:-:S04]  /*30a0*/  LEA.HI.X R20, R20, R62, R21, 0x2, P1 ;  /* 0x0000003e14147211 */ /* 0x000fc800008f1415 */
[----:B------:R-:W-:-:S05]  /*30b0*/  IADD3.X R23, R20, R59, RZ, P2, !PT ;  /* 0x0000003b14177210 */ /* 0x000fca00017fe4ff */
[----:B------:R-:W2:Y:S04]  /*30c0*/  LDG.E.128 R36, [R22.64] ;  /* 0x0000000416247981 */ /* 0x000ea8000c1e1d00 */
[----:B0-----:R-:W3:Y:S04]  /*30d0*/  LDG.E.128 R40, [R22.64+0x200] ;  /* 0x0002000416287981 */ /* 0x001ee8000c1e1d00 */
[----:B------:R-:W4:Y:S04]  /*30e0*/  LDG.E.128 R44, [R22.64+0x400] ;  /* 0x00040004162c7981 */ /* 0x000f28000c1e1d00 */
[----:B------:R-:W5:Y:S01]  /*30f0*/  LDG.E.128 R48, [R22.64+0x600] ;  /* 0x0006000416307981 */ /* 0x000f62000c1e1d00 */
[----:B------:R-:W-:Y:S01]  /*3100*/  MOV R20, R2 ;  /* 0x0000000200147202 */ /* 0x000fe20000000f00 */
[----:B------:R-:W-:Y:S01]  /*3110*/  IMAD R25, R26, c[0x0][0x188], RZ ;  /* 0x000062001a197a24 */ /* 0x000fe200078e02ff */
[----:B------:R-:W-:-:S03]  /*3120*/  MOV R21, R71 ;  /* 0x0000004700157202 */ /* 0x000fc60000000f00 */
[C---:B------:R-:W-:Y:S02]  /*3130*/  IMAD R25, R110.reuse, c[0x0][0x18c], R25 ;  /* 0x000063006e197a24 */ /* 0x040fe400078e0219 */
[----:B------:R-:W-:-:S05]  /*3140*/  IMAD.WIDE.U32 R20, R110, c[0x0][0x188], R20 ;  /* 0x000062006e147a25 */ /* 0x000fca00078e0014 */
[----:B------:R-:W-:Y:S02]  /*3150*/  LEA R24, P1, R20, c[0x0][0x220], 0x2 ;  /* 0x0000880014187a11 */ /* 0x000fe400078210ff */
[----:B------:R-:W-:-:S04]  /*3160*/  IADD3 R21, R21, R25, RZ ;  /* 0x0000001915157210 */ /* 0x000fc80007ffe0ff */
[----:B------:R-:W-:-:S05]  /*3170*/  LEA.HI.X R25, R20, c[0x0][0x224], R21, 0x2, P1 ;  /* 0x0000890014197a11 */ /* 0x000fca00008f1415 */
[----:B------:R0:W5:Y:S01]  /*3180*/  LDG.E R135, [R24.64] ;  /* 0x0000000418877981 */ /* 0x000162000c1e1900 */
[----:B------:R-:W-:Y:S02]  /*3190*/  IMAD R27, R26, c[0x0][0x1c0], RZ ;  /* 0x000070001a1b7a24 */ /* 0x000fe400078e02ff */
[----:B------:R-:W-:-:S04]  /*31a0*/  IMAD.WIDE.U32 R20, R110, c[0x0][0x1c0], RZ ;  /* 0x000070006e147a25 */ /* 0x000fc800078e00ff */
[----:B------:R-:W-:Y:S01]  /*31b0*/  IMAD R27, R110, c[0x0][0x1c4], R27 ;  /* 0x000071006e1b7a24 */ /* 0x000fe200078e021b */
[----:B------:R-:W-:-:S04]  /*31c0*/  LEA R97, P1, R20, R63, 0x2 ;  /* 0x0000003f14617211 */ /* 0x000fc800078210ff */
[----:B------:R-:W-:-:S04]  /*31d0*/  IADD3 R21, R21, R27, RZ ;  /* 0x0000001b15157210 */ /* 0x000fc80007ffe0ff */
[----:B------:R-:W-:Y:S02]  /*31e0*/  LEA.HI.X R20, R20, R61, R21, 0x2, P1 ;  /* 0x0000003d14147211 */ /* 0x000fe400008f1415 */
[----:B------:R-:W-:-:S04]  /*31f0*/  IADD3 R96, P1, R97, R60, RZ ;  /* 0x0000003c61607210 */ /* 0x000fc80007f3e0ff */
[----:B------:R-:W-:Y:S02]  /*3200*/  IADD3.X R97, R20, R59, RZ, P1, !PT ;  /* 0x0000003b14617210 */ /* 0x000fe40000ffe4ff */
[----:B------:R-:W-:Y:S01]  /*3210*/  ISETP.GE.AND P1, PT, R76, 0x1, PT ;  /* 0x000000014c00780c */ /* 0x000fe20003f26270 */
[----:B--2---:R-:W-:Y:S04]  /*3220*/  STS.128 [R56.X16], R36 ;  /* 0x0000002438007388 */ /* 0x004fe8000000cc00 */
[----:B---3--:R-:W-:Y:S04]  /*3230*/  STS.128 [R56.X16+0x200], R40 ;  /* 0x0002002838007388 */ /* 0x008fe8000000cc00 */
[----:B----4-:R-:W-:Y:S04]  /*3240*/  STS.128 [R56.X16+0x400], R44 ;  /* 0x0004002c38007388 */ /* 0x010fe8000000cc00 */
[----:B-----5:R-:W-:Y:S01]  /*3250*/  STS.128 [R56.X16+0x600], R48 ;  /* 0x0006003038007388 */ /* 0x020fe2000000cc00 */
[----:B------:R-:W-:-:S06]  /*3260*/  NOP ;  /* 0x0000000000007918 */ /* 0x000fcc0000000000 */
[----:B------:R1:W2:Y:S04]  /*3270*/  LDG.E.128 R20, [R96.64] ;  /* 0x0000000460147981 */ /* 0x0002a8000c1e1d00 */
[----:B0-----:R1:W3:Y:S04]  /*3280*/  LDG.E.128 R24, [R96.64+0x200] ;  /* 0x0002000460187981 */ /* 0x0012e8000c1e1d00 */
[----:B------:R1:W4:Y:S04]  /*3290*/  LDG.E.128 R28, [R96.64+0x400] ;  /* 0x00040004601c7981 */ /* 0x000328000c1e1d00 */
[----:B------:R1:W5:Y:S01]  /*32a0*/  LDG.E.128 R32, [R96.64+0x600] ;  /* 0x0006000460207981 */ /* 0x000362000c1e1d00 */
[----:B------:R-:W-:Y:S01]  /*32b0*/  ISETP.NE.AND P2, PT, R76, 0x1f, PT ;  /* 0x0000001f4c00780c */ /* 0x000fe20003f45270 */
[----:B------:R-:W-:Y:S02]  /*32c0*/  BSSY B0, `(.L_x_3987) ;  /* 0x0000093000007945 */ /* 0x000fe40003800000 */
[----:B------:R-:W0:Y:S01]  /*32d0*/  LDS.128 R36, [R54.X16] ;  /* 0x0000000036247984 */ /* 0x000e22000000cc00 */
[----:B------:R-:W-:-:S03]  /*32e0*/  FMUL.FTZ R135, R135, 1.4426950216293334961 ;  /* 0x3fb8aa3b87877820 */ /* 0x000fc60000410000 */
[----:B------:R-:W0:Y:S01]  /*32f0*/  LDS.128 R40, [R54.X16+0x10] ;  /* 0x0000100036287984 */ /* 0x000e22000000cc00 */
[C---:B------:R-:W-:Y:S02]  /*3300*/  FMUL.FTZ R119, R135.reuse, R52 ;  /* 0x0000003487777220 */ /* 0x040fe40000410000 */
[C---:B------:R-:W-:Y:S01]  /*3310*/  FMUL.FTZ R118, R135.reuse, R53 ;  /* 0x0000003587767220 */ /* 0x040fe20000410000 */
[----:B------:R-:W0:Y:S01]  /*3320*/  LDS.128 R44, [R54.X16+0x20] ;  /* 0x00002000362c7984 */ /* 0x000e22000000cc00 */
[C---:B------:R-:W-:Y:S02]  /*3330*/  FMUL.FTZ R117, R135.reuse, R0 ;  /* 0x0000000087757220 */ /* 0x040fe40000410000 */
[----:B------:R-:W0:Y:S01]  /*3340*/  MUFU.EX2 R119, R119 ;  /* 0x0000007700777308 */ /* 0x000e220000000800 */
[C---:B------:R-:W-:Y:S01]  /*3350*/  FMUL.FTZ R120, R135.reuse, R55 ;  /* 0x0000003787787220 */ /* 0x040fe20000410000 */
[----:B------:R-:W0:Y:S01]  /*3360*/  LDS.128 R48, [R54.X16+0x30] ;  /* 0x0000300036307984 */ /* 0x000e22000000cc00 */
[----:B------:R-:W-:-:S02]  /*3370*/  FMUL.FTZ R116, R135, R81 ;  /* 0x0000005187747220 */ /* 0x000fc40000410000 */
[C---:B------:R-:W-:Y:S02]  /*3380*/  FMUL.FTZ R115, R135.reuse, R82 ;  /* 0x0000005287737220 */ /* 0x040fe40000410000 */
[C---:B------:R-:W-:Y:S01]  /*3390*/  FMUL.FTZ R114, R135.reuse, R83 ;  /* 0x0000005387727220 */ /* 0x040fe20000410000 */
[----:B------:R-:W0:Y:S01]  /*33a0*/  MUFU.EX2 R118, R118 ;  /* 0x0000007600767308 */ /* 0x000e220000000800 */
[C---:B------:R-:W-:Y:S02]  /*33b0*/  FMUL.FTZ R113, R135.reuse, R84 ;  /* 0x0000005487717220 */ /* 0x040fe40000410000 */
[C---:B-1----:R-:W-:Y:S02]  /*33c0*/  FMUL.FTZ R97, R135.reuse, R85 ;  /* 0x0000005587617220 */ /* 0x042fe40000410000 */
[C---:B------:R-:W-:Y:S02]  /*33d0*/  FMUL.FTZ R96, R135.reuse, R86 ;  /* 0x0000005687607220 */ /* 0x040fe40000410000 */
[C---:B------:R-:W-:Y:S01]  /*33e0*/  FMUL.FTZ R122, R135.reuse, R87 ;  /* 0x00000057877a7220 */ /* 0x040fe20000410000 */
[----:B------:R-:W1:Y:S01]  /*33f0*/  MUFU.EX2 R117, R117 ;  /* 0x0000007500757308 */ /* 0x000e620000000800 */
[----:B------:R-:W-:-:S02]  /*3400*/  FMUL.FTZ R125, R135, R88 ;  /* 0x00000058877d7220 */ /* 0x000fc40000410000 */
[C---:B------:R-:W-:Y:S02]  /*3410*/  FMUL.FTZ R129, R135.reuse, R89 ;  /* 0x0000005987817220 */ /* 0x040fe40000410000 */
[C---:B------:R-:W-:Y:S02]  /*3420*/  FMUL.FTZ R132, R135.reuse, R90 ;  /* 0x0000005a87847220 */ /* 0x040fe40000410000 */
[----:B------:R-:W-:Y:S01]  /*3430*/  FMUL.FTZ R136, R135, R91 ;  /* 0x0000005b87887220 */ /* 0x000fe20000410000 */
[----:B------:R-:W0:Y:S02]  /*3440*/  MUFU.EX2 R120, R120 ;  /* 0x0000007800787308 */ /* 0x000e240000000800 */
[----:B0-----:R-:W-:Y:S02]  /*3450*/  FMUL.FTZ R121, R95, R36 ;  /* 0x000000245f797220 */ /* 0x001fe40000410000 */
[----:B------:R-:W-:-:S04]  /*3460*/  FMUL.FTZ R124, R94, R37 ;  /* 0x000000255e7c7220 */ /* 0x000fc80000410000 */
[----:B------:R-:W0:Y:S01]  /*3470*/  MUFU.EX2 R116, R116 ;  /* 0x0000007400747308 */ /* 0x000e220000000800 */
[----:B------:R-:W-:Y:S02]  /*3480*/  FMUL.FTZ R123, R93, R38 ;  /* 0x000000265d7b7220 */ /* 0x000fe40000410000 */
[----:B------:R-:W-:Y:S02]  /*3490*/  FFMA.FTZ R36, R121, R119, R124 ;  /* 0x0000007779247223 */ /* 0x000fe4000001007c */
[----:B------:R-:W-:Y:S02]  /*34a0*/  FMUL.FTZ R126, R98, R39 ;  /* 0x00000027627e7220 */ /* 0x000fe40000410000 */
[----:B------:R-:W-:Y:S01]  /*34b0*/  FFMA.FTZ R36, R118, R36, R123 ;  /* 0x0000002476247223 */ /* 0x000fe2000001007b */
[----:B------:R-:W0:Y:S01]  /*34c0*/  MUFU.EX2 R115, R115 ;  /* 0x0000007300737308 */ /* 0x000e220000000800 */
[----:B------:R-:W-:Y:S02]  /*34d0*/  FMUL.FTZ R127, R103, R40 ;  /* 0x00000028677f7220 */ /* 0x000fe40000410000 */
[----:B-1----:R-:W-:-:S02]  /*34e0*/  FFMA.FTZ R36, R117, R36, R126 ;  /* 0x0000002475247223 */ /* 0x002fc4000001007e */
[----:B------:R-:W-:Y:S02]  /*34f0*/  FMUL.FTZ R37, R120, R119 ;  /* 0x0000007778257220 */ /* 0x000fe40000410000 */
[----:B------:R-:W-:Y:S01]  /*3500*/  FMUL.FTZ R128, R100, R41 ;  /* 0x0000002964807220 */ /* 0x000fe20000410000 */
[----:B------:R-:W1:Y:S01]  /*3510*/  MUFU.EX2 R114, R114 ;  /* 0x0000007200727308 */ /* 0x000e620000000800 */
[----:B0-----:R-:W-:Y:S02]  /*3520*/  FFMA.FTZ R38, R116, R36, R127 ;  /* 0x0000002474267223 */ /* 0x001fe4000001007f */
[----:B------:R-:W-:Y:S02]  /*3530*/  FMUL.FTZ R36, R118, R37 ;  /* 0x0000002576247220 */ /* 0x000fe40000410000 */
[----:B------:R-:W-:Y:S01]  /*3540*/  FMUL.FTZ R131, R101, R42 ;  /* 0x0000002a65837220 */ /* 0x000fe20000410000 */
[----:B------:R-:W-:Y:S01]  /*3550*/  MOV R42, 0x3f800000 ;  /* 0x3f800000002a7802 */ /* 0x000fe20000000f00 */
[----:B------:R-:W-:Y:S01]  /*3560*/  FMUL.FTZ R37, R117, R36 ;  /* 0x0000002475257220 */ /* 0x000fe20000410000 */
[----:B------:R-:W0:Y:S01]  /*3570*/  MUFU.EX2 R113, R113 ;  /* 0x0000007100717308 */ /* 0x000e220000000800 */
[----:B------:R-:W-:-:S02]  /*3580*/  FFMA.FTZ R38, R115, R38, R128 ;  /* 0x0000002673267223 */ /* 0x000fc40000010080 */
[----:B------:R-:W-:Y:S01]  /*3590*/  FMUL.FTZ R130, R102, R43 ;  /* 0x0000002b66827220 */ /* 0x000fe20000410000 */
[----:B------:R-:W-:Y:S01]  /*35a0*/  MOV R43, RZ ;  /* 0x000000ff002b7202 */ /* 0x000fe20000000f00 */
[----:B------:R-:W-:Y:S02]  /*35b0*/  FMUL.FTZ R36, R116, R37 ;  /* 0x0000002574247220 */ /* 0x000fe40000410000 */
[----:B------:R-:W-:Y:S01]  /*35c0*/  FMUL.FTZ R134, R107, R44 ;  /* 0x0000002c6b867220 */ /* 0x000fe20000410000 */
[----:B------:R-:W0:Y:S01]  /*35d0*/  MUFU.EX2 R97, R97 ;  /* 0x0000006100617308 */ /* 0x000e220000000800 */
[----:B-1----:R-:W-:Y:S02]  /*35e0*/  FFMA.FTZ R38, R114, R38, R131 ;  /* 0x0000002672267223 */ /* 0x002fe40000010083 */
[----:B------:R-:W-:Y:S02]  /*35f0*/  FMUL.FTZ R37, R115, R36 ;  /* 0x0000002473257220 */ /* 0x000fe40000410000 */
[----:B------:R-:W-:Y:S01]  /*3600*/  FMUL.FTZ R133, R104, R45 ;  /* 0x0000002d68857220 */ /* 0x000fe20000410000 */
[----:B------:R-:W-:Y:S01]  /*3610*/  SHF.R.U32.HI R45, RZ, 0x5, R58 ;  /* 0x00000005ff2d7819 */ /* 0x000fe2000001163a */
[----:B------:R-:W-:Y:S01]  /*3620*/  FMUL.FTZ R137, R105, R46 ;  /* 0x0000002e69897220 */ /* 0x000fe20000410000 */
[----:B------:R-:W1:Y:S01]  /*3630*/  MUFU.EX2 R96, R96 ;  /* 0x0000006000607308 */ /* 0x000e620000000800 */
[----:B0-----:R-:W-:-:S02]  /*3640*/  FFMA.FTZ R38, R113, R38, R130 ;  /* 0x0000002671267223 */ /* 0x001fc40000010082 */
[----:B------:R-:W-:Y:S02]  /*3650*/  FMUL.FTZ R46, R106, R47 ;  /* 0x0000002f6a2e7220 */ /* 0x000fe40000410000 */
[----:B------:R-:W-:Y:S02]  /*3660*/  FMUL.FTZ R48, R111, R48 ;  /* 0x000000306f307220 */ /* 0x000fe40000410000 */
[----:B------:R-:W-:Y:S01]  /*3670*/  FMUL.FTZ R49, R108, R49 ;  /* 0x000000316c317220 */ /* 0x000fe20000410000 */
[----:B------:R-:W0:Y:S01]  /*3680*/  MUFU.EX2 R122, R122 ;  /* 0x0000007a007a7308 */ /* 0x000e220000000800 */
[----:B------:R-:W-:Y:S02]  /*3690*/  FFMA.FTZ R36, R97, R38, R134 ;  /* 0x0000002661247223 */ /* 0x000fe40000010086 */
[----:B------:R-:W-:-:S04]  /*36a0*/  FMUL.FTZ R38, R114, R37 ;  /* 0x0000002572267220 */ /* 0x000fc80000410000 */
[----:B------:R-:W-:Y:S01]  /*36b0*/  FMUL.FTZ R38, R113, R38 ;  /* 0x0000002671267220 */ /* 0x000fe20000410000 */
[----:B------:R-:W0:Y:S01]  /*36c0*/  MUFU.EX2 R125, R125 ;  /* 0x0000007d007d7308 */ /* 0x000e220000000800 */
[----:B-1----:R-:W-:Y:S02]  /*36d0*/  FFMA.FTZ R37, R96, R36, R133 ;  /* 0x0000002460257223 */ /* 0x002fe40000010085 */
[----:B------:R-:W-:Y:S02]  /*36e0*/  FMUL.FTZ R36, R135, R92 ;  /* 0x0000005c87247220 */ /* 0x000fe40000410000 */
[----:B------:R-:W-:Y:S02]  /*36f0*/  FMUL.FTZ R135, R109, R50 ;  /* 0x000000326d877220 */ /* 0x000fe40000410000 */
[----:B------:R-:W-:Y:S01]  /*3700*/  FMUL.FTZ R50, R112, R51 ;  /* 0x0000003370327220 */ /* 0x000fe20000410000 */
[----:B------:R-:W1:Y:S01]  /*3710*/  MUFU.EX2 R129, R129 ;  /* 0x0000008100817308 */ /* 0x000e620000000800 */
[----:B0-----:R-:W-:-:S02]  /*3720*/  FFMA.FTZ R39, R122, R37, R137 ;  /* 0x000000257a277223 */ /* 0x001fc40000010089 */
[----:B------:R-:W-:-:S04]  /*3730*/  FMUL.FTZ R37, R97, R38 ;  /* 0x0000002661257220 */ /* 0x000fc80000410000 */
[----:B------:R-:W-:Y:S01]  /*3740*/  FMUL.FTZ R37, R96, R37 ;  /* 0x0000002560257220 */ /* 0x000fe20000410000 */
[----:B------:R-:W0:Y:S01]  /*3750*/  MUFU.EX2 R132, R132 ;  /* 0x0000008400847308 */ /* 0x000e220000000800 */
[----:B------:R-:W-:Y:S02]  /*3760*/  FFMA.FTZ R39, R125, R39, R46 ;  /* 0x000000277d277223 */ /* 0x000fe4000001002e */
[----:B------:R-:W-:-:S04]  /*3770*/  FMUL.FTZ R38, R122, R37 ;  /* 0x000000257a267220 */ /* 0x000fc80000410000 */
[----:B------:R-:W-:Y:S01]  /*3780*/  FMUL.FTZ R38, R125, R38 ;  /* 0x000000267d267220 */ /* 0x000fe20000410000 */
[----:B------:R-:W0:Y:S01]  /*3790*/  MUFU.EX2 R136, R136 ;  /* 0x0000008800887308 */ /* 0x000e220000000800 */
[C---:B-1----:R-:W-:Y:S02]  /*37a0*/  FFMA.FTZ R39, R129.reuse, R39, R48 ;  /* 0x0000002781277223 */ /* 0x042fe40000010030 */
[----:B------:R-:W-:Y:S01]  /*37b0*/  FMUL.FTZ R37, R129, R38 ;  /* 0x0000002681257220 */ /* 0x000fe20000410000 */
[----:B------:R-:W-:-:S04]  /*37c0*/  @!P2 SHF.R.U32.HI R38, RZ, 0x2, R58 ;  /* 0x00000002ff26a819 */ /* 0x000fc8000001163a */
[----:B------:R-:W1:Y:S01]  /*37d0*/  MUFU.EX2 R47, R36 ;  /* 0x00000024002f7308 */ /* 0x000e620000000800 */
[----:B0-----:R-:W-:Y:S01]  /*37e0*/  FFMA.FTZ R39, R132, R39, R49 ;  /* 0x0000002784277223 */ /* 0x001fe20000010031 */
[----:B------:R-:W-:Y:S01]  /*37f0*/  @!P2 LOP3.LUT R44, R38, 0x3ffffff8, RZ, 0xc0, !PT ;  /* 0x3ffffff8262ca812 */ /* 0x000fe200078ec0ff */
[----:B------:R-:W-:Y:S02]  /*3800*/  FMUL.FTZ R37, R132, R37 ;  /* 0x0000002584257220 */ /* 0x000fe40000410000 */
[C---:B------:R-:W-:Y:S02]  /*3810*/  FFMA.FTZ R39, R136.reuse, R39, R135 ;  /* 0x0000002788277223 */ /* 0x040fe40000010087 */
[----:B------:R-:W-:Y:S02]  /*3820*/  FMUL.FTZ R40, R136, R37 ;  /* 0x0000002588287220 */ /* 0x000fe40000410000 */
[C---:B-1----:R-:W-:Y:S02]  /*3830*/  FFMA.FTZ R41, R47.reuse, R39, R50 ;  /* 0x000000272f297223 */ /* 0x042fe40000010032 */
[----:B------:R-:W-:-:S03]  /*3840*/  FMUL.FTZ R40, R47, R40 ;  /* 0x000000282f287220 */ /* 0x000fc60000410000 */
[----:B------:R-:W0:Y:S04]  /*3850*/  SHFL.UP PT, R36, R41, 0x1, RZ ;  /* 0x0420000029247989 */ /* 0x000e2800000e00ff */
[----:B------:R-:W1:Y:S01]  /*3860*/  SHFL.UP PT, R37, R40, 0x1, RZ ;  /* 0x0420000028257989 */ /* 0x000e6200000e00ff */
        /* <DEDUP_REMOVED lines=19> */
[----:B------:R-:W1:Y:S04]  /*39a0*/  SHFL.UP PT, R37, R40, 0x10, RZ ;  /* 0x0600000028257989 */ /* 0x000e6800000e00ff */
[----:B--2---:R-:W-:Y:S04]  /*39b0*/  STS.128 [R56.X16+0x1080], R20 ;  /* 0x0010801438007388 */ /* 0x004fe8000000cc00 */
[----:B---3--:R-:W-:Y:S02]  /*39c0*/  STS.128 [R56.X16+0x1280], R24 ;  /* 0x0012801838007388 */ /* 0x008fe4000000cc00 */
[----:B0-----:R-:W-:-:S02]  /*39d0*/  @P1 FFMA.FTZ R41, R40, R36, R41 ;  /* 0x0000002428291223 */ /* 0x001fc40000010029 */
[----:B----4-:R-:W-:Y:S01]  /*39e0*/  STS.128 [R56.X16+0x1480], R28 ;  /* 0x0014801c38007388 */ /* 0x010fe2000000cc00 */
[----:B-1----:R-:W-:-:S03]  /*39f0*/  @P1 FMUL.FTZ R40, R40, R37 ;  /* 0x0000002528281220 */ /* 0x002fc60000410000 */
[----:B-----5:R-:W-:Y:S01]  /*3a00*/  STS.128 [R56.X16+0x1680], R32 ;  /* 0x0016802038007388 */ /* 0x020fe2000000cc00 */
[----:B------:R-:W-:-:S06]  /*3a10*/  NOP ;  /* 0x0000000000007918 */ /* 0x000fcc0000000000 */
[----:B------:R-:W0:Y:S01]  /*3a20*/  @!P0 LDS.64 R42, [R110.X8+0x2120] ;  /* 0x002120006e2a8984 */ /* 0x000e220000008a00 */
[----:B------:R-:W-:-:S03]  /*3a30*/  ISETP.NE.AND P1, PT, R45, RZ, PT ;  /* 0x000000ff2d00720c */ /* 0x000fc60003f25270 */
[----:B------:R-:W-:Y:S01]  /*3a40*/  LDS.128 R20, [R54.X16+0x1080] ;  /* 0x0010800036147984 */ /* 0x000fe2000000cc00 */
[----:B------:R-:W-:-:S03]  /*3a50*/  ISETP.NE.AND P3, PT, R76, RZ, P1 ;  /* 0x000000ff4c00720c */ /* 0x000fc60000f65270 */
[----:B------:R-:W-:Y:S04]  /*3a60*/  LDS.128 R24, [R54.X16+0x1090] ;  /* 0x0010900036187984 */ /* 0x000fe8000000cc00 */
[----:B------:R-:W-:Y:S04]  /*3a70*/  LDS.128 R28, [R54.X16+0x10a0] ;  /* 0x0010a000361c7984 */ /* 0x000fe8000000cc00 */
[----:B------:R-:W-:Y:S04]  /*3a80*/  LDS.128 R32, [R54.X16+0x10b0] ;  /* 0x0010b00036207984 */ /* 0x000fe8000000cc00 */
[----:B------:R0:W-:Y:S04]  /*3a90*/  @!P2 STS.64 [R44+0x2100], R40 ;  /* 0x002100282c00a388 */ /* 0x0001e80000000a00 */
[----:B------:R-:W-:Y:S01]  /*3aa0*/  BAR.SYNC.DEFER_BLOCKING 0x0 ;  /* 0x0000000000007b1d */ /* 0x000fe20000010000 */
[----:B------:R-:W-:-:S05]  /*3ab0*/  @P1 ISETP.NE.AND P2, PT, R76, RZ, PT ;  /* 0x000000ff4c00120c */ /* 0x000fca0003f45270 */
[----:B------:R-:W-:Y:S04]  /*3ac0*/  SHFL.UP PT, R51, R40, 0x1, RZ ;  /* 0x0420000028337989 */ /* 0x000fe800000e00ff */
[----:B------:R-:W-:Y:S01]  /*3ad0*/  SHFL.UP PT, R138, R41, 0x1, RZ ;  /* 0x04200000298a7989 */ /* 0x000fe200000e00ff */
[----:B0-----:R-:W-:-:S03]  /*3ae0*/  @P1 MOV R44, R42 ;  /* 0x0000002a002c1202 */ /* 0x001fc60000000f00 */
[----:B------:R-:W0:Y:S02]  /*3af0*/  LDS.128 R36, [0x2100] ;  /* 0x00210000ff247984 */ /* 0x000e240000000c00 */
        /* <DEDUP_REMOVED lines=15> */
.L_x_3988:
[----:B------:R-:W-:Y:S05]  /*3bf0*/  BSYNC B0 ;  /* 0x0000000000007941 */ /* 0x000fea0003800000 */
.L_x_3987:
        /* <DEDUP_REMOVED lines=31> */
.L_x_3990:
[----:B------:R-:W-:Y:S05]  /*3df0*/  BSYNC B0 ;  /* 0x0000000000007941 */ /* 0x000fea0003800000 */
.L_x_3989:
[----:B-1----:R-:W-:Y:S01]  /*3e00*/  IADD3 R110, R110, 0x1, RZ ;  /* 0x000000016e6e7810 */ /* 0x002fe20007ffe0ff */
        /* <DEDUP_REMOVED lines=17> */
[----:B------:R-:W-:Y:S05]  /*3f20*/  @!P1 BRA `(.L_x_3991) ;  /* 0xfffff10000009947 */ /* 0x000fea000383ffff */
.L_x_3986:
[----:B------:R-:W-:Y:S01]  /*3f30*/  BAR.SYNC.DEFER_BLOCKING 0x0 ;  /* 0x0000000000007b1d */ /* 0x000fe20000010000 */
[----:B------:R-:W-:Y:S01]  /*3f40*/  LEA R57, R76, R57, 0x2 ;  /* 0x000000394c397211 */ /* 0x000fe200078e10ff */
[----:B------:R-:W-:Y:S01]  /*3f50*/  IMAD R0, R99, c[0x0][0x200], RZ ;  /* 0x0000800063007a24 */ /* 0x000fe200078e02ff */
[----:B------:R-:W-:-:S02]  /*3f60*/  SHF.L.U32 R32, R73, 0xa, RZ ;  /* 0x0000000a49207819 */ /* 0x000fc400000006ff */
[----:B------:R-:W-:Y:S02]  /*3f70*/  IADD3 R73, R73, 0x1, RZ ;  /* 0x0000000149497810 */ /* 0x000fe40007ffe0ff */
[----:B------:R-:W-:Y:S02]  /*3f80*/  SHF.R.S32.HI R33, RZ, 0x1f, R32 ;  /* 0x0000001fff217819 */ /* 0x000fe40000011420 */
[----:B------:R-:W-:Y:S02]  /*3f90*/  IADD3 R64, P1, R64, 0x1000, RZ ;  /* 0x0000100040407810 */ /* 0x000fe40007f3e0ff */
[----:B------:R-:W-:Y:S02]  /*3fa0*/  IADD3 R63, P2, R63, 0x1000, RZ ;  /* 0x000010003f3f7810 */ /* 0x000fe40007f5e0ff */
        /* <DEDUP_REMOVED lines=12> */
[C---:B-1----:R-:W-:Y:S02]  /*4070*/  IMAD R17, R75.reuse, c[0x0][0x204], R0 ;  /* 0x000081004b117a24 */ /* 0x042fe400078e0200 */
[----:B--2---:R-:W-:Y:S01]  /*4080*/  IMAD.WIDE.U32 R4, R75, c[0x0][0x200], R32 ;  /* 0x000080004b047a25 */ /* 0x004fe200078e0020 */
[----:B------:R-:W1:Y:S03]  /*4090*/  LDS.128 R24, [R56.X16+0x200] ;  /* 0x0002000038187984 */ /* 0x000e66000000cc00 */
[----:B------:R-:W-:Y:S01]  /*40a0*/  IMAD R7, R79, c[0x0][0x208], RZ ;  /* 0x000082004f077a24 */ /* 0x000fe200078e02ff */
[----:B------:R-:W2:Y:S01]  /*40b0*/  LDS.128 R20, [R56.X16+0x400] ;  /* 0x0004000038147984 */ /* 0x000ea2000000cc00 */
[----:B------:R-:W-:Y:S02]  /*40c0*/  IADD3 R5, R5, R17, RZ ;  /* 0x0000001105057210 */ /* 0x000fe40007ffe0ff */
[C---:B------:R-:W-:Y:S01]  /*40d0*/  IMAD R7, R80.reuse, c[0x0][0x20c], R7 ;  /* 0x0000830050077a24 */ /* 0x040fe200078e0207 */
[----:B------:R-:W4:Y:S02]  /*40e0*/  LDS.128 R36, [R56.X16+0x600] ;  /* 0x0006000038247984 */ /* 0x000f24000000cc00 */
[----:B------:R-:W-:-:S05]  /*40f0*/  IMAD.WIDE.U32 R4, R80, c[0x0][0x208], R4 ;  /* 0x0000820050047a25 */ /* 0x000fca00078e0004 */
[----:B------:R-:W-:Y:S02]  /*4100*/  IADD3 R7, R5, R7, RZ ;  /* 0x0000000705077210 */ /* 0x000fe40007ffe0ff */
[----:B------:R-:W-:-:S04]  /*4110*/  LEA R5, P0, R4, c[0x0][0x258], 0x2 ;  /* 0x0000960004057a11 */ /* 0x000fc800078010ff */
[----:B------:R-:W-:Y:S02]  /*4120*/  LEA.HI.X R0, R4, c[0x0][0x25c], R7, 0x2, P0 ;  /* 0x0000970004007a11 */ /* 0x000fe400000f1407 */
[----:B------:R-:W-:-:S04]  /*4130*/  IADD3 R4, P0, R5, R60, RZ ;  /* 0x0000003c05047210 */ /* 0x000fc80007f1e0ff */
[----:B------:R-:W-:Y:S02]  /*4140*/  IADD3.X R5, R0, R59, RZ, P0, !PT ;  /* 0x0000003b00057210 */ /* 0x000fe400007fe4ff */
[----:B------:R-:W-:-:S03]  /*4150*/  ISETP.GE.AND P0, PT, R73, c[0x0][0x174], PT ;  /* 0x00005d0049007a0c */ /* 0x000fc60003f06270 */
[----:B---3--:R3:W-:Y:S04]  /*4160*/  STG.E.128 [R4.64], R28 ;  /* 0x0000001c04007986 */ /* 0x0087e8000c101d04 */
[----:B-1----:R3:W-:Y:S04]  /*4170*/  STG.E.128 [R4.64+0x200], R24 ;  /* 0x0002001804007986 */ /* 0x0027e8000c101d04 */
[----:B--2---:R3:W-:Y:S04]  /*4180*/  STG.E.128 [R4.64+0x400], R20 ;  /* 0x0004001404007986 */ /* 0x0047e8000c101d04 */
[----:B----4-:R3:W-:Y:S01]  /*4190*/  STG.E.128 [R4.64+0x600], R36 ;  /* 0x0006002404007986 */ /* 0x0107e2000c101d04 */
[----:B------:R-:W-:Y:S01]  /*41a0*/  @P0 CALL.REL.NOINC `(.L_x_3992) ;  /* 0x0000001000000944 */ /* 0x000fe20003c00000 */
[----:B------:R-:W-:Y:S05]  /*41b0*/  BRA `(.L_x_3993) ;  /* 0xffffc48000007947 */ /* 0x000fea000383ffff */
.L_x_3992:
[----:B------:R-:W-:Y:S05]  /*41c0*/  EXIT ;  /* 0x000000000000794d */ /* 0x000fea0003800000 */
.L_x_3994:
        /* <DEDUP_REMOVED lines=11> */
.L_x_5430:


//--------------------- .text._Z25selective_scan_fwd_kernelI32Selective_Scan_fwd_kernel_traitsILi64ELi16ELi1ELb1ELb1ELb1ELb1EffEEv13SSMParamsBase --------------------------
	.section	.text._Z25selective_scan_fwd_kernelI32Selective_Scan_fwd_kernel_traitsILi64ELi16ELi1ELb1ELb1ELb1ELb1EffEEv13SSMParamsBase,"ax",@progbits
	.sectioninfo	@"SHI_REGISTERS=143"
	.align	128
        .global         _Z25selective_scan_fwd_kernelI32Selective_Scan_fwd_kernel_traitsILi64ELi16ELi1ELb1ELb1ELb1ELb1EffEEv13SSMParamsBase
        .type           _Z25selective_scan_fwd_kernelI32Selective_Scan_fwd_kernel_traitsILi64ELi16ELi1ELb1ELb1ELb1ELb1EffEEv13SSMParamsBase,@function
        .size           _Z25selective_scan_fwd_kernelI32Selective_Scan_fwd_kernel_traitsILi64ELi16ELi1ELb1ELb1ELb1ELb1EffEEv13SSMParamsBase,(.L_x_5431 - _Z25selective_scan_fwd_kernelI32Selective_Scan_fwd_kernel_traitsILi64ELi16ELi1ELb1ELb1ELb1ELb1EffEEv13SSMParamsBase)
        .other          _Z25selective_scan_fwd_kernelI32Selective_Scan_fwd_kernel_traitsILi64ELi16ELi1ELb1ELb1ELb1ELb1EffEEv13SSMParamsBase,@"STO_CUDA_ENTRY STV_DEFAULT"
_Z25selective_scan_fwd_kernelI32Selective_Scan_fwd_kernel_traitsILi64ELi16ELi1ELb1ELb1ELb1ELb1EffEEv13SSMParamsBase:
.text._Z25selective_scan_fwd_kernelI32Selective_Scan_fwd_kernel_traitsILi64ELi16ELi1ELb1ELb1ELb1ELb1EffEEv13SSMParamsBase:
        /* <DEDUP_REMOVED lines=100> */
.L_x_4034:
[----:B------:R-:W-:Y:S01]  /*0640*/  BAR.SYNC.DEFER_BLOCKING 0x0 ;  /* 0x0000000000007b1d */ /* 0x000fe20000010000 */
[C---:B------:R-:W-:Y:S02]  /*0650*/  SHF.L.U32 R60, R74.reuse, 0x4, RZ ;  /* 0x000000044a3c7819 */ /* 0x040fe400000006ff */
[----:B------:R-:W-:Y:S02]  /*0660*/  SHF.L.U64.HI R59, R74, 0x4, R65 ;  /* 0x000000044a3b7819 */ /* 0x000fe40000010241 */
[----:B-1----:R-:W-:-:S04]  /*0670*/  IADD3 R4, P0, R69, R60, RZ ;  /* 0x0000003c45047210 */ /* 0x002fc80007f1e0ff */
[----:B------:R-:W-:-:S05]  /*0680*/  IADD3.X R5, R68, R59, RZ, P0, !PT ;  /* 0x0000003b44057210 */ /* 0x000fca00007fe4ff */
[----:B------:R-:W2:Y:S04]  /*0690*/  LDG.E.128 R8, [R4.64] ;  /* 0x0000000404087981 */ /* 0x000ea8000c1e1d00 */
[----:B------:R-:W3:Y:S04]  /*06a0*/  LDG.E.128 R12, [R4.64+0x200] ;  /* 0x00020004040c7981 */ /* 0x000ee8000c1e1d00 */
[----:B------:R-:W4:Y:S04]  /*06b0*/  LDG.E.128 R36, [R4.64+0x400] ;  /* 0x0004000404247981 */ /* 0x000f28000c1e1d00 */
[----:B------:R-:W4:Y:S01]  /*06c0*/  LDG.E.128 R40, [R4.64+0x600] ;  /* 0x0006000404287981 */ /* 0x000f22000c1e1d00 */
        /* <DEDUP_REMOVED lines=80> */
.L_x_3996:
[----:B--234-:R-:W-:Y:S05]  /*0bd0*/  BSYNC B0 ;  /* 0x0000000000007941 */ /* 0x01cfea0003800000 */
.L_x_3995:
        /* <DEDUP_REMOVED lines=37> */
.L_x_3998:
[----:B------:R-:W-:Y:S05]  /*0e30*/  BSYNC B0 ;  /* 0x0000000000007941 */ /* 0x000fea0003800000 */
.L_x_3997:
        /* <DEDUP_REMOVED lines=35> */
.L_x_4000:
[----:B------:R-:W-:Y:S05]  /*1070*/  BSYNC B0 ;  /* 0x0000000000007941 */ /* 0x000fea0003800000 */
.L_x_3999:
        /* <DEDUP_REMOVED lines=37> */
.L_x_4002:
[----:B------:R-:W-:Y:S05]  /*12d0*/  BSYNC B0 ;  /* 0x0000000000007941 */ /* 0x000fea0003800000 */
.L_x_4001:
        /* <DEDUP_REMOVED lines=35> */
.L_x_4004:
[----:B------:R-:W-:Y:S05]  /*1510*/  BSYNC B0 ;  /* 0x0000000000007941 */ /* 0x000fea0003800000 */
.L_x_4003:
        /* <DEDUP_REMOVED lines=37> */
.L_x_4006:
[----:B------:R-:W-:Y:S05]  /*1770*/  BSYNC B0 ;  /* 0x0000000000007941 */ /* 0x000fea0003800000 */
.L_x_4005:
        /* <DEDUP_REMOVED lines=35> */
.L_x_4008:
[----:B------:R-:W-:Y:S05]  /*19b0*/  BSYNC B0 ;  /* 0x0000000000007941 */ /* 0x000fea0003800000 */
.L_x_4007:
        /* <DEDUP_REMOVED lines=37> */
.L_x_4010:
[----:B------:R-:W-:Y:S05]  /*1c10*/  BSYNC B0 ;  /* 0x0000000000007941 */ /* 0x000fea0003800000 */
.L_x_4009:
        /* <DEDUP_REMOVED lines=35> */
.L_x_4012:
[----:B------:R-:W-:Y:S05]  /*1e50*/  BSYNC B0 ;  /* 0x0000000000007941 */ /* 0x000fea0003800000 */
.L_x_4011:
        /* <DEDUP_REMOVED lines=42> */
.L_x_4014:
[----:B------:R-:W-:Y:S05]  /*2100*/  BSYNC B0 ;  /* 0x0000000000007941 */ /* 0x000fea0003800000 */
.L_x_4013:
        /* <DEDUP_REMOVED lines=33> */
.L_x_4016:
[----:B------:R-:W-:Y:S05]  /*2320*/  BSYNC B0 ;  /* 0x0000000000007941 */ /* 0x000fea0003800000 */
.L_x_4015:
        /* <DEDUP_REMOVED lines=33> */
.L_x_4018:
[----:B------:R-:W-:Y:S05]  /*2540*/  BSYNC B0 ;  /* 0x0000000000007941 */ /* 0x000fea0003800000 */
.L_x_4017:
        /* <DEDUP_REMOVED lines=33> */
.L_x_4020:
[----:B------:R-:W-:Y:S05]  /*2760*/  BSYNC B0 ;  /* 0x0000000000007941 */ /* 0x000fea0003800000 */
.L_x_4019:
        /* <DEDUP_REMOVED lines=33> */
.L_x_4022:
[----:B------:R-:W-:Y:S05]  /*2980*/  BSYNC B0 ;  /* 0x0000000000007941 */ /* 0x000fea0003800000 */
.L_x_4021:
        /* <DEDUP_REMOVED lines=33> */
.L_x_4024:
[----:B------:R-:W-:Y:S05]  /*2ba0*/  BSYNC B0 ;  /* 0x0000000000007941 */ /* 0x000fea0003800000 */
.L_x_4023:
        /* <DEDUP_REMOVED lines=33> */
.L_x_4026:
[----:B------:R-:W-:Y:S05]  /*2dc0*/  BSYNC B0 ;  /* 0x0000000000007941 */ /* 0x000fea0003800000 */
.L_x_4025:
        /* <DEDUP_REMOVED lines=38> */
.L_x_4032:
        /* <DEDUP_REMOVED lines=188> */
.L_x_4029:
[----:B------:R-:W-:Y:S05]  /*3bf0*/  BSYNC B0 ;  /* 0x0000000000007941 */ /* 0x000fea0003800000 */
.L_x_4028:
        /* <DEDUP_REMOVED lines=31> */
.L_x_4031:
[----:B------:R-:W-:Y:S05]  /*3df0*/  BSYNC B0 ;  /* 0x0000000000007941 */ /* 0x000fea0003800000 */
.L_x_4030:
        /* <DEDUP_REMOVED lines=19> */
.L_x_4027:
[----:B------:R-:W-:Y:S01]  /*3f30*/  BAR.SYNC.DEFER_BLOCKING 0x0 ;  /* 0x0000000000007b1d */ /* 0x000fe20000010000 */
[----:B------:R-:W-:Y:S01]  /*3f40*/  LEA R57, R76, R57, 0x2 ;  /* 0x000000394c397211 */ /* 0x000fe200078e10ff */
[----:B------:R-:W-:Y:S01]  /*3f50*/  IMAD R0, R99, c[0x0][0x200], RZ ;  /* 0x0000800063007a24 */ /* 0x000fe200078e02ff */
[----:B------:R-:W-:Y:S01]  /*3f60*/  SHF.L.U32 R36, R73, 0xa, RZ ;  /* 0x0000000a49247819 */ /* 0x000fe200000006ff */
[----:B------:R-:W-:-:S02]  /*3f70*/  IMAD R40, R99, c[0x0][0x1f0], RZ ;  /* 0x00007c0063287a24 */ /* 0x000fc400078e02ff */
[C---:B0-----:R-:W-:Y:S01]  /*3f80*/  IMAD R43, R75.reuse, c[0x0][0x204], R0 ;  /* 0x000081004b2b7a24 */ /* 0x041fe200078e0200 */
[----:B------:R-:W-:Y:S01]  /*3f90*/  SHF.R.S32.HI R37, RZ, 0x1f, R36 ;  /* 0x0000001fff257819 */ /* 0x000fe20000011424 */
[----:B------:R-:W-:-:S04]  /*3fa0*/  IMAD R45, R75, c[0x0][0x1f4], R40 ;  /* 0x00007d004b2d7a24 */ /* 0x000fc800078e0228 */
[----:B------:R-:W-:-:S04]  /*3fb0*/  IMAD.WIDE.U32 R38, R75, c[0x0][0x200], R36 ;  /* 0x000080004b267a25 */ /* 0x000fc800078e0024 */
[----:B------:R-:W-:Y:S01]  /*3fc0*/  IMAD.WIDE.U32 R40, R75, c[0x0][0x1f0], R36 ;  /* 0x00007c004b287a25 */ /* 0x000fe200078e0024 */
[----:B------:R-:W-:-:S03]  /*3fd0*/  IADD3 R39, R39, R43, RZ ;  /* 0x0000002b27277210 */ /* 0x000fc60007ffe0ff */
[----:B------:R-:W-:Y:S01]  /*3fe0*/  IMAD R43, R79, c[0x0][0x208], RZ ;  /* 0x000082004f2b7a24 */ /* 0x000fe200078e02ff */
[----:B------:R-:W-:Y:S01]  /*3ff0*/  IADD3 R41, R41, R45, RZ ;  /* 0x0000002d29297210 */ /* 0x000fe20007ffe0ff */
[----:B------:R-:W-:Y:S01]  /*4000*/  IMAD R45, R79, c[0x0][0x1f8], RZ ;  /* 0x00007e004f2d7a24 */ /* 0x000fe200078e02ff */
[----:B------:R-:W-:Y:S01]  /*4010*/  STS.128 [R57.X16], R16 ;  /* 0x0000001039007388 */ /* 0x000fe2000000cc00 */
[C---:B------:R-:W-:Y:S02]  /*4020*/  IMAD R43, R80.reuse, c[0x0][0x20c], R43 ;  /* 0x00008300502b7a24 */ /* 0x040fe400078e022b */
[C---:B------:R-:W-:Y:S01]  /*4030*/  IMAD.WIDE.U32 R38, R80.reuse, c[0x0][0x208], R38 ;  /* 0x0000820050267a25 */ /* 0x040fe200078e0026 */
[----:B------:R-:W-:Y:S03]  /*4040*/  STS.128 [R57.X16+0x10], R4 ;  /* 0x0000100439007388 */ /* 0x000fe6000000cc00 */
[C---:B------:R-:W-:Y:S01]  /*4050*/  IMAD R47, R80.reuse, c[0x0][0x1fc], R45 ;  /* 0x00007f00502f7a24 */ /* 0x040fe200078e022d */
[----:B------:R-:W-:Y:S01]  /*4060*/  STS.128 [R57.X16+0x20], R8 ;  /* 0x0000200839007388 */ /* 0x000fe2000000cc00 */
[----:B------:R-:W-:Y:S01]  /*4070*/  IMAD.WIDE.U32 R40, R80, c[0x0][0x1f8], R40 ;  /* 0x00007e0050287a25 */ /* 0x000fe200078e0028 */
[----:B------:R-:W-:-:S02]  /*4080*/  IADD3 R45, R39, R43, RZ ;  /* 0x0000002b272d7210 */ /* 0x000fc40007ffe0ff */
[----:B------:R-:W-:Y:S01]  /*4090*/  STS.128 [R57.X16+0x30], R12 ;  /* 0x0000300c39007388 */ /* 0x000fe2000000cc00 */
[----:B------:R-:W-:-:S06]  /*40a0*/  NOP ;  /* 0x0000000000007918 */ /* 0x000fcc0000000000 */
[----:B------:R-:W0:Y:S01]  /*40b0*/  LDS.128 R32, [R56.X16] ;  /* 0x0000000038207984 */ /* 0x000e22000000cc00 */
[----:B------:R-:W-:Y:S02]  /*40c0*/  LEA R43, P0, R38, c[0x0][0x258], 0x2 ;  /* 0x00009600262b7a11 */ /* 0x000fe400078010ff */
[----:B------:R-:W-:Y:S01]  /*40d0*/  IADD3 R39, R41, R47, RZ ;  /* 0x0000002f29277210 */ /* 0x000fe20007ffe0ff */
[----:B------:R-:W1:Y:S01]  /*40e0*/  LDS.128 R28, [R56.X16+0x200] ;  /* 0x00020000381c7984 */ /* 0x000e62000000cc00 */
[----:B------:R-:W-:Y:S02]  /*40f0*/  LEA R41, P1, R40, c[0x0][0x268], 0x2 ;  /* 0x00009a0028297a11 */ /* 0x000fe400078210ff */
[----:B------:R-:W-:Y:S01]  /*4100*/  LEA.HI.X R42, R38, c[0x0][0x25c], R45, 0x2, P0 ;  /* 0x00009700262a7a11 */ /* 0x000fe200000f142d */
[----:B------:R-:W2:Y:S01]  /*4110*/  LDS.128 R24, [R56.X16+0x400] ;  /* 0x0004000038187984 */ /* 0x000ea2000000cc00 */
[----:B------:R-:W-:Y:S02]  /*4120*/  IADD3 R38, P0, R43, R60, RZ ;  /* 0x0000003c2b267210 */ /* 0x000fe40007f1e0ff */
[----:B------:R-:W-:Y:S01]  /*4130*/  LEA.HI.X R0, R40, c[0x0][0x26c], R39, 0x2, P1 ;  /* 0x00009b0028007a11 */ /* 0x000fe200008f1427 */
[----:B------:R-:W3:Y:S01]  /*4140*/  LDS.128 R20, [R56.X16+0x600] ;  /* 0x0006000038147984 */ /* 0x000ee2000000cc00 */
[----:B------:R-:W-:-:S02]  /*4150*/  IADD3.X R39, R42, R59, RZ, P0, !PT ;  /* 0x0000003b2a277210 */ /* 0x000fc400007fe4ff */
[----:B------:R-:W-:-:S04]  /*4160*/  IADD3 R40, P1, R41, R60, RZ ;  /* 0x0000003c29287210 */ /* 0x000fc80007f3e0ff */
[----:B------:R-:W-:Y:S01]  /*4170*/  IADD3.X R41, R0, R59, RZ, P1, !PT ;  /* 0x0000003b00297210 */ /* 0x000fe20000ffe4ff */
        /* <DEDUP_REMOVED lines=109> */
[----:B0-----:R-:W-:-:S02]  /*4850*/  FMUL.FTZ R32, R35, R40 ;  /* 0x0000002823207220 */ /* 0x001fc40000410000 */
[----:B-1----:R-:W-:Y:S01]  /*4860*/  FMUL.FTZ R21, R24, R49 ;  /* 0x0000003118157220 */ /* 0x002fe20000410000 */
[----:B------:R-:W0:Y:S01]  /*4870*/  MUFU.RCP R52, R52 ;  /* 0x0000003400347308 */ /* 0x000e220000001000 */
[----:B--2---:R-:W-:Y:S02]  /*4880*/  FMUL.FTZ R0, R25, R50 ;  /* 0x0000003219007220 */ /* 0x004fe40000410000 */
[----:B------:R-:W-:Y:S02]  /*4890*/  FMUL.FTZ R6, R29, R6 ;  /* 0x000000061d067220 */ /* 0x000fe40000410000 */
[----:B------:R-:W-:Y:S01]  /*48a0*/  FMUL.FTZ R11, R28, R11 ;  /* 0x0000000b1c0b7220 */ /* 0x000fe20000410000 */
[----:B------:R-:W-:Y:S01]  /*48b0*/  BAR.SYNC.DEFER_BLOCKING 0x0 ;  /* 0x0000000000007b1d */ /* 0x000fe20000010000 */
[----:B------:R-:W-:Y:S02]  /*48c0*/  FMUL.FTZ R16, R39, R16 ;  /* 0x0000001027107220 */ /* 0x000fe40000410000 */
        /* <DEDUP_REMOVED lines=9> */
[----:B------:R-:W-:Y:S01]  /*4960*/  IMAD R39, R75, c[0x0][0x214], R0 ;  /* 0x000085004b277a24 */ /* 0x000fe200078e0200 */
[----:B------:R-:W-:Y:S04]  /*4970*/  STS.128 [R57.X16], R16 ;  /* 0x0000001039007388 */ /* 0x000fe8000000cc00 */
[----:B------:R0:W-:Y:S01]  /*4980*/  STS.128 [R57.X16+0x10], R4 ;  /* 0x0000100439007388 */ /* 0x0001e2000000cc00 */
[----:B------:R-:W-:-:S03]  /*4990*/  IADD3 R37, R37, R39, RZ ;  /* 0x0000002725257210 */ /* 0x000fc60007ffe0ff */
[----:B------:R-:W-:Y:S04]  /*49a0*/  STS.128 [R57.X16+0x20], R8 ;  /* 0x0000200839007388 */ /* 0x000fe8000000cc00 */
[----:B------:R-:W-:Y:S01]  /*49b0*/  STS.128 [R57.X16+0x30], R28 ;  /* 0x0000301c39007388 */ /* 0x000fe2000000cc00 */
[----:B------:R-:W-:-:S06]  /*49c0*/  NOP ;  /* 0x0000000000007918 */ /* 0x000fcc0000000000 */
[----:B------:R-:W1:Y:S01]  /*49d0*/  LDS.128 R24, [R56.X16] ;  /* 0x0000000038187984 */ /* 0x000e62000000cc00 */
[----:B0-----:R-:W-:-:S03]  /*49e0*/  IMAD R5, R79, c[0x0][0x218], RZ ;  /* 0x000086004f057a24 */ /* 0x001fc600078e02ff */
[----:B------:R-:W0:Y:S01]  /*49f0*/  LDS.128 R20, [R56.X16+0x200] ;  /* 0x0002000038147984 */ /* 0x000e22000000cc00 */
[C---:B------:R-:W-:Y:S02]  /*4a00*/  IMAD R7, R80.reuse, c[0x0][0x21c], R5 ;  /* 0x0000870050077a24 */ /* 0x040fe400078e0205 */
[----:B------:R-:W-:Y:S01]  /*4a10*/  IMAD.WIDE.U32 R4, R80, c[0x0][0x218], R36 ;  /* 0x0000860050047a25 */ /* 0x000fe200078e0024 */
[----:B------:R-:W2:Y:S04]  /*4a20*/  LDS.128 R12, [R56.X16+0x400] ;  /* 0x00040000380c7984 */ /* 0x000ea8000000cc00 */
[----:B------:R-:W3:Y:S01]  /*4a30*/  LDS.128 R32, [R56.X16+0x600] ;  /* 0x0006000038207984 */ /* 0x000ee2000000cc00 */
[----:B------:R-:W-:Y:S02]  /*4a40*/  IADD3 R7, R5, R7, RZ ;  /* 0x0000000705077210 */ /* 0x000fe40007ffe0ff */
[----:B------:R-:W-:-:S04]  /*4a50*/  LEA R5, P0, R4, c[0x0][0x270], 0x2 ;  /* 0x00009c0004057a11 */ /* 0x000fc800078010ff */
[----:B------:R-:W-:Y:S02]  /*4a60*/  LEA.HI.X R0, R4, c[0x0][0x274], R7, 0x2, P0 ;  /* 0x00009d0004007a11 */ /* 0x000fe400000f1407 */
[----:B------:R-:W-:-:S04]  /*4a70*/  IADD3 R4, P0, R5, R60, RZ ;  /* 0x0000003c05047210 */ /* 0x000fc80007f1e0ff */
[----:B------:R-:W-:Y:S02]  /*4a80*/  IADD3.X R5, R0, R59, RZ, P0, !PT ;  /* 0x0000003b00057210 */ /* 0x000fe400007fe4ff */
[----:B------:R-:W-:-:S03]  /*4a90*/  ISETP.GE.AND P0, PT, R73, c[0x0][0x174], PT ;  /* 0x00005d0049007a0c */ /* 0x000fc60003f06270 */
[----:B-1----:R1:W-:Y:S04]  /*4aa0*/  STG.E.128 [R4.64], R24 ;  /* 0x0000001804007986 */ /* 0x0023e8000c101d04 */
[----:B0-----:R1:W-:Y:S04]  /*4ab0*/  STG.E.128 [R4.64+0x200], R20 ;  /* 0x0002001404007986 */ /* 0x0013e8000c101d04 */
[----:B--2---:R1:W-:Y:S04]  /*4ac0*/  STG.E.128 [R4.64+0x400], R12 ;  /* 0x0004000c04007986 */ /* 0x0043e8000c101d04 */
[----:B---3--:R1:W-:Y:S01]  /*4ad0*/  STG.E.128 [R4.64+0x600], R32 ;  /* 0x0006002004007986 */ /* 0x0083e2000c101d04 */
[----:B------:R-:W-:Y:S01]  /*4ae0*/  @P0 CALL.REL.NOINC `(.L_x_4033) ;  /* 0x0000001000000944 */ /* 0x000fe20003c00000 */
[----:B------:R-:W-:Y:S05]  /*4af0*/  BRA `(.L_x_4034) ;  /* 0xffffbb4000007947 */ /* 0x000fea000383ffff */
.L_x_4033:
[----:B------:R-:W-:Y:S05]  /*4b00*/  EXIT ;  /* 0x000000000000794d */ /* 0x000fea0003800000 */
.L_x_4035:
        /* <DEDUP_REMOVED lines=15> */
.L_x_5431:


//--------------------- .text._Z25selective_scan_fwd_kernelI32Selective_Scan_fwd_kernel_traitsILi32ELi16ELi1ELb0ELb0ELb0ELb0EffEEv13SSMParamsBase --------------------------
	.section	.text._Z25selective_scan_fwd_kernelI32Selective_Scan_fwd_kernel_traitsILi32ELi16ELi1ELb0ELb0ELb0ELb0EffEEv13SSMParamsBase,"ax",@progbits
	.sectioninfo	@"SHI_REGISTERS=168"
	.align	128
        .global         _Z25selective_scan_fwd_kernelI32Selective_Scan_fwd_kernel_traitsILi32ELi16ELi1ELb0ELb0ELb0ELb0EffEEv13SSMParamsBase
        .type           _Z25selective_scan_fwd_kernelI32Selective_Scan_fwd_kernel_traitsILi32ELi16ELi1ELb0ELb0ELb0ELb0EffEEv13SSMParamsBase,@function
        .size           _Z25selective_scan_fwd_kernelI32Selective_Scan_fwd_kernel_traitsILi32ELi16ELi1ELb0ELb0ELb0ELb0EffEEv13SSMParamsBase,(.L_x_5432 - _Z25selective_scan_fwd_kernelI32Selective_Scan_fwd_kernel_traitsILi32ELi16ELi1ELb0ELb0ELb0ELb0EffEEv13SSMParamsBase)
        .other          _Z25selective_scan_fwd_kernelI32Selective_Scan_fwd_kernel_traitsILi32ELi16ELi1ELb0ELb0ELb0ELb0EffEEv13SSMParamsBase,@"STO_CUDA_ENTRY STV_DEFAULT"
_Z25selective_scan_fwd_kernelI32Selective_Scan_fwd_kernel_traitsILi32ELi16ELi1ELb0ELb0ELb0ELb0EffEEv13SSMParamsBase:
.text._Z25selective_scan_fwd_kernelI32Selective_Scan_fwd_kernel_traitsILi32ELi16ELi1ELb0ELb0ELb0ELb0EffEEv13SSMParamsBase:
        /* <DEDUP_REMOVED lines=10> */
[----:B------:R-:W-:-:S06]  /*00a0*/  @P1 LEA R4, P3, R0, c[0x0][0x250], 0x2 ;  /* 0x0000940000041a11 */ /* 0x000fcc00078610ff */
        /* <DEDUP_REMOVED lines=15> */
[C---:B------:R-:W-:Y:S02]  /*01a0*/  IMAD R7, R0.reuse, c[0x0][0x1dc], R7 ;  /* 0x0000770000077a24 */ /* 0x040fe400078e0207 */
[----:B------:R-:W-:-:S03]  /*01b0*/  IMAD.WIDE.U32 R4, R0, c[0x0][0x1e8], RZ ;  /* 0x00007a0000047a25 */ /* 0x000fc600078e00ff */
[----:B------:R-:W-:Y:S01]  /*01c0*/  IADD3 R3, R3, R7, RZ ;  /* 0x0000000703037210 */ /* 0x000fe20007ffe0ff */
[C---:B------:R-:W-:Y:S02]  /*01d0*/  IMAD R9, R0.reuse, c[0x0][0x1ec], R9 ;  /* 0x00007b0000097a24 */ /* 0x040fe400078e0209 */
[C---:B------:R-:W-:Y:S02]  /*01e0*/  IMAD R15, R19.reuse, c[0x0][0x198], RZ ;  /* 0x00006600130f7a24 */ /* 0x040fe400078e02ff */
[----:B------:R-:W-:Y:S01]  /*01f0*/  IMAD R17, R19, c[0x0][0x1b8], RZ ;  /* 0x00006e0013117a24 */ /* 0x000fe200078e02ff */
[----:B------:R-:W-:Y:S01]  /*0200*/  IADD3 R5, R5, R9, RZ ;  /* 0x0000000905057210 */ /* 0x000fe20007ffe0ff */
[----:B------:R-:W-:Y:S01]  /*0210*/  IMAD.WIDE.U32 R10, R0, c[0x0][0x180], RZ ;  /* 0x00006000000a7a25 */ /* 0x000fe200078e00ff */
[----:B0-----:R-:W-:-:S03]  /*0220*/  SHF.R.S32.HI R143, RZ, 0x1f, R21 ;  /* 0x0000001fff8f7819 */ /* 0x001fc60000011415 */
        /* <DEDUP_REMOVED lines=11> */
[C---:B------:R-:W-:Y:S01]  /*02e0*/  IADD3 R6, P0, R23.reuse, R2, RZ ;  /* 0x0000000217067210 */ /* 0x040fe20007f1e0ff */
[C---:B------:R-:W-:Y:S01]  /*02f0*/  IMAD R15, R0.reuse, c[0x0][0x19c], R15 ;  /* 0x00006700000f7a24 */ /* 0x040fe200078e020f */
[----:B------:R-:W-:Y:S01]  /*0300*/  IADD3 R93, P1, R23, R4, RZ ;  /* 0x00000004175d7210 */ /* 0x000fe20007f3e0ff */
[----:B------:R-:W-:Y:S01]  /*0310*/  IMAD R17, R0, c[0x0][0x1bc], R17 ;  /* 0x00006f0000117a24 */ /* 0x000fe200078e0211 */
[----:B------:R-:W-:-:S02]  /*0320*/  IADD3.X R3, R24, R3, R7, P0, !PT ;  /* 0x0000000318037210 */ /* 0x000fc400007fe407 */
[----:B------:R-:W-:Y:S01]  /*0330*/  IADD3.X R2, R24, R5, R9, P1, !PT ;  /* 0x0000000518027210 */ /* 0x000fe20000ffe409 */
[----:B------:R-:W-:Y:S01]  /*0340*/  IMAD.WIDE.U32 R8, R0, c[0x0][0x198], RZ ;  /* 0x0000660000087a25 */ /* 0x000fe200078e00ff */
[C---:B------:R-:W-:Y:S02]  /*0350*/  LEA R4, P0, R6.reuse, c[0x0][0x240], 0x2 ;  /* 0x0000900006047a11 */ /* 0x040fe400078010ff */
[----:B------:R-:W-:Y:S02]  /*0360*/  LEA R84, P1, R93, c[0x0][0x248], 0x2 ;  /* 0x000092005d547a11 */ /* 0x000fe400078210ff */
[----:B------:R-:W-:Y:S01]  /*0370*/  LEA.HI.X R5, R6, c[0x0][0x244], R3, 0x2, P0 ;  /* 0x0000910006057a11 */ /* 0x000fe200000f1403 */
[----:B------:R-:W-:Y:S01]  /*0380*/  IMAD R3, R19, c[0x0][0x180], RZ ;  /* 0x0000600013037a24 */ /* 0x000fe200078e02ff */
[----:B------:R-:W-:Y:S01]  /*0390*/  LEA.HI.X R93, R93, c[0x0][0x24c], R2, 0x2, P1 ;  /* 0x000093005d5d7a11 */ /* 0x000fe200008f1402 */
[----:B------:R-:W-:Y:S01]  /*03a0*/  IMAD R2, R21, c[0x0][0x164], R0 ;  /* 0x0000590015027a24 */ /* 0x000fe200078e0200 */
[----:B------:R-:W-:Y:S01]  /*03b0*/  IADD3 R29, R9, R15, RZ ;  /* 0x0000000f091d7210 */ /* 0x000fe20007ffe0ff */
[----:B------:R-:W-:Y:S01]  /*03c0*/  IMAD.WIDE.U32 R6, R0, c[0x0][0x1b8], RZ ;  /* 0x00006e0000067a25 */ /* 0x000fe200078e00ff */
[----:B------:R-:W-:-:S02]  /*03d0*/  IADD3 R30, R13, 0x2, RZ ;  /* 0x000000020d1e7810 */ /* 0x000fc40007ffe0ff */
[----:B------:R-:W-:Y:S01]  /*03e0*/  IADD3 R32, R13, 0x3, RZ ;  /* 0x000000030d207810 */ /* 0x000fe20007ffe0ff */
[----:B------:R-:W-:Y:S01]  /*03f0*/  IMAD R3, R0, c[0x0][0x184], R3 ;  /* 0x0000610000037a24 */ /* 0x000fe200078e0203 */
[----:B------:R-:W-:Y:S01]  /*0400*/  IADD3 R31, R7, R17, RZ ;  /* 0x00000011071f7210 */ /* 0x000fe20007ffe0ff */
[----:B------:R-:W-:Y:S01]  /*0410*/  IMAD R2, R2, c[0x0][0x174], RZ ;  /* 0x00005d0002027a24 */ /* 0x000fe200078e02ff */
[----:B------:R-:W-:Y:S02]  /*0420*/  IADD3 R33, R13, 0x4, RZ ;  /* 0x000000040d217810 */ /* 0x000fe40007ffe0ff */
[----:B------:R-:W-:Y:S01]  /*0430*/  IADD3 R27, R11, R3, RZ ;  /* 0x000000030b1b7210 */ /* 0x000fe20007ffe0ff */
[----:B------:R-:W-:Y:S01]  /*0440*/  IMAD R45, R2, c[0x0][0x16c], RZ ;  /* 0x00005b00022d7a24 */ /* 0x000fe200078e02ff */
        /* <DEDUP_REMOVED lines=10> */
[----:B------:R-:W-:Y:S02]  /*04f0*/  IADD3 R44, R13, 0xf, RZ ;  /* 0x0000000f0d2c7810 */ /* 0x000fe40007ffe0ff */
        /* <DEDUP_REMOVED lines=14> */
[----:B--2---:R-:W-:-:S02]  /*05e0*/  LOP3.LUT R60, R23, 0x1e0, RZ, 0xfc, !PT ;  /* 0x000001e0173c7812 */ /* 0x004fc400078efcff */
.L_x_4075:
[----:B------:R-:W-:Y:S01]  /*05f0*/  BAR.SYNC.DEFER_BLOCKING 0x0 ;  /* 0x0000000000007b1d */ /* 0x000fe20000010000 */
[----:B------:R-:W-:Y:S01]  /*0600*/  MOV R61, 0xfffffe00 ;  /* 0xfffffe00003d7802 */ /* 0x000fe20000000f00 */
[----:B------:R-:W-:-:S04]  /*0610*/  CS2R R2, SRZ ;  /* 0x0000000000027805 */ /* 0x000fc8000001ff00 */
[----:B------:R-:W-:-:S05]  /*0620*/  IMAD R61, R26, R61, c[0x0][0x168] ;  /* 0x00005a001a3d7624 */ /* 0x000fca00078e023d */
[-C--:B------:R-:W-:Y:S02]  /*0630*/  ISETP.GE.AND P0, PT, R23, R61.reuse, PT ;  /* 0x0000003d1700720c */ /* 0x080fe40003f06270 */
[-C--:B------:R-:W-:Y:S02]  /*0640*/  ISETP.GE.AND P2, PT, R46, R61.reuse, PT ;  /* 0x0000003d2e00720c */ /* 0x080fe40003f46270 */
[-C--:B------:R-:W-:Y:S02]  /*0650*/  ISETP.GE.AND P6, PT, R50, R61.reuse, PT ;  /* 0x0000003d3200720c */ /* 0x080fe40003fc6270 */
[-C--:B------:R-:W-:Y:S02]  /*0660*/  ISETP.GE.AND P5, PT, R49, R61.reuse, PT ;  /* 0x0000003d3100720c */ /* 0x080fe40003fa6270 */
[-C--:B------:R-:W-:Y:S02]  /*0670*/  ISETP.GE.AND P3, PT, R47, R61.reuse, PT ;  /* 0x0000003d2f00720c */ /* 0x080fe40003f66270 */
[----:B------:R-:W-:Y:S01]  /*0680*/  ISETP.GE.AND P4, PT, R48, R61, PT ;  /* 0x0000003d3000720c */ /* 0x000fe20003f86270 */
[----:B------:R-:W-:-:S02]  /*0690*/  CS2R R14, SRZ ;  /* 0x00000000000e7805 */ /* 0x000fc4000001ff00 */
[----:B------:R-:W2:Y:S01]  /*06a0*/  @!P0 LDG.E R2, [R4.64] ;  /* 0x0000000404028981 */ /* 0x000ea2000c1e1900 */
[-C--:B------:R-:W-:Y:S01]  /*06b0*/  ISETP.GE.AND P0, PT, R51, R61.reuse, PT ;  /* 0x0000003d3300720c */ /* 0x080fe20003f06270 */
[----:B0-----:R-:W-:Y:S01]  /*06c0*/  CS2R R12, SRZ ;  /* 0x00000000000c7805 */ /* 0x001fe2000001ff00 */
[-C--:B------:R-:W-:Y:S01]  /*06d0*/  ISETP.GE.AND P1, PT, R52, R61.reuse, PT ;  /* 0x0000003d3400720c */ /* 0x080fe20003f26270 */
[----:B------:R-:W3:Y:S01]  /*06e0*/  @!P2 LDG.E R3, [R4.64+0x80] ;  /* 0x000080040403a981 */ /* 0x000ee2000c1e1900 */
[-C--:B------:R-:W-:Y:S01]  /*06f0*/  ISETP.GE.AND P2, PT, R53, R61.reuse, PT ;  /* 0x0000003d3500720c */ /* 0x080fe20003f46270 */
[----:B------:R-:W-:Y:S02]  /*0700*/  CS2R R16, SRZ ;  /* 0x0000000000107805 */ /* 0x000fe4000001ff00 */
[----:B------:R-:W4:Y:S01]  /*0710*/  @!P6 LDG.E R15, [R4.64+0x280] ;  /* 0x00028004040fe981 */ /* 0x000f22000c1e1900 */
[----:B------:R-:W-:Y:S01]  /*0720*/  ISETP.GE.AND P6, PT, R54, R61, PT ;  /* 0x0000003d3600720c */ /* 0x000fe20003fc6270 */
[----:B------:R-:W-:-:S02]  /*0730*/  CS2R R76, SRZ ;  /* 0x00000000004c7805 */ /* 0x000fc4000001ff00 */
        /* <DEDUP_REMOVED lines=28> */
[----:B------:R-:W-:-:S02]  /*0900*/  LEA.HI.SX32 R63, R64, R25, 0x1b ;  /* 0x00000019403f7211 */ /* 0x000fc400078fdaff */
[-C--:B------:R-:W-:Y:S02]  /*0910*/  LEA.HI.SX32 R62, R62, R25.reuse, 0x1b ;  /* 0x000000193e3e7211 */ /* 0x080fe400078fdaff */
[-C--:B------:R-:W-:Y:S02]  /*0920*/  LEA.HI.SX32 R64, R66, R25.reuse, 0x1b ;  /* 0x0000001942407211 */ /* 0x080fe400078fdaff */
[-C--:B------:R-:W-:Y:S02]  /*0930*/  LEA.HI.SX32 R65, R68, R25.reuse, 0x1b ;  /* 0x0000001944417211 */ /* 0x080fe400078fdaff */
[----:B------:R-:W-:Y:S02]  /*0940*/  LEA.HI.SX32 R66, R70, R25, 0x1b ;  /* 0x0000001946427211 */ /* 0x000fe400078fdaff */
[C---:B------:R-:W-:Y:S02]  /*0950*/  IADD3 R68, R25.reuse, 0xe0, RZ ;  /* 0x000000e019447810 */ /* 0x040fe40007ffe0ff */
[----:B------:R-:W-:-:S02]  /*0960*/  IADD3 R70, R25, 0x100, RZ ;  /* 0x0000010019467810 */ /* 0x000fc40007ffe0ff */
[C---:B------:R-:W-:Y:S02]  /*0970*/  IADD3 R72, R25.reuse, 0x120, RZ ;  /* 0x0000012019487810 */ /* 0x040fe40007ffe0ff */
[C---:B------:R-:W-:Y:S02]  /*0980*/  IADD3 R74, R25.reuse, 0x140, RZ ;  /* 0x00000140194a7810 */ /* 0x040fe40007ffe0ff */
[-C--:B------:R-:W-:Y:S02]  /*0990*/  LEA.HI.SX32 R68, R68, R25.reuse, 0x1b ;  /* 0x0000001944447211 */ /* 0x080fe400078fdaff */
[-C--:B------:R-:W-:Y:S02]  /*09a0*/  LEA.HI.SX32 R69, R70, R25.reuse, 0x1b ;  /* 0x0000001946457211 */ /* 0x080fe400078fdaff */
[----:B------:R-:W-:Y:S02]  /*09b0*/  LEA.HI.SX32 R70, R72, R25, 0x1b ;  /* 0x0000001948467211 */ /* 0x000fe400078fdaff */
[----:B------:R-:W-:-:S02]  /*09c0*/  IADD3 R72, R25, 0x160, RZ ;  /* 0x0000016019487810 */ /* 0x000fc40007ffe0ff */
[-C--:B------:R-:W-:Y:S02]  /*09d0*/  LEA.HI.SX32 R71, R74, R25.reuse, 0x1b ;  /* 0x000000194a477211 */ /* 0x080fe400078fdaff */
[----:B------:R-:W-:Y:S02]  /*09e0*/  IADD3 R74, R25, 0x1a0, RZ ;  /* 0x000001a0194a7810 */ /* 0x000fe40007ffe0ff */
[-C--:B------:R-:W-:Y:S02]  /*09f0*/  LEA.HI.SX32 R72, R72, R25.reuse, 0x1b ;  /* 0x0000001948487211 */ /* 0x080fe400078fdaff */
        /* <DEDUP_REMOVED lines=8> */
[----:B------:R-:W-:Y:S01]  /*0a80*/  CS2R R86, SRZ ;  /* 0x0000000000567805 */ /* 0x000fe2000001ff00 */
[----:B------:R-:W-:Y:S01]  /*0a90*/  MOV R89, RZ ;  /* 0x000000ff00597202 */ /* 0x000fe20000000f00 */
[----:B--2---:R0:W-:Y:S04]  /*0aa0*/  STS [R85.X4], R2 ;  /* 0x0000000255007388 */ /* 0x0041e80000004800 */
[----:B---3--:R-:W-:Y:S01]  /*0ab0*/  STS [R62.X4+0x80], R3 ;  /* 0x000080033e007388 */ /* 0x008fe20000004800 */
[----:B0-----:R-:W-:-:S04]  /*0ac0*/  IADD3 R2, R25, 0xc0, RZ ;  /* 0x000000c019027810 */ /* 0x001fc80007ffe0ff */
[----:B------:R-:W-:Y:S01]  /*0ad0*/  LEA.HI.SX32 R67, R2, R25, 0x1b ;  /* 0x0000001902437211 */ /* 0x000fe200078fdaff */
[----:B----4-:R0:W-:Y:S01]  /*0ae0*/  STS [R63.X4+0x100], R12 ;  /* 0x0001000c3f007388 */ /* 0x0101e20000004800 */
[----:B------:R-:W-:-:S03]  /*0af0*/  IADD3 R2, R25, 0x180, RZ ;  /* 0x0000018019027810 */ /* 0x000fc60007ffe0ff */
[----:B------:R-:W-:Y:S01]  /*0b00*/  STS [R64.X4+0x180], R13 ;  /* 0x0001800d40007388 */ /* 0x000fe20000004800 */
[----:B------:R-:W-:-:S03]  /*0b10*/  LEA.HI.SX32 R73, R2, R25, 0x1b ;  /* 0x0000001902497211 */ /* 0x000fc600078fdaff */
[----:B------:R-:W-:Y:S01]  /*0b20*/  STS [R65.X4+0x200], R14 ;  /* 0x0002000e41007388 */ /* 0x000fe20000004800 */
[----:B------:R-:W-:-:S03]  /*0b30*/  IADD3 R2, R25, 0x1e0, RZ ;  /* 0x000001e019027810 */ /* 0x000fc60007ffe0ff */
[----:B------:R-:W-:Y:S01]  /*0b40*/  STS [R66.X4+0x280], R15 ;  /* 0x0002800f42007388 */ /* 0x000fe20000004800 */
[----:B0-----:R-:W-:-:S03]  /*0b50*/  IADD3 R12, R25, 0x1c0, RZ ;  /* 0x000001c0190c7810 */ /* 0x001fc60007ffe0ff */
[----:B------:R-:W-:Y:S04]  /*0b60*/  STS [R67.X4+0x300], R16 ;  /* 0x0003001043007388 */ /* 0x000fe80000004800 */
[----:B------:R-:W-:Y:S01]  /*0b70*/  STS [R68.X4+0x380], R17 ;  /* 0x0003801144007388 */ /* 0x000fe20000004800 */
[----:B------:R-:W-:-:S03]  /*0b80*/  LEA.HI.SX32 R75, R12, R25, 0x1b ;  /* 0x000000190c4b7211 */ /* 0x000fc600078fdaff */
[----:B------:R0:W-:Y:S04]  /*0b90*/  STS [R69.X4+0x400], R76 ;  /* 0x0004004c45007388 */ /* 0x0001e80000004800 */
[----:B------:R1:W-:Y:S04]  /*0ba0*/  STS [R70.X4+0x480], R77 ;  /* 0x0004804d46007388 */ /* 0x0003e80000004800 */
[----:B------:R-:W-:Y:S01]  /*0bb0*/  STS [R71.X4+0x500], R78 ;  /* 0x0005004e47007388 */ /* 0x000fe20000004800 */
[----:B0-----:R-:W-:Y:S02]  /*0bc0*/  LEA.HI.SX32 R76, R2, R25, 0x1b ;  /* 0x00000019024c7211 */ /* 0x001fe400078fdaff */
[----:B-1----:R-:W-:Y:S01]  /*0bd0*/  SHF.L.U32 R77, R25, 0x4, RZ ;  /* 0x00000004194d7819 */ /* 0x002fe200000006ff */
[----:B------:R0:W-:Y:S03]  /*0be0*/  STS [R72.X4+0x580], R79 ;  /* 0x0005804f48007388 */ /* 0x0001e60000004800 */
[----:B------:R-:W-:Y:S01]  /*0bf0*/  LEA.HI.SX32 R77, R77, R77, 0x1b ;  /* 0x0000004d4d4d7211 */ /* 0x000fe200078fdaff */
        /* <DEDUP_REMOVED lines=23> */
[----:B------:R-:W-:Y:S01]  /*0d70*/  MOV R3, R93 ;  /* 0x0000005d00037202 */ /* 0x000fe20000000f00 */
[----:B------:R-:W-:Y:S01]  /*0d80*/  BAR.SYNC.DEFER_BLOCKING 0x0 ;  /* 0x0000000000007b1d */ /* 0x000fe20000010000 */
[----:B------:R-:W-:Y:S01]  /*0d90*/  CS2R R14, SRZ ;  /* 0x00000000000e7805 */ /* 0x000fe2000001ff00 */
[----:B------:R-:W-:Y:S01]  /*0da0*/  CS2R R16, SRZ ;  /* 0x0000000000107805 */ /* 0x000fe2000001ff00 */
[----:B0-----:R-:W-:Y:S01]  /*0db0*/  CS2R R78, SRZ ;  /* 0x00000000004e7805 */ /* 0x001fe2000001ff00 */
[----:B-1----:R-:W-:Y:S01]  /*0dc0*/  CS2R R80, SRZ ;  /* 0x0000000000507805 */ /* 0x002fe2000001ff00 */
[----:B------:R-:W-:Y:S01]  /*0dd0*/  HFMA2.MMA R84, -RZ, RZ, 0, 0 ;  /* 0x00000000ff547435 */ /* 0x000fe200000001ff */
[----:B--2---:R-:W-:Y:S01]  /*0de0*/  CS2R R82, SRZ ;  /* 0x0000000000527805 */ /* 0x004fe2000001ff00 */
        /* <DEDUP_REMOVED lines=108> */
.L_x_4037:
[----:B------:R-:W-:Y:S05]  /*14b0*/  BSYNC B0 ;  /* 0x0000000000007941 */ /* 0x000fea0003800000 */
.L_x_4036:
        /* <DEDUP_REMOVED lines=37> */
.L_x_4039:
[----:B------:R-:W-:Y:S05]  /*1710*/  BSYNC B0 ;  /* 0x0000000000007941 */ /* 0x000fea0003800000 */
.L_x_4038:
        /* <DEDUP_REMOVED lines=35> */
.L_x_4041:
[----:B------:R-:W-:Y:S05]  /*1950*/  BSYNC B0 ;  /* 0x0000000000007941 */ /* 0x000fea0003800000 */
.L_x_4040:
        /* <DEDUP_REMOVED lines=37> */
.L_x_4043:
[----:B------:R-:W-:Y:S05]  /*1bb0*/  BSYNC B0 ;  /* 0x0000000000007941 */ /* 0x000fea0003800000 */
.L_x_4042:
        /* <DEDUP_REMOVED lines=35> */
.L_x_4045:
[----:B------:R-:W-:Y:S05]  /*1df0*/  BSYNC B0 ;  /* 0x0000000000007941 */ /* 0x000fea0003800000 */
.L_x_4044:
        /* <DEDUP_REMOVED lines=37> */
.L_x_4047:
[----:B------:R-:W-:Y:S05]  /*2050*/  BSYNC B0 ;  /* 0x0000000000007941 */ /* 0x000fea0003800000 */
.L_x_4046:
        /* <DEDUP_REMOVED lines=35> */
.L_x_4049:
[----:B------:R-:W-:Y:S05]  /*2290*/  BSYNC B0 ;  /* 0x0000000000007941 */ /* 0x000fea0003800000 */
.L_x_4048:
        /* <DEDUP_REMOVED lines=37> */
.L_x_4051:
[----:B------:R-:W-:Y:S05]  /*24f0*/  BSYNC B0 ;  /* 0x0000000000007941 */ /* 0x000fea0003800000 */
.L_x_4050:
        /* <DEDUP_REMOVED lines=35> */
.L_x_4053:
[----:B------:R-:W-:Y:S05]  /*2730*/  BSYNC B0 ;  /* 0x0000000000007941 */ /* 0x000fea0003800000 */
.L_x_4052:
        /* <DEDUP_REMOVED lines=42> */
.L_x_4055:
[----:B------:R-:W-:Y:S05]  /*29e0*/  BSYNC B0 ;  /* 0x0000000000007941 */ /* 0x000fea0003800000 */
.L_x_4054:
        /* <DEDUP_REMOVED lines=33> */
.L_x_4057:
[----:B------:R-:W-:Y:S05]  /*2c00*/  BSYNC B0 ;  /* 0x0000000000007941 */ /* 0x000fea0003800000 */
.L_x_4056:
        /* <DEDUP_REMOVED lines=33> */
.L_x_4059:
[----:B------:R-:W-:Y:S05]  /*2e20*/  BSYNC B0 ;  /* 0x0000000000007941 */ /* 0x000fea0003800000 */
.L_x_4058:
        /* <DEDUP_REMOVED lines=33> */
.L_x_4061:
[----:B------:R-:W-:Y:S05]  /*3040*/  BSYNC B0 ;  /* 0x0000000000007941 */ /* 0x000fea0003800000 */
.L_x_4060:
        /* <DEDUP_REMOVED lines=33> */
.L_x_4063:
[----:B------:R-:W-:Y:S05]  /*3260*/  BSYNC B0 ;  /* 0x0000000000007941 */ /* 0x000fea0003800000 */
.L_x_4062:
        /* <DEDUP_REMOVED lines=33> */
.L_x_4065:
[----:B------:R-:W-:Y:S05]  /*3480*/  BSYNC B0 ;  /* 0x0000000000007941 */ /* 0x000fea0003800000 */
.L_x_4064:
        /* <DEDUP_REMOVED lines=33> */
.L_x_4067:
[----:B------:R-:W-:Y:S05]  /*36a0*/  BSYNC B0 ;  /* 0x0000000000007941 */ /* 0x000fea0003800000 */
.L_x_4066:
        /* <DEDUP_REMOVED lines=21> */
[----:B------:R-:W-:Y:S01]  /*3800*/  MOV R127, RZ ;  /* 0x000000ff007f7202 */ /* 0x000fe20000000f00 */
        /* <DEDUP_REMOVED lines=16> */
.L_x_4071:
        /* <DEDUP_REMOVED lines=9> */
[----:B------:R0:W2:Y:S01]  /*39a0*/  LDG.E R14, [R14.64] ;  /* 0x000000040e0e7981 */ /* 0x0000a2000c1e1900 */
[----:B------:R-:W-:Y:S01]  /*39b0*/  MOV R13, R29 ;  /* 0x0000001d000d7202 */ /* 0x000fe20000000f00 */
[----:B------:R-:W-:Y:S02]  /*39c0*/  IMAD R130, R17, c[0x0][0x1a0], RZ ;  /* 0x0000680011827a24 */ /* 0x000fe400078e02ff */
[----:B------:R-:W1:Y:S02]  /*39d0*/  S2R R126, SR_TID.X ;  /* 0x00000000007e7919 */ /* 0x000e640000002100 */
[----:B------:R-:W-:Y:S02]  /*39e0*/  IMAD R131, R127, c[0x0][0x1a4], R130 ;  /* 0x000069007f837a24 */ /* 0x000fe400078e0282 */
[----:B------:R-:W-:Y:S01]  /*39f0*/  IMAD R130, R17, c[0x0][0x1c0], RZ ;  /* 0x0000700011827a24 */ /* 0x000fe200078e02ff */
[----:B0-----:R-:W-:Y:S02]  /*3a00*/  MOV R15, R31 ;  /* 0x0000001f000f7202 */ /* 0x001fe40000000f00 */
[----:B------:R-:W-:-:S02]  /*3a10*/  ISETP.GE.U32.AND P3, PT, R28, R61, PT ;  /* 0x0000003d1c00720c */ /* 0x000fc40003f66070 */
[----:B------:R-:W-:Y:S02]  /*3a20*/  ISETP.GE.U32.AND P4, PT, R30, R61, PT ;  /* 0x0000003d1e00720c */ /* 0x000fe40003f86070 */
[----:B------:R-:W-:Y:S01]  /*3a30*/  FSEL R159, R111, RZ, !P3 ;  /* 0x000000ff6f9f7208 */ /* 0x000fe20005800000 */
[----:B-1----:R-:W-:-:S05]  /*3a40*/  IMAD.SHL.U32 R132, R126, 0x10, RZ ;  /* 0x000000107e847824 */ /* 0x002fca00078e00ff */
[----:B------:R-:W-:-:S04]  /*3a50*/  ISETP.GE.U32.AND P2, PT, R132, R61, PT ;  /* 0x0000003d8400720c */ /* 0x000fc80003f46070 */
[----:B------:R-:W-:Y:S02]  /*3a60*/  FSEL R160, R109, RZ, !P2 ;  /* 0x000000ff6da07208 */ /* 0x000fe40005000000 */
[-C--:B------:R-:W-:Y:S02]  /*3a70*/  ISETP.GE.U32.AND P5, PT, R32, R61.reuse, PT ;  /* 0x0000003d2000720c */ /* 0x080fe40003fa6070 */
[----:B------:R-:W-:Y:S02]  /*3a80*/  FSEL R156, R107, RZ, !P4 ;  /* 0x000000ff6b9c7208 */ /* 0x000fe40006000000 */
[----:B------:R-:W-:Y:S02]  /*3a90*/  ISETP.GE.U32.AND P6, PT, R33, R61, PT ;  /* 0x0000003d2100720c */ /* 0x000fe40003fc6070 */
[----:B------:R-:W-:Y:S02]  /*3aa0*/  FSEL R140, R113, RZ, !P5 ;  /* 0x000000ff718c7208 */ /* 0x000fe40006800000 */
[----:B------:R-:W-:Y:S01]  /*3ab0*/  FSEL R142, R105, RZ, !P6 ;  /* 0x000000ff698e7208 */ /* 0x000fe20007000000 */
[----:B--2---:R-:W-:Y:S01]  /*3ac0*/  FMUL.FTZ R128, R14, 1.4426950216293334961 ;  /* 0x3fb8aa3b0e807820 */ /* 0x004fe20000410000 */
[----:B------:R-:W-:-:S03]  /*3ad0*/  MOV R14, R6 ;  /* 0x00000006000e7202 */ /* 0x000fc60000000f00 */
[C---:B------:R-:W-:Y:S02]  /*3ae0*/  FMUL.FTZ R12, R128.reuse, R78 ;  /* 0x0000004e800c7220 */ /* 0x040fe40000410000 */
[----:B------:R-:W-:Y:S02]  /*3af0*/  FMUL.FTZ R16, R128, R79 ;  /* 0x0000004f80107220 */ /* 0x000fe40000410000 */
[----:B------:R0:W-:Y:S01]  /*3b00*/  MUFU.EX2 R163, R12 ;  /* 0x0000000c00a37308 */ /* 0x0001e20000000800 */
[----:B------:R-:W-:-:S04]  /*3b10*/  IMAD.WIDE.U32 R14, R127, c[0x0][0x1c0], R14 ;  /* 0x000070007f0e7a25 */ /* 0x000fc800078e000e */
[C---:B------:R-:W-:Y:S02]  /*3b20*/  FMUL.FTZ R157, R128.reuse, R80 ;  /* 0x00000050809d7220 */ /* 0x040fe40000410000 */
[C---:B------:R-:W-:Y:S01]  /*3b30*/  FMUL.FTZ R141, R128.reuse, R81 ;  /* 0x00000051808d7220 */ /* 0x040fe20000410000 */
[----:B------:R1:W2:Y:S01]  /*3b40*/  MUFU.EX2 R158, R16 ;  /* 0x00000010009e7308 */ /* 0x0002a20000000800 */
[----:B0-----:R-:W-:Y:S01]  /*3b50*/  MOV R12, R8 ;  /* 0x00000008000c7202 */ /* 0x001fe20000000f00 */
[----:B------:R-:W-:-:S04]  /*3b60*/  FMUL.FTZ R129, R128, R82 ;  /* 0x0000005280817220 */ /* 0x000fc80000410000 */
[----:B------:R-:W-:Y:S02]  /*3b70*/  IMAD.WIDE.U32 R12, R127, c[0x0][0x1a0], R12 ;  /* 0x000068007f0c7a25 */ /* 0x000fe400078e000c */
[----:B------:R-:W0:Y:S03]  /*3b80*/  MUFU.EX2 R157, R157 ;  /* 0x0000009d009d7308 */ /* 0x000e260000000800 */
[----:B------:R-:W-:Y:S01]  /*3b90*/  IADD3 R13, R13, R131, RZ ;  /* 0x000000830d0d7210 */ /* 0x000fe20007ffe0ff */
[----:B------:R-:W-:Y:S01]  /*3ba0*/  IMAD R131, R127, c[0x0][0x1c4], R130 ;  /* 0x000071007f837a24 */ /* 0x000fe200078e0282 */
[----:B-1----:R-:W-:Y:S01]  /*3bb0*/  LEA R16, P1, R12, c[0x0][0x228], 0x2 ;  /* 0x00008a000c107a11 */ /* 0x002fe200078210ff */
[----:B------:R-:W-:Y:S02]  /*3bc0*/  FMUL.FTZ R130, R128, R83 ;  /* 0x0000005380827220 */ /* 0x000fe40000410000 */
[----:B------:R-:W1:Y:S01]  /*3bd0*/  MUFU.EX2 R141, R141 ;  /* 0x0000008d008d7308 */ /* 0x000e620000000800 */
[----:B------:R-:W-:-:S02]  /*3be0*/  LEA.HI.X R17, R12, c[0x0][0x22c], R13, 0x2, P1 ;  /* 0x00008b000c117a11 */ /* 0x000fc400008f140d */
[----:B------:R-:W-:Y:S02]  /*3bf0*/  LEA R12, P1, R14, c[0x0][0x230], 0x2 ;  /* 0x00008c000e0c7a11 */ /* 0x000fe400078210ff */
[----:B------:R-:W-:Y:S01]  /*3c00*/  IADD3 R13, R15, R131, RZ ;  /* 0x000000830f0d7210 */ /* 0x000fe20007ffe0ff */
[----:B------:R-:W-:Y:S01]  /*3c10*/  FMUL.FTZ R15, R128, R84 ;  /* 0x00000054800f7220 */ /* 0x000fe20000410000 */
[----:B--2---:R-:W-:Y:S01]  /*3c20*/  FSEL R158, R158, 1, !P3 ;  /* 0x3f8000009e9e7808 */ /* 0x004fe20005800000 */
[----:B------:R-:W-:Y:S01]  /*3c30*/  MUFU.EX2 R129, R129 ;  /* 0x0000008100817308 */ /* 0x000fe20000000800 */
[----:B------:R-:W-:Y:S01]  /*3c40*/  LEA.HI.X R13, R14, c[0x0][0x234], R13, 0x2, P1 ;  /* 0x00008d000e0d7a11 */ /* 0x000fe200008f140d */
[C---:B------:R-:W-:Y:S01]  /*3c50*/  FMUL.FTZ R14, R128.reuse, R85 ;  /* 0x00000055800e7220 */ /* 0x040fe20000410000 */
[----:B------:R-:W-:Y:S01]  /*3c60*/  FSEL R163, R163, 1, !P2 ;  /* 0x3f800000a3a37808 */ /* 0x000fe20005000000 */
[----:B------:R-:W-:Y:S01]  /*3c70*/  FMUL.FTZ R155, R128, R87 ;  /* 0x00000057809b7220 */ /* 0x000fe20000410000 */
[----:B------:R-:W-:Y:S01]  /*3c80*/  ISETP.GE.U32.AND P3, PT, R36, R61, PT ;  /* 0x0000003d2400720c */ /* 0x000fe20003f66070 */
[----:B------:R2:W3:Y:S02]  /*3c90*/  LDG.E R139, [R12.64] ;  /* 0x000000040c8b7981 */ /* 0x0004e4000c1e1900 */
[----:B------:R-:W4:Y:S01]  /*3ca0*/  MUFU.EX2 R14, R14 ;  /* 0x0000000e000e7308 */ /* 0x000f220000000800 */
[----:B0-----:R-:W-:Y:S01]  /*3cb0*/  FSEL R157, R157, 1, !P4 ;  /* 0x3f8000009d9d7808 */ /* 0x001fe20006000000 */
[----:B------:R-:W-:-:S06]  /*3cc0*/  FMUL.FTZ R131, R128, R86 ;  /* 0x0000005680837220 */ /* 0x000fcc0000410000 */
[----:B------:R-:W0:Y:S01]  /*3cd0*/  MUFU.EX2 R130, R130 ;  /* 0x0000008200827308 */ /* 0x000e220000000800 */
[----:B--2---:R-:W-:Y:S01]  /*3ce0*/  FFMA.FTZ R12, R160, R158, R159 ;  /* 0x0000009ea00c7223 */ /* 0x004fe2000001009f */
[----:B-1----:R-:W-:Y:S01]  /*3cf0*/  FSEL R141, R141, 1, !P5 ;  /* 0x3f8000008d8d7808 */ /* 0x002fe20006800000 */
[----:B------:R-:W-:Y:S01]  /*3d00*/  FMUL.FTZ R161, R128, R88 ;  /* 0x0000005880a17220 */ /* 0x000fe20000410000 */
[----:B------:R1:W3:Y:S04]  /*3d10*/  LDG.E R138, [R16.64] ;  /* 0x00000004108a7981 */ /* 0x0002e8000c1e1900 */
[----:B------:R-:W2:Y:S01]  /*3d20*/  MUFU.EX2 R15, R15 ;  /* 0x0000000f000f7308 */ /* 0x000ea20000000800 */
[----:B----4-:R-:W-:Y:S01]  /*3d30*/  FSEL R151, R14, 1, !P3 ;  /* 0x3f8000000e977808 */ /* 0x010fe20005800000 */
[----:B------:R-:W-:-:S02]  /*3d40*/  FMUL.FTZ R14, R163, R158 ;  /* 0x0000009ea30e7220 */ /* 0x000fc40000410000 */
[C---:B------:R-:W-:Y:S02]  /*3d50*/  FFMA.FTZ R12, R157.reuse, R12, R156 ;  /* 0x0000000c9d0c7223 */ /* 0x040fe4000001009c */
[----:B------:R-:W-:Y:S01]  /*3d60*/  FMUL.FTZ R14, R157, R14 ;  /* 0x0000000e9d0e7220 */ /* 0x000fe20000410000 */
[-C--:B------:R-:W-:Y:S01]  /*3d70*/  ISETP.GE.U32.AND P1, PT, R34, R61.reuse, PT ;  /* 0x0000003d2200720c */ /* 0x080fe20003f26070 */
[----:B------:R-:W4:Y:S01]  /*3d80*/  MUFU.EX2 R131, R131 ;  /* 0x0000008300837308 */ /* 0x000f220000000800 */
[----:B------:R-:W-:Y:S01]  /*3d90*/  FSEL R145, R129, 1, !P6 ;  /* 0x3f80000081917808 */ /* 0x000fe20007000000 */
[C---:B------:R-:W-:Y:S02]  /*3da0*/  FFMA.FTZ R12, R141.reuse, R12, R140 ;  /* 0x0000000c8d0c7223 */ /* 0x040fe4000001008c */
[----:B------:R-:W-:Y:S01]  /*3db0*/  FMUL.FTZ R14, R141, R14 ;  /* 0x0000000e8d0e7220 */ /* 0x000fe20000410000 */
[----:B------:R-:W-:Y:S01]  /*3dc0*/  ISETP.GE.U32.AND P2, PT, R35, R61, PT ;  /* 0x0000003d2300720c */ /* 0x000fe20003f46070 */
[----:B------:R-:W-:Y:S01]  /*3dd0*/  FFMA.FTZ R12, R145, R12, R142 ;  /* 0x0000000c910c7223 */ /* 0x000fe2000001008e */
[----:B------:R-:W-:Y:S01]  /*3de0*/  FSEL R144, R115, RZ, !P1 ;  /* 0x000000ff73907208 */ /* 0x000fe20004800000 */
[----:B------:R-:W5:Y:S01]  /*3df0*/  MUFU.EX2 R155, R155 ;  /* 0x0000009b009b7308 */ /* 0x000f620000000800 */
[----:B0-----:R-:W-:Y:S01]  /*3e00*/  FSEL R147, R130, 1, !P1 ;  /* 0x3f80000082937808 */ /* 0x001fe20004800000 */
[----:B------:R-:W-:-:S02]  /*3e10*/  FMUL.FTZ R136, R128, R89 ;  /* 0x0000005980887220 */ /* 0x000fc40000410000 */
[----:B------:R-:W-:Y:S01]  /*3e20*/  FMUL.FTZ R14, R145, R14 ;  /* 0x0000000e910e7220 */ /* 0x000fe20000410000 */
[----:B------:R-:W-:Y:S01]  /*3e30*/  FSEL R146, R103, RZ, !P2 ;  /* 0x000000ff67927208 */ /* 0x000fe20005000000 */
[----:B------:R-:W-:Y:S01]  /*3e40*/  FFMA.FTZ R12, R147, R12, R144 ;  /* 0x0000000c930c7223 */ /* 0x000fe20000010090 */
[----:B--2---:R-:W-:Y:S01]  /*3e50*/  FSEL R149, R15, 1, !P2 ;  /* 0x3f8000000f957808 */ /* 0x004fe20005000000 */
[----:B------:R-:W0:Y:S01]  /*3e60*/  MUFU.EX2 R161, R161 ;  /* 0x000000a100a17308 */ /* 0x000e220000000800 */
[----:B------:R-:W-:Y:S02]  /*3e70*/  FMUL.FTZ R134, R128, R90 ;  /* 0x0000005a80867220 */ /* 0x000fe40000410000 */
[----:B------:R-:W-:Y:S01]  /*3e80*/  FMUL.FTZ R14, R147, R14 ;  /* 0x0000000e930e7220 */ /* 0x000fe20000410000 */
[----:B------:R-:W-:Y:S01]  /*3e90*/  ISETP.GE.U32.AND P4, PT, R37, R61, PT ;  /* 0x0000003d2500720c */ /* 0x000fe20003f86070 */
[----:B------:R-:W-:Y:S01]  /*3ea0*/  FFMA.FTZ R12, R149, R12, R146 ;  /* 0x0000000c950c7223 */ /* 0x000fe20000010092 */
[----:B------:R-:W-:-:S02]  /*3eb0*/  FSEL R148, R117, RZ, !P3 ;  /* 0x000000ff75947208 */ /* 0x000fc40005800000 */
[----:B------:R-:W2:Y:S01]  /*3ec0*/  MUFU.EX2 R136, R136 ;  /* 0x0000008800887308 */ /* 0x000ea20000000800 */
[----:B------:R-:W-:Y:S02]  /*3ed0*/  FMUL.FTZ R132, R128, R91 ;  /* 0x0000005b80847220 */ /* 0x000fe40000410000 */
[----:B------:R-:W-:Y:S01]  /*3ee0*/  FMUL.FTZ R14, R149, R14 ;  /* 0x0000000e950e7220 */ /* 0x000fe20000410000 */
[----:B------:R-:W-:Y:S01]  /*3ef0*/  ISETP.GE.U32.AND P5, PT, R38, R61, PT ;  /* 0x0000003d2600720c */ /* 0x000fe20003fa6070 */
[----:B------:R-:W-:Y:S01]  /*3f00*/  FFMA.FTZ R12, R151, R12, R148 ;  /* 0x0000000c970c7223 */ /* 0x000fe20000010094 */
[----:B------:R-:W-:Y:S02]  /*3f10*/  FSEL R150, R101, RZ, !P4 ;  /* 0x000000ff65967208 */ /* 0x000fe40006000000 */
[----:B------:R-:W0:Y:S01]  /*3f20*/  MUFU.EX2 R134, R134 ;  /* 0x0000008600867308 */ /* 0x000e220000000800 */
[----:B----4-:R-:W-:Y:S01]  /*3f30*/  FSEL R153, R131, 1, !P4 ;  /* 0x3f80000083997808 */ /* 0x010fe20006000000 */
[----:B------:R-:W-:-:S02]  /*3f40*/  FMUL.FTZ R130, R128, R92 ;  /* 0x0000005c80827220 */ /* 0x000fc40000410000 */
[----:B------:R-:W-:Y:S01]  /*3f50*/  FMUL.FTZ R14, R151, R14 ;  /* 0x0000000e970e7220 */ /* 0x000fe20000410000 */
[----:B------:R-:W-:Y:S01]  /*3f60*/  ISETP.GE.U32.AND P6, PT, R39, R61, PT ;  /* 0x0000003d2700720c */ /* 0x000fe20003fc6070 */
[----:B------:R-:W-:Y:S01]  /*3f70*/  FFMA.FTZ R12, R153, R12, R150 ;  /* 0x0000000c990c7223 */ /* 0x000fe20000010096 */
[----:B------:R-:W-:Y:S01]  /*3f80*/  FSEL R152, R119, RZ, !P5 ;  /* 0x000000ff77987208 */ /* 0x000fe20006800000 */
[----:B------:R-:W4:Y:S01]  /*3f90*/  MUFU.EX2 R132, R132 ;  /* 0x0000008400847308 */ /* 0x000f220000000800 */
[----:B-----5:R-:W-:Y:S01]  /*3fa0*/  FSEL R155, R155, 1, !P5 ;  /* 0x3f8000009b9b7808 */ /* 0x020fe20006800000 */
[----:B------:R-:W-:Y:S02]  /*3fb0*/  FMUL.FTZ R14, R153, R14 ;  /* 0x0000000e990e7220 */ /* 0x000fe40000410000 */
[----:B------:R-:W-:Y:S01]  /*3fc0*/  FMUL.FTZ R128, R128, R93 ;  /* 0x0000005d80807220 */ /* 0x000fe20000410000 */
[-C--:B------:R-:W-:Y:S01]  /*3fd0*/  ISETP.GE.U32.AND P1, PT, R40, R61.reuse, PT ;  /* 0x0000003d2800720c */ /* 0x080fe20003f26070 */
[----:B------:R-:W-:Y:S01]  /*3fe0*/  FFMA.FTZ R12, R155, R12, R152 ;  /* 0x0000000c9b0c7223 */ /* 0x000fe20000010098 */
[----:B------:R-:W-:Y:S01]  /*3ff0*/  FSEL R154, R99, RZ, !P6 ;  /* 0x000000ff639a7208 */ /* 0x000fe20007000000 */
[----:B------:R-:W5:Y:S01]  /*4000*/  MUFU.EX2 R130, R130 ;  /* 0x0000008200827308 */ /* 0x000f620000000800 */
[----:B0-----:R-:W-:Y:S01]  /*4010*/  FSEL R161, R161, 1, !P6 ;  /* 0x3f800000a1a17808 */ /* 0x001fe20007000000 */
[----:B------:R-:W-:Y:S01]  /*4020*/  FMUL.FTZ R14, R155, R14 ;  /* 0x0000000e9b0e7220 */ /* 0x000fe20000410000 */
[----:B------:R-:W-:-:S02]  /*4030*/  ISETP.GE.U32.AND P2, PT, R41, R61, PT ;  /* 0x0000003d2900720c */ /* 0x000fc40003f46070 */
[----:B------:R-:W-:Y:S01]  /*4040*/  FSEL R137, R121, RZ, !P1 ;  /* 0x000000ff79897208 */ /* 0x000fe20004800000 */
[C---:B------:R-:W-:Y:S01]  /*4050*/  FFMA.FTZ R12, R161.reuse, R12, R154 ;  /* 0x0000000ca10c7223 */ /* 0x040fe2000001009a */
[----:B--2---:R-:W-:Y:S01]  /*4060*/  FSEL R136, R136, 1, !P1 ;  /* 0x3f80000088887808 */ /* 0x004fe20004800000 */
[----:B------:R-:W0:Y:S01]  /*4070*/  MUFU.EX2 R128, R128 ;  /* 0x0000008000807308 */ /* 0x000e220000000800 */
[----:B------:R-:W-:Y:S01]  /*4080*/  FMUL.FTZ R13, R161, R14 ;  /* 0x0000000ea10d7220 */ /* 0x000fe20000410000 */
[----:B------:R-:W-:Y:S02]  /*4090*/  ISETP.GE.U32.AND P3, PT, R42, R61, PT ;  /* 0x0000003d2a00720c */ /* 0x000fe40003f66070 */
[----:B------:R-:W-:Y:S01]  /*40a0*/  FSEL R135, R97, RZ, !P2 ;  /* 0x000000ff61877208 */ /* 0x000fe20005000000 */
[----:B------:R-:W-:Y:S01]  /*40b0*/  FFMA.FTZ R12, R136, R12, R137 ;  /* 0x0000000c880c7223 */ /* 0x000fe20000010089 */
[----:B------:R-:W-:Y:S01]  /*40c0*/  FSEL R134, R134, 1, !P2 ;  /* 0x3f80000086867808 */ /* 0x000fe20005000000 */
[----:B------:R-:W-:Y:S01]  /*40d0*/  FMUL.FTZ R13, R136, R13 ;  /* 0x0000000d880d7220 */ /* 0x000fe20000410000 */
[----:B------:R-:W-:-:S02]  /*40e0*/  ISETP.GE.U32.AND P4, PT, R43, R61, PT ;  /* 0x0000003d2b00720c */ /* 0x000fc40003f86070 */
[----:B------:R-:W-:Y:S01]  /*40f0*/  FSEL R133, R123, RZ, !P3 ;  /* 0x000000ff7b857208 */ /* 0x000fe20005800000 */
[----:B------:R-:W-:Y:S01]  /*4100*/  FFMA.FTZ R12, R134, R12, R135 ;  /* 0x0000000c860c7223 */ /* 0x000fe20000010087 */
[----:B----4-:R-:W-:Y:S01]  /*4110*/  FSEL R132, R132, 1, !P3 ;  /* 0x3f80000084847808 */ /* 0x010fe20005800000 */
[----:B------:R-:W-:Y:S01]  /*4120*/  FMUL.FTZ R13, R134, R13 ;  /* 0x0000000d860d7220 */ /* 0x000fe20000410000 */
[----:B------:R-:W-:Y:S02]  /*4130*/  ISETP.GE.U32.AND P5, PT, R44, R61, PT ;  /* 0x0000003d2c00720c */ /* 0x000fe40003fa6070 */
[----:B------:R-:W-:Y:S01]  /*4140*/  FSEL R131, R95, RZ, !P4 ;  /* 0x000000ff5f837208 */ /* 0x000fe20006000000 */
[----:B------:R-:W-:Y:S01]  /*4150*/  FFMA.FTZ R12, R132, R12, R133 ;  /* 0x0000000c840c7223 */ /* 0x000fe20000010085 */
[----:B-----5:R-:W-:Y:S01]  /*4160*/  FSEL R130, R130, 1, !P4 ;  /* 0x3f80000082827808 */ /* 0x020fe20006000000 */
[----:B------:R-:W-:Y:S01]  /*4170*/  FMUL.FTZ R13, R132, R13 ;  /* 0x0000000d840d7220 */ /* 0x000fe20000410000 */
[----:B------:R-:W-:-:S02]  /*4180*/  FSEL R129, R125, RZ, !P5 ;  /* 0x000000ff7d817208 */ /* 0x000fc40006800000 */
[----:B0-----:R-:W-:Y:S01]  /*4190*/  FSEL R128, R128, 1, !P5 ;  /* 0x3f80000080807808 */ /* 0x001fe20006800000 */
[C---:B------:R-:W-:Y:S02]  /*41a0*/  FFMA.FTZ R12, R130.reuse, R12, R131 ;  /* 0x0000000c820c7223 */ /* 0x040fe40000010083 */
[----:B------:R-:W-:Y:S02]  /*41b0*/  FMUL.FTZ R15, R130, R13 ;  /* 0x0000000d820f7220 */ /* 0x000fe40000410000 */
[C---:B------:R-:W-:Y:S02]  /*41c0*/  FFMA.FTZ R13, R128.reuse, R12, R129 ;  /* 0x0000000c800d7223 */ /* 0x040fe40000010081 */
[----:B------:R-:W-:-:S03]  /*41d0*/  FMUL.FTZ R12, R128, R15 ;  /* 0x0000000f800c7220 */ /* 0x000fc60000410000 */
[----:B------:R-:W0:Y:S04]  /*41e0*/  SHFL.UP PT, R14, R13, 0x1, RZ ;  /* 0x042000000d0e7989 */ /* 0x000e2800000e00ff */
[----:B------:R-:W2:Y:S01]  /*41f0*/  SHFL.UP PT, R15, R12, 0x1, RZ ;  /* 0x042000000c0f7989 */ /* 0x000ea200000e00ff */
[----:B------:R-:W-:-:S13]  /*4200*/  ISETP.GE.AND P1, PT, R25, 0x1, PT ;  /* 0x000000011900780c */ /* 0x000fda0003f26270 */
[C---:B0-----:R-:W-:Y:S02]  /*4210*/  @P1 FFMA.FTZ R13, R12.reuse, R14, R13 ;  /* 0x0000000e0c0d1223 */ /* 0x041fe4000001000d */
[----:B--2---:R-:W-:-:S03]  /*4220*/  @P1 FMUL.FTZ R12, R12, R15 ;  /* 0x0000000f0c0c1220 */ /* 0x004fc60000410000 */
        /* <DEDUP_REMOVED lines=10> */
[----:B-1----:R-:W0:Y:S04]  /*42d0*/  SHFL.UP PT, R16, R13, 0x8, RZ ;  /* 0x050000000d107989 */ /* 0x002e2800000e00ff */
[----:B------:R-:W1:Y:S01]  /*42e0*/  SHFL.UP PT, R17, R12, 0x8, RZ ;  /* 0x050000000c117989 */ /* 0x000e6200000e00ff */
[C---:B------:R-:W-:Y:S01]  /*42f0*/  ISETP.GE.AND P1, PT, R25.reuse, 0x8, PT ;  /* 0x000000081900780c */ /* 0x040fe20003f26270 */
[----:B------:R-:W-:Y:S01]  /*4300*/  HFMA2.MMA R15, -RZ, RZ, 0, 0 ;  /* 0x00000000ff0f7435 */ /* 0x000fe200000001ff */
[----:B------:R-:W-:Y:S02]  /*4310*/  MOV R14, 0x3f800000 ;  /* 0x3f800000000e7802 */ /* 0x000fe40000000f00 */
[----:B------:R-:W-:-:S07]  /*4320*/  ISETP.NE.AND P2, PT, R25, 0x1f, PT ;  /* 0x0000001f1900780c */ /* 0x000fce0003f45270 */
[----:B------:R-:W-:Y:S02]  /*4330*/  @!P0 LDS.64 R14, [R127.X8+0x870] ;  /* 0x000870007f0e8984 */ /* 0x000fe40000008a00 */
[C---:B0-----:R-:W-:Y:S02]  /*4340*/  @P1 FFMA.FTZ R13, R12.reuse, R16, R13 ;  /* 0x000000100c0d1223 */ /* 0x041fe4000001000d */
[----:B-1----:R-:W-:-:S03]  /*4350*/  @P1 FMUL.FTZ R12, R12, R17 ;  /* 0x000000110c0c1220 */ /* 0x002fc60000410000 */
[----:B------:R-:W0:Y:S04]  /*4360*/  SHFL.UP PT, R16, R13, 0x10, RZ ;  /* 0x060000000d107989 */ /* 0x000e2800000e00ff */
[----:B------:R-:W1:Y:S01]  /*4370*/  SHFL.UP PT, R17, R12, 0x10, RZ ;  /* 0x060000000c117989 */ /* 0x000e6200000e00ff */
[----:B------:R-:W-:-:S13]  /*4380*/  ISETP.GE.AND P1, PT, R25, 0x10, PT ;  /* 0x000000101900780c */ /* 0x000fda0003f26270 */
[C---:B0-----:R-:W-:Y:S02]  /*4390*/  @P1 FFMA.FTZ R13, R12.reuse, R16, R13 ;  /* 0x000000100c0d1223 */ /* 0x041fe4000001000d */
[----:B-1----:R-:W-:-:S05]  /*43a0*/  @P1 FMUL.FTZ R12, R12, R17 ;  /* 0x000000110c0c1220 */ /* 0x002fca0000410000 */
[----:B------:R-:W-:Y:S04]  /*43b0*/  @!P2 STS.64 [0x850], R12 ;  /* 0x0008500cff00a388 */ /* 0x000fe80000000a00 */
[----:B------:R-:W-:Y:S01]  /*43c0*/  BAR.SYNC.DEFER_BLOCKING 0x0 ;  /* 0x0000000000007b1d */ /* 0x000fe20000010000 */
[----:B------:R-:W-:-:S13]  /*43d0*/  ISETP.NE.AND P3, PT, R25, RZ, PT ;  /* 0x000000ff1900720c */ /* 0x000fda0003f65270 */
[----:B------:R-:W-:Y:S04]  /*43e0*/  @!P3 STS.64 [0x860], R14 ;  /* 0x0008600eff00b388 */ /* 0x000fe80000000a00 */
[----:B------:R-:W-:Y:S04]  /*43f0*/  LDS.64 R16, [0x850] ;  /* 0x00085000ff107984 */ /* 0x000fe80000000a00 */
[----:B------:R-:W-:Y:S06]  /*4400*/  BAR.SYNC.DEFER_BLOCKING 0x0 ;  /* 0x0000000000007b1d */ /* 0x000fec0000010000 */
[----:B------:R-:W0:Y:S04]  /*4410*/  SHFL.UP PT, R164, R13, 0x1, RZ ;  /* 0x042000000da47989 */ /* 0x000e2800000e00ff */
[----:B------:R-:W1:Y:S04]  /*4420*/  SHFL.UP PT, R162, R12, 0x1, RZ ;  /* 0x042000000ca27989 */ /* 0x000e6800000e00ff */
[----:B------:R-:W2:Y:S01]  /*4430*/  LDS R165, [0x864] ;  /* 0x00086400ffa57984 */ /* 0x000ea20000000800 */
[----:B------:R-:W-:-:S02]  /*4440*/  ISETP.NE.AND P1, PT, R126, RZ, PT ;  /* 0x000000ff7e00720c */ /* 0x000fc40003f25270 */
[----:B0-----:R-:W-:Y:S02]  /*4450*/  @!P3 MOV R164, R15 ;  /* 0x0000000f00a4b202 */ /* 0x001fe40000000f00 */
[----:B-1----:R-:W-:-:S09]  /*4460*/  @!P3 MOV R162, R14 ;  /* 0x0000000e00a2b202 */ /* 0x002fd20000000f00 */
[----:B--2---:R-:W-:-:S04]  /*4470*/  @P1 FFMA.FTZ R164, R165, R162, R164 ;  /* 0x000000a2a5a41223 */ /* 0x004fc800000100a4 */
[----:B------:R-:W-:-:S04]  /*4480*/  FFMA.FTZ R163, R163, R164, R160 ;  /* 0x000000a4a3a37223 */ /* 0x000fc800000100a0 */
[----:B------:R-:W-:-:S04]  /*4490*/  FFMA.FTZ R159, R158, R163, R159 ;  /* 0x000000a39e9f7223 */ /* 0x000fc8000001009f */
[----:B------:R-:W-:-:S04]  /*44a0*/  FFMA.FTZ R157, R157, R159, R156 ;  /* 0x0000009f9d9d7223 */ /* 0x000fc8000001009c */
[----:B------:R-:W-:-:S04]  /*44b0*/  FFMA.FTZ R141, R141, R157, R140 ;  /* 0x0000009d8d8d7223 */ /* 0x000fc8000001008c */
[----:B------:R-:W-:-:S04]  /*44c0*/  FFMA.FTZ R145, R145, R141, R142 ;  /* 0x0000008d91917223 */ /* 0x000fc8000001008e */
[----:B------:R-:W-:Y:S01]  /*44d0*/  FFMA.FTZ R147, R147, R145, R144 ;  /* 0x0000009193937223 */ /* 0x000fe20000010090 */
[----:B------:R-:W-:-:S03]  /*44e0*/  ISETP.NE.AND P1, PT, R126, RZ, PT ;  /* 0x000000ff7e00720c */ /* 0x000fc60003f25270 */
[----:B------:R-:W-:-:S04]  /*44f0*/  FFMA.FTZ R149, R149, R147, R146 ;  /* 0x0000009395957223 */ /* 0x000fc80000010092 */
[----:B------:R-:W-:-:S04]  /*4500*/  FFMA.FTZ R151, R151, R149, R148 ;  /* 0x0000009597977223 */ /* 0x000fc80000010094 */
[----:B------:R-:W-:Y:S01]  /*4510*/  FFMA.FTZ R150, R153, R151, R150 ;  /* 0x0000009799967223 */ /* 0x000fe20000010096 */
[----:B------:R-:W-:Y:S03]  /*4520*/  BSSY B0, `(.L_x_4069) ;  /* 0x000000f000007945 */ /* 0x000fe60003800000 */
[----:B------:R-:W-:Y:S02]  /*4530*/  FFMA.FTZ R152, R155, R150, R152 ;  /* 0x000000969b987223 */ /* 0x000fe40000010098 */
[----:B------:R-:W-:Y:S02]  /*4540*/  FFMA.FTZ R17, R16, R15, R17 ;  /* 0x0000000f10117223 */ /* 0x000fe40000010011 */
[----:B---3--:R-:W-:Y:S02]  /*4550*/  FMUL.FTZ R139, R139, R138 ;  /* 0x0000008a8b8b7220 */ /* 0x008fe40000410000 */
[----:B------:R-:W-:-:S02]  /*4560*/  FFMA.FTZ R154, R161, R152, R154 ;  /* 0x00000098a19a7223 */ /* 0x000fc4000001009a */
[----:B------:R-:W-:Y:S01]  /*4570*/  FMUL.FTZ R16, R16, R14 ;  /* 0x0000000e10107220 */ /* 0x000fe20000410000 */
        /* <DEDUP_REMOVED lines=9> */
.L_x_4070:
[----:B------:R-:W-:Y:S05]  /*4610*/  BSYNC B0 ;  /* 0x0000000000007941 */ /* 0x000fea0003800000 */
.L_x_4069:
[----:B------:R-:W-:Y:S01]  /*4620*/  FFMA.FTZ R136, R136, R154, R137 ;  /* 0x0000009a88887223 */ /* 0x000fe20000010089 */
[----:B0-----:R-:W-:Y:S01]  /*4630*/  IADD3 R127, R127, 0x1, RZ ;  /* 0x000000017f7f7810 */ /* 0x001fe20007ffe0ff */
[----:B------:R-:W-:Y:S02]  /*4640*/  FFMA.FTZ R94, R139, R163, R94 ;  /* 0x000000a38b5e7223 */ /* 0x000fe4000001005e */
[----:B------:R-:W-:Y:S01]  /*4650*/  FFMA.FTZ R134, R134, R136, R135 ;  /* 0x0000008886867223 */ /* 0x000fe20000010087 */
[----:B------:R-:W-:Y:S01]  /*4660*/  ISETP.GE.AND P1, PT, R127, c[0x0][0x16c], PT ;  /* 0x00005b007f007a0c */ /* 0x000fe20003f26270 */
[C---:B------:R-:W-:Y:S02]  /*4670*/  FFMA.FTZ R96, R139.reuse, R159, R96 ;  /* 0x0000009f8b607223 */ /* 0x040fe40000010060 */
[----:B------:R-:W-:Y:S02]  /*4680*/  FFMA.FTZ R132, R132, R134, R133 ;  /* 0x0000008684847223 */ /* 0x000fe40000010085 */
[----:B------:R-:W-:-:S02]  /*4690*/  FFMA.FTZ R98, R139, R157, R98 ;  /* 0x0000009d8b627223 */ /* 0x000fc40000010062 */
[----:B------:R-:W-:Y:S02]  /*46a0*/  FFMA.FTZ R130, R130, R132, R131 ;  /* 0x0000008482827223 */ /* 0x000fe40000010083 */
[C---:B------:R-:W-:Y:S02]  /*46b0*/  FFMA.FTZ R100, R139.reuse, R141, R100 ;  /* 0x0000008d8b647223 */ /* 0x040fe40000010064 */
[----:B------:R-:W-:Y:S02]  /*46c0*/  FFMA.FTZ R128, R128, R130, R129 ;  /* 0x0000008280807223 */ /* 0x000fe40000010081 */
        /* <DEDUP_REMOVED lines=11> */
[----:B------:R-:W-:Y:S01]  /*4780*/  FFMA.FTZ R124, R139, R128, R124 ;  /* 0x000000808b7c7223 */ /* 0x000fe2000001007c */
[----:B------:R-:W-:Y:S05]  /*4790*/  @!P1 BRA `(.L_x_4071) ;  /* 0xfffff17000009947 */ /* 0x000fea000383ffff */
.L_x_4068:
[----:B------:R-:W-:Y:S01]  /*47a0*/  BAR.SYNC.DEFER_BLOCKING 0x0 ;  /* 0x0000000000007b1d */ /* 0x000fe20000010000 */
[----:B------:R-:W-:Y:S01]  /*47b0*/  ISETP.NE.AND P0, PT, R126, RZ, PT ;  /* 0x000000ff7e00720c */ /* 0x000fe20003f05270 */
[----:B------:R-:W-:Y:S01]  /*47c0*/  IMAD R14, R143, c[0x0][0x200], RZ ;  /* 0x000080008f0e7a24 */ /* 0x000fe200078e02ff */
[----:B------:R-:W-:-:S03]  /*47d0*/  LEA.HI.SX32 R61, R25, R25, 0x1b ;  /* 0x00000019193d7211 */ /* 0x000fc600078fdaff */
[----:B------:R-:W-:Y:S01]  /*47e0*/  IMAD R17, R21, c[0x0][0x204], R14 ;  /* 0x0000810015117a24 */ /* 0x000fe200078e020e */
[----:B------:R-:W-:Y:S07]  /*47f0*/  BSSY B0, `(.L_x_4072) ;  /* 0x0000037000007945 */ /* 0x000fee0003800000 */
[----:B------:R-:W-:-:S05]  /*4800*/  @!P0 MOV R13, 0xfffffe00 ;  /* 0xfffffe00000d8802 */ /* 0x000fca0000000f00 */
[----:B------:R-:W-:Y:S02]  /*4810*/  @!P0 IMAD R15, R26, R13, c[0x0][0x168] ;  /* 0x00005a001a0f8624 */ /* 0x000fe400078e020d */
[----:B------:R-:W-:Y:S01]  /*4820*/  IMAD.WIDE.U32 R12, R21, c[0x0][0x200], RZ ;  /* 0x00008000150c7a25 */ /* 0x000fe200078e00ff */
[----:B------:R-:W-:Y:S04]  /*4830*/  STS [R77.X4], R94 ;  /* 0x0000005e4d007388 */ /* 0x000fe80000004800 */
[----:B------:R-:W-:Y:S01]  /*4840*/  IADD3 R93, R13, R17, RZ ;  /* 0x000000110d5d7210 */ /* 0x000fe20007ffe0ff */
        /* <DEDUP_REMOVED lines=49> */
.L_x_4073:
[----:B------:R-:W-:Y:S05]  /*4b60*/  BSYNC B0 ;  /* 0x0000000000007941 */ /* 0x000fea0003800000 */
.L_x_4072:
[----:B------:R-:W-:Y:S01]  /*4b70*/  MOV R14, R12 ;  /* 0x0000000c000e7202 */ /* 0x000fe20000000f00 */
[----:B------:R-:W-:Y:S01]  /*4b80*/  HFMA2.MMA R12, -RZ, RZ, 0, 2.384185791015625e-07 ;  /* 0x00000004ff0c7435 */ /* 0x000fe200000001ff */
[----:B------:R-:W-:Y:S01]  /*4b90*/  MOV R15, R93 ;  /* 0x0000005d000f7202 */ /* 0x000fe20000000f00 */
[----:B------:R-:W-:Y:S01]  /*4ba0*/  IMAD R13, R19, c[0x0][0x208], RZ ;  /* 0x00008200130d7a24 */ /* 0x000fe200078e02ff */
[----:B0-----:R-:W-:Y:S02]  /*4bb0*/  SHF.L.U32 R17, R26, 0x9, RZ ;  /* 0x000000091a117819 */ /* 0x001fe400000006ff */
[-C--:B------:R-:W-:Y:S01]  /*4bc0*/  ISETP.GE.AND P3, PT, R50, R62.reuse, PT ;  /* 0x0000003e3200720c */ /* 0x080fe20003f66270 */
[C---:B------:R-:W-:Y:S01]  /*4bd0*/  IMAD.WIDE.U32 R14, R0.reuse, c[0x0][0x208], R14 ;  /* 0x00008200000e7a25 */ /* 0x040fe200078e000e */
[----:B------:R-:W-:Y:S02]  /*4be0*/  SHF.R.S32.HI R61, RZ, 0x1f, R17 ;  /* 0x0000001fff3d7819 */ /* 0x000fe40000011411 */
[----:B------:R-:W-:Y:S01]  /*4bf0*/  ISETP.GE.AND P4, PT, R51, R62, PT ;  /* 0x0000003e3300720c */ /* 0x000fe20003f86270 */
[----:B------:R-:W-:Y:S01]  /*4c00*/  IMAD R16, R0, c[0x0][0x20c], R13 ;  /* 0x0000830000107a24 */ /* 0x000fe200078e020d */
[----:B------:R-:W-:Y:S01]  /*4c10*/  IADD3 R17, P0, R17, R14, RZ ;  /* 0x0000000e11117210 */ /* 0x000fe20007f1e0ff */
[----:B------:R-:W-:Y:S01]  /*4c20*/  IMAD.WIDE R12, R23, R12, c[0x0][0x258] ;  /* 0x00009600170c7625 */ /* 0x000fe200078e020c */
[----:B------:R-:W-:-:S02]  /*4c30*/  ISETP.GE.AND P5, PT, R52, R62, PT ;  /* 0x0000003e3400720c */ /* 0x000fc40003fa6270 */
[----:B------:R-:W-:Y:S02]  /*4c40*/  IADD3.X R14, R61, R16, R15, P0, !PT ;  /* 0x000000103d0e7210 */ /* 0x000fe400007fe40f */
[----:B------:R-:W-:Y:S02]  /*4c50*/  LEA R12, P0, R17, R12, 0x2 ;  /* 0x0000000c110c7211 */ /* 0x000fe400078010ff */
[-C--:B------:R-:W-:Y:S02]  /*4c60*/  ISETP.GE.AND P6, PT, R53, R62.reuse, PT ;  /* 0x0000003e3500720c */ /* 0x080fe40003fc6270 */
[-C--:B------:R-:W-:Y:S02]  /*4c70*/  ISETP.GE.AND P2, PT, R46, R62.reuse, PT ;  /* 0x0000003e2e00720c */ /* 0x080fe40003f46270 */
[----:B------:R-:W-:Y:S02]  /*4c80*/  LEA.HI.X R13, R17, R13, R14, 0x2, P0 ;  /* 0x0000000d110d7211 */ /* 0x000fe400000f140e */
[----:B------:R-:W-:-:S02]  /*4c90*/  ISETP.GE.AND P0, PT, R48, R62, PT ;  /* 0x0000003e3000720c */ /* 0x000fc40003f06270 */
        /* <DEDUP_REMOVED lines=32> */
.L_x_4074:
[----:B------:R-:W-:Y:S05]  /*4ea0*/  EXIT ;  /* 0x000000000000794d */ /* 0x000fea0003800000 */
.L_x_4076:
        /* <DEDUP_REMOVED lines=13> */
.L_x_5432:


//--------------------- .text._Z25selective_scan_fwd_kernelI32Selective_Scan_fwd_kernel_traitsILi32ELi16ELi1ELb0ELb0ELb0ELb1EffEEv13SSMParamsBase --------------------------
	.section	.text._Z25selective_scan_fwd_kernelI32Selective_Scan_fwd_kernel_traitsILi32ELi16ELi1ELb0ELb0ELb0ELb1EffEEv13SSMParamsBase,"ax",@progbits
	.sectioninfo	@"SHI_REGISTERS=168"
	.align	128
        .global         _Z25selective_scan_fwd_kernelI32Selective_Scan_fwd_kernel_traitsILi32ELi16ELi1ELb0ELb0ELb0ELb1EffEEv13SSMParamsBase
        .type           _Z25selective_scan_fwd_kernelI32Selective_Scan_fwd_kernel_traitsILi32ELi16ELi1ELb0ELb0ELb0ELb1EffEEv13SSMParamsBase,@function
        .size           _Z25selective_scan_fwd_kernelI32Selective_Scan_fwd_kernel_traitsILi32ELi16ELi1ELb0ELb0ELb0ELb1EffEEv13SSMParamsBase,(.L_x_5433 - _Z25selective_scan_fwd_kernelI32Selective_Scan_fwd_kernel_traitsILi32ELi16ELi1ELb0ELb0ELb0ELb1EffEEv13SSMParamsBase)
        .other          _Z25selective_scan_fwd_kernelI32Selective_Scan_fwd_kernel_traitsILi32ELi16ELi1ELb0ELb0ELb0ELb1EffEEv13SSMParamsBase,@"STO_CUDA_ENTRY STV_DEFAULT"
_Z25selective_scan_fwd_kernelI32Selective_Scan_fwd_kernel_traitsILi32ELi16ELi1ELb0ELb0ELb0ELb1EffEEv13SSMParamsBase:
.text._Z25selective_scan_fwd_kernelI32Selective_Scan_fwd_kernel_traitsILi32ELi16ELi1ELb0ELb0ELb0ELb1EffEEv13SSMParamsBase:
        /* <DEDUP_REMOVED lines=29> */
[----:B------:R-:W-:Y:S02]  /*01d0*/  IMAD R9, R81, c[0x0][0x1ec], R6 ;  /* 0x00007b0051097a24 */ /* 0x000fe400078e0206 */
[C---:B------:R-:W-:Y:S02]  /*01e0*/  IMAD R10, R78.reuse, c[0x0][0x198], RZ ;  /* 0x000066004e0a7a24 */ /* 0x040fe400078e02ff */
[----:B------:R-:W-:Y:S01]  /*01f0*/  IMAD R12, R78, c[0x0][0x1b8], RZ ;  /* 0x00006e004e0c7a24 */ /* 0x000fe200078e02ff */
[----:B------:R-:W-:Y:S01]  /*0200*/  IADD3 R5, R5, R9, RZ ;  /* 0x0000000905057210 */ /* 0x000fe20007ffe0ff */
[C---:B------:R-:W-:Y:S02]  /*0210*/  IMAD R71, R81.reuse, c[0x0][0x19c], R10 ;  /* 0x0000670051477a24 */ /* 0x040fe400078e020a */
[----:B------:R-:W-:Y:S01]  /*0220*/  IMAD R69, R81, c[0x0][0x1bc], R12 ;  /* 0x00006f0051457a24 */ /* 0x000fe200078e020c */
[----:B0-----:R-:W-:Y:S01]  /*0230*/  SHF.R.S32.HI R100, RZ, 0x1f, R79 ;  /* 0x0000001fff647819 */ /* 0x001fe2000001144f */
[----:B------:R-:W-:Y:S01]  /*0240*/  IMAD.WIDE.U32 R2, R79, c[0x0][0x1d0], R2 ;  /* 0x000074004f027a25 */ /* 0x000fe200078e0002 */
[----:B-1----:R-:W-:-:S03]  /*0250*/  LOP3.LUT R72, R80, 0x1f, RZ, 0xc0, !PT ;  /* 0x0000001f50487812 */ /* 0x002fc600078ec0ff */
[----:B------:R-:W-:Y:S01]  /*0260*/  IMAD R0, R100, c[0x0][0x1d0], RZ ;  /* 0x0000740064007a24 */ /* 0x000fe200078e02ff */
        /* <DEDUP_REMOVED lines=10> */
[C---:B------:R-:W-:Y:S01]  /*0310*/  IADD3.X R2, R75.reuse, R3, R0, P0, !PT ;  /* 0x000000034b027210 */ /* 0x040fe200007fe400 */
[----:B------:R-:W-:Y:S01]  /*0320*/  IMAD R0, R78, c[0x0][0x180], RZ ;  /* 0x000060004e007a24 */ /* 0x000fe200078e02ff */
[----:B------:R-:W-:Y:S01]  /*0330*/  IADD3.X R4, R75, R5, R6, P1, !PT ;  /* 0x000000054b047210 */ /* 0x000fe20000ffe406 */
[----:B------:R-:W-:Y:S01]  /*0340*/  IMAD.WIDE.U32 R6, R81, c[0x0][0x180], RZ ;  /* 0x0000600051067a25 */ /* 0x000fe200078e00ff */
[----:B------:R-:W-:Y:S02]  /*0350*/  LEA R8, P0, R9, c[0x0][0x240], 0x2 ;  /* 0x0000900009087a11 */ /* 0x000fe400078010ff */
[----:B------:R-:W-:Y:S01]  /*0360*/  LEA R86, P1, R87, c[0x0][0x248], 0x2 ;  /* 0x0000920057567a11 */ /* 0x000fe200078210ff */
[----:B------:R-:W-:Y:S01]  /*0370*/  IMAD R73, R81, c[0x0][0x184], R0 ;  /* 0x0000610051497a24 */ /* 0x000fe200078e0200 */
[----:B------:R-:W-:Y:S01]  /*0380*/  LEA.HI.X R9, R9, c[0x0][0x244], R2, 0x2, P0 ;  /* 0x0000910009097a11 */ /* 0x000fe200000f1402 */
[----:B------:R-:W-:Y:S01]  /*0390*/  IMAD R0, R79, c[0x0][0x164], R81 ;  /* 0x000059004f007a24 */ /* 0x000fe200078e0251 */
[----:B------:R-:W-:Y:S01]  /*03a0*/  LEA.HI.X R87, R87, c[0x0][0x24c], R4, 0x2, P1 ;  /* 0x0000930057577a11 */ /* 0x000fe200008f1404 */
[----:B------:R-:W-:Y:S01]  /*03b0*/  IMAD.WIDE.U32 R4, R81, c[0x0][0x198], RZ ;  /* 0x0000660051047a25 */ /* 0x000fe200078e00ff */
[----:B------:R-:W-:-:S02]  /*03c0*/  IADD3 R66, R53, 0x2, RZ ;  /* 0x0000000235427810 */ /* 0x000fc40007ffe0ff */
[----:B------:R-:W-:Y:S01]  /*03d0*/  IADD3 R65, R53, 0x3, RZ ;  /* 0x0000000335417810 */ /* 0x000fe20007ffe0ff */
[----:B------:R-:W-:Y:S01]  /*03e0*/  IMAD.WIDE.U32 R2, R81, c[0x0][0x1b8], RZ ;  /* 0x00006e0051027a25 */ /* 0x000fe200078e00ff */
[C---:B------:R-:W-:Y:S02]  /*03f0*/  IADD3 R64, R53.reuse, 0x4, RZ ;  /* 0x0000000435407810 */ /* 0x040fe40007ffe0ff */
[C---:B------:R-:W-:Y:S01]  /*0400*/  IADD3 R63, R53.reuse, 0x5, RZ ;  /* 0x00000005353f7810 */ /* 0x040fe20007ffe0ff */
[----:B------:R-:W-:Y:S01]  /*0410*/  IMAD R0, R0, c[0x0][0x174], RZ ;  /* 0x00005d0000007a24 */ /* 0x000fe200078e02ff */
[C---:B------:R-:W-:Y:S02]  /*0420*/  IADD3 R62, R53.reuse, 0x6, RZ ;  /* 0x00000006353e7810 */ /* 0x040fe40007ffe0ff */
[C---:B------:R-:W-:Y:S01]  /*0430*/  IADD3 R61, R53.reuse, 0x7, RZ ;  /* 0x00000007353d7810 */ /* 0x040fe20007ffe0ff */
[----:B------:R-:W-:Y:S01]  /*0440*/  IMAD R52, R0, c[0x0][0x16c], RZ ;  /* 0x00005b0000347a24 */ /* 0x000fe200078e02ff */
[----:B------:R-:W-:-:S02]  /*0450*/  IADD3 R60, R53, 0x8, RZ ;  /* 0x00000008353c7810 */ /* 0x000fc40007ffe0ff */
[C---:B------:R-:W-:Y:S02]  /*0460*/  IADD3 R59, R53.reuse, 0x9, RZ ;  /* 0x00000009353b7810 */ /* 0x040fe40007ffe0ff */
[C---:B------:R-:W-:Y:S02]  /*0470*/  IADD3 R58, R53.reuse, 0xa, RZ ;  /* 0x0000000a353a7810 */ /* 0x040fe40007ffe0ff */
[C---:B------:R-:W-:Y:S02]  /*0480*/  IADD3 R57, R53.reuse, 0xb, RZ ;  /* 0x0000000b35397810 */ /* 0x040fe40007ffe0ff */
[C---:B------:R-:W-:Y:S02]  /*0490*/  IADD3 R56, R53.reuse, 0xc, RZ ;  /* 0x0000000c35387810 */ /* 0x040fe40007ffe0ff */
[C---:B------:R-:W-:Y:S02]  /*04a0*/  IADD3 R55, R53.reuse, 0xd, RZ ;  /* 0x0000000d35377810 */ /* 0x040fe40007ffe0ff */
[----:B------:R-:W-:-:S02]  /*04b0*/  IADD3 R54, R53, 0xe, RZ ;  /* 0x0000000e35367810 */ /* 0x000fc40007ffe0ff */
[----:B------:R-:W-:Y:S02]  /*04c0*/  IADD3 R73, R7, R73, RZ ;  /* 0x0000004907497210 */ /* 0x000fe40007ffe0ff */
[----:B------:R-:W-:Y:S02]  /*04d0*/  IADD3 R71, R5, R71, RZ ;  /* 0x0000004705477210 */ /* 0x000fe40007ffe0ff */
[----:B------:R-:W-:Y:S02]  /*04e0*/  IADD3 R69, R3, R69, RZ ;  /* 0x0000004503457210 */ /* 0x000fe40007ffe0ff */
[----:B------:R-:W-:Y:S02]  /*04f0*/  IADD3 R53, R53, 0xf, RZ ;  /* 0x0000000f35357810 */ /* 0x000fe40007ffe0ff */
        /* <DEDUP_REMOVED lines=14> */
[----:B--2---:R-:W-:Y:S02]  /*05e0*/  LOP3.LUT R38, R77, 0x1e0, RZ, 0xfc, !PT ;  /* 0x000001e04d267812 */ /* 0x004fe400078efcff */
.L_x_4118:
[----:B------:R-:W-:Y:S01]  /*05f0*/  BAR.SYNC.DEFER_BLOCKING 0x0 ;  /* 0x0000000000007b1d */ /* 0x000fe20000010000 */
[----:B------:R-:W-:Y:S01]  /*0600*/  MOV R11, 0xfffffe00 ;  /* 0xfffffe00000b7802 */ /* 0x000fe20000000f00 */
[----:B------:R-:W-:-:S04]  /*0610*/  HFMA2.MMA R0, -RZ, RZ, 0, 0 ;  /* 0x00000000ff007435 */ /* 0x000fc800000001ff */
[----:B------:R-:W-:-:S05]  /*0620*/  IMAD R18, R68, R11, c[0x0][0x168] ;  /* 0x00005a0044127624 */ /* 0x000fca00078e020b */
[-C--:B------:R-:W-:Y:S02]  /*0630*/  ISETP.GE.AND P0, PT, R77, R18.reuse, PT ;  /* 0x000000124d00720c */ /* 0x080fe40003f06270 */
[-C--:B------:R-:W-:Y:S01]  /*0640*/  ISETP.GE.AND P2, PT, R115, R18.reuse, PT ;  /* 0x000000127300720c */ /* 0x080fe20003f46270 */
[----:B------:R-:W-:Y:S01]  /*0650*/  CS2R R10, SRZ ;  /* 0x00000000000a7805 */ /* 0x000fe2000001ff00 */
[-C--:B------:R-:W-:Y:S02]  /*0660*/  ISETP.GE.AND P6, PT, R48, R18.reuse, PT ;  /* 0x000000123000720c */ /* 0x080fe40003fc6270 */
[-C--:B------:R-:W-:Y:S02]  /*0670*/  ISETP.GE.AND P5, PT, R49, R18.reuse, PT ;  /* 0x000000123100720c */ /* 0x080fe40003fa6270 */
[-C--:B------:R-:W-:Y:S02]  /*0680*/  ISETP.GE.AND P3, PT, R51, R18.reuse, PT ;  /* 0x000000123300720c */ /* 0x080fe40003f66270 */
[----:B------:R-:W-:-:S03]  /*0690*/  ISETP.GE.AND P4, PT, R50, R18, PT ;  /* 0x000000123200720c */ /* 0x000fc60003f86270 */
[----:B------:R-:W2:Y:S01]  /*06a0*/  @!P0 LDG.E R0, [R8.64] ;  /* 0x0000000408008981 */ /* 0x000ea2000c1e1900 */
[-C--:B------:R-:W-:Y:S01]  /*06b0*/  ISETP.GE.AND P0, PT, R47, R18.reuse, PT ;  /* 0x000000122f00720c */ /* 0x080fe20003f06270 */
[----:B------:R-:W-:Y:S01]  /*06c0*/  CS2R R14, SRZ ;  /* 0x00000000000e7805 */ /* 0x000fe2000001ff00 */
[-C--:B------:R-:W-:Y:S01]  /*06d0*/  ISETP.GE.AND P1, PT, R46, R18.reuse, PT ;  /* 0x000000122e00720c */ /* 0x080fe20003f26270 */
[----:B------:R-:W3:Y:S01]  /*06e0*/  @!P2 LDG.E R11, [R8.64+0x80] ;  /* 0x00008004080ba981 */ /* 0x000ee2000c1e1900 */
[-C--:B------:R-:W-:Y:S01]  /*06f0*/  ISETP.GE.AND P2, PT, R45, R18.reuse, PT ;  /* 0x000000122d00720c */ /* 0x080fe20003f46270 */
[----:B-1----:R-:W-:Y:S01]  /*0700*/  CS2R R12, SRZ ;  /* 0x00000000000c7805 */ /* 0x002fe2000001ff00 */
[----:B------:R-:W-:Y:S01]  /*0710*/  CS2R R16, SRZ ;  /* 0x0000000000107805 */ /* 0x000fe2000001ff00 */
        /* <DEDUP_REMOVED lines=16> */
[----:B------:R-:W-:Y:S01]  /*0820*/  CS2R R82, SRZ ;  /* 0x0000000000527805 */ /* 0x000fe2000001ff00 */
[----:B------:R-:W-:-:S03]  /*0830*/  CS2R R84, SRZ ;  /* 0x0000000000547805 */ /* 0x000fc6000001ff00 */
[----:B------:R-:W4:Y:S04]  /*0840*/  @!P5 LDG.E R20, [R8.64+0x500] ;  /* 0x000500040814d981 */ /* 0x000f28000c1e1900 */
        /* <DEDUP_REMOVED lines=8> */
[C---:B------:R-:W-:Y:S02]  /*08d0*/  IADD3 R25, R70.reuse, 0x60, RZ ;  /* 0x0000006046197810 */ /* 0x040fe40007ffe0ff */
[CC--:B------:R-:W-:Y:S02]  /*08e0*/  LEA.HI.SX32 R37, R70.reuse, R70.reuse, 0x1b ;  /* 0x0000004646257211 */ /* 0x0c0fe400078fdaff */
[C---:B------:R-:W-:Y:S02]  /*08f0*/  IADD3 R33, R70.reuse, 0x80, RZ ;  /* 0x0000008046217810 */ /* 0x040fe40007ffe0ff */
[----:B------:R-:W-:Y:S02]  /*0900*/  LEA.HI.SX32 R36, R23, R70, 0x1b ;  /* 0x0000004617247211 */ /* 0x000fe400078fdaff */
[----:B------:R-:W-:-:S02]  /*0910*/  IADD3 R27, R70, 0xa0, RZ ;  /* 0x000000a0461b7810 */ /* 0x000fc40007ffe0ff */
[-C--:B------:R-:W-:Y:S02]  /*0920*/  LEA.HI.SX32 R35, R35, R70.reuse, 0x1b ;  /* 0x0000004623237211 */ /* 0x080fe400078fdaff */
[-C--:B------:R-:W-:Y:S02]  /*0930*/  LEA.HI.SX32 R34, R25, R70.reuse, 0x1b ;  /* 0x0000004619227211 */ /* 0x080fe400078fdaff */
[C---:B------:R-:W-:Y:S02]  /*0940*/  IADD3 R31, R70.reuse, 0xc0, RZ ;  /* 0x000000c0461f7810 */ /* 0x040fe40007ffe0ff */
[C---:B------:R-:W-:Y:S02]  /*0950*/  IADD3 R23, R70.reuse, 0xe0, RZ ;  /* 0x000000e046177810 */ /* 0x040fe40007ffe0ff */
        /* <DEDUP_REMOVED lines=9> */
[C---:B------:R-:W-:Y:S02]  /*09f0*/  IADD3 R25, R70.reuse, 0x180, RZ ;  /* 0x0000018046197810 */ /* 0x040fe40007ffe0ff */
[-C--:B------:R-:W-:Y:S02]  /*0a00*/  LEA.HI.SX32 R27, R27, R70.reuse, 0x1b ;  /* 0x000000461b1b7211 */ /* 0x080fe400078fdaff */
[----:B------:R-:W-:Y:S02]  /*0a10*/  IADD3 R23, R70, 0x1c0, RZ ;  /* 0x000001c046177810 */ /* 0x000fe40007ffe0ff */
[-C--:B------:R-:W-:Y:S02]  /*0a20*/  LEA.HI.SX32 R25, R25, R70.reuse, 0x1b ;  /* 0x0000004619197211 */ /* 0x080fe400078fdaff */
[----:B------:R-:W-:-:S02]  /*0a30*/  LEA.HI.SX32 R23, R23, R70, 0x1b ;  /* 0x0000004617177211 */ /* 0x000fc400078fdaff */
[-C--:B------:R-:W-:Y:S02]  /*0a40*/  ISETP.GE.AND P2, PT, R115, R18.reuse, PT ;  /* 0x000000127300720c */ /* 0x080fe40003f46270 */
[-C--:B------:R-:W-:Y:S02]  /*0a50*/  ISETP.GE.AND P1, PT, R77, R18.reuse, PT ;  /* 0x000000124d00720c */ /* 0x080fe40003f26270 */
[-C--:B------:R-:W-:Y:S02]  /*0a60*/  ISETP.GE.AND P0, PT, R51, R18.reuse, PT ;  /* 0x000000123300720c */ /* 0x080fe40003f06270 */
[-C--:B------:R-:W-:Y:S02]  /*0a70*/  ISETP.GE.AND P4, PT, R50, R18.reuse, PT ;  /* 0x000000123200720c */ /* 0x080fe40003f86270 */
[-C--:B------:R-:W-:Y:S02]  /*0a80*/  ISETP.GE.AND P6, PT, R49, R18.reuse, PT ;  /* 0x000000123100720c */ /* 0x080fe40003fc6270 */
[----:B------:R-:W-:-:S02]  /*0a90*/  ISETP.GE.AND P5, PT, R48, R18, PT ;  /* 0x000000123000720c */ /* 0x000fc40003fa6270 */
[----:B------:R-:W-:Y:S01]  /*0aa0*/  ISETP.GE.AND P3, PT, R47, R18, PT ;  /* 0x000000122f00720c */ /* 0x000fe20003f66270 */
[----:B------:R-:W-:Y:S01]  /*0ab0*/  HFMA2.MMA R91, -RZ, RZ, 0, 0 ;  /* 0x00000000ff5b7435 */ /* 0x000fe200000001ff */
[----:B------:R-:W-:Y:S01]  /*0ac0*/  CS2R R88, SRZ ;  /* 0x0000000000587805 */ /* 0x000fe2000001ff00 */
[----:B------:R-:W-:Y:S01]  /*0ad0*/  MOV R93, RZ ;  /* 0x000000ff005d7202 */ /* 0x000fe20000000f00 */
[----:B--2---:R-:W-:Y:S04]  /*0ae0*/  STS [R37.X4], R0 ;  /* 0x0000000025007388 */ /* 0x004fe80000004800 */
[----:B---3--:R0:W-:Y:S02]  /*0af0*/  STS [R36.X4+0x80], R11 ;  /* 0x0000800b24007388 */ /* 0x0081e40000004800 */
[----:B0-----:R-:W-:-:S02]  /*0b00*/  IADD3 R11, R70, 0x160, RZ ;  /* 0x00000160460b7810 */ /* 0x001fc40007ffe0ff */
[----:B----4-:R-:W-:Y:S02]  /*0b10*/  STS [R35.X4+0x100], R10 ;  /* 0x0001000a23007388 */ /* 0x010fe40000004800 */
[----:B------:R-:W-:Y:S02]  /*0b20*/  LEA.HI.SX32 R26, R11, R70, 0x1b ;  /* 0x000000460b1a7211 */ /* 0x000fe400078fdaff */
[----:B------:R0:W-:Y:S01]  /*0b30*/  STS [R34.X4+0x180], R13 ;  /* 0x0001800d22007388 */ /* 0x0001e20000004800 */
[----:B------:R-:W-:-:S03]  /*0b40*/  IADD3 R11, R70, 0x1e0, RZ ;  /* 0x000001e0460b7810 */ /* 0x000fc60007ffe0ff */
[----:B------:R-:W-:Y:S01]  /*0b50*/  STS [R33.X4+0x200], R12 ;  /* 0x0002000c21007388 */ /* 0x000fe20000004800 */
[----:B------:R-:W-:-:S03]  /*0b60*/  SHF.L.U32 R0, R70, 0x4, RZ ;  /* 0x0000000446007819 */ /* 0x000fc600000006ff */
[----:B------:R-:W-:Y:S01]  /*0b70*/  STS [R32.X4+0x280], R15 ;  /* 0x0002800f20007388 */ /* 0x000fe20000004800 */
[----:B0-----:R-:W-:-:S03]  /*0b80*/  IADD3 R13, R70, 0x1a0, RZ ;  /* 0x000001a0460d7810 */ /* 0x001fc60007ffe0ff */
[----:B------:R-:W-:Y:S01]  /*0b90*/  STS [R31.X4+0x300], R14 ;  /* 0x0003000e1f007388 */ /* 0x000fe20000004800 */
[----:B------:R-:W-:-:S03]  /*0ba0*/  LEA.HI.SX32 R24, R13, R70, 0x1b ;  /* 0x000000460d187211 */ /* 0x000fc600078fdaff */
[----:B------:R-:W-:Y:S01]  /*0bb0*/  STS [R30.X4+0x380], R17 ;  /* 0x000380111e007388 */ /* 0x000fe20000004800 */
[----:B------:R-:W-:-:S03]  /*0bc0*/  LEA.HI.SX32 R22, R11, R70, 0x1b ;  /* 0x000000460b167211 */ /* 0x000fc600078fdaff */
        /* <DEDUP_REMOVED lines=28> */
[----:B------:R-:W-:Y:S01]  /*0d90*/  MOV R11, R87 ;  /* 0x00000057000b7202 */ /* 0x000fe20000000f00 */
[----:B------:R-:W-:Y:S01]  /*0da0*/  BAR.SYNC.DEFER_BLOCKING 0x0 ;  /* 0x0000000000007b1d */ /* 0x000fe20000010000 */
[----:B------:R-:W-:Y:S01]  /*0db0*/  MOV R12, RZ ;  /* 0x000000ff000c7202 */ /* 0x000fe20000000f00 */
[----:B------:R-:W-:Y:S01]  /*0dc0*/  HFMA2.MMA R14, -RZ, RZ, 0, 0 ;  /* 0x00000000ff0e7435 */ /* 0x000fe200000001ff */
[----:B-1----:R-:W-:Y:S01]  /*0dd0*/  CS2R R20, SRZ ;  /* 0x0000000000147805 */ /* 0x002fe2000001ff00 */
[----:B------:R-:W-:Y:S01]  /*0de0*/  MOV R16, RZ ;  /* 0x000000ff00107202 */ /* 0x000fe20000000f00 */
[----:B------:R-:W-:Y:S01]  /*0df0*/  CS2R R86, SRZ ;  /* 0x0000000000567805 */ /* 0x000fe2000001ff00 */
[----:B--2---:R-:W-:Y:S01]  /*0e00*/  CS2R R82, SRZ ;  /* 0x0000000000527805 */ /* 0x004fe2000001ff00 */
[----:B---3--:R-:W-:Y:S01]  /*0e10*/  CS2R R84, SRZ ;  /* 0x0000000000547805 */ /* 0x008fe2000001ff00 */
[----:B------:R-:W2:Y:S01]  /*0e20*/  @!P2 LDG.E R19, [R10.64+0x80] ;  /* 0x000080040a13a981 */ /* 0x000ea2000c1e1900 */
[----:B------:R-:W-:-:S03]  /*0e30*/  ISETP.GE.AND P2, PT, R46, R18, PT ;  /* 0x000000122e00720c */ /* 0x000fc60003f46270 */
[----:B------:R-:W3:Y:S01]  /*0e40*/  @!P1 LDG.E R12, [R10.64] ;  /* 0x000000040a0c9981 */ /* 0x000ee2000c1e1900 */
        /* <DEDUP_REMOVED lines=105> */
.L_x_4078:
[----:B------:R-:W-:Y:S05]  /*14e0*/  BSYNC B0 ;  /* 0x0000000000007941 */ /* 0x000fea0003800000 */
.L_x_4077:
        /* <DEDUP_REMOVED lines=37> */
.L_x_4080:
[----:B------:R-:W-:Y:S05]  /*1740*/  BSYNC B0 ;  /* 0x0000000000007941 */ /* 0x000fea0003800000 */
.L_x_4079:
        /* <DEDUP_REMOVED lines=35> */
.L_x_4082:
[----:B------:R-:W-:Y:S05]  /*1980*/  BSYNC B0 ;  /* 0x0000000000007941 */ /* 0x000fea0003800000 */
.L_x_4081:
        /* <DEDUP_REMOVED lines=37> */
.L_x_4084:
[----:B------:R-:W-:Y:S05]  /*1be0*/  BSYNC B0 ;  /* 0x0000000000007941 */ /* 0x000fea0003800000 */
.L_x_4083:
        /* <DEDUP_REMOVED lines=35> */
.L_x_4086:
[----:B------:R-:W-:Y:S05]  /*1e20*/  BSYNC B0 ;  /* 0x0000000000007941 */ /* 0x000fea0003800000 */
.L_x_4085:
        /* <DEDUP_REMOVED lines=37> */
.L_x_4088:
[----:B------:R-:W-:Y:S05]  /*2080*/  BSYNC B0 ;  /* 0x0000000000007941 */ /* 0x000fea0003800000 */
.L_x_4087:
        /* <DEDUP_REMOVED lines=35> */
.L_x_4090:
[----:B------:R-:W-:Y:S05]  /*22c0*/  BSYNC B0 ;  /* 0x0000000000007941 */ /* 0x000fea0003800000 */
.L_x_4089:
        /* <DEDUP_REMOVED lines=37> */
.L_x_4092:
[----:B------:R-:W-:Y:S05]  /*2520*/  BSYNC B0 ;  /* 0x0000000000007941 */ /* 0x000fea0003800000 */
.L_x_4091:
        /* <DEDUP_REMOVED lines=35> */
.L_x_4094:
[----:B------:R-:W-:Y:S05]  /*2760*/  BSYNC B0 ;  /* 0x0000000000007941 */ /* 0x000fea0003800000 */
.L_x_4093:
        /* <DEDUP_REMOVED lines=42> */
.L_x_4096:
[----:B------:R-:W-:Y:S05]  /*2a10*/  BSYNC B0 ;  /* 0x0000000000007941 */ /* 0x000fea0003800000 */
.L_x_4095:
        /* <DEDUP_REMOVED lines=33> */
.L_x_4098:
[----:B------:R-:W-:Y:S05]  /*2c30*/  BSYNC B0 ;  /* 0x0000000000007941 */ /* 0x000fea0003800000 */
.L_x_4097:
        /* <DEDUP_REMOVED lines=33> */
.L_x_4100:
[----:B------:R-:W-:Y:S05]  /*2e50*/  BSYNC B0 ;  /* 0x0000000000007941 */ /* 0x000fea0003800000 */
.L_x_4099:
        /* <DEDUP_REMOVED lines=33> */
.L_x_4102:
[----:B------:R-:W-:Y:S05]  /*3070*/  BSYNC B0 ;  /* 0x0000000000007941 */ /* 0x000fea0003800000 */
.L_x_4101:
        /* <DEDUP_REMOVED lines=33> */
.L_x_4104:
[----:B------:R-:W-:Y:S05]  /*3290*/  BSYNC B0 ;  /* 0x0000000000007941 */ /* 0x000fea0003800000 */
.L_x_4103:
        /* <DEDUP_REMOVED lines=33> */
.L_x_4106:
[----:B------:R-:W-:Y:S05]  /*34b0*/  BSYNC B0 ;  /* 0x0000000000007941 */ /* 0x000fea0003800000 */
.L_x_4105:
        /* <DEDUP_REMOVED lines=33> */
.L_x_4108:
[----:B------:R-:W-:Y:S05]  /*36d0*/  BSYNC B0 ;  /* 0x0000000000007941 */ /* 0x000fea0003800000 */
.L_x_4107:
        /* <DEDUP_REMOVED lines=21> */
[----:B------:R-:W-:Y:S01]  /*3830*/  HFMA2.MMA R129, -RZ, RZ, 0, 0 ;  /* 0x00000000ff817435 */ /* 0x000fe200000001ff */
        /* <DEDUP_REMOVED lines=16> */
.L_x_4112:
        /* <DEDUP_REMOVED lines=17> */
[-C--:B------:R-:W-:Y:S02]  /*3a50*/  ISETP.GE.U32.AND P4, PT, R66, R18.reuse, PT ;  /* 0x000000124200720c */ /* 0x080fe40003f86070 */
[----:B------:R-:W-:Y:S02]  /*3a60*/  FSEL R159, R120, RZ, !P3 ;  /* 0x000000ff789f7208 */ /* 0x000fe40005800000 */
[-C--:B------:R-:W-:Y:S02]  /*3a70*/  ISETP.GE.U32.AND P5, PT, R65, R18.reuse, PT ;  /* 0x000000124100720c */ /* 0x080fe40003fa6070 */
[----:B------:R-:W-:Y:S02]  /*3a80*/  FSEL R156, R118, RZ, !P4 ;  /* 0x000000ff769c7208 */ /* 0x000fe40006000000 */
[----:B------:R-:W-:Y:S02]  /*3a90*/  ISETP.GE.U32.AND P6, PT, R64, R18, PT ;  /* 0x000000124000720c */ /* 0x000fe40003fc6070 */
[----:B------:R-:W-:-:S02]  /*3aa0*/  FSEL R140, R121, RZ, !P5 ;  /* 0x000000ff798c7208 */ /* 0x000fc40006800000 */
        /* <DEDUP_REMOVED lines=9> */
[----:B------:R2:W3:Y:S01]  /*3b40*/  MUFU.EX2 R158, R16 ;  /* 0x00000010009e7308 */ /* 0x0004e20000000800 */
[----:B0-----:R-:W-:Y:S01]  /*3b50*/  MOV R12, R4 ;  /* 0x00000004000c7202 */ /* 0x001fe20000000f00 */
[----:B------:R-:W-:-:S04]  /*3b60*/  FMUL.FTZ R128, R131, R84 ;  /* 0x0000005483807220 */ /* 0x000fc80000410000 */
[----:B------:R-:W-:Y:S02]  /*3b70*/  IMAD.WIDE.U32 R12, R129, c[0x0][0x1a0], R12 ;  /* 0x00006800810c7a25 */ /* 0x000fe400078e000c */
[----:B------:R-:W0:Y:S03]  /*3b80*/  MUFU.EX2 R157, R157 ;  /* 0x0000009d009d7308 */ /* 0x000e260000000800 */
[----:B------:R-:W-:Y:S01]  /*3b90*/  IADD3 R13, R13, R133, RZ ;  /* 0x000000850d0d7210 */ /* 0x000fe20007ffe0ff */
[----:B------:R-:W-:Y:S01]  /*3ba0*/  IMAD R133, R129, c[0x0][0x1c4], R130 ;  /* 0x0000710081857a24 */ /* 0x000fe200078e0282 */
[C---:B--2---:R-:W-:Y:S01]  /*3bb0*/  LEA R16, P1, R12.reuse, c[0x0][0x228], 0x2 ;  /* 0x00008a000c107a11 */ /* 0x044fe200078210ff */
[----:B------:R-:W-:Y:S02]  /*3bc0*/  FMUL.FTZ R130, R131, R86 ;  /* 0x0000005683827220 */ /* 0x000fe40000410000 */
[----:B------:R-:W2:Y:S01]  /*3bd0*/  MUFU.EX2 R143, R143 ;  /* 0x0000008f008f7308 */ /* 0x000ea20000000800 */
[----:B------:R-:W-:-:S02]  /*3be0*/  LEA.HI.X R17, R12, c[0x0][0x22c], R13, 0x2, P1 ;  /* 0x00008b000c117a11 */ /* 0x000fc400008f140d */
[----:B------:R-:W-:Y:S02]  /*3bf0*/  LEA R12, P1, R14, c[0x0][0x230], 0x2 ;  /* 0x00008c000e0c7a11 */ /* 0x000fe400078210ff */
[----:B------:R-:W-:Y:S01]  /*3c00*/  IADD3 R13, R15, R133, RZ ;  /* 0x000000850f0d7210 */ /* 0x000fe20007ffe0ff */
[C---:B------:R-:W-:Y:S01]  /*3c10*/  FMUL.FTZ R15, R131.reuse, R88 ;  /* 0x00000058830f7220 */ /* 0x040fe20000410000 */
[----:B-1----:R-:W-:Y:S01]  /*3c20*/  SHF.L.U32 R133, R80, 0x4, RZ ;  /* 0x0000000450857819 */ /* 0x002fe200000006ff */
[----:B------:R-:W-:Y:S01]  /*3c30*/  MUFU.EX2 R128, R128 ;  /* 0x0000008000807308 */ /* 0x000fe20000000800 */
[----:B------:R-:W-:Y:S01]  /*3c40*/  LEA.HI.X R13, R14, c[0x0][0x234], R13, 0x2, P1 ;  /* 0x00008d000e0d7a11 */ /* 0x000fe200008f140d */
[----:B------:R-:W-:Y:S01]  /*3c50*/  FMUL.FTZ R14, R131, R90 ;  /* 0x0000005a830e7220 */ /* 0x000fe20000410000 */
[----:B------:R-:W-:Y:S01]  /*3c60*/  ISETP.GE.U32.AND P2, PT, R133, R18, PT ;  /* 0x000000128500720c */ /* 0x000fe20003f46070 */
[----:B------:R-:W-:Y:S01]  /*3c70*/  FMUL.FTZ R132, R131, R92 ;  /* 0x0000005c83847220 */ /* 0x000fe20000410000 */
[----:B---3--:R-:W-:Y:S01]  /*3c80*/  FSEL R158, R158, 1, !P3 ;  /* 0x3f8000009e9e7808 */ /* 0x008fe20005800000 */
[----:B------:R1:W3:Y:S02]  /*3c90*/  LDG.E R141, [R12.64] ;  /* 0x000000040c8d7981 */ /* 0x0002e4000c1e1900 */
[----:B------:R-:W4:Y:S01]  /*3ca0*/  MUFU.EX2 R14, R14 ;  /* 0x0000000e000e7308 */ /* 0x000f220000000800 */
[----:B------:R-:W-:Y:S01]  /*3cb0*/  FSEL R160, R119, RZ, !P2 ;  /* 0x000000ff77a07208 */ /* 0x000fe20005000000 */
[----:B------:R-:W-:Y:S01]  /*3cc0*/  FMUL.FTZ R155, R131, R94 ;  /* 0x0000005e839b7220 */ /* 0x000fe20000410000 */
[----:B------:R-:W-:Y:S01]  /*3cd0*/  FSEL R163, R163, 1, !P2 ;  /* 0x3f800000a3a37808 */ /* 0x000fe20005000000 */
[----:B------:R-:W-:Y:S01]  /*3ce0*/  FMUL.FTZ R161, R131, R96 ;  /* 0x0000006083a17220 */ /* 0x000fe20000410000 */
[----:B------:R-:W-:Y:S01]  /*3cf0*/  ISETP.GE.U32.AND P3, PT, R61, R18, PT ;  /* 0x000000123d00720c */ /* 0x000fe20003f66070 */
[----:B------:R-:W-:-:S02]  /*3d00*/  FMUL.FTZ R136, R131, R98 ;  /* 0x0000006283887220 */ /* 0x000fc40000410000 */
[----:B------:R-:W5:Y:S01]  /*3d10*/  MUFU.EX2 R130, R130 ;  /* 0x0000008200827308 */ /* 0x000f620000000800 */
[----:B0-----:R-:W-:Y:S01]  /*3d20*/  FSEL R157, R157, 1, !P4 ;  /* 0x3f8000009d9d7808 */ /* 0x001fe20006000000 */
[----:B-1----:R-:W-:Y:S01]  /*3d30*/  FFMA.FTZ R12, R160, R158, R159 ;  /* 0x0000009ea00c7223 */ /* 0x002fe2000001009f */
[----:B--2---:R-:W-:Y:S01]  /*3d40*/  FSEL R143, R143, 1, !P5 ;  /* 0x3f8000008f8f7808 */ /* 0x004fe20006800000 */
[----:B------:R-:W-:Y:S01]  /*3d50*/  FMUL.FTZ R134, R131, R102 ;  /* 0x0000006683867220 */ /* 0x000fe20000410000 */
[----:B------:R0:W3:Y:S03]  /*3d60*/  LDG.E R138, [R16.64] ;  /* 0x00000004108a7981 */ /* 0x0000e6000c1e1900 */
[----:B------:R-:W1:Y:S01]  /*3d70*/  MUFU.EX2 R15, R15 ;  /* 0x0000000f000f7308 */ /* 0x000e620000000800 */
[----:B----4-:R-:W-:Y:S01]  /*3d80*/  FSEL R151, R14, 1, !P3 ;  /* 0x3f8000000e977808 */ /* 0x010fe20005800000 */
[----:B------:R-:W-:-:S02]  /*3d90*/  FMUL.FTZ R14, R163, R158 ;  /* 0x0000009ea30e7220 */ /* 0x000fc40000410000 */
[C---:B------:R-:W-:Y:S02]  /*3da0*/  FFMA.FTZ R12, R157.reuse, R12, R156 ;  /* 0x0000000c9d0c7223 */ /* 0x040fe4000001009c */
[----:B------:R-:W-:Y:S02]  /*3db0*/  FMUL.FTZ R14, R157, R14 ;  /* 0x0000000e9d0e7220 */ /* 0x000fe40000410000 */
[----:B------:R-:W2:Y:S01]  /*3dc0*/  MUFU.EX2 R132, R132 ;  /* 0x0000008400847308 */ /* 0x000ea20000000800 */
[----:B------:R-:W-:Y:S01]  /*3dd0*/  ISETP.GE.U32.AND P1, PT, R63, R18, PT ;  /* 0x000000123f00720c */ /* 0x000fe20003f26070 */
[C---:B------:R-:W-:Y:S01]  /*3de0*/  FFMA.FTZ R12, R143.reuse, R12, R140 ;  /* 0x0000000c8f0c7223 */ /* 0x040fe2000001008c */
[----:B------:R-:W-:Y:S01]  /*3df0*/  FSEL R145, R128, 1, !P6 ;  /* 0x3f80000080917808 */ /* 0x000fe20007000000 */
[----:B------:R-:W-:Y:S01]  /*3e00*/  FMUL.FTZ R14, R143, R14 ;  /* 0x0000000e8f0e7220 */ /* 0x000fe20000410000 */
[----:B------:R-:W-:Y:S02]  /*3e10*/  ISETP.GE.U32.AND P2, PT, R62, R18, PT ;  /* 0x000000123e00720c */ /* 0x000fe40003f46070 */
[----:B------:R-:W-:Y:S01]  /*3e20*/  FSEL R144, R122, RZ, !P1 ;  /* 0x000000ff7a907208 */ /* 0x000fe20004800000 */
[----:B------:R-:W4:Y:S01]  /*3e30*/  MUFU.EX2 R155, R155 ;  /* 0x0000009b009b7308 */ /* 0x000f220000000800 */
[----:B-----5:R-:W-:Y:S01]  /*3e40*/  FSEL R147, R130, 1, !P1 ;  /* 0x3f80000082937808 */ /* 0x020fe20004800000 */
[----:B------:R-:W-:-:S02]  /*3e50*/  FFMA.FTZ R12, R145, R12, R142 ;  /* 0x0000000c910c7223 */ /* 0x000fc4000001008e */
[----:B------:R-:W-:Y:S01]  /*3e60*/  FMUL.FTZ R14, R145, R14 ;  /* 0x0000000e910e7220 */ /* 0x000fe20000410000 */
[----:B------:R-:W-:Y:S01]  /*3e70*/  FSEL R146, R116, RZ, !P2 ;  /* 0x000000ff74927208 */ /* 0x000fe20005000000 */
[----:B------:R-:W-:Y:S01]  /*3e80*/  FFMA.FTZ R12, R147, R12, R144 ;  /* 0x0000000c930c7223 */ /* 0x000fe20000010090 */
[----:B-1----:R-:W-:Y:S01]  /*3e90*/  FSEL R149, R15, 1, !P2 ;  /* 0x3f8000000f957808 */ /* 0x002fe20005000000 */
[----:B------:R-:W1:Y:S01]  /*3ea0*/  MUFU.EX2 R161, R161 ;  /* 0x000000a100a17308 */ /* 0x000e620000000800 */
[----:B------:R-:W-:Y:S01]  /*3eb0*/  ISETP.GE.U32.AND P4, PT, R60, R18, PT ;  /* 0x000000123c00720c */ /* 0x000fe20003f86070 */
[----:B------:R-:W-:Y:S01]  /*3ec0*/  FMUL.FTZ R14, R147, R14 ;  /* 0x0000000e930e7220 */ /* 0x000fe20000410000 */
[----:B------:R-:W-:Y:S01]  /*3ed0*/  FSEL R148, R123, RZ, !P3 ;  /* 0x000000ff7b947208 */ /* 0x000fe20005800000 */
[----:B------:R-:W-:Y:S01]  /*3ee0*/  FFMA.FTZ R12, R149, R12, R146 ;  /* 0x0000000c950c7223 */ /* 0x000fe20000010092 */
[----:B--2---:R-:W-:Y:S01]  /*3ef0*/  FSEL R153, R132, 1, !P4 ;  /* 0x3f80000084997808 */ /* 0x004fe20006000000 */
[----:B------:R-:W-:-:S02]  /*3f00*/  FMUL.FTZ R132, R131, R104 ;  /* 0x0000006883847220 */ /* 0x000fc40000410000 */
[----:B------:R-:W2:Y:S01]  /*3f10*/  MUFU.EX2 R136, R136 ;  /* 0x0000008800887308 */ /* 0x000ea20000000800 */
[----:B------:R-:W-:Y:S01]  /*3f20*/  FMUL.FTZ R14, R149, R14 ;  /* 0x0000000e950e7220 */ /* 0x000fe20000410000 */
[----:B------:R-:W-:Y:S01]  /*3f30*/  ISETP.GE.U32.AND P5, PT, R59, R18, PT ;  /* 0x000000123b00720c */ /* 0x000fe20003fa6070 */
[----:B------:R-:W-:Y:S01]  /*3f40*/  FFMA.FTZ R12, R151, R12, R148 ;  /* 0x0000000c970c7223 */ /* 0x000fe20000010094 */
[----:B------:R-:W-:Y:S01]  /*3f50*/  FSEL R150, R115, RZ, !P4 ;  /* 0x000000ff73967208 */ /* 0x000fe20006000000 */
[----:B------:R-:W-:-:S03]  /*3f60*/  FMUL.FTZ R130, R131, R106 ;  /* 0x0000006a83827220 */ /* 0x000fc60000410000 */
[----:B------:R-:W5:Y:S01]  /*3f70*/  MUFU.EX2 R134, R134 ;  /* 0x0000008600867308 */ /* 0x000f620000000800 */
[----:B------:R-:W-:Y:S01]  /*3f80*/  FMUL.FTZ R14, R151, R14 ;  /* 0x0000000e970e7220 */ /* 0x000fe20000410000 */
[----:B------:R-:W-:Y:S01]  /*3f90*/  ISETP.GE.U32.AND P6, PT, R58, R18, PT ;  /* 0x000000123a00720c */ /* 0x000fe20003fc6070 */
[----:B------:R-:W-:Y:S01]  /*3fa0*/  FFMA.FTZ R12, R153, R12, R150 ;  /* 0x0000000c990c7223 */ /* 0x000fe20000010096 */
[----:B------:R-:W-:Y:S02]  /*3fb0*/  FSEL R152, R124, RZ, !P5 ;  /* 0x000000ff7c987208 */ /* 0x000fe40006800000 */
[----:B----4-:R-:W-:Y:S02]  /*3fc0*/  FSEL R155, R155, 1, !P5 ;  /* 0x3f8000009b9b7808 */ /* 0x010fe40006800000 */
[----:B------:R-:W4:Y:S01]  /*3fd0*/  MUFU.EX2 R132, R132 ;  /* 0x0000008400847308 */ /* 0x000f220000000800 */
[----:B------:R-:W-:Y:S02]  /*3fe0*/  FMUL.FTZ R14, R153, R14 ;  /* 0x0000000e990e7220 */ /* 0x000fe40000410000 */
[----:B------:R-:W-:Y:S01]  /*3ff0*/  FMUL.FTZ R128, R131, R108 ;  /* 0x0000006c83807220 */ /* 0x000fe20000410000 */
[----:B------:R-:W-:Y:S01]  /*4000*/  ISETP.GE.U32.AND P1, PT, R57, R18, PT ;  /* 0x000000123900720c */ /* 0x000fe20003f26070 */
[----:B------:R-:W-:Y:S01]  /*4010*/  FFMA.FTZ R12, R155, R12, R152 ;  /* 0x0000000c9b0c7223 */ /* 0x000fe20000010098 */
[----:B------:R-:W-:-:S02]  /*4020*/  FSEL R154, R114, RZ, !P6 ;  /* 0x000000ff729a7208 */ /* 0x000fc40007000000 */
[----:B------:R-:W0:Y:S01]  /*4030*/  MUFU.EX2 R130, R130 ;  /* 0x0000008200827308 */ /* 0x000e220000000800 */
[----:B-1----:R-:W-:Y:S01]  /*4040*/  FSEL R161, R161, 1, !P6 ;  /* 0x3f800000a1a17808 */ /* 0x002fe20007000000 */
[----:B------:R-:W-:Y:S01]  /*4050*/  FMUL.FTZ R14, R155, R14 ;  /* 0x0000000e9b0e7220 */ /* 0x000fe20000410000 */
[----:B------:R-:W-:Y:S02]  /*4060*/  ISETP.GE.U32.AND P2, PT, R56, R18, PT ;  /* 0x000000123800720c */ /* 0x000fe40003f46070 */
[----:B------:R-:W-:Y:S01]  /*4070*/  FSEL R139, R125, RZ, !P1 ;  /* 0x000000ff7d8b7208 */ /* 0x000fe20004800000 */
[C---:B------:R-:W-:Y:S01]  /*4080*/  FFMA.FTZ R12, R161.reuse, R12, R154 ;  /* 0x0000000ca10c7223 */ /* 0x040fe2000001009a */
[----:B--2---:R-:W-:Y:S01]  /*4090*/  FSEL R136, R136, 1, !P1 ;  /* 0x3f80000088887808 */ /* 0x004fe20004800000 */
[----:B------:R-:W1:Y:S01]  /*40a0*/  MUFU.EX2 R128, R128 ;  /* 0x0000008000807308 */ /* 0x000e620000000800 */
[----:B------:R-:W-:Y:S01]  /*40b0*/  FMUL.FTZ R13, R161, R14 ;  /* 0x0000000ea10d7220 */ /* 0x000fe20000410000 */
[----:B------:R-:W-:-:S02]  /*40c0*/  ISETP.GE.U32.AND P3, PT, R55, R18, PT ;  /* 0x000000123700720c */ /* 0x000fc40003f66070 */
[----:B------:R-:W-:Y:S01]  /*40d0*/  FSEL R137, R112, RZ, !P2 ;  /* 0x000000ff70897208 */ /* 0x000fe20005000000 */
[----:B------:R-:W-:Y:S01]  /*40e0*/  FFMA.FTZ R12, R136, R12, R139 ;  /* 0x0000000c880c7223 */ /* 0x000fe2000001008b */
[----:B-----5:R-:W-:Y:S01]  /*40f0*/  FSEL R134, R134, 1, !P2 ;  /* 0x3f80000086867808 */ /* 0x020fe20005000000 */
[----:B------:R-:W-:Y:S01]  /*4100*/  FMUL.FTZ R13, R136, R13 ;  /* 0x0000000d880d7220 */ /* 0x000fe20000410000 */
[----:B------:R-:W-:Y:S02]  /*4110*/  ISETP.GE.U32.AND P4, PT, R54, R18, PT ;  /* 0x000000123600720c */ /* 0x000fe40003f86070 */
[----:B------:R-:W-:Y:S01]  /*4120*/  FSEL R135, R126, RZ, !P3 ;  /* 0x000000ff7e877208 */ /* 0x000fe20005800000 */
[----:B------:R-:W-:Y:S01]  /*4130*/  FFMA.FTZ R12, R134, R12, R137 ;  /* 0x0000000c860c7223 */ /* 0x000fe20000010089 */
[----:B----4-:R-:W-:Y:S01]  /*4140*/  FSEL R132, R132, 1, !P3 ;  /* 0x3f80000084847808 */ /* 0x010fe20005800000 */
[----:B------:R-:W-:Y:S01]  /*4150*/  FMUL.FTZ R13, R134, R13 ;  /* 0x0000000d860d7220 */ /* 0x000fe20000410000 */
[----:B------:R-:W-:-:S02]  /*4160*/  ISETP.GE.U32.AND P5, PT, R53, R18, PT ;  /* 0x000000123500720c */ /* 0x000fc40003fa6070 */
[----:B------:R-:W-:Y:S01]  /*4170*/  FSEL R133, R110, RZ, !P4 ;  /* 0x000000ff6e857208 */ /* 0x000fe20006000000 */
[----:B------:R-:W-:Y:S01]  /*4180*/  FFMA.FTZ R12, R132, R12, R135 ;  /* 0x0000000c840c7223 */ /* 0x000fe20000010087 */
[----:B0-----:R-:W-:Y:S01]  /*4190*/  FSEL R130, R130, 1, !P4 ;  /* 0x3f80000082827808 */ /* 0x001fe20006000000 */
[----:B------:R-:W-:Y:S01]  /*41a0*/  FMUL.FTZ R13, R132, R13 ;  /* 0x0000000d840d7220 */ /* 0x000fe20000410000 */
[----:B------:R-:W-:Y:S02]  /*41b0*/  FSEL R131, R127, RZ, !P5 ;  /* 0x000000ff7f837208 */ /* 0x000fe40006800000 */
[----:B-1----:R-:W-:Y:S01]  /*41c0*/  FSEL R128, R128, 1, !P5 ;  /* 0x3f80000080807808 */ /* 0x002fe20006800000 */
[C---:B------:R-:W-:Y:S02]  /*41d0*/  FFMA.FTZ R12, R130.reuse, R12, R133 ;  /* 0x0000000c820c7223 */ /* 0x040fe40000010085 */
[----:B------:R-:W-:Y:S02]  /*41e0*/  FMUL.FTZ R15, R130, R13 ;  /* 0x0000000d820f7220 */ /* 0x000fe40000410000 */
[----:B------:R-:W-:-:S02]  /*41f0*/  FFMA.FTZ R13, R128, R12, R131 ;  /* 0x0000000c800d7223 */ /* 0x000fc40000010083 */
        /* <DEDUP_REMOVED lines=19> */
[----:B------:R-:W-:Y:S02]  /*4330*/  MOV R15, RZ ;  /* 0x000000ff000f7202 */ /* 0x000fe40000000f00 */
[----:B------:R-:W-:Y:S02]  /*4340*/  MOV R14, 0x3f800000 ;  /* 0x3f800000000e7802 */ /* 0x000fe40000000f00 */
[----:B------:R-:W-:-:S04]  /*4350*/  ISETP.NE.AND P2, PT, R70, 0x1f, PT ;  /* 0x0000001f4600780c */ /* 0x000fc80003f45270 */
[----:B------:R-:W-:Y:S03]  /*4360*/  @!P0 LDS.64 R14, [R129.X8+0x870] ;  /* 0x00087000810e8984 */ /* 0x000fe60000008a00 */
        /* <DEDUP_REMOVED lines=17> */
[----:B0-----:R-:W-:Y:S01]  /*4480*/  @!P3 MOV R162, R14 ;  /* 0x0000000e00a2b202 */ /* 0x001fe20000000f00 */
[----:B-1----:R-:W-:-:S10]  /*4490*/  @!P3 IMAD.MOV.U32 R164, RZ, RZ, R15 ;  /* 0x000000ffffa4b224 */ /* 0x002fd400078e000f */
        /* <DEDUP_REMOVED lines=26> */
.L_x_4111:
[----:B------:R-:W-:Y:S05]  /*4640*/  BSYNC B0 ;  /* 0x0000000000007941 */ /* 0x000fea0003800000 */
.L_x_4110:
[----:B------:R-:W-:Y:S01]  /*4650*/  FFMA.FTZ R136, R136, R154, R139 ;  /* 0x0000009a88887223 */ /* 0x000fe2000001008b */
[----:B0-----:R-:W-:Y:S01]  /*4660*/  IADD3 R129, R129, 0x1, RZ ;  /* 0x0000000181817810 */ /* 0x001fe20007ffe0ff */
[----:B------:R-:W-:Y:S02]  /*4670*/  FFMA.FTZ R83, R138, R160, R83 ;  /* 0x000000a08a537223 */ /* 0x000fe40000010053 */
[----:B------:R-:W-:Y:S01]  /*4680*/  FFMA.FTZ R134, R134, R136, R137 ;  /* 0x0000008886867223 */ /* 0x000fe20000010089 */
[----:B------:R-:W-:Y:S01]  /*4690*/  ISETP.GE.AND P1, PT, R129, c[0x0][0x16c], PT ;  /* 0x00005b0081007a0c */ /* 0x000fe20003f26270 */
[----:B------:R-:W-:Y:S02]  /*46a0*/  FFMA.FTZ R85, R138, R158, R85 ;  /* 0x0000009e8a557223 */ /* 0x000fe40000010055 */
[----:B------:R-:W-:Y:S02]  /*46b0*/  FFMA.FTZ R132, R132, R134, R135 ;  /* 0x0000008684847223 */ /* 0x000fe40000010087 */
[----:B------:R-:W-:-:S02]  /*46c0*/  FFMA.FTZ R87, R138, R156, R87 ;  /* 0x0000009c8a577223 */ /* 0x000fc40000010057 */
[----:B------:R-:W-:Y:S02]  /*46d0*/  FFMA.FTZ R130, R130, R132, R133 ;  /* 0x0000008482827223 */ /* 0x000fe40000010085 */
[----:B------:R-:W-:Y:S02]  /*46e0*/  FFMA.FTZ R89, R138, R140, R89 ;  /* 0x0000008c8a597223 */ /* 0x000fe40000010059 */
        /* <DEDUP_REMOVED lines=14> */
.L_x_4109:
[----:B------:R-:W-:Y:S01]  /*47d0*/  BAR.SYNC.DEFER_BLOCKING 0x0 ;  /* 0x0000000000007b1d */ /* 0x000fe20000010000 */
[----:B------:R-:W-:Y:S01]  /*47e0*/  ISETP.NE.AND P0, PT, R80, RZ, PT ;  /* 0x000000ff5000720c */ /* 0x000fe20003f05270 */
[----:B------:R-:W-:Y:S01]  /*47f0*/  IMAD R12, R100, c[0x0][0x200], RZ ;  /* 0x00008000640c7a24 */ /* 0x000fe200078e02ff */
[----:B------:R-:W-:Y:S01]  /*4800*/  LOP3.LUT R115, R77, 0x20, RZ, 0xfc, !PT ;  /* 0x000000204d737812 */ /* 0x000fe200078efcff */
[----:B------:R-:W-:Y:S01]  /*4810*/  IMAD.WIDE.U32 R14, R79, c[0x0][0x200], RZ ;  /* 0x000080004f0e7a25 */ /* 0x000fe200078e00ff */
[----:B------:R-:W-:Y:S01]  /*4820*/  MOV R149, 0xfffffe00 ;  /* 0xfffffe0000957802 */ /* 0x000fe20000000f00 */
[----:B------:R-:W-:Y:S01]  /*4830*/  BSSY B0, `(.L_x_4113) ;  /* 0x0000047000007945 */ /* 0x000fe20003800000 */
[----:B------:R-:W-:Y:S01]  /*4840*/  SHF.L.U32 R82, R115, 0x2, RZ ;  /* 0x0000000273527819 */ /* 0x000fe200000006ff */
[----:B------:R-:W-:Y:S01]  /*4850*/  IMAD R21, R79, c[0x0][0x204], R12 ;  /* 0x000081004f157a24 */ /* 0x000fe200078e020c */
[----:B------:R-:W-:Y:S01]  /*4860*/  SHF.L.U32 R12, R68, 0x9, RZ ;  /* 0x00000009440c7819 */ /* 0x000fe200000006ff */
[----:B------:R-:W-:Y:S01]  /*4870*/  IMAD R18, R78, c[0x0][0x208], RZ ;  /* 0x000082004e127a24 */ /* 0x000fe200078e02ff */
[----:B------:R-:W-:Y:S01]  /*4880*/  SHF.L.U64.HI R84, R115, 0x2, R75 ;  /* 0x0000000273547819 */ /* 0x000fe2000001024b */
[----:B------:R-:W-:Y:S01]  /*4890*/  IMAD R86, R68, R149, c[0x0][0x168] ;  /* 0x00005a0044567624 */ /* 0x000fe200078e0295 */
[----:B------:R-:W-:Y:S01]  /*48a0*/  IADD3 R15, R15, R21, RZ ;  /* 0x000000150f0f7210 */ /* 0x000fe20007ffe0ff */
[----:B------:R-:W-:Y:S01]  /*48b0*/  IMAD R19, R81, c[0x0][0x20c], R18 ;  /* 0x0000830051137a24 */ /* 0x000fe200078e0212 */
[----:B------:R-:W-:-:S03]  /*48c0*/  @!P0 MOV R13, 0xfffffe00 ;  /* 0xfffffe00000d8802 */ /* 0x000fc60000000f00 */
[----:B------:R-:W-:-:S04]  /*48d0*/  IMAD.WIDE.U32 R14, R81, c[0x0][0x208], R14 ;  /* 0x00008200510e7a25 */ /* 0x000fc800078e000e */
[----:B------:R-:W-:Y:S01]  /*48e0*/  @!P0 IMAD R16, R68, R13, c[0x0][0x168] ;  /* 0x00005a0044108624 */ /* 0x000fe200078e020d */
[----:B------:R-:W-:Y:S01]  /*48f0*/  SHF.R.S32.HI R13, RZ, 0x1f, R12 ;  /* 0x0000001fff0d7819 */ /* 0x000fe2000001140c */
[----:B------:R-:W-:Y:S01]  /*4900*/  STS [R0.X4], R83 ;  /* 0x0000005300007388 */ /* 0x000fe20000004800 */
[----:B------:R-:W-:Y:S02]  /*4910*/  IADD3 R17, P1, R12, R14, RZ ;  /* 0x0000000e0c117210 */ /* 0x000fe40007f3e0ff */
[----:B------:R-:W-:Y:S01]  /*4920*/  IADD3 R14, P5, R82, c[0x0][0x258], RZ ;  /* 0x00009600520e7a10 */ /* 0x000fe20007fbe0ff */
[----:B------:R-:W-:Y:S01]  /*4930*/  STS [R0.X4+0x4], R85 ;  /* 0x0000045500007388 */ /* 0x000fe20000004800 */
[----:B------:R-:W-:Y:S02]  /*4940*/  IADD3.X R18, R13, R19, R15, P1, !PT ;  /* 0x000000130d127210 */ /* 0x000fe40000ffe40f */
[----:B------:R-:W-:Y:S01]  /*4950*/  IADD3.X R15, R84, c[0x0][0x25c], RZ, P5, !PT ;  /* 0x00009700540f7a10 */ /* 0x000fe20002ffe4ff */
[----:B------:R-:W-:Y:S01]  /*4960*/  STS [R0.X4+0x8], R87 ;  /* 0x0000085700007388 */ /* 0x000fe20000004800 */
[----:B------:R-:W-:-:S02]  /*4970*/  LEA R14, P6, R17, R14, 0x2 ;  /* 0x0000000e110e7211 */ /* 0x000fc400078c10ff */
[----:B------:R-:W-:Y:S01]  /*4980*/  ISETP.GE.AND P1, PT, R77, R86, PT ;  /* 0x000000564d00720c */ /* 0x000fe20003f26270 */
        /* <DEDUP_REMOVED lines=33> */
[----:B0-----:R-:W-:-:S04]  /*4ba0*/  IADD3 R16, P5, R77, R12, RZ ;  /* 0x0000000c4d107210 */ /* 0x001fc80007fbe0ff */
[----:B------:R-:W-:Y:S01]  /*4bb0*/  IADD3.X R17, R75, R13, RZ, P5, !PT ;  /* 0x0000000d4b117210 */ /* 0x000fe20002ffe4ff */
[----:B------:R-:W0:Y:S02]  /*4bc0*/  LDS R88, [0x840] ;  /* 0x00084000ff587984 */ /* 0x000e240000000800 */
[-C--:B0-----:R-:W-:Y:S02]  /*4bd0*/  ISETP.GE.AND P4, PT, R77, R88.reuse, PT ;  /* 0x000000584d00720c */ /* 0x081fe40003f86270 */
        /* <DEDUP_REMOVED lines=12> */
.L_x_4114:
[----:B------:R-:W-:Y:S05]  /*4ca0*/  BSYNC B0 ;  /* 0x0000000000007941 */ /* 0x000fea0003800000 */
.L_x_4113:
[-C--:B------:R-:W-:Y:S01]  /*4cb0*/  ISETP.GE.AND P5, PT, R47, R88.reuse, PT ;  /* 0x000000582f00720c */ /* 0x080fe20003fa6270 */
[----:B0-----:R-:W-:Y:S01]  /*4cc0*/  IMAD R20, R100, c[0x0][0x1f0], RZ ;  /* 0x00007c0064147a24 */ /* 0x001fe200078e02ff */
[----:B------:R-:W-:Y:S01]  /*4cd0*/  @!P3 STG.E [R14.64+0x80], R129 ;  /* 0x000080810e00b986 */ /* 0x000fe2000c101904 */
[-C--:B------:R-:W-:Y:S01]  /*4ce0*/  ISETP.GE.AND P3, PT, R49, R88.reuse, PT ;  /* 0x000000583100720c */ /* 0x080fe20003f66270 */
[C---:B------:R-:W-:Y:S01]  /*4cf0*/  IMAD.WIDE.U32 R18, R79.reuse, c[0x0][0x1f0], RZ ;  /* 0x00007c004f127a25 */ /* 0x040fe200078e00ff */
[-C--:B------:R-:W-:Y:S01]  /*4d00*/  ISETP.GE.AND P4, PT, R48, R88.reuse, PT ;  /* 0x000000583000720c */ /* 0x080fe20003f86270 */
[----:B------:R0:W-:Y:S01]  /*4d10*/  @!P2 STG.E [R14.64], R127 ;  /* 0x0000007f0e00a986 */ /* 0x0001e2000c101904 */
[-C--:B------:R-:W-:Y:S01]  /*4d20*/  ISETP.GE.AND P2, PT, R50, R88.reuse, PT ;  /* 0x000000583200720c */ /* 0x080fe20003f46270 */
[C---:B------:R-:W-:Y:S01]  /*4d30*/  IMAD R125, R79.reuse, c[0x0][0x1f4], R20 ;  /* 0x00007d004f7d7a24 */ /* 0x040fe200078e0214 */
[----:B------:R-:W-:Y:S01]  /*4d40*/  ISETP.GE.AND P6, PT, R46, R88, PT ;  /* 0x000000582e00720c */ /* 0x000fe20003fc6270 */
[----:B------:R-:W-:-:S03]  /*4d50*/  @!P1 IMAD.WIDE.U32 R20, R79, c[0x0][0x1f0], R12 ;  /* 0x00007c004f149a25 */ /* 0x000fc600078e000c */
[----:B------:R-:W-:Y:S01]  /*4d60*/  @!P5 STG.E [R14.64+0x280], R137 ;  /* 0x000280890e00d986 */ /* 0x000fe2000c101904 */
[-C--:B------:R-:W-:Y:S01]  /*4d70*/  ISETP.GE.AND P5, PT, R45, R88.reuse, PT ;  /* 0x000000582d00720c */ /* 0x080fe20003fa6270 */
[----:B------:R-:W-:Y:S01]  /*4d80*/  IMAD R90, R78, c[0x0][0x1f8], RZ ;  /* 0x00007e004e5a7a24 */ /* 0x000fe200078e02ff */
[----:B------:R-:W-:Y:S01]  /*4d90*/  @!P1 IADD3 R21, R125, R21, RZ ;  /* 0x000000157d159210 */ /* 0x000fe20007ffe0ff */
[----:B------:R-:W-:Y:S01]  /*4da0*/  @!P3 STG.E [R14.64+0x180], R133 ;  /* 0x000180850e00b986 */ /* 0x000fe2000c101904 */
[----:B------:R-:W-:Y:S01]  /*4db0*/  IADD3 R19, R19, R125, RZ ;  /* 0x0000007d13137210 */ /* 0x000fe20007ffe0ff */
[C---:B0-----:R-:W-:Y:S01]  /*4dc0*/  IMAD R127, R81.reuse, c[0x0][0x1fc], R90 ;  /* 0x00007f00517f7a24 */ /* 0x041fe200078e025a */
[-C--:B------:R-:W-:Y:S01]  /*4dd0*/  ISETP.GE.AND P3, PT, R42, R88.reuse, PT ;  /* 0x000000582a00720c */ /* 0x080fe20003f66270 */
[----:B------:R-:W-:Y:S01]  /*4de0*/  @!P1 IMAD.WIDE.U32 R20, R81, c[0x0][0x1f8], R20 ;  /* 0x00007e0051149a25 */ /* 0x000fe200078e0014 */
[----:B------:R-:W-:Y:S01]  /*4df0*/  @!P2 STG.E [R14.64+0x100], R131 ;  /* 0x000100830e00a986 */ /* 0x000fe2000c101904 */
[----:B------:R-:W-:-:S02]  /*4e00*/  ISETP.GE.AND P2, PT, R44, R88, PT ;  /* 0x000000582c00720c */ /* 0x000fc40003f46270 */
[----:B------:R-:W-:Y:S01]  /*4e10*/  IMAD.WIDE.U32 R18, R81, c[0x0][0x1f8], R18 ;  /* 0x00007e0051127a25 */ /* 0x000fe200078e0012 */
[----:B------:R-:W-:Y:S01]  /*4e20*/  @!P4 STG.E [R14.64+0x200], R135 ;  /* 0x000200870e00c986 */ /* 0x000fe2000c101904 */
[----:B------:R-:W-:-:S03]  /*4e30*/  ISETP.GE.AND P4, PT, R43, R88, PT ;  /* 0x000000582b00720c */ /* 0x000fc60003f86270 */
[----:B------:R-:W-:Y:S01]  /*4e40*/  @!P6 STG.E [R14.64+0x300], R139 ;  /* 0x0003008b0e00e986 */ /* 0x000fe2000c101904 */
[----:B------:R-:W-:-:S03]  /*4e50*/  @!P1 IADD3 R90, P6, R77, R20, RZ ;  /* 0x000000144d5a9210 */ /* 0x000fc60007fde0ff */
[----:B------:R-:W-:Y:S01]  /*4e60*/  @!P5 STG.E [R14.64+0x380], R141 ;  /* 0x0003808d0e00d986 */ /* 0x000fe2000c101904 */
[----:B------:R-:W-:Y:S02]  /*4e70*/  @!P1 IADD3.X R125, R75, R21, R127, P6, !PT ;  /* 0x000000154b7d9210 */ /* 0x000fe400037fe47f */
[----:B------:R-:W-:Y:S01]  /*4e80*/  IADD3 R20, P6, R12, R18, RZ ;  /* 0x000000120c147210 */ /* 0x000fe20007fde0ff */
[----:B------:R-:W-:Y:S01]  /*4e90*/  @!P2 STG.E [R14.64+0x400], R143 ;  /* 0x0004008f0e00a986 */ /* 0x000fe2000c101904 */
[----:B------:R-:W-:Y:S02]  /*4ea0*/  IADD3 R18, P5, R82, c[0x0][0x268], RZ ;  /* 0x00009a0052127a10 */ /* 0x000fe40007fbe0ff */
[----:B------:R-:W-:Y:S01]  /*4eb0*/  IADD3.X R21, R13, R127, R19, P6, !PT ;  /* 0x0000007f0d157210 */ /* 0x000fe200037fe413 */
[----:B------:R-:W-:Y:S01]  /*4ec0*/  @!P4 STG.E [R14.64+0x480], R145 ;  /* 0x000480910e00c986 */ /* 0x000fe2000c101904 */
[----:B------:R-:W-:Y:S02]  /*4ed0*/  IADD3.X R19, R84, c[0x0][0x26c], RZ, P5, !PT ;  /* 0x00009b0054137a10 */ /* 0x000fe40002ffe4ff */
[-C--:B------:R-:W-:Y:S01]  /*4ee0*/  ISETP.GE.AND P4, PT, R41, R88.reuse, PT ;  /* 0x000000582900720c */ /* 0x080fe20003f86270 */
[----:B------:R-:W-:Y:S01]  /*4ef0*/  @!P3 STG.E [R14.64+0x500], R147 ;  /* 0x000500930e00b986 */ /* 0x000fe2000c101904 */
[----:B------:R-:W-:-:S02]  /*4f00*/  ISETP.GE.AND P3, PT, R40, R88, PT ;  /* 0x000000582800720c */ /* 0x000fc40003f66270 */
[-C--:B------:R-:W-:Y:S02]  /*4f10*/  ISETP.GE.AND P2, PT, R39, R88.reuse, PT ;  /* 0x000000582700720c */ /* 0x080fe40003f46270 */
[----:B------:R-:W-:Y:S01]  /*4f20*/  ISETP.GE.AND P5, PT, R38, R88, PT ;  /* 0x000000582600720c */ /* 0x000fe20003fa6270 */
[----:B------:R-:W-:Y:S01]  /*4f30*/  HFMA2.MMA R88, -RZ, RZ, 0, 0 ;  /* 0x00000000ff587435 */ /* 0x000fe200000001ff */
[----:B------:R-:W-:-:S04]  /*4f40*/  LEA R18, P6, R20, R18, 0x2 ;  /* 0x0000001214127211 */ /* 0x000fc800078c10ff */
[----:B------:R-:W-:Y:S01]  /*4f50*/  LEA.HI.X R19, R20, R19, R21, 0x2, P6 ;  /* 0x0000001314137211 */ /* 0x000fe200030f1415 */
[----:B------:R0:W-:Y:S01]  /*4f60*/  @!P4 STG.E [R14.64+0x580], R119 ;  /* 0x000580770e00c986 */ /* 0x0001e2000c101904 */
[----:B------:R-:W-:-:S03]  /*4f70*/  @!P1 LEA R20, P6, R90, c[0x0][0x268], 0x2 ;  /* 0x00009a005a149a11 */ /* 0x000fc600078c10ff */
[----:B------:R-:W-:Y:S01]  /*4f80*/  @!P3 STG.E [R14.64+0x600], R121 ;  /* 0x000600790e00b986 */ /* 0x000fe2000c101904 */
[----:B------:R-:W-:Y:S02]  /*4f90*/  @!P1 LEA.HI.X R21, R90, c[0x0][0x26c], R125, 0x2, P6 ;  /* 0x00009b005a159a11 */ /* 0x000fe400030f147d */
[-C--:B------:R-:W-:Y:S01]  /*4fa0*/  ISETP.GE.AND P3, PT, R115, R86.reuse, PT ;  /* 0x000000567300720c */ /* 0x080fe20003f66270 */
[----:B------:R-:W-:Y:S04]  /*4fb0*/  @!P2 STG.E [R14.64+0x680], R123 ;  /* 0x0006807b0e00a986 */ /* 0x000fe8000c101904 */
[----:B------:R1:W-:Y:S04]  /*4fc0*/  @!P5 STG.E [R14.64+0x700], R117 ;  /* 0x000700750e00d986 */ /* 0x0003e8000c101904 */
[----:B------:R-:W-:Y:S01]  /*4fd0*/  BAR.SYNC.DEFER_BLOCKING 0x0 ;  /* 0x0000000000007b1d */ /* 0x000fe20000010000 */
[----:B------:R-:W-:-:S02]  /*4fe0*/  ISETP.GE.AND P2, PT, R50, R86, PT ;  /* 0x000000563200720c */ /* 0x000fc40003f46270 */
[-C--:B------:R-:W-:Y:S02]  /*4ff0*/  ISETP.GE.AND P5, PT, R48, R86.reuse, PT ;  /* 0x000000563000720c */ /* 0x080fe40003fa6270 */
[----:B------:R-:W-:Y:S02]  /*5000*/  MOV R125, RZ ;  /* 0x000000ff007d7202 */ /* 0x000fe40000000f00 */
[----:B0-----:R-:W-:Y:S01]  /*5010*/  MOV R119, RZ ;  /* 0x000000ff00777202 */ /* 0x001fe20000000f00 */
[----:B-1----:R-:W-:Y:S01]  /*5020*/  CS2R R14, SRZ ;  /* 0x00000000000e7805 */ /* 0x002fe2000001ff00 */
        /* <DEDUP_REMOVED lines=12> */
[----:B------:R-:W-:-:S03]  /*50f0*/  ISETP.GE.AND P5, PT, R43, R86, PT ;  /* 0x000000562b00720c */ /* 0x000fc60003fa6270 */
[----:B------:R-:W4:Y:S01]  /*5100*/  @!P1 LDG.E R14, [R18.64+0x180] ;  /* 0x00018004120e9981 */ /* 0x000f22000c1e1900 */
[-C--:B------:R-:W-:Y:S01]  /*5110*/  ISETP.GE.AND P1, PT, R44, R86.reuse, PT ;  /* 0x000000562c00720c */ /* 0x080fe20003f26270 */
[----:B0-----:R-:W-:Y:S01]  /*5120*/  CS2R R20, SRZ ;  /* 0x0000000000147805 */ /* 0x001fe2000001ff00 */
[----:B------:R-:W-:Y:S01]  /*5130*/  MOV R117, RZ ;  /* 0x000000ff00757202 */ /* 0x000fe20000000f00 */
[----:B------:R-:W4:Y:S01]  /*5140*/  @!P4 LDG.E R92, [R18.64+0x280] ;  /* 0x00028004125cc981 */ /* 0x000f22000c1e1900 */
[----:B------:R-:W-:-:S03]  /*5150*/  ISETP.GE.AND P4, PT, R42, R86, PT ;  /* 0x000000562a00720c */ /* 0x000fc60003f86270 */
        /* <DEDUP_REMOVED lines=41> */
[----:B------:R-:W-:Y:S04]  /*53f0*/  LDS R92, [R0.X4+0x1c] ;  /* 0x00001c00005c7984 */ /* 0x000fe80000004800 */
[----:B------:R-:W4:Y:S04]  /*5400*/  LDS R88, [R0.X4+0x24] ;  /* 0x0000240000587984 */ /* 0x000f280000004800 */
[----:B------:R-:W5:Y:S04]  /*5410*/  LDS R20, [R0.X4+0x2c] ;  /* 0x00002c0000147984 */ /* 0x000f680000004800 */
[----:B------:R-:W3:Y:S04]  /*5420*/  LDS R96, [R0.X4+0x14] ;  /* 0x0000140000607984 */ /* 0x000ee80000004800 */
[----:B------:R-:W3:Y:S04]  /*5430*/  LDS R21, [R0.X4+0x28] ;  /* 0x0000280000157984 */ /* 0x000ee80000004800 */
[----:B------:R-:W-:Y:S01]  /*5440*/  LDS R19, [R0.X4+0x3c] ;  /* 0x00003c0000137984 */ /* 0x000fe20000004800 */
[----:B0-----:R-:W-:-:S03]  /*5450*/  FMUL.FTZ R14, R108, -1.4426950216293334961 ;  /* 0xbfb8aa3b6c0e7820 */ /* 0x001fc60000410000 */
[----:B------:R-:W0:Y:S01]  /*5460*/  LDS R98, [R0.X4+0x10] ;  /* 0x0000100000627984 */ /* 0x000e220000004800 */
[----:B-1----:R-:W-:-:S03]  /*5470*/  FMUL.FTZ R15, R106, -1.4426950216293334961 ;  /* 0xbfb8aa3b6a0f7820 */ /* 0x002fc60000410000 */
[----:B------:R-:W1:Y:S01]  /*5480*/  LDS R94, [R0.X4+0x18] ;  /* 0x00001800005e7984 */ /* 0x000e620000004800 */
[----:B--2---:R-:W-:Y:S01]  /*5490*/  FMUL.FTZ R18, R104, -1.4426950216293334961 ;  /* 0xbfb8aa3b68127820 */ /* 0x004fe20000410000 */
[----:B------:R2:W-:Y:S02]  /*54a0*/  MUFU.EX2 R112, R14 ;  /* 0x0000000e00707308 */ /* 0x0005e40000000800 */
[----:B------:R-:W0:Y:S06]  /*54b0*/  LDS R90, [R0.X4+0x20] ;  /* 0x00002000005a7984 */ /* 0x000e2c0000004800 */
[----:B------:R4:W-:Y:S01]  /*54c0*/  MUFU.EX2 R114, R15 ;  /* 0x0000000f00727308 */ /* 0x0009e20000000800 */
[----:B--2---:R-:W2:Y:S07]  /*54d0*/  LDS R14, [R0.X4+0x30] ;  /* 0x00003000000e7984 */ /* 0x004eae0000004800 */
[----:B------:R3:W-:Y:S01]  /*54e0*/  MUFU.EX2 R116, R18 ;  /* 0x0000001200747308 */ /* 0x0007e20000000800 */
[----:B----4-:R-:W4:Y:S04]  /*54f0*/  LDS R15, [R0.X4+0x34] ;  /* 0x00003400000f7984 */ /* 0x010f280000004800 */
[----:B---3--:R-:W3:Y:S01]  /*5500*/  LDS R18, [R0.X4+0x38] ;  /* 0x0000380000127984 */ /* 0x008ee20000004800 */
[----:B------:R-:W-:-:S04]  /*5510*/  FMUL.FTZ R110, R102, -1.4426950216293334961 ;  /* 0xbfb8aa3b666e7820 */ /* 0x000fc80000410000 */
[----:B------:R1:W2:Y:S01]  /*5520*/  MUFU.EX2 R117, R110 ;  /* 0x0000006e00757308 */ /* 0x0002a20000000800 */
[----:B------:R-:W-:Y:S02]  /*5530*/  FMUL.FTZ R123, R88, -1.4426950216293334961 ;  /* 0xbfb8aa3b587b7820 */ /* 0x000fe40000410000 */
[----:B-----5:R-:W-:Y:S02]  /*5540*/  FMUL.FTZ R125, R20, -1.4426950216293334961 ;  /* 0xbfb8aa3b147d7820 */ /* 0x020fe40000410000 */
[----:B-1----:R-:W-:-:S03]  /*5550*/  FMUL.FTZ R110, R92, -1.4426950216293334961 ;  /* 0xbfb8aa3b5c6e7820 */ /* 0x002fc60000410000 */
[----:B------:R-:W-:Y:S01]  /*5560*/  MUFU.EX2 R123, R123 ;  /* 0x0000007b007b7308 */ /* 0x000fe20000000800 */
[----:B------:R-:W-:Y:S02]  /*5570*/  FMUL.FTZ R119, R96, -1.4426950216293334961 ;  /* 0xbfb8aa3b60777820 */ /* 0x000fe40000410000 */
[----:B------:R-:W-:Y:S02]  /*5580*/  FMUL.FTZ R124, R21, -1.4426950216293334961 ;  /* 0xbfb8aa3b157c7820 */ /* 0x000fe40000410000 */
[----:B0-----:R-:W-:-:S03]  /*5590*/  FMUL.FTZ R118, R98, -1.4426950216293334961 ;  /* 0xbfb8aa3b62767820 */ /* 0x001fc60000410000 */
[----:B------:R0:W1:Y:S01]  /*55a0*/  MUFU.EX2 R121, R110 ;  /* 0x0000006e00797308 */ /* 0x0000620000000800 */
[----:B------:R-:W-:Y:S02]  /*55b0*/  FMUL.FTZ R120, R94, -1.4426950216293334961 ;  /* 0xbfb8aa3b5e787820 */ /* 0x000fe40000410000 */
[----:B------:R-:W-:Y:S02]  /*55c0*/  FMUL.FTZ R122, R90, -1.4426950216293334961 ;  /* 0xbfb8aa3b5a7a7820 */ /* 0x000fe40000410000 */
[----:B--2---:R-:W-:-:S03]  /*55d0*/  FMUL.FTZ R126, R14, -1.4426950216293334961 ;  /* 0xbfb8aa3b0e7e7820 */ /* 0x004fc60000410000 */
[----:B------:R-:W2:Y:S01]  /*55e0*/  MUFU.EX2 R125, R125 ;  /* 0x0000007d007d7308 */ /* 0x000ea20000000800 */
[----:B0-----:R-:W-:Y:S02]  /*55f0*/  FMUL.FTZ R110, R19, -1.4426950216293334961 ;  /* 0xbfb8aa3b136e7820 */ /* 0x001fe40000410000 */
[----:B----4-:R-:W-:Y:S02]  /*5600*/  FMUL.FTZ R127, R15, -1.4426950216293334961 ;  /* 0xbfb8aa3b0f7f7820 */ /* 0x010fe40000410000 */
[----:B------:R-:W-:Y:S02]  /*5610*/  FADD.FTZ R117, R117, 1 ;  /* 0x3f80000075757421 */ /* 0x000fe40000010000 */
[----:B---3--:R-:W-:Y:S01]  /*5620*/  FMUL.FTZ R128, R18, -1.4426950216293334961 ;  /* 0xbfb8aa3b12807820 */ /* 0x008fe20000410000 */
[----:B------:R-:W0:Y:S08]  /*5630*/  MUFU.EX2 R119, R119 ;  /* 0x0000007700777308 */ /* 0x000e300000000800 */
[----:B------:R-:W3:Y:S08]  /*5640*/  MUFU.EX2 R124, R124 ;  /* 0x0000007c007c7308 */ /* 0x000ef00000000800 */
[----:B------:R-:W4:Y:S08]  /*5650*/  MUFU.EX2 R110, R110 ;  /* 0x0000006e006e7308 */ /* 0x000f300000000800 */
[----:B------:R-:W5:Y:S08]  /*5660*/  MUFU.EX2 R118, R118 ;  /* 0x0000007600767308 */ /* 0x000f700000000800 */
[----:B------:R-:W0:Y:S08]  /*5670*/  MUFU.EX2 R120, R120 ;  /* 0x0000007800787308 */ /* 0x000e300000000800 */
[----:B------:R-:W0:Y:S08]  /*5680*/  MUFU.EX2 R122, R122 ;  /* 0x0000007a007a7308 */ /* 0x000e300000000800 */
[----:B------:R-:W0:Y:S08]  /*5690*/  MUFU.EX2 R126, R126 ;  /* 0x0000007e007e7308 */ /* 0x000e300000000800 */
[----:B------:R-:W0:Y:S08]  /*56a0*/  MUFU.EX2 R127, R127 ;  /* 0x0000007f007f7308 */ /* 0x000e300000000800 */
[----:B------:R-:W3:Y:S01]  /*56b0*/  MUFU.EX2 R128, R128 ;  /* 0x0000008000807308 */ /* 0x000ee20000000800 */
[----:B-1----:R-:W-:-:S07]  /*56c0*/  FADD.FTZ R121, R121, 1 ;  /* 0x3f80000079797421 */ /* 0x002fce0000010000 */
[----:B------:R-:W1:Y:S01]  /*56d0*/  MUFU.RCP R117, R117 ;  /* 0x0000007500757308 */ /* 0x000e620000001000 */
[----:B------:R-:W-:Y:S02]  /*56e0*/  FADD.FTZ R123, R123, 1 ;  /* 0x3f8000007b7b7421 */ /* 0x000fe40000010000 */
[----:B--2---:R-:W-:Y:S02]  /*56f0*/  FADD.FTZ R125, R125, 1 ;  /* 0x3f8000007d7d7421 */ /* 0x004fe40000010000 */
[----:B------:R-:W-:Y:S02]  /*5700*/  FADD.FTZ R112, R112, 1 ;  /* 0x3f80000070707421 */ /* 0x000fe40000010000 */
[----:B0-----:R-:W-:Y:S01]  /*5710*/  FADD.FTZ R119, R119, 1 ;  /* 0x3f80000077777421 */ /* 0x001fe20000010000 */
[----:B------:R-:W0:Y:S01]  /*5720*/  MUFU.RCP R121, R121 ;  /* 0x0000007900797308 */ /* 0x000e220000001000 */
[----:B---3--:R-:W-:Y:S02]  /*5730*/  FADD.FTZ R124, R124, 1 ;  /* 0x3f8000007c7c7421 */ /* 0x008fe40000010000 */
[----:B----4-:R-:W-:-:S02]  /*5740*/  FADD.FTZ R110, R110, 1 ;  /* 0x3f8000006e6e7421 */ /* 0x010fc40000010000 */
[----:B------:R-:W-:Y:S02]  /*5750*/  FADD.FTZ R114, R114, 1 ;  /* 0x3f80000072727421 */ /* 0x000fe40000010000 */
[----:B------:R-:W-:Y:S01]  /*5760*/  FADD.FTZ R116, R116, 1 ;  /* 0x3f80000074747421 */ /* 0x000fe20000010000 */
[----:B------:R-:W2:Y:S01]  /*5770*/  MUFU.RCP R123, R123 ;  /* 0x0000007b007b7308 */ /* 0x000ea20000001000 */
[----:B-----5:R-:W-:Y:S02]  /*5780*/  FADD.FTZ R118, R118, 1 ;  /* 0x3f80000076767421 */ /* 0x020fe40000010000 */
[----:B------:R-:W-:Y:S02]  /*5790*/  FADD.FTZ R120, R120, 1 ;  /* 0x3f80000078787421 */ /* 0x000fe40000010000 */
[----:B------:R-:W-:Y:S02]  /*57a0*/  FADD.FTZ R122, R122, 1 ;  /* 0x3f8000007a7a7421 */ /* 0x000fe40000010000 */
[----:B------:R-:W-:Y:S01]  /*57b0*/  FADD.FTZ R126, R126, 1 ;  /* 0x3f8000007e7e7421 */ /* 0x000fe20000010000 */
[----:B------:R-:W3:Y:S01]  /*57c0*/  MUFU.RCP R125, R125 ;  /* 0x0000007d007d7308 */ /* 0x000ee20000001000 */
[----:B------:R-:W-:-:S02]  /*57d0*/  FADD.FTZ R127, R127, 1 ;  /* 0x3f8000007f7f7421 */ /* 0x000fc40000010000 */
[----:B------:R-:W-:Y:S02]  /*57e0*/  FADD.FTZ R128, R128, 1 ;  /* 0x3f80000080807421 */ /* 0x000fe40000010000 */
[----:B-1----:R-:W-:-:S03]  /*57f0*/  FMUL.FTZ R102, R102, R117 ;  /* 0x0000007566667220 */ /* 0x002fc60000410000 */
[----:B------:R-:W1:Y:S08]  /*5800*/  MUFU.RCP R129, R112 ;  /* 0x0000007000817308 */ /* 0x000e700000001000 */
        /* <DEDUP_REMOVED lines=8> */
[----:B------:R-:W0:Y:S08]  /*5890*/  MUFU.RCP R112, R127 ;  /* 0x0000007f00707308 */ /* 0x000e300000001000 */
[----:B------:R-:W1:Y:S08]  /*58a0*/  MUFU.RCP R117, R128 ;  /* 0x0000008000757308 */ /* 0x000e700000001000 */
[----:B------:R-:W5:Y:S01]  /*58b0*/  MUFU.RCP R110, R110 ;  /* 0x0000006e006e7308 */ /* 0x000f620000001000 */
[----:B0-----:R-:W-:-:S02]  /*58c0*/  FMUL.FTZ R92, R92, R121 ;  /* 0x000000795c5c7220 */ /* 0x001fc40000410000 */
[----:B--2---:R-:W-:Y:S02]  /*58d0*/  FMUL.FTZ R88, R88, R123 ;  /* 0x0000007b58587220 */ /* 0x004fe40000410000 */
[----:B---3--:R-:W-:Y:S02]  /*58e0*/  FMUL.FTZ R20, R20, R125 ;  /* 0x0000007d14147220 */ /* 0x008fe40000410000 */
[----:B------:R-:W-:Y:S01]  /*58f0*/  FMUL.FTZ R97, R92, R97 ;  /* 0x000000615c617220 */ /* 0x000fe20000410000 */
[----:B------:R-:W-:Y:S01]  /*5900*/  BAR.SYNC.DEFER_BLOCKING 0x0 ;  /* 0x0000000000007b1d */ /* 0x000fe20000010000 */
[----:B------:R-:W-:Y:S02]  /*5910*/  FMUL.FTZ R101, R88, R101 ;  /* 0x0000006558657220 */ /* 0x000fe40000410000 */
[----:B------:R-:W-:Y:S02]  /*5920*/  FMUL.FTZ R105, R20, R105 ;  /* 0x0000006914697220 */ /* 0x000fe40000410000 */
[----:B-1----:R-:W-:-:S02]  /*5930*/  FMUL.FTZ R108, R108, R129 ;  /* 0x000000816c6c7220 */ /* 0x002fc40000410000 */
[----:B----4-:R-:W-:Y:S02]  /*5940*/  FMUL.FTZ R106, R106, R131 ;  /* 0x000000836a6a7220 */ /* 0x010fe40000410000 */
[----:B-----5:R-:W-:Y:S02]  /*5950*/  FMUL.FTZ R104, R104, R133 ;  /* 0x0000008568687220 */ /* 0x020fe40000410000 */
        /* <DEDUP_REMOVED lines=59> */
[----:B------:R-:W-:-:S04]  /*5d10*/  IMAD.WIDE.U32 R14, R79, c[0x0][0x210], RZ ;  /* 0x000084004f0e7a25 */ /* 0x000fc800078e00ff */
[----:B------:R-:W-:-:S05]  /*5d20*/  IMAD R19, R79, c[0x0][0x214], R18 ;  /* 0x000085004f137a24 */ /* 0x000fca00078e0212 */
[----:B0-----:R-:W-:Y:S02]  /*5d30*/  IADD3 R97, R15, R19, RZ ;  /* 0x000000130f617210 */ /* 0x001fe40007ffe0ff */
        /* <DEDUP_REMOVED lines=11> */
.L_x_4116:
[----:B------:R-:W-:Y:S05]  /*5df0*/  BSYNC B0 ;  /* 0x0000000000007941 */ /* 0x000fea0003800000 */
.L_x_4115:
[----:B------:R-:W-:Y:S01]  /*5e00*/  MOV R15, R97 ;  /* 0x00000061000f7202 */ /* 0x000fe20000000f00 */
[----:B------:R-:W-:Y:S01]  /*5e10*/  IMAD R16, R78, c[0x0][0x218], RZ ;  /* 0x000086004e107a24 */ /* 0x000fe200078e02ff */
[----:B------:R-:W-:Y:S02]  /*5e20*/  IADD3 R82, P1, R82, c[0x0][0x270], RZ ;  /* 0x00009c0052527a10 */ /* 0x000fe40007f3e0ff */
[-C--:B------:R-:W-:Y:S01]  /*5e30*/  ISETP.GE.AND P3, PT, R48, R0.reuse, PT ;  /* 0x000000003000720c */ /* 0x080fe20003f66270 */
[----:B------:R-:W-:Y:S01]  /*5e40*/  IMAD.WIDE.U32 R14, R81, c[0x0][0x218], R14 ;  /* 0x00008600510e7a25 */ /* 0x000fe200078e000e */
[----:B------:R-:W-:Y:S02]  /*5e50*/  IADD3.X R84, R84, c[0x0][0x274], RZ, P1, !PT ;  /* 0x00009d0054547a10 */ /* 0x000fe40000ffe4ff */
[----:B------:R-:W-:Y:S01]  /*5e60*/  ISETP.GE.AND P4, PT, R47, R0, PT ;  /* 0x000000002f00720c */ /* 0x000fe20003f86270 */
[----:B0-----:R-:W-:Y:S01]  /*5e70*/  IMAD R19, R81, c[0x0][0x21c], R16 ;  /* 0x0000870051137a24 */ /* 0x001fe200078e0210 */
[----:B------:R-:W-:-:S02]  /*5e80*/  IADD3 R17, P0, R12, R14, RZ ;  /* 0x0000000e0c117210 */ /* 0x000fc40007f1e0ff */
[----:B------:R-:W-:Y:S02]  /*5e90*/  ISETP.GE.AND P5, PT, R46, R0, PT ;  /* 0x000000002e00720c */ /* 0x000fe40003fa6270 */
[----:B------:R-:W-:Y:S02]  /*5ea0*/  IADD3.X R13, R13, R19, R15, P0, !PT ;  /* 0x000000130d0d7210 */ /* 0x000fe400007fe40f */
[----:B------:R-:W-:Y:S02]  /*5eb0*/  LEA R12, P0, R17, R82, 0x2 ;  /* 0x00000052110c7211 */ /* 0x000fe400078010ff */
[-C--:B------:R-:W-:Y:S02]  /*5ec0*/  ISETP.GE.AND P6, PT, R45, R0.reuse, PT ;  /* 0x000000002d00720c */ /* 0x080fe40003fc6270 */
[----:B------:R-:W-:Y:S02]  /*5ed0*/  ISETP.GE.AND P2, PT, R115, R0, PT ;  /* 0x000000007300720c */ /* 0x000fe40003f46270 */
[----:B------:R-:W-:-:S02]  /*5ee0*/  LEA.HI.X R13, R17, R84, R13, 0x2, P0 ;  /* 0x00000054110d7211 */ /* 0x000fc400000f140d */
[-C--:B------:R-:W-:Y:S02]  /*5ef0*/  ISETP.GE.AND P0, PT, R50, R0.reuse, PT ;  /* 0x000000003200720c */ /* 0x080fe40003f06270 */
[-C--:B------:R-:W-:Y:S01]  /*5f00*/  ISETP.GE.AND P1, PT, R51, R0.reuse, PT ;  /* 0x000000003300720c */ /* 0x080fe20003f26270 */
[----:B------:R-:W-:Y:S01]  /*5f10*/  @!P3 STG.E [R12.64+0x200], R85 ;  /* 0x000200550c00b986 */ /* 0x000fe2000c101904 */
[-C--:B------:R-:W-:Y:S02]  /*5f20*/  ISETP.GE.AND P3, PT, R41, R0.reuse, PT ;  /* 0x000000002900720c */ /* 0x080fe40003f66270 */
[----:B------:R-:W-:Y:S01]  /*5f30*/  IADD3 R68, R68, 0x1, RZ ;  /* 0x0000000144447810 */ /* 0x000fe20007ffe0ff */
[----:B------:R-:W-:Y:S01]  /*5f40*/  @!P4 STG.E [R12.64+0x280], R31 ;  /* 0x0002801f0c00c986 */ /* 0x000fe2000c101904 */
[----:B------:R-:W-:-:S03]  /*5f50*/  ISETP.GE.AND P4, PT, R40, R0, PT ;  /* 0x000000002800720c */ /* 0x000fc60003f86270 */
        /* <DEDUP_REMOVED lines=22> */
[----:B0-----:R-:W-:Y:S02]  /*60c0*/  IADD3.X R87, RZ, R11, RZ, P1, !PT ;  /* 0x0000000bff577210 */ /* 0x001fe40000ffe4ff */
[----:B------:R-:W-:Y:S01]  /*60d0*/  IADD3.X R9, RZ, R9, RZ, P2, !PT ;  /* 0x00000009ff097210 */ /* 0x000fe200017fe4ff */
[----:B------:R-:W-:Y:S01]  /*60e0*/  @P0 CALL.REL.NOINC `(.L_x_4117) ;  /* 0x0000001000000944 */ /* 0x000fe20003c00000 */
[----:B------:R-:W-:Y:S05]  /*60f0*/  BRA `(.L_x_4118) ;  /* 0xffffa4f000007947 */ /* 0x000fea000383ffff */
.L_x_4117:
[----:B------:R-:W-:Y:S05]  /*6100*/  EXIT ;  /* 0x000000000000794d */ /* 0x000fea0003800000 */
.L_x_4119:
        /* <DEDUP_REMOVED lines=15> */
.L_x_5433:


//--------------------- .text._Z25selective_scan_fwd_kernelI32Selective_Scan_fwd_kernel_traitsILi32ELi16ELi1ELb0ELb0ELb1ELb0EffEEv13SSMParamsBase --------------------------
	.section	.text._Z25selective_scan_fwd_kernelI32Selective_Scan_fwd_kernel_traitsILi32ELi16ELi1ELb0ELb0ELb1ELb0EffEEv13SSMParamsBase,"ax",@progbits
	.sectioninfo	@"SHI_REGISTERS=201"
	.align	128
        .global         _Z25selective_scan_fwd_kernelI32Selective_Scan_fwd_kernel_traitsILi32ELi16ELi1ELb0ELb0ELb1ELb0EffEEv13SSMParamsBase
        .type           _Z25selective_scan_fwd_kernelI32Selective_Scan_fwd_kernel_traitsILi32ELi16ELi1ELb0ELb0ELb1ELb0EffEEv13SSMParamsBase,@function
        .size           _Z25selective_scan_fwd_kernelI32Selective_Scan_fwd_kernel_traitsILi32ELi16ELi1ELb0ELb0ELb1ELb0EffEEv13SSMParamsBase,(.L_x_5434 - _Z25selective_scan_fwd_kernelI32Selective_Scan_fwd_kernel_traitsILi32ELi16ELi1ELb0ELb0ELb1ELb0EffEEv13SSMParamsBase)
        .other          _Z25selective_scan_fwd_kernelI32Selective_Scan_fwd_kernel_traitsILi32ELi16ELi1ELb0ELb0ELb1ELb0EffEEv13SSMParamsBase,@"STO_CUDA_ENTRY STV_DEFAULT"
_Z25selective_scan_fwd_kernelI32Selective_Scan_fwd_kernel_traitsILi32ELi16ELi1ELb0ELb0ELb1ELb0EffEEv13SSMParamsBase:
.text._Z25selective_scan_fwd_kernelI32Selective_Scan_fwd_kernel_traitsILi32ELi16ELi1ELb0ELb0ELb1ELb0EffEEv13SSMParamsBase:
        /* <DEDUP_REMOVED lines=23> */
[----:B--2---:R-:W-:Y:S01]  /*0170*/  IMAD.MOV.U32 R6, RZ, RZ, RZ ;  /* 0x000000ffff067224 */ /* 0x004fe200078e00ff */
        /* <DEDUP_REMOVED lines=16> */
[C---:B------:R-:W-:Y:S01]  /*0280*/  IMAD.WIDE.U32 R6, R21.reuse, c[0x0][0x1b0], RZ ;  /* 0x00006c0015067a25 */ /* 0x040fe200078e00ff */
[----:B------:R-:W-:Y:S01]  /*0290*/  ISETP.GE.U32.AND P0, PT, R2, R9, PT ;  /* 0x000000090200720c */ /* 0x000fe20003f06070 */
[----:B------:R-:W1:Y:S01]  /*02a0*/  S2R R24, SR_LANEID ;  /* 0x0000000000187919 */ /* 0x000e620000000000 */
[----:B------:R-:W-:Y:S01]  /*02b0*/  @!P1 IADD3 R8, R8, 0x1, RZ ;  /* 0x0000000108089810 */ /* 0x000fe20007ffe0ff */
[----:B------:R-:W-:Y:S01]  /*02c0*/  IMAD R13, R21, c[0x0][0x1b4], R4 ;  /* 0x00006d00150d7a24 */ /* 0x000fe200078e0204 */
[----:B------:R-:W-:Y:S01]  /*02d0*/  ISETP.NE.AND P1, PT, RZ, c[0x0][0x178], PT ;  /* 0x00005e00ff007a0c */ /* 0x000fe20003f25270 */
[----:B------:R-:W-:-:S02]  /*02e0*/  IMAD R9, R19, c[0x0][0x1d8], RZ ;  /* 0x0000760013097a24 */ /* 0x000fc400078e02ff */
[----:B------:R-:W-:Y:S01]  /*02f0*/  IMAD R11, R19, c[0x0][0x1e8], RZ ;  /* 0x00007a00130b7a24 */ /* 0x000fe200078e02ff */
[----:B------:R-:W-:Y:S01]  /*0300*/  IADD3 R7, R7, R13, RZ ;  /* 0x0000000d07077210 */ /* 0x000fe20007ffe0ff */
[----:B------:R-:W-:-:S04]  /*0310*/  IMAD.WIDE.U32 R2, R0, c[0x0][0x1d8], RZ ;  /* 0x0000760000027a25 */ /* 0x000fc800078e00ff */
[----:B------:R-:W-:Y:S01]  /*0320*/  @P0 IADD3 R8, R8, 0x1, RZ ;  /* 0x0000000108080810 */ /* 0x000fe20007ffe0ff */
[----:B------:R-:W-:-:S03]  /*0330*/  IMAD.WIDE.U32 R4, R0, c[0x0][0x1e8], RZ ;  /* 0x00007a0000047a25 */ /* 0x000fc600078e00ff */
[----:B------:R-:W-:Y:S01]  /*0340*/  MOV R13, R8 ;  /* 0x00000008000d7202 */ /* 0x000fe20000000f00 */
[C---:B------:R-:W-:Y:S01]  /*0350*/  IMAD R9, R0.reuse, c[0x0][0x1dc], R9 ;  /* 0x0000770000097a24 */ /* 0x040fe200078e0209 */
[----:B------:R-:W-:Y:S01]  /*0360*/  MOV R8, R2 ;  /* 0x0000000200087202 */ /* 0x000fe20000000f00 */
[----:B------:R-:W-:Y:S01]  /*0370*/  IMAD R11, R0, c[0x0][0x1ec], R11 ;  /* 0x00007b00000b7a24 */ /* 0x000fe200078e020b */
[----:B------:R-:W-:Y:S01]  /*0380*/  MOV R10, R4 ;  /* 0x00000004000a7202 */ /* 0x000fe20000000f00 */
[----:B------:R-:W-:Y:S01]  /*0390*/  IMAD.IADD R9, R3, 0x1, R9 ;  /* 0x0000000103097824 */ /* 0x000fe200078e0209 */
[----:B0-----:R-:W-:Y:S01]  /*03a0*/  LOP3.LUT R22, R23, 0x1f, RZ, 0xc0, !PT ;  /* 0x0000001f17167812 */ /* 0x001fe200078ec0ff */
[----:B------:R-:W-:Y:S01]  /*03b0*/  @!P2 IMAD.MOV R13, RZ, RZ, -R13 ;  /* 0x000000ffff0da224 */ /* 0x000fe200078e0a0d */
[----:B------:R-:W-:Y:S01]  /*03c0*/  IADD3 R11, R5, R11, RZ ;  /* 0x0000000b050b7210 */ /* 0x000fe20007ffe0ff */
[----:B------:R-:W-:Y:S01]  /*03d0*/  IMAD R12, R123, c[0x0][0x1d0], RZ ;  /* 0x000074007b0c7a24 */ /* 0x000fe200078e02ff */
[----:B------:R-:W-:Y:S01]  /*03e0*/  SHF.L.U32 R15, R23, 0x4, RZ ;  /* 0x00000004170f7819 */ /* 0x000fe200000006ff */
[----:B------:R-:W-:Y:S01]  /*03f0*/  IMAD.WIDE.U32 R4, R21, c[0x0][0x1d0], R8 ;  /* 0x0000740015047a25 */ /* 0x000fe200078e0008 */
[----:B------:R-:W-:-:S02]  /*0400*/  @!P1 LOP3.LUT R13, RZ, c[0x0][0x178], RZ, 0x33, !PT ;  /* 0x00005e00ff0d9a12 */ /* 0x000fc400078e33ff */
[----:B------:R-:W-:Y:S01]  /*0410*/  LOP3.LUT R2, R22, 0xfffffe00, R15, 0xf8, !PT ;  /* 0xfffffe0016027812 */ /* 0x000fe200078ef80f */
[----:B------:R-:W-:Y:S01]  /*0420*/  IMAD R17, R21, c[0x0][0x1d4], R12 ;  /* 0x0000750015117a24 */ /* 0x000fe200078e020c */
[----:B------:R-:W-:Y:S01]  /*0430*/  SHF.R.S32.HI R12, RZ, 0x1f, R13 ;  /* 0x0000001fff0c7819 */ /* 0x000fe2000001140d */
[----:B------:R-:W-:Y:S01]  /*0440*/  IMAD R14, R123, c[0x0][0x1e0], RZ ;  /* 0x000078007b0e7a24 */ /* 0x000fe200078e02ff */
[----:B------:R-:W-:Y:S01]  /*0450*/  SHF.R.S32.HI R3, RZ, 0x1f, R2 ;  /* 0x0000001fff037819 */ /* 0x000fe20000011402 */
[----:B------:R-:W-:Y:S01]  /*0460*/  IMAD.WIDE.U32 R8, R21, c[0x0][0x1e0], R10 ;  /* 0x0000780015087a25 */ /* 0x000fe200078e000a */
[C---:B------:R-:W-:Y:S02]  /*0470*/  IADD3 R10, P0, R2.reuse, R4, RZ ;  /* 0x00000004020a7210 */ /* 0x040fe40007f1e0ff */
[----:B------:R-:W-:Y:S01]  /*0480*/  IADD3 R27, R15, 0x1, RZ ;  /* 0x000000010f1b7810 */ /* 0x000fe20007ffe0ff */
[----:B------:R-:W-:Y:S01]  /*0490*/  IMAD R25, R21, c[0x0][0x1e4], R14 ;  /* 0x0000790015197a24 */ /* 0x000fe200078e020e */
[----:B------:R-:W-:Y:S01]  /*04a0*/  IADD3 R77, P1, R2, R8, RZ ;  /* 0x00000008024d7210 */ /* 0x000fe20007f3e0ff */
[----:B------:R-:W-:Y:S01]  /*04b0*/  IMAD R12, R12, c[0x0][0x1c8], RZ ;  /* 0x000072000c0c7a24 */ /* 0x000fe200078e02ff */
        /* <DEDUP_REMOVED lines=9> */
[----:B------:R-:W-:Y:S01]  /*0550*/  IMAD R13, R0, c[0x0][0x19c], R13 ;  /* 0x00006700000d7a24 */ /* 0x000fe200078e020d */
[----:B------:R-:W-:Y:S01]  /*0560*/  LEA.HI.X R9, R10, c[0x0][0x244], R11, 0x2, P1 ;  /* 0x000091000a097a11 */ /* 0x000fe200008f140b */
[----:B------:R-:W-:Y:S01]  /*0570*/  IMAD R11, R19, c[0x0][0x180], RZ ;  /* 0x00006000130b7a24 */ /* 0x000fe200078e02ff */
[----:B------:R-:W-:Y:S01]  /*0580*/  LEA.HI.X R77, R77, c[0x0][0x24c], R6, 0x2, P2 ;  /* 0x000093004d4d7a11 */ /* 0x000fe200010f1406 */
[----:B------:R-:W-:Y:S01]  /*0590*/  IMAD R6, R21, c[0x0][0x164], R0 ;  /* 0x0000590015067a24 */ /* 0x000fe200078e0200 */
[----:B------:R-:W-:Y:S01]  /*05a0*/  LEA.HI.X R51, R4, c[0x0][0x234], R51, 0x2, P0 ;  /* 0x00008d0004337a11 */ /* 0x000fe200000f1433 */
[----:B------:R-:W-:Y:S01]  /*05b0*/  IMAD.WIDE.U32 R4, R0, c[0x0][0x180], RZ ;  /* 0x0000600000047a25 */ /* 0x000fe200078e00ff */
[----:B------:R-:W-:-:S02]  /*05c0*/  MOV R25, RZ ;  /* 0x000000ff00197202 */ /* 0x000fc40000000f00 */
[C---:B------:R-:W-:Y:S01]  /*05d0*/  IADD3 R28, R15.reuse, 0x2, RZ ;  /* 0x000000020f1c7810 */ /* 0x040fe20007ffe0ff */
[----:B------:R-:W-:Y:S01]  /*05e0*/  IMAD R26, R6, c[0x0][0x174], RZ ;  /* 0x00005d00061a7a24 */ /* 0x000fe200078e02ff */
[C---:B------:R-:W-:Y:S01]  /*05f0*/  IADD3 R29, R15.reuse, 0x3, RZ ;  /* 0x000000030f1d7810 */ /* 0x040fe20007ffe0ff */
[C---:B------:R-:W-:Y:S01]  /*0600*/  IMAD R11, R0.reuse, c[0x0][0x184], R11 ;  /* 0x00006100000b7a24 */ /* 0x040fe200078e020b */
[C---:B------:R-:W-:Y:S01]  /*0610*/  IADD3 R30, R15.reuse, 0x4, RZ ;  /* 0x000000040f1e7810 */ /* 0x040fe20007ffe0ff */
[----:B------:R-:W-:Y:S01]  /*0620*/  IMAD.WIDE.U32 R6, R0, c[0x0][0x198], RZ ;  /* 0x0000660000067a25 */ /* 0x000fe200078e00ff */
[C---:B------:R-:W-:Y:S02]  /*0630*/  IADD3 R31, R15.reuse, 0xe, RZ ;  /* 0x0000000e0f1f7810 */ /* 0x040fe40007ffe0ff */
[----:B------:R-:W-:Y:S01]  /*0640*/  IADD3 R32, R15, 0xf, RZ ;  /* 0x0000000f0f207810 */ /* 0x000fe20007ffe0ff */
[----:B------:R-:W-:Y:S01]  /*0650*/  IMAD R26, R26, c[0x0][0x16c], RZ ;  /* 0x00005b001a1a7a24 */ /* 0x000fe200078e02ff */
[----:B------:R-:W-:Y:S01]  /*0660*/  IADD3 R33, R5, R11, RZ ;  /* 0x0000000b05217210 */ /* 0x000fe20007ffe0ff */
[----:B------:R-:W-:Y:S01]  /*0670*/  IMAD.IADD R35, R7, 0x1, R13 ;  /* 0x0000000107237824 */ /* 0x000fe200078e020d */
        /* <DEDUP_REMOVED lines=14> */
[----:B-1----:R-:W-:Y:S02]  /*0760*/  LOP3.LUT R49, R2, 0x1e0, RZ, 0xfc, !PT ;  /* 0x000001e002317812 */ /* 0x002fe400078efcff */
.L_x_4159:
[----:B------:R-:W-:Y:S01]  /*0770*/  BAR.SYNC.DEFER_BLOCKING 0x0 ;  /* 0x0000000000007b1d */ /* 0x000fe20000010000 */
[----:B------:R-:W-:-:S05]  /*0780*/  MOV R10, 0xfffffe00 ;  /* 0xfffffe00000a7802 */ /* 0x000fca0000000f00 */
[----:B------:R-:W-:Y:S02]  /*0790*/  IMAD R57, R25, R10, c[0x0][0x168] ;  /* 0x00005a0019397624 */ /* 0x000fe400078e020a */
[----:B------:R-:W-:-:S03]  /*07a0*/  CS2R R10, SRZ ;  /* 0x00000000000a7805 */ /* 0x000fc6000001ff00 */
        /* <DEDUP_REMOVED lines=9> */
[----:B------:R-:W-:Y:S01]  /*0840*/  CS2R R16, SRZ ;  /* 0x0000000000107805 */ /* 0x000fe2000001ff00 */
[-C--:B------:R-:W-:Y:S01]  /*0850*/  ISETP.GE.AND P1, PT, R41, R57.reuse, PT ;  /* 0x000000392900720c */ /* 0x080fe20003f26270 */
[----:B------:R-:W3:Y:S01]  /*0860*/  @!P2 LDG.E R10, [R8.64+0x80] ;  /* 0x00008004080aa981 */ /* 0x000ee2000c1e1900 */
[-C--:B------:R-:W-:Y:S01]  /*0870*/  ISETP.GE.AND P2, PT, R42, R57.reuse, PT ;  /* 0x000000392a00720c */ /* 0x080fe20003f46270 */
[----:B------:R-:W-:Y:S01]  /*0880*/  HFMA2.MMA R67, -RZ, RZ, 0, 0 ;  /* 0x00000000ff437435 */ /* 0x000fe200000001ff */
[----:B-1----:R-:W-:Y:S01]  /*0890*/  CS2R R12, SRZ ;  /* 0x00000000000c7805 */ /* 0x002fe2000001ff00 */
[----:B------:R-:W4:Y:S01]  /*08a0*/  @!P6 LDG.E R15, [R8.64+0x280] ;  /* 0x00028004080fe981 */ /* 0x000f22000c1e1900 */
[----:B------:R-:W-:-:S03]  /*08b0*/  ISETP.GE.AND P6, PT, R43, R57, PT ;  /* 0x000000392b00720c */ /* 0x000fc60003fc6270 */
[----:B------:R-:W4:Y:S01]  /*08c0*/  @!P5 LDG.E R17, [R8.64+0x200] ;  /* 0x000200040811d981 */ /* 0x000f22000c1e1900 */
[----:B------:R-:W-:-:S03]  /*08d0*/  ISETP.GE.AND P5, PT, R44, R57, PT ;  /* 0x000000392c00720c */ /* 0x000fc60003fa6270 */
[----:B------:R-:W4:Y:S01]  /*08e0*/  @!P3 LDG.E R13, [R8.64+0x100] ;  /* 0x00010004080db981 */ /* 0x000f22000c1e1900 */
[----:B------:R-:W-:-:S03]  /*08f0*/  ISETP.GE.AND P3, PT, R45, R57, PT ;  /* 0x000000392d00720c */ /* 0x000fc60003f66270 */
[----:B------:R-:W4:Y:S01]  /*0900*/  @!P4 LDG.E R12, [R8.64+0x180] ;  /* 0x00018004080cc981 */ /* 0x000f22000c1e1900 */
[-C--:B------:R-:W-:Y:S01]  /*0910*/  ISETP.GE.AND P4, PT, R46, R57.reuse, PT ;  /* 0x000000392e00720c */ /* 0x080fe20003f86270 */
[----:B------:R-:W-:Y:S02]  /*0920*/  CS2R R68, SRZ ;  /* 0x0000000000447805 */ /* 0x000fe4000001ff00 */
        /* <DEDUP_REMOVED lines=16> */
[----:B------:R-:W-:-:S02]  /*0a30*/  IADD3 R55, R24, 0x40, RZ ;  /* 0x0000004018377810 */ /* 0x000fc40007ffe0ff */
        /* <DEDUP_REMOVED lines=8> */
[C---:B------:R-:W-:Y:S02]  /*0ac0*/  IADD3 R59, R24.reuse, 0xc0, RZ ;  /* 0x000000c0183b7810 */ /* 0x040fe40007ffe0ff */
[-C--:B------:R-:W-:Y:S02]  /*0ad0*/  LEA.HI.SX32 R56, R61, R24.reuse, 0x1b ;  /* 0x000000183d387211 */ /* 0x080fe400078fdaff */
[----:B------:R-:W-:Y:S02]  /*0ae0*/  LEA.HI.SX32 R58, R63, R24, 0x1b ;  /* 0x000000183f3a7211 */ /* 0x000fe400078fdaff */
[----:B------:R-:W-:-:S02]  /*0af0*/  IADD3 R61, R24, 0x100, RZ ;  /* 0x00000100183d7810 */ /* 0x000fc40007ffe0ff */
[C---:B------:R-:W-:Y:S02]  /*0b00*/  IADD3 R63, R24.reuse, 0x120, RZ ;  /* 0x00000120183f7810 */ /* 0x040fe40007ffe0ff */
[----:B------:R-:W-:Y:S02]  /*0b10*/  IADD3 R65, R24, 0x140, RZ ;  /* 0x0000014018417810 */ /* 0x000fe40007ffe0ff */
[-C--:B------:R-:W-:Y:S02]  /*0b20*/  LEA.HI.SX32 R59, R59, R24.reuse, 0x1b ;  /* 0x000000183b3b7211 */ /* 0x080fe400078fdaff */
[-C--:B------:R-:W-:Y:S02]  /*0b30*/  LEA.HI.SX32 R61, R61, R24.reuse, 0x1b ;  /* 0x000000183d3d7211 */ /* 0x080fe400078fdaff */
[-C--:B------:R-:W-:Y:S02]  /*0b40*/  LEA.HI.SX32 R62, R63, R24.reuse, 0x1b ;  /* 0x000000183f3e7211 */ /* 0x080fe400078fdaff */
[----:B------:R-:W-:-:S02]  /*0b50*/  LEA.HI.SX32 R63, R65, R24, 0x1b ;  /* 0x00000018413f7211 */ /* 0x000fc400078fdaff */
[----:B------:R-:W-:-:S04]  /*0b60*/  IADD3 R65, R24, 0x180, RZ ;  /* 0x0000018018417810 */ /* 0x000fc80007ffe0ff */
[----:B------:R-:W-:Y:S02]  /*0b70*/  LEA.HI.SX32 R65, R65, R24, 0x1b ;  /* 0x0000001841417211 */ /* 0x000fe400078fdaff */
[-C--:B------:R-:W-:Y:S02]  /*0b80*/  ISETP.GE.AND P2, PT, R2, R57.reuse, PT ;  /* 0x000000390200720c */ /* 0x080fe40003f46270 */
[-C--:B------:R-:W-:Y:S02]  /*0b90*/  ISETP.GE.AND P1, PT, R34, R57.reuse, PT ;  /* 0x000000392200720c */ /* 0x080fe40003f26270 */
[-C--:B------:R-:W-:Y:S02]  /*0ba0*/  ISETP.GE.AND P0, PT, R36, R57.reuse, PT ;  /* 0x000000392400720c */ /* 0x080fe40003f06270 */
[-C--:B------:R-:W-:Y:S02]  /*0bb0*/  ISETP.GE.AND P4, PT, R37, R57.reuse, PT ;  /* 0x000000392500720c */ /* 0x080fe40003f86270 */
[----:B------:R-:W-:-:S02]  /*0bc0*/  ISETP.GE.AND P6, PT, R38, R57, PT ;  /* 0x000000392600720c */ /* 0x000fc40003fc6270 */
[-C--:B------:R-:W-:Y:S01]  /*0bd0*/  ISETP.GE.AND P5, PT, R39, R57.reuse, PT ;  /* 0x000000392700720c */ /* 0x080fe20003fa6270 */
[----:B------:R-:W-:Y:S01]  /*0be0*/  HFMA2.MMA R103, -RZ, RZ, 0, 0 ;  /* 0x00000000ff677435 */ /* 0x000fe200000001ff */
[----:B------:R-:W-:Y:S02]  /*0bf0*/  ISETP.GE.AND P3, PT, R40, R57, PT ;  /* 0x000000392800720c */ /* 0x000fe40003f66270 */
[----:B------:R-:W-:Y:S01]  /*0c00*/  MOV R105, RZ ;  /* 0x000000ff00697202 */ /* 0x000fe20000000f00 */
[----:B------:R-:W-:Y:S01]  /*0c10*/  HFMA2.MMA R109, -RZ, RZ, 0, 0 ;  /* 0x00000000ff6d7435 */ /* 0x000fe200000001ff */
[----:B------:R-:W-:Y:S01]  /*0c20*/  IMAD.MOV.U32 R107, RZ, RZ, RZ ;  /* 0x000000ffff6b7224 */ /* 0x000fe200078e00ff */
[----:B------:R-:W-:Y:S01]  /*0c30*/  HFMA2.MMA R111, -RZ, RZ, 0, 0 ;  /* 0x00000000ff6f7435 */ /* 0x000fe200000001ff */
[----:B------:R-:W-:Y:S01]  /*0c40*/  IMAD.MOV.U32 R76, RZ, RZ, RZ ;  /* 0x000000ffff4c7224 */ /* 0x000fe200078e00ff */
        /* <DEDUP_REMOVED lines=10> */
[----:B0-----:R-:W-:-:S03]  /*0cf0*/  IADD3 R13, R24, 0x1a0, RZ ;  /* 0x000001a0180d7810 */ /* 0x001fc60007ffe0ff */
[----:B------:R0:W-:Y:S01]  /*0d00*/  STS [R58.X4+0x280], R15 ;  /* 0x0002800f3a007388 */ /* 0x0001e20000004800 */
[----:B------:R-:W-:-:S03]  /*0d10*/  IADD3 R11, R24, 0x1e0, RZ ;  /* 0x000001e0180b7810 */ /* 0x000fc60007ffe0ff */
[----:B------:R-:W-:Y:S01]  /*0d20*/  STS [R59.X4+0x300], R14 ;  /* 0x0003000e3b007388 */ /* 0x000fe20000004800 */
[----:B------:R-:W-:-:S03]  /*0d30*/  LEA.HI.SX32 R66, R13, R24, 0x1b ;  /* 0x000000180d427211 */ /* 0x000fc600078fdaff */
[----:B------:R1:W-:Y:S01]  /*0d40*/  STS [R60.X4+0x380], R67 ;  /* 0x000380433c007388 */ /* 0x0003e20000004800 */
[----:B0-----:R-:W-:-:S03]  /*0d50*/  IADD3 R15, R24, 0x1c0, RZ ;  /* 0x000001c0180f7810 */ /* 0x001fc60007ffe0ff */
[----:B------:R-:W-:Y:S04]  /*0d60*/  STS [R61.X4+0x400], R16 ;  /* 0x000400103d007388 */ /* 0x000fe80000004800 */
[----:B------:R0:W-:Y:S01]  /*0d70*/  STS [R62.X4+0x480], R69 ;  /* 0x000480453e007388 */ /* 0x0001e20000004800 */
[----:B-1----:R-:W-:-:S03]  /*0d80*/  LEA.HI.SX32 R67, R15, R24, 0x1b ;  /* 0x000000180f437211 */ /* 0x002fc600078fdaff */
[----:B------:R1:W-:Y:S01]  /*0d90*/  STS [R63.X4+0x500], R68 ;  /* 0x000500443f007388 */ /* 0x0003e20000004800 */
[----:B0-----:R-:W-:-:S03]  /*0da0*/  SHF.L.U32 R69, R24, 0x4, RZ ;  /* 0x0000000418457819 */ /* 0x001fc600000006ff */
[----:B------:R-:W-:Y:S01]  /*0db0*/  STS [R64.X4+0x580], R71 ;  /* 0x0005804740007388 */ /* 0x000fe20000004800 */
[----:B-1----:R-:W-:-:S03]  /*0dc0*/  LEA.HI.SX32 R68, R11, R24, 0x1b ;  /* 0x000000180b447211 */ /* 0x002fc600078fdaff */
[----:B------:R0:W-:Y:S01]  /*0dd0*/  STS [R65.X4+0x600], R70 ;  /* 0x0006004641007388 */ /* 0x0001e20000004800 */
[----:B------:R-:W-:-:S03]  /*0de0*/  LEA.HI.SX32 R69, R69, R69, 0x1b ;  /* 0x0000004545457211 */ /* 0x000fc600078fdaff */
[----:B------:R-:W-:Y:S01]  /*0df0*/  STS [R66.X4+0x680], R73 ;  /* 0x0006804942007388 */ /* 0x000fe20000004800 */
[----:B------:R-:W-:-:S03]  /*0e00*/  IMAD.MOV.U32 R11, RZ, RZ, R77 ;  /* 0x000000ffff0b7224 */ /* 0x000fc600078e004d */
        /* <DEDUP_REMOVED lines=22> */
[----:B------:R-:W-:Y:S01]  /*0f70*/  CS2R R14, SRZ ;  /* 0x00000000000e7805 */ /* 0x000fe2000001ff00 */
[----:B0-----:R-:W-:Y:S01]  /*0f80*/  HFMA2.MMA R70, -RZ, RZ, 0, 0 ;  /* 0x00000000ff467435 */ /* 0x001fe200000001ff */
[----:B------:R-:W-:Y:S01]  /*0f90*/  CS2R R16, SRZ ;  /* 0x0000000000107805 */ /* 0x000fe2000001ff00 */
[----:B-1----:R-:W-:Y:S02]  /*0fa0*/  MOV R72, RZ ;  /* 0x000000ff00487202 */ /* 0x002fe40000000f00 */
        /* <DEDUP_REMOVED lines=109> */
.L_x_4121:
[----:B------:R-:W-:Y:S05]  /*1680*/  BSYNC B0 ;  /* 0x0000000000007941 */ /* 0x000fea0003800000 */
.L_x_4120:
        /* <DEDUP_REMOVED lines=37> */
.L_x_4123:
[----:B------:R-:W-:Y:S05]  /*18e0*/  BSYNC B0 ;  /* 0x0000000000007941 */ /* 0x000fea0003800000 */
.L_x_4122:
        /* <DEDUP_REMOVED lines=35> */
.L_x_4125:
[----:B------:R-:W-:Y:S05]  /*1b20*/  BSYNC B0 ;  /* 0x0000000000007941 */ /* 0x000fea0003800000 */
.L_x_4124:
        /* <DEDUP_REMOVED lines=37> */
.L_x_4127:
[----:B------:R-:W-:Y:S05]  /*1d80*/  BSYNC B0 ;  /* 0x0000000000007941 */ /* 0x000fea0003800000 */
.L_x_4126:
        /* <DEDUP_REMOVED lines=35> */
.L_x_4129:
[----:B------:R-:W-:Y:S05]  /*1fc0*/  BSYNC B0 ;  /* 0x0000000000007941 */ /* 0x000fea0003800000 */
.L_x_4128:
        /* <DEDUP_REMOVED lines=37> */
.L_x_4131:
[----:B------:R-:W-:Y:S05]  /*2220*/  BSYNC B0 ;  /* 0x0000000000007941 */ /* 0x000fea0003800000 */
.L_x_4130:
        /* <DEDUP_REMOVED lines=35> */
.L_x_4133:
[----:B------:R-:W-:Y:S05]  /*2460*/  BSYNC B0 ;  /* 0x0000000000007941 */ /* 0x000fea0003800000 */
.L_x_4132:
        /* <DEDUP_REMOVED lines=37> */
.L_x_4135:
[----:B------:R-:W-:Y:S05]  /*26c0*/  BSYNC B0 ;  /* 0x0000000000007941 */ /* 0x000fea0003800000 */
.L_x_4134:
        /* <DEDUP_REMOVED lines=35> */
.L_x_4137:
[----:B------:R-:W-:Y:S05]  /*2900*/  BSYNC B0 ;  /* 0x0000000000007941 */ /* 0x000fea0003800000 */
.L_x_4136:
        /* <DEDUP_REMOVED lines=42> */
.L_x_4139:
[----:B------:R-:W-:Y:S05]  /*2bb0*/  BSYNC B0 ;  /* 0x0000000000007941 */ /* 0x000fea0003800000 */
.L_x_4138:
        /* <DEDUP_REMOVED lines=33> */
.L_x_4141:
[----:B------:R-:W-:Y:S05]  /*2dd0*/  BSYNC B0 ;  /* 0x0000000000007941 */ /* 0x000fea0003800000 */
.L_x_4140:
        /* <DEDUP_REMOVED lines=33> */
.L_x_4143:
[----:B------:R-:W-:Y:S05]  /*2ff0*/  BSYNC B0 ;  /* 0x0000000000007941 */ /* 0x000fea0003800000 */
.L_x_4142:
        /* <DEDUP_REMOVED lines=33> */
.L_x_4145:
[----:B------:R-:W-:Y:S05]  /*3210*/  BSYNC B0 ;  /* 0x0000000000007941 */ /* 0x000fea0003800000 */
.L_x_4144:
        /* <DEDUP_REMOVED lines=33> */
.L_x_4147:
[----:B------:R-:W-:Y:S05]  /*3430*/  BSYNC B0 ;  /* 0x0000000000007941 */ /* 0x000fea0003800000 */
.L_x_4146:
        /* <DEDUP_REMOVED lines=33> */
.L_x_4149:
[----:B------:R-:W-:Y:S05]  /*3650*/  BSYNC B0 ;  /* 0x0000000000007941 */ /* 0x000fea0003800000 */
.L_x_4148:
        /* <DEDUP_REMOVED lines=33> */
.L_x_4151:
[----:B------:R-:W-:Y:S05]  /*3870*/  BSYNC B0 ;  /* 0x0000000000007941 */ /* 0x000fea0003800000 */
.L_x_4150:
        /* <DEDUP_REMOVED lines=19> */
[----:B------:R-:W-:Y:S02]  /*39b0*/  ISETP.NE.AND P0, PT, R22, RZ, PT ;  /* 0x000000ff1600720c */ /* 0x000fe40003f05270 */
[----:B------:R-:W-:-:S02]  /*39c0*/  MOV R103, RZ ;  /* 0x000000ff00677202 */ /* 0x000fc40000000f00 */
[----:B------:R-:W-:Y:S02]  /*39d0*/  ISETP.EQ.OR P0, PT, R25, RZ, P0 ;  /* 0x000000ff1900720c */ /* 0x000fe40000702670 */
.L_x_4155:
[----:B------:R-:W-:Y:S02]  /*39e0*/  SHF.R.S32.HI R119, RZ, 0x1f, R103 ;  /* 0x0000001fff777819 */ /* 0x000fe40000011467 */
[----:B0-----:R-:W-:Y:S02]  /*39f0*/  MOV R12, R4 ;  /* 0x00000004000c7202 */ /* 0x001fe40000000f00 */
[----:B------:R-:W-:Y:S01]  /*3a00*/  MOV R13, R33 ;  /* 0x00000021000d7202 */ /* 0x000fe20000000f00 */
[----:B------:R-:W-:-:S04]  /*3a10*/  IMAD R14, R119, c[0x0][0x188], RZ ;  /* 0x00006200770e7a24 */ /* 0x000fc800078e02ff */
[----:B------:R-:W-:-:S04]  /*3a20*/  IMAD.WIDE.U32 R12, R103, c[0x0][0x188], R12 ;  /* 0x00006200670c7a25 */ /* 0x000fc800078e000c */
[----:B------:R-:W-:Y:S01]  /*3a30*/  IMAD R15, R103, c[0x0][0x18c], R14 ;  /* 0x00006300670f7a24 */ /* 0x000fe200078e020e */
[----:B------:R-:W-:-:S03]  /*3a40*/  LEA R14, P1, R12, c[0x0][0x220], 0x2 ;  /* 0x000088000c0e7a11 */ /* 0x000fc600078210ff */
[----:B------:R-:W-:-:S05]  /*3a50*/  IMAD.IADD R13, R13, 0x1, R15 ;  /* 0x000000010d0d7824 */ /* 0x000fca00078e020f */
[----:B------:R-:W-:-:S05]  /*3a60*/  LEA.HI.X R15, R12, c[0x0][0x224], R13, 0x2, P1 ;  /* 0x000089000c0f7a11 */ /* 0x000fca00008f140d */
[----:B------:R-:W2:Y:S01]  /*3a70*/  LDG.E R14, [R14.64] ;  /* 0x000000040e0e7981 */ /* 0x000ea2000c1e1900 */
[----:B------:R-:W-:Y:S01]  /*3a80*/  MOV R134, 0xfffffe00 ;  /* 0xfffffe0000867802 */ /* 0x000fe20000000f00 */
[----:B------:R-:W-:Y:S01]  /*3a90*/  IMAD R12, R119, c[0x0][0x1c0], RZ ;  /* 0x00007000770c7a24 */ /* 0x000fe200078e02ff */
[----:B------:R-:W-:Y:S01]  /*3aa0*/  HFMA2.MMA R121, -RZ, RZ, 0, 0 ;  /* 0x00000000ff797435 */ /* 0x000fe200000001ff */
[----:B------:R-:W-:Y:S01]  /*3ab0*/  IMAD.WIDE.U32 R16, R103, c[0x0][0x1c0], R2 ;  /* 0x0000700067107a25 */ /* 0x000fe200078e0002 */
[----:B------:R-:W-:Y:S01]  /*3ac0*/  MOV R150, RZ ;  /* 0x000000ff00967202 */ /* 0x000fe20000000f00 */
[----:B------:R-:W-:Y:S01]  /*3ad0*/  HFMA2.MMA R125, -RZ, RZ, 0, 0 ;  /* 0x00000000ff7d7435 */ /* 0x000fe200000001ff */
[----:B------:R-:W-:Y:S01]  /*3ae0*/  MOV R152, RZ ;  /* 0x000000ff00987202 */ /* 0x000fe20000000f00 */
[----:B------:R-:W-:Y:S01]  /*3af0*/  IMAD R57, R25, R134, c[0x0][0x168] ;  /* 0x00005a0019397624 */ /* 0x000fe200078e0286 */
[----:B------:R-:W-:Y:S01]  /*3b00*/  HFMA2.MMA R129, -RZ, RZ, 0, 0 ;  /* 0x00000000ff817435 */ /* 0x000fe200000001ff */
[----:B------:R-:W-:Y:S01]  /*3b10*/  IMAD R13, R103, c[0x0][0x1c4], R12 ;  /* 0x00007100670d7a24 */ /* 0x000fe200078e020c */
[----:B------:R-:W-:Y:S01]  /*3b20*/  LEA R12, P1, R16, R50, 0x2 ;  /* 0x00000032100c7211 */ /* 0x000fe200078210ff */
[----:B------:R-:W-:Y:S01]  /*3b30*/  IMAD.MOV.U32 R127, RZ, RZ, RZ ;  /* 0x000000ffff7f7224 */ /* 0x000fe200078e00ff */
[----:B------:R-:W-:-:S02]  /*3b40*/  ISETP.GE.AND P2, PT, R2, R57, PT ;  /* 0x000000390200720c */ /* 0x000fc40003f46270 */
[----:B------:R-:W-:Y:S02]  /*3b50*/  ISETP.GE.AND P3, PT, R34, R57, PT ;  /* 0x000000392200720c */ /* 0x000fe40003f66270 */
[----:B------:R-:W-:Y:S02]  /*3b60*/  IADD3 R13, R17, R13, RZ ;  /* 0x0000000d110d7210 */ /* 0x000fe40007ffe0ff */
[-C--:B------:R-:W-:Y:S02]  /*3b70*/  ISETP.GE.AND P4, PT, R36, R57.reuse, PT ;  /* 0x000000392400720c */ /* 0x080fe40003f86270 */
[----:B------:R-:W-:Y:S02]  /*3b80*/  ISETP.GE.AND P5, PT, R37, R57, PT ;  /* 0x000000392500720c */ /* 0x000fe40003fa6270 */
[----:B------:R-:W-:Y:S02]  /*3b90*/  LEA.HI.X R13, R16, R51, R13, 0x2, P1 ;  /* 0x00000033100d7211 */ /* 0x000fe400008f140d */
[----:B------:R-:W-:Y:S01]  /*3ba0*/  CS2R R16, SRZ ;  /* 0x0000000000107805 */ /* 0x000fe2000001ff00 */
[----:B------:R-:W-:-:S02]  /*3bb0*/  ISETP.GE.AND P6, PT, R38, R57, PT ;  /* 0x000000392600720c */ /* 0x000fc40003fc6270 */
[----:B------:R-:W-:-:S03]  /*3bc0*/  ISETP.GE.AND P1, PT, R39, R57, PT ;  /* 0x000000392700720c */ /* 0x000fc60003f26270 */
[----:B------:R0:W3:Y:S01]  /*3bd0*/  @!P2 LDG.E R17, [R12.64] ;  /* 0x000000040c11a981 */ /* 0x0000e2000c1e1900 */
[----:B------:R-:W-:-:S03]  /*3be0*/  ISETP.GE.AND P2, PT, R40, R57, PT ;  /* 0x000000392800720c */ /* 0x000fc60003f46270 */
[----:B------:R0:W4:Y:S01]  /*3bf0*/  @!P3 LDG.E R16, [R12.64+0x80] ;  /* 0x000080040c10b981 */ /* 0x000122000c1e1900 */
[----:B------:R-:W-:-:S03]  /*3c00*/  ISETP.GE.AND P3, PT, R41, R57, PT ;  /* 0x000000392900720c */ /* 0x000fc60003f66270 */
[----:B------:R0:W5:Y:S01]  /*3c10*/  @!P4 LDG.E R121, [R12.64+0x100] ;  /* 0x000100040c79c981 */ /* 0x000162000c1e1900 */
[----:B------:R-:W-:-:S03]  /*3c20*/  ISETP.GE.AND P4, PT, R42, R57, PT ;  /* 0x000000392a00720c */ /* 0x000fc60003f86270 */
[----:B------:R0:W5:Y:S01]  /*3c30*/  @!P5 LDG.E R150, [R12.64+0x180] ;  /* 0x000180040c96d981 */ /* 0x000162000c1e1900 */
[-C--:B------:R-:W-:Y:S01]  /*3c40*/  ISETP.GE.AND P5, PT, R43, R57.reuse, PT ;  /* 0x000000392b00720c */ /* 0x080fe20003fa6270 */
[----:B------:R-:W-:Y:S01]  /*3c50*/  IMAD.MOV.U32 R131, RZ, RZ, RZ ;  /* 0x000000ffff837224 */ /* 0x000fe200078e00ff */
        /* <DEDUP_REMOVED lines=23> */
[----:B------:R0:W5:Y:S04]  /*3dd0*/  @!P4 LDG.E R160, [R12.64+0x700] ;  /* 0x000700040ca0c981 */ /* 0x000168000c1e1900 */
[----:B------:R0:W5:Y:S01]  /*3de0*/  @!P5 LDG.E R137, [R12.64+0x780] ;  /* 0x000780040c89d981 */ /* 0x000162000c1e1900 */
[----:B------:R-:W-:Y:S01]  /*3df0*/  FMUL.FTZ R105, R71, R76 ;  /* 0x0000004c47697220 */ /* 0x000fe20000410000 */
[----:B------:R-:W-:Y:S01]  /*3e00*/  ISETP.GE.U32.AND P5, PT, R27, R57, PT ;  /* 0x000000391b00720c */ /* 0x000fe20003fa6070 */
[----:B------:R-:W-:Y:S01]  /*3e10*/  FMUL.FTZ R109, R75, R80 ;  /* 0x000000504b6d7220 */ /* 0x000fe20000410000 */
[----:B------:R-:W1:Y:S01]  /*3e20*/  S2R R23, SR_TID.X ;  /* 0x0000000000177919 */ /* 0x000e620000002100 */
[----:B------:R-:W-:-:S02]  /*3e30*/  FMUL.FTZ R111, R77, R82 ;  /* 0x000000524d6f7220 */ /* 0x000fc40000410000 */
[----:B------:R-:W-:Y:S02]  /*3e40*/  FMUL.FTZ R113, R79, R84 ;  /* 0x000000544f717220 */ /* 0x000fe40000410000 */
[----:B------:R-:W-:Y:S02]  /*3e50*/  FMUL.FTZ R115, R81, R70 ;  /* 0x0000004651737220 */ /* 0x000fe40000410000 */
[----:B------:R-:W-:Y:S01]  /*3e60*/  FMUL.FTZ R117, R83, R72 ;  /* 0x0000004853757220 */ /* 0x000fe20000410000 */
[----:B-1----:R-:W-:-:S04]  /*3e70*/  SHF.L.U32 R164, R23, 0x4, RZ ;  /* 0x0000000417a47819 */ /* 0x002fc800000006ff */
[C---:B0-----:R-:W-:Y:S02]  /*3e80*/  IADD3 R12, R164.reuse, 0x6, RZ ;  /* 0x00000006a40c7810 */ /* 0x041fe40007ffe0ff */
[----:B------:R-:W-:Y:S02]  /*3e90*/  IADD3 R134, R164, 0x5, RZ ;  /* 0x00000005a4867810 */ /* 0x000fe40007ffe0ff */
[-C--:B------:R-:W-:Y:S02]  /*3ea0*/  ISETP.GE.U32.AND P1, PT, R12, R57.reuse, PT ;  /* 0x000000390c00720c */ /* 0x080fe40003f26070 */
[-C--:B------:R-:W-:Y:S02]  /*3eb0*/  ISETP.GE.U32.AND P6, PT, R134, R57.reuse, PT ;  /* 0x000000398600720c */ /* 0x080fe40003fc6070 */
[C---:B------:R-:W-:Y:S02]  /*3ec0*/  IADD3 R134, R164.reuse, 0x7, RZ ;  /* 0x00000007a4867810 */ /* 0x040fe40007ffe0ff */
[----:B------:R-:W-:-:S02]  /*3ed0*/  ISETP.GE.U32.AND P4, PT, R164, R57, PT ;  /* 0x00000039a400720c */ /* 0x000fc40003f86070 */
[----:B------:R-:W-:Y:S02]  /*3ee0*/  IADD3 R136, R164, 0x8, RZ ;  /* 0x00000008a4887810 */ /* 0x000fe40007ffe0ff */
[-C--:B------:R-:W-:Y:S02]  /*3ef0*/  ISETP.GE.U32.AND P2, PT, R134, R57.reuse, PT ;  /* 0x000000398600720c */ /* 0x080fe40003f46070 */
[----:B------:R-:W-:Y:S01]  /*3f00*/  ISETP.GE.U32.AND P3, PT, R136, R57, PT ;  /* 0x000000398800720c */ /* 0x000fe20003f66070 */
[----:B------:R-:W-:Y:S01]  /*3f10*/  FMUL.FTZ R136, R73, R78 ;  /* 0x0000004e49887220 */ /* 0x000fe20000410000 */
[----:B------:R-:W-:Y:S02]  /*3f20*/  FSEL R105, R105, RZ, !P4 ;  /* 0x000000ff69697208 */ /* 0x000fe40006000000 */
[----:B------:R-:W-:Y:S02]  /*3f30*/  IADD3 R140, R164, 0x9, RZ ;  /* 0x00000009a48c7810 */ /* 0x000fe40007ffe0ff */
[----:B------:R-:W-:-:S02]  /*3f40*/  FSEL R136, R136, RZ, !P5 ;  /* 0x000000ff88887208 */ /* 0x000fc40006800000 */
[----:B------:R-:W-:Y:S02]  /*3f50*/  FSEL R115, R115, RZ, !P6 ;  /* 0x000000ff73737208 */ /* 0x000fe40007000000 */
[----:B------:R-:W-:Y:S02]  /*3f60*/  FSEL R117, R117, RZ, !P1 ;  /* 0x000000ff75757208 */ /* 0x000fe40004800000 */
[----:B------:R-:W-:Y:S01]  /*3f70*/  IADD3 R162, R164, 0xc, RZ ;  /* 0x0000000ca4a27810 */ /* 0x000fe20007ffe0ff */
        /* <DEDUP_REMOVED lines=9> */
[----:B------:R-:W1:Y:S08]  /*4010*/  MUFU.EX2 R15, R15 ;  /* 0x0000000f000f7308 */ /* 0x000e700000000800 */
[----:B------:R1:W2:Y:S01]  /*4020*/  MUFU.EX2 R138, R107 ;  /* 0x0000006b008a7308 */ /* 0x0002a20000000800 */
[----:B0-----:R-:W-:Y:S01]  /*4030*/  FSEL R134, R14, 1, !P4 ;  /* 0x3f8000000e867808 */ /* 0x001fe20006000000 */
[----:B------:R-:W-:Y:S01]  /*4040*/  FMUL.FTZ R14, R139, R70 ;  /* 0x000000468b0e7220 */ /* 0x000fe20000410000 */
[-C--:B------:R-:W-:Y:S01]  /*4050*/  ISETP.GE.U32.AND P4, PT, R28, R57.reuse, PT ;  /* 0x000000391c00720c */ /* 0x080fe20003f86070 */
[----:B---3--:R-:W-:Y:S03]  /*4060*/  STS [R52.X4], R17 ;  /* 0x0000001134007388 */ /* 0x008fe60000004800 */
[----:B------:R-:W-:Y:S01]  /*4070*/  FSEL R109, R109, RZ, !P4 ;  /* 0x000000ff6d6d7208 */ /* 0x000fe20006000000 */
[----:B------:R-:W0:Y:S01]  /*4080*/  MUFU.EX2 R12, R12 ;  /* 0x0000000c000c7308 */ /* 0x000e220000000800 */
[----:B-1----:R-:W-:Y:S01]  /*4090*/  FSEL R107, R15, 1, !P5 ;  /* 0x3f8000000f6b7808 */ /* 0x002fe20006800000 */
[----:B------:R-:W-:Y:S01]  /*40a0*/  FMUL.FTZ R15, R139, R72 ;  /* 0x000000488b0f7220 */ /* 0x000fe20000410000 */
[-C--:B------:R-:W-:Y:S01]  /*40b0*/  ISETP.GE.U32.AND P5, PT, R29, R57.reuse, PT ;  /* 0x000000391d00720c */ /* 0x080fe20003fa6070 */
[----:B----4-:R-:W-:Y:S03]  /*40c0*/  STS [R53.X4+0x80], R16 ;  /* 0x0000801035007388 */ /* 0x010fe60000004800 */
[----:B------:R-:W-:Y:S01]  /*40d0*/  FSEL R111, R111, RZ, !P5 ;  /* 0x000000ff6f6f7208 */ /* 0x000fe20006800000 */
[----:B------:R-:W1:Y:S01]  /*40e0*/  MUFU.EX2 R13, R13 ;  /* 0x0000000d000d7308 */ /* 0x000e620000000800 */
[----:B--2---:R-:W-:Y:S01]  /*40f0*/  FSEL R138, R138, 1, !P4 ;  /* 0x3f8000008a8a7808 */ /* 0x004fe20006000000 */
[----:B-----5:R-:W-:Y:S01]  /*4100*/  STS [R54.X4+0x100], R121 ;  /* 0x0001007936007388 */ /* 0x020fe20000004800 */
[----:B------:R-:W-:-:S03]  /*4110*/  ISETP.GE.U32.AND P4, PT, R140, R57, PT ;  /* 0x000000398c00720c */ /* 0x000fc60003f86070 */
[----:B------:R-:W-:Y:S02]  /*4120*/  STS [R55.X4+0x180], R150 ;  /* 0x0001809637007388 */ /* 0x000fe40000004800 */
[----:B------:R-:W2:Y:S01]  /*4130*/  MUFU.EX2 R14, R14 ;  /* 0x0000000e000e7308 */ /* 0x000ea20000000800 */
[----:B0-----:R-:W-:Y:S01]  /*4140*/  FSEL R140, R12, 1, !P5 ;  /* 0x3f8000000c8c7808 */ /* 0x001fe20006800000 */
[----:B------:R-:W-:Y:S01]  /*4150*/  STS [R56.X4+0x200], R127 ;  /* 0x0002007f38007388 */ /* 0x000fe20000004800 */
[-C--:B------:R-:W-:Y:S02]  /*4160*/  ISETP.GE.U32.AND P5, PT, R30, R57.reuse, PT ;  /* 0x000000391e00720c */ /* 0x080fe40003fa6070 */
[----:B------:R-:W-:Y:S01]  /*4170*/  IADD3 R12, R164, 0xa, RZ ;  /* 0x0000000aa40c7810 */ /* 0x000fe20007ffe0ff */
[----:B------:R-:W-:Y:S01]  /*4180*/  STS [R58.X4+0x280], R125 ;  /* 0x0002807d3a007388 */ /* 0x000fe20000004800 */
[----:B------:R-:W-:Y:S01]  /*4190*/  FSEL R113, R113, RZ, !P5 ;  /* 0x000000ff71717208 */ /* 0x000fe20006800000 */
[----:B------:R-:W0:Y:S01]  /*41a0*/  MUFU.EX2 R15, R15 ;  /* 0x0000000f000f7308 */ /* 0x000e220000000800 */
[----:B-1----:R-:W-:Y:S01]  /*41b0*/  FSEL R142, R13, 1, !P5 ;  /* 0x3f8000000d8e7808 */ /* 0x002fe20006800000 */
[----:B------:R-:W-:Y:S01]  /*41c0*/  STS [R59.X4+0x300], R152 ;  /* 0x000300983b007388 */ /* 0x000fe20000004800 */
[----:B------:R-:W-:-:S02]  /*41d0*/  ISETP.GE.U32.AND P5, PT, R12, R57, PT ;  /* 0x000000390c00720c */ /* 0x000fc40003fa6070 */
[----:B------:R-:W-:Y:S01]  /*41e0*/  IADD3 R12, R164, 0xb, RZ ;  /* 0x0000000ba40c7810 */ /* 0x000fe20007ffe0ff */
[----:B------:R-:W-:Y:S01]  /*41f0*/  STS [R60.X4+0x380], R129 ;  /* 0x000380813c007388 */ /* 0x000fe20000004800 */
[----:B------:R-:W-:Y:S01]  /*4200*/  MOV R13, R35 ;  /* 0x00000023000d7202 */ /* 0x000fe20000000f00 */
[----:B------:R-:W1:Y:S01]  /*4210*/  MUFU.EX2 R141, R141 ;  /* 0x0000008d008d7308 */ /* 0x000e620000000800 */
[----:B--2---:R-:W-:Y:S01]  /*4220*/  FSEL R144, R14, 1, !P6 ;  /* 0x3f8000000e907808 */ /* 0x004fe20007000000 */
[----:B------:R-:W-:Y:S01]  /*4230*/  IMAD R14, R119, c[0x0][0x1a0], RZ ;  /* 0x00006800770e7a24 */ /* 0x000fe200078e02ff */
[----:B------:R-:W-:Y:S01]  /*4240*/  ISETP.GE.U32.AND P6, PT, R12, R57, PT ;  /* 0x000000390c00720c */ /* 0x000fe20003fc6070 */
[----:B------:R-:W-:Y:S01]  /*4250*/  STS [R61.X4+0x400], R154 ;  /* 0x0004009a3d007388 */ /* 0x000fe20000004800 */
[----:B------:R-:W-:Y:S01]  /*4260*/  MOV R12, R6 ;  /* 0x00000006000c7202 */ /* 0x000fe20000000f00 */
[----:B------:R-:W-:Y:S01]  /*4270*/  IMAD R143, R103, c[0x0][0x1a4], R14 ;  /* 0x00006900678f7a24 */ /* 0x000fe200078e020e */
[----:B------:R-:W-:Y:S01]  /*4280*/  IADD3 R164, R164, 0xd, RZ ;  /* 0x0000000da4a47810 */ /* 0x000fe20007ffe0ff */
[----:B------:R2:W-:Y:S01]  /*4290*/  STS [R62.X4+0x480], R131 ;  /* 0x000480833e007388 */ /* 0x0005e20000004800 */
[----:B0-----:R-:W-:Y:S01]  /*42a0*/  FSEL R146, R15, 1, !P1 ;  /* 0x3f8000000f927808 */ /* 0x001fe20004800000 */
[----:B------:R-:W-:-:S02]  /*42b0*/  IMAD.WIDE.U32 R12, R103, c[0x0][0x1a0], R12 ;  /* 0x00006800670c7a25 */ /* 0x000fc400078e000c */
[----:B------:R-:W-:Y:S02]  /*42c0*/  STS [R63.X4+0x500], R156 ;  /* 0x0005009c3f007388 */ /* 0x000fe40000004800 */
[----:B------:R-:W-:Y:S01]  /*42d0*/  IMAD.IADD R13, R13, 0x1, R143 ;  /* 0x000000010d0d7824 */ /* 0x000fe200078e028f */
[C---:B------:R-:W-:Y:S01]  /*42e0*/  LEA R14, P1, R12.reuse, c[0x0][0x228], 0x2 ;  /* 0x00008a000c0e7a11 */ /* 0x040fe200078210ff */
[----:B------:R0:W-:Y:S01]  /*42f0*/  STS [R64.X4+0x580], R133 ;  /* 0x0005808540007388 */ /* 0x0001e20000004800 */
[----:B-1----:R-:W-:Y:S01]  /*4300*/  FSEL R148, R141, 1, !P2 ;  /* 0x3f8000008d947808 */ /* 0x002fe20005000000 */
[----:B------:R-:W-:Y:S01]  /*4310*/  FMUL.FTZ R119, R85, R74 ;  /* 0x0000004a55777220 */ /* 0x000fe20000410000 */
[----:B------:R-:W-:Y:S01]  /*4320*/  LEA.HI.X R15, R12, c[0x0][0x22c], R13, 0x2, P1 ;  /* 0x00008b000c0f7a11 */ /* 0x000fe200008f140d */
[----:B------:R-:W-:Y:S01]  /*4330*/  STS [R65.X4+0x600], R158 ;  /* 0x0006009e41007388 */ /* 0x000fe20000004800 */
[-C--:B--2---:R-:W-:Y:S01]  /*4340*/  FMUL.FTZ R131, R87, R86.reuse ;  /* 0x0000005657837220 */ /* 0x084fe20000410000 */
[----:B------:R-:W1:Y:S01]  /*4350*/  MUFU.EX2 R145, R145 ;  /* 0x0000009100917308 */ /* 0x000e620000000800 */
[C---:B------:R-:W-:Y:S01]  /*4360*/  FMUL.FTZ R12, R139.reuse, R86 ;  /* 0x000000568b0c7220 */ /* 0x040fe20000410000 */
[----:B------:R2:W-:Y:S01]  /*4370*/  STS [R66.X4+0x680], R135 ;  /* 0x0006808742007388 */ /* 0x0005e20000004800 */
[----:B------:R-:W-:Y:S01]  /*4380*/  FMUL.FTZ R13, R139, R88 ;  /* 0x000000588b0d7220 */ /* 0x000fe20000410000 */
[----:B------:R-:W-:-:S02]  /*4390*/  FSEL R119, R119, RZ, !P2 ;  /* 0x000000ff77777208 */ /* 0x000fc40005000000 */
[----:B------:R-:W-:Y:S01]  /*43a0*/  STS [R67.X4+0x700], R160 ;  /* 0x000700a043007388 */ /* 0x000fe20000004800 */
[----:B------:R-:W-:Y:S01]  /*43b0*/  FSEL R184, R131, RZ, !P3 ;  /* 0x000000ff83b87208 */ /* 0x000fe20005800000 */
[----:B------:R-:W3:Y:S01]  /*43c0*/  MUFU.EX2 R141, R12 ;  /* 0x0000000c008d7308 */ /* 0x000ee20000000800 */
[----:B0-----:R-:W-:Y:S01]  /*43d0*/  FMUL.FTZ R133, R139, R92 ;  /* 0x0000005c8b857220 */ /* 0x001fe20000410000 */
[----:B------:R-:W-:Y:S01]  /*43e0*/  STS [R68.X4+0x780], R137 ;  /* 0x0007808944007388 */ /* 0x000fe20000004800 */
[----:B------:R-:W-:-:S06]  /*43f0*/  NOP ;  /* 0x0000000000007918 */ /* 0x000fcc0000000000 */
[----:B------:R0:W4:Y:S01]  /*4400*/  LDG.E R121, [R14.64] ;  /* 0x000000040e797981 */ /* 0x000122000c1e1900 */
[-C--:B--2---:R-:W-:Y:S01]  /*4410*/  FMUL.FTZ R135, R134, R107.reuse ;  /* 0x0000006b86877220 */ /* 0x084fe20000410000 */
[----:B------:R-:W2:Y:S01]  /*4420*/  MUFU.EX2 R143, R13 ;  /* 0x0000000d008f7308 */ /* 0x000ea20000000800 */
[----:B------:R-:W-:Y:S02]  /*4430*/  FMUL.FTZ R129, R89, R88 ;  /* 0x0000005859817220 */ /* 0x000fe40000410000 */
[----:B------:R-:W-:Y:S01]  /*4440*/  FMUL.FTZ R127, R91, R90 ;  /* 0x0000005a5b7f7220 */ /* 0x000fe20000410000 */
[----:B-1----:R-:W-:Y:S01]  /*4450*/  FSEL R145, R145, 1, !P5 ;  /* 0x3f80000091917808 */ /* 0x002fe20006800000 */
[----:B------:R-:W-:Y:S01]  /*4460*/  FMUL.FTZ R125, R93, R92 ;  /* 0x0000005c5d7d7220 */ /* 0x000fe20000410000 */
[----:B---3--:R-:W-:Y:S01]  /*4470*/  FSEL R141, R141, 1, !P3 ;  /* 0x3f8000008d8d7808 */ /* 0x008fe20005800000 */
[----:B------:R-:W-:Y:S01]  /*4480*/  FMUL.FTZ R17, R95, R94 ;  /* 0x0000005e5f117220 */ /* 0x000fe20000410000 */
[----:B------:R-:W1:Y:S01]  /*4490*/  MUFU.EX2 R133, R133 ;  /* 0x0000008500857308 */ /* 0x000e620000000800 */
[----:B0-----:R-:W-:Y:S01]  /*44a0*/  FFMA.FTZ R15, R105, R107, R136 ;  /* 0x0000006b690f7223 */ /* 0x001fe20000010088 */
[----:B------:R-:W-:Y:S01]  /*44b0*/  ISETP.GE.U32.AND P2, PT, R162, R57, PT ;  /* 0x00000039a200720c */ /* 0x000fe20003f46070 */
[----:B------:R-:W-:Y:S01]  /*44c0*/  FMUL.FTZ R135, R138, R135 ;  /* 0x000000878a877220 */ /* 0x000fe20000410000 */
[----:B------:R-:W-:Y:S01]  /*44d0*/  ISETP.GE.U32.AND P1, PT, R164, R57, PT ;  /* 0x00000039a400720c */ /* 0x000fe20003f26070 */
[----:B------:R-:W-:Y:S01]  /*44e0*/  FFMA.FTZ R15, R138, R15, R109 ;  /* 0x0000000f8a0f7223 */ /* 0x000fe2000001006d */
[----:B------:R-:W-:Y:S01]  /*44f0*/  SHF.L.U32 R155, R103, 0x3, RZ ;  /* 0x00000003679b7819 */ /* 0x000fe200000006ff */
[C---:B------:R-:W-:Y:S01]  /*4500*/  FMUL.FTZ R135, R140.reuse, R135 ;  /* 0x000000878c877220 */ /* 0x040fe20000410000 */
[----:B------:R-:W-:Y:S01]  /*4510*/  LDS R150, [R69.X4] ;  /* 0x0000000045967984 */ /* 0x000fe20000004800 */
[----:B------:R-:W-:-:S02]  /*4520*/  FFMA.FTZ R131, R140, R15, R111 ;  /* 0x0000000f8c837223 */ /* 0x000fc4000001006f */
[C---:B------:R-:W-:Y:S01]  /*4530*/  FMUL.FTZ R135, R142.reuse, R135 ;  /* 0x000000878e877220 */ /* 0x040fe20000410000 */
[----:B------:R-:W-:Y:S01]  /*4540*/  LDS R152, [R69.X4+0x4] ;  /* 0x0000040045987984 */ /* 0x000fe20000004800 */
[----:B------:R-:W-:Y:S02]  /*4550*/  FFMA.FTZ R131, R142, R131, R113 ;  /* 0x000000838e837223 */ /* 0x000fe40000010071 */
[----:B------:R-:W-:Y:S01]  /*4560*/  FMUL.FTZ R14, R139, R94 ;  /* 0x0000005e8b0e7220 */ /* 0x000fe20000410000 */
[----:B------:R-:W-:Y:S01]  /*4570*/  FSEL R186, R129, RZ, !P4 ;  /* 0x000000ff81ba7208 */ /* 0x000fe20006000000 */
[C---:B------:R-:W-:Y:S01]  /*4580*/  FFMA.FTZ R131, R144.reuse, R131, R115 ;  /* 0x0000008390837223 */ /* 0x040fe20000010073 */
[----:B--2---:R-:W-:Y:S01]  /*4590*/  FSEL R143, R143, 1, !P4 ;  /* 0x3f8000008f8f7808 */ /* 0x004fe20006000000 */
[----:B------:R-:W-:Y:S01]  /*45a0*/  FMUL.FTZ R135, R144, R135 ;  /* 0x0000008790877220 */ /* 0x000fe20000410000 */
[----:B------:R-:W-:Y:S01]  /*45b0*/  FSEL R188, R127, RZ, !P5 ;  /* 0x000000ff7fbc7208 */ /* 0x000fe20006800000 */
[C---:B------:R-:W-:Y:S01]  /*45c0*/  FFMA.FTZ R131, R146.reuse, R131, R117 ;  /* 0x0000008392837223 */ /* 0x040fe20000010075 */
[----:B------:R-:W-:Y:S01]  /*45d0*/  FSEL R190, R125, RZ, !P6 ;  /* 0x000000ff7dbe7208 */ /* 0x000fe20007000000 */
[----:B------:R-:W-:Y:S01]  /*45e0*/  FMUL.FTZ R15, R139, R96 ;  /* 0x000000608b0f7220 */ /* 0x000fe20000410000 */
[----:B-1----:R-:W-:Y:S01]  /*45f0*/  FSEL R147, R133, 1, !P6 ;  /* 0x3f80000085937808 */ /* 0x002fe20007000000 */
[----:B------:R-:W-:Y:S01]  /*4600*/  FMUL.FTZ R135, R146, R135 ;  /* 0x0000008792877220 */ /* 0x000fe20000410000 */
[----:B------:R-:W0:Y:S01]  /*4610*/  MUFU.EX2 R14, R14 ;  /* 0x0000000e000e7308 */ /* 0x000e220000000800 */
[----:B------:R-:W-:Y:S01]  /*4620*/  FFMA.FTZ R131, R148, R131, R119 ;  /* 0x0000008394837223 */ /* 0x000fe20000010077 */
[----:B------:R-:W-:Y:S01]  /*4630*/  FSEL R192, R17, RZ, !P2 ;  /* 0x000000ff11c07208 */ /* 0x000fe20005000000 */
[----:B------:R-:W-:-:S02]  /*4640*/  FMUL.FTZ R129, R139, R98 ;  /* 0x000000628b817220 */ /* 0x000fc40000410000 */
[----:B------:R-:W-:Y:S01]  /*4650*/  FMUL.FTZ R16, R97, R96 ;  /* 0x0000006061107220 */ /* 0x000fe20000410000 */
[----:B------:R-:W-:Y:S01]  /*4660*/  ISETP.GE.U32.AND P3, PT, R31, R57, PT ;  /* 0x000000391f00720c */ /* 0x000fe20003f66070 */
[----:B------:R-:W-:Y:S01]  /*4670*/  FMUL.FTZ R135, R148, R135 ;  /* 0x0000008794877220 */ /* 0x000fe20000410000 */
[----:B------:R-:W1:Y:S01]  /*4680*/  MUFU.EX2 R15, R15 ;  /* 0x0000000f000f7308 */ /* 0x000e620000000800 */
[C---:B------:R-:W-:Y:S01]  /*4690*/  FFMA.FTZ R131, R141.reuse, R131, R184 ;  /* 0x000000838d837223 */ /* 0x040fe200000100b8 */
[----:B------:R-:W-:Y:S01]  /*46a0*/  LDS R154, [R69.X4+0x8] ;  /* 0x00000800459a7984 */ /* 0x000fe20000004800 */
[----:B------:R-:W-:Y:S02]  /*46b0*/  FMUL.FTZ R135, R141, R135 ;  /* 0x000000878d877220 */ /* 0x000fe40000410000 */
[----:B------:R-:W-:Y:S01]  /*46c0*/  FMUL.FTZ R139, R139, R100 ;  /* 0x000000648b8b7220 */ /* 0x000fe20000410000 */
[----:B------:R-:W-:Y:S01]  /*46d0*/  LDS R156, [R69.X4+0xc] ;  /* 0x00000c00459c7984 */ /* 0x000fe20000004800 */
[C---:B------:R-:W-:Y:S01]  /*46e0*/  FFMA.FTZ R131, R143.reuse, R131, R186 ;  /* 0x000000838f837223 */ /* 0x040fe200000100ba */
[----:B------:R-:W2:Y:S01]  /*46f0*/  MUFU.EX2 R129, R129 ;  /* 0x0000008100817308 */ /* 0x000ea20000000800 */
[----:B------:R-:W-:Y:S01]  /*4700*/  FMUL.FTZ R135, R143, R135 ;  /* 0x000000878f877220 */ /* 0x000fe20000410000 */
[----:B------:R-:W-:Y:S01]  /*4710*/  LDS R158, [R69.X4+0x10] ;  /* 0x00001000459e7984 */ /* 0x000fe20000004800 */
[----:B------:R-:W-:-:S02]  /*4720*/  FFMA.FTZ R131, R145, R131, R188 ;  /* 0x0000008391837223 */ /* 0x000fc400000100bc */
[----:B------:R-:W-:Y:S01]  /*4730*/  FMUL.FTZ R135, R145, R135 ;  /* 0x0000008791877220 */ /* 0x000fe20000410000 */
[----:B------:R-:W-:Y:S02]  /*4740*/  LDS R160, [R69.X4+0x14] ;  /* 0x0000140045a07984 */ /* 0x000fe40000004800 */
[----:B------:R-:W3:Y:S01]  /*4750*/  MUFU.EX2 R139, R139 ;  /* 0x0000008b008b7308 */ /* 0x000ee20000000800 */
[----:B0-----:R-:W-:Y:S01]  /*4760*/  FSEL R149, R14, 1, !P2 ;  /* 0x3f8000000e957808 */ /* 0x001fe20005000000 */
[C---:B------:R-:W-:Y:S01]  /*4770*/  FFMA.FTZ R131, R147.reuse, R131, R190 ;  /* 0x0000008393837223 */ /* 0x040fe200000100be */
[----:B------:R-:W-:Y:S01]  /*4780*/  LDS R162, [R69.X4+0x18] ;  /* 0x0000180045a27984 */ /* 0x000fe20000004800 */
[----:B------:R-:W-:Y:S01]  /*4790*/  FMUL.FTZ R135, R147, R135 ;  /* 0x0000008793877220 */ /* 0x000fe20000410000 */
[----:B------:R-:W-:Y:S01]  /*47a0*/  FSEL R194, R16, RZ, !P1 ;  /* 0x000000ff10c27208 */ /* 0x000fe20004800000 */
[----:B------:R-:W-:Y:S01]  /*47b0*/  FMUL.FTZ R13, R99, R98 ;  /* 0x00000062630d7220 */ /* 0x000fe20000410000 */
[----:B-1----:R-:W-:Y:S01]  /*47c0*/  FSEL R151, R15, 1, !P1 ;  /* 0x3f8000000f977808 */ /* 0x002fe20004800000 */
[C---:B------:R-:W-:Y:S01]  /*47d0*/  FFMA.FTZ R131, R149.reuse, R131, R192 ;  /* 0x0000008395837223 */ /* 0x040fe200000100c0 */
[----:B------:R-:W-:Y:S01]  /*47e0*/  LDS R164, [R69.X4+0x1c] ;  /* 0x00001c0045a47984 */ /* 0x000fe20000004800 */
[----:B------:R-:W-:Y:S01]  /*47f0*/  FMUL.FTZ R135, R149, R135 ;  /* 0x0000008795877220 */ /* 0x000fe20000410000 */
[----:B------:R-:W-:Y:S01]  /*4800*/  ISETP.GE.U32.AND P4, PT, R32, R57, PT ;  /* 0x000000392000720c */ /* 0x000fe20003f86070 */
[----:B------:R-:W-:Y:S01]  /*4810*/  FMUL.FTZ R12, R101, R100 ;  /* 0x00000064650c7220 */ /* 0x000fe20000410000 */
[----:B------:R-:W-:Y:S01]  /*4820*/  FSEL R196, R13, RZ, !P3 ;  /* 0x000000ff0dc47208 */ /* 0x000fe20005800000 */
[----:B------:R-:W-:Y:S01]  /*4830*/  FFMA.FTZ R131, R151, R131, R194 ;  /* 0x0000008397837223 */ /* 0x000fe200000100c2 */
[----:B--2---:R-:W-:Y:S01]  /*4840*/  FSEL R153, R129, 1, !P3 ;  /* 0x3f80000081997808 */ /* 0x004fe20005800000 */
[----:B------:R-:W-:Y:S01]  /*4850*/  FMUL.FTZ R135, R151, R135 ;  /* 0x0000008797877220 */ /* 0x000fe20000410000 */
[----:B------:R-:W-:Y:S01]  /*4860*/  FSEL R198, R12, RZ, !P4 ;  /* 0x000000ff0cc67208 */ /* 0x000fe20006000000 */
[----:B------:R-:W-:Y:S01]  /*4870*/  LDS R166, [R69.X4+0x20] ;  /* 0x0000200045a67984 */ /* 0x000fe20000004800 */
[----:B---3--:R-:W-:Y:S01]  /*4880*/  FSEL R139, R139, 1, !P4 ;  /* 0x3f8000008b8b7808 */ /* 0x008fe20006000000 */
[----:B------:R-:W-:-:S02]  /*4890*/  FFMA.FTZ R131, R153, R131, R196 ;  /* 0x0000008399837223 */ /* 0x000fc400000100c4 */
[----:B------:R-:W-:Y:S01]  /*48a0*/  FMUL.FTZ R135, R153, R135 ;  /* 0x0000008799877220 */ /* 0x000fe20000410000 */
[----:B------:R-:W-:Y:S01]  /*48b0*/  LDS R168, [R69.X4+0x24] ;  /* 0x0000240045a87984 */ /* 0x000fe20000004800 */
[C---:B------:R-:W-:Y:S02]  /*48c0*/  FFMA.FTZ R13, R139.reuse, R131, R198 ;  /* 0x000000838b0d7223 */ /* 0x040fe400000100c6 */
[----:B------:R-:W-:Y:S01]  /*48d0*/  FMUL.FTZ R12, R139, R135 ;  /* 0x000000878b0c7220 */ /* 0x000fe20000410000 */
[----:B------:R-:W-:Y:S04]  /*48e0*/  LDS R170, [R69.X4+0x28] ;  /* 0x0000280045aa7984 */ /* 0x000fe80000004800 */
[----:B------:R-:W0:Y:S04]  /*48f0*/  SHFL.UP PT, R14, R13, 0x1, RZ ;  /* 0x042000000d0e7989 */ /* 0x000e2800000e00ff */
[----:B------:R-:W1:Y:S01]  /*4900*/  SHFL.UP PT, R15, R12, 0x1, RZ ;  /* 0x042000000c0f7989 */ /* 0x000e6200000e00ff */
[----:B------:R-:W-:-:S03]  /*4910*/  ISETP.GE.AND P1, PT, R24, 0x1, PT ;  /* 0x000000011800780c */ /* 0x000fc60003f26270 */
[----:B------:R-:W-:Y:S04]  /*4920*/  LDS R172, [R69.X4+0x2c] ;  /* 0x00002c0045ac7984 */ /* 0x000fe80000004800 */
[----:B------:R-:W-:Y:S04]  /*4930*/  LDS R174, [R69.X4+0x30] ;  /* 0x0000300045ae7984 */ /* 0x000fe80000004800 */
[----:B------:R-:W-:Y:S04]  /*4940*/  LDS R176, [R69.X4+0x34] ;  /* 0x0000340045b07984 */ /* 0x000fe80000004800 */
[----:B------:R-:W-:Y:S01]  /*4950*/  LDS R178, [R69.X4+0x38] ;  /* 0x0000380045b27984 */ /* 0x000fe20000004800 */
[----:B0-----:R-:W-:-:S03]  /*4960*/  @P1 FFMA.FTZ R13, R12, R14, R13 ;  /* 0x0000000e0c0d1223 */ /* 0x001fc6000001000d */
[----:B------:R-:W-:Y:S01]  /*4970*/  LDS R180, [R69.X4+0x3c] ;  /* 0x00003c0045b47984 */ /* 0x000fe20000004800 */
        /* <DEDUP_REMOVED lines=19> */
[----:B------:R-:W-:Y:S01]  /*4ab0*/  HFMA2.MMA R15, -RZ, RZ, 0, 0 ;  /* 0x00000000ff0f7435 */ /* 0x000fe200000001ff */
[----:B------:R-:W-:-:S09]  /*4ac0*/  MOV R14, 0x3f800000 ;  /* 0x3f800000000e7802 */ /* 0x000fd20000000f00 */
[----:B------:R-:W2:Y:S02]  /*4ad0*/  @!P0 LDS.64 R14, [R155+0x870] ;  /* 0x000870009b0e8984 */ /* 0x000ea40000000a00 */
[C---:B0-----:R-:W-:Y:S02]  /*4ae0*/  @P1 FFMA.FTZ R13, R12.reuse, R16, R13 ;  /* 0x000000100c0d1223 */ /* 0x041fe4000001000d */
[----:B-1----:R-:W-:Y:S01]  /*4af0*/  @P1 FMUL.FTZ R12, R12, R17 ;  /* 0x000000110c0c1220 */ /* 0x002fe20000410000 */
[----:B------:R-:W-:-:S13]  /*4b00*/  ISETP.NE.AND P1, PT, R24, 0x1f, PT ;  /* 0x0000001f1800780c */ /* 0x000fda0003f25270 */
[----:B------:R-:W-:Y:S04]  /*4b10*/  @!P1 STS.64 [0x850], R12 ;  /* 0x0008500cff009388 */ /* 0x000fe80000000a00 */
[----:B------:R-:W-:Y:S01]  /*4b20*/  BAR.SYNC.DEFER_BLOCKING 0x0 ;  /* 0x0000000000007b1d */ /* 0x000fe20000010000 */
[----:B------:R-:W-:-:S13]  /*4b30*/  ISETP.NE.AND P2, PT, R24, RZ, PT ;  /* 0x000000ff1800720c */ /* 0x000fda0003f45270 */
[----:B--2---:R-:W-:Y:S04]  /*4b40*/  @!P2 STS.64 [0x860], R14 ;  /* 0x0008600eff00a388 */ /* 0x004fe80000000a00 */
        /* <DEDUP_REMOVED lines=21> */
[-C--:B----4-:R-:W-:Y:S02]  /*4ca0*/  FMUL.FTZ R105, R150, R121.reuse ;  /* 0x0000007996697220 */ /* 0x090fe40000410000 */
        /* <DEDUP_REMOVED lines=14> */
[----:B------:R-:W-:Y:S02]  /*4d90*/  FFMA.FTZ R17, R16, R15, R17 ;  /* 0x0000000f10117223 */ /* 0x000fe40000010011 */
[----:B------:R-:W-:Y:S02]  /*4da0*/  FMUL.FTZ R121, R180, R121 ;  /* 0x00000079b4797220 */ /* 0x000fe40000410000 */
[----:B------:R-:W-:Y:S02]  /*4db0*/  FFMA.FTZ R145, R145, R143, R188 ;  /* 0x0000008f91917223 */ /* 0x000fe400000100bc */
[----:B------:R-:W-:Y:S01]  /*4dc0*/  FMUL.FTZ R16, R16, R14 ;  /* 0x0000000e10107220 */ /* 0x000fe20000410000 */
[----:B------:R-:W-:Y:S05]  /*4dd0*/  @P1 BRA `(.L_x_4154) ;  /* 0x0000008000001947 */ /* 0x000fea0003800000 */
[----:B------:R-:W-:Y:S01]  /*4de0*/  IMAD R13, R25, c[0x0][0x16c], R103 ;  /* 0x00005b00190d7a24 */ /* 0x000fe200078e0267 */
[----:B------:R0:W-:Y:S04]  /*4df0*/  STS.64 [R155+0x870], R16 ;  /* 0x000870109b007388 */ /* 0x0001e80000000a00 */
[----:B------:R-:W-:-:S02]  /*4e00*/  SHF.R.S32.HI R15, RZ, 0x1f, R13 ;  /* 0x0000001fff0f7819 */ /* 0x000fc4000001140d */
[----:B------:R-:W-:-:S04]  /*4e10*/  IADD3 R13, P1, R26, R13, RZ ;  /* 0x0000000d1a0d7210 */ /* 0x000fc80007f3e0ff */
[----:B------:R-:W-:Y:S02]  /*4e20*/  LEA.HI.X.SX32 R14, R26, R15, 0x1, P1 ;  /* 0x0000000f1a0e7211 */ /* 0x000fe400008f0eff */
[----:B------:R-:W-:-:S04]  /*4e30*/  LEA R12, P1, R13, c[0x0][0x260], 0x3 ;  /* 0x000098000d0c7a11 */ /* 0x000fc800078218ff */
[----:B------:R-:W-:-:S05]  /*4e40*/  LEA.HI.X R13, R13, c[0x0][0x264], R14, 0x3, P1 ;  /* 0x000099000d0d7a11 */ /* 0x000fca00008f1c0e */
[----:B------:R0:W-:Y:S04]  /*4e50*/  STG.E.64 [R12.64], R16 ;  /* 0x000000100c007986 */ /* 0x0001e8000c101b04 */
.L_x_4154:
[----:B------:R-:W-:Y:S05]  /*4e60*/  BSYNC B0 ;  /* 0x0000000000007941 */ /* 0x000fea0003800000 */
.L_x_4153:
[----:B------:R-:W-:Y:S01]  /*4e70*/  FFMA.FTZ R147, R147, R145, R190 ;  /* 0x0000009193937223 */ /* 0x000fe200000100be */
[----:B------:R-:W-:Y:S01]  /*4e80*/  IADD3 R103, R103, 0x1, RZ ;  /* 0x0000000167677810 */ /* 0x000fe20007ffe0ff */
        /* <DEDUP_REMOVED lines=20> */
[----:B------:R-:W-:Y:S01]  /*4fd0*/  FFMA.FTZ R132, R139, R121, R132 ;  /* 0x000000798b847223 */ /* 0x000fe20000010084 */
[----:B------:R-:W-:Y:S01]  /*4fe0*/  @P1 CALL.REL.NOINC `(.L_x_4152) ;  /* 0x0000001000001944 */ /* 0x000fe20003c00000 */
[----:B------:R-:W-:Y:S05]  /*4ff0*/  BRA `(.L_x_4155) ;  /* 0xffffe9e000007947 */ /* 0x000fea000383ffff */
.L_x_4152:
[----:B------:R-:W-:Y:S01]  /*5000*/  BAR.SYNC.DEFER_BLOCKING 0x0 ;  /* 0x0000000000007b1d */ /* 0x000fe20000010000 */
[----:B------:R-:W-:Y:S01]  /*5010*/  ISETP.NE.AND P0, PT, R23, RZ, PT ;  /* 0x000000ff1700720c */ /* 0x000fe20003f05270 */
[----:B------:R-:W-:Y:S02]  /*5020*/  IMAD R14, R123, c[0x0][0x200], RZ ;  /* 0x000080007b0e7a24 */ /* 0x000fe400078e02ff */
[C---:B0-----:R-:W-:Y:S02]  /*5030*/  IMAD.WIDE.U32 R12, R21.reuse, c[0x0][0x200], RZ ;  /* 0x00008000150c7a25 */ /* 0x041fe400078e00ff */
        /* <DEDUP_REMOVED lines=53> */
.L_x_4157:
[----:B------:R-:W-:Y:S05]  /*5390*/  BSYNC B0 ;  /* 0x0000000000007941 */ /* 0x000fea0003800000 */
.L_x_4156:
[----:B------:R-:W-:Y:S01]  /*53a0*/  MOV R14, R12 ;  /* 0x0000000c000e7202 */ /* 0x000fe20000000f00 */
[----:B------:R-:W-:Y:S01]  /*53b0*/  HFMA2.MMA R13, -RZ, RZ, 0, 2.384185791015625e-07 ;  /* 0x00000004ff0d7435 */ /* 0x000fe200000001ff */
[----:B------:R-:W-:Y:S01]  /*53c0*/  IMAD.MOV.U32 R15, RZ, RZ, R89 ;  /* 0x000000ffff0f7224 */ /* 0x000fe200078e0059 */
[----:B0-----:R-:W-:Y:S01]  /*53d0*/  SHF.L.U32 R17, R25, 0x9, RZ ;  /* 0x0000000919117819 */ /* 0x001fe200000006ff */
[----:B------:R-:W-:Y:S01]  /*53e0*/  IMAD R57, R19, c[0x0][0x208], RZ ;  /* 0x0000820013397a24 */ /* 0x000fe200078e02ff */
[-C--:B------:R-:W-:Y:S01]  /*53f0*/  ISETP.GE.AND P4, PT, R40, R87.reuse, PT ;  /* 0x000000572800720c */ /* 0x080fe20003f86270 */
[----:B------:R-:W-:Y:S01]  /*5400*/  IMAD.WIDE.U32 R14, R0, c[0x0][0x208], R14 ;  /* 0x00008200000e7a25 */ /* 0x000fe200078e000e */
[-C--:B------:R-:W-:Y:S02]  /*5410*/  ISETP.GE.AND P5, PT, R41, R87.reuse, PT ;  /* 0x000000572900720c */ /* 0x080fe40003fa6270 */
[----:B------:R-:W-:Y:S01]  /*5420*/  ISETP.GE.AND P6, PT, R42, R87, PT ;  /* 0x000000572a00720c */ /* 0x000fe20003fc6270 */
[----:B------:R-:W-:Y:S01]  /*5430*/  IMAD R16, R0, c[0x0][0x20c], R57 ;  /* 0x0000830000107a24 */ /* 0x000fe200078e0239 */
[----:B------:R-:W-:Y:S01]  /*5440*/  SHF.R.S32.HI R57, RZ, 0x1f, R17 ;  /* 0x0000001fff397819 */ /* 0x000fe20000011411 */
[----:B------:R-:W-:Y:S01]  /*5450*/  IMAD.WIDE R12, R2, R13, c[0x0][0x258] ;  /* 0x00009600020c7625 */ /* 0x000fe200078e020d */
[----:B------:R-:W-:-:S02]  /*5460*/  IADD3 R17, P0, R17, R14, RZ ;  /* 0x0000000e11117210 */ /* 0x000fc40007f1e0ff */
[-C--:B------:R-:W-:Y:S02]  /*5470*/  ISETP.GE.AND P2, PT, R34, R87.reuse, PT ;  /* 0x000000572200720c */ /* 0x080fe40003f46270 */
[----:B------:R-:W-:Y:S02]  /*5480*/  IADD3.X R14, R57, R16, R15, P0, !PT ;  /* 0x00000010390e7210 */ /* 0x000fe400007fe40f */
[C---:B------:R-:W-:Y:S02]  /*5490*/  LEA R12, P0, R17.reuse, R12, 0x2 ;  /* 0x0000000c110c7211 */ /* 0x040fe400078010ff */
[----:B------:R-:W-:Y:S02]  /*54a0*/  ISETP.GE.AND P1, PT, R36, R87, PT ;  /* 0x000000572400720c */ /* 0x000fe40003f26270 */
[----:B------:R-:W-:Y:S02]  /*54b0*/  LEA.HI.X R13, R17, R13, R14, 0x2, P0 ;  /* 0x0000000d110d7211 */ /* 0x000fe400000f140e */
[----:B------:R-:W-:-:S02]  /*54c0*/  ISETP.GE.AND P0, PT, R37, R87, PT ;  /* 0x000000572500720c */ /* 0x000fc40003f06270 */
[-C--:B------:R-:W-:Y:S01]  /*54d0*/  ISETP.GE.AND P3, PT, R39, R87.reuse, PT ;  /* 0x000000572700720c */ /* 0x080fe20003f66270 */
[----:B------:R-:W-:Y:S01]  /*54e0*/  @!P4 STG.E [R12.64+0x300], R59 ;  /* 0x0003003b0c00c986 */ /* 0x000fe2000c101904 */
[-C--:B------:R-:W-:Y:S02]  /*54f0*/  ISETP.GE.AND P4, PT, R47, R87.reuse, PT ;  /* 0x000000572f00720c */ /* 0x080fe40003f86270 */
[----:B------:R-:W-:Y:S01]  /*5500*/  IADD3 R25, R25, 0x1, RZ ;  /* 0x0000000119197810 */ /* 0x000fe20007ffe0ff */
[----:B------:R-:W-:Y:S01]  /*5510*/  @!P5 STG.E [R12.64+0x380], R79 ;  /* 0x0003804f0c00d986 */ /* 0x000fe2000c101904 */
[----:B------:R-:W-:-:S03]  /*5520*/  ISETP.GE.AND P5, PT, R48, R87, PT ;  /* 0x000000573000720c */ /* 0x000fc60003fa6270 */
[----:B------:R-:W-:Y:S01]  /*5530*/  @!P6 STG.E [R12.64+0x400], R61 ;  /* 0x0004003d0c00e986 */ /* 0x000fe2000c101904 */
[----:B------:R-:W-:-:S03]  /*5540*/  ISETP.GE.AND P6, PT, R49, R87, PT ;  /* 0x000000573100720c */ /* 0x000fc60003fc6270 */
[----:B------:R-:W-:Y:S01]  /*5550*/  @!P2 STG.E [R12.64+0x80], R53 ;  /* 0x000080350c00a986 */ /* 0x000fe2000c101904 */
[----:B------:R-:W-:-:S03]  /*5560*/  ISETP.GE.AND P2, PT, R38, R87, PT ;  /* 0x000000572600720c */ /* 0x000fc60003f46270 */
[----:B------:R-:W-:Y:S01]  /*5570*/  @!P0 STG.E [R12.64+0x180], R55 ;  /* 0x000180370c008986 */ /* 0x000fe2000c101904 */
[----:B------:R-:W-:-:S03]  /*5580*/  ISETP.GE.AND P0, PT, R43, R87, PT ;  /* 0x000000572b00720c */ /* 0x000fc60003f06270 */
[----:B------:R-:W-:Y:S04]  /*5590*/  @!P4 STG.E [R12.64+0x680], R83 ;  /* 0x000680530c00c986 */ /* 0x000fe8000c101904 */
[----:B------:R-:W-:Y:S04]  /*55a0*/  @!P5 STG.E [R12.64+0x700], R67 ;  /* 0x000700430c00d986 */ /* 0x000fe8000c101904 */
[----:B------:R-:W-:Y:S04]  /*55b0*/  @!P6 STG.E [R12.64+0x780], R85 ;  /* 0x000780550c00e986 */ /* 0x000fe8000c101904 */
[----:B------:R-:W-:Y:S01]  /*55c0*/  @!P1 STG.E [R12.64+0x100], R73 ;  /* 0x000100490c009986 */ /* 0x000fe2000c101904 */
[----:B------:R-:W-:-:S03]  /*55d0*/  ISETP.GE.AND P1, PT, R44, R87, PT ;  /* 0x000000572c00720c */ /* 0x000fc60003f26270 */
[----:B------:R-:W-:Y:S01]  /*55e0*/  @!P2 STG.E [R12.64+0x200], R75 ;  /* 0x0002004b0c00a986 */ /* 0x000fe2000c101904 */
        /* <DEDUP_REMOVED lines=9> */
[----:B0-----:R-:W-:Y:S01]  /*5680*/  IADD3.X R77, RZ, R11, RZ, P1, !PT ;  /* 0x0000000bff4d7210 */ /* 0x001fe20000ffe4ff */
[----:B------:R1:W-:Y:S01]  /*5690*/  @!P3 STG.E [R12.64+0x600], R65 ;  /* 0x000600410c00b986 */ /* 0x0003e2000c101904 */
[----:B------:R-:W-:Y:S02]  /*56a0*/  IADD3 R50, P3, R50, 0x800, RZ ;  /* 0x0000080032327810 */ /* 0x000fe40007f7e0ff */
[----:B------:R-:W-:Y:S02]  /*56b0*/  IADD3.X R9, RZ, R9, RZ, P2, !PT ;  /* 0x00000009ff097210 */ /* 0x000fe400017fe4ff */
[----:B------:R-:W-:Y:S01]  /*56c0*/  IADD3.X R51, RZ, R51, RZ, P3, !PT ;  /* 0x00000033ff337210 */ /* 0x000fe20001ffe4ff */
[----:B------:R-:W-:Y:S01]  /*56d0*/  @P0 CALL.REL.NOINC `(.L_x_4158) ;  /* 0x0000001000000944 */ /* 0x000fe20003c00000 */
[----:B------:R-:W-:Y:S05]  /*56e0*/  BRA `(.L_x_4159) ;  /* 0xffffb08000007947 */ /* 0x000fea000383ffff */
.L_x_4158:
[----:B------:R-:W-:Y:S05]  /*56f0*/  EXIT ;  /* 0x000000000000794d */ /* 0x000fea0003800000 */
.L_x_4160:
        /* <DEDUP_REMOVED lines=16> */
.L_x_5434:


//--------------------- .text._Z25selective_scan_fwd_kernelI32Selective_Scan_fwd_kernel_traitsILi32ELi16ELi1ELb0ELb0ELb1ELb1EffEEv13SSMParamsBase --------------------------
	.section	.text._Z25selective_scan_fwd_kernelI32Selective_Scan_fwd_kernel_traitsILi32ELi16ELi1ELb0ELb0ELb1ELb1EffEEv13SSMParamsBase,"ax",@progbits
	.sectioninfo	@"SHI_REGISTERS=201"
	.align	128
        .global         _Z25selective_scan_fwd_kernelI32Selective_Scan_fwd_kernel_traitsILi32ELi16ELi1ELb0ELb0ELb1ELb1EffEEv13SSMParamsBase
        .type           _Z25selective_scan_fwd_kernelI32Selective_Scan_fwd_kernel_traitsILi32ELi16ELi1ELb0ELb0ELb1ELb1EffEEv13SSMParamsBase,@function
        .size           _Z25selective_scan_fwd_kernelI32Selective_Scan_fwd_kernel_traitsILi32ELi16ELi1ELb0ELb0ELb1ELb1EffEEv13SSMParamsBase,(.L_x_5435 - _Z25selective_scan_fwd_kernelI32Selective_Scan_fwd_kernel_traitsILi32ELi16ELi1ELb0ELb0ELb1ELb1EffEEv13SSMParamsBase)
        .other          _Z25selective_scan_fwd_kernelI32Selective_Scan_fwd_kernel_traitsILi32ELi16ELi1ELb0ELb0ELb1ELb1EffEEv13SSMParamsBase,@"STO_CUDA_ENTRY STV_DEFAULT"
_Z25selective_scan_fwd_kernelI32Selective_Scan_fwd_kernel_traitsILi32ELi16ELi1ELb0ELb0ELb1ELb1EffEEv13SSMParamsBase:
.text._Z25selective_scan_fwd_kernelI32Selective_Scan_fwd_kernel_traitsILi32ELi16ELi1ELb0ELb0ELb1ELb1EffEEv13SSMParamsBase:
        /* <DEDUP_REMOVED lines=46> */
[----:B------:R-:W-:-:S04]  /*02e0*/  IMAD.WIDE.U32 R2, R0, c[0x0][0x1d8], RZ ;  /* 0x0000760000027a25 */ /* 0x000fc800078e00ff */
[----:B------:R-:W-:Y:S02]  /*02f0*/  IMAD R9, R0, c[0x0][0x1dc], R9 ;  /* 0x0000770000097a24 */ /* 0x000fe400078e0209 */
[----:B------:R-:W-:Y:S02]  /*0300*/  IMAD R13, R21, c[0x0][0x1b4], R4 ;  /* 0x00006d00150d7a24 */ /* 0x000fe400078e0204 */
[----:B------:R-:W-:Y:S01]  /*0310*/  @P0 IADD3 R8, R8, 0x1, RZ ;  /* 0x0000000108080810 */ /* 0x000fe20007ffe0ff */
[----:B------:R-:W-:Y:S01]  /*0320*/  IMAD R11, R19, c[0x0][0x1e8], RZ ;  /* 0x00007a00130b7a24 */ /* 0x000fe200078e02ff */
[----:B------:R-:W-:Y:S01]  /*0330*/  IADD3 R3, R3, R9, RZ ;  /* 0x0000000903037210 */ /* 0x000fe20007ffe0ff */
[----:B------:R-:W-:Y:S01]  /*0340*/  IMAD.IADD R7, R7, 0x1, R13 ;  /* 0x0000000107077824 */ /* 0x000fe200078e020d */
[----:B------:R-:W-:Y:S01]  /*0350*/  @!P2 IADD3 R8, -R8, RZ, RZ ;  /* 0x000000ff0808a210 */ /* 0x000fe20007ffe1ff */
[----:B------:R-:W-:Y:S01]  /*0360*/  IMAD.WIDE.U32 R4, R0, c[0x0][0x1e8], RZ ;  /* 0x00007a0000047a25 */ /* 0x000fe200078e00ff */
[----:B0-----:R-:W-:-:S02]  /*0370*/  LOP3.LUT R22, R23, 0x1f, RZ, 0xc0, !PT ;  /* 0x0000001f17167812 */ /* 0x001fc400078ec0ff */
[----:B------:R-:W-:Y:S01]  /*0380*/  SHF.L.U32 R13, R23, 0x4, RZ ;  /* 0x00000004170d7819 */ /* 0x000fe200000006ff */
[----:B------:R-:W-:Y:S01]  /*0390*/  IMAD R11, R0, c[0x0][0x1ec], R11 ;  /* 0x00007b00000b7a24 */ /* 0x000fe200078e020b */
[----:B------:R-:W-:Y:S01]  /*03a0*/  @!P1 LOP3.LUT R8, RZ, c[0x0][0x178], RZ, 0x33, !PT ;  /* 0x00005e00ff089a12 */ /* 0x000fe200078e33ff */
[----:B------:R-:W-:Y:S01]  /*03b0*/  IMAD R12, R123, c[0x0][0x1d0], RZ ;  /* 0x000074007b0c7a24 */ /* 0x000fe200078e02ff */
[----:B------:R-:W-:Y:S01]  /*03c0*/  LOP3.LUT R10, R22, 0xfffffe00, R13, 0xf8, !PT ;  /* 0xfffffe00160a7812 */ /* 0x000fe200078ef80d */
[----:B------:R-:W-:Y:S01]  /*03d0*/  IMAD.WIDE.U32 R2, R21, c[0x0][0x1d0], R2 ;  /* 0x0000740015027a25 */ /* 0x000fe200078e0002 */
[----:B------:R-:W-:Y:S02]  /*03e0*/  SHF.R.S32.HI R9, RZ, 0x1f, R8 ;  /* 0x0000001fff097819 */ /* 0x000fe40000011408 */
[----:B------:R-:W-:Y:S01]  /*03f0*/  IADD3 R5, R5, R11, RZ ;  /* 0x0000000b05057210 */ /* 0x000fe20007ffe0ff */
[----:B------:R-:W-:Y:S01]  /*0400*/  IMAD R17, R21, c[0x0][0x1d4], R12 ;  /* 0x0000750015117a24 */ /* 0x000fe200078e020c */
[----:B------:R-:W-:Y:S01]  /*0410*/  SHF.R.S32.HI R11, RZ, 0x1f, R10 ;  /* 0x0000001fff0b7819 */ /* 0x000fe2000001140a */
[----:B------:R-:W-:Y:S01]  /*0420*/  IMAD R15, R9, c[0x0][0x1c8], RZ ;  /* 0x00007200090f7a24 */ /* 0x000fe200078e02ff */
[----:B------:R-:W-:Y:S01]  /*0430*/  IADD3 R12, P0, R10, R2, RZ ;  /* 0x000000020a0c7210 */ /* 0x000fe20007f1e0ff */
[----:B------:R-:W-:Y:S01]  /*0440*/  IMAD R14, R123, c[0x0][0x1e0], RZ ;  /* 0x000078007b0e7a24 */ /* 0x000fe200078e02ff */
[----:B------:R-:W-:Y:S01]  /*0450*/  IADD3 R27, R13, 0x1, RZ ;  /* 0x000000010d1b7810 */ /* 0x000fe20007ffe0ff */
[----:B------:R-:W-:Y:S01]  /*0460*/  IMAD.WIDE.U32 R4, R21, c[0x0][0x1e0], R4 ;  /* 0x0000780015047a25 */ /* 0x000fe200078e0004 */
[----:B------:R-:W-:-:S02]  /*0470*/  IADD3.X R9, R11, R3, R17, P0, !PT ;  /* 0x000000030b097210 */ /* 0x000fc400007fe411 */
[C---:B------:R-:W-:Y:S01]  /*0480*/  IADD3 R28, R13.reuse, 0x2, RZ ;  /* 0x000000020d1c7810 */ /* 0x040fe20007ffe0ff */
[----:B------:R-:W-:Y:S01]  /*0490*/  IMAD.WIDE.U32 R2, R8, c[0x0][0x1c8], R6 ;  /* 0x0000720008027a25 */ /* 0x000fe200078e0006 */
[----:B------:R-:W-:Y:S02]  /*04a0*/  IADD3 R79, P1, R10, R4, RZ ;  /* 0x000000040a4f7210 */ /* 0x000fe40007f3e0ff */
[----:B------:R-:W-:Y:S01]  /*04b0*/  IADD3 R29, R13, 0x3, RZ ;  /* 0x000000030d1d7810 */ /* 0x000fe20007ffe0ff */
[----:B------:R-:W-:Y:S01]  /*04c0*/  IMAD R15, R8, c[0x0][0x1cc], R15 ;  /* 0x00007300080f7a24 */ /* 0x000fe200078e020f */
[----:B------:R-:W-:Y:S01]  /*04d0*/  LEA R49, P0, R2, c[0x0][0x230], 0x2 ;  /* 0x00008c0002317a11 */ /* 0x000fe200078010ff */
[----:B------:R-:W-:Y:S01]  /*04e0*/  IMAD R25, R21, c[0x0][0x1e4], R14 ;  /* 0x0000790015197a24 */ /* 0x000fe200078e020e */
[----:B------:R-:W-:Y:S02]  /*04f0*/  LEA R74, P2, R79, c[0x0][0x248], 0x2 ;  /* 0x000092004f4a7a11 */ /* 0x000fe400078410ff */
[----:B------:R-:W-:Y:S01]  /*0500*/  IADD3 R3, R3, R15, RZ ;  /* 0x0000000f03037210 */ /* 0x000fe20007ffe0ff */
[----:B------:R-:W-:Y:S01]  /*0510*/  IMAD R15, R19, c[0x0][0x198], RZ ;  /* 0x00006600130f7a24 */ /* 0x000fe200078e02ff */
[----:B------:R-:W-:-:S02]  /*0520*/  IADD3.X R6, R11, R5, R25, P1, !PT ;  /* 0x000000050b067210 */ /* 0x000fc40000ffe419 */
[----:B------:R-:W-:Y:S01]  /*0530*/  LEA R4, P1, R12, c[0x0][0x240], 0x2 ;  /* 0x000090000c047a11 */ /* 0x000fe200078210ff */
[----:B------:R-:W-:Y:S01]  /*0540*/  IMAD R15, R0, c[0x0][0x19c], R15 ;  /* 0x00006700000f7a24 */ /* 0x000fe200078e020f */
[----:B------:R-:W-:Y:S01]  /*0550*/  LEA.HI.X R50, R2, c[0x0][0x234], R3, 0x2, P0 ;  /* 0x00008d0002327a11 */ /* 0x000fe200000f1403 */
[----:B------:R-:W-:Y:S01]  /*0560*/  IMAD R3, R19, c[0x0][0x180], RZ ;  /* 0x0000600013037a24 */ /* 0x000fe200078e02ff */
[----:B------:R-:W-:Y:S01]  /*0570*/  LEA.HI.X R5, R12, c[0x0][0x244], R9, 0x2, P1 ;  /* 0x000091000c057a11 */ /* 0x000fe200008f1409 */
[----:B------:R-:W-:Y:S01]  /*0580*/  IMAD R2, R21, c[0x0][0x164], R0 ;  /* 0x0000590015027a24 */ /* 0x000fe200078e0200 */
[----:B------:R-:W-:Y:S01]  /*0590*/  LEA.HI.X R79, R79, c[0x0][0x24c], R6, 0x2, P2 ;  /* 0x000093004f4f7a11 */ /* 0x000fe200010f1406 */
[C---:B------:R-:W-:Y:S01]  /*05a0*/  IMAD.WIDE.U32 R8, R0.reuse, c[0x0][0x180], RZ ;  /* 0x0000600000087a25 */ /* 0x040fe200078e00ff */
[----:B------:R-:W-:Y:S02]  /*05b0*/  MOV R25, RZ ;  /* 0x000000ff00197202 */ /* 0x000fe40000000f00 */
[C---:B------:R-:W-:Y:S01]  /*05c0*/  IADD3 R30, R13.reuse, 0x4, RZ ;  /* 0x000000040d1e7810 */ /* 0x040fe20007ffe0ff */
[----:B------:R-:W-:Y:S01]  /*05d0*/  IMAD.WIDE.U32 R6, R0, c[0x0][0x198], RZ ;  /* 0x0000660000067a25 */ /* 0x000fe200078e00ff */
[----:B------:R-:W-:-:S02]  /*05e0*/  IADD3 R31, R13, 0xe, RZ ;  /* 0x0000000e0d1f7810 */ /* 0x000fc40007ffe0ff */
[----:B------:R-:W-:Y:S01]  /*05f0*/  IADD3 R32, R13, 0xf, RZ ;  /* 0x0000000f0d207810 */ /* 0x000fe20007ffe0ff */
[----:B------:R-:W-:Y:S01]  /*0600*/  IMAD R3, R0, c[0x0][0x184], R3 ;  /* 0x0000610000037a24 */ /* 0x000fe200078e0203 */
[----:B------:R-:W-:Y:S01]  /*0610*/  IADD3 R35, R7, R15, RZ ;  /* 0x0000000f07237210 */ /* 0x000fe20007ffe0ff */
[----:B------:R-:W-:Y:S01]  /*0620*/  IMAD R2, R2, c[0x0][0x174], RZ ;  /* 0x00005d0002027a24 */ /* 0x000fe200078e02ff */
[----:B------:R-:W-:Y:S02]  /*0630*/  LOP3.LUT R51, R10, 0x20, RZ, 0xfc, !PT ;  /* 0x000000200a337812 */ /* 0x000fe400078efcff */
[----:B------:R-:W-:Y:S01]  /*0640*/  IADD3 R33, R9, R3, RZ ;  /* 0x0000000309217210 */ /* 0x000fe20007ffe0ff */
[----:B------:R-:W-:Y:S01]  /*0650*/  IMAD R26, R2, c[0x0][0x16c], RZ ;  /* 0x00005b00021a7a24 */ /* 0x000fe200078e02ff */
        /* <DEDUP_REMOVED lines=13> */
[----:B-1----:R-:W-:-:S02]  /*0730*/  LOP3.LUT R48, R10, 0x1e0, RZ, 0xfc, !PT ;  /* 0x000001e00a307812 */ /* 0x002fc400078efcff */
.L_x_4202:
[----:B------:R-:W-:Y:S01]  /*0740*/  BAR.SYNC.DEFER_BLOCKING 0x0 ;  /* 0x0000000000007b1d */ /* 0x000fe20000010000 */
[----:B------:R-:W-:-:S04]  /*0750*/  IMAD.MOV.U32 R2, RZ, RZ, -0x200 ;  /* 0xfffffe00ff027424 */ /* 0x000fc800078e00ff */
[----:B------:R-:W-:Y:S02]  /*0760*/  IMAD R59, R25, R2, c[0x0][0x168] ;  /* 0x00005a00193b7624 */ /* 0x000fe400078e0202 */
[----:B------:R-:W-:-:S03]  /*0770*/  CS2R R2, SRZ ;  /* 0x0000000000027805 */ /* 0x000fc6000001ff00 */
[-C--:B------:R-:W-:Y:S02]  /*0780*/  ISETP.GE.AND P0, PT, R10, R59.reuse, PT ;  /* 0x0000003b0a00720c */ /* 0x080fe40003f06270 */
[-C--:B------:R-:W-:Y:S02]  /*0790*/  ISETP.GE.AND P2, PT, R51, R59.reuse, PT ;  /* 0x0000003b3300720c */ /* 0x080fe40003f46270 */
[-C--:B------:R-:W-:Y:S02]  /*07a0*/  ISETP.GE.AND P6, PT, R38, R59.reuse, PT ;  /* 0x0000003b2600720c */ /* 0x080fe40003fc6270 */
[-C--:B------:R-:W-:Y:S02]  /*07b0*/  ISETP.GE.AND P5, PT, R37, R59.reuse, PT ;  /* 0x0000003b2500720c */ /* 0x080fe40003fa6270 */
[-C--:B------:R-:W-:Y:S02]  /*07c0*/  ISETP.GE.AND P3, PT, R34, R59.reuse, PT ;  /* 0x0000003b2200720c */ /* 0x080fe40003f66270 */
[-C--:B------:R-:W-:Y:S01]  /*07d0*/  ISETP.GE.AND P4, PT, R36, R59.reuse, PT ;  /* 0x0000003b2400720c */ /* 0x080fe20003f86270 */
[----:B------:R-:W-:Y:S01]  /*07e0*/  CS2R R14, SRZ ;  /* 0x00000000000e7805 */ /* 0x000fe2000001ff00 */
[-C--:B------:R-:W-:Y:S01]  /*07f0*/  ISETP.GE.AND P1, PT, R40, R59.reuse, PT ;  /* 0x0000003b2800720c */ /* 0x080fe20003f26270 */
[----:B--2---:R-:W2:Y:S01]  /*0800*/  @!P0 LDG.E R3, [R4.64] ;  /* 0x0000000404038981 */ /* 0x004ea2000c1e1900 */
[-C--:B------:R-:W-:Y:S01]  /*0810*/  ISETP.GE.AND P0, PT, R39, R59.reuse, PT ;  /* 0x0000003b2700720c */ /* 0x080fe20003f06270 */
[----:B------:R-:W-:Y:S01]  /*0820*/  HFMA2.MMA R67, -RZ, RZ, 0, 0 ;  /* 0x00000000ff437435 */ /* 0x000fe200000001ff */
[----:B------:R-:W-:Y:S01]  /*0830*/  CS2R R12, SRZ ;  /* 0x00000000000c7805 */ /* 0x000fe2000001ff00 */
[----:B------:R-:W3:Y:S01]  /*0840*/  @!P2 LDG.E R2, [R4.64+0x80] ;  /* 0x000080040402a981 */ /* 0x000ee2000c1e1900 */
        /* <DEDUP_REMOVED lines=17> */
[----:B0-----:R-:W-:Y:S01]  /*0960*/  CS2R R70, SRZ ;  /* 0x0000000000467805 */ /* 0x001fe2000001ff00 */
        /* <DEDUP_REMOVED lines=29> */
[----:B------:R-:W-:Y:S02]  /*0b40*/  LEA.HI.SX32 R65, R65, R24, 0x1b ;  /* 0x0000001841417211 */ /* 0x000fe400078fdaff */
[-C--:B------:R-:W-:Y:S02]  /*0b50*/  ISETP.GE.AND P2, PT, R10, R59.reuse, PT ;  /* 0x0000003b0a00720c */ /* 0x080fe40003f46270 */
[-C--:B------:R-:W-:Y:S02]  /*0b60*/  ISETP.GE.AND P1, PT, R51, R59.reuse, PT ;  /* 0x0000003b3300720c */ /* 0x080fe40003f26270 */
[-C--:B------:R-:W-:Y:S02]  /*0b70*/  ISETP.GE.AND P0, PT, R34, R59.reuse, PT ;  /* 0x0000003b2200720c */ /* 0x080fe40003f06270 */
[----:B------:R-:W-:-:S02]  /*0b80*/  ISETP.GE.AND P4, PT, R36, R59, PT ;  /* 0x0000003b2400720c */ /* 0x000fc40003f86270 */
[-C--:B------:R-:W-:Y:S02]  /*0b90*/  ISETP.GE.AND P6, PT, R37, R59.reuse, PT ;  /* 0x0000003b2500720c */ /* 0x080fe40003fc6270 */
[-C--:B------:R-:W-:Y:S02]  /*0ba0*/  ISETP.GE.AND P5, PT, R38, R59.reuse, PT ;  /* 0x0000003b2600720c */ /* 0x080fe40003fa6270 */
[----:B------:R-:W-:Y:S01]  /*0bb0*/  ISETP.GE.AND P3, PT, R39, R59, PT ;  /* 0x0000003b2700720c */ /* 0x000fe20003f66270 */
[----:B------:R-:W-:Y:S01]  /*0bc0*/  HFMA2.MMA R105, -RZ, RZ, 0, 0 ;  /* 0x00000000ff697435 */ /* 0x000fe200000001ff */
[----:B------:R-:W-:Y:S01]  /*0bd0*/  MOV R103, RZ ;  /* 0x000000ff00677202 */ /* 0x000fe20000000f00 */
[----:B------:R-:W-:Y:S01]  /*0be0*/  HFMA2.MMA R109, -RZ, RZ, 0, 0 ;  /* 0x00000000ff6d7435 */ /* 0x000fe200000001ff */
[----:B------:R-:W-:Y:S01]  /*0bf0*/  IMAD.MOV.U32 R107, RZ, RZ, RZ ;  /* 0x000000ffff6b7224 */ /* 0x000fe200078e00ff */
[----:B------:R-:W-:Y:S02]  /*0c00*/  HFMA2.MMA R111, -RZ, RZ, 0, 0 ;  /* 0x00000000ff6f7435 */ /* 0x000fe400000001ff */
[----:B------:R-:W-:Y:S01]  /*0c10*/  HFMA2.MMA R113, -RZ, RZ, 0, 0 ;  /* 0x00000000ff717435 */ /* 0x000fe200000001ff */
        /* <DEDUP_REMOVED lines=9> */
[----:B------:R1:W-:Y:S01]  /*0cb0*/  STS [R56.X4+0x200], R15 ;  /* 0x0002000f38007388 */ /* 0x0003e20000004800 */
[----:B0-----:R-:W-:-:S03]  /*0cc0*/  IADD3 R13, R24, 0x1a0, RZ ;  /* 0x000001a0180d7810 */ /* 0x001fc60007ffe0ff */
[----:B------:R-:W-:Y:S01]  /*0cd0*/  STS [R57.X4+0x280], R14 ;  /* 0x0002800e39007388 */ /* 0x000fe20000004800 */
[----:B------:R-:W-:-:S03]  /*0ce0*/  IADD3 R3, R24, 0x1e0, RZ ;  /* 0x000001e018037810 */ /* 0x000fc60007ffe0ff */
[----:B------:R0:W-:Y:S01]  /*0cf0*/  STS [R58.X4+0x300], R67 ;  /* 0x000300433a007388 */ /* 0x0001e20000004800 */
[----:B-1----:R-:W-:-:S03]  /*0d00*/  IADD3 R15, R24, 0x1c0, RZ ;  /* 0x000001c0180f7810 */ /* 0x002fc60007ffe0ff */
[----:B------:R-:W-:Y:S01]  /*0d10*/  STS [R60.X4+0x380], R17 ;  /* 0x000380113c007388 */ /* 0x000fe20000004800 */
[----:B------:R-:W-:-:S03]  /*0d20*/  LEA.HI.SX32 R66, R13, R24, 0x1b ;  /* 0x000000180d427211 */ /* 0x000fc600078fdaff */
[----:B------:R-:W-:Y:S01]  /*0d30*/  STS [R61.X4+0x400], R16 ;  /* 0x000400103d007388 */ /* 0x000fe20000004800 */
[----:B0-----:R-:W-:-:S03]  /*0d40*/  LEA.HI.SX32 R67, R15, R24, 0x1b ;  /* 0x000000180f437211 */ /* 0x001fc600078fdaff */
[----:B------:R0:W-:Y:S04]  /*0d50*/  STS [R62.X4+0x480], R69 ;  /* 0x000480453e007388 */ /* 0x0001e80000004800 */
[----:B------:R1:W-:Y:S01]  /*0d60*/  STS [R63.X4+0x500], R68 ;  /* 0x000500443f007388 */ /* 0x0003e20000004800 */
[----:B0-----:R-:W-:-:S03]  /*0d70*/  SHF.L.U32 R69, R24, 0x4, RZ ;  /* 0x0000000418457819 */ /* 0x001fc600000006ff */
[----:B------:R-:W-:Y:S01]  /*0d80*/  STS [R64.X4+0x580], R71 ;  /* 0x0005804740007388 */ /* 0x000fe20000004800 */
[----:B-1----:R-:W-:-:S03]  /*0d90*/  LEA.HI.SX32 R68, R3, R24, 0x1b ;  /* 0x0000001803447211 */ /* 0x002fc600078fdaff */
[----:B------:R0:W-:Y:S01]  /*0da0*/  STS [R65.X4+0x600], R70 ;  /* 0x0006004641007388 */ /* 0x0001e20000004800 */
[----:B------:R-:W-:-:S03]  /*0db0*/  LEA.HI.SX32 R69, R69, R69, 0x1b ;  /* 0x0000004545457211 */ /* 0x000fc600078fdaff */
[----:B------:R-:W-:Y:S01]  /*0dc0*/  STS [R66.X4+0x680], R73 ;  /* 0x0006804942007388 */ /* 0x000fe20000004800 */
[----:B------:R-:W-:-:S03]  /*0dd0*/  MOV R3, R79 ;  /* 0x0000004f00037202 */ /* 0x000fc60000000f00 */
        /* <DEDUP_REMOVED lines=23> */
[----:B------:R-:W-:Y:S01]  /*0f50*/  CS2R R16, SRZ ;  /* 0x0000000000107805 */ /* 0x000fe2000001ff00 */
[----:B0-----:R-:W-:Y:S01]  /*0f60*/  HFMA2.MMA R70, -RZ, RZ, 0, 0 ;  /* 0x00000000ff467435 */ /* 0x001fe200000001ff */
        /* <DEDUP_REMOVED lines=110> */
.L_x_4162:
[----:B------:R-:W-:Y:S05]  /*1650*/  BSYNC B0 ;  /* 0x0000000000007941 */ /* 0x000fea0003800000 */
.L_x_4161:
        /* <DEDUP_REMOVED lines=37> */
.L_x_4164:
[----:B------:R-:W-:Y:S05]  /*18b0*/  BSYNC B0 ;  /* 0x0000000000007941 */ /* 0x000fea0003800000 */
.L_x_4163:
        /* <DEDUP_REMOVED lines=35> */
.L_x_4166:
[----:B------:R-:W-:Y:S05]  /*1af0*/  BSYNC B0 ;  /* 0x0000000000007941 */ /* 0x000fea0003800000 */
.L_x_4165:
        /* <DEDUP_REMOVED lines=37> */
.L_x_4168:
[----:B------:R-:W-:Y:S05]  /*1d50*/  BSYNC B0 ;  /* 0x0000000000007941 */ /* 0x000fea0003800000 */
.L_x_4167:
        /* <DEDUP_REMOVED lines=35> */
.L_x_4170:
[----:B------:R-:W-:Y:S05]  /*1f90*/  BSYNC B0 ;  /* 0x0000000000007941 */ /* 0x000fea0003800000 */
.L_x_4169:
        /* <DEDUP_REMOVED lines=37> */
.L_x_4172:
[----:B------:R-:W-:Y:S05]  /*21f0*/  BSYNC B0 ;  /* 0x0000000000007941 */ /* 0x000fea0003800000 */
.L_x_4171:
        /* <DEDUP_REMOVED lines=35> */
.L_x_4174:
[----:B------:R-:W-:Y:S05]  /*2430*/  BSYNC B0 ;  /* 0x0000000000007941 */ /* 0x000fea0003800000 */
.L_x_4173:
        /* <DEDUP_REMOVED lines=37> */
.L_x_4176:
[----:B------:R-:W-:Y:S05]  /*2690*/  BSYNC B0 ;  /* 0x0000000000007941 */ /* 0x000fea0003800000 */
.L_x_4175:
        /* <DEDUP_REMOVED lines=35> */
.L_x_4178:
[----:B------:R-:W-:Y:S05]  /*28d0*/  BSYNC B0 ;  /* 0x0000000000007941 */ /* 0x000fea0003800000 */
.L_x_4177:
        /* <DEDUP_REMOVED lines=42> */
.L_x_4180:
[----:B------:R-:W-:Y:S05]  /*2b80*/  BSYNC B0 ;  /* 0x0000000000007941 */ /* 0x000fea0003800000 */
.L_x_4179:
        /* <DEDUP_REMOVED lines=33> */
.L_x_4182:
[----:B------:R-:W-:Y:S05]  /*2da0*/  BSYNC B0 ;  /* 0x0000000000007941 */ /* 0x000fea0003800000 */
.L_x_4181:
        /* <DEDUP_REMOVED lines=33> */
.L_x_4184:
[----:B------:R-:W-:Y:S05]  /*2fc0*/  BSYNC B0 ;  /* 0x0000000000007941 */ /* 0x000fea0003800000 */
.L_x_4183:
        /* <DEDUP_REMOVED lines=33> */
.L_x_4186:
[----:B------:R-:W-:Y:S05]  /*31e0*/  BSYNC B0 ;  /* 0x0000000000007941 */ /* 0x000fea0003800000 */
.L_x_4185:
        /* <DEDUP_REMOVED lines=33> */
.L_x_4188:
[----:B------:R-:W-:Y:S05]  /*3400*/  BSYNC B0 ;  /* 0x0000000000007941 */ /* 0x000fea0003800000 */
.L_x_4187:
        /* <DEDUP_REMOVED lines=33> */
.L_x_4190:
[----:B------:R-:W-:Y:S05]  /*3620*/  BSYNC B0 ;  /* 0x0000000000007941 */ /* 0x000fea0003800000 */
.L_x_4189:
        /* <DEDUP_REMOVED lines=33> */
.L_x_4192:
[----:B------:R-:W-:Y:S05]  /*3840*/  BSYNC B0 ;  /* 0x0000000000007941 */ /* 0x000fea0003800000 */
.L_x_4191:
        /* <DEDUP_REMOVED lines=20> */
[----:B------:R-:W-:-:S03]  /*3990*/  IMAD.MOV.U32 R103, RZ, RZ, RZ ;  /* 0x000000ffff677224 */ /* 0x000fc600078e00ff */
[----:B------:R-:W-:Y:S02]  /*39a0*/  ISETP.EQ.OR P0, PT, R25, RZ, P0 ;  /* 0x000000ff1900720c */ /* 0x000fe40000702670 */
.L_x_4196:
[----:B------:R-:W-:Y:S02]  /*39b0*/  SHF.R.S32.HI R119, RZ, 0x1f, R103 ;  /* 0x0000001fff777819 */ /* 0x000fe40000011467 */
[----:B0-----:R-:W-:Y:S02]  /*39c0*/  MOV R12, R8 ;  /* 0x00000008000c7202 */ /* 0x001fe40000000f00 */
        /* <DEDUP_REMOVED lines=24> */
[-C--:B------:R-:W-:Y:S02]  /*3b50*/  ISETP.GE.AND P5, PT, R36, R59.reuse, PT ;  /* 0x0000003b2400720c */ /* 0x080fe40003fa6270 */
        /* <DEDUP_REMOVED lines=10> */
[----:B------:R0:W3:Y:S01]  /*3c00*/  @!P5 LDG.E R150, [R12.64+0x180] ;  /* 0x000180040c96d981 */ /* 0x0000e2000c1e1900 */
[-C--:B------:R-:W-:Y:S01]  /*3c10*/  ISETP.GE.AND P5, PT, R42, R59.reuse, PT ;  /* 0x0000003b2a00720c */ /* 0x080fe20003fa6270 */
[----:B------:R-:W-:Y:S01]  /*3c20*/  HFMA2.MMA R131, -RZ, RZ, 0, 0 ;  /* 0x00000000ff837435 */ /* 0x000fe200000001ff */
[----:B------:R-:W-:Y:S01]  /*3c30*/  MOV R154, RZ ;  /* 0x000000ff009a7202 */ /* 0x000fe20000000f00 */
[----:B------:R0:W3:Y:S01]  /*3c40*/  @!P6 LDG.E R125, [R12.64+0x200] ;  /* 0x000200040c7de981 */ /* 0x0000e2000c1e1900 */
[----:B------:R-:W-:-:S03]  /*3c50*/  ISETP.GE.AND P6, PT, R43, R59, PT ;  /* 0x0000003b2b00720c */ /* 0x000fc60003fc6270 */
[----:B------:R0:W3:Y:S01]  /*3c60*/  @!P1 LDG.E R152, [R12.64+0x280] ;  /* 0x000280040c989981 */ /* 0x0000e2000c1e1900 */
[----:B------:R-:W-:-:S03]  /*3c70*/  ISETP.GE.AND P1, PT, R44, R59, PT ;  /* 0x0000003b2c00720c */ /* 0x000fc60003f26270 */
[----:B------:R0:W3:Y:S01]  /*3c80*/  @!P2 LDG.E R129, [R12.64+0x300] ;  /* 0x000300040c81a981 */ /* 0x0000e2000c1e1900 */
[-C--:B------:R-:W-:Y:S01]  /*3c90*/  ISETP.GE.AND P2, PT, R45, R59.reuse, PT ;  /* 0x0000003b2d00720c */ /* 0x080fe20003f46270 */
[----:B------:R-:W-:Y:S02]  /*3ca0*/  HFMA2.MMA R133, -RZ, RZ, 0, 0 ;  /* 0x00000000ff857435 */ /* 0x000fe400000001ff */
[----:B------:R0:W3:Y:S01]  /*3cb0*/  @!P3 LDG.E R127, [R12.64+0x380] ;  /* 0x000380040c7fb981 */ /* 0x0000e2000c1e1900 */
[----:B------:R-:W-:-:S03]  /*3cc0*/  ISETP.GE.AND P3, PT, R46, R59, PT ;  /* 0x0000003b2e00720c */ /* 0x000fc60003f66270 */
[----:B------:R0:W3:Y:S01]  /*3cd0*/  @!P4 LDG.E R154, [R12.64+0x400] ;  /* 0x000400040c9ac981 */ /* 0x0000e2000c1e1900 */
[-C--:B------:R-:W-:Y:S01]  /*3ce0*/  ISETP.GE.AND P4, PT, R47, R59.reuse, PT ;  /* 0x0000003b2f00720c */ /* 0x080fe20003f86270 */
[----:B------:R-:W-:Y:S02]  /*3cf0*/  HFMA2.MMA R135, -RZ, RZ, 0, 0 ;  /* 0x00000000ff877435 */ /* 0x000fe400000001ff */
[----:B------:R0:W3:Y:S01]  /*3d00*/  @!P5 LDG.E R131, [R12.64+0x480] ;  /* 0x000480040c83d981 */ /* 0x0000e2000c1e1900 */
[----:B------:R-:W-:Y:S01]  /*3d10*/  ISETP.GE.AND P5, PT, R48, R59, PT ;  /* 0x0000003b3000720c */ /* 0x000fe20003fa6270 */
[----:B------:R-:W-:Y:S01]  /*3d20*/  HFMA2.MMA R137, -RZ, RZ, 0, 0 ;  /* 0x00000000ff897435 */ /* 0x000fe200000001ff */
[----:B------:R-:W-:Y:S01]  /*3d30*/  MOV R156, RZ ;  /* 0x000000ff009c7202 */ /* 0x000fe20000000f00 */
[----:B------:R0:W3:Y:S01]  /*3d40*/  @!P1 LDG.E R133, [R12.64+0x580] ;  /* 0x000580040c859981 */ /* 0x0000e2000c1e1900 */
[----:B------:R-:W-:Y:S02]  /*3d50*/  MOV R158, RZ ;  /* 0x000000ff009e7202 */ /* 0x000fe40000000f00 */
[----:B------:R-:W-:Y:S01]  /*3d60*/  MOV R160, RZ ;  /* 0x000000ff00a07202 */ /* 0x000fe20000000f00 */
[----:B------:R0:W3:Y:S04]  /*3d70*/  @!P3 LDG.E R135, [R12.64+0x680] ;  /* 0x000680040c87b981 */ /* 0x0000e8000c1e1900 */
[----:B------:R0:W3:Y:S04]  /*3d80*/  @!P6 LDG.E R156, [R12.64+0x500] ;  /* 0x000500040c9ce981 */ /* 0x0000e8000c1e1900 */
[----:B------:R0:W4:Y:S04]  /*3d90*/  @!P2 LDG.E R158, [R12.64+0x600] ;  /* 0x000600040c9ea981 */ /* 0x000128000c1e1900 */
[----:B------:R0:W5:Y:S04]  /*3da0*/  @!P4 LDG.E R160, [R12.64+0x700] ;  /* 0x000700040ca0c981 */ /* 0x000168000c1e1900 */
[----:B------:R0:W5:Y:S04]  /*3db0*/  @!P5 LDG.E R137, [R12.64+0x780] ;  /* 0x000780040c89d981 */ /* 0x000168000c1e1900 */
[----:B------:R-:W1:Y:S01]  /*3dc0*/  S2R R23, SR_TID.X ;  /* 0x0000000000177919 */ /* 0x000e620000002100 */
[----:B------:R-:W-:-:S02]  /*3dd0*/  FMUL.FTZ R105, R71, R76 ;  /* 0x0000004c47697220 */ /* 0x000fc40000410000 */
[----:B-1----:R-:W-:-:S05]  /*3de0*/  IMAD.SHL.U32 R164, R23, 0x10, RZ ;  /* 0x0000001017a47824 */ /* 0x002fca00078e00ff */
        /* <DEDUP_REMOVED lines=8> */
[-C--:B------:R-:W-:Y:S01]  /*3e70*/  ISETP.GE.U32.AND P3, PT, R136, R59.reuse, PT ;  /* 0x0000003b8800720c */ /* 0x080fe20003f66070 */
[----:B------:R-:W-:Y:S01]  /*3e80*/  FMUL.FTZ R136, R73, R78 ;  /* 0x0000004e49887220 */ /* 0x000fe20000410000 */
[----:B------:R-:W-:Y:S01]  /*3e90*/  ISETP.GE.U32.AND P5, PT, R27, R59, PT ;  /* 0x0000003b1b00720c */ /* 0x000fe20003fa6070 */
[----:B------:R-:W-:Y:S01]  /*3ea0*/  FMUL.FTZ R109, R75, R80 ;  /* 0x000000504b6d7220 */ /* 0x000fe20000410000 */
[----:B------:R-:W-:Y:S01]  /*3eb0*/  FSEL R105, R105, RZ, !P4 ;  /* 0x000000ff69697208 */ /* 0x000fe20006000000 */
[----:B------:R-:W-:Y:S01]  /*3ec0*/  FMUL.FTZ R111, R77, R82 ;  /* 0x000000524d6f7220 */ /* 0x000fe20000410000 */
[----:B------:R-:W-:-:S02]  /*3ed0*/  FSEL R136, R136, RZ, !P5 ;  /* 0x000000ff88887208 */ /* 0x000fc40006800000 */
[----:B------:R-:W-:Y:S01]  /*3ee0*/  IADD3 R140, R164, 0x9, RZ ;  /* 0x00000009a48c7810 */ /* 0x000fe20007ffe0ff */
[----:B------:R-:W-:Y:S02]  /*3ef0*/  FMUL.FTZ R113, R79, R84 ;  /* 0x000000544f717220 */ /* 0x000fe40000410000 */
[----:B------:R-:W-:-:S05]  /*3f00*/  FMUL.FTZ R115, R81, R70 ;  /* 0x0000004651737220 */ /* 0x000fca0000410000 */
[----:B------:R-:W-:Y:S01]  /*3f10*/  FSEL R115, R115, RZ, !P6 ;  /* 0x000000ff73737208 */ /* 0x000fe20007000000 */
[----:B------:R-:W-:-:S05]  /*3f20*/  FMUL.FTZ R117, R83, R72 ;  /* 0x0000004853757220 */ /* 0x000fca0000410000 */
[----:B------:R-:W-:Y:S02]  /*3f30*/  FSEL R117, R117, RZ, !P1 ;  /* 0x000000ff75757208 */ /* 0x000fe40004800000 */
[----:B------:R-:W-:Y:S01]  /*3f40*/  IADD3 R162, R164, 0xc, RZ ;  /* 0x0000000ca4a27810 */ /* 0x000fe20007ffe0ff */
[----:B--2---:R-:W-:-:S04]  /*3f50*/  FMUL.FTZ R139, R14, 1.4426950216293334961 ;  /* 0x3fb8aa3b0e8b7820 */ /* 0x004fc80000410000 */
[C---:B------:R-:W-:Y:S02]  /*3f60*/  FMUL.FTZ R14, R139.reuse, R76 ;  /* 0x0000004c8b0e7220 */ /* 0x040fe40000410000 */
[----:B------:R-:W-:-:S04]  /*3f70*/  FMUL.FTZ R15, R139, R78 ;  /* 0x0000004e8b0f7220 */ /* 0x000fc80000410000 */
[----:B------:R-:W0:Y:S01]  /*3f80*/  MUFU.EX2 R14, R14 ;  /* 0x0000000e000e7308 */ /* 0x000e220000000800 */
[C---:B------:R-:W-:Y:S02]  /*3f90*/  FMUL.FTZ R107, R139.reuse, R80 ;  /* 0x000000508b6b7220 */ /* 0x040fe40000410000 */
[----:B------:R-:W-:-:S05]  /*3fa0*/  FMUL.FTZ R12, R139, R82 ;  /* 0x000000528b0c7220 */ /* 0x000fca0000410000 */
[----:B------:R-:W1:Y:S01]  /*3fb0*/  MUFU.EX2 R15, R15 ;  /* 0x0000000f000f7308 */ /* 0x000e620000000800 */
[----:B------:R-:W-:-:S07]  /*3fc0*/  FMUL.FTZ R13, R139, R84 ;  /* 0x000000548b0d7220 */ /* 0x000fce0000410000 */
[----:B------:R1:W2:Y:S01]  /*3fd0*/  MUFU.EX2 R138, R107 ;  /* 0x0000006b008a7308 */ /* 0x0002a20000000800 */
[----:B0-----:R-:W-:Y:S01]  /*3fe0*/  FSEL R134, R14, 1, !P4 ;  /* 0x3f8000000e867808 */ /* 0x001fe20006000000 */
[----:B------:R-:W-:-:S06]  /*3ff0*/  FMUL.FTZ R14, R139, R70 ;  /* 0x000000468b0e7220 */ /* 0x000fcc0000410000 */
[----:B------:R-:W0:Y:S01]  /*4000*/  MUFU.EX2 R12, R12 ;  /* 0x0000000c000c7308 */ /* 0x000e220000000800 */
[----:B------:R-:W-:-:S07]  /*4010*/  ISETP.GE.U32.AND P4, PT, R28, R59, PT ;  /* 0x0000003b1c00720c */ /* 0x000fce0003f86070 */
[----:B------:R-:W0:Y:S01]  /*4020*/  MUFU.EX2 R13, R13 ;  /* 0x0000000d000d7308 */ /* 0x000e220000000800 */
[----:B-1----:R-:W-:Y:S02]  /*4030*/  FSEL R107, R15, 1, !P5 ;  /* 0x3f8000000f6b7808 */ /* 0x002fe40006800000 */
[----:B------:R-:W-:-:S05]  /*4040*/  ISETP.GE.U32.AND P5, PT, R29, R59, PT ;  /* 0x0000003b1d00720c */ /* 0x000fca0003fa6070 */
[----:B------:R-:W1:Y:S01]  /*4050*/  MUFU.EX2 R14, R14 ;  /* 0x0000000e000e7308 */ /* 0x000e620000000800 */
[----:B------:R-:W-:Y:S01]  /*4060*/  FSEL R109, R109, RZ, !P4 ;  /* 0x000000ff6d6d7208 */ /* 0x000fe20006000000 */
[----:B------:R-:W-:Y:S01]  /*4070*/  FMUL.FTZ R15, R139, R72 ;  /* 0x000000488b0f7220 */ /* 0x000fe20000410000 */
[----:B--2---:R-:W-:Y:S02]  /*4080*/  FSEL R138, R138, 1, !P4 ;  /* 0x3f8000008a8a7808 */ /* 0x004fe40006000000 */
[-C--:B------:R-:W-:Y:S02]  /*4090*/  ISETP.GE.U32.AND P4, PT, R140, R59.reuse, PT ;  /* 0x0000003b8c00720c */ /* 0x080fe40003f86070 */
[----:B------:R-:W-:Y:S02]  /*40a0*/  FSEL R111, R111, RZ, !P5 ;  /* 0x000000ff6f6f7208 */ /* 0x000fe40006800000 */
[----:B0-----:R-:W-:Y:S02]  /*40b0*/  FSEL R140, R12, 1, !P5 ;  /* 0x3f8000000c8c7808 */ /* 0x001fe40006800000 */
[----:B------:R-:W-:-:S02]  /*40c0*/  ISETP.GE.U32.AND P5, PT, R30, R59, PT ;  /* 0x0000003b1e00720c */ /* 0x000fc40003fa6070 */
[----:B------:R-:W-:Y:S01]  /*40d0*/  IADD3 R12, R164, 0xa, RZ ;  /* 0x0000000aa40c7810 */ /* 0x000fe20007ffe0ff */
[----:B------:R-:W0:Y:S01]  /*40e0*/  MUFU.EX2 R15, R15 ;  /* 0x0000000f000f7308 */ /* 0x000e220000000800 */
[----:B------:R-:W-:Y:S02]  /*40f0*/  FSEL R113, R113, RZ, !P5 ;  /* 0x000000ff71717208 */ /* 0x000fe40006800000 */
[----:B------:R-:W-:Y:S02]  /*4100*/  FSEL R142, R13, 1, !P5 ;  /* 0x3f8000000d8e7808 */ /* 0x000fe40006800000 */
[----:B------:R-:W-:Y:S02]  /*4110*/  ISETP.GE.U32.AND P5, PT, R12, R59, PT ;  /* 0x0000003b0c00720c */ /* 0x000fe40003fa6070 */
[----:B------:R-:W-:Y:S02]  /*4120*/  IADD3 R12, R164, 0xb, RZ ;  /* 0x0000000ba40c7810 */ /* 0x000fe40007ffe0ff */
[----:B-1----:R-:W-:-:S02]  /*4130*/  FSEL R144, R14, 1, !P6 ;  /* 0x3f8000000e907808 */ /* 0x002fc40007000000 */
[----:B------:R-:W-:Y:S01]  /*4140*/  ISETP.GE.U32.AND P6, PT, R12, R59, PT ;  /* 0x0000003b0c00720c */ /* 0x000fe20003fc6070 */
[----:B------:R-:W-:Y:S01]  /*4150*/  IMAD R14, R119, c[0x0][0x1a0], RZ ;  /* 0x00006800770e7a24 */ /* 0x000fe200078e02ff */
[----:B------:R-:W-:Y:S02]  /*4160*/  MOV R12, R6 ;  /* 0x00000006000c7202 */ /* 0x000fe40000000f00 */
[----:B------:R-:W-:Y:S01]  /*4170*/  MOV R13, R35 ;  /* 0x00000023000d7202 */ /* 0x000fe20000000f00 */
[----:B---3--:R-:W-:Y:S01]  /*4180*/  STS [R52.X4], R17 ;  /* 0x0000001134007388 */ /* 0x008fe20000004800 */
[----:B------:R-:W-:-:S03]  /*4190*/  FMUL.FTZ R141, R139, R74 ;  /* 0x0000004a8b8d7220 */ /* 0x000fc60000410000 */
[----:B----4-:R-:W-:Y:S01]  /*41a0*/  STS [R53.X4+0x80], R16 ;  /* 0x0000801035007388 */ /* 0x010fe20000004800 */
[----:B------:R-:W-:-:S03]  /*41b0*/  IMAD.WIDE.U32 R12, R103, c[0x0][0x1a0], R12 ;  /* 0x00006800670c7a25 */ /* 0x000fc600078e000c */
[----:B-----5:R1:W-:Y:S01]  /*41c0*/  STS [R54.X4+0x100], R121 ;  /* 0x0001007936007388 */ /* 0x0203e20000004800 */
[----:B------:R-:W-:-:S03]  /*41d0*/  IMAD R143, R103, c[0x0][0x1a4], R14 ;  /* 0x00006900678f7a24 */ /* 0x000fc600078e020e */
[----:B------:R-:W-:Y:S01]  /*41e0*/  STS [R55.X4+0x180], R150 ;  /* 0x0001809637007388 */ /* 0x000fe20000004800 */
[----:B0-----:R-:W-:-:S03]  /*41f0*/  FSEL R146, R15, 1, !P1 ;  /* 0x3f8000000f927808 */ /* 0x001fc60004800000 */
[----:B------:R-:W-:Y:S01]  /*4200*/  STS [R56.X4+0x200], R125 ;  /* 0x0002007d38007388 */ /* 0x000fe20000004800 */
[----:B------:R-:W0:Y:S03]  /*4210*/  MUFU.EX2 R141, R141 ;  /* 0x0000008d008d7308 */ /* 0x000e260000000800 */
[----:B------:R-:W-:Y:S01]  /*4220*/  STS [R57.X4+0x280], R152 ;  /* 0x0002809839007388 */ /* 0x000fe20000004800 */
[----:B------:R-:W-:-:S03]  /*4230*/  LEA R14, P1, R12, c[0x0][0x228], 0x2 ;  /* 0x00008a000c0e7a11 */ /* 0x000fc600078210ff */
[----:B------:R-:W-:Y:S01]  /*4240*/  STS [R58.X4+0x300], R129 ;  /* 0x000300813a007388 */ /* 0x000fe20000004800 */
[----:B------:R-:W-:-:S03]  /*4250*/  IADD3 R13, R13, R143, RZ ;  /* 0x0000008f0d0d7210 */ /* 0x000fc60007ffe0ff */
[----:B------:R-:W-:Y:S04]  /*4260*/  STS [R60.X4+0x380], R127 ;  /* 0x0003807f3c007388 */ /* 0x000fe80000004800 */
[----:B------:R-:W-:Y:S01]  /*4270*/  STS [R61.X4+0x400], R154 ;  /* 0x0004009a3d007388 */ /* 0x000fe20000004800 */
[----:B------:R-:W-:-:S03]  /*4280*/  LEA.HI.X R15, R12, c[0x0][0x22c], R13, 0x2, P1 ;  /* 0x00008b000c0f7a11 */ /* 0x000fc600008f140d */
[----:B------:R-:W-:Y:S04]  /*4290*/  STS [R62.X4+0x480], R131 ;  /* 0x000480833e007388 */ /* 0x000fe80000004800 */
[----:B------:R-:W-:Y:S04]  /*42a0*/  STS [R63.X4+0x500], R156 ;  /* 0x0005009c3f007388 */ /* 0x000fe80000004800 */
[----:B------:R-:W-:Y:S04]  /*42b0*/  STS [R64.X4+0x580], R133 ;  /* 0x0005808540007388 */ /* 0x000fe80000004800 */
[----:B------:R-:W-:Y:S04]  /*42c0*/  STS [R65.X4+0x600], R158 ;  /* 0x0006009e41007388 */ /* 0x000fe80000004800 */
[----:B------:R2:W-:Y:S04]  /*42d0*/  STS [R66.X4+0x680], R135 ;  /* 0x0006808742007388 */ /* 0x0005e80000004800 */
[----:B------:R-:W-:Y:S04]  /*42e0*/  STS [R67.X4+0x700], R160 ;  /* 0x000700a043007388 */ /* 0x000fe80000004800 */
[----:B------:R-:W-:Y:S01]  /*42f0*/  STS [R68.X4+0x780], R137 ;  /* 0x0007808944007388 */ /* 0x000fe20000004800 */
[----:B------:R-:W-:-:S06]  /*4300*/  NOP ;  /* 0x0000000000007918 */ /* 0x000fcc0000000000 */
[----:B-1----:R1:W3:Y:S01]  /*4310*/  LDG.E R121, [R14.64] ;  /* 0x000000040e797981 */ /* 0x0022e2000c1e1900 */
[-C--:B--2---:R-:W-:Y:S02]  /*4320*/  FMUL.FTZ R135, R134, R107.reuse ;  /* 0x0000006b86877220 */ /* 0x084fe40000410000 */
[-C--:B------:R-:W-:Y:S01]  /*4330*/  FMUL.FTZ R131, R87, R86.reuse ;  /* 0x0000005657837220 */ /* 0x080fe20000410000 */
[----:B0-----:R-:W-:Y:S01]  /*4340*/  FSEL R148, R141, 1, !P2 ;  /* 0x3f8000008d947808 */ /* 0x001fe20005000000 */
[C---:B------:R-:W-:Y:S02]  /*4350*/  FMUL.FTZ R12, R139.reuse, R86 ;  /* 0x000000568b0c7220 */ /* 0x040fe40000410000 */
[C---:B------:R-:W-:Y:S01]  /*4360*/  FMUL.FTZ R145, R139.reuse, R90 ;  /* 0x0000005a8b917220 */ /* 0x040fe20000410000 */
[----:B------:R-:W-:Y:S01]  /*4370*/  IADD3 R164, R164, 0xd, RZ ;  /* 0x0000000da4a47810 */ /* 0x000fe20007ffe0ff */
[----:B------:R-:W-:Y:S01]  /*4380*/  FMUL.FTZ R13, R139, R88 ;  /* 0x000000588b0d7220 */ /* 0x000fe20000410000 */
[----:B------:R-:W-:Y:S01]  /*4390*/  SHF.L.U32 R155, R103, 0x3, RZ ;  /* 0x00000003679b7819 */ /* 0x000fe200000006ff */
[----:B-1----:R-:W-:Y:S01]  /*43a0*/  FFMA.FTZ R15, R105, R107, R136 ;  /* 0x0000006b690f7223 */ /* 0x002fe20000010088 */
[----:B------:R-:W-:Y:S01]  /*43b0*/  LDS R150, [R69.X4] ;  /* 0x0000000045967984 */ /* 0x000fe20000004800 */
[----:B------:R-:W-:-:S02]  /*43c0*/  FMUL.FTZ R135, R138, R135 ;  /* 0x000000878a877220 */ /* 0x000fc40000410000 */
[----:B------:R-:W-:Y:S01]  /*43d0*/  FFMA.FTZ R15, R138, R15, R109 ;  /* 0x0000000f8a0f7223 */ /* 0x000fe2000001006d */
[----:B------:R-:W0:Y:S01]  /*43e0*/  MUFU.EX2 R141, R12 ;  /* 0x0000000c008d7308 */ /* 0x000e220000000800 */
[----:B------:R-:W-:Y:S01]  /*43f0*/  FSEL R184, R131, RZ, !P3 ;  /* 0x000000ff83b87208 */ /* 0x000fe20005800000 */
[C---:B------:R-:W-:Y:S01]  /*4400*/  FMUL.FTZ R135, R140.reuse, R135 ;  /* 0x000000878c877220 */ /* 0x040fe20000410000 */
[----:B------:R-:W-:Y:S01]  /*4410*/  LDS R152, [R69.X4+0x4] ;  /* 0x0000040045987984 */ /* 0x000fe20000004800 */
[----:B------:R-:W-:Y:S02]  /*4420*/  FFMA.FTZ R131, R140, R15, R111 ;  /* 0x0000000f8c837223 */ /* 0x000fe4000001006f */
[----:B------:R-:W-:Y:S01]  /*4430*/  FMUL.FTZ R133, R139, R92 ;  /* 0x0000005c8b857220 */ /* 0x000fe20000410000 */
[----:B------:R-:W-:Y:S01]  /*4440*/  LDS R154, [R69.X4+0x8] ;  /* 0x00000800459a7984 */ /* 0x000fe20000004800 */
[----:B------:R-:W1:Y:S01]  /*4450*/  MUFU.EX2 R143, R13 ;  /* 0x0000000d008f7308 */ /* 0x000e620000000800 */
[----:B------:R-:W-:-:S02]  /*4460*/  FFMA.FTZ R131, R142, R131, R113 ;  /* 0x000000838e837223 */ /* 0x000fc40000010071 */
[----:B------:R-:W-:Y:S01]  /*4470*/  FMUL.FTZ R135, R142, R135 ;  /* 0x000000878e877220 */ /* 0x000fe20000410000 */
[----:B------:R-:W-:Y:S01]  /*4480*/  LDS R156, [R69.X4+0xc] ;  /* 0x00000c00459c7984 */ /* 0x000fe20000004800 */
[----:B------:R-:W-:Y:S02]  /*4490*/  FMUL.FTZ R119, R85, R74 ;  /* 0x0000004a55777220 */ /* 0x000fe40000410000 */
[C---:B------:R-:W-:Y:S01]  /*44a0*/  FFMA.FTZ R131, R144.reuse, R131, R115 ;  /* 0x0000008390837223 */ /* 0x040fe20000010073 */
[----:B------:R-:W2:Y:S01]  /*44b0*/  MUFU.EX2 R145, R145 ;  /* 0x0000009100917308 */ /* 0x000ea20000000800 */
[----:B------:R-:W-:Y:S01]  /*44c0*/  FMUL.FTZ R14, R139, R94 ;  /* 0x0000005e8b0e7220 */ /* 0x000fe20000410000 */
[----:B------:R-:W-:Y:S01]  /*44d0*/  LDS R158, [R69.X4+0x10] ;  /* 0x00001000459e7984 */ /* 0x000fe20000004800 */
[----:B------:R-:W-:Y:S01]  /*44e0*/  FMUL.FTZ R135, R144, R135 ;  /* 0x0000008790877220 */ /* 0x000fe20000410000 */
[----:B------:R-:W-:Y:S01]  /*44f0*/  FSEL R119, R119, RZ, !P2 ;  /* 0x000000ff77777208 */ /* 0x000fe20005000000 */
[----:B------:R-:W-:Y:S01]  /*4500*/  FMUL.FTZ R129, R89, R88 ;  /* 0x0000005859817220 */ /* 0x000fe20000410000 */
[----:B------:R-:W-:Y:S01]  /*4510*/  LDS R160, [R69.X4+0x14] ;  /* 0x0000140045a07984 */ /* 0x000fe20000004800 */
[C---:B------:R-:W-:Y:S01]  /*4520*/  FFMA.FTZ R131, R146.reuse, R131, R117 ;  /* 0x0000008392837223 */ /* 0x040fe20000010075 */
[----:B------:R-:W4:Y:S01]  /*4530*/  MUFU.EX2 R133, R133 ;  /* 0x0000008500857308 */ /* 0x000f220000000800 */
[----:B------:R-:W-:Y:S01]  /*4540*/  FMUL.FTZ R15, R139, R96 ;  /* 0x000000608b0f7220 */ /* 0x000fe20000410000 */
[----:B------:R-:W-:Y:S01]  /*4550*/  LDS R166, [R69.X4+0x20] ;  /* 0x0000200045a67984 */ /* 0x000fe20000004800 */
[----:B------:R-:W-:Y:S01]  /*4560*/  FMUL.FTZ R135, R146, R135 ;  /* 0x0000008792877220 */ /* 0x000fe20000410000 */
[----:B0-----:R-:W-:Y:S01]  /*4570*/  FSEL R141, R141, 1, !P3 ;  /* 0x3f8000008d8d7808 */ /* 0x001fe20005800000 */
[C---:B------:R-:W-:Y:S01]  /*4580*/  FFMA.FTZ R131, R148.reuse, R131, R119 ;  /* 0x0000008394837223 */ /* 0x040fe20000010077 */
[----:B------:R-:W-:Y:S01]  /*4590*/  FSEL R186, R129, RZ, !P4 ;  /* 0x000000ff81ba7208 */ /* 0x000fe20006000000 */
[----:B------:R-:W-:Y:S01]  /*45a0*/  FMUL.FTZ R127, R91, R90 ;  /* 0x0000005a5b7f7220 */ /* 0x000fe20000410000 */
[----:B------:R-:W0:Y:S01]  /*45b0*/  MUFU.EX2 R14, R14 ;  /* 0x0000000e000e7308 */ /* 0x000e220000000800 */
[----:B------:R-:W-:Y:S01]  /*45c0*/  FMUL.FTZ R129, R139, R98 ;  /* 0x000000628b817220 */ /* 0x000fe20000410000 */
[----:B------:R-:W-:Y:S01]  /*45d0*/  LDS R168, [R69.X4+0x24] ;  /* 0x0000240045a87984 */ /* 0x000fe20000004800 */
[----:B------:R-:W-:Y:S01]  /*45e0*/  FMUL.FTZ R135, R148, R135 ;  /* 0x0000008794877220 */ /* 0x000fe20000410000 */
[----:B-1----:R-:W-:Y:S01]  /*45f0*/  FSEL R143, R143, 1, !P4 ;  /* 0x3f8000008f8f7808 */ /* 0x002fe20006000000 */
[C---:B------:R-:W-:Y:S01]  /*4600*/  FFMA.FTZ R131, R141.reuse, R131, R184 ;  /* 0x000000838d837223 */ /* 0x040fe200000100b8 */
[----:B------:R-:W-:Y:S02]  /*4610*/  LDS R170, [R69.X4+0x28] ;  /* 0x0000280045aa7984 */ /* 0x000fe40000004800 */
[----:B------:R-:W1:Y:S01]  /*4620*/  MUFU.EX2 R15, R15 ;  /* 0x0000000f000f7308 */ /* 0x000e620000000800 */
[----:B------:R-:W-:Y:S01]  /*4630*/  FMUL.FTZ R135, R141, R135 ;  /* 0x000000878d877220 */ /* 0x000fe20000410000 */
[----:B------:R-:W-:Y:S01]  /*4640*/  LDS R172, [R69.X4+0x2c] ;  /* 0x00002c0045ac7984 */ /* 0x000fe20000004800 */
[----:B------:R-:W-:Y:S01]  /*4650*/  FMUL.FTZ R139, R139, R100 ;  /* 0x000000648b8b7220 */ /* 0x000fe20000410000 */
[----:B------:R-:W-:Y:S01]  /*4660*/  FSEL R188, R127, RZ, !P5 ;  /* 0x000000ff7fbc7208 */ /* 0x000fe20006800000 */
[----:B------:R-:W-:Y:S01]  /*4670*/  FMUL.FTZ R125, R93, R92 ;  /* 0x0000005c5d7d7220 */ /* 0x000fe20000410000 */
[----:B--2---:R-:W-:Y:S01]  /*4680*/  FSEL R145, R145, 1, !P5 ;  /* 0x3f80000091917808 */ /* 0x004fe20006800000 */
[C---:B------:R-:W-:Y:S01]  /*4690*/  FFMA.FTZ R131, R143.reuse, R131, R186 ;  /* 0x000000838f837223 */ /* 0x040fe200000100ba */
[----:B------:R-:W2:Y:S01]  /*46a0*/  MUFU.EX2 R129, R129 ;  /* 0x0000008100817308 */ /* 0x000ea20000000800 */
[----:B------:R-:W-:Y:S01]  /*46b0*/  FMUL.FTZ R135, R143, R135 ;  /* 0x000000878f877220 */ /* 0x000fe20000410000 */
[----:B------:R-:W-:Y:S01]  /*46c0*/  ISETP.GE.U32.AND P2, PT, R162, R59, PT ;  /* 0x0000003ba200720c */ /* 0x000fe20003f46070 */
[----:B------:R-:W-:Y:S01]  /*46d0*/  FMUL.FTZ R17, R95, R94 ;  /* 0x0000005e5f117220 */ /* 0x000fe20000410000 */
[----:B------:R-:W-:Y:S01]  /*46e0*/  FSEL R190, R125, RZ, !P6 ;  /* 0x000000ff7dbe7208 */ /* 0x000fe20007000000 */
[----:B------:R-:W-:Y:S01]  /*46f0*/  FFMA.FTZ R131, R145, R131, R188 ;  /* 0x0000008391837223 */ /* 0x000fe200000100bc */
[----:B----4-:R-:W-:Y:S01]  /*4700*/  FSEL R147, R133, 1, !P6 ;  /* 0x3f80000085937808 */ /* 0x010fe20007000000 */
[----:B------:R-:W-:Y:S01]  /*4710*/  FMUL.FTZ R16, R97, R96 ;  /* 0x0000006061107220 */ /* 0x000fe20000410000 */
[----:B------:R-:W4:Y:S01]  /*4720*/  MUFU.EX2 R139, R139 ;  /* 0x0000008b008b7308 */ /* 0x000f220000000800 */
[----:B------:R-:W-:Y:S01]  /*4730*/  FMUL.FTZ R135, R145, R135 ;  /* 0x0000008791877220 */ /* 0x000fe20000410000 */
[----:B------:R-:W-:Y:S01]  /*4740*/  ISETP.GE.U32.AND P1, PT, R164, R59, PT ;  /* 0x0000003ba400720c */ /* 0x000fe20003f26070 */
[----:B------:R-:W-:Y:S01]  /*4750*/  FFMA.FTZ R131, R147, R131, R190 ;  /* 0x0000008393837223 */ /* 0x000fe200000100be */
[----:B------:R-:W-:Y:S01]  /*4760*/  FSEL R192, R17, RZ, !P2 ;  /* 0x000000ff11c07208 */ /* 0x000fe20005000000 */
[----:B------:R-:W-:Y:S01]  /*4770*/  FMUL.FTZ R13, R99, R98 ;  /* 0x00000062630d7220 */ /* 0x000fe20000410000 */
[----:B0-----:R-:W-:Y:S01]  /*4780*/  FSEL R149, R14, 1, !P2 ;  /* 0x3f8000000e957808 */ /* 0x001fe20005000000 */
[----:B------:R-:W-:Y:S01]  /*4790*/  FMUL.FTZ R135, R147, R135 ;  /* 0x0000008793877220 */ /* 0x000fe20000410000 */
[----:B------:R-:W-:Y:S01]  /*47a0*/  ISETP.GE.U32.AND P3, PT, R31, R59, PT ;  /* 0x0000003b1f00720c */ /* 0x000fe20003f66070 */
[----:B------:R-:W-:Y:S01]  /*47b0*/  FMUL.FTZ R12, R101, R100 ;  /* 0x00000064650c7220 */ /* 0x000fe20000410000 */
[----:B------:R-:W-:Y:S01]  /*47c0*/  FSEL R194, R16, RZ, !P1 ;  /* 0x000000ff10c27208 */ /* 0x000fe20004800000 */
[----:B------:R-:W-:Y:S01]  /*47d0*/  FFMA.FTZ R131, R149, R131, R192 ;  /* 0x0000008395837223 */ /* 0x000fe200000100c0 */
[----:B-1----:R-:W-:Y:S01]  /*47e0*/  FSEL R151, R15, 1, !P1 ;  /* 0x3f8000000f977808 */ /* 0x002fe20004800000 */
[----:B------:R-:W-:Y:S01]  /*47f0*/  FMUL.FTZ R135, R149, R135 ;  /* 0x0000008795877220 */ /* 0x000fe20000410000 */
[----:B------:R-:W-:Y:S01]  /*4800*/  ISETP.GE.U32.AND P4, PT, R32, R59, PT ;  /* 0x0000003b2000720c */ /* 0x000fe20003f86070 */
[----:B------:R-:W-:Y:S01]  /*4810*/  LDS R162, [R69.X4+0x18] ;  /* 0x0000180045a27984 */ /* 0x000fe20000004800 */
[----:B------:R-:W-:Y:S01]  /*4820*/  FSEL R196, R13, RZ, !P3 ;  /* 0x000000ff0dc47208 */ /* 0x000fe20005800000 */
[----:B------:R-:W-:Y:S01]  /*4830*/  FFMA.FTZ R131, R151, R131, R194 ;  /* 0x0000008397837223 */ /* 0x000fe200000100c2 */
[----:B--2---:R-:W-:Y:S01]  /*4840*/  FSEL R153, R129, 1, !P3 ;  /* 0x3f80000081997808 */ /* 0x004fe20005800000 */
[----:B------:R-:W-:Y:S01]  /*4850*/  FMUL.FTZ R135, R151, R135 ;  /* 0x0000008797877220 */ /* 0x000fe20000410000 */
[----:B------:R-:W-:Y:S01]  /*4860*/  FSEL R198, R12, RZ, !P4 ;  /* 0x000000ff0cc67208 */ /* 0x000fe20006000000 */
[----:B------:R-:W-:Y:S01]  /*4870*/  LDS R164, [R69.X4+0x1c] ;  /* 0x00001c0045a47984 */ /* 0x000fe20000004800 */
[----:B----4-:R-:W-:Y:S01]  /*4880*/  FSEL R139, R139, 1, !P4 ;  /* 0x3f8000008b8b7808 */ /* 0x010fe20006000000 */
        /* <DEDUP_REMOVED lines=10> */
[----:B------:R-:W-:Y:S06]  /*4930*/  LDS R180, [R69.X4+0x3c] ;  /* 0x00003c0045b47984 */ /* 0x000fec0000004800 */
        /* <DEDUP_REMOVED lines=51> */
[-C--:B---3--:R-:W-:Y:S02]  /*4c70*/  FMUL.FTZ R105, R150, R121.reuse ;  /* 0x0000007996697220 */ /* 0x088fe40000410000 */
        /* <DEDUP_REMOVED lines=27> */
.L_x_4195:
[----:B------:R-:W-:Y:S05]  /*4e30*/  BSYNC B0 ;  /* 0x0000000000007941 */ /* 0x000fea0003800000 */
.L_x_4194:
        /* <DEDUP_REMOVED lines=25> */
.L_x_4193:
[----:B------:R-:W-:Y:S01]  /*4fd0*/  BAR.SYNC.DEFER_BLOCKING 0x0 ;  /* 0x0000000000007b1d */ /* 0x000fe20000010000 */
[----:B------:R-:W-:Y:S01]  /*4fe0*/  ISETP.NE.AND P0, PT, R23, RZ, PT ;  /* 0x000000ff1700720c */ /* 0x000fe20003f05270 */
[----:B0-----:R-:W-:Y:S01]  /*4ff0*/  IMAD R12, R123, c[0x0][0x200], RZ ;  /* 0x000080007b0c7a24 */ /* 0x001fe200078e02ff */
[----:B------:R-:W-:Y:S01]  /*5000*/  HFMA2.MMA R17, -RZ, RZ, 0, 2.384185791015625e-07 ;  /* 0x00000004ff117435 */ /* 0x000fe200000001ff */
[C---:B------:R-:W-:Y:S01]  /*5010*/  IMAD.WIDE.U32 R14, R21.reuse, c[0x0][0x200], RZ ;  /* 0x00008000150e7a25 */ /* 0x040fe200078e00ff */
[----:B------:R-:W-:Y:S01]  /*5020*/  ISETP.GE.AND P1, PT, R10, R59, PT ;  /* 0x0000003b0a00720c */ /* 0x000fe20003f26270 */
[----:B------:R-:W-:Y:S02]  /*5030*/  BSSY B0, `(.L_x_4197) ;  /* 0x0000044000007945 */ /* 0x000fe40003800000 */
[----:B------:R-:W-:-:S02]  /*5040*/  IMAD R111, R21, c[0x0][0x204], R12 ;  /* 0x00008100156f7a24 */ /* 0x000fc400078e020c */
[----:B------:R-:W-:Y:S02]  /*5050*/  IMAD.SHL.U32 R12, R25, 0x200, RZ ;  /* 0x00000200190c7824 */ /* 0x000fe400078e00ff */
[----:B------:R-:W-:Y:S01]  /*5060*/  IMAD R13, R19, c[0x0][0x208], RZ ;  /* 0x00008200130d7a24 */ /* 0x000fe200078e02ff */
[----:B------:R-:W-:Y:S01]  /*5070*/  IADD3 R15, R15, R111, RZ ;  /* 0x0000006f0f0f7210 */ /* 0x000fe20007ffe0ff */
[----:B------:R-:W-:-:S04]  /*5080*/  IMAD.WIDE R16, R10, R17, c[0x0][0x258] ;  /* 0x000096000a107625 */ /* 0x000fc800078e0211 */
[----:B------:R-:W-:-:S04]  /*5090*/  IMAD.WIDE.U32 R14, R0, c[0x0][0x208], R14 ;  /* 0x00008200000e7a25 */ /* 0x000fc800078e000e */
[----:B------:R-:W-:Y:S01]  /*50a0*/  IMAD R73, R0, c[0x0][0x20c], R13 ;  /* 0x0000830000497a24 */ /* 0x000fe200078e020d */
[----:B------:R-:W-:Y:S01]  /*50b0*/  SHF.R.S32.HI R13, RZ, 0x1f, R12 ;  /* 0x0000001fff0d7819 */ /* 0x000fe2000001140c */
[----:B------:R-:W-:Y:S01]  /*50c0*/  STS [R69.X4], R102 ;  /* 0x0000006645007388 */ /* 0x000fe20000004800 */
[----:B------:R-:W-:Y:S01]  /*50d0*/  IADD3 R71, P2, R12, R14, RZ ;  /* 0x0000000e0c477210 */ /* 0x000fe20007f5e0ff */
[----:B------:R-:W-:Y:S01]  /*50e0*/  IMAD R72, R123, c[0x0][0x1f0], RZ ;  /* 0x00007c007b487a24 */ /* 0x000fe200078e02ff */
[----:B------:R-:W-:Y:S01]  /*50f0*/  IADD3 R14, P3, R10, R12, RZ ;  /* 0x0000000c0a0e7210 */ /* 0x000fe20007f7e0ff */
[----:B------:R-:W-:Y:S01]  /*5100*/  STS [R69.X4+0x4], R104 ;  /* 0x0000046845007388 */ /* 0x000fe20000004800 */
[----:B------:R-:W-:Y:S01]  /*5110*/  IADD3.X R70, R13, R73, R15, P2, !PT ;  /* 0x000000490d467210 */ /* 0x000fe200017fe40f */
[----:B------:R-:W-:Y:S01]  /*5120*/  IMAD R113, R21, c[0x0][0x1f4], R72 ;  /* 0x00007d0015717a24 */ /* 0x000fe200078e0248 */
[----:B------:R-:W-:Y:S01]  /*5130*/  LEA R74, P5, R71, R16, 0x2 ;  /* 0x00000010474a7211 */ /* 0x000fe200078a10ff */
[----:B------:R-:W-:Y:S01]  /*5140*/  STS [R69.X4+0x8], R106 ;  /* 0x0000086a45007388 */ /* 0x000fe20000004800 */
[----:B------:R-:W-:Y:S01]  /*5150*/  IADD3.X R15, R11, R13, RZ, P3, !PT ;  /* 0x0000000d0b0f7210 */ /* 0x000fe20001ffe4ff */
[----:B------:R-:W-:Y:S01]  /*5160*/  @!P1 IMAD.WIDE.U32 R72, R21, c[0x0][0x1f0], R12 ;  /* 0x00007c0015489a25 */ /* 0x000fe200078e000c */
        /* <DEDUP_REMOVED lines=48> */
.L_x_4198:
[----:B------:R-:W-:Y:S05]  /*5470*/  BSYNC B0 ;  /* 0x0000000000007941 */ /* 0x000fea0003800000 */
.L_x_4197:
[----:B------:R-:W-:Y:S01]  /*5480*/  @!P2 STG.E [R74.64+0x80], R79 ;  /* 0x0000804f4a00a986 */ /* 0x000fe2000c101904 */
[-C--:B------:R-:W-:Y:S01]  /*5490*/  ISETP.GE.AND P4, PT, R37, R109.reuse, PT ;  /* 0x0000006d2500720c */ /* 0x080fe20003f86270 */
[----:B------:R-:W-:Y:S01]  /*54a0*/  IMAD R51, R19, c[0x0][0x1f8], RZ ;  /* 0x00007e0013337a24 */ /* 0x000fe200078e02ff */
[-C--:B------:R-:W-:Y:S01]  /*54b0*/  ISETP.GE.AND P5, PT, R38, R109.reuse, PT ;  /* 0x0000006d2600720c */ /* 0x080fe20003fa6270 */
[----:B------:R-:W-:Y:S01]  /*54c0*/  @!P3 STG.E [R74.64+0x100], R81 ;  /* 0x000100514a00b986 */ /* 0x000fe2000c101904 */
[-C--:B------:R-:W-:Y:S01]  /*54d0*/  ISETP.GE.AND P2, PT, R39, R109.reuse, PT ;  /* 0x0000006d2700720c */ /* 0x080fe20003f46270 */
[----:B------:R-:W-:Y:S01]  /*54e0*/  IMAD.WIDE.U32 R16, R21, c[0x0][0x1f0], RZ ;  /* 0x00007c0015107a25 */ /* 0x000fe200078e00ff */
[----:B------:R-:W-:Y:S01]  /*54f0*/  ISETP.GE.AND P3, PT, R40, R109, PT ;  /* 0x0000006d2800720c */ /* 0x000fe20003f66270 */
[----:B------:R-:W-:Y:S01]  /*5500*/  @!P6 STG.E [R74.64+0x180], R83 ;  /* 0x000180534a00e986 */ /* 0x000fe2000c101904 */
[----:B------:R-:W-:Y:S02]  /*5510*/  @!P1 IADD3 R73, R113, R73, RZ ;  /* 0x0000004971499210 */ /* 0x000fe40007ffe0ff */
[----:B------:R-:W-:-:S02]  /*5520*/  IADD3 R17, R17, R113, RZ ;  /* 0x0000007111117210 */ /* 0x000fc40007ffe0ff */
[----:B0-----:R-:W-:Y:S01]  /*5530*/  MOV R77, RZ ;  /* 0x000000ff004d7202 */ /* 0x001fe20000000f00 */
[----:B------:R-:W-:Y:S01]  /*5540*/  @!P4 STG.E [R74.64+0x200], R85 ;  /* 0x000200554a00c986 */ /* 0x000fe2000c101904 */
[-C--:B------:R-:W-:Y:S01]  /*5550*/  ISETP.GE.AND P4, PT, R41, R109.reuse, PT ;  /* 0x0000006d2900720c */ /* 0x080fe20003f86270 */
[----:B------:R-:W-:Y:S02]  /*5560*/  @!P1 IMAD.WIDE.U32 R70, R0, c[0x0][0x1f8], R72 ;  /* 0x00007e0000469a25 */ /* 0x000fe400078e0048 */
[----:B------:R-:W-:Y:S01]  /*5570*/  @!P5 STG.E [R74.64+0x280], R87 ;  /* 0x000280574a00d986 */ /* 0x000fe2000c101904 */
[-C--:B------:R-:W-:Y:S01]  /*5580*/  ISETP.GE.AND P5, PT, R42, R109.reuse, PT ;  /* 0x0000006d2a00720c */ /* 0x080fe20003fa6270 */
[----:B------:R-:W-:Y:S01]  /*5590*/  IMAD R73, R0, c[0x0][0x1fc], R51 ;  /* 0x00007f0000497a24 */ /* 0x000fe200078e0233 */
[----:B------:R-:W-:Y:S01]  /*55a0*/  @!P1 IADD3 R51, P6, R10, R70, RZ ;  /* 0x000000460a339210 */ /* 0x000fe20007fde0ff */
[----:B------:R-:W-:Y:S01]  /*55b0*/  @!P2 STG.E [R74.64+0x300], R89 ;  /* 0x000300594a00a986 */ /* 0x000fe2000c101904 */
[----:B------:R-:W-:Y:S01]  /*55c0*/  ISETP.GE.AND P2, PT, R43, R109, PT ;  /* 0x0000006d2b00720c */ /* 0x000fe20003f46270 */
[----:B------:R-:W-:Y:S01]  /*55d0*/  IMAD.WIDE.U32 R16, R0, c[0x0][0x1f8], R16 ;  /* 0x00007e0000107a25 */ /* 0x000fe200078e0010 */
[----:B------:R-:W-:Y:S01]  /*55e0*/  @!P1 IADD3.X R72, R11, R71, R73, P6, !PT ;  /* 0x000000470b489210 */ /* 0x000fe200037fe449 */
[----:B------:R-:W-:Y:S01]  /*55f0*/  @!P3 STG.E [R74.64+0x380], R91 ;  /* 0x0003805b4a00b986 */ /* 0x000fe2000c101904 */
[----:B------:R-:W-:-:S02]  /*5600*/  ISETP.GE.AND P3, PT, R44, R109, PT ;  /* 0x0000006d2c00720c */ /* 0x000fc40003f66270 */
[----:B------:R-:W-:Y:S01]  /*5610*/  @!P1 LEA R70, P6, R51, c[0x0][0x268], 0x2 ;  /* 0x00009a0033469a11 */ /* 0x000fe200078c10ff */
[----:B------:R-:W-:Y:S01]  /*5620*/  @!P4 STG.E [R74.64+0x400], R93 ;  /* 0x0004005d4a00c986 */ /* 0x000fe2000c101904 */
[-C--:B------:R-:W-:Y:S02]  /*5630*/  ISETP.GE.AND P4, PT, R45, R109.reuse, PT ;  /* 0x0000006d2d00720c */ /* 0x080fe40003f86270 */
[----:B------:R-:W-:Y:S01]  /*5640*/  @!P1 LEA.HI.X R71, R51, c[0x0][0x26c], R72, 0x2, P6 ;  /* 0x00009b0033479a11 */ /* 0x000fe200030f1448 */
[----:B------:R-:W-:Y:S01]  /*5650*/  @!P5 STG.E [R74.64+0x480], R95 ;  /* 0x0004805f4a00d986 */ /* 0x000fe2000c101904 */
[-C--:B------:R-:W-:Y:S02]  /*5660*/  ISETP.GE.AND P5, PT, R47, R109.reuse, PT ;  /* 0x0000006d2f00720c */ /* 0x080fe40003fa6270 */
[----:B------:R-:W-:Y:S01]  /*5670*/  LOP3.LUT R51, R10, 0x20, RZ, 0xfc, !PT ;  /* 0x000000200a337812 */ /* 0x000fe200078efcff */
[----:B------:R-:W-:Y:S01]  /*5680*/  @!P2 STG.E [R74.64+0x500], R97 ;  /* 0x000500614a00a986 */ /* 0x000fe2000c101904 */
[----:B------:R-:W-:-:S02]  /*5690*/  ISETP.GE.AND P2, PT, R46, R109, PT ;  /* 0x0000006d2e00720c */ /* 0x000fc40003f46270 */
[----:B------:R-:W-:Y:S01]  /*56a0*/  IADD3 R76, P6, R12, R16, RZ ;  /* 0x000000100c4c7210 */ /* 0x000fe20007fde0ff */
[----:B------:R-:W-:Y:S01]  /*56b0*/  @!P3 STG.E [R74.64+0x580], R99 ;  /* 0x000580634a00b986 */ /* 0x000fe2000c101904 */
[----:B------:R-:W-:Y:S02]  /*56c0*/  ISETP.GE.AND P3, PT, R48, R109, PT ;  /* 0x0000006d3000720c */ /* 0x000fe40003f66270 */
[----:B------:R-:W-:Y:S01]  /*56d0*/  SHF.L.U32 R16, R51, 0x2, RZ ;  /* 0x0000000233107819 */ /* 0x000fe200000006ff */
[----:B------:R-:W-:Y:S01]  /*56e0*/  @!P4 STG.E [R74.64+0x600], R101 ;  /* 0x000600654a00c986 */ /* 0x000fe2000c101904 */
[----:B------:R-:W-:Y:S02]  /*56f0*/  IADD3.X R78, R13, R73, R17, P6, !PT ;  /* 0x000000490d4e7210 */ /* 0x000fe400037fe411 */
[----:B------:R-:W-:Y:S01]  /*5700*/  IADD3 R72, P4, R16, c[0x0][0x268], RZ ;  /* 0x00009a0010487a10 */ /* 0x000fe20007f9e0ff */
[----:B------:R-:W-:Y:S01]  /*5710*/  @!P5 STG.E [R74.64+0x700], R105 ;  /* 0x000700694a00d986 */ /* 0x000fe2000c101904 */
[----:B------:R-:W-:-:S02]  /*5720*/  SHF.L.U64.HI R17, R51, 0x2, R11 ;  /* 0x0000000233117819 */ /* 0x000fc4000001020b */
[-C--:B------:R-:W-:Y:S01]  /*5730*/  ISETP.GE.AND P5, PT, R51, R59.reuse, PT ;  /* 0x0000003b3300720c */ /* 0x080fe20003fa6270 */
[----:B------:R-:W-:Y:S01]  /*5740*/  @!P2 STG.E [R74.64+0x680], R103 ;  /* 0x000680674a00a986 */ /* 0x000fe2000c101904 */
[----:B------:R-:W-:Y:S02]  /*5750*/  LEA R72, P2, R76, R72, 0x2 ;  /* 0x000000484c487211 */ /* 0x000fe400078410ff */
[----:B------:R-:W-:Y:S01]  /*5760*/  IADD3.X R73, R17, c[0x0][0x26c], RZ, P4, !PT ;  /* 0x00009b0011497a10 */ /* 0x000fe200027fe4ff */
[----:B------:R0:W-:Y:S01]  /*5770*/  @!P3 STG.E [R74.64+0x780], R107 ;  /* 0x0007806b4a00b986 */ /* 0x0001e2000c101904 */
[----:B------:R-:W-:Y:S02]  /*5780*/  ISETP.GE.AND P6, PT, R34, R59, PT ;  /* 0x0000003b2200720c */ /* 0x000fe40003fc6270 */
[----:B------:R-:W-:Y:S01]  /*5790*/  LEA.HI.X R73, R76, R73, R78, 0x2, P2 ;  /* 0x000000494c497211 */ /* 0x000fe200010f144e */
[----:B------:R-:W-:Y:S01]  /*57a0*/  BAR.SYNC.DEFER_BLOCKING 0x0 ;  /* 0x0000000000007b1d */ /* 0x000fe20000010000 */
[----:B------:R-:W-:Y:S01]  /*57b0*/  HFMA2.MMA R76, -RZ, RZ, 0, 0 ;  /* 0x00000000ff4c7435 */ /* 0x000fe200000001ff */
[----:B------:R-:W-:-:S02]  /*57c0*/  ISETP.GE.AND P2, PT, R37, R59, PT ;  /* 0x0000003b2500720c */ /* 0x000fc40003f46270 */
[-C--:B------:R-:W-:Y:S01]  /*57d0*/  ISETP.GE.AND P3, PT, R38, R59.reuse, PT ;  /* 0x0000003b2600720c */ /* 0x080fe20003f66270 */
[----:B0-----:R-:W-:Y:S01]  /*57e0*/  CS2R R74, SRZ ;  /* 0x00000000004a7805 */ /* 0x001fe2000001ff00 */
[-C--:B------:R-:W-:Y:S01]  /*57f0*/  ISETP.GE.AND P4, PT, R39, R59.reuse, PT ;  /* 0x0000003b2700720c */ /* 0x080fe20003f86270 */
[----:B------:R0:W2:Y:S01]  /*5800*/  @!P1 LDG.E R77, [R70.64] ;  /* 0x00000004464d9981 */ /* 0x0000a2000c1e1900 */
[----:B------:R-:W-:-:S03]  /*5810*/  ISETP.GE.AND P1, PT, R36, R59, PT ;  /* 0x0000003b2400720c */ /* 0x000fc60003f26270 */
[----:B------:R-:W3:Y:S01]  /*5820*/  @!P5 LDG.E R76, [R72.64] ;  /* 0x00000004484cd981 */ /* 0x000ee2000c1e1900 */
[-C--:B------:R-:W-:Y:S01]  /*5830*/  ISETP.GE.AND P5, PT, R40, R59.reuse, PT ;  /* 0x0000003b2800720c */ /* 0x080fe20003fa6270 */
[----:B------:R-:W-:Y:S02]  /*5840*/  CS2R R78, SRZ ;  /* 0x00000000004e7805 */ /* 0x000fe4000001ff00 */
[----:B------:R-:W4:Y:S01]  /*5850*/  @!P6 LDG.E R75, [R72.64+0x80] ;  /* 0x00008004484be981 */ /* 0x000f22000c1e1900 */
[-C--:B------:R-:W-:Y:S01]  /*5860*/  ISETP.GE.AND P6, PT, R41, R59.reuse, PT ;  /* 0x0000003b2900720c */ /* 0x080fe20003fc6270 */
[----:B0-----:R-:W-:Y:S01]  /*5870*/  CS2R R70, SRZ ;  /* 0x0000000000467805 */ /* 0x001fe2000001ff00 */
[----:B------:R-:W-:Y:S01]  /*5880*/  CS2R R80, SRZ ;  /* 0x0000000000507805 */ /* 0x000fe2000001ff00 */
[----:B------:R-:W-:Y:S01]  /*5890*/  CS2R R82, SRZ ;  /* 0x0000000000527805 */ /* 0x000fe2000001ff00 */
[----:B------:R-:W5:Y:S04]  /*58a0*/  @!P2 LDG.E R79, [R72.64+0x180] ;  /* 0x00018004484fa981 */ /* 0x000f68000c1e1900 */
[----:B------:R-:W5:Y:S01]  /*58b0*/  @!P1 LDG.E R74, [R72.64+0x100] ;  /* 0x00010004484a9981 */ /* 0x000f62000c1e1900 */
[----:B------:R-:W-:-:S02]  /*58c0*/  ISETP.GE.AND P1, PT, R42, R59, PT ;  /* 0x0000003b2a00720c */ /* 0x000fc40003f26270 */
[-C--:B------:R-:W-:Y:S01]  /*58d0*/  ISETP.GE.AND P2, PT, R43, R59.reuse, PT ;  /* 0x0000003b2b00720c */ /* 0x080fe20003f46270 */
[----:B------:R-:W5:Y:S01]  /*58e0*/  @!P3 LDG.E R70, [R72.64+0x200] ;  /* 0x000200044846b981 */ /* 0x000f62000c1e1900 */
[----:B------:R-:W-:-:S03]  /*58f0*/  ISETP.GE.AND P3, PT, R44, R59, PT ;  /* 0x0000003b2c00720c */ /* 0x000fc60003f66270 */
[----:B------:R-:W5:Y:S01]  /*5900*/  @!P4 LDG.E R81, [R72.64+0x280] ;  /* 0x000280044851c981 */ /* 0x000f62000c1e1900 */
[----:B------:R-:W-:-:S03]  /*5910*/  ISETP.GE.AND P4, PT, R45, R59, PT ;  /* 0x0000003b2d00720c */ /* 0x000fc60003f86270 */
[----:B------:R-:W5:Y:S01]  /*5920*/  @!P5 LDG.E R71, [R72.64+0x300] ;  /* 0x000300044847d981 */ /* 0x000f62000c1e1900 */
[----:B------:R-:W-:-:S03]  /*5930*/  ISETP.GE.AND P5, PT, R46, R59, PT ;  /* 0x0000003b2e00720c */ /* 0x000fc60003fa6270 */
[----:B------:R-:W5:Y:S01]  /*5940*/  @!P6 LDG.E R78, [R72.64+0x380] ;  /* 0x00038004484ee981 */ /* 0x000f62000c1e1900 */
[----:B------:R-:W-:-:S03]  /*5950*/  ISETP.GE.AND P6, PT, R47, R59, PT ;  /* 0x0000003b2f00720c */ /* 0x000fc60003fc6270 */
[----:B------:R-:W5:Y:S01]  /*5960*/  @!P1 LDG.E R83, [R72.64+0x400] ;  /* 0x0004000448539981 */ /* 0x000f62000c1e1900 */
[----:B------:R-:W-:Y:S01]  /*5970*/  ISETP.GE.AND P1, PT, R48, R59, PT ;  /* 0x0000003b3000720c */ /* 0x000fe20003f26270 */
[----:B------:R-:W-:Y:S01]  /*5980*/  CS2R R84, SRZ ;  /* 0x0000000000547805 */ /* 0x000fe2000001ff00 */
[----:B------:R-:W-:Y:S01]  /*5990*/  IMAD.MOV.U32 R87, RZ, RZ, RZ ;  /* 0x000000ffff577224 */ /* 0x000fe200078e00ff */
[----:B------:R-:W-:Y:S01]  /*59a0*/  MOV R89, RZ ;  /* 0x000000ff00597202 */ /* 0x000fe20000000f00 */
        /* <DEDUP_REMOVED lines=47> */
[----:B------:R-:W-:Y:S01]  /*5ca0*/  FMUL.FTZ R83, R82, -1.4426950216293334961 ;  /* 0xbfb8aa3b52537820 */ /* 0x000fe20000410000 */
[----:B------:R-:W1:Y:S01]  /*5cb0*/  MUFU.EX2 R73, R73 ;  /* 0x0000004900497308 */ /* 0x000e620000000800 */
[----:B------:R-:W-:-:S02]  /*5cc0*/  FMUL.FTZ R87, R86, -1.4426950216293334961 ;  /* 0xbfb8aa3b56577820 */ /* 0x000fc40000410000 */
[----:B------:R-:W-:-:S05]  /*5cd0*/  FMUL.FTZ R89, R88, -1.4426950216293334961 ;  /* 0xbfb8aa3b58597820 */ /* 0x000fca0000410000 */
[----:B------:R-:W2:Y:S01]  /*5ce0*/  MUFU.EX2 R75, R75 ;  /* 0x0000004b004b7308 */ /* 0x000ea20000000800 */
[----:B------:R-:W-:Y:S02]  /*5cf0*/  FMUL.FTZ R91, R90, -1.4426950216293334961 ;  /* 0xbfb8aa3b5a5b7820 */ /* 0x000fe40000410000 */
[----:B------:R-:W-:-:S05]  /*5d00*/  FMUL.FTZ R93, R92, -1.4426950216293334961 ;  /* 0xbfb8aa3b5c5d7820 */ /* 0x000fca0000410000 */
[----:B------:R-:W3:Y:S01]  /*5d10*/  MUFU.EX2 R77, R77 ;  /* 0x0000004d004d7308 */ /* 0x000ee20000000800 */
[----:B------:R-:W-:Y:S02]  /*5d20*/  FMUL.FTZ R84, R85, -1.4426950216293334961 ;  /* 0xbfb8aa3b55547820 */ /* 0x000fe40000410000 */
[----:B------:R-:W-:-:S05]  /*5d30*/  FMUL.FTZ R95, R94, -1.4426950216293334961 ;  /* 0xbfb8aa3b5e5f7820 */ /* 0x000fca0000410000 */
[----:B------:R-:W4:Y:S01]  /*5d40*/  MUFU.EX2 R79, R79 ;  /* 0x0000004f004f7308 */ /* 0x000f220000000800 */
[----:B------:R-:W-:Y:S02]  /*5d50*/  FMUL.FTZ R97, R96, -1.4426950216293334961 ;  /* 0xbfb8aa3b60617820 */ /* 0x000fe40000410000 */
[----:B------:R-:W-:-:S05]  /*5d60*/  FMUL.FTZ R99, R98, -1.4426950216293334961 ;  /* 0xbfb8aa3b62637820 */ /* 0x000fca0000410000 */
[----:B------:R-:W5:Y:S01]  /*5d70*/  MUFU.EX2 R81, R81 ;  /* 0x0000005100517308 */ /* 0x000f620000000800 */
[----:B------:R-:W-:Y:S02]  /*5d80*/  FMUL.FTZ R101, R100, -1.4426950216293334961 ;  /* 0xbfb8aa3b64657820 */ /* 0x000fe40000410000 */
[----:B0-----:R-:W-:-:S05]  /*5d90*/  FADD.FTZ R71, R71, 1 ;  /* 0x3f80000047477421 */ /* 0x001fca0000010000 */
[----:B------:R-:W0:Y:S01]  /*5da0*/  MUFU.EX2 R83, R83 ;  /* 0x0000005300537308 */ /* 0x000e220000000800 */
[----:B-1----:R-:W-:Y:S02]  /*5db0*/  FADD.FTZ R73, R73, 1 ;  /* 0x3f80000049497421 */ /* 0x002fe40000010000 */
[----:B--2---:R-:W-:-:S05]  /*5dc0*/  FADD.FTZ R75, R75, 1 ;  /* 0x3f8000004b4b7421 */ /* 0x004fca0000010000 */
[----:B------:R-:W1:Y:S01]  /*5dd0*/  MUFU.EX2 R87, R87 ;  /* 0x0000005700577308 */ /* 0x000e620000000800 */
[----:B---3--:R-:W-:-:S07]  /*5de0*/  FADD.FTZ R77, R77, 1 ;  /* 0x3f8000004d4d7421 */ /* 0x008fce0000010000 */
[----:B------:R-:W2:Y:S08]  /*5df0*/  MUFU.EX2 R89, R89 ;  /* 0x0000005900597308 */ /* 0x000eb00000000800 */
[----:B------:R-:W3:Y:S08]  /*5e00*/  MUFU.EX2 R91, R91 ;  /* 0x0000005b005b7308 */ /* 0x000ef00000000800 */
[----:B------:R-:W0:Y:S01]  /*5e10*/  MUFU.EX2 R93, R93 ;  /* 0x0000005d005d7308 */ /* 0x000e220000000800 */
[----:B----4-:R-:W-:-:S07]  /*5e20*/  FADD.FTZ R79, R79, 1 ;  /* 0x3f8000004f4f7421 */ /* 0x010fce0000010000 */
[----:B------:R-:W4:Y:S01]  /*5e30*/  MUFU.EX2 R84, R84 ;  /* 0x0000005400547308 */ /* 0x000f220000000800 */
[----:B-----5:R-:W-:-:S07]  /*5e40*/  FADD.FTZ R81, R81, 1 ;  /* 0x3f80000051517421 */ /* 0x020fce0000010000 */
[----:B------:R-:W5:Y:S01]  /*5e50*/  MUFU.EX2 R95, R95 ;  /* 0x0000005f005f7308 */ /* 0x000f620000000800 */
[----:B0-----:R-:W-:-:S07]  /*5e60*/  FADD.FTZ R83, R83, 1 ;  /* 0x3f80000053537421 */ /* 0x001fce0000010000 */
[----:B------:R-:W0:Y:S08]  /*5e70*/  MUFU.EX2 R97, R97 ;  /* 0x0000006100617308 */ /* 0x000e300000000800 */
[----:B------:R-:W-:Y:S08]  /*5e80*/  MUFU.EX2 R99, R99 ;  /* 0x0000006300637308 */ /* 0x000ff00000000800 */
[----:B------:R-:W-:Y:S08]  /*5e90*/  MUFU.EX2 R101, R101 ;  /* 0x0000006500657308 */ /* 0x000ff00000000800 */
[----:B------:R-:W0:Y:S01]  /*5ea0*/  MUFU.RCP R71, R71 ;  /* 0x0000004700477308 */ /* 0x000e220000001000 */
[----:B-1----:R-:W-:-:S07]  /*5eb0*/  FADD.FTZ R87, R87, 1 ;  /* 0x3f80000057577421 */ /* 0x002fce0000010000 */
[----:B------:R-:W1:Y:S01]  /*5ec0*/  MUFU.RCP R73, R73 ;  /* 0x0000004900497308 */ /* 0x000e620000001000 */
[----:B--2---:R-:W-:Y:S02]  /*5ed0*/  FADD.FTZ R89, R89, 1 ;  /* 0x3f80000059597421 */ /* 0x004fe40000010000 */
[----:B---3--:R-:W-:-:S05]  /*5ee0*/  FADD.FTZ R91, R91, 1 ;  /* 0x3f8000005b5b7421 */ /* 0x008fca0000010000 */
[----:B------:R-:W2:Y:S01]  /*5ef0*/  MUFU.RCP R75, R75 ;  /* 0x0000004b004b7308 */ /* 0x000ea20000001000 */
[----:B------:R-:W-:-:S07]  /*5f00*/  FADD.FTZ R93, R93, 1 ;  /* 0x3f8000005d5d7421 */ /* 0x000fce0000010000 */
[----:B------:R-:W3:Y:S01]  /*5f10*/  MUFU.RCP R77, R77 ;  /* 0x0000004d004d7308 */ /* 0x000ee20000001000 */
[----:B----4-:R-:W-:Y:S02]  /*5f20*/  FADD.FTZ R84, R84, 1 ;  /* 0x3f80000054547421 */ /* 0x010fe40000010000 */
[----:B-----5:R-:W-:-:S05]  /*5f30*/  FADD.FTZ R95, R95, 1 ;  /* 0x3f8000005f5f7421 */ /* 0x020fca0000010000 */
[----:B------:R-:W4:Y:S01]  /*5f40*/  MUFU.RCP R79, R79 ;  /* 0x0000004f004f7308 */ /* 0x000f220000001000 */
[----:B0-----:R-:W-:Y:S02]  /*5f50*/  FADD.FTZ R97, R97, 1 ;  /* 0x3f80000061617421 */ /* 0x001fe40000010000 */
[----:B------:R-:W-:-:S05]  /*5f60*/  FMUL.FTZ R71, R70, R71 ;  /* 0x0000004746477220 */ /* 0x000fca0000410000 */
[----:B------:R-:W0:Y:S01]  /*5f70*/  MUFU.RCP R81, R81 ;  /* 0x0000005100517308 */ /* 0x000e220000001000 */
[----:B------:R-:W-:Y:S02]  /*5f80*/  FADD.FTZ R99, R99, 1 ;  /* 0x3f80000063637421 */ /* 0x000fe40000010000 */
[----:B------:R-:W-:-:S05]  /*5f90*/  FADD.FTZ R101, R101, 1 ;  /* 0x3f80000065657421 */ /* 0x000fca0000010000 */
[----:B------:R-:W5:Y:S01]  /*5fa0*/  MUFU.RCP R83, R83 ;  /* 0x0000005300537308 */ /* 0x000f620000001000 */
[----:B------:R-:W-:Y:S01]  /*5fb0*/  FMUL.FTZ R102, R71, R102 ;  /* 0x0000006647667220 */ /* 0x000fe20000410000 */
[----:B------:R-:W-:Y:S01]  /*5fc0*/  BAR.SYNC.DEFER_BLOCKING 0x0 ;  /* 0x0000000000007b1d */ /* 0x000fe20000010000 */
[----:B-1----:R-:W-:-:S05]  /*5fd0*/  FMUL.FTZ R71, R72, R73 ;  /* 0x0000004948477220 */ /* 0x002fca0000410000 */
[----:B------:R-:W1:Y:S01]  /*5fe0*/  MUFU.RCP R87, R87 ;  /* 0x0000005700577308 */ /* 0x000e620000001000 */
[----:B--2---:R-:W-:-:S07]  /*5ff0*/  FMUL.FTZ R73, R74, R75 ;  /* 0x0000004b4a497220 */ /* 0x004fce0000410000 */
[----:B------:R-:W2:Y:S01]  /*6000*/  MUFU.RCP R89, R89 ;  /* 0x0000005900597308 */ /* 0x000ea20000001000 */
[----:B---3--:R-:W-:-:S07]  /*6010*/  FMUL.FTZ R75, R76, R77 ;  /* 0x0000004d4c4b7220 */ /* 0x008fce0000410000 */
[----:B------:R-:W3:Y:S08]  /*6020*/  MUFU.RCP R91, R91 ;  /* 0x0000005b005b7308 */ /* 0x000ef00000001000 */
[----:B------:R-:W0:Y:S01]  /*6030*/  MUFU.RCP R93, R93 ;  /* 0x0000005d005d7308 */ /* 0x000e220000001000 */
[----:B------:R-:W-:Y:S02]  /*6040*/  FMUL.FTZ R104, R71, R104 ;  /* 0x0000006847687220 */ /* 0x000fe40000410000 */
[----:B------:R-:W-:-:S05]  /*6050*/  FMUL.FTZ R106, R73, R106 ;  /* 0x0000006a496a7220 */ /* 0x000fca0000410000 */
[----:B------:R-:W0:Y:S01]  /*6060*/  MUFU.RCP R84, R84 ;  /* 0x0000005400547308 */ /* 0x000e220000001000 */
[----:B------:R-:W-:-:S07]  /*6070*/  FMUL.FTZ R108, R75, R108 ;  /* 0x0000006c4b6c7220 */ /* 0x000fce0000410000 */
[----:B------:R-:W1:Y:S01]  /*6080*/  MUFU.RCP R95, R95 ;  /* 0x0000005f005f7308 */ /* 0x000e620000001000 */
[----:B----4-:R-:W-:-:S07]  /*6090*/  FMUL.FTZ R71, R78, R79 ;  /* 0x0000004f4e477220 */ /* 0x010fce0000410000 */
[----:B------:R-:W4:Y:S01]  /*60a0*/  MUFU.RCP R97, R97 ;  /* 0x0000006100617308 */ /* 0x000f220000001000 */
[----:B0-----:R-:W-:-:S07]  /*60b0*/  FMUL.FTZ R73, R80, R81 ;  /* 0x0000005150497220 */ /* 0x001fce0000410000 */
[----:B------:R-:W0:Y:S01]  /*60c0*/  MUFU.RCP R99, R99 ;  /* 0x0000006300637308 */ /* 0x000e220000001000 */
[----:B-----5:R-:W-:-:S07]  /*60d0*/  FMUL.FTZ R75, R82, R83 ;  /* 0x00000053524b7220 */ /* 0x020fce0000410000 */
[----:B------:R-:W5:Y:S01]  /*60e0*/  MUFU.RCP R101, R101 ;  /* 0x0000006500657308 */ /* 0x000f620000001000 */
[----:B------:R-:W-:Y:S02]  /*60f0*/  FMUL.FTZ R110, R71, R110 ;  /* 0x0000006e476e7220 */ /* 0x000fe40000410000 */
[----:B------:R-:W-:Y:S02]  /*6100*/  FMUL.FTZ R112, R73, R112 ;  /* 0x0000007049707220 */ /* 0x000fe40000410000 */
[----:B------:R-:W-:Y:S02]  /*6110*/  FMUL.FTZ R114, R75, R114 ;  /* 0x000000724b727220 */ /* 0x000fe40000410000 */
[----:B-1----:R-:W-:Y:S02]  /*6120*/  FMUL.FTZ R71, R86, R87 ;  /* 0x0000005756477220 */ /* 0x002fe40000410000 */
[----:B--2---:R-:W-:Y:S02]  /*6130*/  FMUL.FTZ R73, R88, R89 ;  /* 0x0000005958497220 */ /* 0x004fe40000410000 */
[----:B---3--:R-:W-:-:S02]  /*6140*/  FMUL.FTZ R75, R90, R91 ;  /* 0x0000005b5a4b7220 */ /* 0x008fc40000410000 */
[----:B------:R-:W-:Y:S02]  /*6150*/  FMUL.FTZ R77, R92, R93 ;  /* 0x0000005d5c4d7220 */ /* 0x000fe40000410000 */
[----:B------:R-:W-:Y:S02]  /*6160*/  FMUL.FTZ R118, R71, R118 ;  /* 0x0000007647767220 */ /* 0x000fe40000410000 */
[----:B------:R-:W-:Y:S02]  /*6170*/  FMUL.FTZ R120, R73, R120 ;  /* 0x0000007849787220 */ /* 0x000fe40000410000 */
[----:B------:R-:W-:Y:S02]  /*6180*/  FMUL.FTZ R122, R75, R122 ;  /* 0x0000007a4b7a7220 */ /* 0x000fe40000410000 */
[----:B------:R-:W-:Y:S02]  /*6190*/  FMUL.FTZ R124, R77, R124 ;  /* 0x0000007c4d7c7220 */ /* 0x000fe40000410000 */
[----:B------:R-:W-:-:S02]  /*61a0*/  FMUL.FTZ R85, R85, R84 ;  /* 0x0000005455557220 */ /* 0x000fc40000410000 */
[----:B------:R-:W-:Y:S02]  /*61b0*/  FMUL.FTZ R71, R94, R95 ;  /* 0x0000005f5e477220 */ /* 0x000fe40000410000 */
[----:B----4-:R-:W-:Y:S02]  /*61c0*/  FMUL.FTZ R73, R96, R97 ;  /* 0x0000006160497220 */ /* 0x010fe40000410000 */
[----:B0-----:R-:W-:Y:S02]  /*61d0*/  FMUL.FTZ R75, R98, R99 ;  /* 0x00000063624b7220 */ /* 0x001fe40000410000 */
[----:B-----5:R-:W-:Y:S02]  /*61e0*/  FMUL.FTZ R77, R100, R101 ;  /* 0x00000065644d7220 */ /* 0x020fe40000410000 */
        /* <DEDUP_REMOVED lines=56> */
.L_x_4200:
[----:B------:R-:W-:Y:S05]  /*6570*/  BSYNC B0 ;  /* 0x0000000000007941 */ /* 0x000fea0003800000 */
.L_x_4199:
[----:B------:R-:W-:Y:S01]  /*6580*/  MOV R14, R52 ;  /* 0x00000034000e7202 */ /* 0x000fe20000000f00 */
[----:B------:R-:W-:Y:S01]  /*6590*/  IMAD R53, R19, c[0x0][0x218], RZ ;  /* 0x0000860013357a24 */ /* 0x000fe200078e02ff */
[----:B------:R-:W-:Y:S02]  /*65a0*/  MOV R15, R93 ;  /* 0x0000005d000f7202 */ /* 0x000fe40000000f00 */
[----:B------:R-:W-:Y:S01]  /*65b0*/  IADD3 R16, P1, R16, c[0x0][0x270], RZ ;  /* 0x00009c0010107a10 */ /* 0x000fe20007f3e0ff */
[C---:B------:R-:W-:Y:S01]  /*65c0*/  IMAD R53, R0.reuse, c[0x0][0x21c], R53 ;  /* 0x0000870000357a24 */ /* 0x040fe200078e0235 */
[-C--:B------:R-:W-:Y:S01]  /*65d0*/  ISETP.GE.AND P4, PT, R39, R91.reuse, PT ;  /* 0x0000005b2700720c */ /* 0x080fe20003f86270 */
[----:B------:R-:W-:Y:S01]  /*65e0*/  IMAD.WIDE.U32 R14, R0, c[0x0][0x218], R14 ;  /* 0x00008600000e7a25 */ /* 0x000fe200078e000e */
[----:B------:R-:W-:Y:S02]  /*65f0*/  IADD3.X R17, R17, c[0x0][0x274], RZ, P1, !PT ;  /* 0x00009d0011117a10 */ /* 0x000fe40000ffe4ff */
[----:B------:R-:W-:-:S02]  /*6600*/  ISETP.GE.AND P5, PT, R40, R91, PT ;  /* 0x0000005b2800720c */ /* 0x000fc40003fa6270 */
[----:B------:R-:W-:Y:S02]  /*6610*/  IADD3 R14, P0, R12, R14, RZ ;  /* 0x0000000e0c0e7210 */ /* 0x000fe40007f1e0ff */
[----:B------:R-:W-:Y:S02]  /*6620*/  ISETP.GE.AND P6, PT, R41, R91, PT ;  /* 0x0000005b2900720c */ /* 0x000fe40003fc6270 */
[----:B------:R-:W-:Y:S02]  /*6630*/  IADD3.X R13, R13, R53, R15, P0, !PT ;  /* 0x000000350d0d7210 */ /* 0x000fe400007fe40f */
[C---:B------:R-:W-:Y:S02]  /*6640*/  LEA R12, P0, R14.reuse, R16, 0x2 ;  /* 0x000000100e0c7211 */ /* 0x040fe400078010ff */
[----:B------:R-:W-:Y:S02]  /*6650*/  ISETP.GE.AND P2, PT, R51, R91, PT ;  /* 0x0000005b3300720c */ /* 0x000fe40003f46270 */
[----:B------:R-:W-:-:S02]  /*6660*/  LEA.HI.X R13, R14, R17, R13, 0x2, P0 ;  /* 0x000000110e0d7211 */ /* 0x000fc400000f140d */
[-C--:B------:R-:W-:Y:S02]  /*6670*/  ISETP.GE.AND P0, PT, R36, R91.reuse, PT ;  /* 0x0000005b2400720c */ /* 0x080fe40003f06270 */
[-C--:B------:R-:W-:Y:S01]  /*6680*/  ISETP.GE.AND P1, PT, R34, R91.reuse, PT ;  /* 0x0000005b2200720c */ /* 0x080fe20003f26270 */
[----:B------:R-:W-:Y:S01]  /*6690*/  @!P4 STG.E [R12.64+0x280], R81 ;  /* 0x000280510c00c986 */ /* 0x000fe2000c101904 */
[-C--:B------:R-:W-:Y:S02]  /*66a0*/  ISETP.GE.AND P4, PT, R46, R91.reuse, PT ;  /* 0x0000005b2e00720c */ /* 0x080fe40003f86270 */
[-C--:B------:R-:W-:Y:S01]  /*66b0*/  ISETP.GE.AND P3, PT, R38, R91.reuse, PT ;  /* 0x0000005b2600720c */ /* 0x080fe20003f66270 */
[----:B------:R-:W-:Y:S01]  /*66c0*/  @!P5 STG.E [R12.64+0x300], R83 ;  /* 0x000300530c00d986 */ /* 0x000fe2000c101904 */
[-C--:B------:R-:W-:Y:S02]  /*66d0*/  ISETP.GE.AND P5, PT, R47, R91.reuse, PT ;  /* 0x0000005b2f00720c */ /* 0x080fe40003fa6270 */
[----:B------:R-:W-:Y:S01]  /*66e0*/  IADD3 R25, R25, 0x1, RZ ;  /* 0x0000000119197810 */ /* 0x000fe20007ffe0ff */
[----:B------:R-:W-:Y:S01]  /*66f0*/  @!P6 STG.E [R12.64+0x380], R61 ;  /* 0x0003803d0c00e986 */ /* 0x000fe2000c101904 */
[----:B------:R-:W-:-:S03]  /*6700*/  ISETP.GE.AND P6, PT, R48, R91, PT ;  /* 0x0000005b3000720c */ /* 0x000fc60003fc6270 */
[----:B------:R-:W-:Y:S01]  /*6710*/  @!P2 STG.E [R12.64], R73 ;  /* 0x000000490c00a986 */ /* 0x000fe2000c101904 */
        /* <DEDUP_REMOVED lines=18> */
[----:B-1----:R-:W-:Y:S01]  /*6840*/  IADD3.X R79, RZ, R3, RZ, P1, !PT ;  /* 0x00000003ff4f7210 */ /* 0x002fe20000ffe4ff */
[----:B------:R2:W-:Y:S01]  /*6850*/  @!P3 STG.E [R12.64+0x580], R65 ;  /* 0x000580410c00b986 */ /* 0x0005e2000c101904 */
[----:B------:R-:W-:Y:S02]  /*6860*/  IADD3 R49, P3, R49, 0x800, RZ ;  /* 0x0000080031317810 */ /* 0x000fe40007f7e0ff */
[----:B------:R-:W-:Y:S02]  /*6870*/  IADD3.X R5, RZ, R5, RZ, P2, !PT ;  /* 0x00000005ff057210 */ /* 0x000fe400017fe4ff */
[----:B------:R-:W-:Y:S01]  /*6880*/  IADD3.X R50, RZ, R50, RZ, P3, !PT ;  /* 0x00000032ff327210 */ /* 0x000fe20001ffe4ff */
[----:B------:R-:W-:Y:S01]  /*6890*/  @P0 CALL.REL.NOINC `(.L_x_4201) ;  /* 0x0000001000000944 */ /* 0x000fe20003c00000 */
[----:B------:R-:W-:Y:S05]  /*68a0*/  BRA `(.L_x_4202) ;  /* 0xffff9e9000007947 */ /* 0x000fea000383ffff */
.L_x_4201:
[----:B------:R-:W-:Y:S05]  /*68b0*/  EXIT ;  /* 0x000000000000794d */ /* 0x000fea0003800000 */
.L_x_4203:
        /* <DEDUP_REMOVED lines=12> */
.L_x_5435:


//--------------------- .text._Z25selective_scan_fwd_kernelI32Selective_Scan_fwd_kernel_traitsILi32ELi16ELi1ELb0ELb1ELb0ELb0EffEEv13SSMParamsBase --------------------------
	.section	.text._Z25selective_scan_fwd_kernelI32Selective_Scan_fwd_kernel_traitsILi32ELi16ELi1ELb0ELb1ELb0ELb0EffEEv13SSMParamsBase,"ax",@progbits
	.sectioninfo	@"SHI_REGISTERS=154"
	.align	128
        .global         _Z25selective_scan_fwd_kernelI32Selective_Scan_fwd_kernel_traitsILi32ELi16ELi1ELb0ELb1ELb0ELb0EffEEv13SSMParamsBase
        .type           _Z25selective_scan_fwd_kernelI32Selective_Scan_fwd_kernel_traitsILi32ELi16ELi1ELb0ELb1ELb0ELb0EffEEv13SSMParamsBase,@function
        .size           _Z25selective_scan_fwd_kernelI32Selective_Scan_fwd_kernel_traitsILi32ELi16ELi1ELb0ELb1ELb0ELb0EffEEv13SSMParamsBase,(.L_x_5436 - _Z25selective_scan_fwd_kernelI32Selective_Scan_fwd_kernel_traitsILi32ELi16ELi1ELb0ELb1ELb0ELb0EffEEv13SSMParamsBase)
        .other          _Z25selective_scan_fwd_kernelI32Selective_Scan_fwd_kernel_traitsILi32ELi16ELi1ELb0ELb1ELb0ELb0EffEEv13SSMParamsBase,@"STO_CUDA_ENTRY STV_DEFAULT"
_Z25selective_scan_fwd_kernelI32Selective_Scan_fwd_kernel_traitsILi32ELi16ELi1ELb0ELb1ELb0ELb0EffEEv13SSMParamsBase:
.text._Z25selective_scan_fwd_kernelI32Selective_Scan_fwd_kernel_traitsILi32ELi16ELi1ELb0ELb1ELb0ELb0EffEEv13SSMParamsBase:
        /* <DEDUP_REMOVED lines=14> */
[C---:B------:R-:W-:Y:S01]  /*00e0*/  @P0 LEA R2, P2, R62.reuse, c[0x0][0x238], 0x2 ;  /* 0x00008e003e020a11 */ /* 0x040fe200078410ff */
[----:B------:R-:W0:Y:S01]  /*00f0*/  S2R R58, SR_CTAID.X ;  /* 0x00000000003a7919 */ /* 0x000e220000002500 */
[C-C-:B------:R-:W-:Y:S02]  /*0100*/  @P1 LEA.HI.X R5, R62.reuse, c[0x0][0x254], R61.reuse, 0x2, P3 ;  /* 0x000095003e051a11 */ /* 0x140fe400018f143d */
[----:B------:R-:W-:Y:S02]  /*0110*/  @P0 LEA.HI.X R3, R62, c[0x0][0x23c], R61, 0x2, P2 ;  /* 0x00008f003e030a11 */ /* 0x000fe400010f143d */
[----:B-1----:R-:W-:Y:S01]  /*0120*/  IADD3 R6, R0, 0xffffffe, RZ ;  /* 0x0ffffffe00067810 */ /* 0x002fe20007ffe0ff */
[----:B------:R1:W5:Y:S03]  /*0130*/  @P1 LDG.E R59, [R4.64] ;  /* 0x00000004043b1981 */ /* 0x000366000c1e1900 */
[----:B------:R2:W3:Y:S01]  /*0140*/  F2I.FTZ.U32.TRUNC.NTZ R7, R6 ;  /* 0x0000000600077305 */ /* 0x0004e2000021f000 */
[----:B------:R4:W5:Y:S01]  /*0150*/  @P0 LDG.E R60, [R2.64] ;  /* 0x00000004023c0981 */ /* 0x000962000c1e1900 */
[----:B--2---:R-:W-:Y:S01]  /*0160*/  HFMA2.MMA R6, -RZ, RZ, 0, 0 ;  /* 0x00000000ff067435 */ /* 0x004fe200000001ff */
[----:B---3--:R-:W-:-:S05]  /*0170*/  IADD3 R8, RZ, -R7, RZ ;  /* 0x80000007ff087210 */ /* 0x008fca0007ffe0ff */
[----:B------:R-:W-:Y:S01]  /*0180*/  IMAD R11, R8, R9, RZ ;  /* 0x00000009080b7224 */ /* 0x000fe200078e02ff */
[----:B-1----:R-:W-:Y:S02]  /*0190*/  MOV R4, c[0x0][0x174] ;  /* 0x00005d0000047a02 */ /* 0x002fe40000000f00 */
[----:B----4-:R-:W-:Y:S01]  /*01a0*/  IABS R2, R62 ;  /* 0x0000003e00027213 */ /* 0x010fe20000000000 */
[----:B------:R-:W-:Y:S01]  /*01b0*/  IMAD.HI.U32 R7, R7, R11, R6 ;  /* 0x0000000b07077227 */ /* 0x000fe200078e0006 */
[----:B------:R-:W-:-:S05]  /*01c0*/  ISETP.GE.AND P0, PT, R4, 0x1, PT ;  /* 0x000000010400780c */ /* 0x000fca0003f06270 */
[----:B------:R-:W-:-:S04]  /*01d0*/  IMAD.HI.U32 R0, R7, R2, RZ ;  /* 0x0000000207007227 */ /* 0x000fc800078e00ff */
[----:B------:R-:W-:-:S04]  /*01e0*/  IMAD.MOV R3, RZ, RZ, -R0 ;  /* 0x000000ffff037224 */ /* 0x000fc800078e0a00 */
[C---:B------:R-:W-:Y:S01]  /*01f0*/  IMAD R2, R9.reuse, R3, R2 ;  /* 0x0000000309027224 */ /* 0x040fe200078e0202 */
[----:B------:R-:W-:Y:S02]  /*0200*/  LOP3.LUT R4, R62, c[0x0][0x178], RZ, 0x3c, !PT ;  /* 0x00005e003e047a12 */ /* 0x000fe400078e3cff */
[----:B0-----:R-:W-:Y:S02]  /*0210*/  SHF.R.S32.HI R131, RZ, 0x1f, R58 ;  /* 0x0000001fff837819 */ /* 0x001fe4000001143a */
        /* <DEDUP_REMOVED lines=21> */
[----:B0-----:R-:W-:-:S03]  /*0370*/  LOP3.LUT R57, R92, 0x1f, RZ, 0xc0, !PT ;  /* 0x0000001f5c397812 */ /* 0x001fc600078ec0ff */
[----:B------:R-:W-:Y:S01]  /*0380*/  @!P2 IMAD.MOV R0, RZ, RZ, -R0 ;  /* 0x000000ffff00a224 */ /* 0x000fe200078e0a00 */
[----:B------:R-:W-:Y:S01]  /*0390*/  SHF.L.U32 R50, R92, 0x4, RZ ;  /* 0x000000045c327819 */ /* 0x000fe200000006ff */
[----:B------:R-:W-:Y:S01]  /*03a0*/  IMAD R9, R131, c[0x0][0x1d0], RZ ;  /* 0x0000740083097a24 */ /* 0x000fe200078e02ff */
[----:B------:R-:W-:Y:S01]  /*03b0*/  @!P1 LOP3.LUT R0, RZ, c[0x0][0x178], RZ, 0x33, !PT ;  /* 0x00005e00ff009a12 */ /* 0x000fe200078e33ff */
[C---:B------:R-:W-:Y:S01]  /*03c0*/  IMAD.WIDE.U32 R2, R58.reuse, c[0x0][0x1d0], R2 ;  /* 0x000074003a027a25 */ /* 0x040fe200078e0002 */
[----:B------:R-:W-:Y:S02]  /*03d0*/  IADD3 R5, R5, R11, RZ ;  /* 0x0000000b05057210 */ /* 0x000fe40007ffe0ff */
[----:B------:R-:W-:Y:S01]  /*03e0*/  IADD3 R7, R7, R13, RZ ;  /* 0x0000000d07077210 */ /* 0x000fe20007ffe0ff */
[----:B------:R-:W-:Y:S01]  /*03f0*/  IMAD R13, R131, c[0x0][0x1e0], RZ ;  /* 0x00007800830d7a24 */ /* 0x000fe200078e02ff */
[----:B------:R-:W-:Y:S01]  /*0400*/  LOP3.LUT R8, R57, 0xfffffe00, R50, 0xf8, !PT ;  /* 0xfffffe0039087812 */ /* 0x000fe200078ef832 */
[----:B------:R-:W-:Y:S01]  /*0410*/  IMAD.WIDE.U32 R4, R58, c[0x0][0x1e0], R4 ;  /* 0x000078003a047a25 */ /* 0x000fe200078e0004 */
[----:B------:R-:W-:-:S02]  /*0420*/  SHF.R.S32.HI R10, RZ, 0x1f, R0 ;  /* 0x0000001fff0a7819 */ /* 0x000fc40000011400 */
[----:B------:R-:W-:Y:S01]  /*0430*/  IADD3 R11, P0, R8, R2, RZ ;  /* 0x00000002080b7210 */ /* 0x000fe20007f1e0ff */
[C---:B------:R-:W-:Y:S01]  /*0440*/  IMAD R15, R58.reuse, c[0x0][0x1d4], R9 ;  /* 0x000075003a0f7a24 */ /* 0x040fe200078e0209 */
[----:B------:R-:W-:Y:S01]  /*0450*/  SHF.R.S32.HI R9, RZ, 0x1f, R8 ;  /* 0x0000001fff097819 */ /* 0x000fe20000011408 */
[----:B------:R-:W-:Y:S01]  /*0460*/  IMAD R17, R58, c[0x0][0x1e4], R13 ;  /* 0x000079003a117a24 */ /* 0x000fe200078e020d */
[----:B------:R-:W-:Y:S01]  /*0470*/  IADD3 R71, P1, R8, R4, RZ ;  /* 0x0000000408477210 */ /* 0x000fe20007f3e0ff */
[----:B------:R-:W-:Y:S01]  /*0480*/  IMAD R13, R10, c[0x0][0x1a8], RZ ;  /* 0x00006a000a0d7a24 */ /* 0x000fe200078e02ff */
[----:B------:R-:W-:Y:S01]  /*0490*/  IADD3.X R10, R9, R3, R15, P0, !PT ;  /* 0x00000003090a7210 */ /* 0x000fe200007fe40f */
[----:B------:R-:W-:Y:S01]  /*04a0*/  IMAD.WIDE.U32 R2, R0, c[0x0][0x1a8], R6 ;  /* 0x00006a0000027a25 */ /* 0x000fe200078e0006 */
[----:B------:R-:W-:Y:S02]  /*04b0*/  LEA R68, P2, R71, c[0x0][0x248], 0x2 ;  /* 0x0000920047447a11 */ /* 0x000fe400078410ff */
[----:B------:R-:W-:Y:S01]  /*04c0*/  IADD3 R53, R50, 0x1, RZ ;  /* 0x0000000132357810 */ /* 0x000fe20007ffe0ff */
[----:B------:R-:W-:Y:S01]  /*04d0*/  IMAD R13, R0, c[0x0][0x1ac], R13 ;  /* 0x00006b00000d7a24 */ /* 0x000fe200078e020d */
[----:B------:R-:W-:Y:S01]  /*04e0*/  IADD3.X R0, R9, R5, R17, P1, !PT ;  /* 0x0000000509007210 */ /* 0x000fe20000ffe411 */
[----:B------:R-:W-:Y:S01]  /*04f0*/  IMAD.WIDE.U32 R6, R62, c[0x0][0x1b8], RZ ;  /* 0x00006e003e067a25 */ /* 0x000fe200078e00ff */
[----:B------:R-:W-:-:S02]  /*0500*/  LEA R4, P1, R11, c[0x0][0x240], 0x2 ;  /* 0x000090000b047a11 */ /* 0x000fc400078210ff */
[----:B------:R-:W-:Y:S01]  /*0510*/  IADD3 R33, R3, R13, RZ ;  /* 0x0000000d03217210 */ /* 0x000fe20007ffe0ff */
[----:B------:R-:W-:Y:S01]  /*0520*/  IMAD R3, R61, c[0x0][0x1b8], RZ ;  /* 0x00006e003d037a24 */ /* 0x000fe200078e02ff */
[----:B------:R-:W-:Y:S01]  /*0530*/  LEA.HI.X R71, R71, c[0x0][0x24c], R0, 0x2, P2 ;  /* 0x0000930047477a11 */ /* 0x000fe200010f1400 */
[----:B------:R-:W-:Y:S01]  /*0540*/  IMAD R0, R58, c[0x0][0x164], R62 ;  /* 0x000059003a007a24 */ /* 0x000fe200078e023e */
[----:B------:R-:W-:Y:S01]  /*0550*/  LEA R35, P0, R2, c[0x0][0x228], 0x2 ;  /* 0x00008a0002237a11 */ /* 0x000fe200078010ff */
[----:B------:R-:W-:Y:S01]  /*0560*/  IMAD R3, R62, c[0x0][0x1bc], R3 ;  /* 0x00006f003e037a24 */ /* 0x000fe200078e0203 */
[----:B------:R-:W-:Y:S01]  /*0570*/  IADD3 R52, R50, 0x2, RZ ;  /* 0x0000000232347810 */ /* 0x000fe20007ffe0ff */
[----:B------:R-:W-:Y:S01]  /*0580*/  IMAD R0, R0, c[0x0][0x174], RZ ;  /* 0x00005d0000007a24 */ /* 0x000fe200078e02ff */
[----:B------:R-:W-:Y:S02]  /*0590*/  IADD3 R51, R50, 0x3, RZ ;  /* 0x0000000332337810 */ /* 0x000fe40007ffe0ff */
[----:B------:R-:W-:Y:S01]  /*05a0*/  LEA.HI.X R5, R11, c[0x0][0x244], R10, 0x2, P1 ;  /* 0x000091000b057a11 */ /* 0x000fe200008f140a */
[----:B------:R-:W-:Y:S01]  /*05b0*/  IMAD R54, R0, c[0x0][0x16c], RZ ;  /* 0x00005b0000367a24 */ /* 0x000fe200078e02ff */
[----:B------:R-:W-:-:S02]  /*05c0*/  LEA.HI.X R33, R2, c[0x0][0x22c], R33, 0x2, P0 ;  /* 0x00008b0002217a11 */ /* 0x000fc400000f1421 */
[----:B------:R-:W-:Y:S02]  /*05d0*/  IADD3 R50, R50, 0x4, RZ ;  /* 0x0000000432327810 */ /* 0x000fe40007ffe0ff */
[----:B------:R-:W-:Y:S02]  /*05e0*/  IADD3 R49, R7, R3, RZ ;  /* 0x0000000307317210 */ /* 0x000fe40007ffe0ff */
        /* <DEDUP_REMOVED lines=14> */
[----:B-1----:R-:W-:Y:S02]  /*06d0*/  LOP3.LUT R32, R8, 0x1e0, RZ, 0xfc, !PT ;  /* 0x000001e008207812 */ /* 0x002fe400078efcff */
.L_x_4243:
[----:B------:R-:W-:Y:S01]  /*06e0*/  BAR.SYNC.DEFER_BLOCKING 0x0 ;  /* 0x0000000000007b1d */ /* 0x000fe20000010000 */
[----:B------:R-:W-:-:S05]  /*06f0*/  MOV R0, 0xfffffe00 ;  /* 0xfffffe0000007802 */ /* 0x000fca0000000f00 */
[----:B------:R-:W-:Y:S02]  /*0700*/  IMAD R111, R55, R0, c[0x0][0x168] ;  /* 0x00005a00376f7624 */ /* 0x000fe400078e0200 */
[----:B------:R-:W-:-:S03]  /*0710*/  IMAD.MOV.U32 R0, RZ, RZ, RZ ;  /* 0x000000ffff007224 */ /* 0x000fc600078e00ff */
        /* <DEDUP_REMOVED lines=31> */
[----:B------:R-:W-:Y:S01]  /*0910*/  CS2R R64, SRZ ;  /* 0x0000000000407805 */ /* 0x000fe2000001ff00 */
        /* <DEDUP_REMOVED lines=14> */
[----:B------:R-:W-:Y:S02]  /*0a00*/  IADD3 R21, R56, 0xa0, RZ ;  /* 0x000000a038157810 */ /* 0x000fe40007ffe0ff */
[----:B------:R-:W-:-:S02]  /*0a10*/  LEA.HI.SX32 R30, R17, R56, 0x1b ;  /* 0x00000038111e7211 */ /* 0x000fc400078fdaff */
[-C--:B------:R-:W-:Y:S02]  /*0a20*/  LEA.HI.SX32 R29, R29, R56.reuse, 0x1b ;  /* 0x000000381d1d7211 */ /* 0x080fe400078fdaff */
[C---:B------:R-:W-:Y:S02]  /*0a30*/  IADD3 R25, R56.reuse, 0xc0, RZ ;  /* 0x000000c038197810 */ /* 0x040fe40007ffe0ff */
[-C--:B------:R-:W-:Y:S02]  /*0a40*/  LEA.HI.SX32 R28, R19, R56.reuse, 0x1b ;  /* 0x00000038131c7211 */ /* 0x080fe400078fdaff */
[C---:B------:R-:W-:Y:S02]  /*0a50*/  IADD3 R17, R56.reuse, 0xe0, RZ ;  /* 0x000000e038117810 */ /* 0x040fe40007ffe0ff */
[----:B------:R-:W-:Y:S02]  /*0a60*/  LEA.HI.SX32 R27, R27, R56, 0x1b ;  /* 0x000000381b1b7211 */ /* 0x000fe400078fdaff */
[----:B------:R-:W-:-:S02]  /*0a70*/  IADD3 R23, R56, 0x100, RZ ;  /* 0x0000010038177810 */ /* 0x000fc40007ffe0ff */
        /* <DEDUP_REMOVED lines=19> */
[----:B------:R-:W-:Y:S01]  /*0bb0*/  CS2R R72, SRZ ;  /* 0x0000000000487805 */ /* 0x000fe2000001ff00 */
[----:B------:R-:W-:Y:S01]  /*0bc0*/  HFMA2.MMA R77, -RZ, RZ, 0, 0 ;  /* 0x00000000ff4d7435 */ /* 0x000fe200000001ff */
[----:B------:R-:W-:Y:S01]  /*0bd0*/  MOV R75, RZ ;  /* 0x000000ff004b7202 */ /* 0x000fe20000000f00 */
[----:B--2---:R-:W-:Y:S04]  /*0be0*/  STS [R31.X4], R0 ;  /* 0x000000001f007388 */ /* 0x004fe80000004800 */
[----:B---3--:R0:W-:Y:S02]  /*0bf0*/  STS [R30.X4+0x80], R3 ;  /* 0x000080031e007388 */ /* 0x0081e40000004800 */
[----:B0-----:R-:W-:-:S02]  /*0c00*/  IADD3 R3, R56, 0x160, RZ ;  /* 0x0000016038037810 */ /* 0x001fc40007ffe0ff */
[----:B----4-:R-:W-:Y:S04]  /*0c10*/  STS [R29.X4+0x100], R2 ;  /* 0x000100021d007388 */ /* 0x010fe80000004800 */
[----:B------:R0:W-:Y:S01]  /*0c20*/  STS [R28.X4+0x180], R11 ;  /* 0x0001800b1c007388 */ /* 0x0001e20000004800 */
[----:B------:R-:W-:-:S03]  /*0c30*/  LEA.HI.SX32 R20, R3, R56, 0x1b ;  /* 0x0000003803147211 */ /* 0x000fc600078fdaff */
[----:B------:R-:W-:Y:S01]  /*0c40*/  STS [R27.X4+0x200], R10 ;  /* 0x0002000a1b007388 */ /* 0x000fe20000004800 */
[----:B------:R-:W-:-:S03]  /*0c50*/  IADD3 R3, R56, 0x1e0, RZ ;  /* 0x000001e038037810 */ /* 0x000fc60007ffe0ff */
[----:B------:R-:W-:Y:S01]  /*0c60*/  STS [R26.X4+0x280], R13 ;  /* 0x0002800d1a007388 */ /* 0x000fe20000004800 */
[----:B0-----:R-:W-:-:S03]  /*0c70*/  IADD3 R11, R56, 0x1a0, RZ ;  /* 0x000001a0380b7810 */ /* 0x001fc60007ffe0ff */
[----:B------:R-:W-:Y:S01]  /*0c80*/  STS [R25.X4+0x300], R12 ;  /* 0x0003000c19007388 */ /* 0x000fe20000004800 */
[----:B------:R-:W-:Y:S01]  /*0c90*/  IMAD.SHL.U32 R0, R56, 0x10, RZ ;  /* 0x0000001038007824 */ /* 0x000fe200078e00ff */
[----:B------:R-:W-:Y:S02]  /*0ca0*/  LEA.HI.SX32 R18, R11, R56, 0x1b ;  /* 0x000000380b127211 */ /* 0x000fe400078fdaff */
[----:B------:R-:W-:Y:S04]  /*0cb0*/  STS [R24.X4+0x380], R15 ;  /* 0x0003800f18007388 */ /* 0x000fe80000004800 */
[----:B------:R-:W-:Y:S04]  /*0cc0*/  STS [R23.X4+0x400], R14 ;  /* 0x0004000e17007388 */ /* 0x000fe80000004800 */
[----:B------:R-:W-:Y:S01]  /*0cd0*/  STS [R22.X4+0x480], R63 ;  /* 0x0004803f16007388 */ /* 0x000fe20000004800 */
[----:B------:R-:W-:-:S03]  /*0ce0*/  LEA.HI.SX32 R0, R0, R0, 0x1b ;  /* 0x0000000000007211 */ /* 0x000fc600078fdaff */
[----:B------:R0:W-:Y:S04]  /*0cf0*/  STS [R21.X4+0x500], R16 ;  /* 0x0005001015007388 */ /* 0x0001e80000004800 */
[----:B------:R-:W-:Y:S04]  /*0d00*/  STS [R20.X4+0x580], R65 ;  /* 0x0005804114007388 */ /* 0x000fe80000004800 */
[----:B------:R1:W-:Y:S01]  /*0d10*/  STS [R19.X4+0x600], R64 ;  /* 0x0006004013007388 */ /* 0x0003e20000004800 */
[----:B0-----:R-:W-:-:S03]  /*0d20*/  LEA.HI.SX32 R16, R3, R56, 0x1b ;  /* 0x0000003803107211 */ /* 0x001fc600078fdaff */
        /* <DEDUP_REMOVED lines=29> */
[----:B0-----:R-:W-:Y:S01]  /*0f00*/  CS2R R66, SRZ ;  /* 0x0000000000427805 */ /* 0x001fe2000001ff00 */
[----:B------:R-:W-:Y:S01]  /*0f10*/  HFMA2.MMA R68, -RZ, RZ, 0, 0 ;  /* 0x00000000ff447435 */ /* 0x000fe200000001ff */
        /* <DEDUP_REMOVED lines=18> */
[----:B--2---:R-:W-:Y:S02]  /*1040*/  IMAD.MOV.U32 R69, RZ, RZ, RZ ;  /* 0x000000ffff457224 */ /* 0x004fe400078e00ff */
[----:B------:R-:W2:Y:S04]  /*1050*/  @!P0 LDG.E R73, [R2.64+0x480] ;  /* 0x0004800402498981 */ /* 0x000ea8000c1e1900 */
        /* <DEDUP_REMOVED lines=89> */
.L_x_4205:
[----:B------:R-:W-:Y:S05]  /*15f0*/  BSYNC B0 ;  /* 0x0000000000007941 */ /* 0x000fea0003800000 */
.L_x_4204:
        /* <DEDUP_REMOVED lines=37> */
.L_x_4207:
[----:B------:R-:W-:Y:S05]  /*1850*/  BSYNC B0 ;  /* 0x0000000000007941 */ /* 0x000fea0003800000 */
.L_x_4206:
        /* <DEDUP_REMOVED lines=35> */
.L_x_4209:
[----:B------:R-:W-:Y:S05]  /*1a90*/  BSYNC B0 ;  /* 0x0000000000007941 */ /* 0x000fea0003800000 */
.L_x_4208:
        /* <DEDUP_REMOVED lines=37> */
.L_x_4211:
[----:B------:R-:W-:Y:S05]  /*1cf0*/  BSYNC B0 ;  /* 0x0000000000007941 */ /* 0x000fea0003800000 */
.L_x_4210:
        /* <DEDUP_REMOVED lines=35> */
.L_x_4213:
[----:B------:R-:W-:Y:S05]  /*1f30*/  BSYNC B0 ;  /* 0x0000000000007941 */ /* 0x000fea0003800000 */
.L_x_4212:
        /* <DEDUP_REMOVED lines=37> */
.L_x_4215:
[----:B------:R-:W-:Y:S05]  /*2190*/  BSYNC B0 ;  /* 0x0000000000007941 */ /* 0x000fea0003800000 */
.L_x_4214:
        /* <DEDUP_REMOVED lines=35> */
.L_x_4217:
[----:B------:R-:W-:Y:S05]  /*23d0*/  BSYNC B0 ;  /* 0x0000000000007941 */ /* 0x000fea0003800000 */
.L_x_4216:
        /* <DEDUP_REMOVED lines=37> */
.L_x_4219:
[----:B------:R-:W-:Y:S05]  /*2630*/  BSYNC B0 ;  /* 0x0000000000007941 */ /* 0x000fea0003800000 */
.L_x_4218:
        /* <DEDUP_REMOVED lines=35> */
.L_x_4221:
[----:B------:R-:W-:Y:S05]  /*2870*/  BSYNC B0 ;  /* 0x0000000000007941 */ /* 0x000fea0003800000 */
.L_x_4220:
        /* <DEDUP_REMOVED lines=42> */
.L_x_4223:
[----:B------:R-:W-:Y:S05]  /*2b20*/  BSYNC B0 ;  /* 0x0000000000007941 */ /* 0x000fea0003800000 */
.L_x_4222:
        /* <DEDUP_REMOVED lines=33> */
.L_x_4225:
[----:B------:R-:W-:Y:S05]  /*2d40*/  BSYNC B0 ;  /* 0x0000000000007941 */ /* 0x000fea0003800000 */
.L_x_4224:
        /* <DEDUP_REMOVED lines=33> */
.L_x_4227:
[----:B------:R-:W-:Y:S05]  /*2f60*/  BSYNC B0 ;  /* 0x0000000000007941 */ /* 0x000fea0003800000 */
.L_x_4226:
        /* <DEDUP_REMOVED lines=33> */
.L_x_4229:
[----:B------:R-:W-:Y:S05]  /*3180*/  BSYNC B0 ;  /* 0x0000000000007941 */ /* 0x000fea0003800000 */
.L_x_4228:
        /* <DEDUP_REMOVED lines=33> */
.L_x_4231:
[----:B------:R-:W-:Y:S05]  /*33a0*/  BSYNC B0 ;  /* 0x0000000000007941 */ /* 0x000fea0003800000 */
.L_x_4230:
        /* <DEDUP_REMOVED lines=33> */
.L_x_4233:
[----:B------:R-:W-:Y:S05]  /*35c0*/  BSYNC B0 ;  /* 0x0000000000007941 */ /* 0x000fea0003800000 */
.L_x_4232:
        /* <DEDUP_REMOVED lines=33> */
.L_x_4235:
[----:B------:R-:W-:Y:S05]  /*37e0*/  BSYNC B0 ;  /* 0x0000000000007941 */ /* 0x000fea0003800000 */
.L_x_4234:
        /* <DEDUP_REMOVED lines=38> */
.L_x_4239:
[----:B------:R-:W-:Y:S01]  /*3a50*/  SHF.R.S32.HI R126, RZ, 0x1f, R113 ;  /* 0x0000001fff7e7819 */ /* 0x000fe20000011471 */
[----:B0-----:R-:W-:Y:S01]  /*3a60*/  IMAD R11, R61, c[0x0][0x180], RZ ;  /* 0x000060003d0b7a24 */ /* 0x001fe200078e02ff */
[----:B------:R-:W-:Y:S01]  /*3a70*/  MOV R92, 0xfffffe00 ;  /* 0xfffffe00005c7802 */ /* 0x000fe20000000f00 */
[----:B------:R-:W-:Y:S01]  /*3a80*/  IMAD.WIDE.U32 R14, R62, c[0x0][0x180], RZ ;  /* 0x000060003e0e7a25 */ /* 0x000fe200078e00ff */
[----:B------:R-:W-:Y:S01]  /*3a90*/  CS2R R114, SRZ ;  /* 0x0000000000727805 */ /* 0x000fe2000001ff00 */
[----:B------:R-:W-:Y:S01]  /*3aa0*/  CS2R R116, SRZ ;  /* 0x0000000000747805 */ /* 0x000fe2000001ff00 */
[----:B------:R-:W-:Y:S01]  /*3ab0*/  CS2R R118, SRZ ;  /* 0x0000000000767805 */ /* 0x000fe2000001ff00 */
[----:B------:R-:W-:Y:S01]  /*3ac0*/  IMAD R10, R126, c[0x0][0x1a0], RZ ;  /* 0x000068007e0a7a24 */ /* 0x000fe200078e02ff */
[----:B------:R-:W-:Y:S01]  /*3ad0*/  CS2R R120, SRZ ;  /* 0x0000000000787805 */ /* 0x000fe2000001ff00 */
[----:B------:R-:W-:Y:S01]  /*3ae0*/  IMAD R11, R62, c[0x0][0x184], R11 ;  /* 0x000061003e0b7a24 */ /* 0x000fe200078e020b */
[----:B------:R-:W-:Y:S01]  /*3af0*/  CS2R R122, SRZ ;  /* 0x00000000007a7805 */ /* 0x000fe2000001ff00 */
[----:B------:R-:W-:-:S03]  /*3b00*/  IMAD.WIDE.U32 R12, R113, c[0x0][0x1a0], R8 ;  /* 0x00006800710c7a25 */ /* 0x000fc600078e0008 */
[----:B------:R-:W-:Y:S01]  /*3b10*/  IADD3 R15, R15, R11, RZ ;  /* 0x0000000b0f0f7210 */ /* 0x000fe20007ffe0ff */
[----:B------:R-:W-:Y:S01]  /*3b20*/  IMAD R111, R113, c[0x0][0x1a4], R10 ;  /* 0x00006900716f7a24 */ /* 0x000fe200078e020a */
[----:B------:R-:W-:-:S04]  /*3b30*/  LEA R10, P1, R12, R35, 0x2 ;  /* 0x000000230c0a7211 */ /* 0x000fc800078210ff */
[----:B------:R-:W-:Y:S01]  /*3b40*/  IADD3 R11, R13, R111, RZ ;  /* 0x0000006f0d0b7210 */ /* 0x000fe20007ffe0ff */
[----:B------:R-:W-:Y:S01]  /*3b50*/  IMAD R111, R55, R92, c[0x0][0x168] ;  /* 0x00005a00376f7624 */ /* 0x000fe200078e025c */
[----:B------:R-:W-:Y:S02]  /*3b60*/  HFMA2.MMA R92, -RZ, RZ, 0, 0 ;  /* 0x00000000ff5c7435 */ /* 0x000fe400000001ff */
[----:B------:R-:W-:Y:S02]  /*3b70*/  LEA.HI.X R11, R12, R33, R11, 0x2, P1 ;  /* 0x000000210c0b7211 */ /* 0x000fe400008f140b */
[-C--:B------:R-:W-:Y:S02]  /*3b80*/  ISETP.GE.AND P2, PT, R8, R111.reuse, PT ;  /* 0x0000006f0800720c */ /* 0x080fe40003f46270 */
[-C--:B------:R-:W-:Y:S02]  /*3b90*/  ISETP.GE.AND P3, PT, R48, R111.reuse, PT ;  /* 0x0000006f3000720c */ /* 0x080fe40003f66270 */
[----:B------:R-:W-:-:S02]  /*3ba0*/  ISETP.GE.AND P4, PT, R47, R111, PT ;  /* 0x0000006f2f00720c */ /* 0x000fc40003f86270 */
[-C--:B------:R-:W-:Y:S02]  /*3bb0*/  ISETP.GE.AND P5, PT, R46, R111.reuse, PT ;  /* 0x0000006f2e00720c */ /* 0x080fe40003fa6270 */
[-C--:B------:R-:W-:Y:S02]  /*3bc0*/  ISETP.GE.AND P6, PT, R45, R111.reuse, PT ;  /* 0x0000006f2d00720c */ /* 0x080fe40003fc6270 */
[----:B------:R-:W-:-:S03]  /*3bd0*/  ISETP.GE.AND P1, PT, R44, R111, PT ;  /* 0x0000006f2c00720c */ /* 0x000fc60003f26270 */
[----:B------:R-:W2:Y:S01]  /*3be0*/  @!P2 LDG.E R92, [R10.64] ;  /* 0x000000040a5ca981 */ /* 0x000ea2000c1e1900 */
[----:B------:R-:W-:-:S03]  /*3bf0*/  ISETP.GE.AND P2, PT, R43, R111, PT ;  /* 0x0000006f2b00720c */ /* 0x000fc60003f46270 */
[----:B------:R-:W3:Y:S01]  /*3c00*/  @!P3 LDG.E R115, [R10.64+0x80] ;  /* 0x000080040a73b981 */ /* 0x000ee2000c1e1900 */
        /* <DEDUP_REMOVED lines=20> */
[----:B------:R-:W4:Y:S01]  /*3d50*/  @!P6 LDG.E R122, [R10.64+0x500] ;  /* 0x000500040a7ae981 */ /* 0x000f22000c1e1900 */
[----:B------:R-:W-:Y:S02]  /*3d60*/  IMAD R12, R126, c[0x0][0x188], RZ ;  /* 0x000062007e0c7a24 */ /* 0x000fe400078e02ff */
[C---:B------:R-:W-:Y:S01]  /*3d70*/  IMAD.WIDE.U32 R14, R113.reuse, c[0x0][0x188], R14 ;  /* 0x00006200710e7a25 */ /* 0x040fe200078e000e */
[----:B------:R-:W4:Y:S03]  /*3d80*/  @!P1 LDG.E R125, [R10.64+0x580] ;  /* 0x000580040a7d9981 */ /* 0x000f26000c1e1900 */
[----:B------:R-:W-:Y:S01]  /*3d90*/  IMAD R13, R113, c[0x0][0x18c], R12 ;  /* 0x00006300710d7a24 */ /* 0x000fe200078e020c */
[----:B------:R-:W4:Y:S04]  /*3da0*/  @!P2 LDG.E R124, [R10.64+0x600] ;  /* 0x000600040a7ca981 */ /* 0x000f28000c1e1900 */
[----:B------:R-:W4:Y:S04]  /*3db0*/  @!P3 LDG.E R127, [R10.64+0x680] ;  /* 0x000680040a7fb981 */ /* 0x000f28000c1e1900 */
[----:B------:R-:W4:Y:S04]  /*3dc0*/  @!P4 LDG.E R128, [R10.64+0x700] ;  /* 0x000700040a80c981 */ /* 0x000f28000c1e1900 */
[----:B------:R-:W4:Y:S01]  /*3dd0*/  @!P5 LDG.E R129, [R10.64+0x780] ;  /* 0x000780040a81d981 */ /* 0x000f22000c1e1900 */
[----:B------:R-:W-:Y:S01]  /*3de0*/  IMAD.IADD R13, R15, 0x1, R13 ;  /* 0x000000010f0d7824 */ /* 0x000fe200078e020d */
[----:B------:R-:W-:-:S04]  /*3df0*/  LEA R12, P1, R14, c[0x0][0x220], 0x2 ;  /* 0x000088000e0c7a11 */ /* 0x000fc800078210ff */
[----:B------:R-:W-:-:S05]  /*3e00*/  LEA.HI.X R13, R14, c[0x0][0x224], R13, 0x2, P1 ;  /* 0x000089000e0d7a11 */ /* 0x000fca00008f140d */
[----:B------:R0:W4:Y:S01]  /*3e10*/  LDG.E R12, [R12.64] ;  /* 0x000000040c0c7981 */ /* 0x000122000c1e1900 */
[----:B------:R-:W-:Y:S01]  /*3e20*/  ISETP.GE.U32.AND P4, PT, R53, R111, PT ;  /* 0x0000006f3500720c */ /* 0x000fe20003f86070 */
[----:B------:R-:W-:Y:S02]  /*3e30*/  IMAD R126, R126, c[0x0][0x1c0], RZ ;  /* 0x000070007e7e7a24 */ /* 0x000fe400078e02ff */
[----:B--2---:R1:W-:Y:S04]  /*3e40*/  STS [R31.X4], R92 ;  /* 0x0000005c1f007388 */ /* 0x0043e80000004800 */
[----:B---3--:R-:W-:Y:S04]  /*3e50*/  STS [R30.X4+0x80], R115 ;  /* 0x000080731e007388 */ /* 0x008fe80000004800 */
[----:B----4-:R2:W-:Y:S04]  /*3e60*/  STS [R29.X4+0x100], R114 ;  /* 0x000100721d007388 */ /* 0x0105e80000004800 */
[----:B------:R-:W-:Y:S04]  /*3e70*/  STS [R28.X4+0x180], R117 ;  /* 0x000180751c007388 */ /* 0x000fe80000004800 */
[----:B------:R3:W-:Y:S04]  /*3e80*/  STS [R27.X4+0x200], R116 ;  /* 0x000200741b007388 */ /* 0x0007e80000004800 */
[----:B------:R-:W-:Y:S04]  /*3e90*/  STS [R26.X4+0x280], R119 ;  /* 0x000280771a007388 */ /* 0x000fe80000004800 */
[----:B------:R4:W-:Y:S04]  /*3ea0*/  STS [R25.X4+0x300], R118 ;  /* 0x0003007619007388 */ /* 0x0009e80000004800 */
        /* <DEDUP_REMOVED lines=10> */
[----:B------:R-:W4:Y:S04]  /*3f50*/  LDS R11, [R0.X4] ;  /* 0x00000000000b7984 */ /* 0x000f280000004800 */
[----:B-1----:R-:W1:Y:S04]  /*3f60*/  S2R R92, SR_TID.X ;  /* 0x00000000005c7919 */ /* 0x002e680000002100 */
[----:B0-----:R-:W0:Y:S04]  /*3f70*/  LDS R13, [R0.X4+0x4] ;  /* 0x00000400000d7984 */ /* 0x001e280000004800 */
[----:B------:R-:W0:Y:S04]  /*3f80*/  LDS R117, [R0.X4+0x8] ;  /* 0x0000080000757984 */ /* 0x000e280000004800 */
[----:B------:R-:W0:Y:S04]  /*3f90*/  LDS R123, [R0.X4+0xc] ;  /* 0x00000c00007b7984 */ /* 0x000e280000004800 */
[----:B------:R-:W0:Y:S01]  /*3fa0*/  LDS R125, [R0.X4+0x10] ;  /* 0x00001000007d7984 */ /* 0x000e220000004800 */
[----:B------:R-:W-:-:S03]  /*3fb0*/  FMUL.FTZ R14, R12, 1.4426950216293334961 ;  /* 0x3fb8aa3b0c0e7820 */ /* 0x000fc60000410000 */
[----:B------:R-:W0:Y:S01]  /*3fc0*/  LDS R127, [R0.X4+0x14] ;  /* 0x00001400007f7984 */ /* 0x000e220000004800 */
[C---:B------:R-:W-:Y:S02]  /*3fd0*/  FMUL.FTZ R10, R14.reuse, R63 ;  /* 0x0000003f0e0a7220 */ /* 0x040fe40000410000 */
[----:B------:R-:W-:Y:S01]  /*3fe0*/  FMUL.FTZ R12, R14, R64 ;  /* 0x000000400e0c7220 */ /* 0x000fe20000410000 */
[----:B-1----:R-:W-:Y:S01]  /*3ff0*/  SHF.L.U32 R132, R92, 0x4, RZ ;  /* 0x000000045c847819 */ /* 0x002fe200000006ff */
[----:B------:R-:W-:Y:S01]  /*4000*/  FMUL.FTZ R15, R14, R65 ;  /* 0x000000410e0f7220 */ /* 0x000fe20000410000 */
[----:B------:R-:W1:Y:S01]  /*4010*/  LDS R129, [R0.X4+0x18] ;  /* 0x0000180000817984 */ /* 0x000e620000004800 */
[----:B------:R-:W0:Y:S01]  /*4020*/  MUFU.EX2 R10, R10 ;  /* 0x0000000a000a7308 */ /* 0x000e220000000800 */
[C---:B--2---:R-:W-:Y:S02]  /*4030*/  IADD3 R114, R132.reuse, 0x5, RZ ;  /* 0x0000000584727810 */ /* 0x044fe40007ffe0ff */
[----:B---3--:R-:W-:Y:S01]  /*4040*/  IADD3 R116, R132, 0x6, RZ ;  /* 0x0000000684747810 */ /* 0x008fe20007ffe0ff */
[----:B------:R-:W2:Y:S01]  /*4050*/  LDS R139, [R0.X4+0x20] ;  /* 0x00002000008b7984 */ /* 0x000ea20000004800 */
[----:B------:R-:W-:-:S03]  /*4060*/  ISETP.GE.U32.AND P6, PT, R114, R111, PT ;  /* 0x0000006f7200720c */ /* 0x000fc60003fc6070 */
[----:B------:R-:W3:Y:S01]  /*4070*/  MUFU.EX2 R12, R12 ;  /* 0x0000000c000c7308 */ /* 0x000ee20000000800 */
[----:B------:R-:W-:Y:S01]  /*4080*/  FMUL.FTZ R114, R14, R66 ;  /* 0x000000420e727220 */ /* 0x000fe20000410000 */
[----:B------:R-:W-:Y:S01]  /*4090*/  ISETP.GE.U32.AND P1, PT, R116, R111, PT ;  /* 0x0000006f7400720c */ /* 0x000fe20003f26070 */
[----:B------:R-:W1:Y:S04]  /*40a0*/  LDS R133, [R0.X4+0x1c] ;  /* 0x00001c0000857984 */ /* 0x000e680000004800 */
[----:B------:R-:W1:Y:S01]  /*40b0*/  LDS R137, [R0.X4+0x24] ;  /* 0x0000240000897984 */ /* 0x000e620000004800 */
[----:B------:R-:W0:Y:S01]  /*40c0*/  MUFU.EX2 R15, R15 ;  /* 0x0000000f000f7308 */ /* 0x000e220000000800 */
[----:B----4-:R-:W-:Y:S01]  /*40d0*/  IADD3 R118, R132, 0x7, RZ ;  /* 0x0000000784767810 */ /* 0x010fe20007ffe0ff */
[----:B------:R-:W-:Y:S01]  /*40e0*/  FMUL.FTZ R116, R14, R67 ;  /* 0x000000430e747220 */ /* 0x000fe20000410000 */
[----:B------:R-:W-:Y:S01]  /*40f0*/  IADD3 R120, R132, 0x8, RZ ;  /* 0x0000000884787810 */ /* 0x000fe20007ffe0ff */
[----:B------:R-:W-:Y:S01]  /*4100*/  FMUL.FTZ R11, R96, R11 ;  /* 0x0000000b600b7220 */ /* 0x000fe20000410000 */
[----:B------:R-:W-:Y:S01]  /*4110*/  ISETP.GE.U32.AND P5, PT, R132, R111, PT ;  /* 0x0000006f8400720c */ /* 0x000fe20003fa6070 */
[----:B------:R-:W-:Y:S02]  /*4120*/  LDS R145, [R0.X4+0x30] ;  /* 0x0000300000917984 */ /* 0x000fe40000004800 */
[----:B------:R4:W1:Y:S01]  /*4130*/  MUFU.EX2 R121, R114 ;  /* 0x0000007200797308 */ /* 0x0008620000000800 */
[----:B0-----:R-:W-:Y:S01]  /*4140*/  FMUL.FTZ R13, R98, R13 ;  /* 0x0000000d620d7220 */ /* 0x001fe20000410000 */
[----:B------:R-:W-:Y:S01]  /*4150*/  ISETP.GE.U32.AND P2, PT, R118, R111, PT ;  /* 0x0000006f7600720c */ /* 0x000fe20003f46070 */
[----:B------:R-:W-:Y:S01]  /*4160*/  FMUL.FTZ R118, R94, R117 ;  /* 0x000000755e767220 */ /* 0x000fe20000410000 */
[----:B------:R-:W-:Y:S01]  /*4170*/  ISETP.GE.U32.AND P3, PT, R120, R111, PT ;  /* 0x0000006f7800720c */ /* 0x000fe20003f66070 */
[----:B------:R-:W-:Y:S01]  /*4180*/  FMUL.FTZ R122, R14, R68 ;  /* 0x000000440e7a7220 */ /* 0x000fe20000410000 */
[----:B------:R-:W-:Y:S01]  /*4190*/  FSEL R115, R10, 1, !P5 ;  /* 0x3f8000000a737808 */ /* 0x000fe20006800000 */
[----:B------:R-:W-:Y:S01]  /*41a0*/  LDS R141, [R0.X4+0x34] ;  /* 0x00003400008d7984 */ /* 0x000fe20000004800 */
[----:B------:R3:W0:Y:S01]  /*41b0*/  MUFU.EX2 R124, R116 ;  /* 0x00000074007c7308 */ /* 0x0006220000000800 */
[----:B----4-:R-:W-:-:S02]  /*41c0*/  FSEL R114, R11, RZ, !P5 ;  /* 0x000000ff0b727208 */ /* 0x010fc40006800000 */
[----:B------:R-:W-:Y:S01]  /*41d0*/  IADD3 R120, R132, 0x9, RZ ;  /* 0x0000000984787810 */ /* 0x000fe20007ffe0ff */
[----:B------:R-:W-:Y:S01]  /*41e0*/  LDS R143, [R0.X4+0x3c] ;  /* 0x00003c00008f7984 */ /* 0x000fe20000004800 */
[-C--:B------:R-:W-:Y:S02]  /*41f0*/  ISETP.GE.U32.AND P5, PT, R52, R111.reuse, PT ;  /* 0x0000006f3400720c */ /* 0x080fe40003fa6070 */
[----:B------:R-:W-:Y:S02]  /*4200*/  FSEL R117, R13, RZ, !P4 ;  /* 0x000000ff0d757208 */ /* 0x000fe40006000000 */
[----:B---3--:R-:W-:Y:S01]  /*4210*/  FSEL R116, R12, 1, !P4 ;  /* 0x3f8000000c747808 */ /* 0x008fe20006000000 */
[----:B------:R3:W4:Y:S01]  /*4220*/  MUFU.EX2 R10, R122 ;  /* 0x0000007a000a7308 */ /* 0x0007220000000800 */
[----:B------:R-:W-:Y:S01]  /*4230*/  ISETP.GE.U32.AND P4, PT, R120, R111, PT ;  /* 0x0000006f7800720c */ /* 0x000fe20003f86070 */
[----:B------:R-:W-:Y:S01]  /*4240*/  FMUL.FTZ R120, R100, R123 ;  /* 0x0000007b64787220 */ /* 0x000fe20000410000 */
[----:B------:R-:W-:-:S02]  /*4250*/  FSEL R118, R118, RZ, !P5 ;  /* 0x000000ff76767208 */ /* 0x000fc40006800000 */
[----:B------:R-:W-:Y:S02]  /*4260*/  FSEL R119, R15, 1, !P5 ;  /* 0x3f8000000f777808 */ /* 0x000fe40006800000 */
[----:B------:R-:W-:Y:S01]  /*4270*/  ISETP.GE.U32.AND P5, PT, R51, R111, PT ;  /* 0x0000006f3300720c */ /* 0x000fe20003fa6070 */
[----:B---3--:R-:W-:-:S03]  /*4280*/  FMUL.FTZ R122, R90, R125 ;  /* 0x0000007d5a7a7220 */ /* 0x008fc60000410000 */
[----:B------:R-:W-:Y:S02]  /*4290*/  FSEL R120, R120, RZ, !P5 ;  /* 0x000000ff78787208 */ /* 0x000fe40006800000 */
[----:B-1----:R-:W-:Y:S02]  /*42a0*/  FSEL R121, R121, 1, !P5 ;  /* 0x3f80000079797808 */ /* 0x002fe40006800000 */
[----:B------:R-:W-:Y:S02]  /*42b0*/  ISETP.GE.U32.AND P5, PT, R50, R111, PT ;  /* 0x0000006f3200720c */ /* 0x000fe40003fa6070 */
[----:B------:R-:W-:Y:S01]  /*42c0*/  IADD3 R134, R132, 0xa, RZ ;  /* 0x0000000a84867810 */ /* 0x000fe20007ffe0ff */
[----:B------:R-:W-:Y:S01]  /*42d0*/  FMUL.FTZ R11, R14, R69 ;  /* 0x000000450e0b7220 */ /* 0x000fe20000410000 */
[----:B------:R-:W-:Y:S01]  /*42e0*/  FSEL R122, R122, RZ, !P5 ;  /* 0x000000ff7a7a7208 */ /* 0x000fe20006800000 */
[----:B------:R-:W-:Y:S01]  /*42f0*/  FMUL.FTZ R127, R102, R127 ;  /* 0x0000007f667f7220 */ /* 0x000fe20000410000 */
[----:B0-----:R-:W-:-:S02]  /*4300*/  FSEL R123, R124, 1, !P5 ;  /* 0x3f8000007c7b7808 */ /* 0x001fc40006800000 */
[----:B------:R-:W-:Y:S02]  /*4310*/  ISETP.GE.U32.AND P5, PT, R134, R111, PT ;  /* 0x0000006f8600720c */ /* 0x000fe40003fa6070 */
[----:B------:R-:W-:Y:S01]  /*4320*/  IADD3 R134, R132, 0xb, RZ ;  /* 0x0000000b84867810 */ /* 0x000fe20007ffe0ff */
[----:B------:R0:W1:Y:S01]  /*4330*/  MUFU.EX2 R128, R11 ;  /* 0x0000000b00807308 */ /* 0x0000620000000800 */
[----:B------:R-:W-:Y:S01]  /*4340*/  FMUL.FTZ R13, R14, R71 ;  /* 0x000000470e0d7220 */ /* 0x000fe20000410000 */
[----:B------:R-:W-:Y:S02]  /*4350*/  FSEL R124, R127, RZ, !P6 ;  /* 0x000000ff7f7c7208 */ /* 0x000fe40007000000 */
[----:B----4-:R-:W-:Y:S02]  /*4360*/  FSEL R125, R10, 1, !P6 ;  /* 0x3f8000000a7d7808 */ /* 0x010fe40007000000 */
[----:B------:R-:W-:Y:S02]  /*4370*/  ISETP.GE.U32.AND P6, PT, R134, R111, PT ;  /* 0x0000006f8600720c */ /* 0x000fe40003fc6070 */
[----:B------:R-:W-:Y:S01]  /*4380*/  MOV R10, R6 ;  /* 0x00000006000a7202 */ /* 0x000fe20000000f00 */
[----:B------:R3:W4:Y:S01]  /*4390*/  MUFU.EX2 R134, R13 ;  /* 0x0000000d00867308 */ /* 0x0007220000000800 */
[----:B0-----:R-:W-:Y:S01]  /*43a0*/  MOV R11, R49 ;  /* 0x00000031000b7202 */ /* 0x001fe20000000f00 */
[----:B------:R-:W-:-:S04]  /*43b0*/  IMAD R15, R113, c[0x0][0x1c4], R126 ;  /* 0x00007100710f7a24 */ /* 0x000fc800078e027e */
[----:B------:R-:W-:-:S04]  /*43c0*/  IMAD.WIDE.U32 R10, R113, c[0x0][0x1c0], R10 ;  /* 0x00007000710a7a25 */ /* 0x000fc800078e000a */
[----:B------:R-:W-:Y:S01]  /*43d0*/  FMUL.FTZ R127, R88, R129 ;  /* 0x00000081587f7220 */ /* 0x000fe20000410000 */
[----:B---3--:R-:W-:Y:S01]  /*43e0*/  IADD3 R13, R11, R15, RZ ;  /* 0x0000000f0b0d7210 */ /* 0x008fe20007ffe0ff */
[----:B------:R-:W-:Y:S01]  /*43f0*/  FMUL.FTZ R12, R14, R70 ;  /* 0x000000460e0c7220 */ /* 0x000fe20000410000 */
[----:B------:R-:W0:Y:S01]  /*4400*/  LDS R15, [R0.X4+0x28] ;  /* 0x00002800000f7984 */ /* 0x000e220000004800 */
[----:B-1----:R-:W-:Y:S01]  /*4410*/  FSEL R128, R128, 1, !P1 ;  /* 0x3f80000080807808 */ /* 0x002fe20004800000 */
[----:B--2---:R-:W-:Y:S01]  /*4420*/  FMUL.FTZ R139, R86, R139 ;  /* 0x0000008b568b7220 */ /* 0x004fe20000410000 */
[----:B------:R1:W2:Y:S01]  /*4430*/  MUFU.EX2 R130, R12 ;  /* 0x0000000c00827308 */ /* 0x0002a20000000800 */
[----:B------:R-:W-:Y:S01]  /*4440*/  FSEL R127, R127, RZ, !P1 ;  /* 0x000000ff7f7f7208 */ /* 0x000fe20004800000 */
[----:B------:R-:W-:Y:S01]  /*4450*/  FMUL.FTZ R129, R104, R133 ;  /* 0x0000008568817220 */ /* 0x000fe20000410000 */
[----:B----4-:R-:W-:Y:S02]  /*4460*/  FSEL R133, R134, 1, !P3 ;  /* 0x3f80000086857808 */ /* 0x010fe40005800000 */
[----:B------:R-:W-:-:S02]  /*4470*/  FSEL R134, R139, RZ, !P3 ;  /* 0x000000ff8b867208 */ /* 0x000fc40005800000 */
[----:B------:R-:W3:Y:S01]  /*4480*/  LDS R139, [R0.X4+0x2c] ;  /* 0x00002c00008b7984 */ /* 0x000ee20000004800 */
[----:B-1----:R-:W-:-:S04]  /*4490*/  LEA R12, P1, R10, c[0x0][0x230], 0x2 ;  /* 0x00008c000a0c7a11 */ /* 0x002fc800078210ff */
[----:B------:R-:W-:Y:S02]  /*44a0*/  LEA.HI.X R13, R10, c[0x0][0x234], R13, 0x2, P1 ;  /* 0x00008d000a0d7a11 */ /* 0x000fe400008f140d */
[----:B------:R-:W-:Y:S01]  /*44b0*/  IADD3 R10, R132, 0xd, RZ ;  /* 0x0000000d840a7810 */ /* 0x000fe20007ffe0ff */
[----:B------:R-:W-:-:S03]  /*44c0*/  FMUL.FTZ R126, R14, R73 ;  /* 0x000000490e7e7220 */ /* 0x000fc60000410000 */
[-C--:B------:R-:W-:Y:S01]  /*44d0*/  ISETP.GE.U32.AND P3, PT, R10, R111.reuse, PT ;  /* 0x0000006f0a00720c */ /* 0x080fe20003f66070 */
[----:B------:R-:W-:Y:S01]  /*44e0*/  FMUL.FTZ R10, R115, R116 ;  /* 0x00000074730a7220 */ /* 0x000fe20000410000 */
[C---:B------:R-:W-:Y:S02]  /*44f0*/  IADD3 R136, R132.reuse, 0xc, RZ ;  /* 0x0000000c84887810 */ /* 0x040fe40007ffe0ff */
[C---:B------:R-:W-:Y:S02]  /*4500*/  IADD3 R138, R132.reuse, 0xe, RZ ;  /* 0x0000000e848a7810 */ /* 0x040fe40007ffe0ff */
[----:B------:R-:W-:Y:S01]  /*4510*/  IADD3 R144, R132, 0xf, RZ ;  /* 0x0000000f84907810 */ /* 0x000fe20007ffe0ff */
[----:B------:R-:W-:Y:S01]  /*4520*/  FMUL.FTZ R132, R119, R10 ;  /* 0x0000000a77847220 */ /* 0x000fe20000410000 */
[----:B------:R1:W4:Y:S01]  /*4530*/  MUFU.EX2 R11, R126 ;  /* 0x0000007e000b7308 */ /* 0x0003220000000800 */
[----:B------:R-:W-:Y:S01]  /*4540*/  FFMA.FTZ R10, R114, R116, R117 ;  /* 0x00000074720a7223 */ /* 0x000fe20000010075 */
[----:B------:R-:W-:Y:S01]  /*4550*/  FSEL R129, R129, RZ, !P2 ;  /* 0x000000ff81817208 */ /* 0x000fe20005000000 */
[----:B------:R-:W-:Y:S01]  /*4560*/  FMUL.FTZ R135, R14, R72 ;  /* 0x000000480e877220 */ /* 0x000fe20000410000 */
[----:B--2---:R-:W-:Y:S01]  /*4570*/  FSEL R130, R130, 1, !P2 ;  /* 0x3f80000082827808 */ /* 0x004fe20005000000 */
[----:B-1----:R1:W5:Y:S01]  /*4580*/  LDG.E R126, [R12.64] ;  /* 0x000000040c7e7981 */ /* 0x002362000c1e1900 */
[-C--:B------:R-:W-:Y:S01]  /*4590*/  ISETP.GE.U32.AND P2, PT, R136, R111.reuse, PT ;  /* 0x0000006f8800720c */ /* 0x080fe20003f46070 */
[----:B------:R-:W-:Y:S01]  /*45a0*/  FMUL.FTZ R136, R14, R74 ;  /* 0x0000004a0e887220 */ /* 0x000fe20000410000 */
[----:B------:R-:W-:Y:S01]  /*45b0*/  ISETP.GE.U32.AND P1, PT, R138, R111, PT ;  /* 0x0000006f8a00720c */ /* 0x000fe20003f26070 */
[----:B------:R-:W-:Y:S01]  /*45c0*/  FMUL.FTZ R140, R14, R75 ;  /* 0x0000004b0e8c7220 */ /* 0x000fe20000410000 */
[----:B-1----:R-:W1:Y:S01]  /*45d0*/  LDS R13, [R0.X4+0x38] ;  /* 0x00003800000d7984 */ /* 0x002e620000004800 */
[----:B------:R-:W-:-:S02]  /*45e0*/  FFMA.FTZ R12, R119, R10, R118 ;  /* 0x0000000a770c7223 */ /* 0x000fc40000010076 */
[C---:B------:R-:W-:Y:S02]  /*45f0*/  FMUL.FTZ R142, R14.reuse, R76 ;  /* 0x0000004c0e8e7220 */ /* 0x040fe40000410000 */
[C---:B------:R-:W-:Y:S02]  /*4600*/  FMUL.FTZ R138, R14.reuse, R77 ;  /* 0x0000004d0e8a7220 */ /* 0x040fe40000410000 */
[----:B------:R-:W-:Y:S02]  /*4610*/  FMUL.FTZ R10, R14, R78 ;  /* 0x0000004e0e0a7220 */ /* 0x000fe40000410000 */
[C---:B------:R-:W-:Y:S02]  /*4620*/  FFMA.FTZ R14, R121.reuse, R12, R120 ;  /* 0x0000000c790e7223 */ /* 0x040fe40000010078 */
[----:B------:R-:W-:Y:S01]  /*4630*/  FMUL.FTZ R146, R121, R132 ;  /* 0x0000008479927220 */ /* 0x000fe20000410000 */
[----:B------:R-:W2:Y:S01]  /*4640*/  MUFU.EX2 R135, R135 ;  /* 0x0000008700877308 */ /* 0x000ea20000000800 */
[----:B------:R-:W-:-:S02]  /*4650*/  FFMA.FTZ R14, R123, R14, R122 ;  /* 0x0000000e7b0e7223 */ /* 0x000fc4000001007a */
[----:B------:R-:W-:Y:S02]  /*4660*/  FMUL.FTZ R146, R123, R146 ;  /* 0x000000927b927220 */ /* 0x000fe40000410000 */
[----:B------:R-:W-:Y:S02]  /*4670*/  FMUL.FTZ R132, R106, R137 ;  /* 0x000000896a847220 */ /* 0x000fe40000410000 */
[C---:B------:R-:W-:Y:S01]  /*4680*/  FFMA.FTZ R14, R125.reuse, R14, R124 ;  /* 0x0000000e7d0e7223 */ /* 0x040fe2000001007c */
[----:B------:R4:W1:Y:S01]  /*4690*/  MUFU.EX2 R12, R138 ;  /* 0x0000008a000c7308 */ /* 0x0008620000000800 */
[----:B------:R-:W-:Y:S02]  /*46a0*/  FMUL.FTZ R137, R125, R146 ;  /* 0x000000927d897220 */ /* 0x000fe40000410000 */
[C---:B------:R-:W-:Y:S02]  /*46b0*/  FFMA.FTZ R14, R128.reuse, R14, R127 ;  /* 0x0000000e800e7223 */ /* 0x040fe4000001007f */
[----:B------:R-:W-:-:S03]  /*46c0*/  FMUL.FTZ R147, R128, R137 ;  /* 0x0000008980937220 */ /* 0x000fc60000410000 */
[----:B------:R-:W1:Y:S01]  /*46d0*/  MUFU.EX2 R136, R136 ;  /* 0x0000008800887308 */ /* 0x000e620000000800 */
[----:B0-----:R-:W-:Y:S01]  /*46e0*/  FMUL.FTZ R15, R84, R15 ;  /* 0x0000000f540f7220 */ /* 0x001fe20000410000 */
[----:B----4-:R-:W-:Y:S01]  /*46f0*/  FSEL R138, R11, 1, !P5 ;  /* 0x3f8000000b8a7808 */ /* 0x010fe20006800000 */
[C---:B------:R-:W-:Y:S02]  /*4700*/  FFMA.FTZ R11, R130.reuse, R14, R129 ;  /* 0x0000000e820b7223 */ /* 0x040fe40000010081 */
[----:B------:R-:W-:-:S03]  /*4710*/  FMUL.FTZ R14, R130, R147 ;  /* 0x00000093820e7220 */ /* 0x000fc60000410000 */
[----:B------:R-:W0:Y:S01]  /*4720*/  MUFU.EX2 R140, R140 ;  /* 0x0000008c008c7308 */ /* 0x000e220000000800 */
[----:B------:R-:W-:Y:S02]  /*4730*/  FSEL R132, R132, RZ, !P4 ;  /* 0x000000ff84847208 */ /* 0x000fe40006000000 */
[----:B--2---:R-:W-:Y:S02]  /*4740*/  FSEL R135, R135, 1, !P4 ;  /* 0x3f80000087877808 */ /* 0x004fe40006000000 */
[----:B------:R-:W-:Y:S01]  /*4750*/  FSEL R137, R15, RZ, !P5 ;  /* 0x000000ff0f897208 */ /* 0x000fe20006800000 */
[C---:B------:R-:W-:Y:S02]  /*4760*/  FFMA.FTZ R15, R133.reuse, R11, R134 ;  /* 0x0000000b850f7223 */ /* 0x040fe40000010086 */
[----:B------:R-:W2:Y:S01]  /*4770*/  MUFU.EX2 R142, R142 ;  /* 0x0000008e008e7308 */ /* 0x000ea20000000800 */
[----:B------:R-:W-:Y:S01]  /*4780*/  FMUL.FTZ R14, R133, R14 ;  /* 0x0000000e850e7220 */ /* 0x000fe20000410000 */
[----:B------:R-:W-:Y:S01]  /*4790*/  ISETP.GE.U32.AND P4, PT, R144, R111, PT ;  /* 0x0000006f9000720c */ /* 0x000fe20003f86070 */
[----:B---3--:R-:W-:Y:S01]  /*47a0*/  FMUL.FTZ R11, R108, R139 ;  /* 0x0000008b6c0b7220 */ /* 0x008fe20000410000 */
[----:B-1----:R-:W-:Y:S01]  /*47b0*/  FSEL R139, R12, 1, !P1 ;  /* 0x3f8000000c8b7808 */ /* 0x002fe20004800000 */
[----:B------:R-:W-:-:S02]  /*47c0*/  FFMA.FTZ R144, R135, R15, R132 ;  /* 0x0000000f87907223 */ /* 0x000fc40000010084 */
[----:B------:R-:W-:Y:S01]  /*47d0*/  FMUL.FTZ R15, R135, R14 ;  /* 0x0000000e870f7220 */ /* 0x000fe20000410000 */
[----:B------:R-:W1:Y:S01]  /*47e0*/  MUFU.EX2 R10, R10 ;  /* 0x0000000a000a7308 */ /* 0x000e620000000800 */
[----:B------:R-:W-:Y:S01]  /*47f0*/  FMUL.FTZ R12, R82, R145 ;  /* 0x00000091520c7220 */ /* 0x000fe20000410000 */
[----:B------:R-:W-:Y:S01]  /*4800*/  FSEL R136, R136, 1, !P6 ;  /* 0x3f80000088887808 */ /* 0x000fe20007000000 */
[C---:B------:R-:W-:Y:S01]  /*4810*/  FFMA.FTZ R144, R138.reuse, R144, R137 ;  /* 0x000000908a907223 */ /* 0x040fe20000010089 */
[----:B------:R-:W-:Y:S01]  /*4820*/  FSEL R145, R11, RZ, !P6 ;  /* 0x000000ff0b917208 */ /* 0x000fe20007000000 */
[----:B------:R-:W-:Y:S01]  /*4830*/  FMUL.FTZ R15, R138, R15 ;  /* 0x0000000f8a0f7220 */ /* 0x000fe20000410000 */
[----:B0-----:R-:W-:Y:S01]  /*4840*/  FSEL R140, R140, 1, !P2 ;  /* 0x3f8000008c8c7808 */ /* 0x001fe20005000000 */
[----:B------:R-:W-:Y:S01]  /*4850*/  FMUL.FTZ R147, R110, R141 ;  /* 0x0000008d6e937220 */ /* 0x000fe20000410000 */
[----:B------:R-:W-:Y:S01]  /*4860*/  FSEL R141, R12, RZ, !P2 ;  /* 0x000000ff0c8d7208 */ /* 0x000fe20005000000 */
[----:B------:R-:W-:-:S02]  /*4870*/  FFMA.FTZ R144, R136, R144, R145 ;  /* 0x0000009088907223 */ /* 0x000fc40000010091 */
[----:B------:R-:W-:Y:S01]  /*4880*/  FMUL.FTZ R15, R136, R15 ;  /* 0x0000000f880f7220 */ /* 0x000fe20000410000 */
[----:B--2---:R-:W-:Y:S01]  /*4890*/  FSEL R142, R142, 1, !P3 ;  /* 0x3f8000008e8e7808 */ /* 0x004fe20005800000 */
[----:B------:R-:W-:Y:S01]  /*48a0*/  FMUL.FTZ R13, R80, R13 ;  /* 0x0000000d500d7220 */ /* 0x000fe20000410000 */
[----:B------:R-:W-:Y:S01]  /*48b0*/  FSEL R147, R147, RZ, !P3 ;  /* 0x000000ff93937208 */ /* 0x000fe20005800000 */
[C---:B------:R-:W-:Y:S02]  /*48c0*/  FFMA.FTZ R11, R140.reuse, R144, R141 ;  /* 0x000000908c0b7223 */ /* 0x040fe4000001008d */
[----:B------:R-:W-:Y:S01]  /*48d0*/  FMUL.FTZ R15, R140, R15 ;  /* 0x0000000f8c0f7220 */ /* 0x000fe20000410000 */
[----:B------:R-:W-:Y:S01]  /*48e0*/  FSEL R144, R13, RZ, !P1 ;  /* 0x000000ff0d907208 */ /* 0x000fe20004800000 */
[----:B------:R-:W-:Y:S02]  /*48f0*/  FMUL.FTZ R146, R112, R143 ;  /* 0x0000008f70927220 */ /* 0x000fe40000410000 */
[----:B------:R-:W-:-:S02]  /*4900*/  FFMA.FTZ R11, R142, R11, R147 ;  /* 0x0000000b8e0b7223 */ /* 0x000fc40000010093 */
[----:B------:R-:W-:Y:S01]  /*4910*/  FMUL.FTZ R12, R142, R15 ;  /* 0x0000000f8e0c7220 */ /* 0x000fe20000410000 */
[----:B-1----:R-:W-:Y:S01]  /*4920*/  FSEL R143, R10, 1, !P4 ;  /* 0x3f8000000a8f7808 */ /* 0x002fe20006000000 */
        /* <DEDUP_REMOVED lines=22> */
[C---:B------:R-:W-:Y:S01]  /*4a90*/  ISETP.GE.AND P1, PT, R56.reuse, 0x8, PT ;  /* 0x000000083800780c */ /* 0x040fe20003f26270 */
[----:B------:R-:W-:Y:S01]  /*4aa0*/  HFMA2.MMA R13, -RZ, RZ, 0, 0 ;  /* 0x00000000ff0d7435 */ /* 0x000fe200000001ff */
[----:B------:R-:W-:Y:S01]  /*4ab0*/  IMAD.MOV.U32 R12, RZ, RZ, 0x3f800000 ;  /* 0x3f800000ff0c7424 */ /* 0x000fe200078e00ff */
[----:B------:R-:W-:Y:S02]  /*4ac0*/  SHF.L.U32 R148, R113, 0x3, RZ ;  /* 0x0000000371947819 */ /* 0x000fe400000006ff */
[----:B------:R-:W-:-:S06]  /*4ad0*/  ISETP.NE.AND P2, PT, R56, 0x1f, PT ;  /* 0x0000001f3800780c */ /* 0x000fcc0003f45270 */
[----:B------:R-:W-:Y:S02]  /*4ae0*/  @!P0 LDS.64 R12, [R148+0x870] ;  /* 0x00087000940c8984 */ /* 0x000fe40000000a00 */
        /* <DEDUP_REMOVED lines=44> */
.L_x_4238:
[----:B------:R-:W-:Y:S05]  /*4db0*/  BSYNC B0 ;  /* 0x0000000000007941 */ /* 0x000fea0003800000 */
.L_x_4237:
[----:B------:R-:W-:Y:S01]  /*4dc0*/  FFMA.FTZ R136, R136, R137, R145 ;  /* 0x0000008988887223 */ /* 0x000fe20000010091 */
[----:B------:R-:W-:Y:S01]  /*4dd0*/  IADD3 R113, R113, 0x1, RZ ;  /* 0x0000000171717810 */ /* 0x000fe20007ffe0ff */
[----:B-----5:R-:W-:Y:S02]  /*4de0*/  FFMA.FTZ R79, R126, R114, R79 ;  /* 0x000000727e4f7223 */ /* 0x020fe4000001004f */
[----:B------:R-:W-:Y:S01]  /*4df0*/  FFMA.FTZ R140, R140, R136, R141 ;  /* 0x000000888c8c7223 */ /* 0x000fe2000001008d */
[----:B------:R-:W-:Y:S01]  /*4e00*/  ISETP.GE.AND P1, PT, R113, c[0x0][0x16c], PT ;  /* 0x00005b0071007a0c */ /* 0x000fe20003f26270 */
[----:B------:R-:W-:Y:S02]  /*4e10*/  FFMA.FTZ R81, R126, R116, R81 ;  /* 0x000000747e517223 */ /* 0x000fe40000010051 */
        /* <DEDUP_REMOVED lines=17> */
[----:B------:R-:W-:Y:S01]  /*4f30*/  @P1 CALL.REL.NOINC `(.L_x_4236) ;  /* 0x0000001000001944 */ /* 0x000fe20003c00000 */
[----:B------:R-:W-:Y:S05]  /*4f40*/  BRA `(.L_x_4239) ;  /* 0xffffeb0000007947 */ /* 0x000fea000383ffff */
.L_x_4236:
[----:B------:R-:W-:Y:S01]  /*4f50*/  BAR.SYNC.DEFER_BLOCKING 0x0 ;  /* 0x0000000000007b1d */ /* 0x000fe20000010000 */
[----:B------:R-:W-:Y:S01]  /*4f60*/  ISETP.NE.AND P0, PT, R92, RZ, PT ;  /* 0x000000ff5c00720c */ /* 0x000fe20003f05270 */
[----:B------:R-:W-:Y:S02]  /*4f70*/  IMAD R13, R131, c[0x0][0x200], RZ ;  /* 0x00008000830d7a24 */ /* 0x000fe400078e02ff */
[C---:B0-----:R-:W-:Y:S02]  /*4f80*/  IMAD.WIDE.U32 R10, R58.reuse, c[0x0][0x200], RZ ;  /* 0x000080003a0a7a25 */ /* 0x041fe400078e00ff */
[----:B------:R-:W-:Y:S02]  /*4f90*/  BSSY B0, `(.L_x_4240) ;  /* 0x0000035000007945 */ /* 0x000fe40003800000 */
[----:B------:R-:W-:Y:S01]  /*4fa0*/  IMAD R15, R58, c[0x0][0x204], R13 ;  /* 0x000081003a0f7a24 */ /* 0x000fe200078e020d */
[----:B------:R-:W-:Y:S04]  /*4fb0*/  STS [R0.X4], R79 ;  /* 0x0000004f00007388 */ /* 0x000fe80000004800 */
        /* <DEDUP_REMOVED lines=50> */
.L_x_4241:
[----:B------:R-:W-:Y:S05]  /*52e0*/  BSYNC B0 ;  /* 0x0000000000007941 */ /* 0x000fea0003800000 */
.L_x_4240:
        /* <DEDUP_REMOVED lines=15> */
[----:B------:R-:W-:Y:S02]  /*53e0*/  LEA R10, P0, R15, R10, 0x2 ;  /* 0x0000000a0f0a7211 */ /* 0x000fe400078010ff */
        /* <DEDUP_REMOVED lines=22> */
[----:B------:R-:W-:Y:S01]  /*5550*/  @!P3 STG.E [R10.64+0x280], R67 ;  /* 0x000280430a00b986 */ /* 0x000fe2000c101904 */
[----:B------:R-:W-:-:S03]  /*5560*/  ISETP.GE.AND P3, PT, R37, R79, PT ;  /* 0x0000004f2500720c */ /* 0x000fc60003f66270 */
[----:B------:R0:W-:Y:S01]  /*5570*/  @!P0 STG.E [R10.64+0x480], R71 ;  /* 0x000480470a008986 */ /* 0x0001e2000c101904 */
[----:B------:R-:W-:-:S03]  /*5580*/  ISETP.GE.AND P0, PT, R55, c[0x0][0x174], PT ;  /* 0x00005d0037007a0c */ /* 0x000fc60003f06270 */
[----:B------:R1:W-:Y:S01]  /*5590*/  @!P1 STG.E [R10.64+0x500], R21 ;  /* 0x000500150a009986 */ /* 0x0003e2000c101904 */
[----:B------:R-:W-:-:S03]  /*55a0*/  IADD3 R68, P1, R2, 0x800, RZ ;  /* 0x0000080002447810 */ /* 0x000fc60007f3e0ff */
[----:B------:R1:W-:Y:S01]  /*55b0*/  @!P2 STG.E [R10.64+0x580], R73 ;  /* 0x000580490a00a986 */ /* 0x0003e2000c101904 */
[----:B------:R-:W-:-:S03]  /*55c0*/  IADD3 R4, P2, R4, 0x800, RZ ;  /* 0x0000080004047810 */ /* 0x000fc60007f5e0ff */
[----:B------:R1:W-:Y:S01]  /*55d0*/  @!P3 STG.E [R10.64+0x600], R19 ;  /* 0x000600130a00b986 */ /* 0x0003e2000c101904 */
[----:B------:R-:W-:Y:S02]  /*55e0*/  IADD3 R35, P3, R35, 0x800, RZ ;  /* 0x0000080023237810 */ /* 0x000fe40007f7e0ff */
[----:B0-----:R-:W-:Y:S02]  /*55f0*/  IADD3.X R71, RZ, R3, RZ, P1, !PT ;  /* 0x00000003ff477210 */ /* 0x001fe40000ffe4ff */
[----:B------:R-:W-:Y:S02]  /*5600*/  IADD3.X R5, RZ, R5, RZ, P2, !PT ;  /* 0x00000005ff057210 */ /* 0x000fe400017fe4ff */
[----:B------:R-:W-:Y:S01]  /*5610*/  IADD3.X R33, RZ, R33, RZ, P3, !PT ;  /* 0x00000021ff217210 */ /* 0x000fe20001ffe4ff */
[----:B------:R-:W-:Y:S01]  /*5620*/  @P0 CALL.REL.NOINC `(.L_x_4242) ;  /* 0x0000001000000944 */ /* 0x000fe20003c00000 */
[----:B------:R-:W-:Y:S05]  /*5630*/  BRA `(.L_x_4243) ;  /* 0xffffb0a000007947 */ /* 0x000fea000383ffff */
.L_x_4242:
[----:B------:R-:W-:Y:S05]  /*5640*/  EXIT ;  /* 0x000000000000794d */ /* 0x000fea0003800000 */
.L_x_4244:
        /* <DEDUP_REMOVED lines=11> */
.L_x_5436:


//--------------------- .text._Z25selective_scan_fwd_kernelI32Selective_Scan_fwd_kernel_traitsILi32ELi16ELi1ELb0ELb1ELb0ELb1EffEEv13SSMParamsBase --------------------------
	.section	.text._Z25selective_scan_fwd_kernelI32Selective_Scan_fwd_kernel_traitsILi32ELi16ELi1ELb0ELb1ELb0ELb1EffEEv13SSMParamsBase,"ax",@progbits
	.sectioninfo	@"SHI_REGISTERS=154"
	.align	128
        .global         _Z25selective_scan_fwd_kernelI32Selective_Scan_fwd_kernel_traitsILi32ELi16ELi1ELb0ELb1ELb0ELb1EffEEv13SSMParamsBase
        .type           _Z25selective_scan_fwd_kernelI32Selective_Scan_fwd_kernel_traitsILi32ELi16ELi1ELb0ELb1ELb0ELb1EffEEv13SSMParamsBase,@function
        .size           _Z25selective_scan_fwd_kernelI32Selective_Scan_fwd_kernel_traitsILi32ELi16ELi1ELb0ELb1ELb0ELb1EffEEv13SSMParamsBase,(.L_x_5437 - _Z25selective_scan_fwd_kernelI32Selective_Scan_fwd_kernel_traitsILi32ELi16ELi1ELb0ELb1ELb0ELb1EffEEv13SSMParamsBase)
        .other          _Z25selective_scan_fwd_kernelI32Selective_Scan_fwd_kernel_traitsILi32ELi16ELi1ELb0ELb1ELb0ELb1EffEEv13SSMParamsBase,@"STO_CUDA_ENTRY STV_DEFAULT"
_Z25selective_scan_fwd_kernelI32Selective_Scan_fwd_kernel_traitsILi32ELi16ELi1ELb0ELb1ELb0ELb1EffEEv13SSMParamsBase:
.text._Z25selective_scan_fwd_kernelI32Selective_Scan_fwd_kernel_traitsILi32ELi16ELi1ELb0ELb1ELb0ELb1EffEEv13SSMParamsBase:
        /* <DEDUP_REMOVED lines=27> */
[----:B------:R-:W-:Y:S02]  /*01b0*/  LOP3.LUT R4, R62, c[0x0][0x178], RZ, 0x3c, !PT ;  /* 0x00005e003e047a12 */ /* 0x000fe400078e3cff */
[----:B0-----:R-:W-:Y:S01]  /*01c0*/  SHF.R.S32.HI R131, RZ, 0x1f, R58 ;  /* 0x0000001fff837819 */ /* 0x001fe2000001143a */
[----:B------:R-:W-:-:S04]  /*01d0*/  IMAD R11, R8, R9, RZ ;  /* 0x00000009080b7224 */ /* 0x000fc800078e02ff */
        /* <DEDUP_REMOVED lines=23> */
[----:B------:R-:W-:Y:S01]  /*0350*/  MOV R8, R4 ;  /* 0x0000000400087202 */ /* 0x000fe20000000f00 */
[----:B------:R-:W-:Y:S01]  /*0360*/  IMAD.WIDE.U32 R6, R58, c[0x0][0x190], RZ ;  /* 0x000064003a067a25 */ /* 0x000fe200078e00ff */
[----:B------:R-:W-:Y:S02]  /*0370*/  @!P2 IADD3 R0, -R0, RZ, RZ ;  /* 0x000000ff0000a210 */ /* 0x000fe40007ffe1ff */
[----:B0-----:R-:W-:Y:S01]  /*0380*/  LOP3.LUT R57, R99, 0x1f, RZ, 0xc0, !PT ;  /* 0x0000001f63397812 */ /* 0x001fe200078ec0ff */
[----:B------:R-:W-:Y:S01]  /*0390*/  IMAD.IADD R3, R3, 0x1, R9 ;  /* 0x0000000103037824 */ /* 0x000fe200078e0209 */
[----:B------:R-:W-:-:S02]  /*03a0*/  SHF.L.U32 R48, R99, 0x4, RZ ;  /* 0x0000000463307819 */ /* 0x000fc400000006ff */
[----:B------:R-:W-:Y:S01]  /*03b0*/  @!P1 LOP3.LUT R0, RZ, c[0x0][0x178], RZ, 0x33, !PT ;  /* 0x00005e00ff009a12 */ /* 0x000fe200078e33ff */
[C---:B------:R-:W-:Y:S01]  /*03c0*/  IMAD.WIDE.U32 R2, R58.reuse, c[0x0][0x1d0], R2 ;  /* 0x000074003a027a25 */ /* 0x040fe200078e0002 */
[----:B------:R-:W-:Y:S02]  /*03d0*/  IADD3 R9, R5, R11, RZ ;  /* 0x0000000b05097210 */ /* 0x000fe40007ffe0ff */
[----:B------:R-:W-:Y:S01]  /*03e0*/  IADD3 R7, R7, R13, RZ ;  /* 0x0000000d07077210 */ /* 0x000fe20007ffe0ff */
[----:B------:R-:W-:Y:S01]  /*03f0*/  IMAD R5, R131, c[0x0][0x1d0], RZ ;  /* 0x0000740083057a24 */ /* 0x000fe200078e02ff */
[----:B------:R-:W-:Y:S01]  /*0400*/  LOP3.LUT R4, R57, 0xfffffe00, R48, 0xf8, !PT ;  /* 0xfffffe0039047812 */ /* 0x000fe200078ef830 */
[----:B------:R-:W-:Y:S01]  /*0410*/  IMAD R13, R131, c[0x0][0x1e0], RZ ;  /* 0x00007800830d7a24 */ /* 0x000fe200078e02ff */
[----:B------:R-:W-:Y:S01]  /*0420*/  SHF.R.S32.HI R10, RZ, 0x1f, R0 ;  /* 0x0000001fff0a7819 */ /* 0x000fe20000011400 */
[C---:B------:R-:W-:Y:S01]  /*0430*/  IMAD R15, R58.reuse, c[0x0][0x1d4], R5 ;  /* 0x000075003a0f7a24 */ /* 0x040fe200078e0205 */
[----:B------:R-:W-:Y:S01]  /*0440*/  SHF.R.S32.HI R5, RZ, 0x1f, R4 ;  /* 0x0000001fff057819 */ /* 0x000fe20000011404 */
[----:B------:R-:W-:Y:S01]  /*0450*/  IMAD R17, R58, c[0x0][0x1e4], R13 ;  /* 0x000079003a117a24 */ /* 0x000fe200078e020d */
[----:B------:R-:W-:Y:S01]  /*0460*/  IADD3 R11, P0, R4, R2, RZ ;  /* 0x00000002040b7210 */ /* 0x000fe20007f1e0ff */
[----:B------:R-:W-:Y:S01]  /*0470*/  IMAD.WIDE.U32 R8, R58, c[0x0][0x1e0], R8 ;  /* 0x000078003a087a25 */ /* 0x000fe200078e0008 */
[----:B------:R-:W-:-:S02]  /*0480*/  IADD3 R53, R48, 0x1, RZ ;  /* 0x0000000130357810 */ /* 0x000fc40007ffe0ff */
[----:B------:R-:W-:Y:S01]  /*0490*/  IADD3 R52, R48, 0x2, RZ ;  /* 0x0000000230347810 */ /* 0x000fe20007ffe0ff */
[----:B------:R-:W-:Y:S01]  /*04a0*/  IMAD R13, R10, c[0x0][0x1a8], RZ ;  /* 0x00006a000a0d7a24 */ /* 0x000fe200078e02ff */
[C---:B------:R-:W-:Y:S01]  /*04b0*/  IADD3.X R10, R5.reuse, R3, R15, P0, !PT ;  /* 0x00000003050a7210 */ /* 0x040fe200007fe40f */
[----:B------:R-:W-:Y:S01]  /*04c0*/  IMAD.WIDE.U32 R2, R0, c[0x0][0x1a8], R6 ;  /* 0x00006a0000027a25 */ /* 0x000fe200078e0006 */
[----:B------:R-:W-:Y:S02]  /*04d0*/  IADD3 R71, P1, R4, R8, RZ ;  /* 0x0000000804477210 */ /* 0x000fe40007f3e0ff */
[----:B------:R-:W-:Y:S01]  /*04e0*/  IADD3 R50, R48, 0x3, RZ ;  /* 0x0000000330327810 */ /* 0x000fe20007ffe0ff */
[----:B------:R-:W-:Y:S01]  /*04f0*/  IMAD R13, R0, c[0x0][0x1ac], R13 ;  /* 0x00006b00000d7a24 */ /* 0x000fe200078e020d */
[----:B------:R-:W-:Y:S01]  /*0500*/  IADD3.X R8, R5, R9, R17, P1, !PT ;  /* 0x0000000905087210 */ /* 0x000fe20000ffe411 */
[----:B------:R-:W-:Y:S01]  /*0510*/  IMAD R9, R61, c[0x0][0x1b8], RZ ;  /* 0x00006e003d097a24 */ /* 0x000fe200078e02ff */
[----:B------:R-:W-:Y:S01]  /*0520*/  LEA R35, P0, R2, c[0x0][0x228], 0x2 ;  /* 0x00008a0002237a11 */ /* 0x000fe200078010ff */
[----:B------:R-:W-:Y:S01]  /*0530*/  IMAD R0, R58, c[0x0][0x164], R62 ;  /* 0x000059003a007a24 */ /* 0x000fe200078e023e */
[----:B------:R-:W-:Y:S01]  /*0540*/  IADD3 R33, R3, R13, RZ ;  /* 0x0000000d03217210 */ /* 0x000fe20007ffe0ff */
[----:B------:R-:W-:Y:S01]  /*0550*/  IMAD R9, R62, c[0x0][0x1bc], R9 ;  /* 0x00006f003e097a24 */ /* 0x000fe200078e0209 */
[----:B------:R-:W-:Y:S01]  /*0560*/  LEA R6, P1, R11, c[0x0][0x240], 0x2 ;  /* 0x000090000b067a11 */ /* 0x000fe200078210ff */
[----:B------:R-:W-:Y:S01]  /*0570*/  IMAD R0, R0, c[0x0][0x174], RZ ;  /* 0x00005d0000007a24 */ /* 0x000fe200078e02ff */
[----:B------:R-:W-:Y:S01]  /*0580*/  LEA.HI.X R33, R2, c[0x0][0x22c], R33, 0x2, P0 ;  /* 0x00008b0002217a11 */ /* 0x000fe200000f1421 */
[----:B------:R-:W-:Y:S01]  /*0590*/  IMAD.WIDE.U32 R2, R62, c[0x0][0x1b8], RZ ;  /* 0x00006e003e027a25 */ /* 0x000fe200078e00ff */
[----:B------:R-:W-:-:S02]  /*05a0*/  LEA R68, P2, R71, c[0x0][0x248], 0x2 ;  /* 0x0000920047447a11 */ /* 0x000fc400078410ff */
[----:B------:R-:W-:Y:S01]  /*05b0*/  LEA.HI.X R7, R11, c[0x0][0x244], R10, 0x2, P1 ;  /* 0x000091000b077a11 */ /* 0x000fe200008f140a */
[----:B------:R-:W-:Y:S01]  /*05c0*/  IMAD R54, R0, c[0x0][0x16c], RZ ;  /* 0x00005b0000367a24 */ /* 0x000fe200078e02ff */
[----:B------:R-:W-:Y:S02]  /*05d0*/  LEA.HI.X R71, R71, c[0x0][0x24c], R8, 0x2, P2 ;  /* 0x0000930047477a11 */ /* 0x000fe400010f1408 */
[----:B------:R-:W-:Y:S02]  /*05e0*/  IADD3 R48, R48, 0x4, RZ ;  /* 0x0000000430307810 */ /* 0x000fe40007ffe0ff */
[----:B------:R-:W-:Y:S02]  /*05f0*/  IADD3 R51, R3, R9, RZ ;  /* 0x0000000903337210 */ /* 0x000fe40007ffe0ff */
        /* <DEDUP_REMOVED lines=14> */
[----:B-1----:R-:W-:Y:S02]  /*06e0*/  LOP3.LUT R32, R4, 0x1e0, RZ, 0xfc, !PT ;  /* 0x000001e004207812 */ /* 0x002fe400078efcff */
.L_x_4286:
        /* <DEDUP_REMOVED lines=91> */
[----:B------:R-:W-:-:S03]  /*0ca0*/  SHF.L.U32 R0, R56, 0x4, RZ ;  /* 0x0000000438007819 */ /* 0x000fc600000006ff */
[----:B------:R-:W-:Y:S01]  /*0cb0*/  STS [R24.X4+0x380], R15 ;  /* 0x0003800f18007388 */ /* 0x000fe20000004800 */
[----:B------:R-:W-:-:S03]  /*0cc0*/  LEA.HI.SX32 R18, R11, R56, 0x1b ;  /* 0x000000380b127211 */ /* 0x000fc600078fdaff */
        /* <DEDUP_REMOVED lines=33> */
[----:B------:R-:W-:Y:S01]  /*0ee0*/  IMAD.MOV.U32 R12, RZ, RZ, RZ ;  /* 0x000000ffff0c7224 */ /* 0x000fe200078e00ff */
[----:B-1----:R-:W-:Y:S01]  /*0ef0*/  CS2R R64, SRZ ;  /* 0x0000000000407805 */ /* 0x002fe2000001ff00 */
[----:B------:R-:W-:Y:S01]  /*0f00*/  CS2R R70, SRZ ;  /* 0x0000000000467805 */ /* 0x000fe2000001ff00 */
[----:B0-----:R-:W-:Y:S01]  /*0f10*/  CS2R R66, SRZ ;  /* 0x0000000000427805 */ /* 0x001fe2000001ff00 */
[----:B--2---:R-:W-:Y:S01]  /*0f20*/  HFMA2.MMA R69, -RZ, RZ, 0, 0 ;  /* 0x00000000ff457435 */ /* 0x004fe200000001ff */
        /* <DEDUP_REMOVED lines=109> */
.L_x_4246:
[----:B------:R-:W-:Y:S05]  /*1600*/  BSYNC B0 ;  /* 0x0000000000007941 */ /* 0x000fea0003800000 */
.L_x_4245:
        /* <DEDUP_REMOVED lines=37> */
.L_x_4248:
[----:B------:R-:W-:Y:S05]  /*1860*/  BSYNC B0 ;  /* 0x0000000000007941 */ /* 0x000fea0003800000 */
.L_x_4247:
        /* <DEDUP_REMOVED lines=35> */
.L_x_4250:
[----:B------:R-:W-:Y:S05]  /*1aa0*/  BSYNC B0 ;  /* 0x0000000000007941 */ /* 0x000fea0003800000 */
.L_x_4249:
        /* <DEDUP_REMOVED lines=37> */
.L_x_4252:
[----:B------:R-:W-:Y:S05]  /*1d00*/  BSYNC B0 ;  /* 0x0000000000007941 */ /* 0x000fea0003800000 */
.L_x_4251:
        /* <DEDUP_REMOVED lines=35> */
.L_x_4254:
[----:B------:R-:W-:Y:S05]  /*1f40*/  BSYNC B0 ;  /* 0x0000000000007941 */ /* 0x000fea0003800000 */
.L_x_4253:
        /* <DEDUP_REMOVED lines=37> */
.L_x_4256:
[----:B------:R-:W-:Y:S05]  /*21a0*/  BSYNC B0 ;  /* 0x0000000000007941 */ /* 0x000fea0003800000 */
.L_x_4255:
        /* <DEDUP_REMOVED lines=35> */
.L_x_4258:
[----:B------:R-:W-:Y:S05]  /*23e0*/  BSYNC B0 ;  /* 0x0000000000007941 */ /* 0x000fea0003800000 */
.L_x_4257:
        /* <DEDUP_REMOVED lines=37> */
.L_x_4260:
[----:B------:R-:W-:Y:S05]  /*2640*/  BSYNC B0 ;  /* 0x0000000000007941 */ /* 0x000fea0003800000 */
.L_x_4259:
        /* <DEDUP_REMOVED lines=35> */
.L_x_4262:
[----:B------:R-:W-:Y:S05]  /*2880*/  BSYNC B0 ;  /* 0x0000000000007941 */ /* 0x000fea0003800000 */
.L_x_4261:
        /* <DEDUP_REMOVED lines=42> */
.L_x_4264:
[----:B------:R-:W-:Y:S05]  /*2b30*/  BSYNC B0 ;  /* 0x0000000000007941 */ /* 0x000fea0003800000 */
.L_x_4263:
        /* <DEDUP_REMOVED lines=33> */
.L_x_4266:
[----:B------:R-:W-:Y:S05]  /*2d50*/  BSYNC B0 ;  /* 0x0000000000007941 */ /* 0x000fea0003800000 */
.L_x_4265:
        /* <DEDUP_REMOVED lines=33> */
.L_x_4268:
[----:B------:R-:W-:Y:S05]  /*2f70*/  BSYNC B0 ;  /* 0x0000000000007941 */ /* 0x000fea0003800000 */
.L_x_4267:
        /* <DEDUP_REMOVED lines=33> */
.L_x_4270:
[----:B------:R-:W-:Y:S05]  /*3190*/  BSYNC B0 ;  /* 0x0000000000007941 */ /* 0x000fea0003800000 */
.L_x_4269:
        /* <DEDUP_REMOVED lines=33> */
.L_x_4272:
[----:B------:R-:W-:Y:S05]  /*33b0*/  BSYNC B0 ;  /* 0x0000000000007941 */ /* 0x000fea0003800000 */
.L_x_4271:
        /* <DEDUP_REMOVED lines=33> */
.L_x_4274:
[----:B------:R-:W-:Y:S05]  /*35d0*/  BSYNC B0 ;  /* 0x0000000000007941 */ /* 0x000fea0003800000 */
.L_x_4273:
        /* <DEDUP_REMOVED lines=33> */
.L_x_4276:
[----:B------:R-:W-:Y:S05]  /*37f0*/  BSYNC B0 ;  /* 0x0000000000007941 */ /* 0x000fea0003800000 */
.L_x_4275:
        /* <DEDUP_REMOVED lines=38> */
.L_x_4280:
[----:B------:R-:W-:Y:S01]  /*3a60*/  SHF.R.S32.HI R126, RZ, 0x1f, R113 ;  /* 0x0000001fff7e7819 */ /* 0x000fe20000011471 */
[----:B0-----:R-:W-:Y:S01]  /*3a70*/  IMAD R11, R61, c[0x0][0x180], RZ ;  /* 0x000060003d0b7a24 */ /* 0x001fe200078e02ff */
[----:B------:R-:W-:Y:S01]  /*3a80*/  MOV R114, 0xfffffe00 ;  /* 0xfffffe0000727802 */ /* 0x000fe20000000f00 */
[----:B------:R-:W-:Y:S01]  /*3a90*/  IMAD.WIDE.U32 R14, R62, c[0x0][0x180], RZ ;  /* 0x000060003e0e7a25 */ /* 0x000fe200078e00ff */
[----:B------:R-:W-:Y:S01]  /*3aa0*/  MOV R99, RZ ;  /* 0x000000ff00637202 */ /* 0x000fe20000000f00 */
        /* <DEDUP_REMOVED lines=11> */
[----:B------:R-:W-:Y:S02]  /*3b60*/  IMAD R95, R55, R114, c[0x0][0x168] ;  /* 0x00005a00375f7624 */ /* 0x000fe400078e0272 */
[----:B------:R-:W-:Y:S01]  /*3b70*/  CS2R R114, SRZ ;  /* 0x0000000000727805 */ /* 0x000fe2000001ff00 */
        /* <DEDUP_REMOVED lines=28> */
[----:B------:R-:W-:Y:S01]  /*3d40*/  IMAD R12, R126, c[0x0][0x188], RZ ;  /* 0x000062007e0c7a24 */ /* 0x000fe200078e02ff */
[----:B------:R-:W-:Y:S01]  /*3d50*/  MOV R128, RZ ;  /* 0x000000ff00807202 */ /* 0x000fe20000000f00 */
[----:B------:R-:W4:Y:S01]  /*3d60*/  @!P6 LDG.E R124, [R10.64+0x500] ;  /* 0x000500040a7ce981 */ /* 0x000f22000c1e1900 */
[----:B------:R-:W-:Y:S01]  /*3d70*/  MOV R130, RZ ;  /* 0x000000ff00827202 */ /* 0x000fe20000000f00 */
[C---:B------:R-:W-:Y:S01]  /*3d80*/  IMAD R13, R113.reuse, c[0x0][0x18c], R12 ;  /* 0x00006300710d7a24 */ /* 0x040fe200078e020c */
[----:B------:R-:W-:Y:S01]  /*3d90*/  MOV R127, RZ ;  /* 0x000000ff007f7202 */ /* 0x000fe20000000f00 */
[----:B------:R-:W4:Y:S01]  /*3da0*/  @!P1 LDG.E R123, [R10.64+0x580] ;  /* 0x000580040a7b9981 */ /* 0x000f22000c1e1900 */
[----:B------:R-:W-:-:S03]  /*3db0*/  IMAD.WIDE.U32 R14, R113, c[0x0][0x188], R14 ;  /* 0x00006200710e7a25 */ /* 0x000fc600078e000e */
[----:B------:R-:W4:Y:S04]  /*3dc0*/  @!P2 LDG.E R128, [R10.64+0x600] ;  /* 0x000600040a80a981 */ /* 0x000f28000c1e1900 */
[----:B------:R-:W4:Y:S04]  /*3dd0*/  @!P3 LDG.E R125, [R10.64+0x680] ;  /* 0x000680040a7db981 */ /* 0x000f28000c1e1900 */
[----:B------:R-:W4:Y:S04]  /*3de0*/  @!P4 LDG.E R130, [R10.64+0x700] ;  /* 0x000700040a82c981 */ /* 0x000f28000c1e1900 */
[----:B------:R-:W4:Y:S01]  /*3df0*/  @!P5 LDG.E R127, [R10.64+0x780] ;  /* 0x000780040a7fd981 */ /* 0x000f22000c1e1900 */
[----:B------:R-:W-:-:S02]  /*3e00*/  IADD3 R13, R15, R13, RZ ;  /* 0x0000000d0f0d7210 */ /* 0x000fc40007ffe0ff */
[----:B------:R-:W-:-:S04]  /*3e10*/  LEA R12, P1, R14, c[0x0][0x220], 0x2 ;  /* 0x000088000e0c7a11 */ /* 0x000fc800078210ff */
[----:B------:R-:W-:-:S05]  /*3e20*/  LEA.HI.X R13, R14, c[0x0][0x224], R13, 0x2, P1 ;  /* 0x000089000e0d7a11 */ /* 0x000fca00008f140d */
[----:B------:R-:W4:Y:S01]  /*3e30*/  LDG.E R12, [R12.64] ;  /* 0x000000040c0c7981 */ /* 0x000f22000c1e1900 */
[----:B------:R-:W-:Y:S01]  /*3e40*/  ISETP.GE.U32.AND P4, PT, R53, R95, PT ;  /* 0x0000005f3500720c */ /* 0x000fe20003f86070 */
[----:B------:R-:W-:-:S04]  /*3e50*/  IMAD R126, R126, c[0x0][0x1c0], RZ ;  /* 0x000070007e7e7a24 */ /* 0x000fc800078e02ff */
[----:B------:R-:W-:Y:S01]  /*3e60*/  IMAD R139, R113, c[0x0][0x1c4], R126 ;  /* 0x00007100718b7a24 */ /* 0x000fe200078e027e */
[----:B--2---:R-:W-:Y:S04]  /*3e70*/  STS [R31.X4], R114 ;  /* 0x000000721f007388 */ /* 0x004fe80000004800 */
[----:B---3--:R0:W-:Y:S04]  /*3e80*/  STS [R30.X4+0x80], R99 ;  /* 0x000080631e007388 */ /* 0x0081e80000004800 */
        /* <DEDUP_REMOVED lines=13> */
[----:B------:R-:W-:Y:S01]  /*3f60*/  STS [R16.X4+0x780], R127 ;  /* 0x0007807f10007388 */ /* 0x000fe20000004800 */
[----:B------:R-:W-:-:S06]  /*3f70*/  NOP ;  /* 0x0000000000007918 */ /* 0x000fcc0000000000 */
[----:B------:R-:W3:Y:S04]  /*3f80*/  LDS R11, [R0.X4] ;  /* 0x00000000000b7984 */ /* 0x000ee80000004800 */
[----:B0-----:R-:W0:Y:S04]  /*3f90*/  S2R R99, SR_TID.X ;  /* 0x0000000000637919 */ /* 0x001e280000002100 */
[----:B------:R-:W4:Y:S04]  /*3fa0*/  LDS R116, [R0.X4+0x4] ;  /* 0x0000040000747984 */ /* 0x000f280000004800 */
[----:B------:R-:W4:Y:S04]  /*3fb0*/  LDS R118, [R0.X4+0x8] ;  /* 0x0000080000767984 */ /* 0x000f280000004800 */
[----:B------:R-:W4:Y:S01]  /*3fc0*/  LDS R123, [R0.X4+0xc] ;  /* 0x00000c00007b7984 */ /* 0x000f220000004800 */
[----:B------:R-:W-:-:S03]  /*3fd0*/  FMUL.FTZ R15, R12, 1.4426950216293334961 ;  /* 0x3fb8aa3b0c0f7820 */ /* 0x000fc60000410000 */
[----:B------:R-:W4:Y:S01]  /*3fe0*/  LDS R125, [R0.X4+0x10] ;  /* 0x00001000007d7984 */ /* 0x000f220000004800 */
[----:B------:R-:W-:-:S03]  /*3ff0*/  FMUL.FTZ R10, R15, R64 ;  /* 0x000000400f0a7220 */ /* 0x000fc60000410000 */
[----:B------:R-:W4:Y:S01]  /*4000*/  LDS R128, [R0.X4+0x14] ;  /* 0x0000140000807984 */ /* 0x000f220000004800 */
[----:B------:R-:W-:Y:S02]  /*4010*/  FMUL.FTZ R12, R15, R66 ;  /* 0x000000420f0c7220 */ /* 0x000fe40000410000 */
[----:B0-----:R-:W-:Y:S01]  /*4020*/  IMAD.SHL.U32 R14, R99, 0x10, RZ ;  /* 0x00000010630e7824 */ /* 0x001fe200078e00ff */
[----:B------:R-:W0:Y:S01]  /*4030*/  LDS R130, [R0.X4+0x18] ;  /* 0x0000180000827984 */ /* 0x000e220000004800 */
[----:B------:R-:W2:Y:S01]  /*4040*/  MUFU.EX2 R10, R10 ;  /* 0x0000000a000a7308 */ /* 0x000ea20000000800 */
[C---:B------:R-:W-:Y:S02]  /*4050*/  FMUL.FTZ R13, R15.reuse, R68 ;  /* 0x000000440f0d7220 */ /* 0x040fe40000410000 */
[----:B------:R-:W-:Y:S01]  /*4060*/  IADD3 R114, R14, 0x5, RZ ;  /* 0x000000050e727810 */ /* 0x000fe20007ffe0ff */
[----:B------:R-:W0:Y:S04]  /*4070*/  LDS R133, [R0.X4+0x20] ;  /* 0x0000200000857984 */ /* 0x000e280000004800 */
[----:B------:R-:W4:Y:S01]  /*4080*/  MUFU.EX2 R12, R12 ;  /* 0x0000000c000c7308 */ /* 0x000f220000000800 */
[----:B------:R-:W-:Y:S01]  /*4090*/  ISETP.GE.U32.AND P6, PT, R114, R95, PT ;  /* 0x0000005f7200720c */ /* 0x000fe20003fc6070 */
[C---:B------:R-:W-:Y:S01]  /*40a0*/  FMUL.FTZ R114, R15.reuse, R70 ;  /* 0x000000460f727220 */ /* 0x040fe20000410000 */
[C---:B-1----:R-:W-:Y:S01]  /*40b0*/  IADD3 R122, R14.reuse, 0x7, RZ ;  /* 0x000000070e7a7810 */ /* 0x042fe20007ffe0ff */
[----:B------:R-:W1:Y:S04]  /*40c0*/  LDS R129, [R0.X4+0x1c] ;  /* 0x00001c0000817984 */ /* 0x000e680000004800 */
[----:B------:R-:W0:Y:S01]  /*40d0*/  MUFU.EX2 R13, R13 ;  /* 0x0000000d000d7308 */ /* 0x000e220000000800 */
[C---:B--2---:R-:W-:Y:S01]  /*40e0*/  IADD3 R124, R14.reuse, 0x8, RZ ;  /* 0x000000080e7c7810 */ /* 0x044fe20007ffe0ff */
[C---:B------:R-:W-:Y:S01]  /*40f0*/  FMUL.FTZ R117, R15.reuse, R72 ;  /* 0x000000480f757220 */ /* 0x040fe20000410000 */
[----:B------:R-:W-:Y:S01]  /*4100*/  IADD3 R120, R14, 0x6, RZ ;  /* 0x000000060e787810 */ /* 0x000fe20007ffe0ff */
[----:B---3--:R-:W-:Y:S01]  /*4110*/  FMUL.FTZ R11, R104, R11 ;  /* 0x0000000b680b7220 */ /* 0x008fe20000410000 */
[-C--:B------:R-:W-:Y:S01]  /*4120*/  ISETP.GE.U32.AND P2, PT, R122, R95.reuse, PT ;  /* 0x0000005f7a00720c */ /* 0x080fe20003f46070 */
[----:B------:R-:W-:Y:S01]  /*4130*/  FMUL.FTZ R122, R15, R74 ;  /* 0x0000004a0f7a7220 */ /* 0x000fe20000410000 */
[-C--:B------:R-:W-:Y:S01]  /*4140*/  ISETP.GE.U32.AND P5, PT, R14, R95.reuse, PT ;  /* 0x0000005f0e00720c */ /* 0x080fe20003fa6070 */
[----:B------:R2:W3:Y:S01]  /*4150*/  MUFU.EX2 R121, R114 ;  /* 0x0000007200797308 */ /* 0x0004e20000000800 */
[----:B----4-:R-:W-:Y:S01]  /*4160*/  FMUL.FTZ R116, R105, R116 ;  /* 0x0000007469747220 */ /* 0x010fe20000410000 */
[-C--:B------:R-:W-:Y:S01]  /*4170*/  ISETP.GE.U32.AND P3, PT, R124, R95.reuse, PT ;  /* 0x0000005f7c00720c */ /* 0x080fe20003f66070 */
[----:B------:R-:W-:Y:S01]  /*4180*/  FMUL.FTZ R118, R103, R118 ;  /* 0x0000007667767220 */ /* 0x000fe20000410000 */
[----:B------:R-:W-:Y:S01]  /*4190*/  ISETP.GE.U32.AND P1, PT, R120, R95, PT ;  /* 0x0000005f7800720c */ /* 0x000fe20003f26070 */
[----:B------:R-:W-:Y:S01]  /*41a0*/  LDS R137, [R0.X4+0x28] ;  /* 0x0000280000897984 */ /* 0x000fe20000004800 */
[----:B------:R-:W-:-:S02]  /*41b0*/  FSEL R115, R10, 1, !P5 ;  /* 0x3f8000000a737808 */ /* 0x000fc40006800000 */
[----:B------:R4:W0:Y:S01]  /*41c0*/  MUFU.EX2 R124, R117 ;  /* 0x00000075007c7308 */ /* 0x0008220000000800 */
[----:B--2---:R-:W-:Y:S02]  /*41d0*/  FSEL R114, R11, RZ, !P5 ;  /* 0x000000ff0b727208 */ /* 0x004fe40006800000 */
[----:B------:R-:W-:Y:S02]  /*41e0*/  IADD3 R120, R14, 0x9, RZ ;  /* 0x000000090e787810 */ /* 0x000fe40007ffe0ff */
[----:B------:R-:W-:-:S03]  /*41f0*/  ISETP.GE.U32.AND P5, PT, R52, R95, PT ;  /* 0x0000005f3400720c */ /* 0x000fc60003fa6070 */
[----:B------:R2:W1:Y:S01]  /*4200*/  MUFU.EX2 R10, R122 ;  /* 0x0000007a000a7308 */ /* 0x0004620000000800 */
[----:B----4-:R-:W-:Y:S02]  /*4210*/  FSEL R117, R116, RZ, !P4 ;  /* 0x000000ff74757208 */ /* 0x010fe40006000000 */
[----:B------:R-:W-:Y:S02]  /*4220*/  FSEL R116, R12, 1, !P4 ;  /* 0x3f8000000c747808 */ /* 0x000fe40006000000 */
[----:B------:R-:W-:Y:S01]  /*4230*/  ISETP.GE.U32.AND P4, PT, R120, R95, PT ;  /* 0x0000005f7800720c */ /* 0x000fe20003f86070 */
[----:B------:R-:W-:Y:S01]  /*4240*/  FMUL.FTZ R120, R106, R123 ;  /* 0x0000007b6a787220 */ /* 0x000fe20000410000 */
[----:B------:R-:W-:Y:S02]  /*4250*/  FSEL R118, R118, RZ, !P5 ;  /* 0x000000ff76767208 */ /* 0x000fe40006800000 */
[----:B0-----:R-:W-:Y:S01]  /*4260*/  FSEL R119, R13, 1, !P5 ;  /* 0x3f8000000d777808 */ /* 0x001fe20006800000 */
[C---:B------:R-:W-:Y:S01]  /*4270*/  FMUL.FTZ R11, R15.reuse, R76 ;  /* 0x0000004c0f0b7220 */ /* 0x040fe20000410000 */
[----:B------:R-:W-:Y:S01]  /*4280*/  ISETP.GE.U32.AND P5, PT, R50, R95, PT ;  /* 0x0000005f3200720c */ /* 0x000fe20003fa6070 */
[----:B------:R-:W-:-:S02]  /*4290*/  FMUL.FTZ R13, R15, R78 ;  /* 0x0000004e0f0d7220 */ /* 0x000fc40000410000 */
[----:B--2---:R-:W-:Y:S01]  /*42a0*/  FMUL.FTZ R122, R102, R125 ;  /* 0x0000007d667a7220 */ /* 0x004fe20000410000 */
[----:B------:R-:W-:Y:S01]  /*42b0*/  FSEL R120, R120, RZ, !P5 ;  /* 0x000000ff78787208 */ /* 0x000fe20006800000 */
[----:B------:R0:W2:Y:S01]  /*42c0*/  MUFU.EX2 R12, R11 ;  /* 0x0000000b000c7308 */ /* 0x0000a20000000800 */
[----:B---3--:R-:W-:Y:S02]  /*42d0*/  FSEL R121, R121, 1, !P5 ;  /* 0x3f80000079797808 */ /* 0x008fe40006800000 */
[----:B------:R-:W-:Y:S02]  /*42e0*/  ISETP.GE.U32.AND P5, PT, R48, R95, PT ;  /* 0x0000005f3000720c */ /* 0x000fe40003fa6070 */
[----:B------:R-:W-:Y:S02]  /*42f0*/  IADD3 R132, R14, 0xa, RZ ;  /* 0x0000000a0e847810 */ /* 0x000fe40007ffe0ff */
[----:B------:R-:W-:Y:S01]  /*4300*/  FSEL R122, R122, RZ, !P5 ;  /* 0x000000ff7a7a7208 */ /* 0x000fe20006800000 */
[----:B------:R-:W3:Y:S01]  /*4310*/  MUFU.EX2 R13, R13 ;  /* 0x0000000d000d7308 */ /* 0x000ee20000000800 */
[----:B------:R-:W-:-:S02]  /*4320*/  FSEL R123, R124, 1, !P5 ;  /* 0x3f8000007c7b7808 */ /* 0x000fc40006800000 */
[----:B------:R-:W-:Y:S01]  /*4330*/  ISETP.GE.U32.AND P5, PT, R132, R95, PT ;  /* 0x0000005f8400720c */ /* 0x000fe20003fa6070 */
[----:B------:R-:W-:Y:S01]  /*4340*/  FMUL.FTZ R132, R15, R80 ;  /* 0x000000500f847220 */ /* 0x000fe20000410000 */
[----:B-1----:R-:W-:Y:S01]  /*4350*/  FSEL R125, R10, 1, !P6 ;  /* 0x3f8000000a7d7808 */ /* 0x002fe20007000000 */
[----:B------:R-:W-:Y:S01]  /*4360*/  FMUL.FTZ R128, R107, R128 ;  /* 0x000000806b807220 */ /* 0x000fe20000410000 */
[----:B------:R-:W-:Y:S02]  /*4370*/  MOV R10, R2 ;  /* 0x00000002000a7202 */ /* 0x000fe40000000f00 */
[----:B0-----:R-:W-:Y:S02]  /*4380*/  MOV R11, R51 ;  /* 0x00000033000b7202 */ /* 0x001fe40000000f00 */
[----:B------:R-:W-:Y:S01]  /*4390*/  IADD3 R134, R14, 0xb, RZ ;  /* 0x0000000b0e867810 */ /* 0x000fe20007ffe0ff */
[----:B------:R-:W-:Y:S01]  /*43a0*/  FMUL.FTZ R127, R101, R130 ;  /* 0x00000082657f7220 */ /* 0x000fe20000410000 */
[----:B------:R-:W-:Y:S01]  /*43b0*/  FSEL R124, R128, RZ, !P6 ;  /* 0x000000ff807c7208 */ /* 0x000fe20007000000 */
[----:B------:R-:W-:Y:S01]  /*43c0*/  IMAD.WIDE.U32 R10, R113, c[0x0][0x1c0], R10 ;  /* 0x00007000710a7a25 */ /* 0x000fe200078e000a */
[----:B------:R-:W0:Y:S01]  /*43d0*/  MUFU.EX2 R132, R132 ;  /* 0x0000008400847308 */ /* 0x000e220000000800 */
[----:B------:R-:W-:-:S02]  /*43e0*/  ISETP.GE.U32.AND P6, PT, R134, R95, PT ;  /* 0x0000005f8600720c */ /* 0x000fc40003fc6070 */
[----:B------:R-:W1:Y:S01]  /*43f0*/  LDS R134, [R0.X4+0x24] ;  /* 0x0000240000867984 */ /* 0x000e620000004800 */
[----:B------:R-:W-:Y:S02]  /*4400*/  FSEL R127, R127, RZ, !P1 ;  /* 0x000000ff7f7f7208 */ /* 0x000fe40004800000 */
[----:B--2---:R-:W-:Y:S02]  /*4410*/  FSEL R128, R12, 1, !P1 ;  /* 0x3f8000000c807808 */ /* 0x004fe40004800000 */
[----:B------:R-:W-:Y:S02]  /*4420*/  IADD3 R139, R11, R139, RZ ;  /* 0x0000008b0b8b7210 */ /* 0x000fe40007ffe0ff */
[C---:B------:R-:W-:Y:S02]  /*4430*/  LEA R12, P1, R10.reuse, c[0x0][0x230], 0x2 ;  /* 0x00008c000a0c7a11 */ /* 0x040fe400078210ff */
[----:B---3--:R-:W-:Y:S02]  /*4440*/  FSEL R130, R13, 1, !P2 ;  /* 0x3f8000000d827808 */ /* 0x008fe40005000000 */
[----:B------:R-:W-:Y:S01]  /*4450*/  LEA.HI.X R13, R10, c[0x0][0x234], R139, 0x2, P1 ;  /* 0x00008d000a0d7a11 */ /* 0x000fe200008f148b */
[----:B------:R-:W-:Y:S01]  /*4460*/  FMUL.FTZ R133, R100, R133 ;  /* 0x0000008564857220 */ /* 0x000fe20000410000 */
[----:B------:R-:W2:Y:S01]  /*4470*/  LDS R139, [R0.X4+0x2c] ;  /* 0x00002c00008b7984 */ /* 0x000ea20000004800 */
[----:B------:R-:W-:-:S02]  /*4480*/  IADD3 R10, R14, 0xd, RZ ;  /* 0x0000000d0e0a7810 */ /* 0x000fc40007ffe0ff */
[C---:B------:R-:W-:Y:S02]  /*4490*/  IADD3 R136, R14.reuse, 0xc, RZ ;  /* 0x0000000c0e887810 */ /* 0x040fe40007ffe0ff */
[C---:B------:R-:W-:Y:S02]  /*44a0*/  IADD3 R138, R14.reuse, 0xe, RZ ;  /* 0x0000000e0e8a7810 */ /* 0x040fe40007ffe0ff */
[----:B------:R-:W-:Y:S01]  /*44b0*/  IADD3 R144, R14, 0xf, RZ ;  /* 0x0000000f0e907810 */ /* 0x000fe20007ffe0ff */
[----:B------:R-:W-:Y:S01]  /*44c0*/  FMUL.FTZ R126, R15, R84 ;  /* 0x000000540f7e7220 */ /* 0x000fe20000410000 */
[----:B------:R-:W3:Y:S01]  /*44d0*/  LDS R14, [R0.X4+0x30] ;  /* 0x00003000000e7984 */ /* 0x000ee20000004800 */
[----:B0-----:R-:W-:Y:S02]  /*44e0*/  FSEL R132, R132, 1, !P3 ;  /* 0x3f80000084847808 */ /* 0x001fe40005800000 */
[----:B------:R-:W-:Y:S02]  /*44f0*/  FSEL R133, R133, RZ, !P3 ;  /* 0x000000ff85857208 */ /* 0x000fe40005800000 */
[----:B------:R-:W-:-:S02]  /*4500*/  ISETP.GE.U32.AND P3, PT, R10, R95, PT ;  /* 0x0000005f0a00720c */ /* 0x000fc40003f66070 */
[----:B------:R-:W0:Y:S01]  /*4510*/  LDS R10, [R0.X4+0x34] ;  /* 0x00003400000a7984 */ /* 0x000e220000004800 */
[----:B------:R4:W-:Y:S01]  /*4520*/  MUFU.EX2 R11, R126 ;  /* 0x0000007e000b7308 */ /* 0x0009e20000000800 */
[-C--:B------:R-:W-:Y:S02]  /*4530*/  FFMA.FTZ R141, R114, R116.reuse, R117 ;  /* 0x00000074728d7223 */ /* 0x080fe40000010075 */
[----:B------:R-:W-:Y:S02]  /*4540*/  FMUL.FTZ R146, R115, R116 ;  /* 0x0000007473927220 */ /* 0x000fe40000410000 */
[----:B------:R-:W-:Y:S01]  /*4550*/  FFMA.FTZ R143, R119, R141, R118 ;  /* 0x0000008d778f7223 */ /* 0x000fe20000010076 */
[----:B----4-:R4:W5:Y:S01]  /*4560*/  LDG.E R126, [R12.64] ;  /* 0x000000040c7e7981 */ /* 0x010962000c1e1900 */
[----:B------:R-:W-:Y:S02]  /*4570*/  FMUL.FTZ R135, R15, R82 ;  /* 0x000000520f877220 */ /* 0x000fe40000410000 */
[----:B------:R-:W-:Y:S01]  /*4580*/  FMUL.FTZ R146, R119, R146 ;  /* 0x0000009277927220 */ /* 0x000fe20000410000 */
[----:B------:R-:W-:Y:S01]  /*4590*/  LDS R141, [R0.X4+0x3c] ;  /* 0x00003c00008d7984 */ /* 0x000fe20000004800 */
[----:B------:R-:W-:-:S03]  /*45a0*/  FMUL.FTZ R129, R108, R129 ;  /* 0x000000816c817220 */ /* 0x000fc60000410000 */
[----:B----4-:R-:W4:Y:S01]  /*45b0*/  LDS R13, [R0.X4+0x38] ;  /* 0x00003800000d7984 */ /* 0x010f220000004800 */
[C---:B------:R-:W-:Y:S01]  /*45c0*/  FFMA.FTZ R143, R121.reuse, R143, R120 ;  /* 0x0000008f798f7223 */ /* 0x040fe20000010078 */
[-C--:B------:R-:W-:Y:S01]  /*45d0*/  ISETP.GE.U32.AND P1, PT, R138, R95.reuse, PT ;  /* 0x0000005f8a00720c */ /* 0x080fe20003f26070 */
[----:B------:R-:W-:Y:S01]  /*45e0*/  FMUL.FTZ R146, R121, R146 ;  /* 0x0000009279927220 */ /* 0x000fe20000410000 */
[----:B------:R-:W0:Y:S01]  /*45f0*/  MUFU.EX2 R135, R135 ;  /* 0x0000008700877308 */ /* 0x000e220000000800 */
[----:B------:R-:W-:Y:S01]  /*4600*/  FSEL R129, R129, RZ, !P2 ;  /* 0x000000ff81817208 */ /* 0x000fe20005000000 */
[----:B------:R-:W-:Y:S01]  /*4610*/  FMUL.FTZ R138, R15, R92 ;  /* 0x0000005c0f8a7220 */ /* 0x000fe20000410000 */
[----:B------:R-:W-:Y:S01]  /*4620*/  ISETP.GE.U32.AND P2, PT, R136, R95, PT ;  /* 0x0000005f8800720c */ /* 0x000fe20003f46070 */
[----:B------:R-:W-:Y:S02]  /*4630*/  FFMA.FTZ R143, R123, R143, R122 ;  /* 0x0000008f7b8f7223 */ /* 0x000fe4000001007a */
[----:B------:R-:W-:-:S02]  /*4640*/  FMUL.FTZ R136, R15, R86 ;  /* 0x000000560f887220 */ /* 0x000fc40000410000 */
[----:B------:R-:W-:Y:S02]  /*4650*/  FMUL.FTZ R146, R123, R146 ;  /* 0x000000927b927220 */ /* 0x000fe40000410000 */
[C---:B------:R-:W-:Y:S02]  /*4660*/  FMUL.FTZ R140, R15.reuse, R88 ;  /* 0x000000580f8c7220 */ /* 0x040fe40000410000 */
[C---:B------:R-:W-:Y:S02]  /*4670*/  FMUL.FTZ R142, R15.reuse, R90 ;  /* 0x0000005a0f8e7220 */ /* 0x040fe40000410000 */
[----:B------:R-:W-:Y:S02]  /*4680*/  FMUL.FTZ R12, R15, R94 ;  /* 0x0000005e0f0c7220 */ /* 0x000fe40000410000 */
[----:B------:R0:W0:Y:S01]  /*4690*/  MUFU.EX2 R15, R138 ;  /* 0x0000008a000f7308 */ /* 0x0000220000000800 */
[C---:B------:R-:W-:Y:S02]  /*46a0*/  FFMA.FTZ R143, R125.reuse, R143, R124 ;  /* 0x0000008f7d8f7223 */ /* 0x040fe4000001007c */
[----:B------:R-:W-:-:S02]  /*46b0*/  FMUL.FTZ R145, R125, R146 ;  /* 0x000000927d917220 */ /* 0x000fc40000410000 */
[----:B------:R-:W-:-:S03]  /*46c0*/  FFMA.FTZ R143, R128, R143, R127 ;  /* 0x0000008f808f7223 */ /* 0x000fc6000001007f */
[----:B------:R-:W2:Y:S01]  /*46d0*/  MUFU.EX2 R136, R136 ;  /* 0x0000008800887308 */ /* 0x000ea20000000800 */
[----:B------:R-:W-:Y:S02]  /*46e0*/  FMUL.FTZ R145, R128, R145 ;  /* 0x0000009180917220 */ /* 0x000fe40000410000 */
[----:B-1----:R-:W-:Y:S02]  /*46f0*/  FMUL.FTZ R134, R109, R134 ;  /* 0x000000866d867220 */ /* 0x002fe40000410000 */
[----:B------:R-:W-:-:S03]  /*4700*/  FFMA.FTZ R143, R130, R143, R129 ;  /* 0x0000008f828f7223 */ /* 0x000fc60000010081 */
[----:B------:R-:W1:Y:S01]  /*4710*/  MUFU.EX2 R140, R140 ;  /* 0x0000008c008c7308 */ /* 0x000e620000000800 */
[----:B------:R-:W-:Y:S01]  /*4720*/  FMUL.FTZ R145, R130, R145 ;  /* 0x0000009182917220 */ /* 0x000fe20000410000 */
[----:B------:R-:W-:Y:S01]  /*4730*/  FSEL R134, R134, RZ, !P4 ;  /* 0x000000ff86867208 */ /* 0x000fe20006000000 */
[----:B------:R-:W-:Y:S01]  /*4740*/  FMUL.FTZ R137, R98, R137 ;  /* 0x0000008962897220 */ /* 0x000fe20000410000 */
[----:B0-----:R-:W-:Y:S02]  /*4750*/  FSEL R135, R135, 1, !P4 ;  /* 0x3f80000087877808 */ /* 0x001fe40006000000 */
[----:B------:R-:W-:Y:S01]  /*4760*/  FSEL R138, R11, 1, !P5 ;  /* 0x3f8000000b8a7808 */ /* 0x000fe20006800000 */
[----:B------:R-:W-:Y:S01]  /*4770*/  FFMA.FTZ R11, R132, R143, R133 ;  /* 0x0000008f840b7223 */ /* 0x000fe20000010085 */
[----:B------:R-:W0:Y:S01]  /*4780*/  MUFU.EX2 R142, R142 ;  /* 0x0000008e008e7308 */ /* 0x000e220000000800 */
[----:B------:R-:W-:Y:S01]  /*4790*/  ISETP.GE.U32.AND P4, PT, R144, R95, PT ;  /* 0x0000005f9000720c */ /* 0x000fe20003f86070 */
[----:B------:R-:W-:Y:S01]  /*47a0*/  FMUL.FTZ R144, R132, R145 ;  /* 0x0000009184907220 */ /* 0x000fe20000410000 */
[----:B------:R-:W-:Y:S01]  /*47b0*/  FSEL R137, R137, RZ, !P5 ;  /* 0x000000ff89897208 */ /* 0x000fe20006800000 */
[----:B--2---:R-:W-:Y:S01]  /*47c0*/  FMUL.FTZ R143, R110, R139 ;  /* 0x0000008b6e8f7220 */ /* 0x004fe20000410000 */
[----:B------:R-:W-:Y:S01]  /*47d0*/  FSEL R139, R15, 1, !P1 ;  /* 0x3f8000000f8b7808 */ /* 0x000fe20004800000 */
[----:B------:R-:W-:-:S02]  /*47e0*/  FFMA.FTZ R15, R135, R11, R134 ;  /* 0x0000000b870f7223 */ /* 0x000fc40000010086 */
[----:B------:R-:W-:Y:S01]  /*47f0*/  FMUL.FTZ R11, R135, R144 ;  /* 0x00000090870b7220 */ /* 0x000fe20000410000 */
[----:B------:R-:W2:Y:S01]  /*4800*/  MUFU.EX2 R12, R12 ;  /* 0x0000000c000c7308 */ /* 0x000ea20000000800 */
[----:B---3--:R-:W-:Y:S01]  /*4810*/  FMUL.FTZ R14, R97, R14 ;  /* 0x0000000e610e7220 */ /* 0x008fe20000410000 */
[----:B------:R-:W-:Y:S01]  /*4820*/  FSEL R136, R136, 1, !P6 ;  /* 0x3f80000088887808 */ /* 0x000fe20007000000 */
[C---:B------:R-:W-:Y:S01]  /*4830*/  FFMA.FTZ R15, R138.reuse, R15, R137 ;  /* 0x0000000f8a0f7223 */ /* 0x040fe20000010089 */
[----:B------:R-:W-:Y:S01]  /*4840*/  FSEL R143, R143, RZ, !P6 ;  /* 0x000000ff8f8f7208 */ /* 0x000fe20007000000 */
[----:B------:R-:W-:Y:S01]  /*4850*/  FMUL.FTZ R11, R138, R11 ;  /* 0x0000000b8a0b7220 */ /* 0x000fe20000410000 */
[----:B-1----:R-:W-:Y:S01]  /*4860*/  FSEL R140, R140, 1, !P2 ;  /* 0x3f8000008c8c7808 */ /* 0x002fe20005000000 */
[----:B------:R-:W-:Y:S01]  /*4870*/  FMUL.FTZ R10, R111, R10 ;  /* 0x0000000a6f0a7220 */ /* 0x000fe20000410000 */
[----:B------:R-:W-:Y:S01]  /*4880*/  FSEL R145, R14, RZ, !P2 ;  /* 0x000000ff0e917208 */ /* 0x000fe20005000000 */
[----:B------:R-:W-:-:S02]  /*4890*/  FFMA.FTZ R15, R136, R15, R143 ;  /* 0x0000000f880f7223 */ /* 0x000fc4000001008f */
[----:B------:R-:W-:Y:S01]  /*48a0*/  FMUL.FTZ R11, R136, R11 ;  /* 0x0000000b880b7220 */ /* 0x000fe20000410000 */
[----:B0-----:R-:W-:Y:S01]  /*48b0*/  FSEL R142, R142, 1, !P3 ;  /* 0x3f8000008e8e7808 */ /* 0x001fe20005800000 */
[----:B----4-:R-:W-:Y:S01]  /*48c0*/  FMUL.FTZ R13, R96, R13 ;  /* 0x0000000d600d7220 */ /* 0x010fe20000410000 */
[----:B------:R-:W-:Y:S01]  /*48d0*/  FSEL R147, R10, RZ, !P3 ;  /* 0x000000ff0a937208 */ /* 0x000fe20005800000 */
[C---:B------:R-:W-:Y:S02]  /*48e0*/  FFMA.FTZ R15, R140.reuse, R15, R145 ;  /* 0x0000000f8c0f7223 */ /* 0x040fe40000010091 */
[----:B------:R-:W-:Y:S01]  /*48f0*/  FMUL.FTZ R11, R140, R11 ;  /* 0x0000000b8c0b7220 */ /* 0x000fe20000410000 */
[----:B------:R-:W-:Y:S01]  /*4900*/  FSEL R144, R13, RZ, !P1 ;  /* 0x000000ff0d907208 */ /* 0x000fe20004800000 */
[----:B------:R-:W-:Y:S02]  /*4910*/  FMUL.FTZ R146, R112, R141 ;  /* 0x0000008d70927220 */ /* 0x000fe40000410000 */
[----:B------:R-:W-:-:S02]  /*4920*/  FFMA.FTZ R15, R142, R15, R147 ;  /* 0x0000000f8e0f7223 */ /* 0x000fc40000010093 */
[----:B------:R-:W-:Y:S01]  /*4930*/  FMUL.FTZ R10, R142, R11 ;  /* 0x0000000b8e0a7220 */ /* 0x000fe20000410000 */
[----:B--2---:R-:W-:Y:S01]  /*4940*/  FSEL R141, R12, 1, !P4 ;  /* 0x3f8000000c8d7808 */ /* 0x004fe20006000000 */
        /* <DEDUP_REMOVED lines=23> */
[----:B------:R-:W-:Y:S02]  /*4ac0*/  MOV R13, RZ ;  /* 0x000000ff000d7202 */ /* 0x000fe40000000f00 */
[----:B------:R-:W-:-:S09]  /*4ad0*/  MOV R12, 0x3f800000 ;  /* 0x3f800000000c7802 */ /* 0x000fd20000000f00 */
[C---:B0-----:R-:W-:Y:S02]  /*4ae0*/  @P1 FFMA.FTZ R11, R10.reuse, R14, R11 ;  /* 0x0000000e0a0b1223 */ /* 0x041fe4000001000b */
[----:B-1----:R-:W-:-:S03]  /*4af0*/  @P1 FMUL.FTZ R10, R10, R15 ;  /* 0x0000000f0a0a1220 */ /* 0x002fc60000410000 */
[----:B------:R-:W0:Y:S04]  /*4b00*/  SHFL.UP PT, R14, R11, 0x10, RZ ;  /* 0x060000000b0e7989 */ /* 0x000e2800000e00ff */
[----:B------:R-:W1:Y:S01]  /*4b10*/  SHFL.UP PT, R15, R10, 0x10, RZ ;  /* 0x060000000a0f7989 */ /* 0x000e6200000e00ff */
[----:B------:R-:W-:Y:S02]  /*4b20*/  SHF.L.U32 R148, R113, 0x3, RZ ;  /* 0x0000000371947819 */ /* 0x000fe400000006ff */
[----:B------:R-:W-:-:S03]  /*4b30*/  ISETP.GE.AND P1, PT, R56, 0x10, PT ;  /* 0x000000103800780c */ /* 0x000fc60003f26270 */
[----:B------:R-:W2:Y:S01]  /*4b40*/  @!P0 LDS.64 R12, [R148+0x870] ;  /* 0x00087000940c8984 */ /* 0x000ea20000000a00 */
[----:B------:R-:W-:-:S09]  /*4b50*/  ISETP.NE.AND P2, PT, R56, 0x1f, PT ;  /* 0x0000001f3800780c */ /* 0x000fd20003f45270 */
[C---:B0-----:R-:W-:Y:S02]  /*4b60*/  @P1 FFMA.FTZ R11, R10.reuse, R14, R11 ;  /* 0x0000000e0a0b1223 */ /* 0x041fe4000001000b */
[----:B-1----:R-:W-:-:S05]  /*4b70*/  @P1 FMUL.FTZ R10, R10, R15 ;  /* 0x0000000f0a0a1220 */ /* 0x002fca0000410000 */
        /* <DEDUP_REMOVED lines=37> */
.L_x_4279:
[----:B------:R-:W-:Y:S05]  /*4dd0*/  BSYNC B0 ;  /* 0x0000000000007941 */ /* 0x000fea0003800000 */
.L_x_4278:
        /* <DEDUP_REMOVED lines=25> */
.L_x_4277:
[----:B------:R-:W-:Y:S01]  /*4f70*/  BAR.SYNC.DEFER_BLOCKING 0x0 ;  /* 0x0000000000007b1d */ /* 0x000fe20000010000 */
[----:B------:R-:W-:Y:S01]  /*4f80*/  ISETP.NE.AND P0, PT, R99, RZ, PT ;  /* 0x000000ff6300720c */ /* 0x000fe20003f05270 */
[----:B0-----:R-:W-:Y:S01]  /*4f90*/  IMAD R11, R131, c[0x0][0x200], RZ ;  /* 0x00008000830b7a24 */ /* 0x001fe200078e02ff */
[----:B------:R-:W-:Y:S01]  /*4fa0*/  MOV R15, 0x4 ;  /* 0x00000004000f7802 */ /* 0x000fe20000000f00 */
[----:B------:R-:W-:Y:S01]  /*4fb0*/  IMAD.WIDE.U32 R12, R58, c[0x0][0x200], RZ ;  /* 0x000080003a0c7a25 */ /* 0x000fe200078e00ff */
        /* <DEDUP_REMOVED lines=11> */
[----:B------:R-:W-:Y:S02]  /*5070*/  IADD3 R97, P2, R10, R12, RZ ;  /* 0x0000000c0a617210 */ /* 0x000fe40007f5e0ff */
[----:B------:R-:W-:Y:S01]  /*5080*/  IADD3 R12, P3, R4, R10, RZ ;  /* 0x0000000a040c7210 */ /* 0x000fe20007f7e0ff */
[----:B------:R-:W-:Y:S01]  /*5090*/  STS [R0.X4+0x4], R65 ;  /* 0x0000044100007388 */ /* 0x000fe20000004800 */
[----:B------:R-:W-:Y:S02]  /*50a0*/  IADD3.X R64, R11, R101, R13, P2, !PT ;  /* 0x000000650b407210 */ /* 0x000fe400017fe40d */
[----:B------:R-:W-:Y:S01]  /*50b0*/  LEA R14, P5, R97, R14, 0x2 ;  /* 0x0000000e610e7211 */ /* 0x000fe200078a10ff */
[----:B------:R-:W-:Y:S01]  /*50c0*/  STS [R0.X4+0x8], R67 ;  /* 0x0000084300007388 */ /* 0x000fe20000004800 */
[----:B------:R-:W-:-:S02]  /*50d0*/  IADD3.X R13, R5, R11, RZ, P3, !PT ;  /* 0x0000000b050d7210 */ /* 0x000fc40001ffe4ff */
[----:B------:R-:W-:Y:S01]  /*50e0*/  LEA.HI.X R15, R97, R15, R64, 0x2, P5 ;  /* 0x0000000f610f7211 */ /* 0x000fe200028f1440 */
[----:B------:R-:W-:Y:S01]  /*50f0*/  STS [R0.X4+0xc], R69 ;  /* 0x00000c4500007388 */ /* 0x000fe20000004800 */
[----:B------:R-:W-:-:S03]  /*5100*/  @!P1 IMAD.WIDE.U32 R96, R58, c[0x0][0x1f0], R10 ;  /* 0x00007c003a609a25 */ /* 0x000fc600078e000a */
        /* <DEDUP_REMOVED lines=33> */
[-C--:B------:R-:W-:Y:S01]  /*5320*/  ISETP.GE.AND P2, PT, R49, R139.reuse, PT ;  /* 0x0000008b3100720c */ /* 0x080fe20003f46270 */
[----:B------:R-:W-:Y:S01]  /*5330*/  IMAD R49, R131, c[0x0][0x1f0], RZ ;  /* 0x00007c0083317a24 */ /* 0x000fe200078e02ff */
[-C--:B------:R-:W-:Y:S02]  /*5340*/  ISETP.GE.AND P3, PT, R47, R139.reuse, PT ;  /* 0x0000008b2f00720c */ /* 0x080fe40003f66270 */
[----:B------:R-:W-:Y:S01]  /*5350*/  ISETP.GE.AND P6, PT, R46, R139, PT ;  /* 0x0000008b2e00720c */ /* 0x000fe20003fc6270 */
[----:B------:R-:W-:-:S06]  /*5360*/  IMAD R141, R58, c[0x0][0x1f4], R49 ;  /* 0x00007d003a8d7a24 */ /* 0x000fcc00078e0231 */
        /* <DEDUP_REMOVED lines=10> */
.L_x_4282:
[----:B------:R-:W-:Y:S05]  /*5410*/  BSYNC B0 ;  /* 0x0000000000007941 */ /* 0x000fea0003800000 */
.L_x_4281:
[----:B------:R-:W-:Y:S01]  /*5420*/  @!P2 STG.E [R14.64+0x80], R107 ;  /* 0x0000806b0e00a986 */ /* 0x000fe2000c101904 */
[-C--:B------:R-:W-:Y:S01]  /*5430*/  ISETP.GE.AND P4, PT, R45, R139.reuse, PT ;  /* 0x0000008b2d00720c */ /* 0x080fe20003f86270 */
[----:B------:R-:W-:Y:S01]  /*5440*/  IMAD R49, R61, c[0x0][0x1f8], RZ ;  /* 0x00007e003d317a24 */ /* 0x000fe200078e02ff */
[-C--:B------:R-:W-:Y:S01]  /*5450*/  ISETP.GE.AND P5, PT, R44, R139.reuse, PT ;  /* 0x0000008b2c00720c */ /* 0x080fe20003fa6270 */
[----:B------:R-:W-:Y:S01]  /*5460*/  @!P3 STG.E [R14.64+0x100], R109 ;  /* 0x0001006d0e00b986 */ /* 0x000fe2000c101904 */
[-C--:B------:R-:W-:Y:S01]  /*5470*/  ISETP.GE.AND P2, PT, R43, R139.reuse, PT ;  /* 0x0000008b2b00720c */ /* 0x080fe20003f46270 */
[----:B0-----:R-:W-:Y:S01]  /*5480*/  IMAD R105, R62, c[0x0][0x1fc], R49 ;  /* 0x00007f003e697a24 */ /* 0x001fe200078e0231 */
[----:B------:R-:W-:Y:S01]  /*5490*/  ISETP.GE.AND P3, PT, R42, R139, PT ;  /* 0x0000008b2a00720c */ /* 0x000fe20003f66270 */
[----:B------:R-:W-:Y:S01]  /*54a0*/  @!P6 STG.E [R14.64+0x180], R111 ;  /* 0x0001806f0e00e986 */ /* 0x000fe2000c101904 */
[----:B------:R-:W-:Y:S01]  /*54b0*/  @!P1 IADD3 R97, R141, R97, RZ ;  /* 0x000000618d619210 */ /* 0x000fe20007ffe0ff */
[----:B------:R-:W-:Y:S01]  /*54c0*/  IMAD.WIDE.U32 R100, R58, c[0x0][0x1f0], RZ ;  /* 0x00007c003a647a25 */ /* 0x000fe200078e00ff */
[----:B------:R-:W-:-:S03]  /*54d0*/  HFMA2.MMA R68, -RZ, RZ, 0, 0 ;  /* 0x00000000ff447435 */ /* 0x000fc600000001ff */
[----:B------:R-:W-:Y:S01]  /*54e0*/  @!P4 STG.E [R14.64+0x200], R113 ;  /* 0x000200710e00c986 */ /* 0x000fe2000c101904 */
[----:B------:R-:W-:Y:S01]  /*54f0*/  ISETP.GE.AND P4, PT, R41, R139, PT ;  /* 0x0000008b2900720c */ /* 0x000fe20003f86270 */
[----:B------:R-:W-:Y:S01]  /*5500*/  @!P1 IMAD.WIDE.U32 R96, R62, c[0x0][0x1f8], R96 ;  /* 0x00007e003e609a25 */ /* 0x000fe200078e0060 */
[----:B------:R-:W-:Y:S01]  /*5510*/  IADD3 R101, R101, R141, RZ ;  /* 0x0000008d65657210 */ /* 0x000fe20007ffe0ff */
[----:B------:R-:W-:Y:S01]  /*5520*/  @!P5 STG.E [R14.64+0x280], R115 ;  /* 0x000280730e00d986 */ /* 0x000fe2000c101904 */
[-C--:B------:R-:W-:Y:S02]  /*5530*/  ISETP.GE.AND P5, PT, R40, R139.reuse, PT ;  /* 0x0000008b2800720c */ /* 0x080fe40003fa6270 */
        /* <DEDUP_REMOVED lines=16> */
[C---:B------:R-:W-:Y:S01]  /*5640*/  SHF.L.U32 R64, R49.reuse, 0x2, RZ ;  /* 0x0000000231407819 */ /* 0x040fe200000006ff */
[----:B------:R-:W-:Y:S01]  /*5650*/  @!P3 STG.E [R14.64+0x580], R127 ;  /* 0x0005807f0e00b986 */ /* 0x000fe2000c101904 */
[----:B------:R-:W-:Y:S02]  /*5660*/  ISETP.GE.AND P3, PT, R32, R139, PT ;  /* 0x0000008b2000720c */ /* 0x000fe40003f66270 */
[----:B------:R-:W-:Y:S01]  /*5670*/  IADD3 R103, P6, R10, R100, RZ ;  /* 0x000000640a677210 */ /* 0x000fe20007fde0ff */
[----:B------:R-:W-:Y:S01]  /*5680*/  @!P4 STG.E [R14.64+0x600], R129 ;  /* 0x000600810e00c986 */ /* 0x000fe2000c101904 */
[----:B------:R-:W-:Y:S02]  /*5690*/  IADD3 R100, P4, R64, c[0x0][0x268], RZ ;  /* 0x00009a0040647a10 */ /* 0x000fe40007f9e0ff */
[----:B------:R-:W-:Y:S01]  /*56a0*/  SHF.L.U64.HI R66, R49, 0x2, R5 ;  /* 0x0000000231427819 */ /* 0x000fe20000010205 */
[----:B------:R-:W-:Y:S01]  /*56b0*/  @!P5 STG.E [R14.64+0x700], R135 ;  /* 0x000700870e00d986 */ /* 0x000fe2000c101904 */
[----:B------:R-:W-:-:S02]  /*56c0*/  IADD3.X R101, R11, R105, R101, P6, !PT ;  /* 0x000000690b657210 */ /* 0x000fc400037fe465 */
[-C--:B------:R-:W-:Y:S01]  /*56d0*/  ISETP.GE.AND P5, PT, R49, R95.reuse, PT ;  /* 0x0000005f3100720c */ /* 0x080fe20003fa6270 */
[----:B------:R-:W-:Y:S01]  /*56e0*/  @!P2 STG.E [R14.64+0x680], R133 ;  /* 0x000680850e00a986 */ /* 0x000fe2000c101904 */
[----:B------:R-:W-:Y:S02]  /*56f0*/  ISETP.GE.AND P6, PT, R47, R95, PT ;  /* 0x0000005f2f00720c */ /* 0x000fe40003fc6270 */
[----:B------:R-:W-:Y:S01]  /*5700*/  LEA R100, P2, R103, R100, 0x2 ;  /* 0x0000006467647211 */ /* 0x000fe200078410ff */
[----:B------:R0:W-:Y:S01]  /*5710*/  @!P3 STG.E [R14.64+0x780], R137 ;  /* 0x000780890e00b986 */ /* 0x0001e2000c101904 */
[----:B------:R-:W-:-:S03]  /*5720*/  IADD3.X R70, R66, c[0x0][0x26c], RZ, P4, !PT ;  /* 0x00009b0042467a10 */ /* 0x000fc600027fe4ff */
[----:B------:R-:W-:Y:S01]  /*5730*/  BAR.SYNC.DEFER_BLOCKING 0x0 ;  /* 0x0000000000007b1d */ /* 0x000fe20000010000 */
[----:B------:R-:W-:Y:S02]  /*5740*/  LEA.HI.X R101, R103, R70, R101, 0x2, P2 ;  /* 0x0000004667657211 */ /* 0x000fe400010f1465 */
[----:B------:R-:W-:Y:S02]  /*5750*/  MOV R103, RZ ;  /* 0x000000ff00677202 */ /* 0x000fe40000000f00 */
[-C--:B------:R-:W-:Y:S01]  /*5760*/  ISETP.GE.AND P2, PT, R45, R95.reuse, PT ;  /* 0x0000005f2d00720c */ /* 0x080fe20003f46270 */
[----:B0-----:R-:W-:Y:S01]  /*5770*/  CS2R R14, SRZ ;  /* 0x00000000000e7805 */ /* 0x001fe2000001ff00 */
[-C--:B------:R-:W-:Y:S02]  /*5780*/  ISETP.GE.AND P3, PT, R44, R95.reuse, PT ;  /* 0x0000005f2c00720c */ /* 0x080fe40003f66270 */
[-C--:B------:R-:W-:Y:S01]  /*5790*/  ISETP.GE.AND P4, PT, R43, R95.reuse, PT ;  /* 0x0000005f2b00720c */ /* 0x080fe20003f86270 */
[----:B------:R0:W2:Y:S01]  /*57a0*/  @!P1 LDG.E R68, [R96.64] ;  /* 0x0000000460449981 */ /* 0x0000a2000c1e1900 */
[----:B------:R-:W-:-:S03]  /*57b0*/  ISETP.GE.AND P1, PT, R46, R95, PT ;  /* 0x0000005f2e00720c */ /* 0x000fc60003f26270 */
[----:B------:R-:W3:Y:S01]  /*57c0*/  @!P5 LDG.E R103, [R100.64] ;  /* 0x000000046467d981 */ /* 0x000ee2000c1e1900 */
[-C--:B------:R-:W-:Y:S01]  /*57d0*/  ISETP.GE.AND P5, PT, R42, R95.reuse, PT ;  /* 0x0000005f2a00720c */ /* 0x080fe20003fa6270 */
[----:B------:R-:W-:Y:S01]  /*57e0*/  HFMA2.MMA R105, -RZ, RZ, 0, 0 ;  /* 0x00000000ff697435 */ /* 0x000fe200000001ff */
[----:B------:R-:W-:Y:S01]  /*57f0*/  IMAD.MOV.U32 R70, RZ, RZ, RZ ;  /* 0x000000ffff467224 */ /* 0x000fe200078e00ff */
[----:B------:R-:W4:Y:S01]  /*5800*/  @!P6 LDG.E R14, [R100.64+0x80] ;  /* 0x00008004640ee981 */ /* 0x000f22000c1e1900 */
[-C--:B------:R-:W-:Y:S01]  /*5810*/  ISETP.GE.AND P6, PT, R41, R95.reuse, PT ;  /* 0x0000005f2900720c */ /* 0x080fe20003fc6270 */
[----:B0-----:R-:W-:Y:S01]  /*5820*/  HFMA2.MMA R97, -RZ, RZ, 0, 0 ;  /* 0x00000000ff617435 */ /* 0x001fe200000001ff */
[----:B------:R-:W-:Y:S01]  /*5830*/  MOV R72, RZ ;  /* 0x000000ff00487202 */ /* 0x000fe20000000f00 */
[----:B------:R-:W-:Y:S01]  /*5840*/  HFMA2.MMA R107, -RZ, RZ, 0, 0 ;  /* 0x00000000ff6b7435 */ /* 0x000fe200000001ff */
[----:B------:R-:W-:Y:S01]  /*5850*/  MOV R74, RZ ;  /* 0x000000ff004a7202 */ /* 0x000fe20000000f00 */
[----:B------:R-:W5:Y:S01]  /*5860*/  @!P1 LDG.E R15, [R100.64+0x100] ;  /* 0x00010004640f9981 */ /* 0x000f62000c1e1900 */
[----:B------:R-:W-:-:S03]  /*5870*/  ISETP.GE.AND P1, PT, R40, R95, PT ;  /* 0x0000005f2800720c */ /* 0x000fc60003f26270 */
[----:B------:R-:W5:Y:S01]  /*5880*/  @!P2 LDG.E R70, [R100.64+0x180] ;  /* 0x000180046446a981 */ /* 0x000f62000c1e1900 */
[----:B------:R-:W-:-:S03]  /*5890*/  ISETP.GE.AND P2, PT, R39, R95, PT ;  /* 0x0000005f2700720c */ /* 0x000fc60003f46270 */
        /* <DEDUP_REMOVED lines=8> */
[-C--:B------:R-:W-:Y:S01]  /*5920*/  ISETP.GE.AND P6, PT, R34, R95.reuse, PT ;  /* 0x0000005f2200720c */ /* 0x080fe20003fc6270 */
[----:B------:R-:W-:Y:S02]  /*5930*/  HFMA2.MMA R111, -RZ, RZ, 0, 0 ;  /* 0x00000000ff6f7435 */ /* 0x000fe400000001ff */
[----:B------:R-:W5:Y:S01]  /*5940*/  @!P1 LDG.E R107, [R100.64+0x400] ;  /* 0x00040004646b9981 */ /* 0x000f62000c1e1900 */
[----:B------:R-:W-:Y:S01]  /*5950*/  ISETP.GE.AND P1, PT, R32, R95, PT ;  /* 0x0000005f2000720c */ /* 0x000fe20003f26270 */
[----:B------:R-:W-:Y:S01]  /*5960*/  IMAD.MOV.U32 R88, RZ, RZ, RZ ;  /* 0x000000ffff587224 */ /* 0x000fe200078e00ff */
[----:B------:R-:W-:Y:S01]  /*5970*/  MOV R76, RZ ;  /* 0x000000ff004c7202 */ /* 0x000fe20000000f00 */
[----:B------:R-:W5:Y:S01]  /*5980*/  @!P3 LDG.E R109, [R100.64+0x500] ;  /* 0x00050004646db981 */ /* 0x000f62000c1e1900 */
[----:B------:R-:W-:Y:S02]  /*5990*/  MOV R78, RZ ;  /* 0x000000ff004e7202 */ /* 0x000fe40000000f00 */
[----:B------:R-:W-:Y:S01]  /*59a0*/  MOV R113, RZ ;  /* 0x000000ff00717202 */ /* 0x000fe20000000f00 */
        /* <DEDUP_REMOVED lines=40> */
[----:B------:R-:W0:Y:S04]  /*5c30*/  LDS R68, [R0.X4+0x34] ;  /* 0x0000340000447984 */ /* 0x000e280000004800 */
[----:B-1----:R-:W1:Y:S04]  /*5c40*/  LDS R14, [R0.X4+0x3c] ;  /* 0x00003c00000e7984 */ /* 0x002e680000004800 */
[----:B--2---:R-:W2:Y:S01]  /*5c50*/  LDS R15, [R0.X4+0x38] ;  /* 0x00003800000f7984 */ /* 0x004ea20000004800 */
[----:B------:R-:W-:-:S06]  /*5c60*/  FMUL.FTZ R97, R96, -1.4426950216293334961 ;  /* 0xbfb8aa3b60617820 */ /* 0x000fcc0000410000 */
[----:B------:R-:W0:Y:S01]  /*5c70*/  MUFU.EX2 R97, R97 ;  /* 0x0000006100617308 */ /* 0x000e220000000800 */
[----:B---3--:R-:W-:Y:S02]  /*5c80*/  FMUL.FTZ R108, R72, -1.4426950216293334961 ;  /* 0xbfb8aa3b486c7820 */ /* 0x008fe40000410000 */
[----:B----4-:R-:W-:Y:S02]  /*5c90*/  FMUL.FTZ R101, R86, -1.4426950216293334961 ;  /* 0xbfb8aa3b56657820 */ /* 0x010fe40000410000 */
[----:B-----5:R-:W-:Y:S02]  /*5ca0*/  FMUL.FTZ R103, R82, -1.4426950216293334961 ;  /* 0xbfb8aa3b52677820 */ /* 0x020fe40000410000 */
[----:B------:R-:W-:Y:S02]  /*5cb0*/  FMUL.FTZ R105, R78, -1.4426950216293334961 ;  /* 0xbfb8aa3b4e697820 */ /* 0x000fe40000410000 */
[----:B------:R-:W-:Y:S02]  /*5cc0*/  FMUL.FTZ R107, R74, -1.4426950216293334961 ;  /* 0xbfb8aa3b4a6b7820 */ /* 0x000fe40000410000 */
[----:B------:R-:W-:Y:S01]  /*5cd0*/  FMUL.FTZ R109, R70, -1.4426950216293334961 ;  /* 0xbfb8aa3b466d7820 */ /* 0x000fe20000410000 */
[----:B------:R-:W3:Y:S01]  /*5ce0*/  MUFU.EX2 R108, R108 ;  /* 0x0000006c006c7308 */ /* 0x000ee20000000800 */
[----:B------:R-:W-:-:S02]  /*5cf0*/  FMUL.FTZ R100, R98, -1.4426950216293334961 ;  /* 0xbfb8aa3b62647820 */ /* 0x000fc40000410000 */
[----:B0-----:R-:W-:Y:S02]  /*5d00*/  FMUL.FTZ R102, R84, -1.4426950216293334961 ;  /* 0xbfb8aa3b54667820 */ /* 0x001fe40000410000 */
[----:B------:R-:W-:Y:S02]  /*5d10*/  FMUL.FTZ R104, R80, -1.4426950216293334961 ;  /* 0xbfb8aa3b50687820 */ /* 0x000fe40000410000 */
[----:B------:R-:W-:Y:S02]  /*5d20*/  FMUL.FTZ R106, R76, -1.4426950216293334961 ;  /* 0xbfb8aa3b4c6a7820 */ /* 0x000fe40000410000 */
[----:B------:R-:W-:Y:S02]  /*5d30*/  FMUL.FTZ R110, R68, -1.4426950216293334961 ;  /* 0xbfb8aa3b446e7820 */ /* 0x000fe40000410000 */
[----:B-1----:R-:W-:Y:S02]  /*5d40*/  FMUL.FTZ R112, R14, -1.4426950216293334961 ;  /* 0xbfb8aa3b0e707820 */ /* 0x002fe40000410000 */
[----:B--2---:R-:W-:Y:S01]  /*5d50*/  FMUL.FTZ R111, R15, -1.4426950216293334961 ;  /* 0xbfb8aa3b0f6f7820 */ /* 0x004fe20000410000 */
[----:B------:R-:W0:Y:S01]  /*5d60*/  MUFU.EX2 R101, R101 ;  /* 0x0000006500657308 */ /* 0x000e220000000800 */
[----:B------:R-:W-:-:S02]  /*5d70*/  FADD.FTZ R97, R97, 1 ;  /* 0x3f80000061617421 */ /* 0x000fc40000010000 */
[----:B------:R-:W-:-:S05]  /*5d80*/  FADD.FTZ R88, R88, 1 ;  /* 0x3f80000058587421 */ /* 0x000fca0000010000 */
[----:B------:R-:W1:Y:S08]  /*5d90*/  MUFU.EX2 R103, R103 ;  /* 0x0000006700677308 */ /* 0x000e700000000800 */
        /* <DEDUP_REMOVED lines=26> */
[----:B------:R-:W-:Y:S01]  /*5f40*/  FADD.FTZ R112, R112, 1 ;  /* 0x3f80000070707421 */ /* 0x000fe20000010000 */
[----:B------:R-:W1:Y:S01]  /*5f50*/  MUFU.RCP R115, R94 ;  /* 0x0000005e00737308 */ /* 0x000e620000001000 */
[----:B------:R-:W-:Y:S02]  /*5f60*/  FMUL.FTZ R90, R90, R113 ;  /* 0x000000715a5a7220 */ /* 0x000fe40000410000 */
[----:B------:R-:W-:-:S05]  /*5f70*/  FMUL.FTZ R96, R96, R97 ;  /* 0x0000006160607220 */ /* 0x000fca0000410000 */
[----:B------:R-:W2:Y:S08]  /*5f80*/  MUFU.RCP R117, R100 ;  /* 0x0000006400757308 */ /* 0x000eb00000001000 */
        /* <DEDUP_REMOVED lines=9> */
[----:B------:R-:W3:Y:S08]  /*6020*/  MUFU.RCP R88, R111 ;  /* 0x0000006f00587308 */ /* 0x000ef00000001000 */
[----:B------:R-:W5:Y:S01]  /*6030*/  MUFU.RCP R97, R112 ;  /* 0x0000007000617308 */ /* 0x000f620000001000 */
[----:B0-----:R-:W-:-:S02]  /*6040*/  FMUL.FTZ R72, R72, R125 ;  /* 0x0000007d48487220 */ /* 0x001fc40000410000 */
[----:B-1----:R-:W-:Y:S02]  /*6050*/  FMUL.FTZ R92, R92, R115 ;  /* 0x000000735c5c7220 */ /* 0x002fe40000410000 */
[----:B------:R-:W-:Y:S01]  /*6060*/  FMUL.FTZ R85, R72, R85 ;  /* 0x0000005548557220 */ /* 0x000fe20000410000 */
[----:B------:R-:W-:Y:S01]  /*6070*/  BAR.SYNC.DEFER_BLOCKING 0x0 ;  /* 0x0000000000007b1d */ /* 0x000fe20000010000 */
[----:B--2---:R-:W-:Y:S02]  /*6080*/  FMUL.FTZ R98, R98, R117 ;  /* 0x0000007562627220 */ /* 0x004fe40000410000 */
[----:B---3--:R-:W-:Y:S02]  /*6090*/  FMUL.FTZ R86, R86, R101 ;  /* 0x0000006556567220 */ /* 0x008fe40000410000 */
[----:B----4-:R-:W-:Y:S02]  /*60a0*/  FMUL.FTZ R84, R84, R119 ;  /* 0x0000007754547220 */ /* 0x010fe40000410000 */
[----:B-----5:R-:W-:-:S02]  /*60b0*/  FMUL.FTZ R82, R82, R103 ;  /* 0x0000006752527220 */ /* 0x020fc40000410000 */
        /* <DEDUP_REMOVED lines=34> */
[----:B------:R1:W-:Y:S04]  /*62e0*/  STS [R0.X4+0x2c], R85 ;  /* 0x00002c5500007388 */ /* 0x0003e80000004800 */
        /* <DEDUP_REMOVED lines=39> */
.L_x_4284:
[----:B------:R-:W-:Y:S05]  /*6560*/  BSYNC B0 ;  /* 0x0000000000007941 */ /* 0x000fea0003800000 */
.L_x_4283:
[----:B------:R-:W-:Y:S01]  /*6570*/  MOV R12, R14 ;  /* 0x0000000e000c7202 */ /* 0x000fe20000000f00 */
[----:B------:R-:W-:Y:S01]  /*6580*/  IMAD R15, R61, c[0x0][0x218], RZ ;  /* 0x000086003d0f7a24 */ /* 0x000fe200078e02ff */
[----:B------:R-:W-:Y:S02]  /*6590*/  MOV R13, R83 ;  /* 0x00000053000d7202 */ /* 0x000fe40000000f00 */
[----:B------:R-:W-:Y:S01]  /*65a0*/  IADD3 R64, P1, R64, c[0x0][0x270], RZ ;  /* 0x00009c0040407a10 */ /* 0x000fe20007f3e0ff */
[C---:B0-----:R-:W-:Y:S01]  /*65b0*/  IMAD R17, R62.reuse, c[0x0][0x21c], R15 ;  /* 0x000087003e117a24 */ /* 0x041fe200078e020f */
[-C--:B------:R-:W-:Y:S01]  /*65c0*/  ISETP.GE.AND P4, PT, R43, R81.reuse, PT ;  /* 0x000000512b00720c */ /* 0x080fe20003f86270 */
[----:B------:R-:W-:Y:S01]  /*65d0*/  IMAD.WIDE.U32 R12, R62, c[0x0][0x218], R12 ;  /* 0x000086003e0c7a25 */ /* 0x000fe200078e000c */
[----:B------:R-:W-:Y:S02]  /*65e0*/  IADD3.X R66, R66, c[0x0][0x274], RZ, P1, !PT ;  /* 0x00009d0042427a10 */ /* 0x000fe40000ffe4ff */
[----:B------:R-:W-:-:S02]  /*65f0*/  ISETP.GE.AND P5, PT, R42, R81, PT ;  /* 0x000000512a00720c */ /* 0x000fc40003fa6270 */
        /* <DEDUP_REMOVED lines=42> */
.L_x_4285:
[----:B------:R-:W-:Y:S05]  /*68a0*/  EXIT ;  /* 0x000000000000794d */ /* 0x000fea0003800000 */
.L_x_4287:
        /* <DEDUP_REMOVED lines=13> */
.L_x_5437:


//--------------------- .text._Z25selective_scan_fwd_kernelI32Selective_Scan_fwd_kernel_traitsILi32ELi16ELi1ELb0ELb1ELb1ELb0EffEEv13SSMParamsBase --------------------------
	.section	.text._Z25selective_scan_fwd_kernelI32Selective_Scan_fwd_kernel_traitsILi32ELi16ELi1ELb0ELb1ELb1ELb0EffEEv13SSMParamsBase,"ax",@progbits
	.sectioninfo	@"SHI_REGISTERS=175"
	.align	128
        .global         _Z25selective_scan_fwd_kernelI32Selective_Scan_fwd_kernel_traitsILi32ELi16ELi1ELb0ELb1ELb1ELb0EffEEv13SSMParamsBase
        .type           _Z25selective_scan_fwd_kernelI32Selective_Scan_fwd_kernel_traitsILi32ELi16ELi1ELb0ELb1ELb1ELb0EffEEv13SSMParamsBase,@function
        .size           _Z25selective_scan_fwd_kernelI32Selective_Scan_fwd_kernel_traitsILi32ELi16ELi1ELb0ELb1ELb1ELb0EffEEv13SSMParamsBase,(.L_x_5438 - _Z25selective_scan_fwd_kernelI32Selective_Scan_fwd_kernel_traitsILi32ELi16ELi1ELb0ELb1ELb1ELb0EffEEv13SSMParamsBase)
        .other          _Z25selective_scan_fwd_kernelI32Selective_Scan_fwd_kernel_traitsILi32ELi16ELi1ELb0ELb1ELb1ELb0EffEEv13SSMParamsBase,@"STO_CUDA_ENTRY STV_DEFAULT"
_Z25selective_scan_fwd_kernelI32Selective_Scan_fwd_kernel_traitsILi32ELi16ELi1ELb0ELb1ELb1ELb0EffEEv13SSMParamsBase:
.text._Z25selective_scan_fwd_kernelI32Selective_Scan_fwd_kernel_traitsILi32ELi16ELi1ELb0ELb1ELb1ELb0EffEEv13SSMParamsBase:
[----:B------:R-:W-:Y:S02]  /*0000*/  MOV R1, c[0x0][0x28] ;  /* 0x00000a0000017a02 */ /* 0x000fe40000000f00 */
[----:B------:R-:W-:Y:S01]  /*0010*/  IABS R9, c[0x0][0x178] ;  /* 0x00005e0000097a13 */ /* 0x000fe20000000000 */
[----:B------:R-:W0:Y:S01]  /*0020*/  S2R R0, SR_CTAID.Y ;  /* 0x0000000000007919 */ /* 0x000e220000002600 */
[----:B------:R-:W-:Y:S01]  /*0030*/  ISETP.NE.U32.AND P0, PT, RZ, c[0x0][0x238], PT ;  /* 0x00008e00ff007a0c */ /* 0x000fe20003f05070 */
[----:B------:R-:W-:Y:S01]  /*0040*/  IMAD.MOV.U32 R16, RZ, RZ, RZ ;  /* 0x000000ffff107224 */ /* 0x000fe200078e00ff */
[----:B------:R-:W1:Y:S01]  /*0050*/  I2F.RP R8, R9 ;  /* 0x0000000900087306 */ /* 0x000e620000209400 */
[----:B------:R-:W-:Y:S01]  /*0060*/  ISETP.NE.U32.AND P1, PT, RZ, c[0x0][0x250], PT ;  /* 0x00009400ff007a0c */ /* 0x000fe20003f25070 */
[----:B------:R-:W-:Y:S01]  /*0070*/  ULDC.64 UR4, c[0x0][0x118] ;  /* 0x0000460000047ab9 */ /* 0x000fe20000000a00 */
[----:B------:R-:W-:Y:S01]  /*0080*/  ISETP.NE.AND.EX P0, PT, RZ, c[0x0][0x23c], PT, P0 ;  /* 0x00008f00ff007a0c */ /* 0x000fe20003f05300 */
[----:B------:R-:W-:Y:S01]  /*0090*/  HFMA2.MMA R18, -RZ, RZ, 0, 0 ;  /* 0x00000000ff127435 */ /* 0x000fe200000001ff */
[----:B------:R-:W-:-:S03]  /*00a0*/  ISETP.NE.AND.EX P1, PT, RZ, c[0x0][0x254], PT, P1 ;  /* 0x00009500ff007a0c */ /* 0x000fc60003f25310 */
        /* <DEDUP_REMOVED lines=13> */
[----:B0-----:R-:W-:Y:S01]  /*0180*/  SHF.R.S32.HI R142, RZ, 0x1f, R19 ;  /* 0x0000001fff8e7819 */ /* 0x001fe20000011413 */
[----:B---3--:R-:W-:-:S04]  /*0190*/  IMAD.MOV R10, RZ, RZ, -R7 ;  /* 0x000000ffff0a7224 */ /* 0x008fc800078e0a07 */
[----:B----4-:R-:W-:Y:S02]  /*01a0*/  IMAD R4, R142, c[0x0][0x190], RZ ;  /* 0x000064008e047a24 */ /* 0x010fe400078e02ff */
[----:B------:R-:W-:-:S04]  /*01b0*/  IMAD R11, R10, R9, RZ ;  /* 0x000000090a0b7224 */ /* 0x000fc800078e02ff */
[----:B------:R-:W-:-:S06]  /*01c0*/  IMAD.HI.U32 R7, R7, R11, R6 ;  /* 0x0000000b07077227 */ /* 0x000fcc00078e0006 */
[----:B------:R-:W-:-:S04]  /*01d0*/  IMAD.HI.U32 R8, R7, R2, RZ ;  /* 0x0000000207087227 */ /* 0x000fc800078e00ff */
[----:B------:R-:W-:Y:S02]  /*01e0*/  IMAD.MOV R3, RZ, RZ, -R8 ;  /* 0x000000ffff037224 */ /* 0x000fe400078e0a08 */
[----:B------:R-:W-:-:S04]  /*01f0*/  IMAD.WIDE.U32 R6, R19, c[0x0][0x190], RZ ;  /* 0x0000640013067a25 */ /* 0x000fc800078e00ff */
[----:B------:R-:W-:Y:S01]  /*0200*/  IMAD R2, R9, R3, R2 ;  /* 0x0000000309027224 */ /* 0x000fe200078e0202 */
[----:B------:R-:W-:-:S04]  /*0210*/  MOV R3, c[0x0][0x174] ;  /* 0x00005d0000037a02 */ /* 0x000fc80000000f00 */
[----:B------:R-:W-:Y:S01]  /*0220*/  ISETP.GE.AND P0, PT, R3, 0x1, PT ;  /* 0x000000010300780c */ /* 0x000fe20003f06270 */
[----:B------:R-:W-:Y:S01]  /*0230*/  IMAD R3, R19, c[0x0][0x194], R4 ;  /* 0x0000650013037a24 */ /* 0x000fe200078e0204 */
[----:B------:R-:W-:-:S13]  /*0240*/  ISETP.GT.U32.AND P1, PT, R9, R2, PT ;  /* 0x000000020900720c */ /* 0x000fda0003f24070 */
[----:B------:R-:W-:Y:S01]  /*0250*/  @!P1 IMAD.IADD R2, R2, 0x1, -R9 ;  /* 0x0000000102029824 */ /* 0x000fe200078e0a09 */
[----:B------:R-:W-:Y:S06]  /*0260*/  @!P0 EXIT ;  /* 0x000000000000894d */ /* 0x000fec0003800000 */
[----:B------:R-:W0:Y:S01]  /*0270*/  S2R R21, SR_TID.X ;  /* 0x0000000000157919 */ /* 0x000e220000002100 */
[----:B------:R-:W-:Y:S01]  /*0280*/  ISETP.GE.U32.AND P0, PT, R2, R9, PT ;  /* 0x000000090200720c */ /* 0x000fe20003f06070 */
[C---:B------:R-:W-:Y:S01]  /*0290*/  IMAD R5, R17.reuse, c[0x0][0x1d8], RZ ;  /* 0x0000760011057a24 */ /* 0x040fe200078e02ff */
[----:B------:R-:W-:Y:S01]  /*02a0*/  LOP3.LUT R10, R0, c[0x0][0x178], RZ, 0x3c, !PT ;  /* 0x00005e00000a7a12 */ /* 0x000fe200078e3cff */
[----:B------:R-:W-:Y:S01]  /*02b0*/  IMAD R11, R17, c[0x0][0x1e8], RZ ;  /* 0x00007a00110b7a24 */ /* 0x000fe200078e02ff */
[----:B------:R-:W-:Y:S01]  /*02c0*/  @!P1 IADD3 R8, R8, 0x1, RZ ;  /* 0x0000000108089810 */ /* 0x000fe20007ffe0ff */
[----:B------:R-:W-:Y:S01]  /*02d0*/  IMAD R9, R0, c[0x0][0x1dc], R5 ;  /* 0x0000770000097a24 */ /* 0x000fe200078e0205 */
[----:B------:R-:W-:Y:S01]  /*02e0*/  ISETP.GE.AND P2, PT, R10, RZ, PT ;  /* 0x000000ff0a00720c */ /* 0x000fe20003f46270 */
[----:B------:R-:W-:Y:S01]  /*02f0*/  IMAD.WIDE.U32 R4, R0, c[0x0][0x1e8], RZ ;  /* 0x00007a0000047a25 */ /* 0x000fe200078e00ff */
[----:B------:R-:W-:-:S02]  /*0300*/  ISETP.NE.AND P1, PT, RZ, c[0x0][0x178], PT ;  /* 0x00005e00ff007a0c */ /* 0x000fc40003f25270 */
[----:B------:R-:W-:Y:S01]  /*0310*/  IADD3 R7, R7, R3, RZ ;  /* 0x0000000307077210 */ /* 0x000fe20007ffe0ff */
[----:B------:R-:W-:Y:S02]  /*0320*/  IMAD.WIDE.U32 R2, R0, c[0x0][0x1d8], RZ ;  /* 0x0000760000027a25 */ /* 0x000fe400078e00ff */
[----:B------:R-:W-:Y:S02]  /*0330*/  @P0 IADD3 R8, R8, 0x1, RZ ;  /* 0x0000000108080810 */ /* 0x000fe40007ffe0ff */
[----:B------:R-:W-:Y:S02]  /*0340*/  IMAD.IADD R3, R3, 0x1, R9 ;  /* 0x0000000103037824 */ /* 0x000fe400078e0209 */
[----:B------:R-:W-:Y:S02]  /*0350*/  IMAD R11, R0, c[0x0][0x1ec], R11 ;  /* 0x00007b00000b7a24 */ /* 0x000fe400078e020b */
[----:B------:R-:W-:Y:S02]  /*0360*/  IMAD.MOV.U32 R13, RZ, RZ, R8 ;  /* 0x000000ffff0d7224 */ /* 0x000fe400078e0008 */
[----:B------:R-:W-:Y:S01]  /*0370*/  IMAD.WIDE.U32 R2, R19, c[0x0][0x1d0], R2 ;  /* 0x0000740013027a25 */ /* 0x000fe200078e0002 */
[----:B------:R-:W-:-:S02]  /*0380*/  IADD3 R5, R5, R11, RZ ;  /* 0x0000000b05057210 */ /* 0x000fc40007ffe0ff */
[C---:B0-----:R-:W-:Y:S01]  /*0390*/  LOP3.LUT R20, R21.reuse, 0x1f, RZ, 0xc0, !PT ;  /* 0x0000001f15147812 */ /* 0x041fe200078ec0ff */
[----:B------:R-:W-:Y:S01]  /*03a0*/  IMAD R12, R142, c[0x0][0x1b0], RZ ;  /* 0x00006c008e0c7a24 */ /* 0x000fe200078e02ff */
[----:B------:R-:W-:Y:S01]  /*03b0*/  SHF.L.U32 R31, R21, 0x4, RZ ;  /* 0x00000004151f7819 */ /* 0x000fe200000006ff */
[----:B------:R-:W-:Y:S01]  /*03c0*/  IMAD.WIDE.U32 R10, R19, c[0x0][0x1b0], RZ ;  /* 0x00006c00130a7a25 */ /* 0x000fe200078e00ff */
[----:B------:R-:W-:Y:S02]  /*03d0*/  @!P2 IADD3 R13, -R13, RZ, RZ ;  /* 0x000000ff0d0da210 */ /* 0x000fe40007ffe1ff */
[----:B------:R-:W-:Y:S01]  /*03e0*/  LOP3.LUT R8, R20, 0xfffffe00, R31, 0xf8, !PT ;  /* 0xfffffe0014087812 */ /* 0x000fe200078ef81f */
[C---:B------:R-:W-:Y:S01]  /*03f0*/  IMAD R9, R19.reuse, c[0x0][0x1b4], R12 ;  /* 0x00006d0013097a24 */ /* 0x040fe200078e020c */
[----:B------:R-:W-:Y:S01]  /*0400*/  @!P1 LOP3.LUT R13, RZ, c[0x0][0x178], RZ, 0x33, !PT ;  /* 0x00005e00ff0d9a12 */ /* 0x000fe200078e33ff */
[----:B------:R-:W-:Y:S01]  /*0410*/  IMAD R12, R142, c[0x0][0x1d0], RZ ;  /* 0x000074008e0c7a24 */ /* 0x000fe200078e02ff */
[----:B------:R-:W-:Y:S01]  /*0420*/  IADD3 R15, P0, R8, R2, RZ ;  /* 0x00000002080f7210 */ /* 0x000fe20007f1e0ff */
[----:B------:R-:W-:Y:S01]  /*0430*/  IMAD R14, R142, c[0x0][0x1e0], RZ ;  /* 0x000078008e0e7a24 */ /* 0x000fe200078e02ff */
[----:B------:R-:W-:Y:S01]  /*0440*/  SHF.R.S32.HI R2, RZ, 0x1f, R13 ;  /* 0x0000001fff027819 */ /* 0x000fe2000001140d */
[----:B------:R-:W-:Y:S01]  /*0450*/  IMAD.WIDE.U32 R4, R19, c[0x0][0x1e0], R4 ;  /* 0x0000780013047a25 */ /* 0x000fe200078e0004 */
[----:B------:R-:W-:-:S02]  /*0460*/  IADD3 R26, R31, 0x2, RZ ;  /* 0x000000021f1a7810 */ /* 0x000fc40007ffe0ff */
[----:B------:R-:W-:Y:S01]  /*0470*/  IADD3 R27, R31, 0x3, RZ ;  /* 0x000000031f1b7810 */ /* 0x000fe20007ffe0ff */
[----:B------:R-:W-:Y:S01]  /*0480*/  IMAD.IADD R11, R11, 0x1, R9 ;  /* 0x000000010b0b7824 */ /* 0x000fe200078e0209 */
[----:B------:R-:W-:Y:S01]  /*0490*/  SHF.R.S32.HI R9, RZ, 0x1f, R8 ;  /* 0x0000001fff097819 */ /* 0x000fe20000011408 */
[----:B------:R-:W-:Y:S01]  /*04a0*/  IMAD R23, R19, c[0x0][0x1d4], R12 ;  /* 0x0000750013177a24 */ /* 0x000fe200078e020c */
[----:B------:R-:W-:Y:S01]  /*04b0*/  IADD3 R76, P1, R8, R4, RZ ;  /* 0x00000004084c7210 */ /* 0x000fe20007f3e0ff */
[C---:B------:R-:W-:Y:S01]  /*04c0*/  IMAD R22, R2.reuse, c[0x0][0x1c8], RZ ;  /* 0x0000720002167a24 */ /* 0x040fe200078e02ff */
[----:B------:R-:W-:Y:S01]  /*04d0*/  IADD3 R28, R31, 0x4, RZ ;  /* 0x000000041f1c7810 */ /* 0x000fe20007ffe0ff */
[----:B------:R-:W-:Y:S01]  /*04e0*/  IMAD R25, R19, c[0x0][0x1e4], R14 ;  /* 0x0000790013197a24 */ /* 0x000fe200078e020e */
[----:B------:R-:W-:Y:S01]  /*04f0*/  IADD3.X R4, R9, R3, R23, P0, !PT ;  /* 0x0000000309047210 */ /* 0x000fe200007fe417 */
[----:B------:R-:W-:Y:S01]  /*0500*/  IMAD R14, R2, c[0x0][0x1a8], RZ ;  /* 0x00006a00020e7a24 */ /* 0x000fe200078e02ff */
[----:B------:R-:W-:Y:S01]  /*0510*/  LEA R12, P0, R15, c[0x0][0x240], 0x2 ;  /* 0x000090000f0c7a11 */ /* 0x000fe200078010ff */
[----:B------:R-:W-:Y:S01]  /*0520*/  IMAD R51, R13, c[0x0][0x1cc], R22 ;  /* 0x000073000d337a24 */ /* 0x000fe200078e0216 */
[----:B------:R-:W-:Y:S01]  /*0530*/  IADD3.X R23, R9, R5, R25, P1, !PT ;  /* 0x0000000509177210 */ /* 0x000fe20000ffe419 */
[----:B------:R-:W-:Y:S01]  /*0540*/  IMAD.WIDE.U32 R2, R13, c[0x0][0x1a8], R6 ;  /* 0x00006a000d027a25 */ /* 0x000fe200078e0006 */
[----:B------:R-:W0:Y:S01]  /*0550*/  S2R R22, SR_LANEID ;  /* 0x0000000000167919 */ /* 0x000e220000000000 */
[----:B------:R-:W-:-:S02]  /*0560*/  LEA.HI.X R15, R15, c[0x0][0x244], R4, 0x2, P0 ;  /* 0x000091000f0f7a11 */ /* 0x000fc400000f1404 */
[C---:B------:R-:W-:Y:S01]  /*0570*/  IMAD R7, R13.reuse, c[0x0][0x1ac], R14 ;  /* 0x00006b000d077a24 */ /* 0x040fe200078e020e */
[----:B------:R-:W-:Y:S01]  /*0580*/  LEA R48, P0, R2, c[0x0][0x228], 0x2 ;  /* 0x00008a0002307a11 */ /* 0x000fe200078010ff */
[----:B------:R-:W-:Y:S01]  /*0590*/  IMAD.WIDE.U32 R4, R13, c[0x0][0x1c8], R10 ;  /* 0x000072000d047a25 */ /* 0x000fe200078e000a */
[----:B------:R-:W-:Y:S02]  /*05a0*/  LEA R75, P2, R76, c[0x0][0x248], 0x2 ;  /* 0x000092004c4b7a11 */ /* 0x000fe400078410ff */
[----:B------:R-:W-:Y:S01]  /*05b0*/  IADD3 R25, R31, 0x1, RZ ;  /* 0x000000011f197810 */ /* 0x000fe20007ffe0ff */
[----:B------:R-:W-:Y:S01]  /*05c0*/  IMAD.IADD R3, R3, 0x1, R7 ;  /* 0x0000000103037824 */ /* 0x000fe200078e0207 */
[----:B------:R-:W-:Y:S01]  /*05d0*/  LEA R49, P1, R4, c[0x0][0x230], 0x2 ;  /* 0x00008c0004317a11 */ /* 0x000fe200078210ff */
[----:B------:R-:W-:Y:S01]  /*05e0*/  IMAD.WIDE.U32 R6, R0, c[0x0][0x180], RZ ;  /* 0x0000600000067a25 */ /* 0x000fe200078e00ff */
[----:B------:R-:W-:Y:S02]  /*05f0*/  IADD3 R51, R5, R51, RZ ;  /* 0x0000003305337210 */ /* 0x000fe40007ffe0ff */
[----:B------:R-:W-:Y:S01]  /*0600*/  LEA.HI.X R50, R2, c[0x0][0x22c], R3, 0x2, P0 ;  /* 0x00008b0002327a11 */ /* 0x000fe200000f1403 */
[----:B------:R-:W-:Y:S01]  /*0610*/  IMAD R3, R17, c[0x0][0x180], RZ ;  /* 0x0000600011037a24 */ /* 0x000fe200078e02ff */
[----:B------:R-:W-:Y:S01]  /*0620*/  LEA.HI.X R76, R76, c[0x0][0x24c], R23, 0x2, P2 ;  /* 0x000093004c4c7a11 */ /* 0x000fe200010f1417 */
[----:B------:R-:W-:Y:S01]  /*0630*/  IMAD R2, R19, c[0x0][0x164], R0 ;  /* 0x0000590013027a24 */ /* 0x000fe200078e0200 */
[C---:B------:R-:W-:Y:S01]  /*0640*/  IADD3 R29, R31.reuse, 0x5, RZ ;  /* 0x000000051f1d7810 */ /* 0x040fe20007ffe0ff */
[----:B------:R-:W-:Y:S01]  /*0650*/  IMAD R3, R0, c[0x0][0x184], R3 ;  /* 0x0000610000037a24 */ /* 0x000fe200078e0203 */
[C---:B------:R-:W-:Y:S01]  /*0660*/  IADD3 R30, R31.reuse, 0xe, RZ ;  /* 0x0000000e1f1e7810 */ /* 0x040fe20007ffe0ff */
[----:B------:R-:W-:Y:S01]  /*0670*/  IMAD R2, R2, c[0x0][0x174], RZ ;  /* 0x00005d0002027a24 */ /* 0x000fe200078e02ff */
[----:B------:R-:W-:Y:S01]  /*0680*/  LEA.HI.X R51, R4, c[0x0][0x234], R51, 0x2, P1 ;  /* 0x00008d0004337a11 */ /* 0x000fe200008f1433 */
[----:B------:R-:W-:Y:S01]  /*0690*/  IMAD.MOV.U32 R23, RZ, RZ, RZ ;  /* 0x000000ffff177224 */ /* 0x000fe200078e00ff */
[----:B------:R-:W-:Y:S01]  /*06a0*/  IADD3 R31, R31, 0xf, RZ ;  /* 0x0000000f1f1f7810 */ /* 0x000fe20007ffe0ff */
[----:B------:R-:W-:Y:S01]  /*06b0*/  IMAD R24, R2, c[0x0][0x16c], RZ ;  /* 0x00005b0002187a24 */ /* 0x000fe200078e02ff */
[----:B------:R-:W-:-:S02]  /*06c0*/  IADD3 R33, R7, R3, RZ ;  /* 0x0000000307217210 */ /* 0x000fc40007ffe0ff */
        /* <DEDUP_REMOVED lines=14> */
[----:B0-----:R-:W-:Y:S02]  /*07b0*/  LOP3.LUT R47, R8, 0x1e0, RZ, 0xfc, !PT ;  /* 0x000001e0082f7812 */ /* 0x001fe400078efcff */
.L_x_4327:
[----:B------:R-:W-:Y:S01]  /*07c0*/  BAR.SYNC.DEFER_BLOCKING 0x0 ;  /* 0x0000000000007b1d */ /* 0x000fe20000010000 */
[----:B------:R-:W-:Y:S01]  /*07d0*/  IMAD.MOV.U32 R2, RZ, RZ, -0x200 ;  /* 0xfffffe00ff027424 */ /* 0x000fe200078e00ff */
[----:B-1----:R-:W-:Y:S01]  /*07e0*/  CS2R R10, SRZ ;  /* 0x00000000000a7805 */ /* 0x002fe2000001ff00 */
[----:B------:R-:W-:Y:S01]  /*07f0*/  MOV R4, R12 ;  /* 0x0000000c00047202 */ /* 0x000fe20000000f00 */
[----:B------:R-:W-:Y:S02]  /*0800*/  IMAD.MOV.U32 R5, RZ, RZ, R15 ;  /* 0x000000ffff057224 */ /* 0x000fe400078e000f */
[----:B------:R-:W-:-:S05]  /*0810*/  IMAD R53, R23, R2, c[0x0][0x168] ;  /* 0x00005a0017357624 */ /* 0x000fca00078e0202 */
[-C--:B------:R-:W-:Y:S02]  /*0820*/  ISETP.GE.AND P0, PT, R8, R53.reuse, PT ;  /* 0x000000350800720c */ /* 0x080fe40003f06270 */
[-C--:B------:R-:W-:Y:S02]  /*0830*/  ISETP.GE.AND P1, PT, R34, R53.reuse, PT ;  /* 0x000000352200720c */ /* 0x080fe40003f26270 */
[-C--:B------:R-:W-:Y:S02]  /*0840*/  ISETP.GE.AND P2, PT, R35, R53.reuse, PT ;  /* 0x000000352300720c */ /* 0x080fe40003f46270 */
[-C--:B------:R-:W-:Y:S02]  /*0850*/  ISETP.GE.AND P3, PT, R36, R53.reuse, PT ;  /* 0x000000352400720c */ /* 0x080fe40003f66270 */
[----:B------:R-:W-:-:S05]  /*0860*/  ISETP.GE.AND P4, PT, R37, R53, PT ;  /* 0x000000352500720c */ /* 0x000fca0003f86270 */
[----:B------:R-:W2:Y:S01]  /*0870*/  @!P0 LDG.E R11, [R4.64] ;  /* 0x00000004040b8981 */ /* 0x000ea2000c1e1900 */
[-C--:B------:R-:W-:Y:S01]  /*0880*/  ISETP.GE.AND P0, PT, R32, R53.reuse, PT ;  /* 0x000000352000720c */ /* 0x080fe20003f06270 */
[----:B------:R-:W-:Y:S01]  /*0890*/  CS2R R2, SRZ ;  /* 0x0000000000027805 */ /* 0x000fe2000001ff00 */
[----:B------:R-:W-:Y:S01]  /*08a0*/  CS2R R12, SRZ ;  /* 0x00000000000c7805 */ /* 0x000fe2000001ff00 */
[----:B------:R-:W-:Y:S02]  /*08b0*/  CS2R R14, SRZ ;  /* 0x00000000000e7805 */ /* 0x000fe4000001ff00 */
[----:B------:R-:W3:Y:S01]  /*08c0*/  @!P3 LDG.E R10, [R4.64+0x200] ;  /* 0x00020004040ab981 */ /* 0x000ee2000c1e1900 */
[----:B------:R-:W-:-:S03]  /*08d0*/  ISETP.GE.AND P3, PT, R41, R53, PT ;  /* 0x000000352900720c */ /* 0x000fc60003f66270 */
[----:B------:R-:W4:Y:S01]  /*08e0*/  @!P1 LDG.E R2, [R4.64+0x100] ;  /* 0x0001000404029981 */ /* 0x000f22000c1e1900 */
[----:B------:R-:W-:-:S03]  /*08f0*/  ISETP.GE.AND P1, PT, R39, R53, PT ;  /* 0x000000352700720c */ /* 0x000fc60003f26270 */
[----:B------:R-:W3:Y:S01]  /*0900*/  @!P0 LDG.E R3, [R4.64+0x80] ;  /* 0x0000800404038981 */ /* 0x000ee2000c1e1900 */
[----:B------:R-:W-:-:S03]  /*0910*/  ISETP.GE.AND P0, PT, R38, R53, PT ;  /* 0x000000352600720c */ /* 0x000fc60003f06270 */
[----:B------:R-:W4:Y:S01]  /*0920*/  @!P2 LDG.E R13, [R4.64+0x180] ;  /* 0x00018004040da981 */ /* 0x000f22000c1e1900 */
[-C--:B------:R-:W-:Y:S01]  /*0930*/  ISETP.GE.AND P2, PT, R40, R53.reuse, PT ;  /* 0x000000352800720c */ /* 0x080fe20003f46270 */
[----:B------:R-:W-:Y:S02]  /*0940*/  HFMA2.MMA R65, -RZ, RZ, 0, 0 ;  /* 0x00000000ff417435 */ /* 0x000fe400000001ff */
[----:B------:R-:W4:Y:S01]  /*0950*/  @!P4 LDG.E R15, [R4.64+0x280] ;  /* 0x00028004040fc981 */ /* 0x000f22000c1e1900 */
[----:B------:R-:W-:Y:S01]  /*0960*/  ISETP.GE.AND P4, PT, R42, R53, PT ;  /* 0x000000352a00720c */ /* 0x000fe20003f86270 */
[----:B------:R-:W-:-:S04]  /*0970*/  CS2R R66, SRZ ;  /* 0x0000000000427805 */ /* 0x000fc8000001ff00 */
        /* <DEDUP_REMOVED lines=12> */
[----:B------:R-:W-:-:S04]  /*0a40*/  IMAD.MOV.U32 R74, RZ, RZ, RZ ;  /* 0x000000ffff4a7224 */ /* 0x000fc800078e00ff */
        /* <DEDUP_REMOVED lines=9> */
[----:B------:R-:W-:Y:S02]  /*0ae0*/  IADD3 R57, R22, 0x40, RZ ;  /* 0x0000004016397810 */ /* 0x000fe40007ffe0ff */
[----:B------:R-:W-:Y:S02]  /*0af0*/  SHF.L.U32 R52, R52, 0x2, RZ ;  /* 0x0000000234347819 */ /* 0x000fe400000006ff */
[----:B------:R-:W-:-:S02]  /*0b00*/  IADD3 R61, R22, 0x80, RZ ;  /* 0x00000080163d7810 */ /* 0x000fc40007ffe0ff */
[-C--:B------:R-:W-:Y:S02]  /*0b10*/  LEA.HI.SX32 R63, R63, R22.reuse, 0x1b ;  /* 0x000000163f3f7211 */ /* 0x080fe400078fdaff */
[-C--:B------:R-:W-:Y:S02]  /*0b20*/  LEA.HI.SX32 R55, R55, R22.reuse, 0x1b ;  /* 0x0000001637377211 */ /* 0x080fe400078fdaff */
[-C--:B------:R-:W-:Y:S02]  /*0b30*/  LEA.HI.SX32 R59, R59, R22.reuse, 0x1b ;  /* 0x000000163b3b7211 */ /* 0x080fe400078fdaff */
[-C--:B------:R-:W-:Y:S01]  /*0b40*/  LEA.HI.SX32 R57, R57, R22.reuse, 0x1b ;  /* 0x0000001639397211 */ /* 0x080fe200078fdaff */
[----:B------:R-:W-:Y:S01]  /*0b50*/  IMAD.SHL.U32 R58, R63, 0x4, RZ ;  /* 0x000000043f3a7824 */ /* 0x000fe200078e00ff */
[----:B------:R-:W-:Y:S01]  /*0b60*/  LEA.HI.SX32 R61, R61, R22, 0x1b ;  /* 0x000000163d3d7211 */ /* 0x000fe200078fdaff */
[----:B------:R-:W-:Y:S01]  /*0b70*/  IMAD.SHL.U32 R54, R55, 0x4, RZ ;  /* 0x0000000437367824 */ /* 0x000fe200078e00ff */
[----:B------:R-:W-:Y:S01]  /*0b80*/  IADD3 R63, R22, 0x120, RZ ;  /* 0x00000120163f7810 */ /* 0x000fe20007ffe0ff */
[----:B------:R-:W-:Y:S01]  /*0b90*/  IMAD.SHL.U32 R56, R59, 0x4, RZ ;  /* 0x000000043b387824 */ /* 0x000fe200078e00ff */
[----:B------:R-:W-:-:S02]  /*0ba0*/  SHF.L.U32 R55, R57, 0x2, RZ ;  /* 0x0000000239377819 */ /* 0x000fc400000006ff */
[C---:B------:R-:W-:Y:S02]  /*0bb0*/  IADD3 R59, R22.reuse, 0xe0, RZ ;  /* 0x000000e0163b7810 */ /* 0x040fe40007ffe0ff */
[----:B------:R-:W-:Y:S02]  /*0bc0*/  SHF.L.U32 R57, R61, 0x2, RZ ;  /* 0x000000023d397819 */ /* 0x000fe400000006ff */
[C---:B------:R-:W-:Y:S02]  /*0bd0*/  IADD3 R69, R22.reuse, 0x140, RZ ;  /* 0x0000014016457810 */ /* 0x040fe40007ffe0ff */
[----:B------:R-:W-:Y:S02]  /*0be0*/  IADD3 R61, R22, 0x100, RZ ;  /* 0x00000100163d7810 */ /* 0x000fe40007ffe0ff */
[-C--:B------:R-:W-:Y:S02]  /*0bf0*/  LEA.HI.SX32 R63, R63, R22.reuse, 0x1b ;  /* 0x000000163f3f7211 */ /* 0x080fe400078fdaff */
[----:B------:R-:W-:-:S02]  /*0c00*/  LEA.HI.SX32 R60, R59, R22, 0x1b ;  /* 0x000000163b3c7211 */ /* 0x000fc400078fdaff */
[-C--:B------:R-:W-:Y:S02]  /*0c10*/  LEA.HI.SX32 R69, R69, R22.reuse, 0x1b ;  /* 0x0000001645457211 */ /* 0x080fe400078fdaff */
[----:B------:R-:W-:Y:S01]  /*0c20*/  LEA.HI.SX32 R61, R61, R22, 0x1b ;  /* 0x000000163d3d7211 */ /* 0x000fe200078fdaff */
[----:B------:R-:W-:Y:S01]  /*0c30*/  IMAD.SHL.U32 R62, R63, 0x4, RZ ;  /* 0x000000043f3e7824 */ /* 0x000fe200078e00ff */
[----:B------:R-:W-:Y:S01]  /*0c40*/  SHF.L.U32 R63, R69, 0x2, RZ ;  /* 0x00000002453f7819 */ /* 0x000fe200000006ff */
[----:B------:R-:W-:Y:S01]  /*0c50*/  IMAD.SHL.U32 R60, R60, 0x4, RZ ;  /* 0x000000043c3c7824 */ /* 0x000fe200078e00ff */
[----:B------:R-:W-:Y:S02]  /*0c60*/  SHF.L.U32 R61, R61, 0x2, RZ ;  /* 0x000000023d3d7819 */ /* 0x000fe400000006ff */
[----:B------:R-:W-:-:S04]  /*0c70*/  IADD3 R69, R22, 0x1e0, RZ ;  /* 0x000001e016457810 */ /* 0x000fc80007ffe0ff */
[----:B------:R-:W-:-:S05]  /*0c80*/  LEA.HI.SX32 R69, R69, R22, 0x1b ;  /* 0x0000001645457211 */ /* 0x000fca00078fdaff */
[----:B------:R-:W-:Y:S01]  /*0c90*/  IMAD.SHL.U32 R69, R69, 0x4, RZ ;  /* 0x0000000445457824 */ /* 0x000fe200078e00ff */
        /* <DEDUP_REMOVED lines=8> */
[----:B------:R-:W-:Y:S02]  /*0d20*/  HFMA2.MMA R99, -RZ, RZ, 0, 0 ;  /* 0x00000000ff637435 */ /* 0x000fe400000001ff */
[----:B------:R-:W-:Y:S01]  /*0d30*/  HFMA2.MMA R84, -RZ, RZ, 0, 0 ;  /* 0x00000000ff547435 */ /* 0x000fe200000001ff */
[----:B------:R-:W-:Y:S01]  /*0d40*/  IMAD.MOV.U32 R101, RZ, RZ, RZ ;  /* 0x000000ffff657224 */ /* 0x000fe200078e00ff */
[----:B------:R-:W-:Y:S01]  /*0d50*/  MOV R103, RZ ;  /* 0x000000ff00677202 */ /* 0x000fe20000000f00 */
[----:B------:R-:W-:Y:S02]  /*0d60*/  IMAD.MOV.U32 R82, RZ, RZ, RZ ;  /* 0x000000ffff527224 */ /* 0x000fe400078e00ff */
[----:B------:R-:W-:Y:S01]  /*0d70*/  IMAD.MOV.U32 R86, RZ, RZ, RZ ;  /* 0x000000ffff567224 */ /* 0x000fe200078e00ff */
[----:B--2---:R0:W-:Y:S02]  /*0d80*/  STS [R52], R11 ;  /* 0x0000000b34007388 */ /* 0x0041e40000000800 */
[----:B0-----:R-:W-:-:S04]  /*0d90*/  IADD3 R11, R22, 0xc0, RZ ;  /* 0x000000c0160b7810 */ /* 0x001fc80007ffe0ff */
[----:B------:R-:W-:Y:S01]  /*0da0*/  LEA.HI.SX32 R11, R11, R22, 0x1b ;  /* 0x000000160b0b7211 */ /* 0x000fe200078fdaff */
[----:B---3--:R0:W-:Y:S03]  /*0db0*/  STS [R54+0x80], R3 ;  /* 0x0000800336007388 */ /* 0x0081e60000000800 */
[----:B------:R-:W-:Y:S01]  /*0dc0*/  SHF.L.U32 R59, R11, 0x2, RZ ;  /* 0x000000020b3b7819 */ /* 0x000fe200000006ff */
[----:B----4-:R-:W-:Y:S01]  /*0dd0*/  STS [R55+0x100], R2 ;  /* 0x0001000237007388 */ /* 0x010fe20000000800 */
[----:B------:R-:W-:-:S03]  /*0de0*/  IADD3 R11, R22, 0x180, RZ ;  /* 0x00000180160b7810 */ /* 0x000fc60007ffe0ff */
[----:B------:R1:W-:Y:S01]  /*0df0*/  STS [R56+0x180], R13 ;  /* 0x0001800d38007388 */ /* 0x0003e20000000800 */
[----:B0-----:R-:W-:-:S03]  /*0e00*/  IADD3 R3, R22, 0x160, RZ ;  /* 0x0000016016037810 */ /* 0x001fc60007ffe0ff */
[----:B------:R0:W-:Y:S01]  /*0e10*/  STS [R57+0x200], R10 ;  /* 0x0002000a39007388 */ /* 0x0001e20000000800 */
[----:B------:R-:W-:-:S03]  /*0e20*/  LEA.HI.SX32 R3, R3, R22, 0x1b ;  /* 0x0000001603037211 */ /* 0x000fc600078fdaff */
[----:B------:R2:W-:Y:S01]  /*0e30*/  STS [R58+0x280], R15 ;  /* 0x0002800f3a007388 */ /* 0x0005e20000000800 */
[C---:B-1----:R-:W-:Y:S02]  /*0e40*/  IADD3 R13, R22.reuse, 0x1a0, RZ ;  /* 0x000001a0160d7810 */ /* 0x042fe40007ffe0ff */
[-C--:B------:R-:W-:Y:S01]  /*0e50*/  LEA.HI.SX32 R11, R11, R22.reuse, 0x1b ;  /* 0x000000160b0b7211 */ /* 0x080fe200078fdaff */
[----:B------:R-:W-:Y:S01]  /*0e60*/  STS [R59+0x300], R12 ;  /* 0x0003000c3b007388 */ /* 0x000fe20000000800 */
[----:B------:R-:W-:Y:S02]  /*0e70*/  LEA.HI.SX32 R13, R13, R22, 0x1b ;  /* 0x000000160d0d7211 */ /* 0x000fe400078fdaff */
[C---:B0-----:R-:W-:Y:S02]  /*0e80*/  SHF.L.U32 R10, R22.reuse, 0x4, RZ ;  /* 0x00000004160a7819 */ /* 0x041fe400000006ff */
[----:B--2---:R-:W-:Y:S01]  /*0e90*/  IADD3 R15, R22, 0x1c0, RZ ;  /* 0x000001c0160f7810 */ /* 0x004fe20007ffe0ff */
[----:B------:R0:W-:Y:S01]  /*0ea0*/  STS [R60+0x380], R65 ;  /* 0x000380413c007388 */ /* 0x0001e20000000800 */
[----:B------:R-:W-:-:S02]  /*0eb0*/  IMAD.SHL.U32 R64, R3, 0x4, RZ ;  /* 0x0000000403407824 */ /* 0x000fc400078e00ff */
[----:B------:R-:W-:Y:S01]  /*0ec0*/  LEA.HI.SX32 R15, R15, R22, 0x1b ;  /* 0x000000160f0f7211 */ /* 0x000fe200078fdaff */
[----:B------:R-:W-:Y:S01]  /*0ed0*/  STS [R61+0x400], R14 ;  /* 0x0004000e3d007388 */ /* 0x000fe20000000800 */
[----:B------:R-:W-:-:S03]  /*0ee0*/  LEA.HI.SX32 R10, R10, R10, 0x1b ;  /* 0x0000000a0a0a7211 */ /* 0x000fc600078fdaff */
[----:B------:R1:W-:Y:S01]  /*0ef0*/  STS [R62+0x480], R67 ;  /* 0x000480433e007388 */ /* 0x0003e20000000800 */
[----:B0-----:R-:W-:Y:S02]  /*0f00*/  SHF.L.U32 R65, R11, 0x2, RZ ;  /* 0x000000020b417819 */ /* 0x001fe400000006ff */
[----:B------:R-:W-:Y:S01]  /*0f10*/  SHF.L.U32 R68, R15, 0x2, RZ ;  /* 0x000000020f447819 */ /* 0x000fe200000006ff */
[----:B------:R0:W-:Y:S01]  /*0f20*/  STS [R63+0x500], R66 ;  /* 0x000500423f007388 */ /* 0x0001e20000000800 */
[----:B-1----:R-:W-:-:S03]  /*0f30*/  IMAD.SHL.U32 R67, R13, 0x4, RZ ;  /* 0x000000040d437824 */ /* 0x002fc600078e00ff */
[----:B------:R-:W-:Y:S04]  /*0f40*/  STS [R64+0x580], R71 ;  /* 0x0005804740007388 */ /* 0x000fe80000000800 */
[----:B------:R-:W-:Y:S01]  /*0f50*/  STS [R65+0x600], R72 ;  /* 0x0006004841007388 */ /* 0x000fe20000000800 */
[----:B0-----:R-:W-:-:S03]  /*0f60*/  IMAD.SHL.U32 R66, R10, 0x4, RZ ;  /* 0x000000040a427824 */ /* 0x001fc600078e00ff */
[----:B------:R0:W-:Y:S04]  /*0f70*/  STS [R67+0x680], R70 ;  /* 0x0006804643007388 */ /* 0x0001e80000000800 */
[----:B------:R1:W-:Y:S04]  /*0f80*/  STS [R68+0x700], R73 ;  /* 0x0007004944007388 */ /* 0x0003e80000000800 */
[----:B------:R2:W-:Y:S01]  /*0f90*/  STS [R69+0x780], R74 ;  /* 0x0007804a45007388 */ /* 0x0005e20000000800 */
        /* <DEDUP_REMOVED lines=16> */
[----:B------:R-:W-:Y:S01]  /*10a0*/  LDS R11, [R66+0x3c] ;  /* 0x00003c00420b7984 */ /* 0x000fe20000000800 */
[----:B------:R-:W-:Y:S01]  /*10b0*/  IMAD.MOV.U32 R3, RZ, RZ, R76 ;  /* 0x000000ffff037224 */ /* 0x000fe200078e004c */
[----:B------:R-:W-:-:S02]  /*10c0*/  MOV R2, R75 ;  /* 0x0000004b00027202 */ /* 0x000fc40000000f00 */
[----:B------:R-:W-:Y:S01]  /*10d0*/  BAR.SYNC.DEFER_BLOCKING 0x0 ;  /* 0x0000000000007b1d */ /* 0x000fe20000010000 */
[----:B------:R-:W-:Y:S01]  /*10e0*/  CS2R R76, SRZ ;  /* 0x00000000004c7805 */ /* 0x000fe2000001ff00 */
[----:B------:R-:W-:Y:S01]  /*10f0*/  IMAD.MOV.U32 R75, RZ, RZ, RZ ;  /* 0x000000ffff4b7224 */ /* 0x000fe200078e00ff */
[----:B0-----:R-:W-:Y:S01]  /*1100*/  CS2R R70, SRZ ;  /* 0x0000000000467805 */ /* 0x001fe2000001ff00 */
[----:B-1----:R-:W-:Y:S01]  /*1110*/  CS2R R72, SRZ ;  /* 0x0000000000487805 */ /* 0x002fe2000001ff00 */
[----:B--2---:R-:W-:Y:S02]  /*1120*/  MOV R74, RZ ;  /* 0x000000ff004a7202 */ /* 0x004fe40000000f00 */
        /* <DEDUP_REMOVED lines=49> */
[----:B------:R-:W0:Y:S04]  /*1440*/  LDS R79, [R66+0x14] ;  /* 0x00001400424f7984 */ /* 0x000e280000000800 */
[----:B------:R-:W1:Y:S04]  /*1450*/  LDS R105, [R66+0x18] ;  /* 0x0000180042697984 */ /* 0x000e680000000800 */
[----:B------:R-:W1:Y:S04]  /*1460*/  LDS R107, [R66+0x1c] ;  /* 0x00001c00426b7984 */ /* 0x000e680000000800 */
[----:B------:R0:W2:Y:S04]  /*1470*/  LDS R109, [R66+0x20] ;  /* 0x00002000426d7984 */ /* 0x0000a80000000800 */
[----:B------:R0:W4:Y:S04]  /*1480*/  LDS R111, [R66+0x24] ;  /* 0x00002400426f7984 */ /* 0x0001280000000800 */
[----:B------:R0:W4:Y:S04]  /*1490*/  LDS R113, [R66+0x28] ;  /* 0x0000280042717984 */ /* 0x0001280000000800 */
[----:B------:R0:W4:Y:S04]  /*14a0*/  LDS R115, [R66+0x2c] ;  /* 0x00002c0042737984 */ /* 0x0001280000000800 */
[----:B------:R0:W4:Y:S04]  /*14b0*/  LDS R117, [R66+0x30] ;  /* 0x0000300042757984 */ /* 0x0001280000000800 */
[----:B------:R0:W4:Y:S04]  /*14c0*/  LDS R103, [R66+0x34] ;  /* 0x0000340042677984 */ /* 0x0001280000000800 */
[----:B------:R1:W4:Y:S04]  /*14d0*/  LDS R101, [R66+0x38] ;  /* 0x0000380042657984 */ /* 0x0003280000000800 */
[----:B------:R1:W4:Y:S01]  /*14e0*/  LDS R99, [R66+0x3c] ;  /* 0x00003c0042637984 */ /* 0x0003220000000800 */
        /* <DEDUP_REMOVED lines=48> */
.L_x_4289:
[----:B------:R-:W-:Y:S05]  /*17f0*/  BSYNC B0 ;  /* 0x0000000000007941 */ /* 0x000fea0003800000 */
.L_x_4288:
        /* <DEDUP_REMOVED lines=37> */
.L_x_4291:
[----:B------:R-:W-:Y:S05]  /*1a50*/  BSYNC B0 ;  /* 0x0000000000007941 */ /* 0x000fea0003800000 */
.L_x_4290:
        /* <DEDUP_REMOVED lines=35> */
.L_x_4293:
[----:B------:R-:W-:Y:S05]  /*1c90*/  BSYNC B0 ;  /* 0x0000000000007941 */ /* 0x000fea0003800000 */
.L_x_4292:
        /* <DEDUP_REMOVED lines=37> */
.L_x_4295:
[----:B------:R-:W-:Y:S05]  /*1ef0*/  BSYNC B0 ;  /* 0x0000000000007941 */ /* 0x000fea0003800000 */
.L_x_4294:
        /* <DEDUP_REMOVED lines=35> */
.L_x_4297:
[----:B------:R-:W-:Y:S05]  /*2130*/  BSYNC B0 ;  /* 0x0000000000007941 */ /* 0x000fea0003800000 */
.L_x_4296:
        /* <DEDUP_REMOVED lines=37> */
.L_x_4299:
[----:B------:R-:W-:Y:S05]  /*2390*/  BSYNC B0 ;  /* 0x0000000000007941 */ /* 0x000fea0003800000 */
.L_x_4298:
        /* <DEDUP_REMOVED lines=35> */
.L_x_4301:
[----:B------:R-:W-:Y:S05]  /*25d0*/  BSYNC B0 ;  /* 0x0000000000007941 */ /* 0x000fea0003800000 */
.L_x_4300:
        /* <DEDUP_REMOVED lines=37> */
.L_x_4303:
[----:B------:R-:W-:Y:S05]  /*2830*/  BSYNC B0 ;  /* 0x0000000000007941 */ /* 0x000fea0003800000 */
.L_x_4302:
        /* <DEDUP_REMOVED lines=35> */
.L_x_4305:
[----:B------:R-:W-:Y:S05]  /*2a70*/  BSYNC B0 ;  /* 0x0000000000007941 */ /* 0x000fea0003800000 */
.L_x_4304:
        /* <DEDUP_REMOVED lines=42> */
.L_x_4307:
[----:B------:R-:W-:Y:S05]  /*2d20*/  BSYNC B0 ;  /* 0x0000000000007941 */ /* 0x000fea0003800000 */
.L_x_4306:
        /* <DEDUP_REMOVED lines=33> */
.L_x_4309:
[----:B------:R-:W-:Y:S05]  /*2f40*/  BSYNC B0 ;  /* 0x0000000000007941 */ /* 0x000fea0003800000 */
.L_x_4308:
        /* <DEDUP_REMOVED lines=33> */
.L_x_4311:
[----:B------:R-:W-:Y:S05]  /*3160*/  BSYNC B0 ;  /* 0x0000000000007941 */ /* 0x000fea0003800000 */
.L_x_4310:
        /* <DEDUP_REMOVED lines=33> */
.L_x_4313:
[----:B------:R-:W-:Y:S05]  /*3380*/  BSYNC B0 ;  /* 0x0000000000007941 */ /* 0x000fea0003800000 */
.L_x_4312:
        /* <DEDUP_REMOVED lines=33> */
.L_x_4315:
[----:B------:R-:W-:Y:S05]  /*35a0*/  BSYNC B0 ;  /* 0x0000000000007941 */ /* 0x000fea0003800000 */
.L_x_4314:
        /* <DEDUP_REMOVED lines=33> */
.L_x_4317:
[----:B------:R-:W-:Y:S05]  /*37c0*/  BSYNC B0 ;  /* 0x0000000000007941 */ /* 0x000fea0003800000 */
.L_x_4316:
        /* <DEDUP_REMOVED lines=33> */
.L_x_4319:
[----:B------:R-:W-:Y:S05]  /*39e0*/  BSYNC B0 ;  /* 0x0000000000007941 */ /* 0x000fea0003800000 */
.L_x_4318:
        /* <DEDUP_REMOVED lines=38> */
.L_x_4323:
[----:B------:R-:W-:Y:S01]  /*3c50*/  SHF.R.S32.HI R122, RZ, 0x1f, R131 ;  /* 0x0000001fff7a7819 */ /* 0x000fe20000011483 */
[----:B------:R-:W-:Y:S01]  /*3c60*/  IMAD.WIDE.U32 R12, R131, c[0x0][0x1a0], R8 ;  /* 0x00006800830c7a25 */ /* 0x000fe200078e0008 */
[----:B0-----:R-:W-:Y:S01]  /*3c70*/  MOV R14, 0xfffffe00 ;  /* 0xfffffe00000e7802 */ /* 0x001fe20000000f00 */
[----:B------:R-:W-:Y:S01]  /*3c80*/  HFMA2.MMA R133, -RZ, RZ, 0, 0 ;  /* 0x00000000ff857435 */ /* 0x000fe200000001ff */
[----:B------:R-:W-:Y:S01]  /*3c90*/  MOV R21, RZ ;  /* 0x000000ff00157202 */ /* 0x000fe20000000f00 */
[----:B------:R-:W-:Y:S01]  /*3ca0*/  IMAD R10, R122, c[0x0][0x1a0], RZ ;  /* 0x000068007a0a7a24 */ /* 0x000fe200078e02ff */
[----:B------:R-:W-:Y:S01]  /*3cb0*/  HFMA2.MMA R135, -RZ, RZ, 0, 0 ;  /* 0x00000000ff877435 */ /* 0x000fe200000001ff */
[----:B------:R-:W-:Y:S01]  /*3cc0*/  IMAD R53, R23, R14, c[0x0][0x168] ;  /* 0x00005a0017357624 */ /* 0x000fe200078e020e */
[----:B------:R-:W-:Y:S01]  /*3cd0*/  HFMA2.MMA R110, -RZ, RZ, 0, 0 ;  /* 0x00000000ff6e7435 */ /* 0x000fe200000001ff */
[----:B------:R-:W-:Y:S01]  /*3ce0*/  IMAD R11, R131, c[0x0][0x1a4], R10 ;  /* 0x00006900830b7a24 */ /* 0x000fe200078e020a */
[----:B------:R-:W-:Y:S01]  /*3cf0*/  LEA R10, P1, R12, R48, 0x2 ;  /* 0x000000300c0a7211 */ /* 0x000fe200078210ff */
[----:B------:R-:W-:Y:S01]  /*3d00*/  IMAD.MOV.U32 R106, RZ, RZ, RZ ;  /* 0x000000ffff6a7224 */ /* 0x000fe200078e00ff */
[-C--:B------:R-:W-:Y:S01]  /*3d10*/  ISETP.GE.AND P2, PT, R8, R53.reuse, PT ;  /* 0x000000350800720c */ /* 0x080fe20003f46270 */
[----:B------:R-:W-:Y:S01]  /*3d20*/  IMAD.IADD R11, R13, 0x1, R11 ;  /* 0x000000010d0b7824 */ /* 0x000fe200078e020b */
[-C--:B------:R-:W-:Y:S01]  /*3d30*/  ISETP.GE.AND P3, PT, R32, R53.reuse, PT ;  /* 0x000000352000720c */ /* 0x080fe20003f66270 */
[----:B------:R-:W-:Y:S01]  /*3d40*/  IMAD.MOV.U32 R137, RZ, RZ, RZ ;  /* 0x000000ffff897224 */ /* 0x000fe200078e00ff */
[----:B------:R-:W-:-:S02]  /*3d50*/  ISETP.GE.AND P4, PT, R34, R53, PT ;  /* 0x000000352200720c */ /* 0x000fc40003f86270 */
[-C--:B------:R-:W-:Y:S02]  /*3d60*/  ISETP.GE.AND P5, PT, R35, R53.reuse, PT ;  /* 0x000000352300720c */ /* 0x080fe40003fa6270 */
[----:B------:R-:W-:Y:S02]  /*3d70*/  LEA.HI.X R11, R12, R50, R11, 0x2, P1 ;  /* 0x000000320c0b7211 */ /* 0x000fe400008f140b */
[-C--:B------:R-:W-:Y:S02]  /*3d80*/  ISETP.GE.AND P6, PT, R36, R53.reuse, PT ;  /* 0x000000352400720c */ /* 0x080fe40003fc6270 */
[-C--:B------:R-:W-:Y:S01]  /*3d90*/  ISETP.GE.AND P1, PT, R37, R53.reuse, PT ;  /* 0x000000352500720c */ /* 0x080fe20003f26270 */
[----:B------:R0:W2:Y:S01]  /*3da0*/  @!P2 LDG.E R133, [R10.64] ;  /* 0x000000040a85a981 */ /* 0x0000a2000c1e1900 */
[-C--:B------:R-:W-:Y:S02]  /*3db0*/  ISETP.GE.AND P2, PT, R38, R53.reuse, PT ;  /* 0x000000352600720c */ /* 0x080fe40003f46270 */
[----:B------:R-:W-:Y:S01]  /*3dc0*/  MOV R108, RZ ;  /* 0x000000ff006c7202 */ /* 0x000fe20000000f00 */
[----:B------:R0:W3:Y:S01]  /*3dd0*/  @!P3 LDG.E R21, [R10.64+0x80] ;  /* 0x000080040a15b981 */ /* 0x0000e2000c1e1900 */
[----:B------:R-:W-:-:S02]  /*3de0*/  ISETP.GE.AND P3, PT, R39, R53, PT ;  /* 0x000000352700720c */ /* 0x000fc40003f66270 */
[----:B------:R-:W-:Y:S01]  /*3df0*/  MOV R139, RZ ;  /* 0x000000ff008b7202 */ /* 0x000fe20000000f00 */
[----:B------:R0:W4:Y:S01]  /*3e00*/  @!P4 LDG.E R106, [R10.64+0x100] ;  /* 0x000100040a6ac981 */ /* 0x000122000c1e1900 */
[----:B------:R-:W-:-:S03]  /*3e10*/  ISETP.GE.AND P4, PT, R40, R53, PT ;  /* 0x000000352800720c */ /* 0x000fc60003f86270 */
[----:B------:R0:W5:Y:S01]  /*3e20*/  @!P5 LDG.E R135, [R10.64+0x180] ;  /* 0x000180040a87d981 */ /* 0x000162000c1e1900 */
[-C--:B------:R-:W-:Y:S01]  /*3e30*/  ISETP.GE.AND P5, PT, R41, R53.reuse, PT ;  /* 0x000000352900720c */ /* 0x080fe20003fa6270 */
[----:B------:R-:W-:Y:S01]  /*3e40*/  HFMA2.MMA R141, -RZ, RZ, 0, 0 ;  /* 0x00000000ff8d7435 */ /* 0x000fe200000001ff */
[----:B------:R-:W-:Y:S01]  /*3e50*/  IMAD.MOV.U32 R112, RZ, RZ, RZ ;  /* 0x000000ffff707224 */ /* 0x000fe200078e00ff */
[----:B------:R0:W5:Y:S01]  /*3e60*/  @!P6 LDG.E R108, [R10.64+0x200] ;  /* 0x000200040a6ce981 */ /* 0x000162000c1e1900 */
        /* <DEDUP_REMOVED lines=12> */
[----:B------:R-:W-:Y:S01]  /*3f30*/  IMAD.MOV.U32 R143, RZ, RZ, RZ ;  /* 0x000000ffff8f7224 */ /* 0x000fe200078e00ff */
[----:B------:R-:W-:Y:S01]  /*3f40*/  MOV R114, RZ ;  /* 0x000000ff00727202 */ /* 0x000fe20000000f00 */
[----:B------:R-:W-:Y:S01]  /*3f50*/  HFMA2.MMA R120, -RZ, RZ, 0, 0 ;  /* 0x00000000ff787435 */ /* 0x000fe200000001ff */
[----:B------:R-:W-:Y:S01]  /*3f60*/  MOV R116, RZ ;  /* 0x000000ff00747202 */ /* 0x000fe20000000f00 */
[----:B------:R-:W-:Y:S01]  /*3f70*/  IMAD.MOV.U32 R147, RZ, RZ, RZ ;  /* 0x000000ffff937224 */ /* 0x000fe200078e00ff */
[----:B------:R0:W5:Y:S04]  /*3f80*/  @!P2 LDG.E R118, [R10.64+0x600] ;  /* 0x000600040a76a981 */ /* 0x000168000c1e1900 */
[----:B------:R0:W5:Y:S04]  /*3f90*/  @!P6 LDG.E R114, [R10.64+0x500] ;  /* 0x000500040a72e981 */ /* 0x000168000c1e1900 */
[----:B------:R0:W5:Y:S04]  /*3fa0*/  @!P1 LDG.E R143, [R10.64+0x580] ;  /* 0x000580040a8f9981 */ /* 0x000168000c1e1900 */
[----:B------:R0:W5:Y:S04]  /*3fb0*/  @!P3 LDG.E R116, [R10.64+0x680] ;  /* 0x000680040a74b981 */ /* 0x000168000c1e1900 */
[----:B------:R0:W5:Y:S04]  /*3fc0*/  @!P4 LDG.E R147, [R10.64+0x700] ;  /* 0x000700040a93c981 */ /* 0x000168000c1e1900 */
[----:B------:R0:W5:Y:S01]  /*3fd0*/  @!P5 LDG.E R120, [R10.64+0x780] ;  /* 0x000780040a78d981 */ /* 0x000162000c1e1900 */
[----:B------:R-:W-:-:S04]  /*3fe0*/  IMAD R14, R122, c[0x0][0x188], RZ ;  /* 0x000062007a0e7a24 */ /* 0x000fc800078e02ff */
[----:B------:R-:W-:Y:S01]  /*3ff0*/  IMAD R15, R131, c[0x0][0x18c], R14 ;  /* 0x00006300830f7a24 */ /* 0x000fe200078e020e */
[----:B0-----:R-:W-:Y:S01]  /*4000*/  MOV R10, R6 ;  /* 0x00000006000a7202 */ /* 0x001fe20000000f00 */
[----:B------:R-:W-:-:S04]  /*4010*/  IMAD.MOV.U32 R11, RZ, RZ, R33 ;  /* 0x000000ffff0b7224 */ /* 0x000fc800078e0021 */
[----:B------:R-:W-:-:S05]  /*4020*/  IMAD.WIDE.U32 R12, R131, c[0x0][0x188], R10 ;  /* 0x00006200830c7a25 */ /* 0x000fca00078e000a */
[----:B------:R-:W-:Y:S02]  /*4030*/  LEA R14, P1, R12, c[0x0][0x220], 0x2 ;  /* 0x000088000c0e7a11 */ /* 0x000fe400078210ff */
[----:B------:R-:W-:-:S04]  /*4040*/  IADD3 R13, R13, R15, RZ ;  /* 0x0000000f0d0d7210 */ /* 0x000fc80007ffe0ff */
[----:B------:R-:W-:-:S05]  /*4050*/  LEA.HI.X R15, R12, c[0x0][0x224], R13, 0x2, P1 ;  /* 0x000089000c0f7a11 */ /* 0x000fca00008f140d */
[----:B------:R0:W5:Y:S01]  /*4060*/  LDG.E R124, [R14.64] ;  /* 0x000000040e7c7981 */ /* 0x000162000c1e1900 */
[----:B------:R-:W-:Y:S02]  /*4070*/  IMAD R122, R122, c[0x0][0x1c0], RZ ;  /* 0x000070007a7a7a24 */ /* 0x000fe400078e02ff */
[----:B------:R-:W-:-:S04]  /*4080*/  IMAD.WIDE.U32 R12, R131, c[0x0][0x1c0], R8 ;  /* 0x00007000830c7a25 */ /* 0x000fc800078e0008 */
[----:B------:R-:W-:Y:S01]  /*4090*/  IMAD R11, R131, c[0x0][0x1c4], R122 ;  /* 0x00007100830b7a24 */ /* 0x000fe200078e027a */
[----:B------:R-:W-:-:S04]  /*40a0*/  LEA R10, P1, R12, R49, 0x2 ;  /* 0x000000310c0a7211 */ /* 0x000fc800078210ff */
[----:B------:R-:W-:Y:S02]  /*40b0*/  IADD3 R11, R13, R11, RZ ;  /* 0x0000000b0d0b7210 */ /* 0x000fe40007ffe0ff */
[----:B------:R-:W-:Y:S02]  /*40c0*/  ISETP.GE.AND P2, PT, R32, R53, PT ;  /* 0x000000352000720c */ /* 0x000fe40003f46270 */
[----:B------:R-:W-:Y:S02]  /*40d0*/  LEA.HI.X R11, R12, R51, R11, 0x2, P1 ;  /* 0x000000330c0b7211 */ /* 0x000fe400008f140b */
[-C--:B------:R-:W-:Y:S02]  /*40e0*/  ISETP.GE.AND P1, PT, R8, R53.reuse, PT ;  /* 0x000000350800720c */ /* 0x080fe40003f26270 */
[-C--:B------:R-:W-:Y:S02]  /*40f0*/  ISETP.GE.AND P3, PT, R34, R53.reuse, PT ;  /* 0x000000352200720c */ /* 0x080fe40003f66270 */
[-C--:B------:R-:W-:Y:S01]  /*4100*/  ISETP.GE.AND P4, PT, R35, R53.reuse, PT ;  /* 0x000000352300720c */ /* 0x080fe20003f86270 */
[----:B------:R-:W-:Y:S01]  /*4110*/  IMAD.MOV.U32 R145, RZ, RZ, RZ ;  /* 0x000000ffff917224 */ /* 0x000fe200078e00ff */
[----:B------:R-:W-:Y:S01]  /*4120*/  CS2R R12, SRZ ;  /* 0x00000000000c7805 */ /* 0x000fe2000001ff00 */
[----:B------:R-:W-:Y:S01]  /*4130*/  ISETP.GE.AND P5, PT, R47, R53, PT ;  /* 0x000000352f00720c */ /* 0x000fe20003fa6270 */
[----:B0-----:R-:W-:Y:S01]  /*4140*/  CS2R R14, SRZ ;  /* 0x00000000000e7805 */ /* 0x001fe2000001ff00 */
[----:B--2---:R-:W-:Y:S04]  /*4150*/  STS [R52], R133 ;  /* 0x0000008534007388 */ /* 0x004fe80000000800 */
[----:B---3--:R-:W-:Y:S04]  /*4160*/  STS [R54+0x80], R21 ;  /* 0x0000801536007388 */ /* 0x008fe80000000800 */
[----:B----4-:R-:W-:Y:S04]  /*4170*/  STS [R55+0x100], R106 ;  /* 0x0001006a37007388 */ /* 0x010fe80000000800 */
[----:B-----5:R-:W-:Y:S04]  /*4180*/  STS [R56+0x180], R135 ;  /* 0x0001808738007388 */ /* 0x020fe80000000800 */
[----:B------:R0:W-:Y:S04]  /*4190*/  STS [R57+0x200], R108 ;  /* 0x0002006c39007388 */ /* 0x0001e80000000800 */
[----:B------:R-:W-:Y:S04]  /*41a0*/  STS [R58+0x280], R137 ;  /* 0x000280893a007388 */ /* 0x000fe80000000800 */
[----:B------:R1:W-:Y:S01]  /*41b0*/  STS [R59+0x300], R110 ;  /* 0x0003006e3b007388 */ /* 0x0003e20000000800 */
[----:B0-----:R-:W-:-:S03]  /*41c0*/  HFMA2.MMA R57, -RZ, RZ, 0, 0 ;  /* 0x00000000ff397435 */ /* 0x001fc600000001ff */
[----:B------:R-:W-:Y:S04]  /*41d0*/  STS [R60+0x380], R139 ;  /* 0x0003808b3c007388 */ /* 0x000fe80000000800 */
[----:B------:R-:W-:Y:S04]  /*41e0*/  STS [R61+0x400], R112 ;  /* 0x000400703d007388 */ /* 0x000fe80000000800 */
[----:B------:R-:W-:Y:S01]  /*41f0*/  STS [R62+0x480], R141 ;  /* 0x0004808d3e007388 */ /* 0x000fe20000000800 */
[----:B-1----:R-:W-:-:S03]  /*4200*/  CS2R R58, SRZ ;  /* 0x00000000003a7805 */ /* 0x002fc6000001ff00 */
[----:B------:R0:W-:Y:S04]  /*4210*/  STS [R63+0x500], R114 ;  /* 0x000500723f007388 */ /* 0x0001e80000000800 */
[----:B------:R-:W-:Y:S04]  /*4220*/  STS [R64+0x580], R143 ;  /* 0x0005808f40007388 */ /* 0x000fe80000000800 */
[----:B------:R1:W-:Y:S04]  /*4230*/  STS [R65+0x600], R118 ;  /* 0x0006007641007388 */ /* 0x0003e80000000800 */
[----:B------:R-:W-:Y:S04]  /*4240*/  STS [R67+0x680], R116 ;  /* 0x0006807443007388 */ /* 0x000fe80000000800 */
[----:B------:R2:W-:Y:S04]  /*4250*/  STS [R68+0x700], R147 ;  /* 0x0007009344007388 */ /* 0x0005e80000000800 */
[----:B------:R3:W-:Y:S01]  /*4260*/  STS [R69+0x780], R120 ;  /* 0x0007807845007388 */ /* 0x0007e20000000800 */
[----:B------:R-:W-:-:S06]  /*4270*/  NOP ;  /* 0x0000000000007918 */ /* 0x000fcc0000000000 */
[----:B------:R4:W5:Y:S04]  /*4280*/  @!P1 LDG.E R145, [R10.64] ;  /* 0x000000040a919981 */ /* 0x000968000c1e1900 */
[----:B------:R4:W5:Y:S01]  /*4290*/  @!P2 LDG.E R57, [R10.64+0x80] ;  /* 0x000080040a39a981 */ /* 0x000962000c1e1900 */
[----:B------:R-:W-:-:S03]  /*42a0*/  ISETP.GE.AND P2, PT, R36, R53, PT ;  /* 0x000000352400720c */ /* 0x000fc60003f46270 */
[----:B------:R4:W5:Y:S01]  /*42b0*/  @!P3 LDG.E R58, [R10.64+0x100] ;  /* 0x000100040a3ab981 */ /* 0x000962000c1e1900 */
[----:B------:R-:W-:-:S03]  /*42c0*/  ISETP.GE.AND P3, PT, R37, R53, PT ;  /* 0x000000352500720c */ /* 0x000fc60003f66270 */
[----:B------:R4:W5:Y:S01]  /*42d0*/  @!P4 LDG.E R59, [R10.64+0x180] ;  /* 0x000180040a3bc981 */ /* 0x000962000c1e1900 */
[-C--:B------:R-:W-:Y:S01]  /*42e0*/  ISETP.GE.AND P4, PT, R38, R53.reuse, PT ;  /* 0x000000352600720c */ /* 0x080fe20003f86270 */
[----:B0-----:R-:W-:Y:S01]  /*42f0*/  CS2R R62, SRZ ;  /* 0x00000000003e7805 */ /* 0x001fe2000001ff00 */
[-C--:B------:R-:W-:Y:S01]  /*4300*/  ISETP.GE.AND P1, PT, R39, R53.reuse, PT ;  /* 0x000000352700720c */ /* 0x080fe20003f26270 */
[----:B-1----:R-:W-:Y:S01]  /*4310*/  CS2R R64, SRZ ;  /* 0x0000000000407805 */ /* 0x002fe2000001ff00 */
[----:B--2---:R-:W-:Y:S01]  /*4320*/  MOV R68, RZ ;  /* 0x000000ff00447202 */ /* 0x004fe20000000f00 */
[----:B------:R-:W-:Y:S01]  /*4330*/  IMAD.MOV.U32 R137, RZ, RZ, RZ ;  /* 0x000000ffff897224 */ /* 0x000fe200078e00ff */
[----:B------:R-:W-:Y:S01]  /*4340*/  HFMA2.MMA R110, -RZ, RZ, 0, 0 ;  /* 0x00000000ff6e7435 */ /* 0x000fe200000001ff */
        /* <DEDUP_REMOVED lines=11> */
[----:B------:R4:W2:Y:S01]  /*4400*/  @!P1 LDG.E R137, [R10.64+0x580] ;  /* 0x000580040a899981 */ /* 0x0008a2000c1e1900 */
[----:B------:R-:W-:-:S02]  /*4410*/  ISETP.GE.AND P2, PT, R44, R53, PT ;  /* 0x000000352c00720c */ /* 0x000fc40003f46270 */
[-C--:B------:R-:W-:Y:S01]  /*4420*/  ISETP.GE.AND P3, PT, R45, R53.reuse, PT ;  /* 0x000000352d00720c */ /* 0x080fe20003f66270 */
[----:B------:R4:W2:Y:S01]  /*4430*/  @!P5 LDG.E R14, [R10.64+0x780] ;  /* 0x000780040a0ed981 */ /* 0x0008a2000c1e1900 */
[----:B------:R-:W-:Y:S02]  /*4440*/  ISETP.GE.AND P4, PT, R46, R53, PT ;  /* 0x000000352e00720c */ /* 0x000fe40003f86270 */
[----:B------:R-:W-:Y:S01]  /*4450*/  MOV R108, RZ ;  /* 0x000000ff006c7202 */ /* 0x000fe20000000f00 */
[----:B------:R-:W0:Y:S04]  /*4460*/  LDS R52, [R66] ;  /* 0x0000000042347984 */ /* 0x000e280000000800 */
[----:B------:R-:W1:Y:S04]  /*4470*/  S2R R21, SR_TID.X ;  /* 0x0000000000157919 */ /* 0x000e680000002100 */
[----:B------:R4:W2:Y:S04]  /*4480*/  @!P2 LDG.E R110, [R10.64+0x600] ;  /* 0x000600040a6ea981 */ /* 0x0008a8000c1e1900 */
[----:B------:R4:W2:Y:S04]  /*4490*/  @!P3 LDG.E R108, [R10.64+0x680] ;  /* 0x000680040a6cb981 */ /* 0x0008a8000c1e1900 */
[----:B------:R4:W2:Y:S01]  /*44a0*/  @!P4 LDG.E R15, [R10.64+0x700] ;  /* 0x000700040a0fc981 */ /* 0x0008a2000c1e1900 */
[----:B---3--:R-:W-:-:S03]  /*44b0*/  FMUL.FTZ R69, R124, 1.4426950216293334961 ;  /* 0x3fb8aa3b7c457820 */ /* 0x008fc60000410000 */
[----:B------:R-:W3:Y:S01]  /*44c0*/  LDS R54, [R66+0x4] ;  /* 0x0000040042367984 */ /* 0x000ee20000000800 */
[----:B------:R-:W-:Y:S02]  /*44d0*/  FMUL.FTZ R60, R69, R70 ;  /* 0x00000046453c7220 */ /* 0x000fe40000410000 */
[----:B-1----:R-:W-:Y:S02]  /*44e0*/  IMAD.SHL.U32 R126, R21, 0x10, RZ ;  /* 0x00000010157e7824 */ /* 0x002fe400078e00ff */
[----:B------:R1:W-:Y:S01]  /*44f0*/  MUFU.EX2 R139, R60 ;  /* 0x0000003c008b7308 */ /* 0x0003e20000000800 */
[----:B----4-:R-:W4:Y:S01]  /*4500*/  LDS R10, [R66+0x8] ;  /* 0x00000800420a7984 */ /* 0x010f220000000800 */
[----:B------:R-:W-:-:S03]  /*4510*/  FMUL.FTZ R56, R69, R77 ;  /* 0x0000004d45387220 */ /* 0x000fc60000410000 */
[----:B------:R-:W3:Y:S01]  /*4520*/  LDS R11, [R66+0xc] ;  /* 0x00000c00420b7984 */ /* 0x000ee20000000800 */
[C---:B------:R-:W-:Y:S01]  /*4530*/  FMUL.FTZ R55, R69.reuse, R76 ;  /* 0x0000004c45377220 */ /* 0x040fe20000410000 */
[----:B-1----:R-:W-:Y:S01]  /*4540*/  IADD3 R60, R126, 0x6, RZ ;  /* 0x000000067e3c7810 */ /* 0x002fe20007ffe0ff */
[----:B------:R1:W-:Y:S03]  /*4550*/  MUFU.EX2 R112, R56 ;  /* 0x0000003800707308 */ /* 0x0003e60000000800 */
[----:B------:R-:W-:Y:S02]  /*4560*/  ISETP.GE.U32.AND P4, PT, R60, R53, PT ;  /* 0x000000353c00720c */ /* 0x000fe40003f86070 */
[C---:B------:R-:W-:Y:S01]  /*4570*/  IADD3 R60, R126.reuse, 0x8, RZ ;  /* 0x000000087e3c7810 */ /* 0x040fe20007ffe0ff */
[----:B------:R-:W-:Y:S01]  /*4580*/  FMUL.FTZ R106, R69, R73 ;  /* 0x00000049456a7220 */ /* 0x000fe20000410000 */
[-C--:B------:R-:W-:Y:S01]  /*4590*/  ISETP.GE.U32.AND P6, PT, R126, R53.reuse, PT ;  /* 0x000000357e00720c */ /* 0x080fe20003fc6070 */
[----:B0-----:R-:W-:Y:S01]  /*45a0*/  FMUL.FTZ R52, R83, R52 ;  /* 0x0000003453347220 */ /* 0x001fe20000410000 */
[----:B------:R0:W3:Y:S01]  /*45b0*/  MUFU.EX2 R133, R55 ;  /* 0x0000003700857308 */ /* 0x0000e20000000800 */
[----:B-1----:R-:W1:Y:S01]  /*45c0*/  LDS R56, [R66+0x10] ;  /* 0x0000100042387984 */ /* 0x002e620000000800 */
[----:B------:R-:W-:Y:S01]  /*45d0*/  ISETP.GE.U32.AND P2, PT, R60, R53, PT ;  /* 0x000000353c00720c */ /* 0x000fe20003f46070 */
[----:B------:R-:W-:-:S02]  /*45e0*/  FMUL.FTZ R61, R69, R71 ;  /* 0x00000047453d7220 */ /* 0x000fc40000410000 */
[----:B------:R-:W-:Y:S04]  /*45f0*/  LDS R60, [R66+0x18] ;  /* 0x00001800423c7984 */ /* 0x000fe80000000800 */
[----:B0-----:R-:W0:Y:S01]  /*4600*/  LDS R55, [R66+0x14] ;  /* 0x0000140042377984 */ /* 0x001e220000000800 */
[----:B------:R4:W-:Y:S02]  /*4610*/  MUFU.EX2 R147, R106 ;  /* 0x0000006a00937308 */ /* 0x0009e40000000800 */
[----:B----4-:R-:W-:Y:S02]  /*4620*/  FSEL R106, R52, RZ, !P6 ;  /* 0x000000ff346a7208 */ /* 0x010fe40007000000 */
[----:B------:R-:W4:Y:S04]  /*4630*/  LDS R52, [R66+0x20] ;  /* 0x0000200042347984 */ /* 0x000f280000000800 */
[----:B------:R3:W0:Y:S02]  /*4640*/  MUFU.EX2 R141, R61 ;  /* 0x0000003d008d7308 */ /* 0x0006240000000800 */
[----:B---3--:R-:W3:Y:S01]  /*4650*/  LDS R61, [R66+0x1c] ;  /* 0x00001c00423d7984 */ /* 0x008ee20000000800 */
[----:B------:R-:W-:Y:S01]  /*4660*/  FMUL.FTZ R67, R69, R72 ;  /* 0x0000004845437220 */ /* 0x000fe20000410000 */
[----:B------:R-:W-:Y:S01]  /*4670*/  IADD3 R116, R126, 0x7, RZ ;  /* 0x000000077e747810 */ /* 0x000fe20007ffe0ff */
[----:B------:R-:W-:Y:S01]  /*4680*/  FMUL.FTZ R54, R81, R54 ;  /* 0x0000003651367220 */ /* 0x000fe20000410000 */
[----:B------:R-:W-:-:S02]  /*4690*/  ISETP.GE.U32.AND P5, PT, R25, R53, PT ;  /* 0x000000351900720c */ /* 0x000fc40003fa6070 */
[-C--:B------:R-:W-:Y:S01]  /*46a0*/  ISETP.GE.U32.AND P3, PT, R116, R53.reuse, PT ;  /* 0x000000357400720c */ /* 0x080fe20003f66070 */
[----:B------:R-:W0:Y:S01]  /*46b0*/  MUFU.EX2 R67, R67 ;  /* 0x0000004300437308 */ /* 0x000e220000000800 */
[----:B------:R-:W-:Y:S01]  /*46c0*/  IADD3 R116, R126, 0x9, RZ ;  /* 0x000000097e747810 */ /* 0x000fe20007ffe0ff */
[----:B------:R-:W-:Y:S01]  /*46d0*/  FMUL.FTZ R114, R69, R74 ;  /* 0x0000004a45727220 */ /* 0x000fe20000410000 */
[----:B------:R-:W-:Y:S01]  /*46e0*/  FSEL R133, R133, 1, !P6 ;  /* 0x3f80000085857808 */ /* 0x000fe20007000000 */
[----:B------:R-:W-:Y:S01]  /*46f0*/  FMUL.FTZ R10, R85, R10 ;  /* 0x0000000a550a7220 */ /* 0x000fe20000410000 */
[----:B------:R-:W-:Y:S01]  /*4700*/  ISETP.GE.U32.AND P1, PT, R116, R53, PT ;  /* 0x000000357400720c */ /* 0x000fe20003f26070 */
[----:B------:R-:W-:Y:S01]  /*4710*/  FMUL.FTZ R116, R69, R75 ;  /* 0x0000004b45747220 */ /* 0x000fe20000410000 */
[----:B------:R-:W-:Y:S01]  /*4720*/  ISETP.GE.U32.AND P6, PT, R26, R53, PT ;  /* 0x000000351a00720c */ /* 0x000fe20003fc6070 */
[----:B------:R-:W-:Y:S01]  /*4730*/  FMUL.FTZ R11, R80, R11 ;  /* 0x0000000b500b7220 */ /* 0x000fe20000410000 */
[----:B------:R-:W-:-:S02]  /*4740*/  FSEL R135, R54, RZ, !P5 ;  /* 0x000000ff36877208 */ /* 0x000fc40006800000 */
[----:B------:R-:W-:Y:S01]  /*4750*/  FSEL R112, R112, 1, !P5 ;  /* 0x3f80000070707808 */ /* 0x000fe20006800000 */
[----:B------:R0:W3:Y:S01]  /*4760*/  MUFU.EX2 R149, R114 ;  /* 0x0000007200957308 */ /* 0x0000e20000000800 */
[----:B------:R-:W-:Y:S01]  /*4770*/  ISETP.GE.U32.AND P5, PT, R27, R53, PT ;  /* 0x000000351b00720c */ /* 0x000fe20003fa6070 */
[----:B------:R-:W-:Y:S01]  /*4780*/  FMUL.FTZ R118, R69, R78 ;  /* 0x0000004e45767220 */ /* 0x000fe20000410000 */
[----:B------:R-:W-:Y:S01]  /*4790*/  FSEL R139, R139, 1, !P6 ;  /* 0x3f8000008b8b7808 */ /* 0x000fe20007000000 */
[----:B-1----:R-:W-:-:S04]  /*47a0*/  FMUL.FTZ R56, R87, R56 ;  /* 0x0000003857387220 */ /* 0x002fc80000410000 */
[----:B------:R1:W3:Y:S01]  /*47b0*/  MUFU.EX2 R151, R116 ;  /* 0x0000007400977308 */ /* 0x0002e20000000800 */
[----:B0-----:R-:W-:Y:S01]  /*47c0*/  FSEL R114, R10, RZ, !P6 ;  /* 0x000000ff0a727208 */ /* 0x001fe20007000000 */
[----:B------:R-:W-:Y:S01]  /*47d0*/  FMUL.FTZ R10, R69, R79 ;  /* 0x0000004f450a7220 */ /* 0x000fe20000410000 */
[----:B------:R-:W-:Y:S01]  /*47e0*/  ISETP.GE.U32.AND P6, PT, R28, R53, PT ;  /* 0x000000351c00720c */ /* 0x000fe20003fc6070 */
[----:B------:R-:W-:Y:S01]  /*47f0*/  FMUL.FTZ R55, R94, R55 ;  /* 0x000000375e377220 */ /* 0x000fe20000410000 */
[----:B------:R-:W-:Y:S02]  /*4800*/  FSEL R141, R141, 1, !P5 ;  /* 0x3f8000008d8d7808 */ /* 0x000fe40006800000 */
[----:B-1----:R-:W-:Y:S02]  /*4810*/  FSEL R116, R11, RZ, !P5 ;  /* 0x000000ff0b747208 */ /* 0x002fe40006800000 */
[----:B------:R-:W0:Y:S01]  /*4820*/  LDS R11, [R66+0x24] ;  /* 0x00002400420b7984 */ /* 0x000e220000000800 */
[----:B------:R-:W-:Y:S01]  /*4830*/  ISETP.GE.U32.AND P5, PT, R29, R53, PT ;  /* 0x000000351d00720c */ /* 0x000fe20003fa6070 */
[----:B------:R1:W-:Y:S01]  /*4840*/  MUFU.EX2 R155, R10 ;  /* 0x0000000a009b7308 */ /* 0x0003e20000000800 */
[----:B------:R-:W-:Y:S01]  /*4850*/  IADD3 R54, R126, 0xa, RZ ;  /* 0x0000000a7e367810 */ /* 0x000fe20007ffe0ff */
[----:B------:R-:W-:Y:S01]  /*4860*/  FMUL.FTZ R60, R89, R60 ;  /* 0x0000003c593c7220 */ /* 0x000fe20000410000 */
[----:B------:R-:W-:Y:S01]  /*4870*/  FSEL R143, R67, 1, !P6 ;  /* 0x3f800000438f7808 */ /* 0x000fe20007000000 */
[----:B----4-:R-:W-:Y:S01]  /*4880*/  FMUL.FTZ R52, R91, R52 ;  /* 0x000000345b347220 */ /* 0x010fe20000410000 */
[----:B------:R-:W-:-:S02]  /*4890*/  FSEL R120, R55, RZ, !P5 ;  /* 0x000000ff37787208 */ /* 0x000fc40006800000 */
[----:B------:R-:W-:Y:S01]  /*48a0*/  LDS R55, [R66+0x2c] ;  /* 0x00002c0042377984 */ /* 0x000fe20000000800 */
[----:B------:R4:W0:Y:S03]  /*48b0*/  MUFU.EX2 R153, R118 ;  /* 0x0000007600997308 */ /* 0x0008260000000800 */
[----:B-1----:R-:W1:Y:S01]  /*48c0*/  LDS R10, [R66+0x28] ;  /* 0x00002800420a7984 */ /* 0x002e620000000800 */
[----:B------:R-:W-:Y:S01]  /*48d0*/  FSEL R122, R60, RZ, !P4 ;  /* 0x000000ff3c7a7208 */ /* 0x000fe20006000000 */
[----:B---3--:R-:W-:Y:S01]  /*48e0*/  FMUL.FTZ R61, R96, R61 ;  /* 0x0000003d603d7220 */ /* 0x008fe20000410000 */
[----:B----4-:R-:W-:Y:S02]  /*48f0*/  FSEL R118, R56, RZ, !P6 ;  /* 0x000000ff38767208 */ /* 0x010fe40007000000 */
[----:B------:R-:W-:Y:S01]  /*4900*/  ISETP.GE.U32.AND P6, PT, R54, R53, PT ;  /* 0x000000353600720c */ /* 0x000fe20003fc6070 */
[----:B------:R-:W-:Y:S01]  /*4910*/  FMUL.FTZ R54, R69, R82 ;  /* 0x0000005245367220 */ /* 0x000fe20000410000 */
[----:B------:R-:W-:-:S02]  /*4920*/  IADD3 R56, R126, 0xb, RZ ;  /* 0x0000000b7e387810 */ /* 0x000fc40007ffe0ff */
[C---:B------:R-:W-:Y:S02]  /*4930*/  IADD3 R124, R126.reuse, 0xc, RZ ;  /* 0x0000000c7e7c7810 */ /* 0x040fe40007ffe0ff */
[----:B------:R-:W-:Y:S01]  /*4940*/  IADD3 R60, R126, 0xd, RZ ;  /* 0x0000000d7e3c7810 */ /* 0x000fe20007ffe0ff */
[----:B------:R3:W4:Y:S01]  /*4950*/  MUFU.EX2 R157, R54 ;  /* 0x00000036009d7308 */ /* 0x0007220000000800 */
[----:B------:R-:W-:Y:S02]  /*4960*/  FSEL R126, R52, RZ, !P2 ;  /* 0x000000ff347e7208 */ /* 0x000fe40005000000 */
[----:B------:R-:W1:Y:S01]  /*4970*/  LDS R52, [R66+0x30] ;  /* 0x0000300042347984 */ /* 0x000e620000000800 */
[----:B------:R-:W-:Y:S02]  /*4980*/  FSEL R149, R149, 1, !P4 ;  /* 0x3f80000095957808 */ /* 0x000fe40006000000 */
[----:B------:R-:W-:Y:S01]  /*4990*/  ISETP.GE.U32.AND P4, PT, R124, R53, PT ;  /* 0x000000357c00720c */ /* 0x000fe20003f86070 */
[----:B---3--:R-:W-:Y:S01]  /*49a0*/  FMUL.FTZ R54, R133, R112 ;  /* 0x0000007085367220 */ /* 0x008fe20000410000 */
[----:B------:R-:W-:-:S02]  /*49b0*/  FSEL R124, R61, RZ, !P3 ;  /* 0x000000ff3d7c7208 */ /* 0x000fc40005800000 */
[----:B------:R-:W3:Y:S01]  /*49c0*/  LDS R61, [R66+0x34] ;  /* 0x00003400423d7984 */ /* 0x000ee20000000800 */
[----:B------:R-:W-:Y:S02]  /*49d0*/  FMUL.FTZ R128, R139, R54 ;  /* 0x000000368b807220 */ /* 0x000fe40000410000 */
[----:B------:R-:W-:Y:S01]  /*49e0*/  FFMA.FTZ R67, R106, R112, R135 ;  /* 0x000000706a437223 */ /* 0x000fe20000010087 */
[----:B------:R-:W3:Y:S01]  /*49f0*/  LDS R54, [R66+0x38] ;  /* 0x0000380042367984 */ /* 0x000ee20000000800 */
[----:B------:R-:W-:Y:S02]  /*4a00*/  FMUL.FTZ R138, R141, R128 ;  /* 0x000000808d8a7220 */ /* 0x000fe40000410000 */
[----:B------:R-:W-:Y:S02]  /*4a10*/  FFMA.FTZ R128, R139, R67, R114 ;  /* 0x000000438b807223 */ /* 0x000fe40000010072 */
[----:B------:R0:W3:Y:S02]  /*4a20*/  LDS R67, [R66+0x3c] ;  /* 0x00003c0042437984 */ /* 0x0000e40000000800 */
[----:B------:R-:W-:Y:S01]  /*4a30*/  FFMA.FTZ R140, R141, R128, R116 ;  /* 0x000000808d8c7223 */ /* 0x000fe20000010074 */
[----:B------:R-:W-:Y:S01]  /*4a40*/  FSEL R147, R147, 1, !P5 ;  /* 0x3f80000093937808 */ /* 0x000fe20006800000 */
[C---:B------:R-:W-:Y:S01]  /*4a50*/  FMUL.FTZ R138, R143.reuse, R138 ;  /* 0x0000008a8f8a7220 */ /* 0x040fe20000410000 */
[----:B------:R-:W-:Y:S01]  /*4a60*/  ISETP.GE.U32.AND P5, PT, R56, R53, PT ;  /* 0x000000353800720c */ /* 0x000fe20003fa6070 */
[----:B------:R-:W-:-:S02]  /*4a70*/  FFMA.FTZ R140, R143, R140, R118 ;  /* 0x0000008c8f8c7223 */ /* 0x000fc40000010076 */
[----:B------:R-:W-:Y:S01]  /*4a80*/  FMUL.FTZ R56, R69, R84 ;  /* 0x0000005445387220 */ /* 0x000fe20000410000 */
[----:B------:R-:W-:Y:S01]  /*4a90*/  FSEL R151, R151, 1, !P3 ;  /* 0x3f80000097977808 */ /* 0x000fe20005800000 */
[----:B------:R-:W-:Y:S01]  /*4aa0*/  FFMA.FTZ R140, R147, R140, R120 ;  /* 0x0000008c938c7223 */ /* 0x000fe20000010078 */
[----:B------:R-:W-:Y:S01]  /*4ab0*/  ISETP.GE.U32.AND P3, PT, R60, R53, PT ;  /* 0x000000353c00720c */ /* 0x000fe20003f66070 */
[----:B------:R-:W-:Y:S02]  /*4ac0*/  FMUL.FTZ R60, R69, R86 ;  /* 0x00000056453c7220 */ /* 0x000fe40000410000 */
[----:B------:R-:W-:Y:S01]  /*4ad0*/  FMUL.FTZ R138, R147, R138 ;  /* 0x0000008a938a7220 */ /* 0x000fe20000410000 */
[----:B------:R-:W3:Y:S01]  /*4ae0*/  MUFU.EX2 R56, R56 ;  /* 0x0000003800387308 */ /* 0x000ee20000000800 */
[C---:B------:R-:W-:Y:S02]  /*4af0*/  FFMA.FTZ R140, R149.reuse, R140, R122 ;  /* 0x0000008c958c7223 */ /* 0x040fe4000001007a */
[----:B0-----:R-:W-:Y:S01]  /*4b00*/  FMUL.FTZ R66, R149, R138 ;  /* 0x0000008a95427220 */ /* 0x001fe20000410000 */
[----:B------:R-:W-:Y:S01]  /*4b10*/  FSEL R153, R153, 1, !P2 ;  /* 0x3f80000099997808 */ /* 0x000fe20005000000 */
[----:B------:R-:W-:-:S02]  /*4b20*/  FMUL.FTZ R11, R98, R11 ;  /* 0x0000000b620b7220 */ /* 0x000fc40000410000 */
[----:B------:R-:W-:Y:S01]  /*4b30*/  FMUL.FTZ R130, R69, R88 ;  /* 0x0000005845827220 */ /* 0x000fe20000410000 */
[----:B------:R-:W0:Y:S01]  /*4b40*/  MUFU.EX2 R60, R60 ;  /* 0x0000003c003c7308 */ /* 0x000e220000000800 */
[C---:B------:R-:W-:Y:S02]  /*4b50*/  FFMA.FTZ R140, R151.reuse, R140, R124 ;  /* 0x0000008c978c7223 */ /* 0x040fe4000001007c */
[----:B------:R-:W-:Y:S01]  /*4b60*/  FMUL.FTZ R66, R151, R66 ;  /* 0x0000004297427220 */ /* 0x000fe20000410000 */
[----:B------:R-:W-:Y:S01]  /*4b70*/  FSEL R128, R11, RZ, !P1 ;  /* 0x000000ff0b807208 */ /* 0x000fe20004800000 */
[----:B-1----:R-:W-:Y:S01]  /*4b80*/  FMUL.FTZ R10, R93, R10 ;  /* 0x0000000a5d0a7220 */ /* 0x002fe20000410000 */
[----:B------:R-:W-:Y:S01]  /*4b90*/  FSEL R155, R155, 1, !P1 ;  /* 0x3f8000009b9b7808 */ /* 0x000fe20004800000 */
[----:B------:R-:W-:Y:S01]  /*4ba0*/  FMUL.FTZ R132, R69, R90 ;  /* 0x0000005a45847220 */ /* 0x000fe20000410000 */
[----:B------:R3:W1:Y:S01]  /*4bb0*/  MUFU.EX2 R134, R130 ;  /* 0x0000008200867308 */ /* 0x0006620000000800 */
[----:B------:R-:W-:-:S02]  /*4bc0*/  FFMA.FTZ R140, R153, R140, R126 ;  /* 0x0000008c998c7223 */ /* 0x000fc4000001007e */
[----:B------:R-:W-:Y:S02]  /*4bd0*/  FMUL.FTZ R69, R69, R92 ;  /* 0x0000005c45457220 */ /* 0x000fe40000410000 */
[----:B------:R-:W-:Y:S01]  /*4be0*/  FMUL.FTZ R66, R153, R66 ;  /* 0x0000004299427220 */ /* 0x000fe20000410000 */
[----:B------:R-:W-:Y:S01]  /*4bf0*/  FSEL R138, R10, RZ, !P6 ;  /* 0x000000ff0a8a7208 */ /* 0x000fe20007000000 */
[----:B------:R-:W-:Y:S01]  /*4c00*/  FMUL.FTZ R55, R100, R55 ;  /* 0x0000003764377220 */ /* 0x000fe20000410000 */
[----:B------:R0:W1:Y:S01]  /*4c10*/  MUFU.EX2 R136, R132 ;  /* 0x0000008400887308 */ /* 0x0000620000000800 */
[----:B----4-:R-:W-:Y:S01]  /*4c20*/  FSEL R157, R157, 1, !P6 ;  /* 0x3f8000009d9d7808 */ /* 0x010fe20007000000 */
[C---:B------:R-:W-:Y:S02]  /*4c30*/  FFMA.FTZ R140, R155.reuse, R140, R128 ;  /* 0x0000008c9b8c7223 */ /* 0x040fe40000010080 */
[----:B------:R-:W-:Y:S01]  /*4c40*/  FMUL.FTZ R66, R155, R66 ;  /* 0x000000429b427220 */ /* 0x000fe20000410000 */
[----:B---3--:R-:W-:Y:S01]  /*4c50*/  FSEL R130, R56, 1, !P5 ;  /* 0x3f80000038827808 */ /* 0x008fe20006800000 */
[----:B------:R-:W-:Y:S01]  /*4c60*/  FMUL.FTZ R52, R95, R52 ;  /* 0x000000345f347220 */ /* 0x000fe20000410000 */
[----:B------:R-:W-:Y:S01]  /*4c70*/  FSEL R159, R55, RZ, !P5 ;  /* 0x000000ff379f7208 */ /* 0x000fe20006800000 */
[----:B------:R-:W3:Y:S01]  /*4c80*/  MUFU.EX2 R69, R69 ;  /* 0x0000004500457308 */ /* 0x000ee20000000800 */
[----:B------:R-:W-:-:S02]  /*4c90*/  FFMA.FTZ R140, R157, R140, R138 ;  /* 0x0000008c9d8c7223 */ /* 0x000fc4000001008a */
[----:B------:R-:W-:Y:S01]  /*4ca0*/  FMUL.FTZ R11, R157, R66 ;  /* 0x000000429d0b7220 */ /* 0x000fe20000410000 */
[----:B0-----:R-:W-:Y:S01]  /*4cb0*/  FSEL R132, R60, 1, !P4 ;  /* 0x3f8000003c847808 */ /* 0x001fe20006000000 */
[----:B------:R-:W-:Y:S01]  /*4cc0*/  FMUL.FTZ R61, R102, R61 ;  /* 0x0000003d663d7220 */ /* 0x000fe20000410000 */
[----:B------:R-:W-:Y:S01]  /*4cd0*/  FSEL R161, R52, RZ, !P4 ;  /* 0x000000ff34a17208 */ /* 0x000fe20006000000 */
[C---:B------:R-:W-:Y:S02]  /*4ce0*/  FFMA.FTZ R140, R130.reuse, R140, R159 ;  /* 0x0000008c828c7223 */ /* 0x040fe4000001009f */
[----:B------:R-:W-:Y:S01]  /*4cf0*/  FMUL.FTZ R11, R130, R11 ;  /* 0x0000000b820b7220 */ /* 0x000fe20000410000 */
[----:B------:R-:W-:Y:S01]  /*4d00*/  ISETP.GE.U32.AND P2, PT, R30, R53, PT ;  /* 0x000000351e00720c */ /* 0x000fe20003f46070 */
[----:B------:R-:W-:Y:S01]  /*4d10*/  FMUL.FTZ R54, R97, R54 ;  /* 0x0000003661367220 */ /* 0x000fe20000410000 */
[----:B-1----:R-:W-:Y:S01]  /*4d20*/  FSEL R134, R134, 1, !P3 ;  /* 0x3f80000086867808 */ /* 0x002fe20005800000 */
[C---:B------:R-:W-:Y:S01]  /*4d30*/  FFMA.FTZ R140, R132.reuse, R140, R161 ;  /* 0x0000008c848c7223 */ /* 0x040fe200000100a1 */
[----:B------:R-:W-:Y:S01]  /*4d40*/  FSEL R163, R61, RZ, !P3 ;  /* 0x000000ff3da37208 */ /* 0x000fe20005800000 */
[----:B------:R-:W-:Y:S01]  /*4d50*/  FMUL.FTZ R11, R132, R11 ;  /* 0x0000000b840b7220 */ /* 0x000fe20000410000 */
[----:B------:R-:W-:Y:S01]  /*4d60*/  ISETP.GE.U32.AND P1, PT, R31, R53, PT ;  /* 0x000000351f00720c */ /* 0x000fe20003f26070 */
[----:B------:R-:W-:Y:S01]  /*4d70*/  FMUL.FTZ R67, R104, R67 ;  /* 0x0000004368437220 */ /* 0x000fe20000410000 */
[----:B------:R-:W-:Y:S01]  /*4d80*/  FSEL R136, R136, 1, !P2 ;  /* 0x3f80000088887808 */ /* 0x000fe20005000000 */
[----:B------:R-:W-:Y:S01]  /*4d90*/  FFMA.FTZ R10, R134, R140, R163 ;  /* 0x0000008c860a7223 */ /* 0x000fe200000100a3 */
[----:B------:R-:W-:Y:S01]  /*4da0*/  FSEL R165, R54, RZ, !P2 ;  /* 0x000000ff36a57208 */ /* 0x000fe20005000000 */
[----:B------:R-:W-:Y:S01]  /*4db0*/  FMUL.FTZ R11, R134, R11 ;  /* 0x0000000b860b7220 */ /* 0x000fe20000410000 */
[----:B---3--:R-:W-:-:S02]  /*4dc0*/  FSEL R140, R69, 1, !P1 ;  /* 0x3f800000458c7808 */ /* 0x008fc40004800000 */
        /* <DEDUP_REMOVED lines=13> */
[C---:B------:R-:W-:Y:S02]  /*4ea0*/  IADD3 R67, R22.reuse, 0x40, RZ ;  /* 0x0000004016437810 */ /* 0x040fe40007ffe0ff */
[----:B------:R-:W-:Y:S02]  /*4eb0*/  IADD3 R55, R22, 0x60, RZ ;  /* 0x0000006016377810 */ /* 0x000fe40007ffe0ff */
[----:B------:R-:W-:-:S02]  /*4ec0*/  LEA.HI.SX32 R67, R67, R22, 0x1b ;  /* 0x0000001643437211 */ /* 0x000fc400078fdaff */
[----:B------:R-:W-:-:S03]  /*4ed0*/  LEA.HI.SX32 R56, R55, R22, 0x1b ;  /* 0x0000001637387211 */ /* 0x000fc600078fdaff */
[----:B------:R-:W-:Y:S02]  /*4ee0*/  IMAD.SHL.U32 R55, R67, 0x4, RZ ;  /* 0x0000000443377824 */ /* 0x000fe400078e00ff */
[C---:B0-----:R-:W-:Y:S02]  /*4ef0*/  @P1 FFMA.FTZ R11, R10.reuse, R60, R11 ;  /* 0x0000003c0a0b1223 */ /* 0x041fe4000001000b */
[----:B-1----:R-:W-:-:S03]  /*4f00*/  @P1 FMUL.FTZ R10, R10, R61 ;  /* 0x0000003d0a0a1220 */ /* 0x002fc60000410000 */
[----:B------:R-:W0:Y:S04]  /*4f10*/  SHFL.UP PT, R66, R11, 0x4, RZ ;  /* 0x048000000b427989 */ /* 0x000e2800000e00ff */
[----:B------:R-:W1:Y:S01]  /*4f20*/  SHFL.UP PT, R67, R10, 0x4, RZ ;  /* 0x048000000a437989 */ /* 0x000e6200000e00ff */
[C---:B------:R-:W-:Y:S02]  /*4f30*/  IADD3 R69, R22.reuse, 0x20, RZ ;  /* 0x0000002016457810 */ /* 0x040fe40007ffe0ff */
[CC--:B------:R-:W-:Y:S02]  /*4f40*/  LEA.HI.SX32 R52, R22.reuse, R22.reuse, 0x1b ;  /* 0x0000001616347211 */ /* 0x0c0fe400078fdaff */
[----:B------:R-:W-:Y:S02]  /*4f50*/  LEA.HI.SX32 R69, R69, R22, 0x1b ;  /* 0x0000001645457211 */ /* 0x000fe400078fdaff */
[----:B------:R-:W-:-:S02]  /*4f60*/  IADD3 R61, R22, 0xa0, RZ ;  /* 0x000000a0163d7810 */ /* 0x000fc40007ffe0ff */
[----:B------:R-:W-:Y:S02]  /*4f70*/  ISETP.GE.AND P1, PT, R22, 0x4, PT ;  /* 0x000000041600780c */ /* 0x000fe40003f26270 */
[----:B------:R-:W-:Y:S02]  /*4f80*/  SHF.L.U32 R52, R52, 0x2, RZ ;  /* 0x0000000234347819 */ /* 0x000fe400000006ff */
[----:B------:R-:W-:Y:S02]  /*4f90*/  SHF.L.U32 R54, R69, 0x2, RZ ;  /* 0x0000000245367819 */ /* 0x000fe400000006ff */
[C---:B------:R-:W-:Y:S02]  /*4fa0*/  IADD3 R69, R22.reuse, 0xc0, RZ ;  /* 0x000000c016457810 */ /* 0x040fe40007ffe0ff */
[----:B------:R-:W-:Y:S02]  /*4fb0*/  LEA.HI.SX32 R60, R61, R22, 0x1b ;  /* 0x000000163d3c7211 */ /* 0x000fe400078fdaff */
[----:B------:R-:W-:-:S02]  /*4fc0*/  IADD3 R61, R22, 0xe0, RZ ;  /* 0x000000e0163d7810 */ /* 0x000fc40007ffe0ff */
[----:B------:R-:W-:Y:S01]  /*4fd0*/  SHF.L.U32 R56, R56, 0x2, RZ ;  /* 0x0000000238387819 */ /* 0x000fe200000006ff */
[----:B-----5:R3:W-:Y:S01]  /*4fe0*/  STS [R52+0x840], R145 ;  /* 0x0008409134007388 */ /* 0x0207e20000000800 */
[-C--:B------:R-:W-:Y:S02]  /*4ff0*/  LEA.HI.SX32 R69, R69, R22.reuse, 0x1b ;  /* 0x0000001645457211 */ /* 0x080fe400078fdaff */
[----:B------:R-:W-:Y:S01]  /*5000*/  LEA.HI.SX32 R61, R61, R22, 0x1b ;  /* 0x000000163d3d7211 */ /* 0x000fe200078fdaff */
[----:B------:R-:W-:Y:S04]  /*5010*/  STS [R54+0x8c0], R57 ;  /* 0x0008c03936007388 */ /* 0x000fe80000000800 */
[----:B------:R4:W-:Y:S01]  /*5020*/  STS [R55+0x940], R58 ;  /* 0x0009403a37007388 */ /* 0x0009e20000000800 */
[----:B---3--:R-:W-:-:S03]  /*5030*/  IADD3 R145, R22, 0x100, RZ ;  /* 0x0000010016917810 */ /* 0x008fc60007ffe0ff */
[----:B------:R3:W-:Y:S01]  /*5040*/  STS [R56+0x9c0], R59 ;  /* 0x0009c03b38007388 */ /* 0x0007e20000000800 */
[C---:B0-----:R-:W-:Y:S01]  /*5050*/  @P1 FFMA.FTZ R11, R10.reuse, R66, R11 ;  /* 0x000000420a0b1223 */ /* 0x041fe2000001000b */
[----:B------:R-:W-:Y:S01]  /*5060*/  LEA.HI.SX32 R145, R145, R22, 0x1b ;  /* 0x0000001691917211 */ /* 0x000fe200078fdaff */
[----:B-1----:R-:W-:Y:S02]  /*5070*/  @P1 FMUL.FTZ R10, R10, R67 ;  /* 0x000000430a0a1220 */ /* 0x002fe40000410000 */
[----:B----4-:R-:W-:Y:S01]  /*5080*/  IMAD.SHL.U32 R58, R60, 0x4, RZ ;  /* 0x000000043c3a7824 */ /* 0x010fe200078e00ff */
[----:B------:R-:W-:Y:S02]  /*5090*/  SHF.L.U32 R60, R61, 0x2, RZ ;  /* 0x000000023d3c7819 */ /* 0x000fe400000006ff */
[----:B---3--:R-:W-:Y:S02]  /*50a0*/  SHF.L.U32 R59, R69, 0x2, RZ ;  /* 0x00000002453b7819 */ /* 0x008fe400000006ff */
[----:B------:R-:W-:-:S02]  /*50b0*/  IADD3 R69, R22, 0x120, RZ ;  /* 0x0000012016457810 */ /* 0x000fc40007ffe0ff */
[C---:B------:R-:W-:Y:S02]  /*50c0*/  IADD3 R61, R22.reuse, 0x140, RZ ;  /* 0x00000140163d7810 */ /* 0x040fe40007ffe0ff */
[-C--:B------:R-:W-:Y:S01]  /*50d0*/  LEA.HI.SX32 R144, R69, R22.reuse, 0x1b ;  /* 0x0000001645907211 */ /* 0x080fe200078fdaff */
[----:B------:R-:W0:Y:S01]  /*50e0*/  SHFL.UP PT, R66, R11, 0x8, RZ ;  /* 0x050000000b427989 */ /* 0x000e2200000e00ff */
[----:B------:R-:W-:Y:S01]  /*50f0*/  LEA.HI.SX32 R69, R61, R22, 0x1b ;  /* 0x000000163d457211 */ /* 0x000fe200078fdaff */
[----:B------:R-:W-:Y:S02]  /*5100*/  IMAD.SHL.U32 R61, R145, 0x4, RZ ;  /* 0x00000004913d7824 */ /* 0x000fe400078e00ff */
[----:B------:R-:W1:Y:S01]  /*5110*/  SHFL.UP PT, R145, R10, 0x8, RZ ;  /* 0x050000000a917989 */ /* 0x000e6200000e00ff */
[----:B------:R-:W-:-:S04]  /*5120*/  IADD3 R169, R22, 0x80, RZ ;  /* 0x0000008016a97810 */ /* 0x000fc80007ffe0ff */
[----:B------:R-:W-:Y:S02]  /*5130*/  LEA.HI.SX32 R169, R169, R22, 0x1b ;  /* 0x00000016a9a97211 */ /* 0x000fe400078fdaff */
[C---:B------:R-:W-:Y:S02]  /*5140*/  ISETP.GE.AND P1, PT, R22.reuse, 0x8, PT ;  /* 0x000000081600780c */ /* 0x040fe40003f26270 */
[----:B------:R-:W-:Y:S02]  /*5150*/  SHF.L.U32 R57, R169, 0x2, RZ ;  /* 0x00000002a9397819 */ /* 0x000fe400000006ff */
[----:B------:R-:W-:-:S03]  /*5160*/  IADD3 R171, R22, 0x160, RZ ;  /* 0x0000016016ab7810 */ /* 0x000fc60007ffe0ff */
[----:B--2---:R2:W-:Y:S01]  /*5170*/  STS [R57+0xa40], R62 ;  /* 0x000a403e39007388 */ /* 0x0045e20000000800 */
[----:B------:R-:W-:-:S03]  /*5180*/  LEA.HI.SX32 R171, R171, R22, 0x1b ;  /* 0x00000016abab7211 */ /* 0x000fc600078fdaff */
[----:B------:R3:W-:Y:S04]  /*5190*/  STS [R58+0xac0], R63 ;  /* 0x000ac03f3a007388 */ /* 0x0007e80000000800 */
[----:B------:R-:W-:Y:S01]  /*51a0*/  STS [R59+0xb40], R68 ;  /* 0x000b40443b007388 */ /* 0x000fe20000000800 */
[----:B--2---:R-:W-:-:S03]  /*51b0*/  SHF.L.U32 R62, R144, 0x2, RZ ;  /* 0x00000002903e7819 */ /* 0x004fc600000006ff */
[----:B------:R-:W-:Y:S01]  /*51c0*/  STS [R60+0xbc0], R65 ;  /* 0x000bc0413c007388 */ /* 0x000fe20000000800 */
[----:B---3--:R-:W-:-:S03]  /*51d0*/  SHF.L.U32 R63, R69, 0x2, RZ ;  /* 0x00000002453f7819 */ /* 0x008fc600000006ff */
[----:B------:R-:W-:Y:S01]  /*51e0*/  STS [R61+0xc40], R12 ;  /* 0x000c400c3d007388 */ /* 0x000fe20000000800 */
[----:B0-----:R-:W-:-:S03]  /*51f0*/  @P1 FFMA.FTZ R11, R10, R66, R11 ;  /* 0x000000420a0b1223 */ /* 0x001fc6000001000b */
[----:B------:R-:W-:Y:S01]  /*5200*/  STS [R62+0xcc0], R13 ;  /* 0x000cc00d3e007388 */ /* 0x000fe20000000800 */
[----:B-1----:R-:W-:-:S03]  /*5210*/  @P1 FMUL.FTZ R10, R10, R145 ;  /* 0x000000910a0a1220 */ /* 0x002fc60000410000 */
[----:B------:R0:W-:Y:S04]  /*5220*/  STS [R63+0xd40], R64 ;  /* 0x000d40403f007388 */ /* 0x0001e80000000800 */
[----:B------:R-:W1:Y:S01]  /*5230*/  SHFL.UP PT, R144, R11, 0x10, RZ ;  /* 0x060000000b907989 */ /* 0x000e6200000e00ff */
[----:B0-----:R-:W-:-:S05]  /*5240*/  IMAD.SHL.U32 R64, R171, 0x4, RZ ;  /* 0x00000004ab407824 */ /* 0x001fca00078e00ff */
[----:B------:R-:W-:Y:S04]  /*5250*/  STS [R64+0xdc0], R137 ;  /* 0x000dc08940007388 */ /* 0x000fe80000000800 */
[----:B------:R-:W0:Y:S01]  /*5260*/  SHFL.UP PT, R137, R10, 0x10, RZ ;  /* 0x060000000a897989 */ /* 0x000e2200000e00ff */
[C---:B------:R-:W-:Y:S02]  /*5270*/  IADD3 R169, R22.reuse, 0x180, RZ ;  /* 0x0000018016a97810 */ /* 0x040fe40007ffe0ff */
[C---:B------:R-:W-:Y:S02]  /*5280*/  IADD3 R67, R22.reuse, 0x1a0, RZ ;  /* 0x000001a016437810 */ /* 0x040fe40007ffe0ff */
[C---:B------:R-:W-:Y:S02]  /*5290*/  IADD3 R65, R22.reuse, 0x1c0, RZ ;  /* 0x000001c016417810 */ /* 0x040fe40007ffe0ff */
[----:B------:R-:W-:-:S02]  /*52a0*/  IADD3 R69, R22, 0x1e0, RZ ;  /* 0x000001e016457810 */ /* 0x000fc40007ffe0ff */
[-C--:B------:R-:W-:Y:S02]  /*52b0*/  LEA.HI.SX32 R169, R169, R22.reuse, 0x1b ;  /* 0x00000016a9a97211 */ /* 0x080fe400078fdaff */
[-C--:B------:R-:W-:Y:S02]  /*52c0*/  LEA.HI.SX32 R67, R67, R22.reuse, 0x1b ;  /* 0x0000001643437211 */ /* 0x080fe400078fdaff */
[-C--:B------:R-:W-:Y:S02]  /*52d0*/  LEA.HI.SX32 R68, R65, R22.reuse, 0x1b ;  /* 0x0000001641447211 */ /* 0x080fe400078fdaff */
[----:B------:R-:W-:Y:S01]  /*52e0*/  ISETP.GE.AND P1, PT, R22, 0x10, PT ;  /* 0x000000101600780c */ /* 0x000fe20003f26270 */
[----:B------:R-:W-:Y:S01]  /*52f0*/  HFMA2.MMA R12, -RZ, RZ, 1.875, 0 ;  /* 0x3f800000ff0c7435 */ /* 0x000fe200000001ff */
[----:B------:R-:W-:Y:S02]  /*5300*/  LEA.HI.SX32 R69, R69, R22, 0x1b ;  /* 0x0000001645457211 */ /* 0x000fe400078fdaff */
[----:B------:R-:W-:Y:S01]  /*5310*/  SHF.L.U32 R65, R169, 0x2, RZ ;  /* 0x00000002a9417819 */ /* 0x000fe200000006ff */
[----:B------:R-:W-:Y:S01]  /*5320*/  IMAD.SHL.U32 R68, R68, 0x4, RZ ;  /* 0x0000000444447824 */ /* 0x000fe200078e00ff */
[----:B------:R-:W-:Y:S01]  /*5330*/  SHF.L.U32 R67, R67, 0x2, RZ ;  /* 0x0000000243437819 */ /* 0x000fe200000006ff */
[----:B------:R-:W-:Y:S01]  /*5340*/  IMAD.MOV.U32 R13, RZ, RZ, RZ ;  /* 0x000000ffff0d7224 */ /* 0x000fe200078e00ff */
[----:B------:R-:W-:Y:S01]  /*5350*/  SHF.L.U32 R69, R69, 0x2, RZ ;  /* 0x0000000245457819 */ /* 0x000fe200000006ff */
[----:B------:R-:W-:Y:S01]  /*5360*/  STS [R65+0xe40], R110 ;  /* 0x000e406e41007388 */ /* 0x000fe20000000800 */
[----:B------:R-:W-:-:S03]  /*5370*/  SHF.L.U32 R169, R131, 0x3, RZ ;  /* 0x0000000383a97819 */ /* 0x000fc600000006ff */
[----:B------:R-:W-:Y:S01]  /*5380*/  STS [R67+0xec0], R108 ;  /* 0x000ec06c43007388 */ /* 0x000fe20000000800 */
[----:B-1----:R-:W-:-:S03]  /*5390*/  @P1 FFMA.FTZ R11, R10, R144, R11 ;  /* 0x000000900a0b1223 */ /* 0x002fc6000001000b */
[----:B------:R1:W-:Y:S01]  /*53a0*/  STS [R68+0xf40], R15 ;  /* 0x000f400f44007388 */ /* 0x0003e20000000800 */
[----:B0-----:R-:W-:-:S03]  /*53b0*/  @P1 FMUL.FTZ R10, R10, R137 ;  /* 0x000000890a0a1220 */ /* 0x001fc60000410000 */
[----:B------:R-:W-:Y:S01]  /*53c0*/  STS [R69+0xfc0], R14 ;  /* 0x000fc00e45007388 */ /* 0x000fe20000000800 */
[----:B------:R-:W-:-:S06]  /*53d0*/  NOP ;  /* 0x0000000000007918 */ /* 0x000fcc0000000000 */
[----:B------:R-:W0:Y:S01]  /*53e0*/  @!P0 LDS.64 R12, [R169+0x10a0] ;  /* 0x0010a000a90c8984 */ /* 0x000e220000000a00 */
[C---:B-1----:R-:W-:Y:S02]  /*53f0*/  SHF.L.U32 R15, R22.reuse, 0x4, RZ ;  /* 0x00000004160f7819 */ /* 0x042fe400000006ff */
[----:B------:R-:W-:Y:S02]  /*5400*/  ISETP.NE.AND P1, PT, R22, 0x1f, PT ;  /* 0x0000001f1600780c */ /* 0x000fe40003f25270 */
[----:B------:R-:W-:-:S05]  /*5410*/  LEA.HI.SX32 R15, R15, R15, 0x1b ;  /* 0x0000000f0f0f7211 */ /* 0x000fca00078fdaff */
[----:B------:R-:W-:-:S05]  /*5420*/  IMAD.SHL.U32 R66, R15, 0x4, RZ ;  /* 0x000000040f427824 */ /* 0x000fca00078e00ff */
        /* <DEDUP_REMOVED lines=16> */
[----:B------:R-:W-:Y:S04]  /*5530*/  @!P1 STS.64 [0x1080], R10 ;  /* 0x0010800aff009388 */ /* 0x000fe80000000a00 */
[----:B------:R-:W-:Y:S01]  /*5540*/  BAR.SYNC.DEFER_BLOCKING 0x0 ;  /* 0x0000000000007b1d */ /* 0x000fe20000010000 */
[----:B------:R-:W-:-:S13]  /*5550*/  ISETP.NE.AND P2, PT, R22, RZ, PT ;  /* 0x000000ff1600720c */ /* 0x000fda0003f45270 */
[----:B0-----:R-:W-:Y:S04]  /*5560*/  @!P2 STS.64 [0x1090], R12 ;  /* 0x0010900cff00a388 */ /* 0x001fe80000000a00 */
        /* <DEDUP_REMOVED lines=21> */
[C---:B------:R-:W-:Y:S02]  /*56c0*/  FFMA.FTZ R15, R14.reuse, R13, R15 ;  /* 0x0000000d0e0f7223 */ /* 0x040fe4000001000f */
        /* <DEDUP_REMOVED lines=11> */
.L_x_4322:
[----:B------:R-:W-:Y:S05]  /*5780*/  BSYNC B0 ;  /* 0x0000000000007941 */ /* 0x000fea0003800000 */
.L_x_4321:
        /* <DEDUP_REMOVED lines=25> */
.L_x_4320:
[----:B------:R-:W-:Y:S01]  /*5920*/  BAR.SYNC.DEFER_BLOCKING 0x0 ;  /* 0x0000000000007b1d */ /* 0x000fe20000010000 */
[----:B------:R-:W-:Y:S01]  /*5930*/  ISETP.NE.AND P0, PT, R21, RZ, PT ;  /* 0x000000ff1500720c */ /* 0x000fe20003f05270 */
[----:B------:R-:W-:Y:S02]  /*5940*/  IMAD R12, R142, c[0x0][0x200], RZ ;  /* 0x000080008e0c7a24 */ /* 0x000fe400078e02ff */
[C---:B0-----:R-:W-:Y:S02]  /*5950*/  IMAD.WIDE.U32 R10, R19.reuse, c[0x0][0x200], RZ ;  /* 0x00008000130a7a25 */ /* 0x041fe400078e00ff */
[----:B------:R-:W-:Y:S02]  /*5960*/  BSSY B0, `(.L_x_4324) ;  /* 0x0000035000007945 */ /* 0x000fe40003800000 */
[----:B------:R-:W-:-:S04]  /*5970*/  IMAD R15, R19, c[0x0][0x204], R12 ;  /* 0x00008100130f7a24 */ /* 0x000fc800078e020c */
[----:B------:R-:W-:Y:S01]  /*5980*/  IMAD.IADD R89, R11, 0x1, R15 ;  /* 0x000000010b597824 */ /* 0x000fe200078e020f */
        /* <DEDUP_REMOVED lines=50> */
.L_x_4325:
[----:B------:R-:W-:Y:S05]  /*5cb0*/  BSYNC B0 ;  /* 0x0000000000007941 */ /* 0x000fea0003800000 */
.L_x_4324:
[----:B------:R-:W-:Y:S01]  /*5cc0*/  MOV R12, R10 ;  /* 0x0000000a000c7202 */ /* 0x000fe20000000f00 */
[----:B------:R-:W-:Y:S01]  /*5cd0*/  HFMA2.MMA R11, -RZ, RZ, 0, 2.384185791015625e-07 ;  /* 0x00000004ff0b7435 */ /* 0x000fe200000001ff */
[----:B------:R-:W-:Y:S01]  /*5ce0*/  MOV R13, R89 ;  /* 0x00000059000d7202 */ /* 0x000fe20000000f00 */
[----:B------:R-:W-:Y:S01]  /*5cf0*/  IMAD R53, R17, c[0x0][0x208], RZ ;  /* 0x0000820011357a24 */ /* 0x000fe200078e02ff */
[-C--:B------:R-:W-:Y:S01]  /*5d00*/  ISETP.GE.AND P2, PT, R32, R87.reuse, PT ;  /* 0x000000572000720c */ /* 0x080fe20003f46270 */
[----:B0-----:R-:W-:Y:S01]  /*5d10*/  IMAD.SHL.U32 R15, R23, 0x200, RZ ;  /* 0x00000200170f7824 */ /* 0x001fe200078e00ff */
        /* <DEDUP_REMOVED lines=14> */
[----:B------:R-:W-:Y:S01]  /*5e00*/  IADD3 R23, R23, 0x1, RZ ;  /* 0x0000000117177810 */ /* 0x000fe20007ffe0ff */
[----:B------:R-:W-:Y:S01]  /*5e10*/  @!P2 STG.E [R10.64+0x80], R73 ;  /* 0x000080490a00a986 */ /* 0x000fe2000c101904 */
[----:B------:R-:W-:-:S03]  /*5e20*/  ISETP.GE.AND P2, PT, R36, R87, PT ;  /* 0x000000572400720c */ /* 0x000fc60003f46270 */
[----:B------:R-:W-:Y:S01]  /*5e30*/  @!P5 STG.E [R10.64+0x380], R79 ;  /* 0x0003804f0a00d986 */ /* 0x000fe2000c101904 */
[----:B------:R-:W-:-:S03]  /*5e40*/  ISETP.GE.AND P5, PT, R46, R87, PT ;  /* 0x000000572e00720c */ /* 0x000fc60003fa6270 */
[----:B------:R-:W-:Y:S01]  /*5e50*/  @!P6 STG.E [R10.64+0x400], R61 ;  /* 0x0004003d0a00e986 */ /* 0x000fe2000c101904 */
        /* <DEDUP_REMOVED lines=18> */
[----:B0-----:R-:W-:Y:S01]  /*5f80*/  IADD3 R75, P1, R2, 0x800, RZ ;  /* 0x00000800024b7810 */ /* 0x001fe20007f3e0ff */
[----:B------:R-:W-:Y:S02]  /*5f90*/  IMAD.X R15, RZ, RZ, R5, P2 ;  /* 0x000000ffff0f7224 */ /* 0x000fe400010e0605 */
        /* <DEDUP_REMOVED lines=9> */
.L_x_4326:
[----:B------:R-:W-:Y:S05]  /*6030*/  EXIT ;  /* 0x000000000000794d */ /* 0x000fea0003800000 */
.L_x_4328:
        /* <DEDUP_REMOVED lines=12> */
.L_x_5438:


//--------------------- .text._Z25selective_scan_fwd_kernelI32Selective_Scan_fwd_kernel_traitsILi32ELi16ELi1ELb0ELb1ELb1ELb1EffEEv13SSMParamsBase --------------------------
	.section	.text._Z25selective_scan_fwd_kernelI32Selective_Scan_fwd_kernel_traitsILi32ELi16ELi1ELb0ELb1ELb1ELb1EffEEv13SSMParamsBase,"ax",@progbits
	.sectioninfo	@"SHI_REGISTERS=175"
	.align	128
        .global         _Z25selective_scan_fwd_kernelI32Selective_Scan_fwd_kernel_traitsILi32ELi16ELi1ELb0ELb1ELb1ELb1EffEEv13SSMParamsBase
        .type           _Z25selective_scan_fwd_kernelI32Selective_Scan_fwd_kernel_traitsILi32ELi16ELi1ELb0ELb1ELb1ELb1EffEEv13SSMParamsBase,@function
        .size           _Z25selective_scan_fwd_kernelI32Selective_Scan_fwd_kernel_traitsILi32ELi16ELi1ELb0ELb1ELb1ELb1EffEEv13SSMParamsBase,(.L_x_5439 - _Z25selective_scan_fwd_kernelI32Selective_Scan_fwd_kernel_traitsILi32ELi16ELi1ELb0ELb1ELb1ELb1EffEEv13SSMParamsBase)
        .other          _Z25selective_scan_fwd_kernelI32Selective_Scan_fwd_kernel_traitsILi32ELi16ELi1ELb0ELb1ELb1ELb1EffEEv13SSMParamsBase,@"STO_CUDA_ENTRY STV_DEFAULT"
_Z25selective_scan_fwd_kernelI32Selective_Scan_fwd_kernel_traitsILi32ELi16ELi1ELb0ELb1ELb1ELb1EffEEv13SSMParamsBase:
.text._Z25selective_scan_fwd_kernelI32Selective_Scan_fwd_kernel_traitsILi32ELi16ELi1ELb0ELb1ELb1ELb1EffEEv13SSMParamsBase:
        /* <DEDUP_REMOVED lines=8> */
[----:B------:R-:W-:Y:S01]  /*0080*/  ISETP.NE.AND.EX P0, PT, RZ, c[0x0][0x23c], PT, P0 ;  /* 0x00008f00ff007a0c */ /* 0x000fe20003f05300 */
[----:B------:R-:W-:Y:S01]  /*0090*/  IMAD.MOV.U32 R18, RZ, RZ, RZ ;  /* 0x000000ffff127224 */ /* 0x000fe200078e00ff */
        /* <DEDUP_REMOVED lines=14> */
[----:B0-----:R-:W-:-:S02]  /*0180*/  SHF.R.S32.HI R142, RZ, 0x1f, R19 ;  /* 0x0000001fff8e7819 */ /* 0x001fc40000011413 */
[----:B---3--:R-:W-:-:S03]  /*0190*/  IADD3 R10, RZ, -R7, RZ ;  /* 0x80000007ff0a7210 */ /* 0x008fc60007ffe0ff */
        /* <DEDUP_REMOVED lines=11> */
[----:B------:R-:W-:Y:S01]  /*0250*/  @!P1 IADD3 R2, R2, -R9, RZ ;  /* 0x8000000902029210 */ /* 0x000fe20007ffe0ff */
[----:B------:R-:W-:Y:S06]  /*0260*/  @!P0 EXIT ;  /* 0x000000000000894d */ /* 0x000fec0003800000 */
[----:B------:R-:W0:Y:S01]  /*0270*/  S2R R21, SR_TID.X ;  /* 0x0000000000157919 */ /* 0x000e220000002100 */
[----:B------:R-:W-:Y:S01]  /*0280*/  ISETP.GE.U32.AND P0, PT, R2, R9, PT ;  /* 0x000000090200720c */ /* 0x000fe20003f06070 */
[----:B------:R-:W-:Y:S01]  /*0290*/  IMAD R5, R17, c[0x0][0x1d8], RZ ;  /* 0x0000760011057a24 */ /* 0x000fe200078e02ff */
[----:B------:R-:W-:Y:S01]  /*02a0*/  LOP3.LUT R10, R0, c[0x0][0x178], RZ, 0x3c, !PT ;  /* 0x00005e00000a7a12 */ /* 0x000fe200078e3cff */
[----:B------:R-:W-:Y:S01]  /*02b0*/  IMAD.IADD R7, R7, 0x1, R3 ;  /* 0x0000000107077824 */ /* 0x000fe200078e0203 */
[----:B------:R-:W-:Y:S01]  /*02c0*/  @!P1 IADD3 R8, R8, 0x1, RZ ;  /* 0x0000000108089810 */ /* 0x000fe20007ffe0ff */
[----:B------:R-:W-:Y:S01]  /*02d0*/  IMAD.WIDE.U32 R2, R0, c[0x0][0x1d8], RZ ;  /* 0x0000760000027a25 */ /* 0x000fe200078e00ff */
[----:B------:R-:W-:Y:S02]  /*02e0*/  ISETP.GE.AND P2, PT, R10, RZ, PT ;  /* 0x000000ff0a00720c */ /* 0x000fe40003f46270 */
[----:B------:R-:W-:Y:S01]  /*02f0*/  ISETP.NE.AND P1, PT, RZ, c[0x0][0x178], PT ;  /* 0x00005e00ff007a0c */ /* 0x000fe20003f25270 */
[----:B------:R-:W-:-:S02]  /*0300*/  IMAD R9, R0, c[0x0][0x1dc], R5 ;  /* 0x0000770000097a24 */ /* 0x000fc400078e0205 */
[----:B------:R-:W-:Y:S02]  /*0310*/  IMAD R11, R17, c[0x0][0x1e8], RZ ;  /* 0x00007a00110b7a24 */ /* 0x000fe400078e02ff */
[----:B------:R-:W-:Y:S01]  /*0320*/  @P0 IADD3 R8, R8, 0x1, RZ ;  /* 0x0000000108080810 */ /* 0x000fe20007ffe0ff */
[C---:B------:R-:W-:Y:S01]  /*0330*/  IMAD.WIDE.U32 R4, R0.reuse, c[0x0][0x1e8], RZ ;  /* 0x00007a0000047a25 */ /* 0x040fe200078e00ff */
[----:B------:R-:W-:Y:S02]  /*0340*/  IADD3 R3, R3, R9, RZ ;  /* 0x0000000903037210 */ /* 0x000fe40007ffe0ff */
[----:B------:R-:W-:Y:S01]  /*0350*/  MOV R13, R8 ;  /* 0x00000008000d7202 */ /* 0x000fe20000000f00 */
[----:B------:R-:W-:Y:S02]  /*0360*/  IMAD R11, R0, c[0x0][0x1ec], R11 ;  /* 0x00007b00000b7a24 */ /* 0x000fe400078e020b */
[----:B------:R-:W-:Y:S01]  /*0370*/  IMAD.WIDE.U32 R2, R19, c[0x0][0x1d0], R2 ;  /* 0x0000740013027a25 */ /* 0x000fe200078e0002 */
[----:B0-----:R-:W-:-:S03]  /*0380*/  LOP3.LUT R20, R21, 0x1f, RZ, 0xc0, !PT ;  /* 0x0000001f15147812 */ /* 0x001fc600078ec0ff */
[----:B------:R-:W-:Y:S01]  /*0390*/  IMAD R12, R142, c[0x0][0x1b0], RZ ;  /* 0x00006c008e0c7a24 */ /* 0x000fe200078e02ff */
[----:B------:R-:W-:Y:S01]  /*03a0*/  SHF.L.U32 R33, R21, 0x4, RZ ;  /* 0x0000000415217819 */ /* 0x000fe200000006ff */
[----:B------:R-:W-:Y:S01]  /*03b0*/  @!P2 IMAD.MOV R13, RZ, RZ, -R13 ;  /* 0x000000ffff0da224 */ /* 0x000fe200078e0a0d */
[----:B------:R-:W-:Y:S01]  /*03c0*/  @!P1 LOP3.LUT R13, RZ, c[0x0][0x178], RZ, 0x33, !PT ;  /* 0x00005e00ff0d9a12 */ /* 0x000fe200078e33ff */
[----:B------:R-:W-:Y:S01]  /*03d0*/  IMAD R9, R19, c[0x0][0x1b4], R12 ;  /* 0x00006d0013097a24 */ /* 0x000fe200078e020c */
[----:B------:R-:W-:Y:S01]  /*03e0*/  LOP3.LUT R8, R20, 0xfffffe00, R33, 0xf8, !PT ;  /* 0xfffffe0014087812 */ /* 0x000fe200078ef821 */
[----:B------:R-:W-:Y:S01]  /*03f0*/  IMAD R12, R142, c[0x0][0x1d0], RZ ;  /* 0x000074008e0c7a24 */ /* 0x000fe200078e02ff */
[----:B------:R-:W-:Y:S01]  /*0400*/  IADD3 R5, R5, R11, RZ ;  /* 0x0000000b05057210 */ /* 0x000fe20007ffe0ff */
[C---:B------:R-:W-:Y:S01]  /*0410*/  IMAD.WIDE.U32 R10, R19.reuse, c[0x0][0x1b0], RZ ;  /* 0x00006c00130a7a25 */ /* 0x040fe200078e00ff */
[----:B------:R-:W-:Y:S02]  /*0420*/  IADD3 R15, P0, R8, R2, RZ ;  /* 0x00000002080f7210 */ /* 0x000fe40007f1e0ff */
        /* <DEDUP_REMOVED lines=8> */
[----:B------:R-:W-:Y:S01]  /*04b0*/  IMAD R24, R2, c[0x0][0x1c8], RZ ;  /* 0x0000720002187a24 */ /* 0x000fe200078e02ff */
[----:B------:R-:W-:Y:S01]  /*04c0*/  IADD3 R29, R33, 0x3, RZ ;  /* 0x00000003211d7810 */ /* 0x000fe20007ffe0ff */
[----:B------:R-:W-:Y:S01]  /*04d0*/  IMAD R14, R142, c[0x0][0x1e0], RZ ;  /* 0x000078008e0e7a24 */ /* 0x000fe200078e02ff */
[----:B------:R-:W-:Y:S01]  /*04e0*/  IADD3.X R4, R9, R3, R23, P0, !PT ;  /* 0x0000000309047210 */ /* 0x000fe200007fe417 */
[----:B------:R-:W-:Y:S01]  /*04f0*/  IMAD R22, R2, c[0x0][0x1a8], RZ ;  /* 0x00006a0002167a24 */ /* 0x000fe200078e02ff */
[----:B------:R-:W-:Y:S01]  /*0500*/  LEA R12, P0, R15, c[0x0][0x240], 0x2 ;  /* 0x000090000f0c7a11 */ /* 0x000fe200078010ff */
[----:B------:R-:W-:Y:S01]  /*0510*/  IMAD R23, R13, c[0x0][0x1cc], R24 ;  /* 0x000073000d177a24 */ /* 0x000fe200078e0218 */
[----:B------:R-:W-:Y:S01]  /*0520*/  LEA R76, P2, R77, c[0x0][0x248], 0x2 ;  /* 0x000092004d4c7a11 */ /* 0x000fe200078410ff */
[----:B------:R-:W-:Y:S01]  /*0530*/  IMAD R25, R19, c[0x0][0x1e4], R14 ;  /* 0x0000790013197a24 */ /* 0x000fe200078e020e */
[----:B------:R-:W0:Y:S01]  /*0540*/  S2R R24, SR_LANEID ;  /* 0x0000000000187919 */ /* 0x000e220000000000 */
[----:B------:R-:W-:Y:S01]  /*0550*/  IMAD.WIDE.U32 R2, R13, c[0x0][0x1a8], R6 ;  /* 0x00006a000d027a25 */ /* 0x000fe200078e0006 */
[----:B------:R-:W-:-:S02]  /*0560*/  LEA.HI.X R15, R15, c[0x0][0x244], R4, 0x2, P0 ;  /* 0x000091000f0f7a11 */ /* 0x000fc400000f1404 */
[----:B------:R-:W-:Y:S01]  /*0570*/  IADD3.X R14, R9, R5, R25, P1, !PT ;  /* 0x00000005090e7210 */ /* 0x000fe20000ffe419 */
[C---:B------:R-:W-:Y:S01]  /*0580*/  IMAD R7, R13.reuse, c[0x0][0x1ac], R22 ;  /* 0x00006b000d077a24 */ /* 0x040fe200078e0216 */
[----:B------:R-:W-:Y:S01]  /*0590*/  LEA R25, P0, R2, c[0x0][0x228], 0x2 ;  /* 0x00008a0002197a11 */ /* 0x000fe200078010ff */
[----:B------:R-:W-:Y:S01]  /*05a0*/  IMAD.WIDE.U32 R4, R13, c[0x0][0x1c8], R10 ;  /* 0x000072000d047a25 */ /* 0x000fe200078e000a */
[----:B------:R-:W-:Y:S02]  /*05b0*/  IADD3 R30, R33, 0x4, RZ ;  /* 0x00000004211e7810 */ /* 0x000fe40007ffe0ff */
[----:B------:R-:W-:Y:S01]  /*05c0*/  IADD3 R3, R3, R7, RZ ;  /* 0x0000000703037210 */ /* 0x000fe20007ffe0ff */
[----:B------:R-:W-:Y:S01]  /*05d0*/  IMAD.WIDE.U32 R6, R0, c[0x0][0x180], RZ ;  /* 0x0000600000067a25 */ /* 0x000fe200078e00ff */
[----:B------:R-:W-:Y:S02]  /*05e0*/  LEA R49, P1, R4, c[0x0][0x230], 0x2 ;  /* 0x00008c0004317a11 */ /* 0x000fe400078210ff */
[----:B------:R-:W-:Y:S01]  /*05f0*/  LEA.HI.X R22, R2, c[0x0][0x22c], R3, 0x2, P0 ;  /* 0x00008b0002167a11 */ /* 0x000fe200000f1403 */
[----:B------:R-:W-:Y:S01]  /*0600*/  IMAD R3, R17, c[0x0][0x180], RZ ;  /* 0x0000600011037a24 */ /* 0x000fe200078e02ff */
[----:B------:R-:W-:Y:S01]  /*0610*/  IADD3 R23, R5, R23, RZ ;  /* 0x0000001705177210 */ /* 0x000fe20007ffe0ff */
[----:B------:R-:W-:Y:S01]  /*0620*/  IMAD R2, R19, c[0x0][0x164], R0 ;  /* 0x0000590013027a24 */ /* 0x000fe200078e0200 */
[C---:B------:R-:W-:Y:S01]  /*0630*/  IADD3 R31, R33.reuse, 0x5, RZ ;  /* 0x00000005211f7810 */ /* 0x040fe20007ffe0ff */
[----:B------:R-:W-:Y:S01]  /*0640*/  IMAD R3, R0, c[0x0][0x184], R3 ;  /* 0x0000610000037a24 */ /* 0x000fe200078e0203 */
[----:B------:R-:W-:Y:S01]  /*0650*/  IADD3 R32, R33, 0xe, RZ ;  /* 0x0000000e21207810 */ /* 0x000fe20007ffe0ff */
[----:B------:R-:W-:Y:S01]  /*0660*/  IMAD R2, R2, c[0x0][0x174], RZ ;  /* 0x00005d0002027a24 */ /* 0x000fe200078e02ff */
[----:B------:R-:W-:Y:S01]  /*0670*/  LEA.HI.X R77, R77, c[0x0][0x24c], R14, 0x2, P2 ;  /* 0x000093004d4d7a11 */ /* 0x000fe200010f140e */
[----:B------:R-:W-:Y:S01]  /*0680*/  IMAD.MOV.U32 R50, RZ, RZ, RZ ;  /* 0x000000ffff327224 */ /* 0x000fe200078e00ff */
[----:B------:R-:W-:Y:S01]  /*0690*/  LEA.HI.X R23, R4, c[0x0][0x234], R23, 0x2, P1 ;  /* 0x00008d0004177a11 */ /* 0x000fe200008f1417 */
[----:B------:R-:W-:Y:S01]  /*06a0*/  IMAD R26, R2, c[0x0][0x16c], RZ ;  /* 0x00005b00021a7a24 */ /* 0x000fe200078e02ff */
[----:B------:R-:W-:-:S02]  /*06b0*/  IADD3 R33, R33, 0xf, RZ ;  /* 0x0000000f21217810 */ /* 0x000fc40007ffe0ff */
[----:B------:R-:W-:Y:S02]  /*06c0*/  IADD3 R35, R7, R3, RZ ;  /* 0x0000000307237210 */ /* 0x000fe40007ffe0ff */
        /* <DEDUP_REMOVED lines=14> */
[----:B0-----:R-:W-:Y:S02]  /*07b0*/  LOP3.LUT R48, R8, 0x1e0, RZ, 0xfc, !PT ;  /* 0x000001e008307812 */ /* 0x001fe400078efcff */
.L_x_4370:
[----:B------:R-:W-:Y:S01]  /*07c0*/  BAR.SYNC.DEFER_BLOCKING 0x0 ;  /* 0x0000000000007b1d */ /* 0x000fe20000010000 */
[----:B------:R-:W-:Y:S01]  /*07d0*/  MOV R55, 0xfffffe00 ;  /* 0xfffffe0000377802 */ /* 0x000fe20000000f00 */
[----:B------:R-:W-:Y:S01]  /*07e0*/  CS2R R2, SRZ ;  /* 0x0000000000027805 */ /* 0x000fe2000001ff00 */
[----:B------:R-:W-:Y:S01]  /*07f0*/  IMAD.MOV.U32 R4, RZ, RZ, R12 ;  /* 0x000000ffff047224 */ /* 0x000fe200078e000c */
[----:B------:R-:W-:-:S02]  /*0800*/  MOV R5, R15 ;  /* 0x0000000f00057202 */ /* 0x000fc40000000f00 */
[----:B------:R-:W-:-:S05]  /*0810*/  IMAD R55, R50, R55, c[0x0][0x168] ;  /* 0x00005a0032377624 */ /* 0x000fca00078e0237 */
[-C--:B------:R-:W-:Y:S02]  /*0820*/  ISETP.GE.AND P0, PT, R8, R55.reuse, PT ;  /* 0x000000370800720c */ /* 0x080fe40003f06270 */
[-C--:B------:R-:W-:Y:S02]  /*0830*/  ISETP.GE.AND P1, PT, R34, R55.reuse, PT ;  /* 0x000000372200720c */ /* 0x080fe40003f26270 */
[-C--:B------:R-:W-:Y:S02]  /*0840*/  ISETP.GE.AND P2, PT, R36, R55.reuse, PT ;  /* 0x000000372400720c */ /* 0x080fe40003f46270 */
[-C--:B------:R-:W-:Y:S02]  /*0850*/  ISETP.GE.AND P3, PT, R37, R55.reuse, PT ;  /* 0x000000372500720c */ /* 0x080fe40003f66270 */
[----:B------:R-:W-:-:S05]  /*0860*/  ISETP.GE.AND P4, PT, R38, R55, PT ;  /* 0x000000372600720c */ /* 0x000fca0003f86270 */
[----:B------:R-:W2:Y:S01]  /*0870*/  @!P0 LDG.E R2, [R4.64] ;  /* 0x0000000404028981 */ /* 0x000ea2000c1e1900 */
[----:B------:R-:W-:Y:S01]  /*0880*/  ISETP.GE.AND P0, PT, R53, R55, PT ;  /* 0x000000373500720c */ /* 0x000fe20003f06270 */
[----:B------:R-:W-:Y:S01]  /*0890*/  CS2R R12, SRZ ;  /* 0x00000000000c7805 */ /* 0x000fe2000001ff00 */
[----:B-1----:R-:W-:Y:S01]  /*08a0*/  CS2R R10, SRZ ;  /* 0x00000000000a7805 */ /* 0x002fe2000001ff00 */
[----:B------:R-:W-:-:S04]  /*08b0*/  CS2R R14, SRZ ;  /* 0x00000000000e7805 */ /* 0x000fc8000001ff00 */
[----:B------:R-:W3:Y:S01]  /*08c0*/  @!P1 LDG.E R13, [R4.64+0x100] ;  /* 0x00010004040d9981 */ /* 0x000ee2000c1e1900 */
[----:B------:R-:W-:-:S03]  /*08d0*/  ISETP.GE.AND P1, PT, R40, R55, PT ;  /* 0x000000372800720c */ /* 0x000fc60003f26270 */
[----:B------:R-:W4:Y:S01]  /*08e0*/  @!P2 LDG.E R11, [R4.64+0x180] ;  /* 0x00018004040ba981 */ /* 0x000f22000c1e1900 */
[----:B------:R-:W-:-:S03]  /*08f0*/  ISETP.GE.AND P2, PT, R41, R55, PT ;  /* 0x000000372900720c */ /* 0x000fc60003f46270 */
[----:B------:R-:W3:Y:S01]  /*0900*/  @!P0 LDG.E R3, [R4.64+0x80] ;  /* 0x0000800404038981 */ /* 0x000ee2000c1e1900 */
[-C--:B------:R-:W-:Y:S01]  /*0910*/  ISETP.GE.AND P0, PT, R39, R55.reuse, PT ;  /* 0x000000372700720c */ /* 0x080fe20003f06270 */
[----:B------:R-:W-:Y:S02]  /*0920*/  HFMA2.MMA R65, -RZ, RZ, 0, 0 ;  /* 0x00000000ff417435 */ /* 0x000fe400000001ff */
        /* <DEDUP_REMOVED lines=26> */
[C---:B------:R-:W-:Y:S02]  /*0ad0*/  IADD3 R63, R24.reuse, 0x80, RZ ;  /* 0x00000080183f7810 */ /* 0x040fe40007ffe0ff */
[C---:B------:R-:W-:Y:S02]  /*0ae0*/  IADD3 R69, R24.reuse, 0xa0, RZ ;  /* 0x000000a018457810 */ /* 0x040fe40007ffe0ff */
[-C--:B------:R-:W-:Y:S02]  /*0af0*/  LEA.HI.SX32 R59, R59, R24.reuse, 0x1b ;  /* 0x000000183b3b7211 */ /* 0x080fe400078fdaff */
[----:B------:R-:W-:-:S02]  /*0b00*/  LEA.HI.SX32 R51, R24, R24, 0x1b ;  /* 0x0000001818337211 */ /* 0x000fc400078fdaff */
[-C--:B------:R-:W-:Y:S02]  /*0b10*/  LEA.HI.SX32 R57, R57, R24.reuse, 0x1b ;  /* 0x0000001839397211 */ /* 0x080fe400078fdaff */
[-C--:B------:R-:W-:Y:S02]  /*0b20*/  LEA.HI.SX32 R61, R61, R24.reuse, 0x1b ;  /* 0x000000183d3d7211 */ /* 0x080fe400078fdaff */
[-C--:B------:R-:W-:Y:S02]  /*0b30*/  LEA.HI.SX32 R63, R63, R24.reuse, 0x1b ;  /* 0x000000183f3f7211 */ /* 0x080fe400078fdaff */
[----:B------:R-:W-:Y:S01]  /*0b40*/  LEA.HI.SX32 R69, R69, R24, 0x1b ;  /* 0x0000001845457211 */ /* 0x000fe200078fdaff */
[----:B------:R-:W-:Y:S01]  /*0b50*/  IMAD.SHL.U32 R52, R59, 0x4, RZ ;  /* 0x000000043b347824 */ /* 0x000fe200078e00ff */
[----:B------:R-:W-:Y:S02]  /*0b60*/  SHF.L.U32 R51, R51, 0x2, RZ ;  /* 0x0000000233337819 */ /* 0x000fe400000006ff */
[----:B------:R-:W-:Y:S01]  /*0b70*/  SHF.L.U32 R54, R57, 0x2, RZ ;  /* 0x0000000239367819 */ /* 0x000fe200000006ff */
[----:B------:R-:W-:Y:S01]  /*0b80*/  IMAD.SHL.U32 R57, R69, 0x4, RZ ;  /* 0x0000000445397824 */ /* 0x000fe200078e00ff */
[----:B------:R-:W-:-:S02]  /*0b90*/  SHF.L.U32 R56, R61, 0x2, RZ ;  /* 0x000000023d387819 */ /* 0x000fc400000006ff */
[----:B------:R-:W-:Y:S02]  /*0ba0*/  SHF.L.U32 R58, R63, 0x2, RZ ;  /* 0x000000023f3a7819 */ /* 0x000fe400000006ff */
[C---:B------:R-:W-:Y:S02]  /*0bb0*/  IADD3 R59, R24.reuse, 0xc0, RZ ;  /* 0x000000c0183b7810 */ /* 0x040fe40007ffe0ff */
[C---:B------:R-:W-:Y:S02]  /*0bc0*/  IADD3 R61, R24.reuse, 0xe0, RZ ;  /* 0x000000e0183d7810 */ /* 0x040fe40007ffe0ff */
[C---:B------:R-:W-:Y:S02]  /*0bd0*/  IADD3 R63, R24.reuse, 0x100, RZ ;  /* 0x00000100183f7810 */ /* 0x040fe40007ffe0ff */
[----:B------:R-:W-:Y:S02]  /*0be0*/  IADD3 R69, R24, 0x120, RZ ;  /* 0x0000012018457810 */ /* 0x000fe40007ffe0ff */
[----:B------:R-:W-:-:S02]  /*0bf0*/  LEA.HI.SX32 R59, R59, R24, 0x1b ;  /* 0x000000183b3b7211 */ /* 0x000fc400078fdaff */
[-C--:B------:R-:W-:Y:S02]  /*0c00*/  LEA.HI.SX32 R61, R61, R24.reuse, 0x1b ;  /* 0x000000183d3d7211 */ /* 0x080fe400078fdaff */
[-C--:B------:R-:W-:Y:S02]  /*0c10*/  LEA.HI.SX32 R63, R63, R24.reuse, 0x1b ;  /* 0x000000183f3f7211 */ /* 0x080fe400078fdaff */
[----:B------:R-:W-:Y:S02]  /*0c20*/  IADD3 R75, R24, 0x140, RZ ;  /* 0x00000140184b7810 */ /* 0x000fe40007ffe0ff */
[-C--:B------:R-:W-:Y:S02]  /*0c30*/  LEA.HI.SX32 R69, R69, R24.reuse, 0x1b ;  /* 0x0000001845457211 */ /* 0x080fe400078fdaff */
[----:B------:R-:W-:Y:S02]  /*0c40*/  SHF.L.U32 R59, R59, 0x2, RZ ;  /* 0x000000023b3b7819 */ /* 0x000fe400000006ff */
[----:B------:R-:W-:Y:S01]  /*0c50*/  SHF.L.U32 R60, R61, 0x2, RZ ;  /* 0x000000023d3c7819 */ /* 0x000fe200000006ff */
[----:B------:R-:W-:Y:S01]  /*0c60*/  IMAD.SHL.U32 R61, R63, 0x4, RZ ;  /* 0x000000043f3d7824 */ /* 0x000fe200078e00ff */
[----:B------:R-:W-:-:S02]  /*0c70*/  LEA.HI.SX32 R75, R75, R24, 0x1b ;  /* 0x000000184b4b7211 */ /* 0x000fc400078fdaff */
[----:B------:R-:W-:Y:S02]  /*0c80*/  SHF.L.U32 R62, R69, 0x2, RZ ;  /* 0x00000002453e7819 */ /* 0x000fe400000006ff */
[----:B------:R-:W-:Y:S02]  /*0c90*/  IADD3 R69, R24, 0x1e0, RZ ;  /* 0x000001e018457810 */ /* 0x000fe40007ffe0ff */
[----:B------:R-:W-:Y:S02]  /*0ca0*/  SHF.L.U32 R63, R75, 0x2, RZ ;  /* 0x000000024b3f7819 */ /* 0x000fe400000006ff */
[----:B------:R-:W-:-:S04]  /*0cb0*/  LEA.HI.SX32 R69, R69, R24, 0x1b ;  /* 0x0000001845457211 */ /* 0x000fc800078fdaff */
[----:B------:R-:W-:Y:S02]  /*0cc0*/  SHF.L.U32 R69, R69, 0x2, RZ ;  /* 0x0000000245457819 */ /* 0x000fe400000006ff */
[-C--:B------:R-:W-:Y:S02]  /*0cd0*/  ISETP.GE.AND P2, PT, R8, R55.reuse, PT ;  /* 0x000000370800720c */ /* 0x080fe40003f46270 */
[-C--:B------:R-:W-:Y:S01]  /*0ce0*/  ISETP.GE.AND P1, PT, R53, R55.reuse, PT ;  /* 0x000000373500720c */ /* 0x080fe20003f26270 */
[----:B------:R-:W-:Y:S01]  /*0cf0*/  HFMA2.MMA R75, -RZ, RZ, 0, 0 ;  /* 0x00000000ff4b7435 */ /* 0x000fe200000001ff */
[-C--:B------:R-:W-:Y:S02]  /*0d00*/  ISETP.GE.AND P0, PT, R34, R55.reuse, PT ;  /* 0x000000372200720c */ /* 0x080fe40003f06270 */
[-C--:B------:R-:W-:Y:S02]  /*0d10*/  ISETP.GE.AND P4, PT, R36, R55.reuse, PT ;  /* 0x000000372400720c */ /* 0x080fe40003f86270 */
[----:B------:R-:W-:-:S02]  /*0d20*/  ISETP.GE.AND P6, PT, R37, R55, PT ;  /* 0x000000372500720c */ /* 0x000fc40003fc6270 */
[-C--:B------:R-:W-:Y:S02]  /*0d30*/  ISETP.GE.AND P5, PT, R38, R55.reuse, PT ;  /* 0x000000372600720c */ /* 0x080fe40003fa6270 */
[----:B------:R-:W-:Y:S01]  /*0d40*/  ISETP.GE.AND P3, PT, R39, R55, PT ;  /* 0x000000372700720c */ /* 0x000fe20003f66270 */
[----:B------:R-:W-:Y:S01]  /*0d50*/  CS2R R78, SRZ ;  /* 0x00000000004e7805 */ /* 0x000fe2000001ff00 */
[----:B------:R-:W-:Y:S01]  /*0d60*/  HFMA2.MMA R84, -RZ, RZ, 0, 0 ;  /* 0x00000000ff547435 */ /* 0x000fe200000001ff */
[----:B------:R-:W-:Y:S01]  /*0d70*/  IMAD.MOV.U32 R99, RZ, RZ, RZ ;  /* 0x000000ffff637224 */ /* 0x000fe200078e00ff */
[----:B------:R-:W-:Y:S01]  /*0d80*/  HFMA2.MMA R86, -RZ, RZ, 0, 0 ;  /* 0x00000000ff567435 */ /* 0x000fe200000001ff */
[----:B------:R-:W-:Y:S01]  /*0d90*/  IMAD.MOV.U32 R101, RZ, RZ, RZ ;  /* 0x000000ffff657224 */ /* 0x000fe200078e00ff */
[----:B------:R-:W-:Y:S01]  /*0da0*/  MOV R82, RZ ;  /* 0x000000ff00527202 */ /* 0x000fe20000000f00 */
[----:B------:R-:W-:Y:S01]  /*0db0*/  IMAD.MOV.U32 R103, RZ, RZ, RZ ;  /* 0x000000ffff677224 */ /* 0x000fe200078e00ff */
[----:B--2---:R-:W-:Y:S04]  /*0dc0*/  STS [R51], R2 ;  /* 0x0000000233007388 */ /* 0x004fe80000000800 */
[----:B---3--:R0:W-:Y:S04]  /*0dd0*/  STS [R54+0x80], R3 ;  /* 0x0000800336007388 */ /* 0x0081e80000000800 */
[----:B------:R1:W-:Y:S04]  /*0de0*/  STS [R52+0x100], R13 ;  /* 0x0001000d34007388 */ /* 0x0003e80000000800 */
[----:B----4-:R2:W-:Y:S01]  /*0df0*/  STS [R56+0x180], R11 ;  /* 0x0001800b38007388 */ /* 0x0105e20000000800 */
[----:B0-----:R-:W-:-:S03]  /*0e00*/  IADD3 R3, R24, 0x160, RZ ;  /* 0x0000016018037810 */ /* 0x001fc60007ffe0ff */
[----:B------:R0:W-:Y:S01]  /*0e10*/  STS [R58+0x200], R15 ;  /* 0x0002000f3a007388 */ /* 0x0001e20000000800 */
[C---:B-1----:R-:W-:Y:S02]  /*0e20*/  IADD3 R13, R24.reuse, 0x1a0, RZ ;  /* 0x000001a0180d7810 */ /* 0x042fe40007ffe0ff */
[----:B------:R-:W-:Y:S02]  /*0e30*/  LEA.HI.SX32 R3, R3, R24, 0x1b ;  /* 0x0000001803037211 */ /* 0x000fe400078fdaff */
[C---:B--2---:R-:W-:Y:S01]  /*0e40*/  IADD3 R11, R24.reuse, 0x180, RZ ;  /* 0x00000180180b7810 */ /* 0x044fe20007ffe0ff */
[----:B------:R1:W-:Y:S01]  /*0e50*/  STS [R57+0x280], R10 ;  /* 0x0002800a39007388 */ /* 0x0003e20000000800 */
[----:B0-----:R-:W-:-:S03]  /*0e60*/  IADD3 R15, R24, 0x1c0, RZ ;  /* 0x000001c0180f7810 */ /* 0x001fc60007ffe0ff */
[----:B------:R-:W-:Y:S01]  /*0e70*/  STS [R59+0x300], R12 ;  /* 0x0003000c3b007388 */ /* 0x000fe20000000800 */
[-C--:B------:R-:W-:Y:S02]  /*0e80*/  LEA.HI.SX32 R11, R11, R24.reuse, 0x1b ;  /* 0x000000180b0b7211 */ /* 0x080fe400078fdaff */
[-C--:B------:R-:W-:Y:S01]  /*0e90*/  LEA.HI.SX32 R13, R13, R24.reuse, 0x1b ;  /* 0x000000180d0d7211 */ /* 0x080fe200078fdaff */
[----:B------:R0:W-:Y:S01]  /*0ea0*/  STS [R60+0x380], R65 ;  /* 0x000380413c007388 */ /* 0x0001e20000000800 */
[----:B------:R-:W-:Y:S02]  /*0eb0*/  LEA.HI.SX32 R15, R15, R24, 0x1b ;  /* 0x000000180f0f7211 */ /* 0x000fe400078fdaff */
[----:B-1----:R-:W-:Y:S01]  /*0ec0*/  SHF.L.U32 R10, R24, 0x4, RZ ;  /* 0x00000004180a7819 */ /* 0x002fe200000006ff */
[----:B------:R-:W-:Y:S01]  /*0ed0*/  STS [R61+0x400], R14 ;  /* 0x0004000e3d007388 */ /* 0x000fe20000000800 */
[----:B------:R-:W-:Y:S02]  /*0ee0*/  IMAD.SHL.U32 R64, R3, 0x4, RZ ;  /* 0x0000000403407824 */ /* 0x000fe400078e00ff */
[----:B------:R-:W-:Y:S01]  /*0ef0*/  LEA.HI.SX32 R10, R10, R10, 0x1b ;  /* 0x0000000a0a0a7211 */ /* 0x000fe200078fdaff */
[----:B------:R1:W-:Y:S01]  /*0f00*/  STS [R62+0x480], R67 ;  /* 0x000480433e007388 */ /* 0x0003e20000000800 */
[----:B0-----:R-:W-:Y:S01]  /*0f10*/  SHF.L.U32 R65, R11, 0x2, RZ ;  /* 0x000000020b417819 */ /* 0x001fe200000006ff */
[----:B------:R-:W-:-:S02]  /*0f20*/  IMAD.SHL.U32 R68, R15, 0x4, RZ ;  /* 0x000000040f447824 */ /* 0x000fc400078e00ff */
[----:B------:R0:W-:Y:S01]  /*0f30*/  STS [R63+0x500], R66 ;  /* 0x000500423f007388 */ /* 0x0001e20000000800 */
[----:B-1----:R-:W-:-:S03]  /*0f40*/  SHF.L.U32 R67, R13, 0x2, RZ ;  /* 0x000000020d437819 */ /* 0x002fc600000006ff */
[----:B------:R-:W-:Y:S01]  /*0f50*/  STS [R64+0x580], R71 ;  /* 0x0005804740007388 */ /* 0x000fe20000000800 */
[----:B0-----:R-:W-:-:S03]  /*0f60*/  SHF.L.U32 R66, R10, 0x2, RZ ;  /* 0x000000020a427819 */ /* 0x001fc600000006ff */
[----:B------:R-:W-:Y:S04]  /*0f70*/  STS [R65+0x600], R72 ;  /* 0x0006004841007388 */ /* 0x000fe80000000800 */
        /* <DEDUP_REMOVED lines=20> */
[----:B------:R-:W-:Y:S01]  /*10c0*/  MOV R2, R76 ;  /* 0x0000004c00027202 */ /* 0x000fe20000000f00 */
[----:B------:R-:W-:-:S02]  /*10d0*/  IMAD.MOV.U32 R3, RZ, RZ, R77 ;  /* 0x000000ffff037224 */ /* 0x000fc400078e004d */
[----:B------:R-:W-:Y:S01]  /*10e0*/  BAR.SYNC.DEFER_BLOCKING 0x0 ;  /* 0x0000000000007b1d */ /* 0x000fe20000010000 */
[----:B------:R-:W-:Y:S01]  /*10f0*/  CS2R R76, SRZ ;  /* 0x00000000004c7805 */ /* 0x000fe2000001ff00 */
[----:B0-----:R-:W-:Y:S01]  /*1100*/  CS2R R70, SRZ ;  /* 0x0000000000467805 */ /* 0x001fe2000001ff00 */
[----:B-1----:R-:W-:Y:S01]  /*1110*/  CS2R R72, SRZ ;  /* 0x0000000000487805 */ /* 0x002fe2000001ff00 */
[----:B--2---:R-:W-:-:S03]  /*1120*/  MOV R74, RZ ;  /* 0x000000ff004a7202 */ /* 0x004fc60000000f00 */
        /* <DEDUP_REMOVED lines=108> */
.L_x_4330:
[----:B------:R-:W-:Y:S05]  /*17f0*/  BSYNC B0 ;  /* 0x0000000000007941 */ /* 0x000fea0003800000 */
.L_x_4329:
        /* <DEDUP_REMOVED lines=37> */
.L_x_4332:
[----:B------:R-:W-:Y:S05]  /*1a50*/  BSYNC B0 ;  /* 0x0000000000007941 */ /* 0x000fea0003800000 */
.L_x_4331:
        /* <DEDUP_REMOVED lines=35> */
.L_x_4334:
[----:B------:R-:W-:Y:S05]  /*1c90*/  BSYNC B0 ;  /* 0x0000000000007941 */ /* 0x000fea0003800000 */
.L_x_4333:
        /* <DEDUP_REMOVED lines=37> */
.L_x_4336:
[----:B------:R-:W-:Y:S05]  /*1ef0*/  BSYNC B0 ;  /* 0x0000000000007941 */ /* 0x000fea0003800000 */
.L_x_4335:
        /* <DEDUP_REMOVED lines=35> */
.L_x_4338:
[----:B------:R-:W-:Y:S05]  /*2130*/  BSYNC B0 ;  /* 0x0000000000007941 */ /* 0x000fea0003800000 */
.L_x_4337:
        /* <DEDUP_REMOVED lines=37> */
.L_x_4340:
[----:B------:R-:W-:Y:S05]  /*2390*/  BSYNC B0 ;  /* 0x0000000000007941 */ /* 0x000fea0003800000 */
.L_x_4339:
        /* <DEDUP_REMOVED lines=35> */
.L_x_4342:
[----:B------:R-:W-:Y:S05]  /*25d0*/  BSYNC B0 ;  /* 0x0000000000007941 */ /* 0x000fea0003800000 */
.L_x_4341:
        /* <DEDUP_REMOVED lines=37> */
.L_x_4344:
[----:B------:R-:W-:Y:S05]  /*2830*/  BSYNC B0 ;  /* 0x0000000000007941 */ /* 0x000fea0003800000 */
.L_x_4343:
        /* <DEDUP_REMOVED lines=35> */
.L_x_4346:
[----:B------:R-:W-:Y:S05]  /*2a70*/  BSYNC B0 ;  /* 0x0000000000007941 */ /* 0x000fea0003800000 */
.L_x_4345:
        /* <DEDUP_REMOVED lines=42> */
.L_x_4348:
[----:B------:R-:W-:Y:S05]  /*2d20*/  BSYNC B0 ;  /* 0x0000000000007941 */ /* 0x000fea0003800000 */
.L_x_4347:
        /* <DEDUP_REMOVED lines=33> */
.L_x_4350:
[----:B------:R-:W-:Y:S05]  /*2f40*/  BSYNC B0 ;  /* 0x0000000000007941 */ /* 0x000fea0003800000 */
.L_x_4349:
        /* <DEDUP_REMOVED lines=33> */
.L_x_4352:
[----:B------:R-:W-:Y:S05]  /*3160*/  BSYNC B0 ;  /* 0x0000000000007941 */ /* 0x000fea0003800000 */
.L_x_4351:
        /* <DEDUP_REMOVED lines=33> */
.L_x_4354:
[----:B------:R-:W-:Y:S05]  /*3380*/  BSYNC B0 ;  /* 0x0000000000007941 */ /* 0x000fea0003800000 */
.L_x_4353:
        /* <DEDUP_REMOVED lines=33> */
.L_x_4356:
[----:B------:R-:W-:Y:S05]  /*35a0*/  BSYNC B0 ;  /* 0x0000000000007941 */ /* 0x000fea0003800000 */
.L_x_4355:
        /* <DEDUP_REMOVED lines=33> */
.L_x_4358:
[----:B------:R-:W-:Y:S05]  /*37c0*/  BSYNC B0 ;  /* 0x0000000000007941 */ /* 0x000fea0003800000 */
.L_x_4357:
        /* <DEDUP_REMOVED lines=33> */
.L_x_4360:
[----:B------:R-:W-:Y:S05]  /*39e0*/  BSYNC B0 ;  /* 0x0000000000007941 */ /* 0x000fea0003800000 */
.L_x_4359:
        /* <DEDUP_REMOVED lines=38> */
.L_x_4364:
[----:B------:R-:W-:Y:S01]  /*3c50*/  SHF.R.S32.HI R122, RZ, 0x1f, R131 ;  /* 0x0000001fff7a7819 */ /* 0x000fe20000011483 */
[C---:B------:R-:W-:Y:S01]  /*3c60*/  IMAD.WIDE.U32 R12, R131.reuse, c[0x0][0x1a0], R8 ;  /* 0x00006800830c7a25 */ /* 0x040fe200078e0008 */
[----:B------:R-:W-:Y:S01]  /*3c70*/  MOV R55, 0xfffffe00 ;  /* 0xfffffe0000377802 */ /* 0x000fe20000000f00 */
[----:B------:R-:W-:Y:S01]  /*3c80*/  HFMA2.MMA R106, -RZ, RZ, 0, 0 ;  /* 0x00000000ff6a7435 */ /* 0x000fe200000001ff */
[----:B------:R-:W-:Y:S01]  /*3c90*/  MOV R21, RZ ;  /* 0x000000ff00157202 */ /* 0x000fe20000000f00 */
[----:B0-----:R-:W-:Y:S01]  /*3ca0*/  IMAD R10, R122, c[0x0][0x1a0], RZ ;  /* 0x000068007a0a7a24 */ /* 0x001fe200078e02ff */
        /* <DEDUP_REMOVED lines=63> */
[----:B------:R-:W-:Y:S02]  /*40a0*/  LEA R10, P1, R12, R49, 0x2 ;  /* 0x000000310c0a7211 */ /* 0x000fe400078210ff */
[----:B------:R-:W-:Y:S02]  /*40b0*/  ISETP.GE.AND P2, PT, R53, R55, PT ;  /* 0x000000373500720c */ /* 0x000fe40003f46270 */
[----:B------:R-:W-:-:S04]  /*40c0*/  IADD3 R11, R13, R11, RZ ;  /* 0x0000000b0d0b7210 */ /* 0x000fc80007ffe0ff */
[----:B------:R-:W-:Y:S02]  /*40d0*/  LEA.HI.X R11, R12, R23, R11, 0x2, P1 ;  /* 0x000000170c0b7211 */ /* 0x000fe400008f140b */
[-C--:B------:R-:W-:Y:S01]  /*40e0*/  ISETP.GE.AND P1, PT, R8, R55.reuse, PT ;  /* 0x000000370800720c */ /* 0x080fe20003f26270 */
[----:B------:R-:W-:Y:S01]  /*40f0*/  IMAD.MOV.U32 R145, RZ, RZ, RZ ;  /* 0x000000ffff917224 */ /* 0x000fe200078e00ff */
[-C--:B------:R-:W-:Y:S02]  /*4100*/  ISETP.GE.AND P3, PT, R34, R55.reuse, PT ;  /* 0x000000372200720c */ /* 0x080fe40003f66270 */
[-C--:B------:R-:W-:Y:S01]  /*4110*/  ISETP.GE.AND P4, PT, R36, R55.reuse, PT ;  /* 0x000000372400720c */ /* 0x080fe20003f86270 */
[----:B------:R-:W-:Y:S01]  /*4120*/  CS2R R12, SRZ ;  /* 0x00000000000c7805 */ /* 0x000fe2000001ff00 */
[----:B------:R-:W-:Y:S01]  /*4130*/  ISETP.GE.AND P5, PT, R48, R55, PT ;  /* 0x000000373000720c */ /* 0x000fe20003fa6270 */
[----:B0-----:R-:W-:Y:S01]  /*4140*/  CS2R R14, SRZ ;  /* 0x00000000000e7805 */ /* 0x001fe2000001ff00 */
[----:B--2---:R-:W-:Y:S04]  /*4150*/  STS [R51], R106 ;  /* 0x0000006a33007388 */ /* 0x004fe80000000800 */
[----:B---3--:R-:W-:Y:S04]  /*4160*/  STS [R54+0x80], R21 ;  /* 0x0000801536007388 */ /* 0x008fe80000000800 */
[----:B----4-:R-:W-:Y:S04]  /*4170*/  STS [R52+0x100], R135 ;  /* 0x0001008734007388 */ /* 0x010fe80000000800 */
[----:B-----5:R-:W-:Y:S04]  /*4180*/  STS [R56+0x180], R133 ;  /* 0x0001808538007388 */ /* 0x020fe80000000800 */
[----:B------:R-:W-:Y:S04]  /*4190*/  STS [R58+0x200], R137 ;  /* 0x000200893a007388 */ /* 0x000fe80000000800 */
[----:B------:R-:W-:Y:S04]  /*41a0*/  STS [R57+0x280], R108 ;  /* 0x0002806c39007388 */ /* 0x000fe80000000800 */
[----:B------:R0:W-:Y:S04]  /*41b0*/  STS [R59+0x300], R110 ;  /* 0x0003006e3b007388 */ /* 0x0001e80000000800 */
[----:B------:R-:W-:Y:S04]  /*41c0*/  STS [R60+0x380], R139 ;  /* 0x0003808b3c007388 */ /* 0x000fe80000000800 */
[----:B------:R1:W-:Y:S04]  /*41d0*/  STS [R61+0x400], R112 ;  /* 0x000400703d007388 */ /* 0x0003e80000000800 */
[----:B------:R-:W-:Y:S01]  /*41e0*/  STS [R62+0x480], R141 ;  /* 0x0004808d3e007388 */ /* 0x000fe20000000800 */
[----:B0-----:R-:W-:Y:S01]  /*41f0*/  CS2R R58, SRZ ;  /* 0x00000000003a7805 */ /* 0x001fe2000001ff00 */
[----:B------:R-:W-:-:S02]  /*4200*/  HFMA2.MMA R57, -RZ, RZ, 0, 0 ;  /* 0x00000000ff397435 */ /* 0x000fc400000001ff */
[----:B------:R-:W-:Y:S04]  /*4210*/  STS [R63+0x500], R114 ;  /* 0x000500723f007388 */ /* 0x000fe80000000800 */
[----:B------:R-:W-:Y:S04]  /*4220*/  STS [R64+0x580], R143 ;  /* 0x0005808f40007388 */ /* 0x000fe80000000800 */
[----:B------:R-:W-:Y:S04]  /*4230*/  STS [R65+0x600], R118 ;  /* 0x0006007641007388 */ /* 0x000fe80000000800 */
[----:B------:R-:W-:Y:S04]  /*4240*/  STS [R67+0x680], R116 ;  /* 0x0006807443007388 */ /* 0x000fe80000000800 */
[----:B------:R0:W-:Y:S04]  /*4250*/  STS [R68+0x700], R147 ;  /* 0x0007009344007388 */ /* 0x0001e80000000800 */
[----:B------:R2:W-:Y:S01]  /*4260*/  STS [R69+0x780], R120 ;  /* 0x0007807845007388 */ /* 0x0005e20000000800 */
[----:B------:R-:W-:-:S06]  /*4270*/  NOP ;  /* 0x0000000000007918 */ /* 0x000fcc0000000000 */
[----:B------:R3:W4:Y:S01]  /*4280*/  @!P2 LDG.E R145, [R10.64+0x80] ;  /* 0x000080040a91a981 */ /* 0x000722000c1e1900 */
[----:B------:R-:W-:-:S03]  /*4290*/  ISETP.GE.AND P2, PT, R37, R55, PT ;  /* 0x000000372500720c */ /* 0x000fc60003f46270 */
[----:B------:R3:W5:Y:S01]  /*42a0*/  @!P1 LDG.E R58, [R10.64] ;  /* 0x000000040a3a9981 */ /* 0x000762000c1e1900 */
[----:B-1----:R-:W-:-:S03]  /*42b0*/  MOV R61, RZ ;  /* 0x000000ff003d7202 */ /* 0x002fc60000000f00 */
[----:B------:R3:W4:Y:S01]  /*42c0*/  @!P3 LDG.E R59, [R10.64+0x100] ;  /* 0x000100040a3bb981 */ /* 0x000722000c1e1900 */
[----:B------:R-:W-:-:S03]  /*42d0*/  ISETP.GE.AND P3, PT, R38, R55, PT ;  /* 0x000000372600720c */ /* 0x000fc60003f66270 */
[----:B------:R3:W4:Y:S01]  /*42e0*/  @!P4 LDG.E R57, [R10.64+0x180] ;  /* 0x000180040a39c981 */ /* 0x000722000c1e1900 */
[-C--:B------:R-:W-:Y:S01]  /*42f0*/  ISETP.GE.AND P4, PT, R39, R55.reuse, PT ;  /* 0x000000372700720c */ /* 0x080fe20003f86270 */
[----:B0-----:R-:W-:Y:S02]  /*4300*/  HFMA2.MMA R68, -RZ, RZ, 0, 0 ;  /* 0x00000000ff447435 */ /* 0x001fe400000001ff */
[----:B------:R3:W4:Y:S01]  /*4310*/  @!P2 LDG.E R61, [R10.64+0x200] ;  /* 0x000200040a3da981 */ /* 0x000722000c1e1900 */
[-C--:B------:R-:W-:Y:S01]  /*4320*/  ISETP.GE.AND P1, PT, R40, R55.reuse, PT ;  /* 0x000000372800720c */ /* 0x080fe20003f26270 */
[----:B------:R-:W-:Y:S01]  /*4330*/  IMAD.MOV.U32 R62, RZ, RZ, RZ ;  /* 0x000000ffff3e7224 */ /* 0x000fe200078e00ff */
[-C--:B------:R-:W-:Y:S01]  /*4340*/  ISETP.GE.AND P2, PT, R41, R55.reuse, PT ;  /* 0x000000372900720c */ /* 0x080fe20003f46270 */
[----:B------:R-:W-:Y:S01]  /*4350*/  CS2R R64, SRZ ;  /* 0x0000000000407805 */ /* 0x000fe2000001ff00 */
[----:B------:R-:W-:Y:S01]  /*4360*/  MOV R137, RZ ;  /* 0x000000ff00897202 */ /* 0x000fe20000000f00 */
[----:B------:R-:W-:Y:S01]  /*4370*/  HFMA2.MMA R108, -RZ, RZ, 0, 0 ;  /* 0x00000000ff6c7435 */ /* 0x000fe200000001ff */
[----:B------:R-:W-:Y:S01]  /*4380*/  IMAD.MOV.U32 R110, RZ, RZ, RZ ;  /* 0x000000ffff6e7224 */ /* 0x000fe200078e00ff */
        /* <DEDUP_REMOVED lines=9> */
[----:B------:R3:W4:Y:S01]  /*4420*/  @!P1 LDG.E R137, [R10.64+0x580] ;  /* 0x000580040a899981 */ /* 0x000722000c1e1900 */
[----:B------:R-:W-:-:S02]  /*4430*/  ISETP.GE.AND P2, PT, R45, R55, PT ;  /* 0x000000372d00720c */ /* 0x000fc40003f46270 */
[-C--:B------:R-:W-:Y:S01]  /*4440*/  ISETP.GE.AND P3, PT, R46, R55.reuse, PT ;  /* 0x000000372e00720c */ /* 0x080fe20003f66270 */
[----:B------:R3:W4:Y:S01]  /*4450*/  @!P5 LDG.E R14, [R10.64+0x780] ;  /* 0x000780040a0ed981 */ /* 0x000722000c1e1900 */
[----:B------:R-:W-:-:S03]  /*4460*/  ISETP.GE.AND P4, PT, R47, R55, PT ;  /* 0x000000372f00720c */ /* 0x000fc60003f86270 */
[----:B------:R-:W0:Y:S04]  /*4470*/  LDS R52, [R66] ;  /* 0x0000000042347984 */ /* 0x000e280000000800 */
[----:B------:R-:W1:Y:S04]  /*4480*/  S2R R21, SR_TID.X ;  /* 0x0000000000157919 */ /* 0x000e680000002100 */
[----:B------:R3:W4:Y:S04]  /*4490*/  @!P2 LDG.E R110, [R10.64+0x600] ;  /* 0x000600040a6ea981 */ /* 0x000728000c1e1900 */
[----:B------:R3:W4:Y:S04]  /*44a0*/  @!P3 LDG.E R108, [R10.64+0x680] ;  /* 0x000680040a6cb981 */ /* 0x000728000c1e1900 */
[----:B------:R3:W4:Y:S01]  /*44b0*/  @!P4 LDG.E R15, [R10.64+0x700] ;  /* 0x000700040a0fc981 */ /* 0x000722000c1e1900 */
[----:B--2---:R-:W-:-:S03]  /*44c0*/  FMUL.FTZ R69, R124, 1.4426950216293334961 ;  /* 0x3fb8aa3b7c457820 */ /* 0x004fc60000410000 */
[----:B------:R-:W2:Y:S01]  /*44d0*/  LDS R54, [R66+0x4] ;  /* 0x0000040042367984 */ /* 0x000ea20000000800 */
[----:B------:R-:W-:-:S04]  /*44e0*/  FMUL.FTZ R60, R69, R70 ;  /* 0x00000046453c7220 */ /* 0x000fc80000410000 */
[----:B------:R0:W-:Y:S01]  /*44f0*/  MUFU.EX2 R139, R60 ;  /* 0x0000003c008b7308 */ /* 0x0001e20000000800 */
[----:B---3--:R-:W3:Y:S01]  /*4500*/  LDS R10, [R66+0x8] ;  /* 0x00000800420a7984 */ /* 0x008ee20000000800 */
[----:B-1----:R-:W-:Y:S01]  /*4510*/  SHF.L.U32 R126, R21, 0x4, RZ ;  /* 0x00000004157e7819 */ /* 0x002fe200000006ff */
[C---:B------:R-:W-:Y:S02]  /*4520*/  FMUL.FTZ R56, R69.reuse, R77 ;  /* 0x0000004d45387220 */ /* 0x040fe40000410000 */
[----:B------:R-:W1:Y:S01]  /*4530*/  LDS R11, [R66+0xc] ;  /* 0x00000c00420b7984 */ /* 0x000e620000000800 */
[----:B------:R-:W-:Y:S01]  /*4540*/  FMUL.FTZ R51, R69, R76 ;  /* 0x0000004c45337220 */ /* 0x000fe20000410000 */
[----:B0-----:R-:W-:Y:S01]  /*4550*/  IADD3 R60, R126, 0x6, RZ ;  /* 0x000000067e3c7810 */ /* 0x001fe20007ffe0ff */
[----:B------:R0:W-:Y:S03]  /*4560*/  MUFU.EX2 R112, R56 ;  /* 0x0000003800707308 */ /* 0x0001e60000000800 */
[----:B------:R-:W-:-:S02]  /*4570*/  ISETP.GE.U32.AND P4, PT, R60, R55, PT ;  /* 0x000000373c00720c */ /* 0x000fc40003f86070 */
[C---:B------:R-:W-:Y:S01]  /*4580*/  IADD3 R60, R126.reuse, 0x8, RZ ;  /* 0x000000087e3c7810 */ /* 0x040fe20007ffe0ff */
[----:B------:R-:W-:Y:S01]  /*4590*/  FMUL.FTZ R106, R69, R73 ;  /* 0x00000049456a7220 */ /* 0x000fe20000410000 */
[-C--:B------:R-:W-:Y:S01]  /*45a0*/  ISETP.GE.U32.AND P6, PT, R126, R55.reuse, PT ;  /* 0x000000377e00720c */ /* 0x080fe20003fc6070 */
[----:B------:R-:W-:Y:S01]  /*45b0*/  FMUL.FTZ R52, R83, R52 ;  /* 0x0000003453347220 */ /* 0x000fe20000410000 */
[----:B------:R2:W1:Y:S01]  /*45c0*/  MUFU.EX2 R133, R51 ;  /* 0x0000003300857308 */ /* 0x0004620000000800 */
[----:B0-----:R-:W0:Y:S01]  /*45d0*/  LDS R56, [R66+0x10] ;  /* 0x0000100042387984 */ /* 0x001e220000000800 */
[----:B------:R-:W-:Y:S01]  /*45e0*/  ISETP.GE.U32.AND P2, PT, R60, R55, PT ;  /* 0x000000373c00720c */ /* 0x000fe20003f46070 */
[----:B------:R-:W-:Y:S02]  /*45f0*/  FMUL.FTZ R63, R69, R71 ;  /* 0x00000047453f7220 */ /* 0x000fe40000410000 */
[----:B------:R-:W-:Y:S04]  /*4600*/  LDS R60, [R66+0x18] ;  /* 0x00001800423c7984 */ /* 0x000fe80000000800 */
[----:B--2---:R-:W2:Y:S01]  /*4610*/  LDS R51, [R66+0x14] ;  /* 0x0000140042337984 */ /* 0x004ea20000000800 */
[----:B------:R3:W-:Y:S02]  /*4620*/  MUFU.EX2 R147, R106 ;  /* 0x0000006a00937308 */ /* 0x0007e40000000800 */
[----:B---3--:R-:W-:-:S02]  /*4630*/  FSEL R106, R52, RZ, !P6 ;  /* 0x000000ff346a7208 */ /* 0x008fc40007000000 */
[----:B------:R-:W3:Y:S04]  /*4640*/  LDS R52, [R66+0x20] ;  /* 0x0000200042347984 */ /* 0x000ee80000000800 */
[----:B------:R1:W0:Y:S02]  /*4650*/  MUFU.EX2 R141, R63 ;  /* 0x0000003f008d7308 */ /* 0x0002240000000800 */
[----:B-1----:R-:W1:Y:S01]  /*4660*/  LDS R63, [R66+0x1c] ;  /* 0x00001c00423f7984 */ /* 0x002e620000000800 */
        /* <DEDUP_REMOVED lines=16> */
[----:B------:R2:W1:Y:S01]  /*4770*/  MUFU.EX2 R149, R114 ;  /* 0x0000007200957308 */ /* 0x0004620000000800 */
[----:B------:R-:W-:Y:S01]  /*4780*/  ISETP.GE.U32.AND P5, PT, R29, R55, PT ;  /* 0x000000371d00720c */ /* 0x000fe20003fa6070 */
[----:B------:R-:W-:Y:S01]  /*4790*/  FMUL.FTZ R118, R69, R78 ;  /* 0x0000004e45767220 */ /* 0x000fe20000410000 */
[----:B------:R-:W-:Y:S01]  /*47a0*/  FSEL R139, R139, 1, !P6 ;  /* 0x3f8000008b8b7808 */ /* 0x000fe20007000000 */
[----:B0-----:R-:W-:-:S04]  /*47b0*/  FMUL.FTZ R56, R87, R56 ;  /* 0x0000003857387220 */ /* 0x001fc80000410000 */
[----:B------:R0:W1:Y:S01]  /*47c0*/  MUFU.EX2 R151, R116 ;  /* 0x0000007400977308 */ /* 0x0000620000000800 */
[----:B--2---:R-:W-:Y:S01]  /*47d0*/  FSEL R114, R10, RZ, !P6 ;  /* 0x000000ff0a727208 */ /* 0x004fe20007000000 */
[----:B------:R-:W-:Y:S01]  /*47e0*/  FMUL.FTZ R10, R69, R79 ;  /* 0x0000004f450a7220 */ /* 0x000fe20000410000 */
[----:B------:R-:W-:Y:S01]  /*47f0*/  ISETP.GE.U32.AND P6, PT, R30, R55, PT ;  /* 0x000000371e00720c */ /* 0x000fe20003fc6070 */
[----:B------:R-:W-:Y:S01]  /*4800*/  FMUL.FTZ R51, R94, R51 ;  /* 0x000000335e337220 */ /* 0x000fe20000410000 */
[----:B------:R-:W-:Y:S02]  /*4810*/  FSEL R141, R141, 1, !P5 ;  /* 0x3f8000008d8d7808 */ /* 0x000fe40006800000 */
[----:B0-----:R-:W-:Y:S02]  /*4820*/  FSEL R116, R11, RZ, !P5 ;  /* 0x000000ff0b747208 */ /* 0x001fe40006800000 */
[----:B------:R-:W0:Y:S01]  /*4830*/  LDS R11, [R66+0x24] ;  /* 0x00002400420b7984 */ /* 0x000e220000000800 */
[----:B------:R-:W-:Y:S01]  /*4840*/  ISETP.GE.U32.AND P5, PT, R31, R55, PT ;  /* 0x000000371f00720c */ /* 0x000fe20003fa6070 */
[----:B------:R2:W-:Y:S01]  /*4850*/  MUFU.EX2 R155, R10 ;  /* 0x0000000a009b7308 */ /* 0x0005e20000000800 */
[----:B------:R-:W-:Y:S01]  /*4860*/  IADD3 R54, R126, 0xa, RZ ;  /* 0x0000000a7e367810 */ /* 0x000fe20007ffe0ff */
[----:B------:R-:W-:Y:S01]  /*4870*/  FMUL.FTZ R60, R89, R60 ;  /* 0x0000003c593c7220 */ /* 0x000fe20000410000 */
[----:B------:R-:W-:Y:S01]  /*4880*/  FSEL R143, R67, 1, !P6 ;  /* 0x3f800000438f7808 */ /* 0x000fe20007000000 */
[----:B---3--:R-:W-:Y:S01]  /*4890*/  FMUL.FTZ R52, R91, R52 ;  /* 0x000000345b347220 */ /* 0x008fe20000410000 */
[----:B------:R-:W-:-:S02]  /*48a0*/  FSEL R120, R51, RZ, !P5 ;  /* 0x000000ff33787208 */ /* 0x000fc40006800000 */
[----:B------:R-:W-:Y:S01]  /*48b0*/  LDS R51, [R66+0x2c] ;  /* 0x00002c0042337984 */ /* 0x000fe20000000800 */
[----:B------:R3:W0:Y:S03]  /*48c0*/  MUFU.EX2 R153, R118 ;  /* 0x0000007600997308 */ /* 0x0006260000000800 */
[----:B--2---:R-:W2:Y:S01]  /*48d0*/  LDS R10, [R66+0x28] ;  /* 0x00002800420a7984 */ /* 0x004ea20000000800 */
[----:B------:R-:W-:Y:S01]  /*48e0*/  FSEL R122, R60, RZ, !P4 ;  /* 0x000000ff3c7a7208 */ /* 0x000fe20006000000 */
[----:B-1----:R-:W-:Y:S01]  /*48f0*/  FMUL.FTZ R63, R96, R63 ;  /* 0x0000003f603f7220 */ /* 0x002fe20000410000 */
[----:B---3--:R-:W-:Y:S02]  /*4900*/  FSEL R118, R56, RZ, !P6 ;  /* 0x000000ff38767208 */ /* 0x008fe40007000000 */
[----:B------:R-:W-:Y:S01]  /*4910*/  ISETP.GE.U32.AND P6, PT, R54, R55, PT ;  /* 0x000000373600720c */ /* 0x000fe20003fc6070 */
[----:B------:R-:W-:Y:S01]  /*4920*/  FMUL.FTZ R54, R69, R82 ;  /* 0x0000005245367220 */ /* 0x000fe20000410000 */
[----:B------:R-:W-:-:S02]  /*4930*/  IADD3 R56, R126, 0xb, RZ ;  /* 0x0000000b7e387810 */ /* 0x000fc40007ffe0ff */
[C---:B------:R-:W-:Y:S02]  /*4940*/  IADD3 R124, R126.reuse, 0xc, RZ ;  /* 0x0000000c7e7c7810 */ /* 0x040fe40007ffe0ff */
[----:B------:R-:W-:Y:S01]  /*4950*/  IADD3 R60, R126, 0xd, RZ ;  /* 0x0000000d7e3c7810 */ /* 0x000fe20007ffe0ff */
[----:B------:R1:W3:Y:S01]  /*4960*/  MUFU.EX2 R157, R54 ;  /* 0x00000036009d7308 */ /* 0x0002e20000000800 */
[----:B------:R-:W-:Y:S02]  /*4970*/  FSEL R126, R52, RZ, !P2 ;  /* 0x000000ff347e7208 */ /* 0x000fe40005000000 */
[----:B------:R-:W2:Y:S01]  /*4980*/  LDS R52, [R66+0x30] ;  /* 0x0000300042347984 */ /* 0x000ea20000000800 */
[----:B------:R-:W-:Y:S02]  /*4990*/  FSEL R149, R149, 1, !P4 ;  /* 0x3f80000095957808 */ /* 0x000fe40006000000 */
[----:B------:R-:W-:Y:S01]  /*49a0*/  ISETP.GE.U32.AND P4, PT, R124, R55, PT ;  /* 0x000000377c00720c */ /* 0x000fe20003f86070 */
[----:B-1----:R-:W-:Y:S01]  /*49b0*/  FMUL.FTZ R54, R133, R112 ;  /* 0x0000007085367220 */ /* 0x002fe20000410000 */
[----:B------:R-:W-:-:S02]  /*49c0*/  FSEL R124, R63, RZ, !P3 ;  /* 0x000000ff3f7c7208 */ /* 0x000fc40005800000 */
[----:B------:R-:W1:Y:S01]  /*49d0*/  LDS R63, [R66+0x34] ;  /* 0x00003400423f7984 */ /* 0x000e620000000800 */
[----:B------:R-:W-:Y:S02]  /*49e0*/  FMUL.FTZ R128, R139, R54 ;  /* 0x000000368b807220 */ /* 0x000fe40000410000 */
[----:B------:R-:W-:Y:S01]  /*49f0*/  FFMA.FTZ R67, R106, R112, R135 ;  /* 0x000000706a437223 */ /* 0x000fe20000010087 */
[----:B------:R-:W1:Y:S01]  /*4a00*/  LDS R54, [R66+0x38] ;  /* 0x0000380042367984 */ /* 0x000e620000000800 */
[----:B------:R-:W-:Y:S02]  /*4a10*/  FMUL.FTZ R138, R141, R128 ;  /* 0x000000808d8a7220 */ /* 0x000fe40000410000 */
[----:B------:R-:W-:Y:S02]  /*4a20*/  FFMA.FTZ R128, R139, R67, R114 ;  /* 0x000000438b807223 */ /* 0x000fe40000010072 */
[----:B------:R0:W1:Y:S02]  /*4a30*/  LDS R67, [R66+0x3c] ;  /* 0x00003c0042437984 */ /* 0x0000640000000800 */
        /* <DEDUP_REMOVED lines=11> */
[----:B------:R-:W1:Y:S01]  /*4af0*/  MUFU.EX2 R56, R56 ;  /* 0x0000003800387308 */ /* 0x000e620000000800 */
        /* <DEDUP_REMOVED lines=9> */
[----:B--2---:R-:W-:Y:S01]  /*4b90*/  FMUL.FTZ R10, R93, R10 ;  /* 0x0000000a5d0a7220 */ /* 0x004fe20000410000 */
[----:B------:R-:W-:Y:S01]  /*4ba0*/  FSEL R155, R155, 1, !P1 ;  /* 0x3f8000009b9b7808 */ /* 0x000fe20004800000 */
[----:B------:R-:W-:Y:S01]  /*4bb0*/  FMUL.FTZ R132, R69, R90 ;  /* 0x0000005a45847220 */ /* 0x000fe20000410000 */
[----:B------:R1:W2:Y:S01]  /*4bc0*/  MUFU.EX2 R134, R130 ;  /* 0x0000008200867308 */ /* 0x0002a20000000800 */
[----:B------:R-:W-:-:S02]  /*4bd0*/  FFMA.FTZ R140, R153, R140, R126 ;  /* 0x0000008c998c7223 */ /* 0x000fc4000001007e */
[----:B------:R-:W-:Y:S02]  /*4be0*/  FMUL.FTZ R69, R69, R92 ;  /* 0x0000005c45457220 */ /* 0x000fe40000410000 */
[----:B------:R-:W-:Y:S01]  /*4bf0*/  FMUL.FTZ R66, R153, R66 ;  /* 0x0000004299427220 */ /* 0x000fe20000410000 */
[----:B------:R-:W-:Y:S01]  /*4c00*/  FSEL R138, R10, RZ, !P6 ;  /* 0x000000ff0a8a7208 */ /* 0x000fe20007000000 */
[----:B------:R-:W-:Y:S01]  /*4c10*/  FMUL.FTZ R51, R100, R51 ;  /* 0x0000003364337220 */ /* 0x000fe20000410000 */
[----:B------:R0:W2:Y:S01]  /*4c20*/  MUFU.EX2 R136, R132 ;  /* 0x0000008400887308 */ /* 0x0000a20000000800 */
[----:B---3--:R-:W-:Y:S01]  /*4c30*/  FSEL R157, R157, 1, !P6 ;  /* 0x3f8000009d9d7808 */ /* 0x008fe20007000000 */
[C---:B------:R-:W-:Y:S02]  /*4c40*/  FFMA.FTZ R140, R155.reuse, R140, R128 ;  /* 0x0000008c9b8c7223 */ /* 0x040fe40000010080 */
[----:B------:R-:W-:Y:S01]  /*4c50*/  FMUL.FTZ R66, R155, R66 ;  /* 0x000000429b427220 */ /* 0x000fe20000410000 */
[----:B-1----:R-:W-:Y:S01]  /*4c60*/  FSEL R130, R56, 1, !P5 ;  /* 0x3f80000038827808 */ /* 0x002fe20006800000 */
[----:B------:R-:W-:Y:S01]  /*4c70*/  FMUL.FTZ R52, R95, R52 ;  /* 0x000000345f347220 */ /* 0x000fe20000410000 */
[----:B------:R-:W-:Y:S01]  /*4c80*/  FSEL R159, R51, RZ, !P5 ;  /* 0x000000ff339f7208 */ /* 0x000fe20006800000 */
[----:B------:R-:W1:Y:S01]  /*4c90*/  MUFU.EX2 R69, R69 ;  /* 0x0000004500457308 */ /* 0x000e620000000800 */
        /* <DEDUP_REMOVED lines=9> */
[----:B--2---:R-:W-:Y:S01]  /*4d30*/  FSEL R134, R134, 1, !P3 ;  /* 0x3f80000086867808 */ /* 0x004fe20005800000 */
        /* <DEDUP_REMOVED lines=9> */
[----:B-1----:R-:W-:-:S02]  /*4dd0*/  FSEL R140, R69, 1, !P1 ;  /* 0x3f800000458c7808 */ /* 0x002fc40004800000 */
        /* <DEDUP_REMOVED lines=14> */
[C---:B------:R-:W-:Y:S02]  /*4ec0*/  IADD3 R51, R24.reuse, 0x40, RZ ;  /* 0x0000004018337810 */ /* 0x040fe40007ffe0ff */
[----:B------:R-:W-:-:S07]  /*4ed0*/  LEA.HI.SX32 R54, R24, R24, 0x1b ;  /* 0x0000001818367211 */ /* 0x000fce00078fdaff */
[C---:B0-----:R-:W-:Y:S02]  /*4ee0*/  @P1 FFMA.FTZ R11, R10.reuse, R60, R11 ;  /* 0x0000003c0a0b1223 */ /* 0x041fe4000001000b */
[----:B-1----:R-:W-:-:S03]  /*4ef0*/  @P1 FMUL.FTZ R10, R10, R63 ;  /* 0x0000003f0a0a1220 */ /* 0x002fc60000410000 */
[----:B------:R-:W0:Y:S04]  /*4f00*/  SHFL.UP PT, R66, R11, 0x4, RZ ;  /* 0x048000000b427989 */ /* 0x000e2800000e00ff */
[----:B------:R-:W1:Y:S01]  /*4f10*/  SHFL.UP PT, R63, R10, 0x4, RZ ;  /* 0x048000000a3f7989 */ /* 0x000e6200000e00ff */
[-C--:B------:R-:W-:Y:S02]  /*4f20*/  LEA.HI.SX32 R69, R69, R24.reuse, 0x1b ;  /* 0x0000001845457211 */ /* 0x080fe400078fdaff */
[----:B------:R-:W-:Y:S02]  /*4f30*/  ISETP.GE.AND P1, PT, R24, 0x4, PT ;  /* 0x000000041800780c */ /* 0x000fe40003f26270 */
[----:B------:R-:W-:Y:S01]  /*4f40*/  LEA.HI.SX32 R52, R51, R24, 0x1b ;  /* 0x0000001833347211 */ /* 0x000fe200078fdaff */
[----:B------:R-:W-:Y:S01]  /*4f50*/  IMAD.SHL.U32 R51, R54, 0x4, RZ ;  /* 0x0000000436337824 */ /* 0x000fe200078e00ff */
[----:B------:R-:W-:-:S02]  /*4f60*/  IADD3 R67, R24, 0x60, RZ ;  /* 0x0000006018437810 */ /* 0x000fc40007ffe0ff */
[----:B------:R-:W-:Y:S02]  /*4f70*/  SHF.L.U32 R54, R69, 0x2, RZ ;  /* 0x0000000245367819 */ /* 0x000fe400000006ff */
[----:B------:R-:W-:Y:S01]  /*4f80*/  IADD3 R169, R24, 0x80, RZ ;  /* 0x0000008018a97810 */ /* 0x000fe20007ffe0ff */
[----:B-----5:R2:W-:Y:S01]  /*4f90*/  STS [R51+0x840], R58 ;  /* 0x0008403a33007388 */ /* 0x0205e20000000800 */
[-C--:B------:R-:W-:Y:S02]  /*4fa0*/  LEA.HI.SX32 R67, R67, R24.reuse, 0x1b ;  /* 0x0000001843437211 */ /* 0x080fe400078fdaff */
[----:B------:R-:W-:Y:S01]  /*4fb0*/  LEA.HI.SX32 R169, R169, R24, 0x1b ;  /* 0x00000018a9a97211 */ /* 0x000fe200078fdaff */
[----:B----4-:R3:W-:Y:S01]  /*4fc0*/  STS [R54+0x8c0], R145 ;  /* 0x0008c09136007388 */ /* 0x0107e20000000800 */
[----:B------:R-:W-:Y:S01]  /*4fd0*/  SHF.L.U32 R52, R52, 0x2, RZ ;  /* 0x0000000234347819 */ /* 0x000fe200000006ff */
[----:B------:R-:W-:Y:S02]  /*4fe0*/  IMAD.SHL.U32 R56, R67, 0x4, RZ ;  /* 0x0000000443387824 */ /* 0x000fe400078e00ff */
[----:B0-----:R-:W-:Y:S01]  /*4ff0*/  @P1 FFMA.FTZ R11, R10, R66, R11 ;  /* 0x000000420a0b1223 */ /* 0x001fe2000001000b */
[----:B--2---:R-:W-:-:S02]  /*5000*/  SHF.L.U32 R58, R169, 0x2, RZ ;  /* 0x00000002a93a7819 */ /* 0x004fc400000006ff */
[----:B---3--:R-:W-:Y:S01]  /*5010*/  IADD3 R145, R24, 0x100, RZ ;  /* 0x0000010018917810 */ /* 0x008fe20007ffe0ff */
[----:B-1----:R-:W-:Y:S01]  /*5020*/  @P1 FMUL.FTZ R10, R10, R63 ;  /* 0x0000003f0a0a1220 */ /* 0x002fe20000410000 */
[----:B------:R0:W-:Y:S02]  /*5030*/  STS [R52+0x940], R59 ;  /* 0x0009403b34007388 */ /* 0x0001e40000000800 */
[-C--:B------:R-:W-:Y:S02]  /*5040*/  LEA.HI.SX32 R145, R145, R24.reuse, 0x1b ;  /* 0x0000001891917211 */ /* 0x080fe400078fdaff */
[----:B------:R-:W-:Y:S01]  /*5050*/  STS [R56+0x9c0], R57 ;  /* 0x0009c03938007388 */ /* 0x000fe20000000800 */
[C---:B------:R-:W-:Y:S02]  /*5060*/  IADD3 R69, R24.reuse, 0xa0, RZ ;  /* 0x000000a018457810 */ /* 0x040fe40007ffe0ff */
[----:B------:R-:W-:Y:S01]  /*5070*/  IADD3 R67, R24, 0xc0, RZ ;  /* 0x000000c018437810 */ /* 0x000fe20007ffe0ff */
[----:B------:R1:W-:Y:S01]  /*5080*/  STS [R58+0xa40], R61 ;  /* 0x000a403d3a007388 */ /* 0x0003e20000000800 */
[----:B------:R-:W-:-:S03]  /*5090*/  LEA.HI.SX32 R69, R69, R24, 0x1b ;  /* 0x0000001845457211 */ /* 0x000fc600078fdaff */
[----:B------:R-:W2:Y:S01]  /*50a0*/  SHFL.UP PT, R66, R11, 0x8, RZ ;  /* 0x050000000b427989 */ /* 0x000ea200000e00ff */
[C---:B0-----:R-:W-:Y:S02]  /*50b0*/  IADD3 R59, R24.reuse, 0xe0, RZ ;  /* 0x000000e0183b7810 */ /* 0x041fe40007ffe0ff */
[----:B-1----:R-:W-:Y:S02]  /*50c0*/  SHF.L.U32 R61, R145, 0x2, RZ ;  /* 0x00000002913d7819 */ /* 0x002fe400000006ff */
[----:B------:R-:W0:Y:S01]  /*50d0*/  SHFL.UP PT, R145, R10, 0x8, RZ ;  /* 0x050000000a917989 */ /* 0x000e2200000e00ff */
[-C--:B------:R-:W-:Y:S02]  /*50e0*/  LEA.HI.SX32 R67, R67, R24.reuse, 0x1b ;  /* 0x0000001843437211 */ /* 0x080fe400078fdaff */
[----:B------:R-:W-:Y:S02]  /*50f0*/  SHF.L.U32 R57, R69, 0x2, RZ ;  /* 0x0000000245397819 */ /* 0x000fe400000006ff */
[----:B------:R-:W-:Y:S01]  /*5100*/  LEA.HI.SX32 R60, R59, R24, 0x1b ;  /* 0x000000183b3c7211 */ /* 0x000fe200078fdaff */
[----:B------:R-:W-:Y:S01]  /*5110*/  IMAD.SHL.U32 R59, R67, 0x4, RZ ;  /* 0x00000004433b7824 */ /* 0x000fe200078e00ff */
[----:B------:R-:W-:-:S02]  /*5120*/  IADD3 R69, R24, 0x120, RZ ;  /* 0x0000012018457810 */ /* 0x000fc40007ffe0ff */
[C---:B------:R-:W-:Y:S02]  /*5130*/  IADD3 R67, R24.reuse, 0x140, RZ ;  /* 0x0000014018437810 */ /* 0x040fe40007ffe0ff */
[----:B------:R-:W-:Y:S02]  /*5140*/  ISETP.GE.AND P1, PT, R24, 0x8, PT ;  /* 0x000000081800780c */ /* 0x000fe40003f26270 */
[-C--:B------:R-:W-:Y:S02]  /*5150*/  LEA.HI.SX32 R69, R69, R24.reuse, 0x1b ;  /* 0x0000001845457211 */ /* 0x080fe400078fdaff */
[----:B------:R-:W-:Y:S01]  /*5160*/  LEA.HI.SX32 R67, R67, R24, 0x1b ;  /* 0x0000001843437211 */ /* 0x000fe200078fdaff */
[----:B------:R1:W-:Y:S01]  /*5170*/  STS [R57+0xac0], R62 ;  /* 0x000ac03e39007388 */ /* 0x0003e20000000800 */
[----:B------:R-:W-:Y:S02]  /*5180*/  SHF.L.U32 R60, R60, 0x2, RZ ;  /* 0x000000023c3c7819 */ /* 0x000fe400000006ff */
[----:B------:R-:W-:Y:S01]  /*5190*/  IADD3 R171, R24, 0x160, RZ ;  /* 0x0000016018ab7810 */ /* 0x000fe20007ffe0ff */
[----:B------:R-:W-:Y:S01]  /*51a0*/  STS [R59+0xb40], R68 ;  /* 0x000b40443b007388 */ /* 0x000fe20000000800 */
[----:B------:R-:W-:-:S02]  /*51b0*/  SHF.L.U32 R63, R67, 0x2, RZ ;  /* 0x00000002433f7819 */ /* 0x000fc400000006ff */
[----:B------:R-:W-:Y:S01]  /*51c0*/  LEA.HI.SX32 R171, R171, R24, 0x1b ;  /* 0x00000018abab7211 */ /* 0x000fe200078fdaff */
[----:B-1----:R-:W-:Y:S01]  /*51d0*/  IMAD.SHL.U32 R62, R69, 0x4, RZ ;  /* 0x00000004453e7824 */ /* 0x002fe200078e00ff */
[----:B------:R-:W-:Y:S01]  /*51e0*/  STS [R60+0xbc0], R65 ;  /* 0x000bc0413c007388 */ /* 0x000fe20000000800 */
[----:B--2---:R-:W-:-:S03]  /*51f0*/  @P1 FFMA.FTZ R11, R10, R66, R11 ;  /* 0x000000420a0b1223 */ /* 0x004fc6000001000b */
[----:B------:R-:W-:Y:S01]  /*5200*/  STS [R61+0xc40], R12 ;  /* 0x000c400c3d007388 */ /* 0x000fe20000000800 */
[----:B0-----:R-:W-:-:S03]  /*5210*/  @P1 FMUL.FTZ R10, R10, R145 ;  /* 0x000000910a0a1220 */ /* 0x001fc60000410000 */
[----:B------:R-:W-:Y:S04]  /*5220*/  STS [R62+0xcc0], R13 ;  /* 0x000cc00d3e007388 */ /* 0x000fe80000000800 */
[----:B------:R0:W-:Y:S04]  /*5230*/  STS [R63+0xd40], R64 ;  /* 0x000d40403f007388 */ /* 0x0001e80000000800 */
[----:B------:R-:W1:Y:S01]  /*5240*/  SHFL.UP PT, R144, R11, 0x10, RZ ;  /* 0x060000000b907989 */ /* 0x000e6200000e00ff */
[----:B0-----:R-:W-:-:S05]  /*5250*/  SHF.L.U32 R64, R171, 0x2, RZ ;  /* 0x00000002ab407819 */ /* 0x001fca00000006ff */
        /* <DEDUP_REMOVED lines=8> */
[----:B------:R-:W-:Y:S02]  /*52e0*/  ISETP.GE.AND P1, PT, R24, 0x10, PT ;  /* 0x000000101800780c */ /* 0x000fe40003f26270 */
[-C--:B------:R-:W-:Y:S02]  /*52f0*/  LEA.HI.SX32 R68, R65, R24.reuse, 0x1b ;  /* 0x0000001841447211 */ /* 0x080fe400078fdaff */
[----:B------:R-:W-:Y:S01]  /*5300*/  LEA.HI.SX32 R69, R69, R24, 0x1b ;  /* 0x0000001845457211 */ /* 0x000fe200078fdaff */
[----:B------:R-:W-:Y:S01]  /*5310*/  IMAD.SHL.U32 R65, R169, 0x4, RZ ;  /* 0x00000004a9417824 */ /* 0x000fe200078e00ff */
[----:B------:R-:W-:Y:S01]  /*5320*/  HFMA2.MMA R12, -RZ, RZ, 1.875, 0 ;  /* 0x3f800000ff0c7435 */ /* 0x000fe200000001ff */
[----:B------:R-:W-:-:S02]  /*5330*/  SHF.L.U32 R67, R67, 0x2, RZ ;  /* 0x0000000243437819 */ /* 0x000fc400000006ff */
[----:B------:R-:W-:Y:S01]  /*5340*/  SHF.L.U32 R68, R68, 0x2, RZ ;  /* 0x0000000244447819 */ /* 0x000fe200000006ff */
[----:B------:R-:W-:Y:S01]  /*5350*/  IMAD.SHL.U32 R69, R69, 0x4, RZ ;  /* 0x0000000445457824 */ /* 0x000fe200078e00ff */
[----:B------:R-:W-:Y:S01]  /*5360*/  MOV R13, RZ ;  /* 0x000000ff000d7202 */ /* 0x000fe20000000f00 */
        /* <DEDUP_REMOVED lines=9> */
[C---:B-1----:R-:W-:Y:S01]  /*5400*/  IMAD.SHL.U32 R15, R24.reuse, 0x10, RZ ;  /* 0x00000010180f7824 */ /* 0x042fe200078e00ff */
[----:B------:R-:W-:-:S04]  /*5410*/  ISETP.NE.AND P1, PT, R24, 0x1f, PT ;  /* 0x0000001f1800780c */ /* 0x000fc80003f25270 */
[----:B------:R-:W-:-:S04]  /*5420*/  LEA.HI.SX32 R15, R15, R15, 0x1b ;  /* 0x0000000f0f0f7211 */ /* 0x000fc800078fdaff */
[----:B------:R-:W-:-:S05]  /*5430*/  SHF.L.U32 R66, R15, 0x2, RZ ;  /* 0x000000020f427819 */ /* 0x000fca00000006ff */
        /* <DEDUP_REMOVED lines=53> */
.L_x_4363:
[----:B------:R-:W-:Y:S05]  /*5790*/  BSYNC B0 ;  /* 0x0000000000007941 */ /* 0x000fea0003800000 */
.L_x_4362:
        /* <DEDUP_REMOVED lines=25> */
.L_x_4361:
[----:B------:R-:W-:Y:S01]  /*5930*/  BAR.SYNC.DEFER_BLOCKING 0x0 ;  /* 0x0000000000007b1d */ /* 0x000fe20000010000 */
[----:B------:R-:W-:Y:S01]  /*5940*/  ISETP.NE.AND P0, PT, R21, RZ, PT ;  /* 0x000000ff1500720c */ /* 0x000fe20003f05270 */
[----:B0-----:R-:W-:Y:S01]  /*5950*/  IMAD R10, R142, c[0x0][0x200], RZ ;  /* 0x000080008e0a7a24 */ /* 0x001fe200078e02ff */
[----:B------:R-:W-:Y:S01]  /*5960*/  HFMA2.MMA R15, -RZ, RZ, 0, 2.384185791015625e-07 ;  /* 0x00000004ff0f7435 */ /* 0x000fe200000001ff */
[C---:B------:R-:W-:Y:S01]  /*5970*/  IMAD.WIDE.U32 R12, R19.reuse, c[0x0][0x200], RZ ;  /* 0x00008000130c7a25 */ /* 0x040fe200078e00ff */
[----:B------:R-:W-:Y:S01]  /*5980*/  ISETP.GE.AND P1, PT, R8, R55, PT ;  /* 0x000000370800720c */ /* 0x000fe20003f26270 */
[----:B------:R-:W-:Y:S02]  /*5990*/  BSSY B0, `(.L_x_4365) ;  /* 0x0000044000007945 */ /* 0x000fe40003800000 */
[----:B------:R-:W-:Y:S01]  /*59a0*/  IMAD R73, R19, c[0x0][0x204], R10 ;  /* 0x0000810013497a24 */ /* 0x000fe200078e020a */
[----:B------:R-:W-:Y:S01]  /*59b0*/  SHF.L.U32 R10, R50, 0x9, RZ ;  /* 0x00000009320a7819 */ /* 0x000fe200000006ff */
[----:B------:R-:W-:-:S02]  /*59c0*/  IMAD R11, R17, c[0x0][0x208], RZ ;  /* 0x00008200110b7a24 */ /* 0x000fc400078e02ff */
[----:B------:R-:W-:Y:S02]  /*59d0*/  IMAD.IADD R13, R13, 0x1, R73 ;  /* 0x000000010d0d7824 */ /* 0x000fe400078e0249 */
[C---:B------:R-:W-:Y:S01]  /*59e0*/  IMAD R75, R0.reuse, c[0x0][0x20c], R11 ;  /* 0x00008300004b7a24 */ /* 0x040fe200078e020b */
[----:B------:R-:W-:Y:S01]  /*59f0*/  SHF.R.S32.HI R11, RZ, 0x1f, R10 ;  /* 0x0000001fff0b7819 */ /* 0x000fe2000001140a */
[----:B------:R-:W-:-:S04]  /*5a00*/  IMAD.WIDE.U32 R12, R0, c[0x0][0x208], R12 ;  /* 0x00008200000c7a25 */ /* 0x000fc800078e000c */
[----:B------:R-:W-:Y:S01]  /*5a10*/  IMAD.WIDE R14, R8, R15, c[0x0][0x258] ;  /* 0x00009600080e7625 */ /* 0x000fe200078e020f */
[----:B------:R-:W-:Y:S02]  /*5a20*/  IADD3 R71, P2, R10, R12, RZ ;  /* 0x0000000c0a477210 */ /* 0x000fe40007f5e0ff */
[----:B------:R-:W-:Y:S01]  /*5a30*/  IADD3 R12, P3, R8, R10, RZ ;  /* 0x0000000a080c7210 */ /* 0x000fe20007f7e0ff */
[----:B------:R-:W-:Y:S01]  /*5a40*/  STS [R66], R99 ;  /* 0x0000006342007388 */ /* 0x000fe20000000800 */
[----:B------:R-:W-:Y:S01]  /*5a50*/  IMAD R74, R142, c[0x0][0x1f0], RZ ;  /* 0x00007c008e4a7a24 */ /* 0x000fe200078e02ff */
[----:B------:R-:W-:Y:S02]  /*5a60*/  IADD3.X R72, R11, R75, R13, P2, !PT ;  /* 0x0000004b0b487210 */ /* 0x000fe400017fe40d */
[----:B------:R-:W-:Y:S01]  /*5a70*/  STS [R66+0x4], R101 ;  /* 0x0000046542007388 */ /* 0x000fe20000000800 */
[----:B------:R-:W-:Y:S01]  /*5a80*/  LEA R70, P5, R71, R14, 0x2 ;  /* 0x0000000e47467211 */ /* 0x000fe200078a10ff */
[----:B------:R-:W-:Y:S01]  /*5a90*/  IMAD R143, R19, c[0x0][0x1f4], R74 ;  /* 0x00007d00138f7a24 */ /* 0x000fe200078e024a */
[----:B------:R-:W-:Y:S01]  /*5aa0*/  IADD3.X R13, R9, R11, RZ, P3, !PT ;  /* 0x0000000b090d7210 */ /* 0x000fe20001ffe4ff */
[----:B------:R-:W-:Y:S01]  /*5ab0*/  STS [R66+0x8], R103 ;  /* 0x0000086742007388 */ /* 0x000fe20000000800 */
[----:B------:R-:W-:Y:S01]  /*5ac0*/  LEA.HI.X R71, R71, R15, R72, 0x2, P5 ;  /* 0x0000000f47477211 */ /* 0x000fe200028f1448 */
[----:B------:R-:W-:-:S02]  /*5ad0*/  @!P1 IMAD.WIDE.U32 R74, R19, c[0x0][0x1f0], R10 ;  /* 0x00007c00134a9a25 */ /* 0x000fc400078e000a */
        /* <DEDUP_REMOVED lines=39> */
[----:B------:R-:W-:Y:S02]  /*5d50*/  IMAD R53, R17, c[0x0][0x208], RZ ;  /* 0x0000820011357a24 */ /* 0x000fe400078e02ff */
[----:B------:R-:W-:Y:S02]  /*5d60*/  IMAD.IADD R15, R73, 0x1, R15 ;  /* 0x00000001490f7824 */ /* 0x000fe400078e020f */
[C---:B------:R-:W-:Y:S02]  /*5d70*/  IMAD R53, R0.reuse, c[0x0][0x20c], R53 ;  /* 0x0000830000357a24 */ /* 0x040fe400078e0235 */
[----:B------:R-:W-:-:S05]  /*5d80*/  IMAD.WIDE.U32 R14, R0, c[0x0][0x208], R14 ;  /* 0x00008200000e7a25 */ /* 0x000fca00078e000e */
[----:B------:R-:W-:Y:S02]  /*5d90*/  IADD3 R15, R15, R53, RZ ;  /* 0x000000350f0f7210 */ /* 0x000fe40007ffe0ff */
[----:B------:R-:W-:-:S04]  /*5da0*/  LEA R72, P4, R14, c[0x0][0x258], 0x2 ;  /* 0x000096000e487a11 */ /* 0x000fc800078810ff */
[----:B------:R-:W-:-:S05]  /*5db0*/  LEA.HI.X R73, R14, c[0x0][0x25c], R15, 0x2, P4 ;  /* 0x000097000e497a11 */ /* 0x000fca00020f140f */
[----:B------:R0:W-:Y:S04]  /*5dc0*/  STG.E [R72.64], R77 ;  /* 0x0000004d48007986 */ /* 0x0001e8000c101904 */
.L_x_4366:
[----:B------:R-:W-:Y:S05]  /*5dd0*/  BSYNC B0 ;  /* 0x0000000000007941 */ /* 0x000fea0003800000 */
.L_x_4365:
[----:B------:R1:W-:Y:S01]  /*5de0*/  @!P2 STG.E [R70.64+0x80], R79 ;  /* 0x0000804f4600a986 */ /* 0x0003e2000c101904 */
        /* <DEDUP_REMOVED lines=10> */
[----:B------:R-:W-:Y:S01]  /*5e90*/  MOV R76, RZ ;  /* 0x000000ff004c7202 */ /* 0x000fe20000000f00 */
[----:B------:R-:W-:Y:S01]  /*5ea0*/  @!P4 STG.E [R70.64+0x200], R85 ;  /* 0x000200554600c986 */ /* 0x000fe2000c101904 */
[-C--:B------:R-:W-:Y:S01]  /*5eb0*/  ISETP.GE.AND P4, PT, R41, R141.reuse, PT ;  /* 0x0000008d2900720c */ /* 0x080fe20003f86270 */
[----:B0-----:R-:W-:Y:S02]  /*5ec0*/  @!P1 IMAD.WIDE.U32 R72, R0, c[0x0][0x1f8], R74 ;  /* 0x00007e0000489a25 */ /* 0x001fe400078e004a */
        /* <DEDUP_REMOVED lines=21> */
[----:B------:R-:W-:Y:S01]  /*6020*/  ISETP.GE.AND P3, PT, R48, R141, PT ;  /* 0x0000008d3000720c */ /* 0x000fe20003f66270 */
[----:B------:R-:W-:Y:S01]  /*6030*/  IMAD.SHL.U32 R14, R53, 0x4, RZ ;  /* 0x00000004350e7824 */ /* 0x000fe200078e00ff */
[----:B------:R-:W-:Y:S01]  /*6040*/  IADD3.X R78, R11, R75, R15, P6, !PT ;  /* 0x0000004b0b4e7210 */ /* 0x000fe200037fe40f */
[----:B------:R-:W-:Y:S01]  /*6050*/  @!P4 STG.E [R70.64+0x600], R133 ;  /* 0x000600854600c986 */ /* 0x000fe2000c101904 */
[C---:B------:R-:W-:Y:S02]  /*6060*/  SHF.L.U64.HI R15, R53.reuse, 0x2, R9 ;  /* 0x00000002350f7819 */ /* 0x040fe40000010209 */
[----:B------:R-:W-:Y:S01]  /*6070*/  IADD3 R74, P4, R14, c[0x0][0x268], RZ ;  /* 0x00009a000e4a7a10 */ /* 0x000fe20007f9e0ff */
[----:B------:R-:W-:Y:S01]  /*6080*/  @!P5 STG.E [R70.64+0x700], R137 ;  /* 0x000700894600d986 */ /* 0x000fe2000c101904 */
[----:B------:R-:W-:-:S02]  /*6090*/  ISETP.GE.AND P5, PT, R53, R55, PT ;  /* 0x000000373500720c */ /* 0x000fc40003fa6270 */
[----:B------:R-:W-:Y:S01]  /*60a0*/  IADD3.X R75, R15, c[0x0][0x26c], RZ, P4, !PT ;  /* 0x00009b000f4b7a10 */ /* 0x000fe200027fe4ff */
[----:B------:R-:W-:Y:S01]  /*60b0*/  @!P2 STG.E [R70.64+0x680], R135 ;  /* 0x000680874600a986 */ /* 0x000fe2000c101904 */
[C---:B------:R-:W-:Y:S02]  /*60c0*/  LEA R74, P2, R77.reuse, R74, 0x2 ;  /* 0x0000004a4d4a7211 */ /* 0x040fe400078410ff */
[----:B------:R-:W-:Y:S01]  /*60d0*/  ISETP.GE.AND P6, PT, R34, R55, PT ;  /* 0x000000372200720c */ /* 0x000fe20003fc6270 */
[----:B------:R0:W-:Y:S01]  /*60e0*/  @!P3 STG.E [R70.64+0x780], R139 ;  /* 0x0007808b4600b986 */ /* 0x0001e2000c101904 */
[----:B------:R-:W-:-:S03]  /*60f0*/  LEA.HI.X R75, R77, R75, R78, 0x2, P2 ;  /* 0x0000004b4d4b7211 */ /* 0x000fc600010f144e */
[----:B------:R-:W-:Y:S01]  /*6100*/  BAR.SYNC.DEFER_BLOCKING 0x0 ;  /* 0x0000000000007b1d */ /* 0x000fe20000010000 */
[----:B------:R-:W-:Y:S01]  /*6110*/  HFMA2.MMA R77, -RZ, RZ, 0, 0 ;  /* 0x00000000ff4d7435 */ /* 0x000fe200000001ff */
[----:B-1----:R-:W-:Y:S01]  /*6120*/  CS2R R78, SRZ ;  /* 0x00000000004e7805 */ /* 0x002fe2000001ff00 */
[-C--:B------:R-:W-:Y:S02]  /*6130*/  ISETP.GE.AND P2, PT, R37, R55.reuse, PT ;  /* 0x000000372500720c */ /* 0x080fe40003f46270 */
        /* <DEDUP_REMOVED lines=27> */
[----:B------:R-:W-:Y:S01]  /*62f0*/  CS2R R86, SRZ ;  /* 0x0000000000567805 */ /* 0x000fe2000001ff00 */
[----:B------:R-:W5:Y:S04]  /*6300*/  @!P2 LDG.E R80, [R74.64+0x480] ;  /* 0x000480044a50a981 */ /* 0x000f68000c1e1900 */
[----:B------:R-:W5:Y:S04]  /*6310*/  @!P3 LDG.E R85, [R74.64+0x500] ;  /* 0x000500044a55b981 */ /* 0x000f68000c1e1900 */
[----:B------:R-:W5:Y:S04]  /*6320*/  @!P4 LDG.E R84, [R74.64+0x580] ;  /* 0x000580044a54c981 */ /* 0x000f68000c1e1900 */
[----:B------:R-:W5:Y:S04]  /*6330*/  @!P5 LDG.E R82, [R74.64+0x600] ;  /* 0x000600044a52d981 */ /* 0x000f68000c1e1900 */
[----:B------:R-:W5:Y:S04]  /*6340*/  @!P6 LDG.E R87, [R74.64+0x680] ;  /* 0x000680044a57e981 */ /* 0x000f68000c1e1900 */
[----:B------:R-:W5:Y:S01]  /*6350*/  @!P1 LDG.E R86, [R74.64+0x700] ;  /* 0x000700044a569981 */ /* 0x000f62000c1e1900 */
[----:B------:R-:W-:Y:S03]  /*6360*/  BSSY B0, `(.L_x_4367) ;  /* 0x00000b6000007945 */ /* 0x000fe60003800000 */
        /* <DEDUP_REMOVED lines=23> */
[----:B------:R-:W2:Y:S04]  /*64e0*/  LDS R83, [R66+0x18] ;  /* 0x0000180042537984 */ /* 0x000ea80000000800 */
[----:B------:R-:W2:Y:S04]  /*64f0*/  LDS R84, [R66+0x1c] ;  /* 0x00001c0042547984 */ /* 0x000ea80000000800 */
[----:B------:R-:W2:Y:S04]  /*6500*/  LDS R86, [R66+0x20] ;  /* 0x0000200042567984 */ /* 0x000ea80000000800 */
[----:B------:R-:W2:Y:S04]  /*6510*/  LDS R88, [R66+0x24] ;  /* 0x0000240042587984 */ /* 0x000ea80000000800 */
[----:B------:R-:W4:Y:S04]  /*6520*/  LDS R90, [R66+0x28] ;  /* 0x00002800425a7984 */ /* 0x000f280000000800 */
[----:B------:R-:W5:Y:S04]  /*6530*/  LDS R92, [R66+0x2c] ;  /* 0x00002c00425c7984 */ /* 0x000f680000000800 */
[----:B------:R-:W5:Y:S04]  /*6540*/  LDS R94, [R66+0x30] ;  /* 0x00003000425e7984 */ /* 0x000f680000000800 */
[----:B------:R-:W5:Y:S04]  /*6550*/  LDS R96, [R66+0x34] ;  /* 0x0000340042607984 */ /* 0x000f680000000800 */
[----:B------:R-:W5:Y:S04]  /*6560*/  LDS R98, [R66+0x38] ;  /* 0x0000380042627984 */ /* 0x000f680000000800 */
[----:B------:R-:W5:Y:S01]  /*6570*/  LDS R102, [R66+0x3c] ;  /* 0x00003c0042667984 */ /* 0x000f620000000800 */
[----:B0-----:R-:W-:-:S02]  /*6580*/  FMUL.FTZ R71, R70, -1.4426950216293334961 ;  /* 0xbfb8aa3b46477820 */ /* 0x001fc40000410000 */
[----:B-1----:R-:W-:-:S04]  /*6590*/  FMUL.FTZ R73, R72, -1.4426950216293334961 ;  /* 0xbfb8aa3b48497820 */ /* 0x002fc80000410000 */
[----:B------:R-:W0:Y:S08]  /*65a0*/  MUFU.EX2 R71, R71 ;  /* 0x0000004700477308 */ /* 0x000e300000000800 */
[----:B------:R-:W1:Y:S01]  /*65b0*/  MUFU.EX2 R73, R73 ;  /* 0x0000004900497308 */ /* 0x000e620000000800 */
[----:B--2---:R-:W-:Y:S02]  /*65c0*/  FMUL.FTZ R75, R74, -1.4426950216293334961 ;  /* 0xbfb8aa3b4a4b7820 */ /* 0x004fe40000410000 */
[----:B---3--:R-:W-:-:S02]  /*65d0*/  FMUL.FTZ R77, R76, -1.4426950216293334961 ;  /* 0xbfb8aa3b4c4d7820 */ /* 0x008fc40000410000 */
[----:B----4-:R-:W-:Y:S02]  /*65e0*/  FMUL.FTZ R79, R78, -1.4426950216293334961 ;  /* 0xbfb8aa3b4e4f7820 */ /* 0x010fe40000410000 */
[----:B-----5:R-:W-:Y:S02]  /*65f0*/  FMUL.FTZ R81, R80, -1.4426950216293334961 ;  /* 0xbfb8aa3b50517820 */ /* 0x020fe40000410000 */
[----:B------:R-:W-:Y:S02]  /*6600*/  FMUL.FTZ R82, R83, -1.4426950216293334961 ;  /* 0xbfb8aa3b53527820 */ /* 0x000fe40000410000 */
[----:B------:R-:W-:Y:S02]  /*6610*/  FMUL.FTZ R85, R84, -1.4426950216293334961 ;  /* 0xbfb8aa3b54557820 */ /* 0x000fe40000410000 */
[----:B------:R-:W-:Y:S02]  /*6620*/  FMUL.FTZ R87, R86, -1.4426950216293334961 ;  /* 0xbfb8aa3b56577820 */ /* 0x000fe40000410000 */
[----:B------:R-:W-:-:S02]  /*6630*/  FMUL.FTZ R89, R88, -1.4426950216293334961 ;  /* 0xbfb8aa3b58597820 */ /* 0x000fc40000410000 */
[----:B------:R-:W-:Y:S02]  /*6640*/  FMUL.FTZ R91, R90, -1.4426950216293334961 ;  /* 0xbfb8aa3b5a5b7820 */ /* 0x000fe40000410000 */
[----:B------:R-:W-:Y:S02]  /*6650*/  FMUL.FTZ R93, R92, -1.4426950216293334961 ;  /* 0xbfb8aa3b5c5d7820 */ /* 0x000fe40000410000 */
[----:B------:R-:W-:Y:S02]  /*6660*/  FMUL.FTZ R95, R94, -1.4426950216293334961 ;  /* 0xbfb8aa3b5e5f7820 */ /* 0x000fe40000410000 */
[----:B------:R-:W-:Y:S02]  /*6670*/  FMUL.FTZ R97, R96, -1.4426950216293334961 ;  /* 0xbfb8aa3b60617820 */ /* 0x000fe40000410000 */
[----:B------:R-:W-:Y:S02]  /*6680*/  FMUL.FTZ R100, R98, -1.4426950216293334961 ;  /* 0xbfb8aa3b62647820 */ /* 0x000fe40000410000 */
[----:B------:R-:W-:Y:S01]  /*6690*/  FMUL.FTZ R104, R102, -1.4426950216293334961 ;  /* 0xbfb8aa3b66687820 */ /* 0x000fe20000410000 */
[----:B------:R-:W2:Y:S01]  /*66a0*/  MUFU.EX2 R75, R75 ;  /* 0x0000004b004b7308 */ /* 0x000ea20000000800 */
[----:B0-----:R-:W-:-:S02]  /*66b0*/  FADD.FTZ R71, R71, 1 ;  /* 0x3f80000047477421 */ /* 0x001fc40000010000 */
[----:B-1----:R-:W-:-:S05]  /*66c0*/  FADD.FTZ R73, R73, 1 ;  /* 0x3f80000049497421 */ /* 0x002fca0000010000 */
[----:B------:R-:W0:Y:S08]  /*66d0*/  MUFU.EX2 R77, R77 ;  /* 0x0000004d004d7308 */ /* 0x000e300000000800 */
[----:B------:R-:W1:Y:S08]  /*66e0*/  MUFU.EX2 R79, R79 ;  /* 0x0000004f004f7308 */ /* 0x000e700000000800 */
        /* <DEDUP_REMOVED lines=13> */
[----:B--2---:R-:W-:-:S02]  /*67c0*/  FADD.FTZ R75, R75, 1 ;  /* 0x3f8000004b4b7421 */ /* 0x004fc40000010000 */
[----:B0-----:R-:W-:Y:S02]  /*67d0*/  FADD.FTZ R77, R77, 1 ;  /* 0x3f8000004d4d7421 */ /* 0x001fe40000010000 */
[----:B-1----:R-:W-:Y:S02]  /*67e0*/  FADD.FTZ R79, R79, 1 ;  /* 0x3f8000004f4f7421 */ /* 0x002fe40000010000 */
        /* <DEDUP_REMOVED lines=11> */
[----:B------:R-:W0:Y:S01]  /*68a0*/  MUFU.RCP R75, R75 ;  /* 0x0000004b004b7308 */ /* 0x000e220000001000 */
[----:B------:R-:W-:Y:S02]  /*68b0*/  FMUL.FTZ R70, R70, R71 ;  /* 0x0000004746467220 */ /* 0x000fe40000410000 */
[----:B------:R-:W-:-:S05]  /*68c0*/  FMUL.FTZ R72, R72, R73 ;  /* 0x0000004948487220 */ /* 0x000fca0000410000 */
[----:B------:R-:W1:Y:S08]  /*68d0*/  MUFU.RCP R77, R77 ;  /* 0x0000004d004d7308 */ /* 0x000e700000001000 */
        /* <DEDUP_REMOVED lines=12> */
[----:B------:R-:W-:Y:S01]  /*69a0*/  FMUL.FTZ R99, R70, R99 ;  /* 0x0000006346637220 */ /* 0x000fe20000410000 */
[----:B------:R-:W-:Y:S01]  /*69b0*/  BAR.SYNC.DEFER_BLOCKING 0x0 ;  /* 0x0000000000007b1d */ /* 0x000fe20000010000 */
[----:B0-----:R-:W-:-:S02]  /*69c0*/  FMUL.FTZ R74, R74, R75 ;  /* 0x0000004b4a4a7220 */ /* 0x001fc40000410000 */
[----:B-1----:R-:W-:Y:S02]  /*69d0*/  FMUL.FTZ R76, R76, R77 ;  /* 0x0000004d4c4c7220 */ /* 0x002fe40000410000 */
        /* <DEDUP_REMOVED lines=46> */
[----:B------:R0:W-:Y:S04]  /*6cc0*/  LDS R73, [R52+0x100] ;  /* 0x0001000034497984 */ /* 0x0001e80000000800 */
[----:B------:R-:W-:Y:S04]  /*6cd0*/  LDS R75, [R56+0x180] ;  /* 0x00018000384b7984 */ /* 0x000fe80000000800 */
[----:B------:R-:W-:Y:S04]  /*6ce0*/  LDS R77, [R58+0x200] ;  /* 0x000200003a4d7984 */ /* 0x000fe80000000800 */
        /* <DEDUP_REMOVED lines=13> */
[----:B------:R-:W2:Y:S01]  /*6dc0*/  LDS R89, [0x840] ;  /* 0x00084000ff597984 */ /* 0x000ea20000000800 */
[----:B0-----:R-:W-:-:S02]  /*6dd0*/  IMAD R52, R142, c[0x0][0x210], RZ ;  /* 0x000084008e347a24 */ /* 0x001fc400078e02ff */
[----:B-1----:R-:W-:-:S04]  /*6de0*/  IMAD.WIDE.U32 R56, R19, c[0x0][0x210], RZ ;  /* 0x0000840013387a25 */ /* 0x002fc800078e00ff */
[----:B------:R-:W-:-:S05]  /*6df0*/  IMAD R93, R19, c[0x0][0x214], R52 ;  /* 0x00008500135d7a24 */ /* 0x000fca00078e0234 */
[----:B------:R-:W-:Y:S02]  /*6e00*/  IADD3 R91, R57, R93, RZ ;  /* 0x0000005d395b7210 */ /* 0x000fe40007ffe0ff */
[----:B--2---:R-:W-:-:S13]  /*6e10*/  ISETP.GE.AND P0, PT, R8, R89, PT ;  /* 0x000000590800720c */ /* 0x004fda0003f06270 */
        /* <DEDUP_REMOVED lines=10> */
.L_x_4368:
[----:B------:R-:W-:Y:S05]  /*6ec0*/  BSYNC B0 ;  /* 0x0000000000007941 */ /* 0x000fea0003800000 */
.L_x_4367:
[----:B------:R-:W-:Y:S01]  /*6ed0*/  MOV R12, R56 ;  /* 0x00000038000c7202 */ /* 0x000fe20000000f00 */
[----:B0-----:R-:W-:Y:S01]  /*6ee0*/  IMAD R51, R17, c[0x0][0x218], RZ ;  /* 0x0000860011337a24 */ /* 0x001fe200078e02ff */
[----:B------:R-:W-:Y:S02]  /*6ef0*/  MOV R13, R91 ;  /* 0x0000005b000d7202 */ /* 0x000fe40000000f00 */
[----:B------:R-:W-:Y:S01]  /*6f00*/  IADD3 R14, P1, R14, c[0x0][0x270], RZ ;  /* 0x00009c000e0e7a10 */ /* 0x000fe20007f3e0ff */
[----:B------:R-:W-:Y:S01]  /*6f10*/  IMAD R51, R0, c[0x0][0x21c], R51 ;  /* 0x0000870000337a24 */ /* 0x000fe200078e0233 */
        /* <DEDUP_REMOVED lines=18> */
[----:B------:R-:W-:Y:S01]  /*7040*/  @!P2 STG.E [R10.64], R71 ;  /* 0x000000470a00a986 */ /* 0x000fe2000c101904 */
[----:B------:R-:W-:-:S03]  /*7050*/  ISETP.GE.AND P2, PT, R37, R89, PT ;  /* 0x000000592500720c */ /* 0x000fc60003f46270 */
[----:B------:R-:W-:Y:S01]  /*7060*/  @!P0 STG.E [R10.64+0x100], R75 ;  /* 0x0001004b0a008986 */ /* 0x000fe2000c101904 */
[----:B------:R-:W-:-:S03]  /*7070*/  ISETP.GE.AND P0, PT, R42, R89, PT ;  /* 0x000000592a00720c */ /* 0x000fc60003f06270 */
[----:B------:R-:W-:Y:S01]  /*7080*/  @!P1 STG.E [R10.64+0x80], R73 ;  /* 0x000080490a009986 */ /* 0x000fe2000c101904 */
[----:B------:R-:W-:-:S03]  /*7090*/  ISETP.GE.AND P1, PT, R43, R89, PT ;  /* 0x000000592b00720c */ /* 0x000fc60003f26270 */
[----:B------:R-:W-:Y:S04]  /*70a0*/  @!P5 STG.E [R10.64+0x680], R87 ;  /* 0x000680570a00d986 */ /* 0x000fe8000c101904 */
[----:B------:R-:W-:Y:S04]  /*70b0*/  @!P6 STG.E [R10.64+0x700], R69 ;  /* 0x000700450a00e986 */ /* 0x000fe8000c101904 */
        /* <DEDUP_REMOVED lines=11> */
[----:B------:R-:W-:Y:S01]  /*7170*/  IADD3 R12, P2, R4, 0x800, RZ ;  /* 0x00000800040c7810 */ /* 0x000fe20007f5e0ff */
[----:B0-----:R-:W-:Y:S02]  /*7180*/  IMAD.X R77, RZ, RZ, R3, P1 ;  /* 0x000000ffff4d7224 */ /* 0x001fe400008e0603 */
        /* <DEDUP_REMOVED lines=9> */
.L_x_4369:
[----:B------:R-:W-:Y:S05]  /*7220*/  EXIT ;  /* 0x000000000000794d */ /* 0x000fea0003800000 */
.L_x_4371:
        /* <DEDUP_REMOVED lines=13> */
.L_x_5439:


//--------------------- .text._Z25selective_scan_fwd_kernelI32Selective_Scan_fwd_kernel_traitsILi32ELi16ELi1ELb1ELb0ELb0ELb0EffEEv13SSMParamsBase --------------------------
	.section	.text._Z25selective_scan_fwd_kernelI32Selective_Scan_fwd_kernel_traitsILi32ELi16ELi1ELb1ELb0ELb0ELb0EffEEv13SSMParamsBase,"ax",@progbits
	.sectioninfo	@"SHI_REGISTERS=103"
	.align	128
        .global         _Z25selective_scan_fwd_kernelI32Selective_Scan_fwd_kernel_traitsILi32ELi16ELi1ELb1ELb0ELb0ELb0EffEEv13SSMParamsBase
        .type           _Z25selective_scan_fwd_kernelI32Selective_Scan_fwd_kernel_traitsILi32ELi16ELi1ELb1ELb0ELb0ELb0EffEEv13SSMParamsBase,@function
        .size           _Z25selective_scan_fwd_kernelI32Selective_Scan_fwd_kernel_traitsILi32ELi16ELi1ELb1ELb0ELb0ELb0EffEEv13SSMParamsBase,(.L_x_5440 - _Z25selective_scan_fwd_kernelI32Selective_Scan_fwd_kernel_traitsILi32ELi16ELi1ELb1ELb0ELb0ELb0EffEEv13SSMParamsBase)
        .other          _Z25selective_scan_fwd_kernelI32Selective_Scan_fwd_kernel_traitsILi32ELi16ELi1ELb1ELb0ELb0ELb0EffEEv13SSMParamsBase,@"STO_CUDA_ENTRY STV_DEFAULT"
_Z25selective_scan_fwd_kernelI32Selective_Scan_fwd_kernel_traitsILi32ELi16ELi1ELb1ELb0ELb0ELb0EffEEv13SSMParamsBase:
.text._Z25selective_scan_fwd_kernelI32Selective_Scan_fwd_kernel_traitsILi32ELi16ELi1ELb1ELb0ELb0ELb0EffEEv13SSMParamsBase:
        /* <DEDUP_REMOVED lines=49> */
.L_x_4407:
        /* <DEDUP_REMOVED lines=11> */
[----:B------:R-:W-:Y:S01]  /*03c0*/  STS.128 [R33.X16+0x600], R48 ;  /* 0x0006003021007388 */ /* 0x000fe2000000cc00 */
[----:B------:R-:W-:-:S06]  /*03d0*/  NOP ;  /* 0x0000000000007918 */ /* 0x000fcc0000000000 */
[----:B------:R-:W-:Y:S04]  /*03e0*/  LDS.128 R8, [R37+0x10] ;  /* 0x0000100025087984 */ /* 0x000fe80000000c00 */
[----:B------:R-:W-:Y:S04]  /*03f0*/  LDS.128 R12, [R37+0x20] ;  /* 0x00002000250c7984 */ /* 0x000fe80000000c00 */
[----:B------:R-:W-:Y:S04]  /*0400*/  LDS.128 R20, [R37+0x30] ;  /* 0x0000300025147984 */ /* 0x000fe80000000c00 */
[----:B------:R-:W-:Y:S04]  /*0410*/  LDS.128 R16, [R37] ;  /* 0x0000000025107984 */ /* 0x000fe80000000c00 */
[----:B------:R-:W-:Y:S06]  /*0420*/  BAR.SYNC.DEFER_BLOCKING 0x0 ;  /* 0x0000000000007b1d */ /* 0x000fec0000010000 */
[----:B0-----:R-:W2:Y:S04]  /*0430*/  LDG.E.128 R44, [R42.64] ;  /* 0x000000062a2c7981 */ /* 0x001ea8000c1e1d00 */
        /* <DEDUP_REMOVED lines=63> */
.L_x_4373:
[----:B--234-:R-:W-:Y:S05]  /*0830*/  BSYNC B0 ;  /* 0x0000000000007941 */ /* 0x01cfea0003800000 */
.L_x_4372:
        /* <DEDUP_REMOVED lines=35> */
.L_x_4375:
[----:B------:R-:W-:Y:S05]  /*0a70*/  BSYNC B0 ;  /* 0x0000000000007941 */ /* 0x000fea0003800000 */
.L_x_4374:
        /* <DEDUP_REMOVED lines=37> */
.L_x_4377:
[----:B------:R-:W-:Y:S05]  /*0cd0*/  BSYNC B0 ;  /* 0x0000000000007941 */ /* 0x000fea0003800000 */
.L_x_4376:
        /* <DEDUP_REMOVED lines=35> */
.L_x_4379:
[----:B------:R-:W-:Y:S05]  /*0f10*/  BSYNC B0 ;  /* 0x0000000000007941 */ /* 0x000fea0003800000 */
.L_x_4378:
        /* <DEDUP_REMOVED lines=37> */
.L_x_4381:
[----:B------:R-:W-:Y:S05]  /*1170*/  BSYNC B0 ;  /* 0x0000000000007941 */ /* 0x000fea0003800000 */
.L_x_4380:
        /* <DEDUP_REMOVED lines=35> */
.L_x_4383:
[----:B------:R-:W-:Y:S05]  /*13b0*/  BSYNC B0 ;  /* 0x0000000000007941 */ /* 0x000fea0003800000 */
.L_x_4382:
        /* <DEDUP_REMOVED lines=37> */
.L_x_4385:
[----:B------:R-:W-:Y:S05]  /*1610*/  BSYNC B0 ;  /* 0x0000000000007941 */ /* 0x000fea0003800000 */
.L_x_4384:
        /* <DEDUP_REMOVED lines=35> */
.L_x_4387:
[----:B------:R-:W-:Y:S05]  /*1850*/  BSYNC B0 ;  /* 0x0000000000007941 */ /* 0x000fea0003800000 */
.L_x_4386:
        /* <DEDUP_REMOVED lines=37> */
.L_x_4389:
[----:B------:R-:W-:Y:S05]  /*1ab0*/  BSYNC B0 ;  /* 0x0000000000007941 */ /* 0x000fea0003800000 */
.L_x_4388:
        /* <DEDUP_REMOVED lines=38> */
.L_x_4391:
[----:B------:R-:W-:Y:S05]  /*1d20*/  BSYNC B0 ;  /* 0x0000000000007941 */ /* 0x000fea0003800000 */
.L_x_4390:
        /* <DEDUP_REMOVED lines=50> */
.L_x_4393:
[----:B------:R-:W-:Y:S05]  /*2050*/  BSYNC B0 ;  /* 0x0000000000007941 */ /* 0x000fea0003800000 */
.L_x_4392:
        /* <DEDUP_REMOVED lines=34> */
.L_x_4395:
[----:B------:R-:W-:Y:S05]  /*2280*/  BSYNC B0 ;  /* 0x0000000000007941 */ /* 0x000fea0003800000 */
.L_x_4394:
        /* <DEDUP_REMOVED lines=33> */
.L_x_4397:
[----:B------:R-:W-:Y:S05]  /*24a0*/  BSYNC B0 ;  /* 0x0000000000007941 */ /* 0x000fea0003800000 */
.L_x_4396:
        /* <DEDUP_REMOVED lines=33> */
.L_x_4399:
[----:B------:R-:W-:Y:S05]  /*26c0*/  BSYNC B0 ;  /* 0x0000000000007941 */ /* 0x000fea0003800000 */
.L_x_4398:
        /* <DEDUP_REMOVED lines=33> */
.L_x_4401:
[----:B------:R-:W-:Y:S05]  /*28e0*/  BSYNC B0 ;  /* 0x0000000000007941 */ /* 0x000fea0003800000 */
.L_x_4400:
        /* <DEDUP_REMOVED lines=33> */
.L_x_4403:
[----:B------:R-:W-:Y:S05]  /*2b00*/  BSYNC B0 ;  /* 0x0000000000007941 */ /* 0x000fea0003800000 */
.L_x_4402:
        /* <DEDUP_REMOVED lines=20> */
[----:B------:R-:W-:Y:S01]  /*2c50*/  HFMA2.MMA R27, -RZ, RZ, 0, 4.76837158203125e-07 ;  /* 0x00000008ff1b7435 */ /* 0x000fe200000001ff */
[C---:B------:R-:W-:Y:S01]  /*2c60*/  IMAD R3, R29.reuse, c[0x0][0x180], RZ ;  /* 0x000060001d037a24 */ /* 0x040fe200078e02ff */
[----:B------:R-:W-:Y:S01]  /*2c70*/  MOV R96, RZ ;  /* 0x000000ff00607202 */ /* 0x000fe20000000f00 */
[----:B------:R-:W1:Y:S01]  /*2c80*/  S2R R31, SR_CTAID.X ;  /* 0x00000000001f7919 */ /* 0x000e620000002500 */
[C---:B------:R-:W-:Y:S01]  /*2c90*/  IMAD R25, R29.reuse, c[0x0][0x198], RZ ;  /* 0x000066001d197a24 */ /* 0x040fe200078e02ff */
[----:B------:R-:W-:Y:S01]  /*2ca0*/  UMOV UR4, URZ ;  /* 0x0000003f00047c82 */ /* 0x000fe20008000000 */
[----:B------:R-:W-:-:S02]  /*2cb0*/  IMAD R21, R29, c[0x0][0x1b8], RZ ;  /* 0x00006e001d157a24 */ /* 0x000fc400078e02ff */
[----:B------:R-:W-:Y:S02]  /*2cc0*/  IMAD R73, R34, c[0x0][0x16c], RZ ;  /* 0x00005b0022497a24 */ /* 0x000fe400078e02ff */
[C---:B0-----:R-:W-:Y:S02]  /*2cd0*/  IMAD R79, R0.reuse, c[0x0][0x184], R3 ;  /* 0x00006100004f7a24 */ /* 0x041fe400078e0203 */
[C---:B------:R-:W-:Y:S02]  /*2ce0*/  IMAD R77, R0.reuse, c[0x0][0x19c], R25 ;  /* 0x00006700004d7a24 */ /* 0x040fe400078e0219 */
[----:B-1----:R-:W-:Y:S02]  /*2cf0*/  IMAD R2, R31, c[0x0][0x164], R0 ;  /* 0x000059001f027a24 */ /* 0x002fe400078e0200 */
[----:B------:R-:W-:Y:S02]  /*2d00*/  IMAD R75, R0, c[0x0][0x1bc], R21 ;  /* 0x00006f00004b7a24 */ /* 0x000fe400078e0215 */
[----:B------:R-:W-:-:S02]  /*2d10*/  IMAD R2, R2, c[0x0][0x174], RZ ;  /* 0x00005d0002027a24 */ /* 0x000fc400078e02ff */
[----:B------:R-:W-:-:S04]  /*2d20*/  IMAD.WIDE.U32 R24, R0, c[0x0][0x198], RZ ;  /* 0x0000660000187a25 */ /* 0x000fc800078e00ff */
[----:B------:R-:W-:Y:S01]  /*2d30*/  IMAD R2, R2, c[0x0][0x16c], RZ ;  /* 0x00005b0002027a24 */ /* 0x000fe200078e02ff */
[----:B------:R-:W-:Y:S01]  /*2d40*/  IADD3 R77, R25, R77, RZ ;  /* 0x0000004d194d7210 */ /* 0x000fe20007ffe0ff */
[----:B------:R-:W-:Y:S01]  /*2d50*/  IMAD.WIDE.U32 R20, R0, c[0x0][0x1b8], RZ ;  /* 0x00006e0000147a25 */ /* 0x000fe200078e00ff */
[----:B------:R-:W-:-:S03]  /*2d60*/  LEA R74, P2, R24, c[0x0][0x228], 0x2 ;  /* 0x00008a00184a7a11 */ /* 0x000fc600078410ff */
[----:B------:R-:W-:Y:S01]  /*2d70*/  IMAD.WIDE R26, R2, R27, c[0x0][0x260] ;  /* 0x00009800021a7625 */ /* 0x000fe200078e021b */
[----:B------:R-:W-:Y:S02]  /*2d80*/  LEA R25, P1, R20, c[0x0][0x230], 0x2 ;  /* 0x00008c0014197a11 */ /* 0x000fe400078210ff */
[----:B------:R-:W-:Y:S01]  /*2d90*/  LEA.HI.X R77, R24, c[0x0][0x22c], R77, 0x2, P2 ;  /* 0x00008b00184d7a11 */ /* 0x000fe200010f144d */
        /* <DEDUP_REMOVED lines=8> */
.L_x_4405:
[----:B------:R-:W-:Y:S02]  /*2e20*/  MOV R2, R73 ;  /* 0x0000004900027202 */ /* 0x000fe40000000f00 */
[----:B------:R-:W-:-:S05]  /*2e30*/  MOV R3, R76 ;  /* 0x0000004c00037202 */ /* 0x000fca0000000f00 */
[----:B------:R0:W2:Y:S02]  /*2e40*/  LDG.E R20, [R2.64] ;  /* 0x0000000602147981 */ /* 0x0000a4000c1e1900 */
[----:B0-----:R-:W-:Y:S02]  /*2e50*/  MOV R2, R74 ;  /* 0x0000004a00027202 */ /* 0x001fe40000000f00 */
[----:B------:R-:W-:-:S05]  /*2e60*/  MOV R3, R77 ;  /* 0x0000004d00037202 */ /* 0x000fca0000000f00 */
[----:B------:R0:W3:Y:S02]  /*2e70*/  LDG.E R86, [R2.64] ;  /* 0x0000000602567981 */ /* 0x0000e4000c1e1900 */
[----:B0-----:R-:W-:Y:S02]  /*2e80*/  MOV R2, R25 ;  /* 0x0000001900027202 */ /* 0x001fe40000000f00 */
[----:B------:R-:W-:-:S05]  /*2e90*/  MOV R3, R78 ;  /* 0x0000004e00037202 */ /* 0x000fca0000000f00 */
[----:B------:R0:W3:Y:S01]  /*2ea0*/  LDG.E R91, [R2.64] ;  /* 0x00000006025b7981 */ /* 0x0000e2000c1e1900 */
[C---:B------:R-:W-:Y:S02]  /*2eb0*/  ISETP.GE.AND P0, PT, R33.reuse, 0x1, PT ;  /* 0x000000012100780c */ /* 0x040fe40003f06270 */
[C---:B------:R-:W-:Y:S02]  /*2ec0*/  ISETP.GE.AND P1, PT, R33.reuse, 0x8, PT ;  /* 0x000000082100780c */ /* 0x040fe40003f26270 */
[----:B------:R-:W-:Y:S01]  /*2ed0*/  ISETP.NE.AND P2, PT, R33, RZ, PT ;  /* 0x000000ff2100720c */ /* 0x000fe20003f45270 */
        /* <DEDUP_REMOVED lines=9> */
[----:B------:R-:W2:Y:S01]  /*2f70*/  MUFU.EX2 R79, R79 ;  /* 0x0000004f004f7308 */ /* 0x000ea20000000800 */
[C---:B------:R-:W-:Y:S02]  /*2f80*/  FMUL.FTZ R84, R20.reuse, R48 ;  /* 0x0000003014547220 */ /* 0x040fe40000410000 */
[----:B------:R-:W-:-:S05]  /*2f90*/  FMUL.FTZ R87, R20, R51 ;  /* 0x0000003314577220 */ /* 0x000fca0000410000 */
[----:B------:R-:W4:Y:S08]  /*2fa0*/  MUFU.EX2 R81, R81 ;  /* 0x0000005100517308 */ /* 0x000f300000000800 */
[----:B------:R-:W5:Y:S01]  /*2fb0*/  MUFU.EX2 R80, R80 ;  /* 0x0000005000507308 */ /* 0x000f620000000800 */
[-C--:B-1----:R-:W-:Y:S02]  /*2fc0*/  FFMA.FTZ R21, R66, R24.reuse, R67 ;  /* 0x0000001842157223 */ /* 0x082fe40000010043 */
[----:B--2---:R-:W-:-:S05]  /*2fd0*/  FMUL.FTZ R22, R79, R24 ;  /* 0x000000184f167220 */ /* 0x004fca0000410000 */
[----:B------:R-:W1:Y:S01]  /*2fe0*/  MUFU.EX2 R83, R83 ;  /* 0x0000005300537308 */ /* 0x000e620000000800 */
[C---:B----4-:R-:W-:Y:S02]  /*2ff0*/  FFMA.FTZ R23, R81.reuse, R21, R68 ;  /* 0x0000001551177223 */ /* 0x050fe40000010044 */
[----:B------:R-:W-:-:S05]  /*3000*/  FMUL.FTZ R21, R81, R22 ;  /* 0x0000001651157220 */ /* 0x000fca0000410000 */
[----:B------:R-:W2:Y:S01]  /*3010*/  MUFU.EX2 R82, R82 ;  /* 0x0000005200527308 */ /* 0x000ea20000000800 */
[C---:B-----5:R-:W-:Y:S02]  /*3020*/  FFMA.FTZ R23, R80.reuse, R23, R69 ;  /* 0x0000001750177223 */ /* 0x060fe40000010045 */
[----:B0-----:R-:W-:-:S05]  /*3030*/  FMUL.FTZ R2, R80, R21 ;  /* 0x0000001550027220 */ /* 0x001fca0000410000 */
[----:B------:R-:W0:Y:S01]  /*3040*/  MUFU.EX2 R85, R85 ;  /* 0x0000005500557308 */ /* 0x000e220000000800 */
[----:B------:R-:W-:Y:S02]  /*3050*/  FMUL.FTZ R88, R20, R50 ;  /* 0x0000003214587220 */ /* 0x000fe40000410000 */
[----:B-1----:R-:W-:-:S05]  /*3060*/  FFMA.FTZ R23, R83, R23, R58 ;  /* 0x0000001753177223 */ /* 0x002fca000001003a */
[----:B------:R-:W1:Y:S01]  /*3070*/  MUFU.EX2 R84, R84 ;  /* 0x0000005400547308 */ /* 0x000e620000000800 */
[----:B------:R-:W-:Y:S02]  /*3080*/  FMUL.FTZ R3, R83, R2 ;  /* 0x0000000253037220 */ /* 0x000fe40000410000 */
[----:B------:R-:W-:-:S05]  /*3090*/  FMUL.FTZ R89, R20, R53 ;  /* 0x0000003514597220 */ /* 0x000fca0000410000 */
[----:B------:R-:W4:Y:S01]  /*30a0*/  MUFU.EX2 R87, R87 ;  /* 0x0000005700577308 */ /* 0x000f220000000800 */
[C---:B--2---:R-:W-:Y:S02]  /*30b0*/  FFMA.FTZ R23, R82.reuse, R23, R59 ;  /* 0x0000001752177223 */ /* 0x044fe4000001003b */
[----:B------:R-:W-:Y:S02]  /*30c0*/  FMUL.FTZ R2, R82, R3 ;  /* 0x0000000352027220 */ /* 0x000fe40000410000 */
[----:B------:R-:W-:-:S03]  /*30d0*/  FMUL.FTZ R90, R20, R52 ;  /* 0x00000034145a7220 */ /* 0x000fc60000410000 */
[----:B------:R-:W2:Y:S01]  /*30e0*/  MUFU.EX2 R88, R88 ;  /* 0x0000005800587308 */ /* 0x000ea20000000800 */
[C---:B0-----:R-:W-:Y:S02]  /*30f0*/  FFMA.FTZ R23, R85.reuse, R23, R60 ;  /* 0x0000001755177223 */ /* 0x041fe4000001003c */
[----:B------:R-:W-:Y:S02]  /*3100*/  FMUL.FTZ R3, R85, R2 ;  /* 0x0000000255037220 */ /* 0x000fe40000410000 */
[----:B------:R-:W-:-:S03]  /*3110*/  FMUL.FTZ R93, R20, R55 ;  /* 0x00000037145d7220 */ /* 0x000fc60000410000 */
[----:B------:R-:W0:Y:S01]  /*3120*/  MUFU.EX2 R89, R89 ;  /* 0x0000005900597308 */ /* 0x000e220000000800 */
[C---:B-1----:R-:W-:Y:S02]  /*3130*/  FFMA.FTZ R23, R84.reuse, R23, R61 ;  /* 0x0000001754177223 */ /* 0x042fe4000001003d */
[----:B------:R-:W-:Y:S02]  /*3140*/  FMUL.FTZ R2, R84, R3 ;  /* 0x0000000354027220 */ /* 0x000fe40000410000 */
[----:B------:R-:W-:-:S03]  /*3150*/  FMUL.FTZ R92, R20, R54 ;  /* 0x00000036145c7220 */ /* 0x000fc60000410000 */
[----:B------:R-:W1:Y:S01]  /*3160*/  MUFU.EX2 R90, R90 ;  /* 0x0000005a005a7308 */ /* 0x000e620000000800 */
[C---:B----4-:R-:W-:Y:S02]  /*3170*/  FFMA.FTZ R23, R87.reuse, R23, R62 ;  /* 0x0000001757177223 */ /* 0x050fe4000001003e */
[----:B------:R-:W-:Y:S02]  /*3180*/  FMUL.FTZ R3, R87, R2 ;  /* 0x0000000257037220 */ /* 0x000fe40000410000 */
[----:B------:R-:W-:-:S03]  /*3190*/  FMUL.FTZ R95, R20, R57 ;  /* 0x00000039145f7220 */ /* 0x000fc60000410000 */
[----:B------:R-:W4:Y:S01]  /*31a0*/  MUFU.EX2 R93, R93 ;  /* 0x0000005d005d7308 */ /* 0x000f220000000800 */
[C---:B--2---:R-:W-:Y:S02]  /*31b0*/  FFMA.FTZ R23, R88.reuse, R23, R63 ;  /* 0x0000001758177223 */ /* 0x044fe4000001003f */
[----:B------:R-:W-:Y:S02]  /*31c0*/  FMUL.FTZ R2, R88, R3 ;  /* 0x0000000358027220 */ /* 0x000fe40000410000 */
        /* <DEDUP_REMOVED lines=8> */
[C---:B----4-:R-:W-:Y:S02]  /*3250*/  FFMA.FTZ R23, R93.reuse, R23, R70 ;  /* 0x000000175d177223 */ /* 0x050fe40000010046 */
[----:B------:R-:W-:Y:S02]  /*3260*/  FMUL.FTZ R3, R93, R2 ;  /* 0x000000025d037220 */ /* 0x000fe40000410000 */
[C---:B--2---:R-:W-:Y:S02]  /*3270*/  FFMA.FTZ R23, R92.reuse, R23, R71 ;  /* 0x000000175c177223 */ /* 0x044fe40000010047 */
[----:B------:R-:W-:Y:S02]  /*3280*/  FMUL.FTZ R2, R92, R3 ;  /* 0x000000035c027220 */ /* 0x000fe40000410000 */
[C---:B0-----:R-:W-:Y:S02]  /*3290*/  FFMA.FTZ R23, R95.reuse, R23, R72 ;  /* 0x000000175f177223 */ /* 0x041fe40000010048 */
[----:B------:R-:W-:-:S02]  /*32a0*/  FMUL.FTZ R21, R95, R2 ;  /* 0x000000025f157220 */ /* 0x000fc40000410000 */
[C---:B-1----:R-:W-:Y:S02]  /*32b0*/  FFMA.FTZ R3, R94.reuse, R23, R75 ;  /* 0x000000175e037223 */ /* 0x042fe4000001004b */
[----:B------:R-:W-:-:S03]  /*32c0*/  FMUL.FTZ R2, R94, R21 ;  /* 0x000000155e027220 */ /* 0x000fc60000410000 */
[----:B------:R-:W0:Y:S04]  /*32d0*/  SHFL.UP PT, R20, R3, 0x1, RZ ;  /* 0x0420000003147989 */ /* 0x000e2800000e00ff */
[----:B------:R-:W1:Y:S01]  /*32e0*/  SHFL.UP PT, R21, R2, 0x1, RZ ;  /* 0x0420000002157989 */ /* 0x000e6200000e00ff */
        /* <DEDUP_REMOVED lines=18> */
[----:B------:R-:W-:Y:S01]  /*3410*/  @!P0 LDS.64 R20, [UR4+0x870] ;  /* 0x00087004ff148984 */ /* 0x000fe20008000a00 */
[C---:B0-----:R-:W-:Y:S02]  /*3420*/  @P1 FFMA.FTZ R3, R2.reuse, R22, R3 ;  /* 0x0000001602031223 */ /* 0x041fe40000010003 */
[----:B-1----:R-:W-:-:S03]  /*3430*/  @P1 FMUL.FTZ R2, R2, R23 ;  /* 0x0000001702021220 */ /* 0x002fc60000410000 */
[----:B------:R-:W0:Y:S04]  /*3440*/  SHFL.UP PT, R22, R3, 0x10, RZ ;  /* 0x0600000003167989 */ /* 0x000e2800000e00ff */
[----:B------:R-:W1:Y:S01]  /*3450*/  SHFL.UP PT, R23, R2, 0x10, RZ ;  /* 0x0600000002177989 */ /* 0x000e6200000e00ff */
[C---:B------:R-:W-:Y:S02]  /*3460*/  ISETP.GE.AND P0, PT, R33.reuse, 0x10, PT ;  /* 0x000000102100780c */ /* 0x040fe40003f06270 */
[----:B------:R-:W-:-:S11]  /*3470*/  ISETP.NE.AND P1, PT, R33, 0x1f, PT ;  /* 0x0000001f2100780c */ /* 0x000fd60003f25270 */
[C---:B0-----:R-:W-:Y:S02]  /*3480*/  @P0 FFMA.FTZ R3, R2.reuse, R22, R3 ;  /* 0x0000001602030223 */ /* 0x041fe40000010003 */
[----:B-1----:R-:W-:-:S05]  /*3490*/  @P0 FMUL.FTZ R2, R2, R23 ;  /* 0x0000001702020220 */ /* 0x002fca0000410000 */
[----:B------:R-:W-:Y:S04]  /*34a0*/  @!P1 STS.64 [0x850], R2 ;  /* 0x00085002ff009388 */ /* 0x000fe80000000a00 */
[----:B------:R-:W-:Y:S06]  /*34b0*/  BAR.SYNC.DEFER_BLOCKING 0x0 ;  /* 0x0000000000007b1d */ /* 0x000fec0000010000 */
[----:B------:R-:W-:Y:S04]  /*34c0*/  @!P2 STS.64 [0x860], R20 ;  /* 0x00086014ff00a388 */ /* 0x000fe80000000a00 */
[----:B------:R-:W-:Y:S04]  /*34d0*/  LDS.64 R22, [0x850] ;  /* 0x00085000ff167984 */ /* 0x000fe80000000a00 */
[----:B------:R-:W-:Y:S06]  /*34e0*/  BAR.SYNC.DEFER_BLOCKING 0x0 ;  /* 0x0000000000007b1d */ /* 0x000fec0000010000 */
[----:B------:R-:W0:Y:S04]  /*34f0*/  S2R R100, SR_TID.X ;  /* 0x0000000000647919 */ /* 0x000e280000002100 */
[----:B------:R-:W1:Y:S04]  /*3500*/  SHFL.UP PT, R99, R3, 0x1, RZ ;  /* 0x0420000003637989 */ /* 0x000e6800000e00ff */
[----:B------:R-:W-:Y:S04]  /*3510*/  LDS R98, [0x864] ;  /* 0x00086400ff627984 */ /* 0x000fe80000000800 */
[----:B------:R-:W2:Y:S01]  /*3520*/  SHFL.UP PT, R97, R2, 0x1, RZ ;  /* 0x0420000002617989 */ /* 0x000ea200000e00ff */
[----:B0-----:R-:W-:-:S02]  /*3530*/  ISETP.NE.AND P0, PT, R100, RZ, PT ;  /* 0x000000ff6400720c */ /* 0x001fc40003f05270 */
[----:B-1----:R-:W-:Y:S02]  /*3540*/  @!P2 MOV R99, R21 ;  /* 0x000000150063a202 */ /* 0x002fe40000000f00 */
[----:B--2---:R-:W-:-:S09]  /*3550*/  @!P2 MOV R97, R20 ;  /* 0x000000140061a202 */ /* 0x004fd20000000f00 */
[----:B------:R-:W-:-:S04]  /*3560*/  @P0 FFMA.FTZ R99, R98, R97, R99 ;  /* 0x0000006162630223 */ /* 0x000fc80000010063 */
[----:B------:R-:W-:-:S04]  /*3570*/  FFMA.FTZ R99, R79, R99, R66 ;  /* 0x000000634f637223 */ /* 0x000fc80000010042 */
[----:B------:R-:W-:-:S04]  /*3580*/  FFMA.FTZ R97, R24, R99, R67 ;  /* 0x0000006318617223 */ /* 0x000fc80000010043 */
[----:B------:R-:W-:-:S04]  /*3590*/  FFMA.FTZ R81, R81, R97, R68 ;  /* 0x0000006151517223 */ /* 0x000fc80000010044 */
[----:B------:R-:W-:-:S04]  /*35a0*/  FFMA.FTZ R80, R80, R81, R69 ;  /* 0x0000005150507223 */ /* 0x000fc80000010045 */
[----:B------:R-:W-:-:S04]  /*35b0*/  FFMA.FTZ R83, R83, R80, R58 ;  /* 0x0000005053537223 */ /* 0x000fc8000001003a */
[----:B------:R-:W-:Y:S01]  /*35c0*/  FFMA.FTZ R82, R82, R83, R59 ;  /* 0x0000005352527223 */ /* 0x000fe2000001003b */
[----:B------:R-:W-:-:S03]  /*35d0*/  MOV R24, c[0x0][0x1a0] ;  /* 0x0000680000187a02 */ /* 0x000fc60000000f00 */
[----:B------:R-:W-:Y:S01]  /*35e0*/  FFMA.FTZ R85, R85, R82, R60 ;  /* 0x0000005255557223 */ /* 0x000fe2000001003c */
[----:B------:R-:W-:Y:S02]  /*35f0*/  MOV R2, c[0x0][0x1a4] ;  /* 0x0000690000027a02 */ /* 0x000fe40000000f00 */
[----:B------:R-:W-:Y:S01]  /*3600*/  MOV R3, c[0x0][0x1c0] ;  /* 0x0000700000037a02 */ /* 0x000fe20000000f00 */
[----:B------:R-:W-:Y:S01]  /*3610*/  FFMA.FTZ R84, R84, R85, R61 ;  /* 0x0000005554547223 */ /* 0x000fe2000001003d */
[----:B------:R-:W-:Y:S02]  /*3620*/  LEA R74, P1, R24, R74, 0x2 ;  /* 0x0000004a184a7211 */ /* 0x000fe400078210ff */
[----:B------:R-:W-:Y:S01]  /*3630*/  ISETP.NE.AND P0, PT, R100, RZ, PT ;  /* 0x000000ff6400720c */ /* 0x000fe20003f05270 */
[----:B------:R-:W-:Y:S01]  /*3640*/  FFMA.FTZ R87, R87, R84, R62 ;  /* 0x0000005457577223 */ /* 0x000fe2000001003e */
[----:B------:R-:W-:Y:S02]  /*3650*/  MOV R79, c[0x0][0x1c4] ;  /* 0x00007100004f7a02 */ /* 0x000fe40000000f00 */
[----:B------:R-:W-:-:S02]  /*3660*/  LEA R25, P2, R3, R25, 0x2 ;  /* 0x0000001903197211 */ /* 0x000fc400078410ff */
[----:B------:R-:W-:Y:S02]  /*3670*/  LEA.HI.X R77, R24, R77, R2, 0x2, P1 ;  /* 0x0000004d184d7211 */ /* 0x000fe400008f1402 */
[----:B------:R-:W-:Y:S01]  /*3680*/  MOV R2, c[0x0][0x188] ;  /* 0x0000620000027a02 */ /* 0x000fe20000000f00 */
[----:B------:R-:W-:Y:S01]  /*3690*/  FFMA.FTZ R88, R88, R87, R63 ;  /* 0x0000005758587223 */ /* 0x000fe2000001003f */
[----:B------:R-:W-:Y:S02]  /*36a0*/  LEA.HI.X R78, R3, R78, R79, 0x2, P2 ;  /* 0x0000004e034e7211 */ /* 0x000fe400010f144f */
[----:B------:R-:W-:Y:S02]  /*36b0*/  MOV R3, c[0x0][0x18c] ;  /* 0x0000630000037a02 */ /* 0x000fe40000000f00 */
[----:B------:R-:W-:Y:S01]  /*36c0*/  LEA R73, P1, R2, R73, 0x2 ;  /* 0x0000004902497211 */ /* 0x000fe200078210ff */
[----:B------:R-:W-:Y:S02]  /*36d0*/  FFMA.FTZ R89, R89, R88, R64 ;  /* 0x0000005859597223 */ /* 0x000fe40000010040 */
[----:B------:R-:W-:Y:S01]  /*36e0*/  FFMA.FTZ R23, R22, R21, R23 ;  /* 0x0000001516177223 */ /* 0x000fe20000010017 */
[----:B------:R-:W-:Y:S01]  /*36f0*/  LEA.HI.X R76, R2, R76, R3, 0x2, P1 ;  /* 0x0000004c024c7211 */ /* 0x000fe200008f1403 */
[----:B------:R-:W-:Y:S01]  /*3700*/  FMUL.FTZ R22, R22, R20 ;  /* 0x0000001416167220 */ /* 0x000fe20000410000 */
[----:B------:R-:W-:Y:S01]  /*3710*/  @!P0 MOV R2, R26 ;  /* 0x0000001a00028202 */ /* 0x000fe20000000f00 */
[----:B------:R-:W-:Y:S01]  /*3720*/  FFMA.FTZ R90, R90, R89, R65 ;  /* 0x000000595a5a7223 */ /* 0x000fe20000010041 */
[----:B------:R-:W-:-:S02]  /*3730*/  @!P0 MOV R3, R27 ;  /* 0x0000001b00038202 */ /* 0x000fc40000000f00 */
[----:B------:R-:W-:Y:S01]  /*3740*/  IADD3 R96, R96, 0x1, RZ ;  /* 0x0000000160607810 */ /* 0x000fe20007ffe0ff */
[----:B------:R0:W-:Y:S01]  /*3750*/  @!P0 STS.64 [UR4+0x870], R22 ;  /* 0x00087016ff008988 */ /* 0x0001e20008000a04 */
[----:B------:R-:W-:-:S03]  /*3760*/  FFMA.FTZ R93, R93, R90, R70 ;  /* 0x0000005a5d5d7223 */ /* 0x000fc60000010046 */
[----:B------:R0:W-:Y:S01]  /*3770*/  @!P0 STG.E.64 [R2.64], R22 ;  /* 0x0000001602008986 */ /* 0x0001e2000c101b06 */
[----:B------:R-:W-:Y:S01]  /*3780*/  ISETP.GE.AND P0, PT, R96, c[0x0][0x16c], PT ;  /* 0x00005b0060007a0c */ /* 0x000fe20003f06270 */
[----:B------:R-:W-:-:S04]  /*3790*/  FFMA.FTZ R92, R92, R93, R71 ;  /* 0x0000005d5c5c7223 */ /* 0x000fc80000010047 */
[----:B------:R-:W-:Y:S01]  /*37a0*/  FFMA.FTZ R95, R95, R92, R72 ;  /* 0x0000005c5f5f7223 */ /* 0x000fe20000010048 */
[----:B------:R-:W-:Y:S01]  /*37b0*/  IADD3 R26, P1, R26, 0x8, RZ ;  /* 0x000000081a1a7810 */ /* 0x000fe20007f3e0ff */
[----:B---3--:R-:W-:Y:S01]  /*37c0*/  FMUL.FTZ R86, R86, R91 ;  /* 0x0000005b56567220 */ /* 0x008fe20000410000 */
[----:B------:R-:W-:Y:S01]  /*37d0*/  UIADD3 UR4, UR4, 0x8, URZ ;  /* 0x0000000804047890 */ /* 0x000fe2000fffe03f */
[----:B------:R-:W-:Y:S01]  /*37e0*/  FFMA.FTZ R94, R94, R95, R75 ;  /* 0x0000005f5e5e7223 */ /* 0x000fe2000001004b */
[----:B------:R-:W-:Y:S01]  /*37f0*/  IADD3.X R27, RZ, R27, RZ, P1, !PT ;  /* 0x0000001bff1b7210 */ /* 0x000fe20000ffe4ff */
        /* <DEDUP_REMOVED lines=15> */
[----:B------:R-:W-:Y:S01]  /*38f0*/  FFMA.FTZ R19, R86, R94, R19 ;  /* 0x0000005e56137223 */ /* 0x000fe20000010013 */
[----:B0-----:R-:W-:Y:S05]  /*3900*/  @!P0 BRA `(.L_x_4405) ;  /* 0xfffff51000008947 */ /* 0x001fea000383ffff */
.L_x_4404:
[----:B------:R-:W-:Y:S01]  /*3910*/  BAR.SYNC.DEFER_BLOCKING 0x0 ;  /* 0x0000000000007b1d */ /* 0x000fe20000010000 */
[----:B------:R-:W-:Y:S01]  /*3920*/  SHF.L.U32 R2, R34, 0x9, RZ ;  /* 0x0000000922027819 */ /* 0x000fe200000006ff */
[----:B------:R-:W-:Y:S01]  /*3930*/  IMAD R42, R32, c[0x0][0x200], RZ ;  /* 0x00008000202a7a24 */ /* 0x000fe200078e02ff */
[----:B------:R-:W-:Y:S02]  /*3940*/  IADD3 R34, R34, 0x1, RZ ;  /* 0x0000000122227810 */ /* 0x000fe40007ffe0ff */
[--C-:B------:R-:W-:Y:S02]  /*3950*/  SHF.R.S32.HI R3, RZ, 0x1f, R2.reuse ;  /* 0x0000001fff037819 */ /* 0x100fe40000011402 */
[----:B------:R-:W-:Y:S02]  /*3960*/  IADD3 R38, P1, R38, 0x800, RZ ;  /* 0x0000080026267810 */ /* 0x000fe40007f3e0ff */
[----:B------:R-:W-:Y:S01]  /*3970*/  IADD3 R40, P2, R40, 0x800, RZ ;  /* 0x0000080028287810 */ /* 0x000fe20007f5e0ff */
[----:B------:R-:W-:Y:S01]  /*3980*/  IMAD.WIDE.U32 R2, R31, c[0x0][0x200], R2 ;  /* 0x000080001f027a25 */ /* 0x000fe200078e0002 */
        /* <DEDUP_REMOVED lines=27> */
.L_x_4406:
[----:B------:R-:W-:Y:S05]  /*3b40*/  EXIT ;  /* 0x000000000000794d */ /* 0x000fea0003800000 */
.L_x_4408:
        /* <DEDUP_REMOVED lines=11> */
.L_x_5440:


//--------------------- .text._Z25selective_scan_fwd_kernelI32Selective_Scan_fwd_kernel_traitsILi32ELi16ELi1ELb1ELb0ELb0ELb1EffEEv13SSMParamsBase --------------------------
	.section	.text._Z25selective_scan_fwd_kernelI32Selective_Scan_fwd_kernel_traitsILi32ELi16ELi1ELb1ELb0ELb0ELb1EffEEv13SSMParamsBase,"ax",@progbits
	.sectioninfo	@"SHI_REGISTERS=103"
	.align	128
        .global         _Z25selective_scan_fwd_kernelI32Selective_Scan_fwd_kernel_traitsILi32ELi16ELi1ELb1ELb0ELb0ELb1EffEEv13SSMParamsBase
        .type           _Z25selective_scan_fwd_kernelI32Selective_Scan_fwd_kernel_traitsILi32ELi16ELi1ELb1ELb0ELb0ELb1EffEEv13SSMParamsBase,@function
        .size           _Z25selective_scan_fwd_kernelI32Selective_Scan_fwd_kernel_traitsILi32ELi16ELi1ELb1ELb0ELb0ELb1EffEEv13SSMParamsBase,(.L_x_5441 - _Z25selective_scan_fwd_kernelI32Selective_Scan_fwd_kernel_traitsILi32ELi16ELi1ELb1ELb0ELb0ELb1EffEEv13SSMParamsBase)
        .other          _Z25selective_scan_fwd_kernelI32Selective_Scan_fwd_kernel_traitsILi32ELi16ELi1ELb1ELb0ELb0ELb1EffEEv13SSMParamsBase,@"STO_CUDA_ENTRY STV_DEFAULT"
_Z25selective_scan_fwd_kernelI32Selective_Scan_fwd_kernel_traitsILi32ELi16ELi1ELb1ELb0ELb0ELb1EffEEv13SSMParamsBase:
.text._Z25selective_scan_fwd_kernelI32Selective_Scan_fwd_kernel_traitsILi32ELi16ELi1ELb1ELb0ELb0ELb1EffEEv13SSMParamsBase:
        /* <DEDUP_REMOVED lines=35> */
[----:B------:R-:W-:Y:S01]  /*0230*/  IMAD.WIDE.U32 R2, R39, c[0x0][0x1d8], R2 ;  /* 0x0000760027027a25 */ /* 0x000fe200078e0002 */
[----:B0-----:R-:W-:-:S02]  /*0240*/  SHF.L.U32 R0, R7, 0x2, RZ ;  /* 0x0000000207007819 */ /* 0x001fc400000006ff */
[----:B------:R-:W-:Y:S01]  /*0250*/  LOP3.LUT R30, R7, 0x1f, RZ, 0xc0, !PT ;  /* 0x0000001f071e7812 */ /* 0x000fe200078ec0ff */
[----:B------:R-:W-:Y:S01]  /*0260*/  IMAD R9, R39, c[0x0][0x1ec], R6 ;  /* 0x00007b0027097a24 */ /* 0x000fe200078e0206 */
[----:B------:R-:W-:Y:S01]  /*0270*/  IADD3 R29, R3, R29, RZ ;  /* 0x0000001d031d7210 */ /* 0x000fe20007ffe0ff */
[----:B------:R-:W-:Y:S01]  /*0280*/  IMAD.WIDE.U32 R4, R39, c[0x0][0x1e8], R4 ;  /* 0x00007a0027047a25 */ /* 0x000fe200078e0004 */
[----:B------:R-:W-:Y:S02]  /*0290*/  LEA R28, P0, R2, c[0x0][0x240], 0x2 ;  /* 0x00009000021c7a11 */ /* 0x000fe400078010ff */
[----:B------:R-:W-:Y:S02]  /*02a0*/  LOP3.LUT R0, R0, 0xffffff80, RZ, 0xc0, !PT ;  /* 0xffffff8000007812 */ /* 0x000fe400078ec0ff */
[----:B------:R-:W-:Y:S02]  /*02b0*/  IADD3 R5, R5, R9, RZ ;  /* 0x0000000905057210 */ /* 0x000fe40007ffe0ff */
[----:B------:R-:W-:-:S02]  /*02c0*/  LEA R3, P1, R4, c[0x0][0x248], 0x2 ;  /* 0x0000920004037a11 */ /* 0x000fc400078210ff */
[----:B------:R-:W-:Y:S02]  /*02d0*/  LEA.HI.X R29, R2, c[0x0][0x244], R29, 0x2, P0 ;  /* 0x00009100021d7a11 */ /* 0x000fe400000f141d */
[----:B------:R-:W-:Y:S02]  /*02e0*/  LEA.HI.X R4, R4, c[0x0][0x24c], R5, 0x2, P1 ;  /* 0x0000930004047a11 */ /* 0x000fe400008f1405 */
[----:B------:R-:W-:Y:S02]  /*02f0*/  MOV R2, R3 ;  /* 0x0000000300027202 */ /* 0x000fe40000000f00 */
[----:B------:R-:W-:Y:S02]  /*0300*/  LOP3.LUT R31, R0, 0x1f, R7, 0xf8, !PT ;  /* 0x0000001f001f7812 */ /* 0x000fe400078ef807 */
[----:B-1----:R-:W-:Y:S02]  /*0310*/  MOV R3, R4 ;  /* 0x0000000400037202 */ /* 0x002fe40000000f00 */
.L_x_4444:
        /* <DEDUP_REMOVED lines=82> */
.L_x_4410:
[----:B--234-:R-:W-:Y:S05]  /*0840*/  BSYNC B0 ;  /* 0x0000000000007941 */ /* 0x01cfea0003800000 */
.L_x_4409:
        /* <DEDUP_REMOVED lines=35> */
.L_x_4412:
[----:B------:R-:W-:Y:S05]  /*0a80*/  BSYNC B0 ;  /* 0x0000000000007941 */ /* 0x000fea0003800000 */
.L_x_4411:
        /* <DEDUP_REMOVED lines=37> */
.L_x_4414:
[----:B------:R-:W-:Y:S05]  /*0ce0*/  BSYNC B0 ;  /* 0x0000000000007941 */ /* 0x000fea0003800000 */
.L_x_4413:
        /* <DEDUP_REMOVED lines=35> */
.L_x_4416:
[----:B------:R-:W-:Y:S05]  /*0f20*/  BSYNC B0 ;  /* 0x0000000000007941 */ /* 0x000fea0003800000 */
.L_x_4415:
        /* <DEDUP_REMOVED lines=37> */
.L_x_4418:
[----:B------:R-:W-:Y:S05]  /*1180*/  BSYNC B0 ;  /* 0x0000000000007941 */ /* 0x000fea0003800000 */
.L_x_4417:
        /* <DEDUP_REMOVED lines=35> */
.L_x_4420:
[----:B------:R-:W-:Y:S05]  /*13c0*/  BSYNC B0 ;  /* 0x0000000000007941 */ /* 0x000fea0003800000 */
.L_x_4419:
        /* <DEDUP_REMOVED lines=37> */
.L_x_4422:
[----:B------:R-:W-:Y:S05]  /*1620*/  BSYNC B0 ;  /* 0x0000000000007941 */ /* 0x000fea0003800000 */
.L_x_4421:
        /* <DEDUP_REMOVED lines=35> */
.L_x_4424:
[----:B------:R-:W-:Y:S05]  /*1860*/  BSYNC B0 ;  /* 0x0000000000007941 */ /* 0x000fea0003800000 */
.L_x_4423:
        /* <DEDUP_REMOVED lines=37> */
.L_x_4426:
[----:B------:R-:W-:Y:S05]  /*1ac0*/  BSYNC B0 ;  /* 0x0000000000007941 */ /* 0x000fea0003800000 */
.L_x_4425:
        /* <DEDUP_REMOVED lines=38> */
.L_x_4428:
[----:B------:R-:W-:Y:S05]  /*1d30*/  BSYNC B0 ;  /* 0x0000000000007941 */ /* 0x000fea0003800000 */
.L_x_4427:
        /* <DEDUP_REMOVED lines=50> */
.L_x_4430:
[----:B------:R-:W-:Y:S05]  /*2060*/  BSYNC B0 ;  /* 0x0000000000007941 */ /* 0x000fea0003800000 */
.L_x_4429:
        /* <DEDUP_REMOVED lines=34> */
.L_x_4432:
[----:B------:R-:W-:Y:S05]  /*2290*/  BSYNC B0 ;  /* 0x0000000000007941 */ /* 0x000fea0003800000 */
.L_x_4431:
        /* <DEDUP_REMOVED lines=33> */
.L_x_4434:
[----:B------:R-:W-:Y:S05]  /*24b0*/  BSYNC B0 ;  /* 0x0000000000007941 */ /* 0x000fea0003800000 */
.L_x_4433:
        /* <DEDUP_REMOVED lines=33> */
.L_x_4436:
[----:B------:R-:W-:Y:S05]  /*26d0*/  BSYNC B0 ;  /* 0x0000000000007941 */ /* 0x000fea0003800000 */
.L_x_4435:
        /* <DEDUP_REMOVED lines=33> */
.L_x_4438:
[----:B------:R-:W-:Y:S05]  /*28f0*/  BSYNC B0 ;  /* 0x0000000000007941 */ /* 0x000fea0003800000 */
.L_x_4437:
        /* <DEDUP_REMOVED lines=33> */
.L_x_4440:
[----:B------:R-:W-:Y:S05]  /*2b10*/  BSYNC B0 ;  /* 0x0000000000007941 */ /* 0x000fea0003800000 */
.L_x_4439:
        /* <DEDUP_REMOVED lines=29> */
[----:B------:R-:W-:Y:S02]  /*2cf0*/  IMAD R79, R39, c[0x0][0x184], R22 ;  /* 0x00006100274f7a24 */ /* 0x000fe400078e0216 */
        /* <DEDUP_REMOVED lines=19> */
.L_x_4442:
        /* <DEDUP_REMOVED lines=175> */
.L_x_4441:
[----:B------:R-:W-:Y:S01]  /*3920*/  BAR.SYNC.DEFER_BLOCKING 0x0 ;  /* 0x0000000000007b1d */ /* 0x000fe20000010000 */
[----:B------:R-:W-:Y:S01]  /*3930*/  IMAD R20, R34, c[0x0][0x200], RZ ;  /* 0x0000800022147a24 */ /* 0x000fe200078e02ff */
[----:B------:R-:W-:Y:S01]  /*3940*/  SHF.L.U32 R48, R32, 0x9, RZ ;  /* 0x0000000920307819 */ /* 0x000fe200000006ff */
[----:B------:R-:W-:Y:S02]  /*3950*/  IMAD R52, R34, c[0x0][0x1f0], RZ ;  /* 0x00007c0022347a24 */ /* 0x000fe400078e02ff */
[C---:B------:R-:W-:Y:S01]  /*3960*/  IMAD R53, R35.reuse, c[0x0][0x204], R20 ;  /* 0x0000810023357a24 */ /* 0x040fe200078e0214 */
[----:B------:R-:W-:Y:S01]  /*3970*/  SHF.R.S32.HI R49, RZ, 0x1f, R48 ;  /* 0x0000001fff317819 */ /* 0x000fe20000011430 */
[----:B------:R-:W-:Y:S02]  /*3980*/  IMAD R55, R35, c[0x0][0x1f4], R52 ;  /* 0x00007d0023377a24 */ /* 0x000fe400078e0234 */
[----:B------:R-:W-:-:S02]  /*3990*/  IMAD R54, R38, c[0x0][0x208], RZ ;  /* 0x0000820026367a24 */ /* 0x000fc400078e02ff */
[----:B------:R-:W-:-:S04]  /*39a0*/  IMAD.WIDE.U32 R50, R35, c[0x0][0x200], R48 ;  /* 0x0000800023327a25 */ /* 0x000fc800078e0030 */
[----:B------:R-:W-:Y:S01]  /*39b0*/  IMAD R56, R38, c[0x0][0x1f8], RZ ;  /* 0x00007e0026387a24 */ /* 0x000fe200078e02ff */
[----:B------:R-:W-:Y:S01]  /*39c0*/  IADD3 R51, R51, R53, RZ ;  /* 0x0000003533337210 */ /* 0x000fe20007ffe0ff */
[----:B------:R-:W-:-:S04]  /*39d0*/  IMAD.WIDE.U32 R52, R35, c[0x0][0x1f0], R48 ;  /* 0x00007c0023347a25 */ /* 0x000fc800078e0030 */
[----:B------:R-:W-:Y:S01]  /*39e0*/  IMAD.WIDE.U32 R50, R39, c[0x0][0x208], R50 ;  /* 0x0000820027327a25 */ /* 0x000fe200078e0032 */
[----:B------:R-:W-:Y:S01]  /*39f0*/  IADD3 R55, R53, R55, RZ ;  /* 0x0000003735377210 */ /* 0x000fe20007ffe0ff */
[----:B------:R-:W-:Y:S02]  /*3a00*/  STS.128 [R0], R12 ;  /* 0x0000000c00007388 */ /* 0x000fe40000000c00 */
[C---:B------:R-:W-:Y:S01]  /*3a10*/  IMAD R53, R39.reuse, c[0x0][0x20c], R54 ;  /* 0x0000830027357a24 */ /* 0x040fe200078e0236 */
[----:B------:R-:W-:Y:S01]  /*3a20*/  MOV R54, R52 ;  /* 0x0000003400367202 */ /* 0x000fe20000000f00 */
[----:B------:R-:W-:Y:S01]  /*3a30*/  IMAD R57, R39, c[0x0][0x1fc], R56 ;  /* 0x00007f0027397a24 */ /* 0x000fe200078e0238 */
[----:B------:R-:W-:Y:S01]  /*3a40*/  STS.128 [R0+0x10], R4 ;  /* 0x0000100400007388 */ /* 0x000fe20000000c00 */
[----:B------:R-:W-:Y:S02]  /*3a50*/  LEA R52, P0, R50, c[0x0][0x258], 0x2 ;  /* 0x0000960032347a11 */ /* 0x000fe400078010ff */
        /* <DEDUP_REMOVED lines=43> */
[----:B-1----:R-:W-:Y:S02]  /*3d10*/  FMUL.FTZ R54, R24, -1.4426950216293334961 ;  /* 0xbfb8aa3b18367820 */ /* 0x002fe40000410000 */
[----:B------:R-:W-:Y:S02]  /*3d20*/  FMUL.FTZ R55, R25, -1.4426950216293334961 ;  /* 0xbfb8aa3b19377820 */ /* 0x000fe40000410000 */
[----:B------:R-:W-:Y:S02]  /*3d30*/  FMUL.FTZ R56, R26, -1.4426950216293334961 ;  /* 0xbfb8aa3b1a387820 */ /* 0x000fe40000410000 */
[----:B------:R-:W-:Y:S01]  /*3d40*/  FMUL.FTZ R57, R27, -1.4426950216293334961 ;  /* 0xbfb8aa3b1b397820 */ /* 0x000fe20000410000 */
[----:B------:R-:W1:Y:S01]  /*3d50*/  MUFU.EX2 R51, R51 ;  /* 0x0000003300337308 */ /* 0x000e620000000800 */
[----:B--2---:R-:W-:-:S02]  /*3d60*/  FMUL.FTZ R61, R23, -1.4426950216293334961 ;  /* 0xbfb8aa3b173d7820 */ /* 0x004fc40000410000 */
        /* <DEDUP_REMOVED lines=26> */
[----:B------:R-:W2:Y:S01]  /*3f10*/  MUFU.EX2 R59, R59 ;  /* 0x0000003b003b7308 */ /* 0x000ea20000000800 */
[----:B0-----:R-:W-:-:S07]  /*3f20*/  FADD.FTZ R60, R60, 1 ;  /* 0x3f8000003c3c7421 */ /* 0x001fce0000010000 */
[----:B------:R1:W0:Y:S08]  /*3f30*/  MUFU.RCP R66, R51 ;  /* 0x0000003300427308 */ /* 0x0002300000001000 */
[----:B------:R-:W3:Y:S01]  /*3f40*/  MUFU.EX2 R58, R58 ;  /* 0x0000003a003a7308 */ /* 0x000ee20000000800 */
[----:B-1----:R-:W-:Y:S02]  /*3f50*/  FMUL.FTZ R51, R44, R67 ;  /* 0x000000432c337220 */ /* 0x002fe40000410000 */
[----:B--2---:R-:W-:-:S02]  /*3f60*/  FADD.FTZ R59, R59, 1 ;  /* 0x3f8000003b3b7421 */ /* 0x004fc40000010000 */
[----:B------:R-:W-:-:S03]  /*3f70*/  FMUL.FTZ R12, R51, R12 ;  /* 0x0000000c330c7220 */ /* 0x000fc60000410000 */
[----:B------:R-:W1:Y:S01]  /*3f80*/  MUFU.RCP R69, R52 ;  /* 0x0000003400457308 */ /* 0x000e620000001000 */
[----:B0-----:R-:W-:-:S04]  /*3f90*/  FMUL.FTZ R44, R45, R66 ;  /* 0x000000422d2c7220 */ /* 0x001fc80000410000 */
[----:B------:R-:W-:-:S03]  /*3fa0*/  FMUL.FTZ R13, R44, R13 ;  /* 0x0000000d2c0d7220 */ /* 0x000fc60000410000 */
[----:B------:R-:W0:Y:S01]  /*3fb0*/  MUFU.EX2 R65, R65 ;  /* 0x0000004100417308 */ /* 0x000e220000000800 */
[----:B---3--:R-:W-:-:S07]  /*3fc0*/  FADD.FTZ R58, R58, 1 ;  /* 0x3f8000003a3a7421 */ /* 0x008fce0000010000 */
[----:B------:R-:W2:Y:S01]  /*3fd0*/  MUFU.EX2 R64, R64 ;  /* 0x0000004000407308 */ /* 0x000ea20000000800 */
[----:B-1----:R-:W-:-:S04]  /*3fe0*/  FMUL.FTZ R45, R46, R69 ;  /* 0x000000452e2d7220 */ /* 0x002fc80000410000 */
[----:B------:R-:W-:-:S03]  /*3ff0*/  FMUL.FTZ R14, R45, R14 ;  /* 0x0000000e2d0e7220 */ /* 0x000fc60000410000 */
[----:B------:R-:W1:Y:S01]  /*4000*/  MUFU.EX2 R63, R63 ;  /* 0x0000003f003f7308 */ /* 0x000e620000000800 */
[----:B0-----:R-:W-:-:S07]  /*4010*/  FADD.FTZ R65, R65, 1 ;  /* 0x3f80000041417421 */ /* 0x001fce0000010000 */
[----:B------:R-:W0:Y:S01]  /*4020*/  MUFU.EX2 R62, R62 ;  /* 0x0000003e003e7308 */ /* 0x000e220000000800 */
[----:B--2---:R-:W-:-:S07]  /*4030*/  FADD.FTZ R64, R64, 1 ;  /* 0x3f80000040407421 */ /* 0x004fce0000010000 */
[----:B------:R-:W2:Y:S01]  /*4040*/  MUFU.RCP R71, R54 ;  /* 0x0000003600477308 */ /* 0x000ea20000001000 */
[----:B-1----:R-:W-:-:S07]  /*4050*/  FADD.FTZ R63, R63, 1 ;  /* 0x3f8000003f3f7421 */ /* 0x002fce0000010000 */
[----:B------:R-:W1:Y:S01]  /*4060*/  MUFU.RCP R70, R55 ;  /* 0x0000003700467308 */ /* 0x000e620000001000 */
[----:B0-----:R-:W-:-:S07]  /*4070*/  FADD.FTZ R62, R62, 1 ;  /* 0x3f8000003e3e7421 */ /* 0x001fce0000010000 */
[----:B------:R-:W0:Y:S01]  /*4080*/  MUFU.RCP R73, R56 ;  /* 0x0000003800497308 */ /* 0x000e220000001000 */
[----:B--2---:R-:W-:-:S04]  /*4090*/  FMUL.FTZ R45, R24, R71 ;  /* 0x00000047182d7220 */ /* 0x004fc80000410000 */
        /* <DEDUP_REMOVED lines=8> */
[----:B--2---:R-:W-:Y:S02]  /*4120*/  FMUL.FTZ R26, R27, R50 ;  /* 0x000000321b1a7220 */ /* 0x004fe40000410000 */
[----:B------:R-:W-:Y:S02]  /*4130*/  IMAD R50, R34, c[0x0][0x210], RZ ;  /* 0x0000840022327a24 */ /* 0x000fe400078e02ff */
[----:B------:R-:W-:Y:S01]  /*4140*/  FMUL.FTZ R7, R26, R7 ;  /* 0x000000071a077220 */ /* 0x000fe20000410000 */
[----:B------:R-:W-:Y:S01]  /*4150*/  BAR.SYNC.DEFER_BLOCKING 0x0 ;  /* 0x0000000000007b1d */ /* 0x000fe20000010000 */
[----:B------:R-:W-:Y:S02]  /*4160*/  IMAD R51, R35, c[0x0][0x214], R50 ;  /* 0x0000850023337a24 */ /* 0x000fe400078e0232 */
[----:B-1----:R-:W-:-:S03]  /*4170*/  FMUL.FTZ R24, R23, R72 ;  /* 0x0000004817187220 */ /* 0x002fc60000410000 */
[----:B------:R-:W1:Y:S01]  /*4180*/  MUFU.RCP R68, R53 ;  /* 0x0000003500447308 */ /* 0x000e620000001000 */
[----:B------:R-:W-:Y:S01]  /*4190*/  FMUL.FTZ R11, R24, R11 ;  /* 0x0000000b180b7220 */ /* 0x000fe20000410000 */
[----:B------:R-:W-:Y:S01]  /*41a0*/  IADD3 R49, R49, R51, RZ ;  /* 0x0000003331317210 */ /* 0x000fe20007ffe0ff */
[----:B0-----:R-:W-:-:S05]  /*41b0*/  FMUL.FTZ R23, R22, R75 ;  /* 0x0000004b16177220 */ /* 0x001fca0000410000 */
[----:B------:R-:W0:Y:S01]  /*41c0*/  MUFU.RCP R52, R59 ;  /* 0x0000003b00347308 */ /* 0x000e220000001000 */
[----:B------:R-:W-:-:S07]  /*41d0*/  FMUL.FTZ R10, R23, R10 ;  /* 0x0000000a170a7220 */ /* 0x000fce0000410000 */
[----:B------:R-:W2:Y:S01]  /*41e0*/  MUFU.RCP R53, R58 ;  /* 0x0000003a00357308 */ /* 0x000ea20000001000 */
[----:B-1----:R-:W-:Y:S01]  /*41f0*/  FMUL.FTZ R46, R47, R68 ;  /* 0x000000442f2e7220 */ /* 0x002fe20000410000 */
[----:B------:R1:W-:Y:S03]  /*4200*/  STS.128 [R0+0x10], R4 ;  /* 0x0000100400007388 */ /* 0x0003e60000000c00 */
[----:B------:R-:W-:-:S03]  /*4210*/  FMUL.FTZ R15, R46, R15 ;  /* 0x0000000f2e0f7220 */ /* 0x000fc60000410000 */
[----:B------:R-:W3:Y:S01]  /*4220*/  MUFU.RCP R54, R65 ;  /* 0x0000004100367308 */ /* 0x000ee20000001000 */
[----:B0-----:R-:W-:Y:S01]  /*4230*/  FMUL.FTZ R22, R21, R52 ;  /* 0x0000003415167220 */ /* 0x001fe20000410000 */
[----:B------:R-:W-:Y:S03]  /*4240*/  STS.128 [R0], R12 ;  /* 0x0000000c00007388 */ /* 0x000fe60000000c00 */
[----:B------:R-:W-:-:S03]  /*4250*/  FMUL.FTZ R9, R22, R9 ;  /* 0x0000000916097220 */ /* 0x000fc60000410000 */
[----:B------:R-:W0:Y:S01]  /*4260*/  MUFU.RCP R55, R64 ;  /* 0x0000004000377308 */ /* 0x000e220000001000 */
[----:B--2---:R-:W-:Y:S02]  /*4270*/  FMUL.FTZ R21, R20, R53 ;  /* 0x0000003514157220 */ /* 0x004fe40000410000 */
[----:B-1----:R-:W-:Y:S02]  /*4280*/  IMAD R4, R38, c[0x0][0x218], RZ ;  /* 0x0000860026047a24 */ /* 0x002fe400078e02ff */
[----:B------:R-:W-:Y:S02]  /*4290*/  FMUL.FTZ R8, R21, R8 ;  /* 0x0000000815087220 */ /* 0x000fe40000410000 */
[----:B------:R-:W-:Y:S01]  /*42a0*/  IMAD R7, R39, c[0x0][0x21c], R4 ;  /* 0x0000870027077a24 */ /* 0x000fe200078e0204 */
[----:B------:R-:W1:Y:S01]  /*42b0*/  MUFU.RCP R44, R63 ;  /* 0x0000003f002c7308 */ /* 0x000e620000001000 */
[----:B---3--:R-:W-:Y:S01]  /*42c0*/  FMUL.FTZ R22, R43, R54 ;  /* 0x000000362b167220 */ /* 0x008fe20000410000 */
[----:B------:R-:W-:Y:S01]  /*42d0*/  STS.128 [R0+0x20], R8 ;  /* 0x0000200800007388 */ /* 0x000fe20000000c00 */
[----:B------:R-:W-:-:S04]  /*42e0*/  IMAD.WIDE.U32 R4, R39, c[0x0][0x218], R48 ;  /* 0x0000860027047a25 */ /* 0x000fc800078e0030 */
[----:B------:R-:W-:Y:S01]  /*42f0*/  FMUL.FTZ R19, R22, R19 ;  /* 0x0000001316137220 */ /* 0x000fe20000410000 */
[----:B------:R-:W2:Y:S01]  /*4300*/  MUFU.RCP R27, R62 ;  /* 0x0000003e001b7308 */ /* 0x000ea20000001000 */
[----:B0-----:R-:W-:Y:S01]  /*4310*/  FMUL.FTZ R23, R42, R55 ;  /* 0x000000372a177220 */ /* 0x001fe20000410000 */
[----:B------:R-:W-:Y:S02]  /*4320*/  IADD3 R5, R5, R7, RZ ;  /* 0x0000000705057210 */ /* 0x000fe40007ffe0ff */
[C---:B------:R-:W-:Y:S01]  /*4330*/  LEA R6, P0, R4.reuse, c[0x0][0x270], 0x2 ;  /* 0x00009c0004067a11 */ /* 0x040fe200078010ff */
[----:B------:R-:W-:Y:S02]  /*4340*/  FMUL.FTZ R18, R23, R18 ;  /* 0x0000001217127220 */ /* 0x000fe40000410000 */
[----:B-1----:R-:W-:Y:S01]  /*4350*/  FMUL.FTZ R20, R41, R44 ;  /* 0x0000002c29147220 */ /* 0x002fe20000410000 */
[----:B------:R-:W-:Y:S02]  /*4360*/  LEA.HI.X R7, R4, c[0x0][0x274], R5, 0x2, P0 ;  /* 0x00009d0004077a11 */ /* 0x000fe400000f1405 */
[----:B------:R-:W-:Y:S01]  /*4370*/  ISETP.GE.AND P0, PT, R32, c[0x0][0x174], PT ;  /* 0x00005d0020007a0c */ /* 0x000fe20003f06270 */
[----:B------:R-:W-:-:S02]  /*4380*/  FMUL.FTZ R17, R20, R17 ;  /* 0x0000001114117220 */ /* 0x000fc40000410000 */
[----:B------:R-:W-:-:S04]  /*4390*/  IMAD.WIDE R4, R31, 0x10, R6 ;  /* 0x000000101f047825 */ /* 0x000fc800078e0206 */
[----:B--2---:R-:W-:-:S04]  /*43a0*/  FMUL.FTZ R21, R40, R27 ;  /* 0x0000001b28157220 */ /* 0x004fc80000410000 */
[----:B------:R-:W-:-:S05]  /*43b0*/  FMUL.FTZ R16, R21, R16 ;  /* 0x0000001015107220 */ /* 0x000fca0000410000 */
[----:B------:R-:W-:Y:S01]  /*43c0*/  STS.128 [R0+0x30], R16 ;  /* 0x0000301000007388 */ /* 0x000fe20000000c00 */
        /* <DEDUP_REMOVED lines=11> */
.L_x_4443:
[----:B------:R-:W-:Y:S05]  /*4480*/  EXIT ;  /* 0x000000000000794d */ /* 0x000fea0003800000 */
.L_x_4445:
        /* <DEDUP_REMOVED lines=15> */
.L_x_5441:


//--------------------- .text._Z25selective_scan_fwd_kernelI32Selective_Scan_fwd_kernel_traitsILi32ELi16ELi1ELb1ELb0ELb1ELb0EffEEv13SSMParamsBase --------------------------
	.section	.text._Z25selective_scan_fwd_kernelI32Selective_Scan_fwd_kernel_traitsILi32ELi16ELi1ELb1ELb0ELb1ELb0EffEEv13SSMParamsBase,"ax",@progbits
	.sectioninfo	@"SHI_REGISTERS=122"
	.align	128
        .global         _Z25selective_scan_fwd_kernelI32Selective_Scan_fwd_kernel_traitsILi32ELi16ELi1ELb1ELb0ELb1ELb0EffEEv13SSMParamsBase
        .type           _Z25selective_scan_fwd_kernelI32Selective_Scan_fwd_kernel_traitsILi32ELi16ELi1ELb1ELb0ELb1ELb0EffEEv13SSMParamsBase,@function
        .size           _Z25selective_scan_fwd_kernelI32Selective_Scan_fwd_kernel_traitsILi32ELi16ELi1ELb1ELb0ELb1ELb0EffEEv13SSMParamsBase,(.L_x_5442 - _Z25selective_scan_fwd_kernelI32Selective_Scan_fwd_kernel_traitsILi32ELi16ELi1ELb1ELb0ELb1ELb0EffEEv13SSMParamsBase)
        .other          _Z25selective_scan_fwd_kernelI32Selective_Scan_fwd_kernel_traitsILi32ELi16ELi1ELb1ELb0ELb1ELb0EffEEv13SSMParamsBase,@"STO_CUDA_ENTRY STV_DEFAULT"
_Z25selective_scan_fwd_kernelI32Selective_Scan_fwd_kernel_traitsILi32ELi16ELi1ELb1ELb0ELb1ELb0EffEEv13SSMParamsBase:
.text._Z25selective_scan_fwd_kernelI32Selective_Scan_fwd_kernel_traitsILi32ELi16ELi1ELb1ELb0ELb1ELb0EffEEv13SSMParamsBase:
        /* <DEDUP_REMOVED lines=16> */
[----:B--2---:R-:W-:Y:S02]  /*0100*/  SHF.R.S32.HI R18, RZ, 0x1f, R19 ;  /* 0x0000001fff127819 */ /* 0x004fe40000011413 */
[----:B------:R-:W-:Y:S01]  /*0110*/  @P1 LEA.HI.X R5, R27, c[0x0][0x254], R26, 0x2, P3 ;  /* 0x000095001b051a11 */ /* 0x000fe200018f141a */
[----:B------:R0:W5:Y:S01]  /*0120*/  @P0 LDG.E R21, [R2.64] ;  /* 0x0000000402150981 */ /* 0x000162000c1e1900 */
[----:B-1----:R-:W-:-:S03]  /*0130*/  IADD3 R6, R0, 0xffffffe, RZ ;  /* 0x0ffffffe00067810 */ /* 0x002fc60007ffe0ff */
[----:B------:R1:W5:Y:S01]  /*0140*/  @P1 LDG.E R20, [R4.64] ;  /* 0x0000000404141981 */ /* 0x000362000c1e1900 */
[----:B------:R2:W3:Y:S01]  /*0150*/  F2I.FTZ.U32.TRUNC.NTZ R7, R6 ;  /* 0x0000000600077305 */ /* 0x0004e2000021f000 */
[----:B------:R-:W-:Y:S01]  /*0160*/  ISETP.NE.AND P1, PT, RZ, c[0x0][0x178], PT ;  /* 0x00005e00ff007a0c */ /* 0x000fe20003f25270 */
[----:B------:R-:W-:Y:S01]  /*0170*/  IMAD R10, R26, c[0x0][0x1e8], RZ ;  /* 0x00007a001a0a7a24 */ /* 0x000fe200078e02ff */
[----:B0-----:R-:W-:Y:S01]  /*0180*/  IABS R2, R27 ;  /* 0x0000001b00027213 */ /* 0x001fe20000000000 */
[----:B--2---:R-:W-:Y:S01]  /*0190*/  HFMA2.MMA R6, -RZ, RZ, 0, 0 ;  /* 0x00000000ff067435 */ /* 0x004fe200000001ff */
[----:B-1----:R-:W-:Y:S01]  /*01a0*/  IMAD.WIDE.U32 R4, R19, c[0x0][0x1e0], RZ ;  /* 0x0000780013047a25 */ /* 0x002fe200078e00ff */
[----:B---3--:R-:W-:-:S05]  /*01b0*/  IADD3 R8, RZ, -R7, RZ ;  /* 0x80000007ff087210 */ /* 0x008fca0007ffe0ff */
[----:B------:R-:W-:Y:S02]  /*01c0*/  IMAD R11, R8, R9, RZ ;  /* 0x00000009080b7224 */ /* 0x000fe400078e02ff */
[----:B------:R-:W-:Y:S02]  /*01d0*/  IMAD R8, R26, c[0x0][0x1d8], RZ ;  /* 0x000076001a087a24 */ /* 0x000fe400078e02ff */
[----:B------:R-:W-:-:S04]  /*01e0*/  IMAD.HI.U32 R7, R7, R11, R6 ;  /* 0x0000000b07077227 */ /* 0x000fc800078e0006 */
[----:B------:R-:W-:Y:S02]  /*01f0*/  IMAD R6, R18, c[0x0][0x1e0], RZ ;  /* 0x0000780012067a24 */ /* 0x000fe400078e02ff */
[----:B------:R-:W-:-:S04]  /*0200*/  IMAD.HI.U32 R7, R7, R2, RZ ;  /* 0x0000000207077227 */ /* 0x000fc800078e00ff */
[----:B------:R-:W-:Y:S01]  /*0210*/  IMAD R11, R19, c[0x0][0x1e4], R6 ;  /* 0x00007900130b7a24 */ /* 0x000fe200078e0206 */
[----:B------:R-:W-:-:S04]  /*0220*/  IADD3 R0, -R7, RZ, RZ ;  /* 0x000000ff07007210 */ /* 0x000fc80007ffe1ff */
[----:B------:R-:W-:Y:S01]  /*0230*/  IADD3 R5, R5, R11, RZ ;  /* 0x0000000b05057210 */ /* 0x000fe20007ffe0ff */
        /* <DEDUP_REMOVED lines=8> */
[----:B------:R-:W-:-:S04]  /*02c0*/  IMAD R0, R18, c[0x0][0x1d0], RZ ;  /* 0x0000740012007a24 */ /* 0x000fc800078e02ff */
[----:B------:R-:W-:Y:S01]  /*02d0*/  IMAD R9, R19, c[0x0][0x1d4], R0 ;  /* 0x0000750013097a24 */ /* 0x000fe200078e0200 */
[----:B------:R-:W-:-:S04]  /*02e0*/  MOV R0, c[0x0][0x174] ;  /* 0x00005d0000007a02 */ /* 0x000fc80000000f00 */
[----:B------:R-:W-:-:S03]  /*02f0*/  IADD3 R3, R3, R9, RZ ;  /* 0x0000000903037210 */ /* 0x000fc60007ffe0ff */
[----:B------:R-:W-:Y:S02]  /*0300*/  @P0 IADD3 R7, R7, 0x1, RZ ;  /* 0x0000000107070810 */ /* 0x000fe40007ffe0ff */
[----:B------:R-:W-:Y:S01]  /*0310*/  ISETP.GE.AND P0, PT, R0, 0x1, PT ;  /* 0x000000010000780c */ /* 0x000fe20003f06270 */
[----:B------:R-:W-:Y:S01]  /*0320*/  IMAD R0, R18, c[0x0][0x1b0], RZ ;  /* 0x00006c0012007a24 */ /* 0x000fe200078e02ff */
[----:B------:R-:W-:Y:S01]  /*0330*/  MOV R9, R7 ;  /* 0x0000000700097202 */ /* 0x000fe20000000f00 */
[----:B------:R-:W-:-:S03]  /*0340*/  IMAD.WIDE.U32 R6, R19, c[0x0][0x1b0], RZ ;  /* 0x00006c0013067a25 */ /* 0x000fc600078e00ff */
[----:B------:R-:W-:Y:S01]  /*0350*/  @!P3 IADD3 R9, -R9, RZ, RZ ;  /* 0x000000ff0909b210 */ /* 0x000fe20007ffe1ff */
[----:B------:R-:W-:Y:S01]  /*0360*/  IMAD R15, R19, c[0x0][0x1b4], R0 ;  /* 0x00006d00130f7a24 */ /* 0x000fe200078e0200 */
[----:B------:R-:W-:-:S05]  /*0370*/  @!P1 LOP3.LUT R9, RZ, c[0x0][0x178], RZ, 0x33, !PT ;  /* 0x00005e00ff099a12 */ /* 0x000fca00078e33ff */
[----:B------:R-:W-:Y:S05]  /*0380*/  @!P0 EXIT ;  /* 0x000000000000894d */ /* 0x000fea0003800000 */
[----:B------:R-:W0:Y:S01]  /*0390*/  S2R R11, SR_TID.X ;  /* 0x00000000000b7919 */ /* 0x000e220000002100 */
[----:B------:R-:W-:Y:S01]  /*03a0*/  SHF.R.S32.HI R0, RZ, 0x1f, R9 ;  /* 0x0000001fff007819 */ /* 0x000fe20000011409 */
[----:B------:R-:W-:Y:S01]  /*03b0*/  IMAD R13, R27, c[0x0][0x1dc], R8 ;  /* 0x000077001b0d7a24 */ /* 0x000fe200078e0208 */
[----:B------:R-:W-:Y:S01]  /*03c0*/  IADD3 R7, R7, R15, RZ ;  /* 0x0000000f07077210 */ /* 0x000fe20007ffe0ff */
[----:B------:R-:W-:Y:S01]  /*03d0*/  IMAD.WIDE.U32 R2, R27, c[0x0][0x1d8], R2 ;  /* 0x000076001b027a25 */ /* 0x000fe200078e0002 */
[----:B------:R-:W-:-:S03]  /*03e0*/  MOV R16, RZ ;  /* 0x000000ff00107202 */ /* 0x000fc60000000f00 */
[----:B------:R-:W-:Y:S01]  /*03f0*/  IMAD R0, R0, c[0x0][0x1c8], RZ ;  /* 0x0000720000007a24 */ /* 0x000fe200078e02ff */
[----:B------:R-:W-:Y:S01]  /*0400*/  IADD3 R13, R3, R13, RZ ;  /* 0x0000000d030d7210 */ /* 0x000fe20007ffe0ff */
[----:B------:R-:W-:-:S04]  /*0410*/  IMAD.WIDE.U32 R6, R9, c[0x0][0x1c8], R6 ;  /* 0x0000720009067a25 */ /* 0x000fc800078e0006 */
[----:B------:R-:W-:Y:S02]  /*0420*/  IMAD R17, R9, c[0x0][0x1cc], R0 ;  /* 0x0000730009117a24 */ /* 0x000fe400078e0200 */
[C---:B------:R-:W-:Y:S01]  /*0430*/  IMAD R15, R27.reuse, c[0x0][0x1ec], R10 ;  /* 0x00007b001b0f7a24 */ /* 0x040fe200078e020a */
[C---:B------:R-:W-:Y:S01]  /*0440*/  LEA R10, P0, R2.reuse, c[0x0][0x240], 0x2 ;  /* 0x00009000020a7a11 */ /* 0x040fe200078010ff */
[----:B------:R-:W-:Y:S01]  /*0450*/  IMAD.WIDE.U32 R4, R27, c[0x0][0x1e8], R4 ;  /* 0x00007a001b047a25 */ /* 0x000fe200078e0004 */
[----:B------:R-:W-:Y:S02]  /*0460*/  IADD3 R3, R7, R17, RZ ;  /* 0x0000001107037210 */ /* 0x000fe40007ffe0ff */
[----:B------:R-:W1:Y:S01]  /*0470*/  S2R R17, SR_LANEID ;  /* 0x0000000000117919 */ /* 0x000e620000000000 */
[----:B------:R-:W-:Y:S01]  /*0480*/  LEA.HI.X R28, R2, c[0x0][0x244], R13, 0x2, P0 ;  /* 0x00009100021c7a11 */ /* 0x000fe200000f140d */
[----:B------:R-:W-:Y:S01]  /*0490*/  IMAD R12, R26, c[0x0][0x198], RZ ;  /* 0x000066001a0c7a24 */ /* 0x000fe200078e02ff */
[----:B------:R-:W-:Y:S01]  /*04a0*/  IADD3 R9, R5, R15, RZ ;  /* 0x0000000f05097210 */ /* 0x000fe20007ffe0ff */
[----:B------:R-:W-:Y:S01]  /*04b0*/  IMAD R0, R19, c[0x0][0x164], R27 ;  /* 0x0000590013007a24 */ /* 0x000fe200078e021b */
[----:B------:R-:W-:Y:S01]  /*04c0*/  LEA R8, P1, R4, c[0x0][0x248], 0x2 ;  /* 0x0000920004087a11 */ /* 0x000fe200078210ff */
[----:B------:R-:W-:Y:S01]  /*04d0*/  IMAD.WIDE.U32 R22, R27, c[0x0][0x180], RZ ;  /* 0x000060001b167a25 */ /* 0x000fe200078e00ff */
[----:B------:R-:W-:-:S02]  /*04e0*/  LEA R5, P2, R6, c[0x0][0x230], 0x2 ;  /* 0x00008c0006057a11 */ /* 0x000fc400078410ff */
[----:B0-----:R-:W-:Y:S01]  /*04f0*/  SHF.L.U32 R2, R11, 0x2, RZ ;  /* 0x000000020b027819 */ /* 0x001fe200000006ff */
[C---:B------:R-:W-:Y:S01]  /*0500*/  IMAD.WIDE.U32 R24, R27.reuse, c[0x0][0x198], RZ ;  /* 0x000066001b187a25 */ /* 0x040fe200078e00ff */
[----:B------:R-:W-:Y:S02]  /*0510*/  LEA.HI.X R7, R4, c[0x0][0x24c], R9, 0x2, P1 ;  /* 0x0000930004077a11 */ /* 0x000fe400008f1409 */
[----:B------:R-:W-:Y:S01]  /*0520*/  LEA.HI.X R4, R6, c[0x0][0x234], R3, 0x2, P2 ;  /* 0x00008d0006047a11 */ /* 0x000fe200010f1403 */
[----:B------:R-:W-:Y:S01]  /*0530*/  IMAD R6, R26, c[0x0][0x180], RZ ;  /* 0x000060001a067a24 */ /* 0x000fe200078e02ff */
[----:B------:R-:W-:Y:S01]  /*0540*/  LOP3.LUT R2, R2, 0xffffff80, RZ, 0xc0, !PT ;  /* 0xffffff8002027812 */ /* 0x000fe200078ec0ff */
[----:B------:R-:W-:Y:S01]  /*0550*/  IMAD R3, R27, c[0x0][0x19c], R12 ;  /* 0x000067001b037a24 */ /* 0x000fe200078e020c */
[----:B------:R-:W-:Y:S01]  /*0560*/  LOP3.LUT R14, R11, 0x1f, RZ, 0xc0, !PT ;  /* 0x0000001f0b0e7812 */ /* 0x000fe200078ec0ff */
[----:B------:R-:W-:Y:S01]  /*0570*/  IMAD R13, R27, c[0x0][0x184], R6 ;  /* 0x000061001b0d7a24 */ /* 0x000fe200078e0206 */
[----:B------:R-:W-:Y:S01]  /*0580*/  LOP3.LUT R15, R2, 0x1f, R11, 0xf8, !PT ;  /* 0x0000001f020f7812 */ /* 0x000fe200078ef80b */
[----:B------:R-:W-:Y:S01]  /*0590*/  IMAD R0, R0, c[0x0][0x174], RZ ;  /* 0x00005d0000007a24 */ /* 0x000fe200078e02ff */
[----:B------:R-:W-:-:S02]  /*05a0*/  IADD3 R11, R25, R3, RZ ;  /* 0x00000003190b7210 */ /* 0x000fc40007ffe0ff */
[----:B------:R-:W-:Y:S01]  /*05b0*/  IADD3 R13, R23, R13, RZ ;  /* 0x0000000d170d7210 */ /* 0x000fe20007ffe0ff */
[----:B------:R-:W-:Y:S01]  /*05c0*/  IMAD R12, R0, c[0x0][0x16c], RZ ;  /* 0x00005b00000c7a24 */ /* 0x000fe200078e02ff */
[----:B------:R-:W-:Y:S02]  /*05d0*/  MOV R9, R28 ;  /* 0x0000001c00097202 */ /* 0x000fe40000000f00 */
[----:B-1----:R-:W-:Y:S02]  /*05e0*/  SHF.R.S32.HI R6, RZ, 0x1f, R15 ;  /* 0x0000001fff067819 */ /* 0x002fe4000001140f */
.L_x_4483:
[----:B------:R-:W-:Y:S01]  /*05f0*/  BAR.SYNC.DEFER_BLOCKING 0x0 ;  /* 0x0000000000007b1d */ /* 0x000fe20000010000 */
[C---:B------:R-:W-:Y:S02]  /*0600*/  SHF.L.U32 R3, R15.reuse, 0x4, RZ ;  /* 0x000000040f037819 */ /* 0x040fe400000006ff */
[----:B------:R-:W-:Y:S02]  /*0610*/  SHF.L.U64.HI R2, R15, 0x4, R6 ;  /* 0x000000040f027819 */ /* 0x000fe40000010206 */
[----:B--2---:R-:W-:-:S04]  /*0620*/  IADD3 R28, P0, R10, R3, RZ ;  /* 0x000000030a1c7210 */ /* 0x004fc80007f1e0ff */
[----:B------:R-:W-:-:S05]  /*0630*/  IADD3.X R29, R9, R2, RZ, P0, !PT ;  /* 0x00000002091d7210 */ /* 0x000fca00007fe4ff */
[----:B------:R-:W2:Y:S04]  /*0640*/  LDG.E.128 R44, [R28.64] ;  /* 0x000000041c2c7981 */ /* 0x000ea8000c1e1d00 */
[----:B------:R-:W3:Y:S04]  /*0650*/  LDG.E.128 R48, [R28.64+0x200] ;  /* 0x000200041c307981 */ /* 0x000ee8000c1e1d00 */
[----:B------:R-:W4:Y:S04]  /*0660*/  LDG.E.128 R52, [R28.64+0x400] ;  /* 0x000400041c347981 */ /* 0x000f28000c1e1d00 */
[----:B------:R-:W4:Y:S01]  /*0670*/  LDG.E.128 R56, [R28.64+0x600] ;  /* 0x000600041c387981 */ /* 0x000f22000c1e1d00 */
[----:B------:R-:W-:-:S02]  /*0680*/  SHF.L.U32 R0, R17, 0x6, RZ ;  /* 0x0000000611007819 */ /* 0x000fc400000006ff */
[----:B------:R-:W-:-:S04]  /*0690*/  IADD3 R76, P0, R8, R3, RZ ;  /* 0x00000003084c7210 */ /* 0x000fc80007f1e0ff */
[----:B------:R-:W-:Y:S01]  /*06a0*/  IADD3.X R77, R7, R2, RZ, P0, !PT ;  /* 0x00000002074d7210 */ /* 0x000fe200007fe4ff */
        /* <DEDUP_REMOVED lines=15> */
[----:B------:R-:W-:Y:S01]  /*07a0*/  MOV R78, c[0x0][0x16c] ;  /* 0x00005b00004e7a02 */ /* 0x000fe20000000f00 */
[----:B------:R-:W-:Y:S03]  /*07b0*/  BSSY B0, `(.L_x_4446) ;  /* 0x000003a000007945 */ /* 0x000fe60003800000 */
[----:B------:R-:W-:Y:S01]  /*07c0*/  ISETP.GE.AND P6, PT, R78, 0x1, PT ;  /* 0x000000014e00780c */ /* 0x000fe20003fc6270 */
        /* <DEDUP_REMOVED lines=56> */
.L_x_4447:
[----:B--234-:R-:W-:Y:S05]  /*0b50*/  BSYNC B0 ;  /* 0x0000000000007941 */ /* 0x01cfea0003800000 */
.L_x_4446:
        /* <DEDUP_REMOVED lines=35> */
.L_x_4449:
[----:B------:R-:W-:Y:S05]  /*0d90*/  BSYNC B0 ;  /* 0x0000000000007941 */ /* 0x000fea0003800000 */
.L_x_4448:
        /* <DEDUP_REMOVED lines=37> */
.L_x_4451:
[----:B------:R-:W-:Y:S05]  /*0ff0*/  BSYNC B0 ;  /* 0x0000000000007941 */ /* 0x000fea0003800000 */
.L_x_4450:
        /* <DEDUP_REMOVED lines=35> */
.L_x_4453:
[----:B------:R-:W-:Y:S05]  /*1230*/  BSYNC B0 ;  /* 0x0000000000007941 */ /* 0x000fea0003800000 */
.L_x_4452:
        /* <DEDUP_REMOVED lines=37> */
.L_x_4455:
[----:B------:R-:W-:Y:S05]  /*1490*/  BSYNC B0 ;  /* 0x0000000000007941 */ /* 0x000fea0003800000 */
.L_x_4454:
        /* <DEDUP_REMOVED lines=35> */
.L_x_4457:
[----:B------:R-:W-:Y:S05]  /*16d0*/  BSYNC B0 ;  /* 0x0000000000007941 */ /* 0x000fea0003800000 */
.L_x_4456:
        /* <DEDUP_REMOVED lines=37> */
.L_x_4459:
[----:B------:R-:W-:Y:S05]  /*1930*/  BSYNC B0 ;  /* 0x0000000000007941 */ /* 0x000fea0003800000 */
.L_x_4458:
        /* <DEDUP_REMOVED lines=35> */
.L_x_4461:
[----:B------:R-:W-:Y:S05]  /*1b70*/  BSYNC B0 ;  /* 0x0000000000007941 */ /* 0x000fea0003800000 */
.L_x_4460:
        /* <DEDUP_REMOVED lines=37> */
.L_x_4463:
[----:B------:R-:W-:Y:S05]  /*1dd0*/  BSYNC B0 ;  /* 0x0000000000007941 */ /* 0x000fea0003800000 */
.L_x_4462:
        /* <DEDUP_REMOVED lines=38> */
.L_x_4465:
[----:B------:R-:W-:Y:S05]  /*2040*/  BSYNC B0 ;  /* 0x0000000000007941 */ /* 0x000fea0003800000 */
.L_x_4464:
        /* <DEDUP_REMOVED lines=50> */
.L_x_4467:
[----:B------:R-:W-:Y:S05]  /*2370*/  BSYNC B0 ;  /* 0x0000000000007941 */ /* 0x000fea0003800000 */
.L_x_4466:
        /* <DEDUP_REMOVED lines=34> */
.L_x_4469:
[----:B------:R-:W-:Y:S05]  /*25a0*/  BSYNC B0 ;  /* 0x0000000000007941 */ /* 0x000fea0003800000 */
.L_x_4468:
        /* <DEDUP_REMOVED lines=33> */
.L_x_4471:
[----:B------:R-:W-:Y:S05]  /*27c0*/  BSYNC B0 ;  /* 0x0000000000007941 */ /* 0x000fea0003800000 */
.L_x_4470:
        /* <DEDUP_REMOVED lines=33> */
.L_x_4473:
[----:B------:R-:W-:Y:S05]  /*29e0*/  BSYNC B0 ;  /* 0x0000000000007941 */ /* 0x000fea0003800000 */
.L_x_4472:
        /* <DEDUP_REMOVED lines=33> */
.L_x_4475:
[----:B------:R-:W-:Y:S05]  /*2c00*/  BSYNC B0 ;  /* 0x0000000000007941 */ /* 0x000fea0003800000 */
.L_x_4474:
        /* <DEDUP_REMOVED lines=33> */
.L_x_4477:
[----:B------:R-:W-:Y:S05]  /*2e20*/  BSYNC B0 ;  /* 0x0000000000007941 */ /* 0x000fea0003800000 */
.L_x_4476:
        /* <DEDUP_REMOVED lines=23> */
.L_x_4481:
        /* <DEDUP_REMOVED lines=8> */
[----:B------:R-:W-:Y:S01]  /*3020*/  LEA.HI.X R53, R32, c[0x0][0x224], R33, 0x2, P1 ;  /* 0x0000890020357a11 */ /* 0x000fe200008f1421 */
[----:B------:R-:W-:-:S04]  /*3030*/  IMAD R34, R83, c[0x0][0x1c0], RZ ;  /* 0x0000700053227a24 */ /* 0x000fc800078e02ff */
[----:B------:R0:W2:Y:S01]  /*3040*/  LDG.E R82, [R52.64] ;  /* 0x0000000434527981 */ /* 0x0000a2000c1e1900 */
        /* <DEDUP_REMOVED lines=9> */
[----:B0-----:R1:W5:Y:S04]  /*30e0*/  LDG.E.128 R52, [R80.64+0x400] ;  /* 0x0004000450347981 */ /* 0x001368000c1e1d00 */
[----:B------:R1:W5:Y:S01]  /*30f0*/  LDG.E.128 R56, [R80.64+0x600] ;  /* 0x0006000450387981 */ /* 0x000362000c1e1d00 */
[----:B------:R-:W-:Y:S01]  /*3100*/  IMAD R102, R83, c[0x0][0x1a0], RZ ;  /* 0x0000680053667a24 */ /* 0x000fe200078e02ff */
[----:B------:R-:W-:-:S02]  /*3110*/  MOV R78, R24 ;  /* 0x00000018004e7202 */ /* 0x000fc40000000f00 */
[----:B------:R-:W-:-:S05]  /*3120*/  MOV R79, R11 ;  /* 0x0000000b004f7202 */ /* 0x000fca0000000f00 */
[----:B------:R-:W-:-:S04]  /*3130*/  IMAD.WIDE.U32 R78, R99, c[0x0][0x1a0], R78 ;  /* 0x00006800634e7a25 */ /* 0x000fc800078e004e */
[----:B-1----:R-:W-:Y:S01]  /*3140*/  IMAD R81, R99, c[0x0][0x1a4], R102 ;  /* 0x0000690063517a24 */ /* 0x002fe200078e0266 */
[----:B------:R-:W-:-:S04]  /*3150*/  LEA R80, P1, R78, c[0x0][0x228], 0x2 ;  /* 0x00008a004e507a11 */ /* 0x000fc800078210ff */
[----:B------:R-:W-:-:S04]  /*3160*/  IADD3 R79, R79, R81, RZ ;  /* 0x000000514f4f7210 */ /* 0x000fc80007ffe0ff */
[----:B------:R-:W-:Y:S02]  /*3170*/  LEA.HI.X R81, R78, c[0x0][0x22c], R79, 0x2, P1 ;  /* 0x00008b004e517a11 */ /* 0x000fe400008f144f */
[C---:B------:R-:W-:Y:S02]  /*3180*/  ISETP.GE.AND P1, PT, R17.reuse, 0x1, PT ;  /* 0x000000011100780c */ /* 0x040fe40003f26270 */
[----:B------:R-:W-:Y:S01]  /*3190*/  ISETP.NE.AND P2, PT, R17, 0x1f, PT ;  /* 0x0000001f1100780c */ /* 0x000fe20003f45270 */
[----:B--2---:R-:W-:-:S04]  /*31a0*/  FMUL.FTZ R82, R82, 1.4426950216293334961 ;  /* 0x3fb8aa3b52527820 */ /* 0x004fc80000410000 */
[C---:B------:R-:W-:Y:S02]  /*31b0*/  FMUL.FTZ R98, R82.reuse, R68 ;  /* 0x0000004452627220 */ /* 0x040fe40000410000 */
[C---:B------:R-:W-:Y:S02]  /*31c0*/  FMUL.FTZ R101, R82.reuse, R77 ;  /* 0x0000004d52657220 */ /* 0x040fe40000410000 */
[C---:B------:R-:W-:Y:S02]  /*31d0*/  FMUL.FTZ R100, R82.reuse, R69 ;  /* 0x0000004552647220 */ /* 0x040fe40000410000 */
[----:B------:R-:W0:Y:S01]  /*31e0*/  MUFU.EX2 R98, R98 ;  /* 0x0000006200627308 */ /* 0x000e220000000800 */
[C---:B------:R-:W-:Y:S02]  /*31f0*/  FMUL.FTZ R103, R82.reuse, R70 ;  /* 0x0000004652677220 */ /* 0x040fe40000410000 */
[C---:B------:R-:W-:Y:S02]  /*3200*/  FMUL.FTZ R102, R82.reuse, R71 ;  /* 0x0000004752667220 */ /* 0x040fe40000410000 */
[----:B------:R-:W-:-:S03]  /*3210*/  FMUL.FTZ R117, R82, R72 ;  /* 0x0000004852757220 */ /* 0x000fc60000410000 */
[----:B------:R-:W1:Y:S01]  /*3220*/  MUFU.EX2 R101, R101 ;  /* 0x0000006500657308 */ /* 0x000e620000000800 */
[----:B---3--:R0:W-:Y:S07]  /*3230*/  STS.128 [R17.X16], R32 ;  /* 0x0000002011007388 */ /* 0x0081ee000000cc00 */
[----:B------:R-:W2:Y:S01]  /*3240*/  MUFU.EX2 R100, R100 ;  /* 0x0000006400647308 */ /* 0x000ea20000000800 */
[C---:B------:R-:W-:Y:S01]  /*3250*/  FMUL.FTZ R114, R82.reuse, R73 ;  /* 0x0000004952727220 */ /* 0x040fe20000410000 */
[----:B----4-:R-:W-:Y:S04]  /*3260*/  STS.128 [R17.X16+0x200], R48 ;  /* 0x0002003011007388 */ /* 0x010fe8000000cc00 */
[----:B-----5:R-:W-:Y:S02]  /*3270*/  STS.128 [R17.X16+0x400], R52 ;  /* 0x0004003411007388 */ /* 0x020fe4000000cc00 */
[----:B------:R-:W3:Y:S01]  /*3280*/  MUFU.EX2 R103, R103 ;  /* 0x0000006700677308 */ /* 0x000ee20000000800 */
[C---:B------:R-:W-:Y:S01]  /*3290*/  FMUL.FTZ R111, R82.reuse, R74 ;  /* 0x0000004a526f7220 */ /* 0x040fe20000410000 */
[----:B------:R-:W-:Y:S01]  /*32a0*/  STS.128 [R17.X16+0x600], R56 ;  /* 0x0006003811007388 */ /* 0x000fe2000000cc00 */
[----:B------:R-:W-:Y:S01]  /*32b0*/  FMUL.FTZ R113, R82, R75 ;  /* 0x0000004b52717220 */ /* 0x000fe20000410000 */
[----:B------:R-:W-:-:S06]  /*32c0*/  NOP ;  /* 0x0000000000007918 */ /* 0x000fcc0000000000 */
[----:B------:R-:W4:Y:S01]  /*32d0*/  MUFU.EX2 R102, R102 ;  /* 0x0000006600667308 */ /* 0x000f220000000800 */
[-C--:B0-----:R-:W-:Y:S01]  /*32e0*/  FFMA.FTZ R32, R90, R98.reuse, R91 ;  /* 0x000000625a207223 */ /* 0x081fe2000001005b */
[----:B------:R0:W5:Y:S01]  /*32f0*/  LDG.E R110, [R80.64] ;  /* 0x00000004506e7981 */ /* 0x000162000c1e1900 */
[----:B-1----:R-:W-:-:S05]  /*3300*/  FMUL.FTZ R33, R101, R98 ;  /* 0x0000006265217220 */ /* 0x002fca0000410000 */
[----:B------:R-:W1:Y:S01]  /*3310*/  MUFU.EX2 R117, R117 ;  /* 0x0000007500757308 */ /* 0x000e620000000800 */
[C---:B--2---:R-:W-:Y:S01]  /*3320*/  FFMA.FTZ R34, R100.reuse, R32, R93 ;  /* 0x0000002064227223 */ /* 0x044fe2000001005d */
[----:B------:R-:W-:Y:S01]  /*3330*/  LDS.128 R48, [R0+0x10] ;  /* 0x0000100000307984 */ /* 0x000fe20000000c00 */
[----:B------:R-:W-:-:S05]  /*3340*/  FMUL.FTZ R32, R100, R33 ;  /* 0x0000002164207220 */ /* 0x000fca0000410000 */
[----:B------:R-:W2:Y:S01]  /*3350*/  MUFU.EX2 R114, R114 ;  /* 0x0000007200727308 */ /* 0x000ea20000000800 */
[C---:B---3--:R-:W-:Y:S01]  /*3360*/  FFMA.FTZ R34, R103.reuse, R34, R92 ;  /* 0x0000002267227223 */ /* 0x048fe2000001005c */
[----:B------:R-:W-:Y:S01]  /*3370*/  LDS.128 R52, [R0+0x20] ;  /* 0x0000200000347984 */ /* 0x000fe20000000c00 */
[----:B------:R-:W-:Y:S02]  /*3380*/  FMUL.FTZ R33, R103, R32 ;  /* 0x0000002067217220 */ /* 0x000fe40000410000 */
[----:B------:R-:W-:Y:S01]  /*3390*/  FMUL.FTZ R112, R82, R60 ;  /* 0x0000003c52707220 */ /* 0x000fe20000410000 */
[----:B------:R-:W-:Y:S02]  /*33a0*/  LDS.128 R56, [R0+0x30] ;  /* 0x0000300000387984 */ /* 0x000fe40000000c00 */
[----:B------:R-:W3:Y:S01]  /*33b0*/  MUFU.EX2 R111, R111 ;  /* 0x0000006f006f7308 */ /* 0x000ee20000000800 */
[C---:B----4-:R-:W-:Y:S02]  /*33c0*/  FFMA.FTZ R34, R102.reuse, R34, R67 ;  /* 0x0000002266227223 */ /* 0x050fe40000010043 */
[----:B------:R-:W-:-:S02]  /*33d0*/  FMUL.FTZ R32, R102, R33 ;  /* 0x0000002166207220 */ /* 0x000fc40000410000 */
[----:B------:R-:W-:-:S03]  /*33e0*/  FMUL.FTZ R108, R82, R61 ;  /* 0x0000003d526c7220 */ /* 0x000fc60000410000 */
[----:B------:R-:W4:Y:S01]  /*33f0*/  MUFU.EX2 R113, R113 ;  /* 0x0000007100717308 */ /* 0x000f220000000800 */
[C---:B-1----:R-:W-:Y:S02]  /*3400*/  FFMA.FTZ R34, R117.reuse, R34, R76 ;  /* 0x0000002275227223 */ /* 0x042fe4000001004c */
[----:B------:R-:W-:Y:S02]  /*3410*/  FMUL.FTZ R33, R117, R32 ;  /* 0x0000002075217220 */ /* 0x000fe40000410000 */
[----:B------:R-:W-:-:S03]  /*3420*/  FMUL.FTZ R109, R82, R62 ;  /* 0x0000003e526d7220 */ /* 0x000fc60000410000 */
[----:B------:R-:W1:Y:S01]  /*3430*/  MUFU.EX2 R112, R112 ;  /* 0x0000007000707308 */ /* 0x000e620000000800 */
[C---:B--2---:R-:W-:Y:S02]  /*3440*/  FFMA.FTZ R34, R114.reuse, R34, R85 ;  /* 0x0000002272227223 */ /* 0x044fe40000010055 */
[----:B------:R-:W-:Y:S02]  /*3450*/  FMUL.FTZ R32, R114, R33 ;  /* 0x0000002172207220 */ /* 0x000fe40000410000 */
[----:B------:R-:W-:-:S03]  /*3460*/  FMUL.FTZ R107, R82, R63 ;  /* 0x0000003f526b7220 */ /* 0x000fc60000410000 */
[----:B------:R-:W2:Y:S01]  /*3470*/  MUFU.EX2 R108, R108 ;  /* 0x0000006c006c7308 */ /* 0x000ea20000000800 */
[C---:B---3--:R-:W-:Y:S02]  /*3480*/  FFMA.FTZ R34, R111.reuse, R34, R84 ;  /* 0x000000226f227223 */ /* 0x048fe40000010054 */
[----:B------:R-:W-:Y:S02]  /*3490*/  FMUL.FTZ R32, R111, R32 ;  /* 0x000000206f207220 */ /* 0x000fe40000410000 */
[----:B------:R-:W-:-:S03]  /*34a0*/  FMUL.FTZ R106, R82, R64 ;  /* 0x00000040526a7220 */ /* 0x000fc60000410000 */
[----:B------:R-:W3:Y:S01]  /*34b0*/  MUFU.EX2 R109, R109 ;  /* 0x0000006d006d7308 */ /* 0x000ee20000000800 */
[C---:B----4-:R-:W-:Y:S02]  /*34c0*/  FFMA.FTZ R34, R113.reuse, R34, R86 ;  /* 0x0000002271227223 */ /* 0x050fe40000010056 */
[----:B------:R-:W-:Y:S02]  /*34d0*/  FMUL.FTZ R33, R113, R32 ;  /* 0x0000002071217220 */ /* 0x000fe40000410000 */
[----:B------:R-:W-:-:S03]  /*34e0*/  FMUL.FTZ R105, R82, R65 ;  /* 0x0000004152697220 */ /* 0x000fc60000410000 */
[----:B------:R-:W4:Y:S01]  /*34f0*/  MUFU.EX2 R107, R107 ;  /* 0x0000006b006b7308 */ /* 0x000f220000000800 */
[C---:B-1----:R-:W-:Y:S02]  /*3500*/  FFMA.FTZ R34, R112.reuse, R34, R87 ;  /* 0x0000002270227223 */ /* 0x042fe40000010057 */
[----:B------:R-:W-:Y:S02]  /*3510*/  FMUL.FTZ R33, R112, R33 ;  /* 0x0000002170217220 */ /* 0x000fe40000410000 */
[----:B------:R-:W-:-:S03]  /*3520*/  FMUL.FTZ R104, R82, R66 ;  /* 0x0000004252687220 */ /* 0x000fc60000410000 */
[----:B------:R-:W1:Y:S01]  /*3530*/  MUFU.EX2 R106, R106 ;  /* 0x0000006a006a7308 */ /* 0x000e620000000800 */
[C---:B--2---:R-:W-:Y:S02]  /*3540*/  FFMA.FTZ R34, R108.reuse, R34, R89 ;  /* 0x000000226c227223 */ /* 0x044fe40000010059 */
[----:B------:R-:W-:-:S05]  /*3550*/  FMUL.FTZ R32, R108, R33 ;  /* 0x000000216c207220 */ /* 0x000fca0000410000 */
[----:B------:R-:W2:Y:S01]  /*3560*/  MUFU.EX2 R105, R105 ;  /* 0x0000006900697308 */ /* 0x000ea20000000800 */
[C---:B---3--:R-:W-:Y:S02]  /*3570*/  FFMA.FTZ R34, R109.reuse, R34, R88 ;  /* 0x000000226d227223 */ /* 0x048fe40000010058 */
[----:B------:R-:W-:-:S05]  /*3580*/  FMUL.FTZ R32, R109, R32 ;  /* 0x000000206d207220 */ /* 0x000fca0000410000 */
[----:B------:R-:W3:Y:S01]  /*3590*/  MUFU.EX2 R104, R104 ;  /* 0x0000006800687308 */ /* 0x000ee20000000800 */
[C---:B----4-:R-:W-:Y:S02]  /*35a0*/  FFMA.FTZ R34, R107.reuse, R34, R94 ;  /* 0x000000226b227223 */ /* 0x050fe4000001005e */
[----:B------:R-:W-:Y:S02]  /*35b0*/  FMUL.FTZ R33, R107, R32 ;  /* 0x000000206b217220 */ /* 0x000fe40000410000 */
[C---:B-1----:R-:W-:Y:S02]  /*35c0*/  FFMA.FTZ R34, R106.reuse, R34, R95 ;  /* 0x000000226a227223 */ /* 0x042fe4000001005f */
[----:B------:R-:W-:Y:S02]  /*35d0*/  FMUL.FTZ R32, R106, R33 ;  /* 0x000000216a207220 */ /* 0x000fe40000410000 */
[C---:B--2---:R-:W-:Y:S02]  /*35e0*/  FFMA.FTZ R34, R105.reuse, R34, R96 ;  /* 0x0000002269227223 */ /* 0x044fe40000010060 */
[----:B------:R-:W-:-:S02]  /*35f0*/  FMUL.FTZ R33, R105, R32 ;  /* 0x0000002069217220 */ /* 0x000fc40000410000 */
[C---:B---3--:R-:W-:Y:S02]  /*3600*/  FFMA.FTZ R79, R104.reuse, R34, R97 ;  /* 0x00000022684f7223 */ /* 0x048fe40000010061 */
[----:B------:R-:W-:-:S03]  /*3610*/  FMUL.FTZ R78, R104, R33 ;  /* 0x00000021684e7220 */ /* 0x000fc60000410000 */
[----:B------:R-:W1:Y:S04]  /*3620*/  SHFL.UP PT, R32, R79, 0x1, RZ ;  /* 0x042000004f207989 */ /* 0x000e6800000e00ff */
[----:B------:R-:W2:Y:S01]  /*3630*/  SHFL.UP PT, R33, R78, 0x1, RZ ;  /* 0x042000004e217989 */ /* 0x000ea200000e00ff */
[C---:B-1----:R-:W-:Y:S02]  /*3640*/  @P1 FFMA.FTZ R79, R78.reuse, R32, R79 ;  /* 0x000000204e4f1223 */ /* 0x042fe4000001004f */
[----:B--2---:R-:W-:-:S03]  /*3650*/  @P1 FMUL.FTZ R78, R78, R33 ;  /* 0x000000214e4e1220 */ /* 0x004fc60000410000 */
[----:B------:R-:W1:Y:S04]  /*3660*/  SHFL.UP PT, R32, R79, 0x2, RZ ;  /* 0x044000004f207989 */ /* 0x000e6800000e00ff */
        /* <DEDUP_REMOVED lines=11> */
[----:B------:R-:W-:Y:S02]  /*3720*/  ISETP.GE.AND P1, PT, R17, 0x8, PT ;  /* 0x000000081100780c */ /* 0x000fe40003f26270 */
[----:B0-----:R-:W-:Y:S02]  /*3730*/  MOV R81, RZ ;  /* 0x000000ff00517202 */ /* 0x001fe40000000f00 */
[----:B------:R-:W-:-:S06]  /*3740*/  MOV R80, 0x3f800000 ;  /* 0x3f80000000507802 */ /* 0x000fcc0000000f00 */
[----:B------:R-:W-:Y:S03]  /*3750*/  @!P0 LDS.64 R80, [R99.X8+0x870] ;  /* 0x0008700063508984 */ /* 0x000fe60000008a00 */
[C---:B-1----:R-:W-:Y:S02]  /*3760*/  @P1 FFMA.FTZ R79, R78.reuse, R32, R79 ;  /* 0x000000204e4f1223 */ /* 0x042fe4000001004f */
[----:B--2---:R-:W-:-:S03]  /*3770*/  @P1 FMUL.FTZ R78, R78, R33 ;  /* 0x000000214e4e1220 */ /* 0x004fc60000410000 */
[----:B------:R-:W0:Y:S04]  /*3780*/  SHFL.UP PT, R32, R79, 0x10, RZ ;  /* 0x060000004f207989 */ /* 0x000e2800000e00ff */
[----:B------:R-:W1:Y:S01]  /*3790*/  SHFL.UP PT, R33, R78, 0x10, RZ ;  /* 0x060000004e217989 */ /* 0x000e6200000e00ff */
[----:B------:R-:W-:-:S13]  /*37a0*/  ISETP.GE.AND P1, PT, R17, 0x10, PT ;  /* 0x000000101100780c */ /* 0x000fda0003f26270 */
[C---:B0-----:R-:W-:Y:S02]  /*37b0*/  @P1 FFMA.FTZ R79, R78.reuse, R32, R79 ;  /* 0x000000204e4f1223 */ /* 0x041fe4000001004f */
[----:B-1----:R-:W-:Y:S02]  /*37c0*/  @P1 FMUL.FTZ R78, R78, R33 ;  /* 0x000000214e4e1220 */ /* 0x002fe40000410000 */
[----:B------:R-:W-:Y:S04]  /*37d0*/  LDS.128 R32, [R0] ;  /* 0x0000000000207984 */ /* 0x000fe80000000c00 */
[----:B------:R-:W-:Y:S04]  /*37e0*/  @!P2 STS.64 [0x850], R78 ;  /* 0x0008504eff00a388 */ /* 0x000fe80000000a00 */
[----:B------:R-:W-:Y:S01]  /*37f0*/  BAR.SYNC.DEFER_BLOCKING 0x0 ;  /* 0x0000000000007b1d */ /* 0x000fe20000010000 */
[----:B------:R-:W-:-:S13]  /*3800*/  ISETP.NE.AND P3, PT, R17, RZ, PT ;  /* 0x000000ff1100720c */ /* 0x000fda0003f65270 */
        /* <DEDUP_REMOVED lines=19> */
[----:B------:R-:W-:Y:S02]  /*3940*/  FFMA.FTZ R111, R111, R117, R84 ;  /* 0x000000756f6f7223 */ /* 0x000fe40000010054 */
[-C--:B-----5:R-:W-:Y:S02]  /*3950*/  FMUL.FTZ R114, R51, R110.reuse ;  /* 0x0000006e33727220 */ /* 0x0a0fe40000410000 */
[----:B------:R-:W-:Y:S02]  /*3960*/  FFMA.FTZ R113, R113, R111, R86 ;  /* 0x0000006f71717223 */ /* 0x000fe40000010056 */
[-C--:B------:R-:W-:Y:S02]  /*3970*/  FMUL.FTZ R51, R52, R110.reuse ;  /* 0x0000006e34337220 */ /* 0x080fe40000410000 */
[-C--:B------:R-:W-:Y:S02]  /*3980*/  FMUL.FTZ R52, R53, R110.reuse ;  /* 0x0000006e35347220 */ /* 0x080fe40000410000 */
[-C--:B------:R-:W-:Y:S01]  /*3990*/  FMUL.FTZ R53, R54, R110.reuse ;  /* 0x0000006e36357220 */ /* 0x080fe20000410000 */
[----:B------:R-:W-:Y:S01]  /*39a0*/  BSSY B0, `(.L_x_4479) ;  /* 0x000001a000007945 */ /* 0x000fe20003800000 */
[----:B------:R-:W-:-:S02]  /*39b0*/  FMUL.FTZ R54, R55, R110 ;  /* 0x0000006e37367220 */ /* 0x000fc40000410000 */
[----:B------:R-:W-:Y:S02]  /*39c0*/  FFMA.FTZ R112, R112, R113, R87 ;  /* 0x0000007170707223 */ /* 0x000fe40000010057 */
        /* <DEDUP_REMOVED lines=9> */
[----:B------:R-:W-:Y:S02]  /*3a60*/  FMUL.FTZ R57, R58, R110 ;  /* 0x0000006e3a397220 */ /* 0x000fe40000410000 */
[----:B------:R-:W-:-:S02]  /*3a70*/  FFMA.FTZ R83, R82, R81, R83 ;  /* 0x0000005152537223 */ /* 0x000fc40000010053 */
[----:B------:R-:W-:Y:S02]  /*3a80*/  FMUL.FTZ R110, R59, R110 ;  /* 0x0000006e3b6e7220 */ /* 0x000fe40000410000 */
[----:B------:R-:W-:Y:S02]  /*3a90*/  FFMA.FTZ R108, R108, R112, R89 ;  /* 0x000000706c6c7223 */ /* 0x000fe40000010059 */
[----:B------:R-:W-:Y:S01]  /*3aa0*/  FMUL.FTZ R82, R82, R80 ;  /* 0x0000005052527220 */ /* 0x000fe20000410000 */
[----:B------:R-:W-:Y:S05]  /*3ab0*/  @P1 BRA `(.L_x_4480) ;  /* 0x0000008000001947 */ /* 0x000fea0003800000 */
[----:B------:R-:W-:Y:S01]  /*3ac0*/  IMAD R33, R16, c[0x0][0x16c], R99 ;  /* 0x00005b0010217a24 */ /* 0x000fe200078e0263 */
[----:B------:R0:W-:Y:S04]  /*3ad0*/  STS.64 [R99.X8+0x870], R82 ;  /* 0x0008705263007388 */ /* 0x0001e80000008a00 */
[----:B------:R-:W-:-:S02]  /*3ae0*/  SHF.R.S32.HI R59, RZ, 0x1f, R33 ;  /* 0x0000001fff3b7819 */ /* 0x000fc40000011421 */
[----:B------:R-:W-:-:S04]  /*3af0*/  IADD3 R33, P1, R12, R33, RZ ;  /* 0x000000210c217210 */ /* 0x000fc80007f3e0ff */
[----:B------:R-:W-:Y:S02]  /*3b00*/  LEA.HI.X.SX32 R58, R12, R59, 0x1, P1 ;  /* 0x0000003b0c3a7211 */ /* 0x000fe400008f0eff */
[----:B------:R-:W-:-:S04]  /*3b10*/  LEA R32, P1, R33, c[0x0][0x260], 0x3 ;  /* 0x0000980021207a11 */ /* 0x000fc800078218ff */
[----:B------:R-:W-:-:S05]  /*3b20*/  LEA.HI.X R33, R33, c[0x0][0x264], R58, 0x3, P1 ;  /* 0x0000990021217a11 */ /* 0x000fca00008f1c3a */
[----:B------:R0:W-:Y:S04]  /*3b30*/  STG.E.64 [R32.64], R82 ;  /* 0x0000005220007986 */ /* 0x0001e8000c101b04 */
.L_x_4480:
[----:B------:R-:W-:Y:S05]  /*3b40*/  BSYNC B0 ;  /* 0x0000000000007941 */ /* 0x000fea0003800000 */
.L_x_4479:
        /* <DEDUP_REMOVED lines=23> */
[----:B------:R-:W-:Y:S05]  /*3cc0*/  @!P1 BRA `(.L_x_4481) ;  /* 0xfffff2d000009947 */ /* 0x000fea000383ffff */
.L_x_4478:
[----:B------:R-:W-:Y:S01]  /*3cd0*/  BAR.SYNC.DEFER_BLOCKING 0x0 ;  /* 0x0000000000007b1d */ /* 0x000fe20000010000 */
[----:B------:R-:W-:Y:S01]  /*3ce0*/  SHF.L.U32 R60, R16, 0x9, RZ ;  /* 0x00000009103c7819 */ /* 0x000fe200000006ff */
[----:B------:R-:W-:Y:S01]  /*3cf0*/  IMAD R62, R18, c[0x0][0x200], RZ ;  /* 0x00008000123e7a24 */ /* 0x000fe200078e02ff */
[----:B------:R-:W-:Y:S02]  /*3d00*/  IADD3 R16, R16, 0x1, RZ ;  /* 0x0000000110107810 */ /* 0x000fe40007ffe0ff */
[----:B------:R-:W-:-:S02]  /*3d10*/  SHF.R.S32.HI R61, RZ, 0x1f, R60 ;  /* 0x0000001fff3d7819 */ /* 0x000fc4000001143c */
[----:B------:R-:W-:Y:S02]  /*3d20*/  IADD3 R5, P1, R5, 0x800, RZ ;  /* 0x0000080005057810 */ /* 0x000fe40007f3e0ff */
[----:B------:R-:W-:Y:S02]  /*3d30*/  IADD3 R10, P2, R10, 0x800, RZ ;  /* 0x000008000a0a7810 */ /* 0x000fe40007f5e0ff */
[----:B------:R-:W-:Y:S02]  /*3d40*/  IADD3 R8, P3, R8, 0x800, RZ ;  /* 0x0000080008087810 */ /* 0x000fe40007f7e0ff */
[----:B------:R-:W-:Y:S02]  /*3d50*/  IADD3.X R4, RZ, R4, RZ, P1, !PT ;  /* 0x00000004ff047210 */ /* 0x000fe40000ffe4ff */
[----:B------:R-:W-:Y:S02]  /*3d60*/  IADD3.X R9, RZ, R9, RZ, P2, !PT ;  /* 0x00000009ff097210 */ /* 0x000fe400017fe4ff */
[----:B------:R-:W-:Y:S01]  /*3d70*/  IADD3.X R7, RZ, R7, RZ, P3, !PT ;  /* 0x00000007ff077210 */ /* 0x000fe20001ffe4ff */
[----:B------:R0:W-:Y:S04]  /*3d80*/  STS.128 [R0], R36 ;  /* 0x0000002400007388 */ /* 0x0001e80000000c00 */
[----:B------:R-:W-:Y:S04]  /*3d90*/  STS.128 [R0+0x10], R44 ;  /* 0x0000102c00007388 */ /* 0x000fe80000000c00 */
[----:B------:R-:W-:Y:S04]  /*3da0*/  STS.128 [R0+0x20], R40 ;  /* 0x0000202800007388 */ /* 0x000fe80000000c00 */
[----:B------:R1:W-:Y:S01]  /*3db0*/  STS.128 [R0+0x30], R28 ;  /* 0x0000301c00007388 */ /* 0x0003e20000000c00 */
[----:B------:R-:W-:-:S06]  /*3dc0*/  NOP ;  /* 0x0000000000007918 */ /* 0x000fcc0000000000 */
[----:B------:R-:W2:Y:S01]  /*3dd0*/  LDS.128 R32, [R17.X16] ;  /* 0x0000000011207984 */ /* 0x000ea2000000cc00 */
[C---:B0-----:R-:W-:Y:S02]  /*3de0*/  IMAD R39, R19.reuse, c[0x0][0x204], R62 ;  /* 0x0000810013277a24 */ /* 0x041fe400078e023e */
[----:B------:R-:W-:Y:S01]  /*3df0*/  IMAD.WIDE.U32 R36, R19, c[0x0][0x200], R60 ;  /* 0x0000800013247a25 */ /* 0x000fe200078e003c */
[----:B------:R-:W0:Y:S04]  /*3e00*/  LDS.128 R48, [R17.X16+0x200] ;  /* 0x0002000011307984 */ /* 0x000e28000000cc00 */
[----:B------:R-:W3:Y:S01]  /*3e10*/  LDS.128 R52, [R17.X16+0x400] ;  /* 0x0004000011347984 */ /* 0x000ee2000000cc00 */
[----:B------:R-:W-:Y:S01]  /*3e20*/  IADD3 R37, R37, R39, RZ ;  /* 0x0000002725257210 */ /* 0x000fe20007ffe0ff */
[----:B-1----:R-:W-:-:S02]  /*3e30*/  IMAD R0, R26, c[0x0][0x208], RZ ;  /* 0x000082001a007a24 */ /* 0x002fc400078e02ff */
[----:B------:R-:W1:Y:S02]  /*3e40*/  LDS.128 R56, [R17.X16+0x600] ;  /* 0x0006000011387984 */ /* 0x000e64000000cc00 */
[C---:B------:R-:W-:Y:S02]  /*3e50*/  IMAD R31, R27.reuse, c[0x0][0x20c], R0 ;  /* 0x000083001b1f7a24 */ /* 0x040fe400078e0200 */
[----:B------:R-:W-:-:S05]  /*3e60*/  IMAD.WIDE.U32 R28, R27, c[0x0][0x208], R36 ;  /* 0x000082001b1c7a25 */ /* 0x000fca00078e0024 */
[----:B------:R-:W-:Y:S02]  /*3e70*/  IADD3 R29, R29, R31, RZ ;  /* 0x0000001f1d1d7210 */ /* 0x000fe40007ffe0ff */
[----:B------:R-:W-:-:S04]  /*3e80*/  LEA R0, P0, R28, c[0x0][0x258], 0x2 ;  /* 0x000096001c007a11 */ /* 0x000fc800078010ff */
[----:B------:R-:W-:Y:S02]  /*3e90*/  LEA.HI.X R29, R28, c[0x0][0x25c], R29, 0x2, P0 ;  /* 0x000097001c1d7a11 */ /* 0x000fe400000f141d */
[----:B------:R-:W-:-:S04]  /*3ea0*/  IADD3 R28, P0, R0, R3, RZ ;  /* 0x00000003001c7210 */ /* 0x000fc80007f1e0ff */
[----:B------:R-:W-:Y:S02]  /*3eb0*/  IADD3.X R29, R29, R2, RZ, P0, !PT ;  /* 0x000000021d1d7210 */ /* 0x000fe400007fe4ff */
[----:B------:R-:W-:-:S03]  /*3ec0*/  ISETP.GE.AND P0, PT, R16, c[0x0][0x174], PT ;  /* 0x00005d0010007a0c */ /* 0x000fc60003f06270 */
[----:B--2---:R2:W-:Y:S04]  /*3ed0*/  STG.E.128 [R28.64], R32 ;  /* 0x000000201c007986 */ /* 0x0045e8000c101d04 */
[----:B0-----:R2:W-:Y:S04]  /*3ee0*/  STG.E.128 [R28.64+0x200], R48 ;  /* 0x000200301c007986 */ /* 0x0015e8000c101d04 */
[----:B---3--:R2:W-:Y:S04]  /*3ef0*/  STG.E.128 [R28.64+0x400], R52 ;  /* 0x000400341c007986 */ /* 0x0085e8000c101d04 */
[----:B-1----:R2:W-:Y:S01]  /*3f00*/  STG.E.128 [R28.64+0x600], R56 ;  /* 0x000600381c007986 */ /* 0x0025e2000c101d04 */
[----:B------:R-:W-:Y:S01]  /*3f10*/  @P0 CALL.REL.NOINC `(.L_x_4482) ;  /* 0x0000001000000944 */ /* 0x000fe20003c00000 */
[----:B------:R-:W-:Y:S05]  /*3f20*/  BRA `(.L_x_4483) ;  /* 0xffffc6c000007947 */ /* 0x000fea000383ffff */
.L_x_4482:
[----:B------:R-:W-:Y:S05]  /*3f30*/  EXIT ;  /* 0x000000000000794d */ /* 0x000fea0003800000 */
.L_x_4484:
        /* <DEDUP_REMOVED lines=12> */
.L_x_5442:


//--------------------- .text._Z25selective_scan_fwd_kernelI32Selective_Scan_fwd_kernel_traitsILi32ELi16ELi1ELb1ELb0ELb1ELb1EffEEv13SSMParamsBase --------------------------
	.section	.text._Z25selective_scan_fwd_kernelI32Selective_Scan_fwd_kernel_traitsILi32ELi16ELi1ELb1ELb0ELb1ELb1EffEEv13SSMParamsBase,"ax",@progbits
	.sectioninfo	@"SHI_REGISTERS=122"
	.align	128
        .global         _Z25selective_scan_fwd_kernelI32Selective_Scan_fwd_kernel_traitsILi32ELi16ELi1ELb1ELb0ELb1ELb1EffEEv13SSMParamsBase
        .type           _Z25selective_scan_fwd_kernelI32Selective_Scan_fwd_kernel_traitsILi32ELi16ELi1ELb1ELb0ELb1ELb1EffEEv13SSMParamsBase,@function
        .size           _Z25selective_scan_fwd_kernelI32Selective_Scan_fwd_kernel_traitsILi32ELi16ELi1ELb1ELb0ELb1ELb1EffEEv13SSMParamsBase,(.L_x_5443 - _Z25selective_scan_fwd_kernelI32Selective_Scan_fwd_kernel_traitsILi32ELi16ELi1ELb1ELb0ELb1ELb1EffEEv13SSMParamsBase)
        .other          _Z25selective_scan_fwd_kernelI32Selective_Scan_fwd_kernel_traitsILi32ELi16ELi1ELb1ELb0ELb1ELb1EffEEv13SSMParamsBase,@"STO_CUDA_ENTRY STV_DEFAULT"
_Z25selective_scan_fwd_kernelI32Selective_Scan_fwd_kernel_traitsILi32ELi16ELi1ELb1ELb0ELb1ELb1EffEEv13SSMParamsBase:
.text._Z25selective_scan_fwd_kernelI32Selective_Scan_fwd_kernel_traitsILi32ELi16ELi1ELb1ELb0ELb1ELb1EffEEv13SSMParamsBase:
        /* <DEDUP_REMOVED lines=25> */
[----:B------:R-:W-:-:S06]  /*0190*/  IMAD.HI.U32 R11, R11, R15, R10 ;  /* 0x0000000f0b0b7227 */ /* 0x000fcc00078e000a */
[----:B---3--:R-:W-:Y:S01]  /*01a0*/  IMAD.HI.U32 R7, R11, R8, RZ ;  /* 0x000000080b077227 */ /* 0x008fe200078e00ff */
[----:B------:R-:W0:Y:S04]  /*01b0*/  S2R R5, SR_CTAID.X ;  /* 0x0000000000057919 */ /* 0x000e280000002500 */
[----:B------:R-:W-:-:S05]  /*01c0*/  IADD3 R6, -R7, RZ, RZ ;  /* 0x000000ff07067210 */ /* 0x000fca0007ffe1ff */
[----:B------:R-:W-:-:S05]  /*01d0*/  IMAD R8, R13, R6, R8 ;  /* 0x000000060d087224 */ /* 0x000fca00078e0208 */
[----:B------:R-:W-:-:S13]  /*01e0*/  ISETP.GT.U32.AND P2, PT, R13, R8, PT ;  /* 0x000000080d00720c */ /* 0x000fda0003f44070 */
[-C--:B------:R-:W-:Y:S02]  /*01f0*/  @!P2 IADD3 R8, R8, -R13.reuse, RZ ;  /* 0x8000000d0808a210 */ /* 0x080fe40007ffe0ff */
[----:B0-----:R-:W-:Y:S02]  /*0200*/  SHF.R.S32.HI R6, RZ, 0x1f, R5 ;  /* 0x0000001fff067819 */ /* 0x001fe40000011405 */
[----:B------:R-:W-:-:S03]  /*0210*/  ISETP.GE.U32.AND P0, PT, R8, R13, PT ;  /* 0x0000000d0800720c */ /* 0x000fc60003f06070 */
[----:B------:R-:W-:Y:S01]  /*0220*/  IMAD R12, R6, c[0x0][0x1d0], RZ ;  /* 0x00007400060c7a24 */ /* 0x000fe200078e02ff */
[----:B------:R-:W-:-:S03]  /*0230*/  @!P2 IADD3 R7, R7, 0x1, RZ ;  /* 0x000000010707a810 */ /* 0x000fc60007ffe0ff */
[----:B------:R-:W-:Y:S01]  /*0240*/  IMAD R13, R5, c[0x0][0x1d4], R12 ;  /* 0x00007500050d7a24 */ /* 0x000fe200078e020c */
[----:B------:R-:W-:Y:S02]  /*0250*/  MOV R12, c[0x0][0x174] ;  /* 0x00005d00000c7a02 */ /* 0x000fe40000000f00 */
[----:B------:R-:W-:-:S03]  /*0260*/  LOP3.LUT R9, R0, c[0x0][0x178], RZ, 0x3c, !PT ;  /* 0x00005e0000097a12 */ /* 0x000fc600078e3cff */
[----:B------:R-:W-:Y:S02]  /*0270*/  @P0 IADD3 R7, R7, 0x1, RZ ;  /* 0x0000000107070810 */ /* 0x000fe40007ffe0ff */
[----:B------:R-:W-:Y:S02]  /*0280*/  ISETP.GE.AND P0, PT, R12, 0x1, PT ;  /* 0x000000010c00780c */ /* 0x000fe40003f06270 */
[----:B------:R-:W-:Y:S02]  /*0290*/  ISETP.GE.AND P3, PT, R9, RZ, PT ;  /* 0x000000ff0900720c */ /* 0x000fe40003f66270 */
[----:B------:R-:W-:Y:S01]  /*02a0*/  ISETP.NE.AND P1, PT, RZ, c[0x0][0x178], PT ;  /* 0x00005e00ff007a0c */ /* 0x000fe20003f25270 */
[----:B------:R-:W-:Y:S02]  /*02b0*/  IMAD R14, R6, c[0x0][0x1e0], RZ ;  /* 0x00007800060e7a24 */ /* 0x000fe400078e02ff */
[----:B------:R-:W-:-:S04]  /*02c0*/  IMAD.WIDE.U32 R8, R5, c[0x0][0x1d0], RZ ;  /* 0x0000740005087a25 */ /* 0x000fc800078e00ff */
[----:B------:R-:W-:-:S04]  /*02d0*/  IMAD.WIDE.U32 R10, R5, c[0x0][0x1e0], RZ ;  /* 0x00007800050a7a25 */ /* 0x000fc800078e00ff */
[----:B------:R-:W-:Y:S02]  /*02e0*/  IMAD R15, R5, c[0x0][0x1e4], R14 ;  /* 0x00007900050f7a24 */ /* 0x000fe400078e020e */
[----:B------:R-:W-:Y:S01]  /*02f0*/  IMAD R14, R6, c[0x0][0x1b0], RZ ;  /* 0x00006c00060e7a24 */ /* 0x000fe200078e02ff */
[----:B------:R-:W-:Y:S01]  /*0300*/  IADD3 R9, R9, R13, RZ ;  /* 0x0000000d09097210 */ /* 0x000fe20007ffe0ff */
[----:B------:R-:W-:Y:S01]  /*0310*/  IMAD.WIDE.U32 R12, R5, c[0x0][0x1b0], RZ ;  /* 0x00006c00050c7a25 */ /* 0x000fe200078e00ff */
[----:B------:R-:W-:Y:S02]  /*0320*/  @!P3 IADD3 R7, -R7, RZ, RZ ;  /* 0x000000ff0707b210 */ /* 0x000fe40007ffe1ff */
[----:B------:R-:W-:Y:S01]  /*0330*/  IADD3 R11, R11, R15, RZ ;  /* 0x0000000f0b0b7210 */ /* 0x000fe20007ffe0ff */
[C---:B------:R-:W-:Y:S01]  /*0340*/  IMAD R17, R3.reuse, c[0x0][0x1d8], RZ ;  /* 0x0000760003117a24 */ /* 0x040fe200078e02ff */
[----:B------:R-:W-:Y:S01]  /*0350*/  @!P1 LOP3.LUT R7, RZ, c[0x0][0x178], RZ, 0x33, !PT ;  /* 0x00005e00ff079a12 */ /* 0x000fe200078e33ff */
[----:B------:R-:W-:-:S02]  /*0360*/  IMAD R19, R3, c[0x0][0x1e8], RZ ;  /* 0x00007a0003137a24 */ /* 0x000fc400078e02ff */
[----:B------:R-:W-:Y:S01]  /*0370*/  IMAD R21, R5, c[0x0][0x1b4], R14 ;  /* 0x00006d0005157a24 */ /* 0x000fe200078e020e */
[----:B------:R-:W-:Y:S06]  /*0380*/  @!P0 EXIT ;  /* 0x000000000000894d */ /* 0x000fec0003800000 */
[----:B------:R-:W0:Y:S01]  /*0390*/  S2R R14, SR_TID.X ;  /* 0x00000000000e7919 */ /* 0x000e220000002100 */
[----:B------:R-:W-:Y:S01]  /*03a0*/  SHF.R.S32.HI R15, RZ, 0x1f, R7 ;  /* 0x0000001fff0f7819 */ /* 0x000fe20000011407 */
[C---:B------:R-:W-:Y:S01]  /*03b0*/  IMAD R19, R0.reuse, c[0x0][0x1ec], R19 ;  /* 0x00007b0000137a24 */ /* 0x040fe200078e0213 */
[----:B------:R-:W-:Y:S01]  /*03c0*/  IADD3 R13, R13, R21, RZ ;  /* 0x000000150d0d7210 */ /* 0x000fe20007ffe0ff */
[----:B------:R-:W-:-:S04]  /*03d0*/  IMAD.WIDE.U32 R10, R0, c[0x0][0x1e8], R10 ;  /* 0x00007a00000a7a25 */ /* 0x000fc800078e000a */
[----:B------:R-:W-:Y:S01]  /*03e0*/  IMAD R16, R15, c[0x0][0x1c8], RZ ;  /* 0x000072000f107a24 */ /* 0x000fe200078e02ff */
[----:B------:R-:W-:Y:S01]  /*03f0*/  LEA R15, P1, R10, c[0x0][0x248], 0x2 ;  /* 0x000092000a0f7a11 */ /* 0x000fe200078210ff */
[----:B------:R-:W-:-:S04]  /*0400*/  IMAD.WIDE.U32 R12, R7, c[0x0][0x1c8], R12 ;  /* 0x00007200070c7a25 */ /* 0x000fc800078e000c */
[----:B------:R-:W-:Y:S01]  /*0410*/  IMAD R21, R7, c[0x0][0x1cc], R16 ;  /* 0x0000730007157a24 */ /* 0x000fe200078e0210 */
[----:B------:R-:W-:Y:S01]  /*0420*/  IADD3 R7, R11, R19, RZ ;  /* 0x000000130b077210 */ /* 0x000fe20007ffe0ff */
[----:B------:R-:W-:Y:S01]  /*0430*/  IMAD R17, R0, c[0x0][0x1dc], R17 ;  /* 0x0000770000117a24 */ /* 0x000fe200078e0211 */
[----:B------:R-:W-:Y:S01]  /*0440*/  LEA R20, P2, R12, c[0x0][0x230], 0x2 ;  /* 0x00008c000c147a11 */ /* 0x000fe200078410ff */
[----:B------:R-:W-:Y:S01]  /*0450*/  IMAD.WIDE.U32 R8, R0, c[0x0][0x1d8], R8 ;  /* 0x0000760000087a25 */ /* 0x000fe200078e0008 */
[----:B------:R-:W-:Y:S02]  /*0460*/  LEA.HI.X R18, R10, c[0x0][0x24c], R7, 0x2, P1 ;  /* 0x000093000a127a11 */ /* 0x000fe400008f1407 */
[----:B------:R-:W1:Y:S01]  /*0470*/  S2R R7, SR_LANEID ;  /* 0x0000000000077919 */ /* 0x000e620000000000 */
[----:B------:R-:W-:Y:S01]  /*0480*/  IADD3 R21, R13, R21, RZ ;  /* 0x000000150d157210 */ /* 0x000fe20007ffe0ff */
[----:B------:R-:W-:Y:S01]  /*0490*/  IMAD R11, R3, c[0x0][0x180], RZ ;  /* 0x00006000030b7a24 */ /* 0x000fe200078e02ff */
[----:B------:R-:W-:Y:S01]  /*04a0*/  IADD3 R9, R9, R17, RZ ;  /* 0x0000001109097210 */ /* 0x000fe20007ffe0ff */
[----:B------:R-:W-:Y:S01]  /*04b0*/  IMAD R13, R3, c[0x0][0x198], RZ ;  /* 0x00006600030d7a24 */ /* 0x000fe200078e02ff */
[----:B------:R-:W-:Y:S01]  /*04c0*/  LEA R17, P0, R8, c[0x0][0x240], 0x2 ;  /* 0x0000900008117a11 */ /* 0x000fe200078010ff */
[----:B------:R-:W-:Y:S01]  /*04d0*/  IMAD.WIDE.U32 R74, R0, c[0x0][0x180], RZ ;  /* 0x00006000004a7a25 */ /* 0x000fe200078e00ff */
[----:B------:R-:W-:-:S02]  /*04e0*/  LEA.HI.X R21, R12, c[0x0][0x234], R21, 0x2, P2 ;  /* 0x00008d000c157a11 */ /* 0x000fc400010f1415 */
[----:B------:R-:W-:Y:S01]  /*04f0*/  LEA.HI.X R16, R8, c[0x0][0x244], R9, 0x2, P0 ;  /* 0x0000910008107a11 */ /* 0x000fe200000f1409 */
[----:B------:R-:W-:Y:S01]  /*0500*/  IMAD R8, R5, c[0x0][0x164], R0 ;  /* 0x0000590005087a24 */ /* 0x000fe200078e0200 */
[----:B0-----:R-:W-:Y:S01]  /*0510*/  SHF.L.U32 R9, R14, 0x2, RZ ;  /* 0x000000020e097819 */ /* 0x001fe200000006ff */
[----:B------:R-:W-:Y:S01]  /*0520*/  IMAD.WIDE.U32 R72, R0, c[0x0][0x198], RZ ;  /* 0x0000660000487a25 */ /* 0x000fe200078e00ff */
[----:B------:R-:W-:Y:S02]  /*0530*/  MOV R12, R15 ;  /* 0x0000000f000c7202 */ /* 0x000fe40000000f00 */
[----:B------:R-:W-:Y:S01]  /*0540*/  LOP3.LUT R9, R9, 0xffffff80, RZ, 0xc0, !PT ;  /* 0xffffff8009097812 */ /* 0x000fe200078ec0ff */
[----:B------:R-:W-:Y:S01]  /*0550*/  IMAD R8, R8, c[0x0][0x174], RZ ;  /* 0x00005d0008087a24 */ /* 0x000fe200078e02ff */
[----:B------:R-:W-:Y:S01]  /*0560*/  LOP3.LUT R10, R14, 0x1f, RZ, 0xc0, !PT ;  /* 0x0000001f0e0a7812 */ /* 0x000fe200078ec0ff */
[C---:B------:R-:W-:Y:S01]  /*0570*/  IMAD R11, R0.reuse, c[0x0][0x184], R11 ;  /* 0x00006100000b7a24 */ /* 0x040fe200078e020b */
[----:B------:R-:W-:Y:S01]  /*0580*/  LOP3.LUT R9, R9, 0x1f, R14, 0xf8, !PT ;  /* 0x0000001f09097812 */ /* 0x000fe200078ef80e */
[----:B------:R-:W-:Y:S01]  /*0590*/  IMAD R13, R0, c[0x0][0x19c], R13 ;  /* 0x00006700000d7a24 */ /* 0x000fe200078e020d */
[----:B------:R-:W-:Y:S01]  /*05a0*/  MOV R15, R18 ;  /* 0x00000012000f7202 */ /* 0x000fe20000000f00 */
[----:B------:R-:W-:Y:S01]  /*05b0*/  IMAD R23, R8, c[0x0][0x16c], RZ ;  /* 0x00005b0008177a24 */ /* 0x000fe200078e02ff */
[----:B------:R-:W-:-:S02]  /*05c0*/  MOV R19, RZ ;  /* 0x000000ff00137202 */ /* 0x000fc40000000f00 */
[----:B------:R-:W-:Y:S02]  /*05d0*/  IADD3 R11, R75, R11, RZ ;  /* 0x0000000b4b0b7210 */ /* 0x000fe40007ffe0ff */
[----:B------:R-:W-:Y:S02]  /*05e0*/  IADD3 R13, R73, R13, RZ ;  /* 0x0000000d490d7210 */ /* 0x000fe40007ffe0ff */
[----:B------:R-:W-:Y:S02]  /*05f0*/  SHF.R.S32.HI R18, RZ, 0x1f, R9 ;  /* 0x0000001fff127819 */ /* 0x000fe40000011409 */
[----:B------:R-:W-:Y:S02]  /*0600*/  MOV R8, R20 ;  /* 0x0000001400087202 */ /* 0x000fe40000000f00 */
[----:B-1----:R-:W-:Y:S02]  /*0610*/  MOV R14, R21 ;  /* 0x00000015000e7202 */ /* 0x002fe40000000f00 */
.L_x_4522:
[----:B------:R-:W-:Y:S01]  /*0620*/  BAR.SYNC.DEFER_BLOCKING 0x0 ;  /* 0x0000000000007b1d */ /* 0x000fe20000010000 */
[C---:B------:R-:W-:Y:S02]  /*0630*/  SHF.L.U32 R21, R9.reuse, 0x4, RZ ;  /* 0x0000000409157819 */ /* 0x040fe400000006ff */
[----:B------:R-:W-:-:S02]  /*0640*/  SHF.L.U64.HI R20, R9, 0x4, R18 ;  /* 0x0000000409147819 */ /* 0x000fc40000010212 */
[----:B-1----:R-:W-:-:S04]  /*0650*/  IADD3 R24, P0, R17, R21, RZ ;  /* 0x0000001511187210 */ /* 0x002fc80007f1e0ff */
        /* <DEDUP_REMOVED lines=82> */
.L_x_4486:
[----:B--234-:R-:W-:Y:S05]  /*0b80*/  BSYNC B0 ;  /* 0x0000000000007941 */ /* 0x01cfea0003800000 */
.L_x_4485:
        /* <DEDUP_REMOVED lines=35> */
.L_x_4488:
[----:B------:R-:W-:Y:S05]  /*0dc0*/  BSYNC B0 ;  /* 0x0000000000007941 */ /* 0x000fea0003800000 */
.L_x_4487:
        /* <DEDUP_REMOVED lines=37> */
.L_x_4490:
[----:B------:R-:W-:Y:S05]  /*1020*/  BSYNC B0 ;  /* 0x0000000000007941 */ /* 0x000fea0003800000 */
.L_x_4489:
        /* <DEDUP_REMOVED lines=35> */
.L_x_4492:
[----:B------:R-:W-:Y:S05]  /*1260*/  BSYNC B0 ;  /* 0x0000000000007941 */ /* 0x000fea0003800000 */
.L_x_4491:
        /* <DEDUP_REMOVED lines=37> */
.L_x_4494:
[----:B------:R-:W-:Y:S05]  /*14c0*/  BSYNC B0 ;  /* 0x0000000000007941 */ /* 0x000fea0003800000 */
.L_x_4493:
        /* <DEDUP_REMOVED lines=35> */
.L_x_4496:
[----:B------:R-:W-:Y:S05]  /*1700*/  BSYNC B0 ;  /* 0x0000000000007941 */ /* 0x000fea0003800000 */
.L_x_4495:
        /* <DEDUP_REMOVED lines=37> */
.L_x_4498:
[----:B------:R-:W-:Y:S05]  /*1960*/  BSYNC B0 ;  /* 0x0000000000007941 */ /* 0x000fea0003800000 */
.L_x_4497:
        /* <DEDUP_REMOVED lines=35> */
.L_x_4500:
[----:B------:R-:W-:Y:S05]  /*1ba0*/  BSYNC B0 ;  /* 0x0000000000007941 */ /* 0x000fea0003800000 */
.L_x_4499:
        /* <DEDUP_REMOVED lines=37> */
.L_x_4502:
[----:B------:R-:W-:Y:S05]  /*1e00*/  BSYNC B0 ;  /* 0x0000000000007941 */ /* 0x000fea0003800000 */
.L_x_4501:
        /* <DEDUP_REMOVED lines=38> */
.L_x_4504:
[----:B------:R-:W-:Y:S05]  /*2070*/  BSYNC B0 ;  /* 0x0000000000007941 */ /* 0x000fea0003800000 */
.L_x_4503:
        /* <DEDUP_REMOVED lines=50> */
.L_x_4506:
[----:B------:R-:W-:Y:S05]  /*23a0*/  BSYNC B0 ;  /* 0x0000000000007941 */ /* 0x000fea0003800000 */
.L_x_4505:
        /* <DEDUP_REMOVED lines=34> */
.L_x_4508:
[----:B------:R-:W-:Y:S05]  /*25d0*/  BSYNC B0 ;  /* 0x0000000000007941 */ /* 0x000fea0003800000 */
.L_x_4507:
        /* <DEDUP_REMOVED lines=33> */
.L_x_4510:
[----:B------:R-:W-:Y:S05]  /*27f0*/  BSYNC B0 ;  /* 0x0000000000007941 */ /* 0x000fea0003800000 */
.L_x_4509:
        /* <DEDUP_REMOVED lines=33> */
.L_x_4512:
[----:B------:R-:W-:Y:S05]  /*2a10*/  BSYNC B0 ;  /* 0x0000000000007941 */ /* 0x000fea0003800000 */
.L_x_4511:
        /* <DEDUP_REMOVED lines=33> */
.L_x_4514:
[----:B------:R-:W-:Y:S05]  /*2c30*/  BSYNC B0 ;  /* 0x0000000000007941 */ /* 0x000fea0003800000 */
.L_x_4513:
        /* <DEDUP_REMOVED lines=33> */
.L_x_4516:
[----:B------:R-:W-:Y:S05]  /*2e50*/  BSYNC B0 ;  /* 0x0000000000007941 */ /* 0x000fea0003800000 */
.L_x_4515:
        /* <DEDUP_REMOVED lines=23> */
.L_x_4520:
        /* <DEDUP_REMOVED lines=22> */
[----:B------:R-:W-:Y:S01]  /*3130*/  MOV R78, R72 ;  /* 0x00000048004e7202 */ /* 0x000fe20000000f00 */
[----:B------:R-:W-:Y:S01]  /*3140*/  IMAD R83, R83, c[0x0][0x1a0], RZ ;  /* 0x0000680053537a24 */ /* 0x000fe200078e02ff */
[----:B------:R-:W-:-:S03]  /*3150*/  MOV R79, R13 ;  /* 0x0000000d004f7202 */ /* 0x000fc60000000f00 */
[C---:B------:R-:W-:Y:S02]  /*3160*/  IMAD R83, R98.reuse, c[0x0][0x1a4], R83 ;  /* 0x0000690062537a24 */ /* 0x040fe400078e0253 */
[----:B------:R-:W-:-:S05]  /*3170*/  IMAD.WIDE.U32 R78, R98, c[0x0][0x1a0], R78 ;  /* 0x00006800624e7a25 */ /* 0x000fca00078e004e */
[----:B-1----:R-:W-:Y:S02]  /*3180*/  LEA R80, P1, R78, c[0x0][0x228], 0x2 ;  /* 0x00008a004e507a11 */ /* 0x002fe400078210ff */
        /* <DEDUP_REMOVED lines=127> */
[----:B-----5:R-:W-:Y:S02]  /*3980*/  FMUL.FTZ R114, R47, R109 ;  /* 0x0000006d2f727220 */ /* 0x020fe40000410000 */
        /* <DEDUP_REMOVED lines=9> */
[----:B------:R-:W-:Y:S02]  /*3a20*/  FMUL.FTZ R53, R54, R109 ;  /* 0x0000006d36357220 */ /* 0x000fe40000410000 */
[----:B------:R-:W-:Y:S02]  /*3a30*/  FFMA.FTZ R83, R82, R81, R83 ;  /* 0x0000005152537223 */ /* 0x000fe40000010053 */
[----:B------:R-:W-:-:S02]  /*3a40*/  FMUL.FTZ R78, R28, R109 ;  /* 0x0000006d1c4e7220 */ /* 0x000fc40000410000 */
[-C--:B------:R-:W-:Y:S02]  /*3a50*/  FMUL.FTZ R79, R29, R109.reuse ;  /* 0x0000006d1d4f7220 */ /* 0x080fe40000410000 */
[-C--:B------:R-:W-:Y:S02]  /*3a60*/  FMUL.FTZ R30, R30, R109.reuse ;  /* 0x0000006d1e1e7220 */ /* 0x080fe40000410000 */
[-C--:B------:R-:W-:Y:S02]  /*3a70*/  FMUL.FTZ R31, R31, R109.reuse ;  /* 0x0000006d1f1f7220 */ /* 0x080fe40000410000 */
[-C--:B------:R-:W-:Y:S02]  /*3a80*/  FMUL.FTZ R44, R44, R109.reuse ;  /* 0x0000006d2c2c7220 */ /* 0x080fe40000410000 */
[-C--:B------:R-:W-:Y:S02]  /*3a90*/  FMUL.FTZ R45, R45, R109.reuse ;  /* 0x0000006d2d2d7220 */ /* 0x080fe40000410000 */
[----:B------:R-:W-:-:S02]  /*3aa0*/  FMUL.FTZ R46, R46, R109 ;  /* 0x0000006d2e2e7220 */ /* 0x000fc40000410000 */
        /* <DEDUP_REMOVED lines=12> */
.L_x_4519:
[----:B------:R-:W-:Y:S05]  /*3b70*/  BSYNC B0 ;  /* 0x0000000000007941 */ /* 0x000fea0003800000 */
.L_x_4518:
        /* <DEDUP_REMOVED lines=24> */
.L_x_4517:
        /* <DEDUP_REMOVED lines=18> */
[----:B------:R-:W-:Y:S01]  /*3e20*/  IMAD.WIDE.U32 R58, R0, c[0x0][0x1f8], R58 ;  /* 0x00007e00003a7a25 */ /* 0x000fe200078e003a */
[----:B------:R-:W-:-:S02]  /*3e30*/  IADD3 R57, R57, R61, RZ ;  /* 0x0000003d39397210 */ /* 0x000fc40007ffe0ff */
[----:B------:R-:W-:Y:S01]  /*3e40*/  STS.128 [R22+0x20], R36 ;  /* 0x0000202416007388 */ /* 0x000fe20000000c00 */
[----:B------:R-:W-:Y:S01]  /*3e50*/  IMAD R63, R0, c[0x0][0x1fc], R63 ;  /* 0x00007f00003f7a24 */ /* 0x000fe200078e023f */
[----:B------:R-:W-:Y:S02]  /*3e60*/  LEA.HI.X R57, R56, c[0x0][0x25c], R57, 0x2, P0 ;  /* 0x0000970038397a11 */ /* 0x000fe400000f1439 */
[----:B------:R-:W-:Y:S01]  /*3e70*/  STS.128 [R22+0x30], R24 ;  /* 0x0000301816007388 */ /* 0x000fe20000000c00 */
[----:B------:R-:W-:-:S06]  /*3e80*/  NOP ;  /* 0x0000000000007918 */ /* 0x000fcc0000000000 */
[----:B------:R-:W0:Y:S01]  /*3e90*/  LDS.128 R28, [R7.X16] ;  /* 0x00000000071c7984 */ /* 0x000e22000000cc00 */
[----:B------:R-:W-:Y:S02]  /*3ea0*/  IADD3 R78, P0, R78, R21, RZ ;  /* 0x000000154e4e7210 */ /* 0x000fe40007f1e0ff */
[----:B------:R-:W-:Y:S01]  /*3eb0*/  IADD3 R59, R59, R63, RZ ;  /* 0x0000003f3b3b7210 */ /* 0x000fe20007ffe0ff */
[----:B------:R-:W1:Y:S01]  /*3ec0*/  LDS.128 R44, [R7.X16+0x200] ;  /* 0x00020000072c7984 */ /* 0x000e62000000cc00 */
[----:B------:R-:W-:Y:S02]  /*3ed0*/  IADD3.X R79, R57, R20, RZ, P0, !PT ;  /* 0x00000014394f7210 */ /* 0x000fe400007fe4ff */
[C---:B------:R-:W-:Y:S01]  /*3ee0*/  LEA R80, P1, R58.reuse, c[0x0][0x268], 0x2 ;  /* 0x00009a003a507a11 */ /* 0x040fe200078210ff */
[----:B------:R-:W2:Y:S03]  /*3ef0*/  LDS.128 R48, [R7.X16+0x400] ;  /* 0x0004000007307984 */ /* 0x000ea6000000cc00 */
[----:B------:R-:W-:Y:S01]  /*3f00*/  LEA.HI.X R59, R58, c[0x0][0x26c], R59, 0x2, P1 ;  /* 0x00009b003a3b7a11 */ /* 0x000fe200008f143b */
[----:B------:R-:W3:Y:S01]  /*3f10*/  LDS.128 R52, [R7.X16+0x600] ;  /* 0x0006000007347984 */ /* 0x000ee2000000cc00 */
        /* <DEDUP_REMOVED lines=66> */
[----:B------:R-:W-:Y:S01]  /*4340*/  MUFU.RCP R71, R78 ;  /* 0x0000004e00477308 */ /* 0x000fe20000001000 */
[----:B-1----:R-:W-:-:S07]  /*4350*/  FADD.FTZ R63, R63, 1 ;  /* 0x3f8000003f3f7421 */ /* 0x002fce0000010000 */
[----:B------:R-:W-:Y:S01]  /*4360*/  MUFU.RCP R70, R79 ;  /* 0x0000004f00467308 */ /* 0x000fe20000001000 */
[----:B--2---:R-:W-:-:S07]  /*4370*/  FADD.FTZ R62, R62, 1 ;  /* 0x3f8000003e3e7421 */ /* 0x004fce0000010000 */
[----:B------:R-:W0:Y:S08]  /*4380*/  MUFU.EX2 R69, R69 ;  /* 0x0000004500457308 */ /* 0x000e300000000800 */
[----:B------:R-:W1:Y:S08]  /*4390*/  MUFU.EX2 R68, R68 ;  /* 0x0000004400447308 */ /* 0x000e700000000800 */
[----:B------:R-:W2:Y:S01]  /*43a0*/  MUFU.EX2 R67, R67 ;  /* 0x0000004300437308 */ /* 0x000ea20000000800 */
[----:B0-----:R-:W-:-:S07]  /*43b0*/  FADD.FTZ R69, R69, 1 ;  /* 0x3f80000045457421 */ /* 0x001fce0000010000 */
[----:B------:R-:W0:Y:S01]  /*43c0*/  MUFU.EX2 R66, R66 ;  /* 0x0000004200427308 */ /* 0x000e220000000800 */
[----:B-1----:R-:W-:-:S07]  /*43d0*/  FADD.FTZ R68, R68, 1 ;  /* 0x3f80000044447421 */ /* 0x002fce0000010000 */
[----:B------:R-:W-:Y:S01]  /*43e0*/  MUFU.RCP R82, R59 ;  /* 0x0000003b00527308 */ /* 0x000fe20000001000 */
[----:B--2---:R-:W-:-:S07]  /*43f0*/  FADD.FTZ R67, R67, 1 ;  /* 0x3f80000043437421 */ /* 0x004fce0000010000 */
[----:B------:R-:W1:Y:S01]  /*4400*/  MUFU.RCP R81, R56 ;  /* 0x0000003800517308 */ /* 0x000e620000001000 */
[----:B0-----:R-:W-:-:S07]  /*4410*/  FADD.FTZ R66, R66, 1 ;  /* 0x3f80000042427421 */ /* 0x001fce0000010000 */
[----:B------:R0:W2:Y:S08]  /*4420*/  MUFU.RCP R80, R57 ;  /* 0x0000003900507308 */ /* 0x0000b00000001000 */
[----:B------:R-:W3:Y:S01]  /*4430*/  MUFU.RCP R83, R58 ;  /* 0x0000003a00537308 */ /* 0x000ee20000001000 */
[----:B0-----:R-:W-:Y:S02]  /*4440*/  FMUL.FTZ R57, R28, R71 ;  /* 0x000000471c397220 */ /* 0x001fe40000410000 */
[----:B------:R-:W-:-:S02]  /*4450*/  FMUL.FTZ R28, R29, R70 ;  /* 0x000000461d1c7220 */ /* 0x000fc40000410000 */
[----:B-1----:R-:W-:Y:S02]  /*4460*/  FMUL.FTZ R29, R30, R81 ;  /* 0x000000511e1d7220 */ /* 0x002fe40000410000 */
[----:B------:R-:W-:Y:S01]  /*4470*/  FMUL.FTZ R33, R28, R33 ;  /* 0x000000211c217220 */ /* 0x000fe20000410000 */
[----:B------:R-:W0:Y:S01]  /*4480*/  MUFU.RCP R85, R60 ;  /* 0x0000003c00557308 */ /* 0x000e220000001000 */
[----:B------:R-:W-:Y:S02]  /*4490*/  FMUL.FTZ R28, R45, R82 ;  /* 0x000000522d1c7220 */ /* 0x000fe40000410000 */
[----:B--2---:R-:W-:Y:S02]  /*44a0*/  FMUL.FTZ R30, R31, R80 ;  /* 0x000000501f1e7220 */ /* 0x004fe40000410000 */
[----:B------:R-:W-:Y:S02]  /*44b0*/  FMUL.FTZ R34, R29, R34 ;  /* 0x000000221d227220 */ /* 0x000fe40000410000 */
[----:B------:R-:W-:Y:S01]  /*44c0*/  FMUL.FTZ R35, R30, R35 ;  /* 0x000000231e237220 */ /* 0x000fe20000410000 */
[----:B------:R-:W1:Y:S01]  /*44d0*/  MUFU.RCP R78, R61 ;  /* 0x0000003d004e7308 */ /* 0x000e620000001000 */
[----:B---3--:R-:W-:-:S02]  /*44e0*/  FMUL.FTZ R29, R44, R83 ;  /* 0x000000532c1d7220 */ /* 0x008fc40000410000 */
[----:B------:R-:W-:Y:S02]  /*44f0*/  FMUL.FTZ R41, R28, R41 ;  /* 0x000000291c297220 */ /* 0x000fe40000410000 */
[----:B------:R-:W-:Y:S02]  /*4500*/  FMUL.FTZ R40, R29, R40 ;  /* 0x000000281d287220 */ /* 0x000fe40000410000 */
[----:B------:R-:W-:Y:S01]  /*4510*/  FMUL.FTZ R32, R57, R32 ;  /* 0x0000002039207220 */ /* 0x000fe20000410000 */
[----:B------:R-:W2:Y:S01]  /*4520*/  MUFU.RCP R84, R65 ;  /* 0x0000004100547308 */ /* 0x000ea20000001000 */
[----:B------:R-:W-:Y:S01]  /*4530*/  BAR.SYNC.DEFER_BLOCKING 0x0 ;  /* 0x0000000000007b1d */ /* 0x000fe20000010000 */
[----:B0-----:R-:W-:-:S04]  /*4540*/  FMUL.FTZ R31, R46, R85 ;  /* 0x000000552e1f7220 */ /* 0x001fc80000410000 */
[----:B------:R-:W-:Y:S02]  /*4550*/  FMUL.FTZ R42, R31, R42 ;  /* 0x0000002a1f2a7220 */ /* 0x000fe40000410000 */
[----:B------:R-:W0:Y:S01]  /*4560*/  MUFU.RCP R79, R64 ;  /* 0x00000040004f7308 */ /* 0x000e220000001000 */
[----:B-1----:R-:W-:-:S04]  /*4570*/  FMUL.FTZ R30, R47, R78 ;  /* 0x0000004e2f1e7220 */ /* 0x002fc80000410000 */
[----:B------:R-:W-:-:S03]  /*4580*/  FMUL.FTZ R43, R30, R43 ;  /* 0x0000002b1e2b7220 */ /* 0x000fc60000410000 */
[----:B------:R-:W1:Y:S01]  /*4590*/  MUFU.RCP R56, R63 ;  /* 0x0000003f00387308 */ /* 0x000e620000001000 */
[----:B--2---:R-:W-:-:S04]  /*45a0*/  FMUL.FTZ R30, R51, R84 ;  /* 0x00000054331e7220 */ /* 0x004fc80000410000 */
[----:B------:R-:W-:-:S03]  /*45b0*/  FMUL.FTZ R39, R30, R39 ;  /* 0x000000271e277220 */ /* 0x000fc60000410000 */
[----:B------:R-:W2:Y:S01]  /*45c0*/  MUFU.RCP R59, R62 ;  /* 0x0000003e003b7308 */ /* 0x000ea20000001000 */
[----:B0-----:R-:W-:Y:S01]  /*45d0*/  FMUL.FTZ R31, R50, R79 ;  /* 0x0000004f321f7220 */ /* 0x001fe20000410000 */
[----:B------:R0:W-:Y:S03]  /*45e0*/  STS.128 [R22], R32 ;  /* 0x0000002016007388 */ /* 0x0001e60000000c00 */
[----:B------:R-:W-:Y:S01]  /*45f0*/  FMUL.FTZ R38, R31, R38 ;  /* 0x000000261f267220 */ /* 0x000fe20000410000 */
[----:B------:R-:W-:Y:S02]  /*4600*/  STS.128 [R22+0x10], R40 ;  /* 0x0000102816007388 */ /* 0x000fe40000000c00 */
[----:B------:R-:W3:Y:S01]  /*4610*/  MUFU.RCP R60, R69 ;  /* 0x00000045003c7308 */ /* 0x000ee20000001000 */
[----:B-1----:R-:W-:Y:S02]  /*4620*/  FMUL.FTZ R28, R49, R56 ;  /* 0x00000038311c7220 */ /* 0x002fe40000410000 */
[----:B------:R-:W-:-:S02]  /*4630*/  IMAD R56, R6, c[0x0][0x210], RZ ;  /* 0x0000840006387a24 */ /* 0x000fc400078e02ff */
[----:B------:R-:W-:Y:S02]  /*4640*/  FMUL.FTZ R37, R28, R37 ;  /* 0x000000251c257220 */ /* 0x000fe40000410000 */
[----:B------:R-:W-:Y:S01]  /*4650*/  IMAD R57, R5, c[0x0][0x214], R56 ;  /* 0x0000850005397a24 */ /* 0x000fe200078e0238 */
[----:B------:R-:W1:Y:S01]  /*4660*/  MUFU.RCP R61, R68 ;  /* 0x00000044003d7308 */ /* 0x000e620000001000 */
[----:B--2---:R-:W-:Y:S02]  /*4670*/  FMUL.FTZ R29, R48, R59 ;  /* 0x0000003b301d7220 */ /* 0x004fe40000410000 */
[----:B0-----:R-:W-:Y:S01]  /*4680*/  IMAD R33, R3, c[0x0][0x218], RZ ;  /* 0x0000860003217a24 */ /* 0x001fe200078e02ff */
[----:B------:R-:W-:Y:S01]  /*4690*/  IADD3 R77, R77, R57, RZ ;  /* 0x000000394d4d7210 */ /* 0x000fe20007ffe0ff */
[----:B------:R-:W-:Y:S02]  /*46a0*/  FMUL.FTZ R36, R29, R36 ;  /* 0x000000241d247220 */ /* 0x000fe40000410000 */
[C---:B------:R-:W-:Y:S01]  /*46b0*/  IMAD R35, R0.reuse, c[0x0][0x21c], R33 ;  /* 0x0000870000237a24 */ /* 0x040fe200078e0221 */
[----:B------:R-:W0:Y:S01]  /*46c0*/  MUFU.RCP R58, R67 ;  /* 0x00000043003a7308 */ /* 0x000e220000001000 */
[----:B---3--:R-:W-:Y:S01]  /*46d0*/  FMUL.FTZ R30, R55, R60 ;  /* 0x0000003c371e7220 */ /* 0x008fe20000410000 */
[----:B------:R-:W-:Y:S01]  /*46e0*/  STS.128 [R22+0x20], R36 ;  /* 0x0000202416007388 */ /* 0x000fe20000000c00 */
[----:B------:R-:W-:-:S04]  /*46f0*/  IMAD.WIDE.U32 R32, R0, c[0x0][0x218], R76 ;  /* 0x0000860000207a25 */ /* 0x000fc800078e004c */
[----:B------:R-:W-:Y:S01]  /*4700*/  FMUL.FTZ R55, R30, R27 ;  /* 0x0000001b1e377220 */ /* 0x000fe20000410000 */
[----:B------:R-:W2:Y:S01]  /*4710*/  MUFU.RCP R45, R66 ;  /* 0x00000042002d7308 */ /* 0x000ea20000001000 */
[----:B-1----:R-:W-:Y:S01]  /*4720*/  FMUL.FTZ R31, R54, R61 ;  /* 0x0000003d361f7220 */ /* 0x002fe20000410000 */
[----:B------:R-:W-:-:S03]  /*4730*/  IADD3 R33, R33, R35, RZ ;  /* 0x0000002321217210 */ /* 0x000fc60007ffe0ff */
[----:B------:R-:W-:Y:S02]  /*4740*/  FMUL.FTZ R54, R31, R26 ;  /* 0x0000001a1f367220 */ /* 0x000fe40000410000 */
[----:B0-----:R-:W-:-:S04]  /*4750*/  FMUL.FTZ R28, R53, R58 ;  /* 0x0000003a351c7220 */ /* 0x001fc80000410000 */
[----:B------:R-:W-:Y:S02]  /*4760*/  FMUL.FTZ R53, R28, R25 ;  /* 0x000000191c357220 */ /* 0x000fe40000410000 */
[----:B--2---:R-:W-:-:S04]  /*4770*/  FMUL.FTZ R29, R52, R45 ;  /* 0x0000002d341d7220 */ /* 0x004fc80000410000 */
[----:B------:R-:W-:-:S05]  /*4780*/  FMUL.FTZ R52, R29, R24 ;  /* 0x000000181d347220 */ /* 0x000fca0000410000 */
[----:B------:R0:W-:Y:S01]  /*4790*/  STS.128 [R22+0x30], R52 ;  /* 0x0000303416007388 */ /* 0x0001e20000000c00 */
[----:B------:R-:W-:-:S06]  /*47a0*/  NOP ;  /* 0x0000000000007918 */ /* 0x000fcc0000000000 */
[----:B------:R-:W1:Y:S04]  /*47b0*/  LDS.128 R48, [R7.X16] ;  /* 0x0000000007307984 */ /* 0x000e68000000cc00 */
[----:B------:R-:W2:Y:S04]  /*47c0*/  LDS.128 R44, [R7.X16+0x200] ;  /* 0x00020000072c7984 */ /* 0x000ea8000000cc00 */
[----:B------:R-:W3:Y:S01]  /*47d0*/  LDS.128 R28, [R7.X16+0x400] ;  /* 0x00040000071c7984 */ /* 0x000ee2000000cc00 */
[----:B0-----:R-:W-:-:S03]  /*47e0*/  LEA R22, P0, R32, c[0x0][0x270], 0x2 ;  /* 0x00009c0020167a11 */ /* 0x001fc600078010ff */
[----:B------:R-:W0:Y:S01]  /*47f0*/  LDS.128 R24, [R7.X16+0x600] ;  /* 0x0006000007187984 */ /* 0x000e22000000cc00 */
[----:B------:R-:W-:Y:S02]  /*4800*/  LEA.HI.X R33, R32, c[0x0][0x274], R33, 0x2, P0 ;  /* 0x00009d0020217a11 */ /* 0x000fe400000f1421 */
[----:B------:R-:W-:-:S04]  /*4810*/  IADD3 R32, P0, R22, R21, RZ ;  /* 0x0000001516207210 */ /* 0x000fc80007f1e0ff */
[----:B------:R-:W-:Y:S02]  /*4820*/  IADD3.X R33, R33, R20, RZ, P0, !PT ;  /* 0x0000001421217210 */ /* 0x000fe400007fe4ff */
[----:B------:R-:W-:-:S03]  /*4830*/  ISETP.GE.AND P0, PT, R19, c[0x0][0x174], PT ;  /* 0x00005d0013007a0c */ /* 0x000fc60003f06270 */
[----:B-1----:R1:W-:Y:S04]  /*4840*/  STG.E.128 [R32.64], R48 ;  /* 0x0000003020007986 */ /* 0x0023e8000c101d04 */
[----:B--2---:R1:W-:Y:S04]  /*4850*/  STG.E.128 [R32.64+0x200], R44 ;  /* 0x0002002c20007986 */ /* 0x0043e8000c101d04 */
[----:B---3--:R1:W-:Y:S04]  /*4860*/  STG.E.128 [R32.64+0x400], R28 ;  /* 0x0004001c20007986 */ /* 0x0083e8000c101d04 */
[----:B0-----:R1:W-:Y:S01]  /*4870*/  STG.E.128 [R32.64+0x600], R24 ;  /* 0x0006001820007986 */ /* 0x0013e2000c101d04 */
[----:B------:R-:W-:Y:S01]  /*4880*/  @P0 CALL.REL.NOINC `(.L_x_4521) ;  /* 0x0000001000000944 */ /* 0x000fe20003c00000 */
[----:B------:R-:W-:Y:S05]  /*4890*/  BRA `(.L_x_4522) ;  /* 0xffffbd8000007947 */ /* 0x000fea000383ffff */
.L_x_4521:
[----:B------:R-:W-:Y:S05]  /*48a0*/  EXIT ;  /* 0x000000000000794d */ /* 0x000fea0003800000 */
.L_x_4523:
        /* <DEDUP_REMOVED lines=13> */
.L_x_5443:


//--------------------- .text._Z25selective_scan_fwd_kernelI32Selective_Scan_fwd_kernel_traitsILi32ELi16ELi1ELb1ELb1ELb0ELb0EffEEv13SSMParamsBase --------------------------
	.section	.text._Z25selective_scan_fwd_kernelI32Selective_Scan_fwd_kernel_traitsILi32ELi16ELi1ELb1ELb1ELb0ELb0EffEEv13SSMParamsBase,"ax",@progbits
	.sectioninfo	@"SHI_REGISTERS=112"
	.align	128
        .global         _Z25selective_scan_fwd_kernelI32Selective_Scan_fwd_kernel_traitsILi32ELi16ELi1ELb1ELb1ELb0ELb0EffEEv13SSMParamsBase
        .type           _Z25selective_scan_fwd_kernelI32Selective_Scan_fwd_kernel_traitsILi32ELi16ELi1ELb1ELb1ELb0ELb0EffEEv13SSMParamsBase,@function
        .size           _Z25selective_scan_fwd_kernelI32Selective_Scan_fwd_kernel_traitsILi32ELi16ELi1ELb1ELb1ELb0ELb0EffEEv13SSMParamsBase,(.L_x_5444 - _Z25selective_scan_fwd_kernelI32Selective_Scan_fwd_kernel_traitsILi32ELi16ELi1ELb1ELb1ELb0ELb0EffEEv13SSMParamsBase)
        .other          _Z25selective_scan_fwd_kernelI32Selective_Scan_fwd_kernel_traitsILi32ELi16ELi1ELb1ELb1ELb0ELb0EffEEv13SSMParamsBase,@"STO_CUDA_ENTRY STV_DEFAULT"
_Z25selective_scan_fwd_kernelI32Selective_Scan_fwd_kernel_traitsILi32ELi16ELi1ELb1ELb1ELb0ELb0EffEEv13SSMParamsBase:
.text._Z25selective_scan_fwd_kernelI32Selective_Scan_fwd_kernel_traitsILi32ELi16ELi1ELb1ELb1ELb0ELb0EffEEv13SSMParamsBase:
        /* <DEDUP_REMOVED lines=67> */
[C---:B------:R-:W-:Y:S01]  /*0430*/  IMAD R13, R56.reuse, c[0x0][0x1ec], R13 ;  /* 0x00007b00380d7a24 */ /* 0x040fe200078e020d */
        /* <DEDUP_REMOVED lines=14> */
[----:B------:R-:W-:-:S02]  /*0520*/  LOP3.LUT R49, R0, 0x1f, R9, 0xf8, !PT ;  /* 0x0000001f00317812 */ /* 0x000fc400078ef809 */
[----:B-1----:R-:W-:Y:S02]  /*0530*/  LOP3.LUT R48, R9, 0x1f, RZ, 0xc0, !PT ;  /* 0x0000001f09307812 */ /* 0x002fe400078ec0ff */
.L_x_4561:
        /* <DEDUP_REMOVED lines=81> */
.L_x_4525:
[----:B--234-:R-:W-:Y:S05]  /*0a50*/  BSYNC B0 ;  /* 0x0000000000007941 */ /* 0x01cfea0003800000 */
.L_x_4524:
        /* <DEDUP_REMOVED lines=37> */
.L_x_4527:
[----:B------:R-:W-:Y:S05]  /*0cb0*/  BSYNC B0 ;  /* 0x0000000000007941 */ /* 0x000fea0003800000 */
.L_x_4526:
        /* <DEDUP_REMOVED lines=35> */
.L_x_4529:
[----:B------:R-:W-:Y:S05]  /*0ef0*/  BSYNC B0 ;  /* 0x0000000000007941 */ /* 0x000fea0003800000 */
.L_x_4528:
        /* <DEDUP_REMOVED lines=37> */
.L_x_4531:
[----:B------:R-:W-:Y:S05]  /*1150*/  BSYNC B0 ;  /* 0x0000000000007941 */ /* 0x000fea0003800000 */
.L_x_4530:
        /* <DEDUP_REMOVED lines=35> */
.L_x_4533:
[----:B------:R-:W-:Y:S05]  /*1390*/  BSYNC B0 ;  /* 0x0000000000007941 */ /* 0x000fea0003800000 */
.L_x_4532:
        /* <DEDUP_REMOVED lines=37> */
.L_x_4535:
[----:B------:R-:W-:Y:S05]  /*15f0*/  BSYNC B0 ;  /* 0x0000000000007941 */ /* 0x000fea0003800000 */
.L_x_4534:
        /* <DEDUP_REMOVED lines=35> */
.L_x_4537:
[----:B------:R-:W-:Y:S05]  /*1830*/  BSYNC B0 ;  /* 0x0000000000007941 */ /* 0x000fea0003800000 */
.L_x_4536:
        /* <DEDUP_REMOVED lines=37> */
.L_x_4539:
[----:B------:R-:W-:Y:S05]  /*1a90*/  BSYNC B0 ;  /* 0x0000000000007941 */ /* 0x000fea0003800000 */
.L_x_4538:
        /* <DEDUP_REMOVED lines=35> */
.L_x_4541:
[----:B------:R-:W-:Y:S05]  /*1cd0*/  BSYNC B0 ;  /* 0x0000000000007941 */ /* 0x000fea0003800000 */
.L_x_4540:
        /* <DEDUP_REMOVED lines=42> */
.L_x_4543:
[----:B------:R-:W-:Y:S05]  /*1f80*/  BSYNC B0 ;  /* 0x0000000000007941 */ /* 0x000fea0003800000 */
.L_x_4542:
        /* <DEDUP_REMOVED lines=33> */
.L_x_4545:
[----:B------:R-:W-:Y:S05]  /*21a0*/  BSYNC B0 ;  /* 0x0000000000007941 */ /* 0x000fea0003800000 */
.L_x_4544:
        /* <DEDUP_REMOVED lines=33> */
.L_x_4547:
[----:B------:R-:W-:Y:S05]  /*23c0*/  BSYNC B0 ;  /* 0x0000000000007941 */ /* 0x000fea0003800000 */
.L_x_4546:
        /* <DEDUP_REMOVED lines=33> */
.L_x_4549:
[----:B------:R-:W-:Y:S05]  /*25e0*/  BSYNC B0 ;  /* 0x0000000000007941 */ /* 0x000fea0003800000 */
.L_x_4548:
        /* <DEDUP_REMOVED lines=33> */
.L_x_4551:
[----:B------:R-:W-:Y:S05]  /*2800*/  BSYNC B0 ;  /* 0x0000000000007941 */ /* 0x000fea0003800000 */
.L_x_4550:
        /* <DEDUP_REMOVED lines=33> */
.L_x_4553:
[----:B------:R-:W-:Y:S05]  /*2a20*/  BSYNC B0 ;  /* 0x0000000000007941 */ /* 0x000fea0003800000 */
.L_x_4552:
        /* <DEDUP_REMOVED lines=33> */
.L_x_4555:
[----:B------:R-:W-:Y:S05]  /*2c40*/  BSYNC B0 ;  /* 0x0000000000007941 */ /* 0x000fea0003800000 */
.L_x_4554:
        /* <DEDUP_REMOVED lines=36> */
.L_x_4559:
[----:B------:R-:W-:Y:S01]  /*2e90*/  IMAD R23, R55, c[0x0][0x180], RZ ;  /* 0x0000600037177a24 */ /* 0x000fe200078e02ff */
[----:B------:R-:W-:Y:S01]  /*2ea0*/  SHF.R.S32.HI R96, RZ, 0x1f, R87 ;  /* 0x0000001fff607819 */ /* 0x000fe20000011457 */
[----:B------:R-:W-:-:S04]  /*2eb0*/  IMAD.WIDE.U32 R20, R56, c[0x0][0x180], RZ ;  /* 0x0000600038147a25 */ /* 0x000fc800078e00ff */
[----:B------:R-:W-:Y:S02]  /*2ec0*/  IMAD R23, R56, c[0x0][0x184], R23 ;  /* 0x0000610038177a24 */ /* 0x000fe400078e0217 */
[----:B------:R-:W-:-:S03]  /*2ed0*/  IMAD R22, R96, c[0x0][0x188], RZ ;  /* 0x0000620060167a24 */ /* 0x000fc600078e02ff */
[----:B------:R-:W-:Y:S01]  /*2ee0*/  IADD3 R21, R21, R23, RZ ;  /* 0x0000001715157210 */ /* 0x000fe20007ffe0ff */
[C---:B------:R-:W-:Y:S02]  /*2ef0*/  IMAD R23, R87.reuse, c[0x0][0x18c], R22 ;  /* 0x0000630057177a24 */ /* 0x040fe400078e0216 */
[----:B------:R-:W-:Y:S02]  /*2f00*/  IMAD R22, R96, c[0x0][0x1a0], RZ ;  /* 0x0000680060167a24 */ /* 0x000fe400078e02ff */
[----:B------:R-:W-:-:S05]  /*2f10*/  IMAD.WIDE.U32 R20, R87, c[0x0][0x188], R20 ;  /* 0x0000620057147a25 */ /* 0x000fca00078e0014 */
[----:B------:R-:W-:Y:S01]  /*2f20*/  IADD3 R21, R21, R23, RZ ;  /* 0x0000001715157210 */ /* 0x000fe20007ffe0ff */
[----:B------:R-:W-:Y:S01]  /*2f30*/  IMAD R23, R87, c[0x0][0x1a4], R22 ;  /* 0x0000690057177a24 */ /* 0x000fe200078e0216 */
[----:B------:R-:W-:-:S04]  /*2f40*/  LEA R38, P0, R20, c[0x0][0x220], 0x2 ;  /* 0x0000880014267a11 */ /* 0x000fc800078010ff */
[----:B------:R-:W-:Y:S01]  /*2f50*/  LEA.HI.X R39, R20, c[0x0][0x224], R21, 0x2, P0 ;  /* 0x0000890014277a11 */ /* 0x000fe200000f1415 */
[----:B------:R-:W-:-:S04]  /*2f60*/  IMAD.WIDE.U32 R20, R87, c[0x0][0x1a0], RZ ;  /* 0x0000680057147a25 */ /* 0x000fc800078e00ff */
[----:B------:R-:W2:Y:S01]  /*2f70*/  LDG.E R38, [R38.64] ;  /* 0x0000000426267981 */ /* 0x000ea2000c1e1900 */
[----:B------:R-:W-:Y:S02]  /*2f80*/  LEA R36, P0, R20, R43, 0x2 ;  /* 0x0000002b14247211 */ /* 0x000fe400078010ff */
[----:B------:R-:W-:-:S04]  /*2f90*/  IADD3 R21, R21, R23, RZ ;  /* 0x0000001715157210 */ /* 0x000fc80007ffe0ff */
[----:B------:R-:W-:-:S05]  /*2fa0*/  LEA.HI.X R37, R20, R42, R21, 0x2, P0 ;  /* 0x0000002a14257211 */ /* 0x000fca00000f1415 */
[----:B------:R-:W-:-:S05]  /*2fb0*/  IMAD.WIDE R36, R49, 0x10, R36 ;  /* 0x0000001031247825 */ /* 0x000fca00078e0224 */
[----:B------:R-:W3:Y:S04]  /*2fc0*/  LDG.E.128 R20, [R36.64] ;  /* 0x0000000424147981 */ /* 0x000ee8000c1e1d00 */
[----:B------:R-:W4:Y:S04]  /*2fd0*/  LDG.E.128 R24, [R36.64+0x200] ;  /* 0x0002000424187981 */ /* 0x000f28000c1e1d00 */
[----:B------:R-:W4:Y:S04]  /*2fe0*/  LDG.E.128 R28, [R36.64+0x400] ;  /* 0x00040004241c7981 */ /* 0x000f28000c1e1d00 */
[----:B------:R-:W4:Y:S01]  /*2ff0*/  LDG.E.128 R32, [R36.64+0x600] ;  /* 0x0006000424207981 */ /* 0x000f22000c1e1d00 */
[----:B------:R-:W-:-:S02]  /*3000*/  IMAD R95, R55, c[0x0][0x1b8], RZ ;  /* 0x00006e00375f7a24 */ /* 0x000fc400078e02ff */
[----:B------:R-:W-:-:S04]  /*3010*/  IMAD.WIDE.U32 R74, R56, c[0x0][0x1b8], RZ ;  /* 0x00006e00384a7a25 */ /* 0x000fc800078e00ff */
[----:B------:R-:W-:Y:S01]  /*3020*/  IMAD R96, R96, c[0x0][0x1c0], RZ ;  /* 0x0000700060607a24 */ /* 0x000fe200078e02ff */
[----:B------:R-:W-:Y:S01]  /*3030*/  ISETP.GE.AND P1, PT, R51, 0x8, PT ;  /* 0x000000083300780c */ /* 0x000fe20003f26270 */
[----:B--2---:R-:W-:-:S04]  /*3040*/  FMUL.FTZ R92, R38, 1.4426950216293334961 ;  /* 0x3fb8aa3b265c7820 */ /* 0x004fc80000410000 */
[C---:B------:R-:W-:Y:S02]  /*3050*/  FMUL.FTZ R90, R92.reuse, R2 ;  /* 0x000000025c5a7220 */ /* 0x040fe40000410000 */
[C---:B------:R-:W-:Y:S02]  /*3060*/  FMUL.FTZ R91, R92.reuse, R41 ;  /* 0x000000295c5b7220 */ /* 0x040fe40000410000 */
[C---:B------:R-:W-:Y:S02]  /*3070*/  FMUL.FTZ R89, R92.reuse, R3 ;  /* 0x000000035c597220 */ /* 0x040fe40000410000 */
[----:B------:R-:W-:Y:S01]  /*3080*/  MUFU.EX2 R90, R90 ;  /* 0x0000005a005a7308 */ /* 0x000fe20000000800 */
[C---:B------:R-:W-:Y:S02]  /*3090*/  FMUL.FTZ R93, R92.reuse, R0 ;  /* 0x000000005c5d7220 */ /* 0x040fe40000410000 */
[----:B------:R-:W-:Y:S01]  /*30a0*/  FMUL.FTZ R94, R92, R57 ;  /* 0x000000395c5e7220 */ /* 0x000fe20000410000 */
[----:B---3--:R0:W-:Y:S04]  /*30b0*/  STS.128 [R51.X16], R20 ;  /* 0x0000001433007388 */ /* 0x0081e8000000cc00 */
[----:B------:R-:W1:Y:S01]  /*30c0*/  MUFU.EX2 R91, R91 ;  /* 0x0000005b005b7308 */ /* 0x000e620000000800 */
[----:B----4-:R2:W-:Y:S04]  /*30d0*/  STS.128 [R51.X16+0x200], R24 ;  /* 0x0002001833007388 */ /* 0x0105e8000000cc00 */
[----:B------:R-:W-:Y:S03]  /*30e0*/  STS.128 [R51.X16+0x400], R28 ;  /* 0x0004001c33007388 */ /* 0x000fe6000000cc00 */
[----:B------:R-:W3:Y:S01]  /*30f0*/  MUFU.EX2 R89, R89 ;  /* 0x0000005900597308 */ /* 0x000ee20000000800 */
[----:B------:R4:W-:Y:S01]  /*3100*/  STS.128 [R51.X16+0x600], R32 ;  /* 0x0006002033007388 */ /* 0x0009e2000000cc00 */
[----:B------:R-:W-:-:S06]  /*3110*/  NOP ;  /* 0x0000000000007918 */ /* 0x000fcc0000000000 */
[----:B------:R-:W3:Y:S01]  /*3120*/  LDS.128 R36, [R40] ;  /* 0x0000000028247984 */ /* 0x000ee20000000c00 */
[----:B0-----:R-:W-:Y:S01]  /*3130*/  IMAD R21, R56, c[0x0][0x1bc], R95 ;  /* 0x00006f0038157a24 */ /* 0x001fe200078e025f */
[----:B------:R-:W0:Y:S01]  /*3140*/  MUFU.EX2 R93, R93 ;  /* 0x0000005d005d7308 */ /* 0x000e220000000800 */
[----:B--2---:R-:W-:Y:S02]  /*3150*/  IMAD R25, R87, c[0x0][0x1c4], R96 ;  /* 0x0000710057197a24 */ /* 0x004fe400078e0260 */
[C---:B------:R-:W-:Y:S01]  /*3160*/  FMUL.FTZ R95, R92.reuse, R58 ;  /* 0x0000003a5c5f7220 */ /* 0x040fe20000410000 */
[----:B------:R-:W-:Y:S02]  /*3170*/  IADD3 R75, R75, R21, RZ ;  /* 0x000000154b4b7210 */ /* 0x000fe40007ffe0ff */
[----:B------:R-:W2:Y:S01]  /*3180*/  LDS.128 R20, [R40+0x10] ;  /* 0x0000100028147984 */ /* 0x000ea20000000c00 */
[----:B----4-:R-:W-:Y:S01]  /*3190*/  FMUL.FTZ R34, R92, R59 ;  /* 0x0000003b5c227220 */ /* 0x010fe20000410000 */
[----:B------:R-:W4:Y:S01]  /*31a0*/  MUFU.EX2 R94, R94 ;  /* 0x0000005e005e7308 */ /* 0x000f220000000800 */
[----:B------:R-:W-:-:S04]  /*31b0*/  IMAD.WIDE.U32 R28, R87, c[0x0][0x1c0], R74 ;  /* 0x00007000571c7a25 */ /* 0x000fc800078e004a */
[----:B-1----:R-:W-:Y:S01]  /*31c0*/  FMUL.FTZ R100, R91, R90 ;  /* 0x0000005a5b647220 */ /* 0x002fe20000410000 */
[----:B------:R-:W-:Y:S01]  /*31d0*/  IADD3 R29, R29, R25, RZ ;  /* 0x000000191d1d7210 */ /* 0x000fe20007ffe0ff */
[----:B------:R-:W-:Y:S01]  /*31e0*/  FMUL.FTZ R74, R92, R60 ;  /* 0x0000003c5c4a7220 */ /* 0x000fe20000410000 */
[----:B------:R-:W1:Y:S01]  /*31f0*/  LDS.128 R24, [R40+0x20] ;  /* 0x0000200028187984 */ /* 0x000e620000000c00 */
[----:B------:R-:W-:Y:S01]  /*3200*/  LEA R32, P0, R28, c[0x0][0x230], 0x2 ;  /* 0x00008c001c207a11 */ /* 0x000fe200078010ff */
[----:B------:R-:W0:Y:S01]  /*3210*/  MUFU.EX2 R95, R95 ;  /* 0x0000005f005f7308 */ /* 0x000e220000000800 */
[----:B------:R-:W-:Y:S02]  /*3220*/  FMUL.FTZ R35, R92, R61 ;  /* 0x0000003d5c237220 */ /* 0x000fe40000410000 */
[----:B------:R-:W-:Y:S01]  /*3230*/  LEA.HI.X R33, R28, c[0x0][0x234], R29, 0x2, P0 ;  /* 0x00008d001c217a11 */ /* 0x000fe200000f141d */
[----:B------:R-:W-:Y:S01]  /*3240*/  FMUL.FTZ R75, R92, R62 ;  /* 0x0000003e5c4b7220 */ /* 0x000fe20000410000 */
[----:B------:R-:W1:Y:S01]  /*3250*/  LDS.128 R28, [R40+0x30] ;  /* 0x00003000281c7984 */ /* 0x000e620000000c00 */
[----:B---3--:R-:W-:-:S02]  /*3260*/  FMUL.FTZ R100, R89, R100 ;  /* 0x0000006459647220 */ /* 0x008fc40000410000 */
[----:B------:R-:W3:Y:S01]  /*3270*/  MUFU.EX2 R34, R34 ;  /* 0x0000002200227308 */ /* 0x000ee20000000800 */
[----:B------:R2:W5:Y:S01]  /*3280*/  LDG.E R32, [R32.64] ;  /* 0x0000000420207981 */ /* 0x000562000c1e1900 */
[----:B------:R-:W-:-:S06]  /*3290*/  FMUL.FTZ R36, R71, R36 ;  /* 0x0000002447247220 */ /* 0x000fcc0000410000 */
[----:B------:R-:W1:Y:S01]  /*32a0*/  MUFU.EX2 R74, R74 ;  /* 0x0000004a004a7308 */ /* 0x000e620000000800 */
[----:B------:R-:W-:Y:S02]  /*32b0*/  FMUL.FTZ R37, R70, R37 ;  /* 0x0000002546257220 */ /* 0x000fe40000410000 */
[----:B------:R-:W-:Y:S02]  /*32c0*/  FMUL.FTZ R38, R69, R38 ;  /* 0x0000002645267220 */ /* 0x000fe40000410000 */
[----:B------:R-:W-:Y:S02]  /*32d0*/  FFMA.FTZ R97, R36, R90, R37 ;  /* 0x0000005a24617223 */ /* 0x000fe40000010025 */
[----:B------:R-:W-:Y:S01]  /*32e0*/  FMUL.FTZ R98, R72, R39 ;  /* 0x0000002748627220 */ /* 0x000fe20000410000 */
[----:B------:R-:W1:Y:S01]  /*32f0*/  MUFU.EX2 R35, R35 ;  /* 0x0000002300237308 */ /* 0x000e620000000800 */
[----:B------:R-:W-:Y:S02]  /*3300*/  FFMA.FTZ R97, R89, R97, R38 ;  /* 0x0000006159617223 */ /* 0x000fe40000010026 */
[----:B--2---:R-:W-:-:S02]  /*3310*/  FMUL.FTZ R33, R77, R20 ;  /* 0x000000144d217220 */ /* 0x004fc40000410000 */
[C---:B0-----:R-:W-:Y:S02]  /*3320*/  FFMA.FTZ R20, R93.reuse, R97, R98 ;  /* 0x000000615d147223 */ /* 0x041fe40000010062 */
[----:B------:R-:W-:Y:S01]  /*3330*/  FMUL.FTZ R97, R93, R100 ;  /* 0x000000645d617220 */ /* 0x000fe20000410000 */
[----:B------:R-:W0:Y:S01]  /*3340*/  MUFU.EX2 R75, R75 ;  /* 0x0000004b004b7308 */ /* 0x000e220000000800 */
[----:B------:R-:W-:Y:S02]  /*3350*/  FMUL.FTZ R100, R78, R21 ;  /* 0x000000154e647220 */ /* 0x000fe40000410000 */
[C---:B----4-:R-:W-:Y:S02]  /*3360*/  FFMA.FTZ R21, R94.reuse, R20, R33 ;  /* 0x000000145e157223 */ /* 0x050fe40000010021 */
[----:B------:R-:W-:Y:S02]  /*3370*/  FMUL.FTZ R20, R94, R97 ;  /* 0x000000615e147220 */ /* 0x000fe40000410000 */
[----:B------:R-:W-:-:S02]  /*3380*/  FMUL.FTZ R96, R92, R63 ;  /* 0x0000003f5c607220 */ /* 0x000fc40000410000 */
[----:B------:R-:W-:Y:S02]  /*3390*/  FMUL.FTZ R97, R73, R22 ;  /* 0x0000001649617220 */ /* 0x000fe40000410000 */
[C---:B------:R-:W-:Y:S02]  /*33a0*/  FFMA.FTZ R22, R95.reuse, R21, R100 ;  /* 0x000000155f167223 */ /* 0x040fe40000010064 */
[----:B------:R-:W-:Y:S02]  /*33b0*/  FMUL.FTZ R21, R95, R20 ;  /* 0x000000145f157220 */ /* 0x000fe40000410000 */
[----:B------:R-:W-:Y:S01]  /*33c0*/  FMUL.FTZ R39, R92, R64 ;  /* 0x000000405c277220 */ /* 0x000fe20000410000 */
[----:B------:R-:W2:Y:S01]  /*33d0*/  MUFU.EX2 R96, R96 ;  /* 0x0000006000607308 */ /* 0x000ea20000000800 */
[----:B------:R-:W-:Y:S02]  /*33e0*/  FMUL.FTZ R101, R80, R23 ;  /* 0x0000001750657220 */ /* 0x000fe40000410000 */
[----:B---3--:R-:W-:-:S02]  /*33f0*/  FFMA.FTZ R22, R34, R22, R97 ;  /* 0x0000001622167223 */ /* 0x008fc40000010061 */
[----:B------:R-:W-:Y:S02]  /*3400*/  FMUL.FTZ R21, R34, R21 ;  /* 0x0000001522157220 */ /* 0x000fe40000410000 */
[----:B------:R-:W-:Y:S01]  /*3410*/  FMUL.FTZ R99, R92, R65 ;  /* 0x000000415c637220 */ /* 0x000fe20000410000 */
[----:B------:R-:W3:Y:S01]  /*3420*/  MUFU.EX2 R39, R39 ;  /* 0x0000002700277308 */ /* 0x000ee20000000800 */
[----:B-1----:R-:W-:Y:S02]  /*3430*/  FMUL.FTZ R102, R81, R24 ;  /* 0x0000001851667220 */ /* 0x002fe40000410000 */
[C---:B------:R-:W-:Y:S02]  /*3440*/  FFMA.FTZ R23, R74.reuse, R22, R101 ;  /* 0x000000164a177223 */ /* 0x040fe40000010065 */
[----:B------:R-:W-:Y:S02]  /*3450*/  FMUL.FTZ R22, R74, R21 ;  /* 0x000000154a167220 */ /* 0x000fe40000410000 */
[----:B------:R-:W-:Y:S01]  /*3460*/  FMUL.FTZ R103, R92, R66 ;  /* 0x000000425c677220 */ /* 0x000fe20000410000 */
[----:B------:R-:W1:Y:S01]  /*3470*/  MUFU.EX2 R99, R99 ;  /* 0x0000006300637308 */ /* 0x000e620000000800 */
[----:B------:R-:W-:-:S02]  /*3480*/  FMUL.FTZ R104, R82, R25 ;  /* 0x0000001952687220 */ /* 0x000fc40000410000 */
[C---:B------:R-:W-:Y:S02]  /*3490*/  FFMA.FTZ R23, R35.reuse, R23, R102 ;  /* 0x0000001723177223 */ /* 0x040fe40000010066 */
[----:B------:R-:W-:Y:S02]  /*34a0*/  FMUL.FTZ R22, R35, R22 ;  /* 0x0000001623167220 */ /* 0x000fe40000410000 */
[----:B------:R-:W-:Y:S01]  /*34b0*/  FMUL.FTZ R20, R92, R67 ;  /* 0x000000435c147220 */ /* 0x000fe20000410000 */
[----:B------:R-:W4:Y:S01]  /*34c0*/  MUFU.EX2 R103, R103 ;  /* 0x0000006700677308 */ /* 0x000f220000000800 */
[----:B------:R-:W-:Y:S02]  /*34d0*/  FMUL.FTZ R105, R79, R26 ;  /* 0x0000001a4f697220 */ /* 0x000fe40000410000 */
[C---:B0-----:R-:W-:Y:S02]  /*34e0*/  FFMA.FTZ R23, R75.reuse, R23, R104 ;  /* 0x000000174b177223 */ /* 0x041fe40000010068 */
[----:B------:R-:W-:-:S02]  /*34f0*/  FMUL.FTZ R21, R75, R22 ;  /* 0x000000164b157220 */ /* 0x000fc40000410000 */
[----:B------:R-:W-:Y:S02]  /*3500*/  FMUL.FTZ R106, R84, R27 ;  /* 0x0000001b546a7220 */ /* 0x000fe40000410000 */
[----:B------:R-:W-:Y:S01]  /*3510*/  FMUL.FTZ R27, R92, R68 ;  /* 0x000000445c1b7220 */ /* 0x000fe20000410000 */
[----:B------:R-:W0:Y:S01]  /*3520*/  MUFU.EX2 R26, R20 ;  /* 0x00000014001a7308 */ /* 0x000e220000000800 */
[C---:B--2---:R-:W-:Y:S02]  /*3530*/  FFMA.FTZ R23, R96.reuse, R23, R105 ;  /* 0x0000001760177223 */ /* 0x044fe40000010069 */
[----:B------:R-:W-:Y:S02]  /*3540*/  FMUL.FTZ R22, R96, R21 ;  /* 0x0000001560167220 */ /* 0x000fe40000410000 */
[----:B------:R-:W-:Y:S02]  /*3550*/  FMUL.FTZ R28, R85, R28 ;  /* 0x0000001c551c7220 */ /* 0x000fe40000410000 */
[C---:B---3--:R-:W-:Y:S01]  /*3560*/  FFMA.FTZ R23, R39.reuse, R23, R106 ;  /* 0x0000001727177223 */ /* 0x048fe2000001006a */
[----:B------:R-:W2:Y:S01]  /*3570*/  MUFU.EX2 R27, R27 ;  /* 0x0000001b001b7308 */ /* 0x000ea20000000800 */
[----:B------:R-:W-:-:S02]  /*3580*/  FMUL.FTZ R22, R39, R22 ;  /* 0x0000001627167220 */ /* 0x000fc40000410000 */
[----:B------:R-:W-:Y:S02]  /*3590*/  FMUL.FTZ R92, R86, R29 ;  /* 0x0000001d565c7220 */ /* 0x000fe40000410000 */
[C---:B-1----:R-:W-:Y:S02]  /*35a0*/  FFMA.FTZ R23, R99.reuse, R23, R28 ;  /* 0x0000001763177223 */ /* 0x042fe4000001001c */
[----:B------:R-:W-:Y:S02]  /*35b0*/  FMUL.FTZ R22, R99, R22 ;  /* 0x0000001663167220 */ /* 0x000fe40000410000 */
[----:B------:R-:W-:Y:S02]  /*35c0*/  FMUL.FTZ R29, R83, R30 ;  /* 0x0000001e531d7220 */ /* 0x000fe40000410000 */
[C---:B----4-:R-:W-:Y:S02]  /*35d0*/  FFMA.FTZ R23, R103.reuse, R23, R92 ;  /* 0x0000001767177223 */ /* 0x050fe4000001005c */
[----:B------:R-:W-:-:S02]  /*35e0*/  FMUL.FTZ R21, R103, R22 ;  /* 0x0000001667157220 */ /* 0x000fc40000410000 */
[----:B------:R-:W-:Y:S02]  /*35f0*/  FMUL.FTZ R30, R88, R31 ;  /* 0x0000001f581e7220 */ /* 0x000fe40000410000 */
[C---:B0-----:R-:W-:Y:S02]  /*3600*/  FFMA.FTZ R23, R26.reuse, R23, R29 ;  /* 0x000000171a177223 */ /* 0x041fe4000001001d */
[----:B------:R-:W-:Y:S02]  /*3610*/  FMUL.FTZ R20, R26, R21 ;  /* 0x000000151a147220 */ /* 0x000fe40000410000 */
[C---:B--2---:R-:W-:Y:S02]  /*3620*/  FFMA.FTZ R21, R27.reuse, R23, R30 ;  /* 0x000000171b157223 */ /* 0x044fe4000001001e */
        /* <DEDUP_REMOVED lines=80> */
.L_x_4558:
[----:B------:R-:W-:Y:S05]  /*3b30*/  BSYNC B0 ;  /* 0x0000000000007941 */ /* 0x000fea0003800000 */
.L_x_4557:
[----:B-1----:R-:W-:Y:S01]  /*3b40*/  IADD3 R87, R87, 0x1, RZ ;  /* 0x0000000157577810 */ /* 0x002fe20007ffe0ff */
[----:B------:R-:W-:Y:S02]  /*3b50*/  FFMA.FTZ R27, R27, R29, R30 ;  /* 0x0000001d1b1b7223 */ /* 0x000fe4000001001e */
[C---:B-----5:R-:W-:Y:S01]  /*3b60*/  FFMA.FTZ R16, R32.reuse, R91, R16 ;  /* 0x0000005b20107223 */ /* 0x060fe20000010010 */
        /* <DEDUP_REMOVED lines=15> */
[----:B------:R-:W-:Y:S01]  /*3c60*/  FFMA.FTZ R15, R32, R27, R15 ;  /* 0x0000001b200f7223 */ /* 0x000fe2000001000f */
[----:B------:R-:W-:Y:S05]  /*3c70*/  @!P0 BRA `(.L_x_4559) ;  /* 0xfffff21000008947 */ /* 0x000fea000383ffff */
.L_x_4556:
[----:B------:R-:W-:Y:S01]  /*3c80*/  BAR.SYNC.DEFER_BLOCKING 0x0 ;  /* 0x0000000000007b1d */ /* 0x000fe20000010000 */
[----:B------:R-:W-:Y:S01]  /*3c90*/  SHF.L.U32 R2, R50, 0x9, RZ ;  /* 0x0000000932027819 */ /* 0x000fe200000006ff */
[----:B------:R-:W-:Y:S01]  /*3ca0*/  IMAD R37, R76, c[0x0][0x200], RZ ;  /* 0x000080004c257a24 */ /* 0x000fe200078e02ff */
[----:B------:R-:W-:-:S02]  /*3cb0*/  IADD3 R50, R50, 0x1, RZ ;  /* 0x0000000132327810 */ /* 0x000fc40007ffe0ff */
[--C-:B------:R-:W-:Y:S01]  /*3cc0*/  SHF.R.S32.HI R3, RZ, 0x1f, R2.reuse ;  /* 0x0000001fff037819 */ /* 0x100fe20000011402 */
[----:B------:R-:W-:Y:S01]  /*3cd0*/  IMAD R37, R52, c[0x0][0x204], R37 ;  /* 0x0000810034257a24 */ /* 0x000fe200078e0225 */
[----:B------:R-:W-:Y:S02]  /*3ce0*/  IADD3 R43, P1, R43, 0x800, RZ ;  /* 0x000008002b2b7810 */ /* 0x000fe40007f3e0ff */
[----:B------:R-:W-:Y:S01]  /*3cf0*/  IADD3 R46, P2, R46, 0x800, RZ ;  /* 0x000008002e2e7810 */ /* 0x000fe20007f5e0ff */
[----:B------:R-:W-:Y:S01]  /*3d00*/  IMAD.WIDE.U32 R2, R52, c[0x0][0x200], R2 ;  /* 0x0000800034027a25 */ /* 0x000fe200078e0002 */
[----:B------:R-:W-:Y:S02]  /*3d10*/  IADD3 R44, P3, R44, 0x800, RZ ;  /* 0x000008002c2c7810 */ /* 0x000fe40007f7e0ff */
[----:B------:R-:W-:Y:S02]  /*3d20*/  IADD3.X R42, RZ, R42, RZ, P1, !PT ;  /* 0x0000002aff2a7210 */ /* 0x000fe40000ffe4ff */
[----:B------:R-:W-:-:S02]  /*3d30*/  IADD3 R3, R3, R37, RZ ;  /* 0x0000002503037210 */ /* 0x000fc40007ffe0ff */
[----:B------:R-:W-:Y:S02]  /*3d40*/  IADD3.X R47, RZ, R47, RZ, P2, !PT ;  /* 0x0000002fff2f7210 */ /* 0x000fe400017fe4ff */
[----:B------:R-:W-:Y:S01]  /*3d50*/  IADD3.X R45, RZ, R45, RZ, P3, !PT ;  /* 0x0000002dff2d7210 */ /* 0x000fe20001ffe4ff */
[----:B------:R-:W-:Y:S01]  /*3d60*/  IMAD.WIDE.U32 R2, R56, c[0x0][0x208], R2 ;  /* 0x0000820038027a25 */ /* 0x000fe200078e0002 */
[----:B------:R-:W-:Y:S04]  /*3d70*/  STS.128 [R40], R16 ;  /* 0x0000001028007388 */ /* 0x000fe80000000c00 */
[----:B------:R0:W-:Y:S04]  /*3d80*/  STS.128 [R40+0x10], R4 ;  /* 0x0000100428007388 */ /* 0x0001e80000000c00 */
[----:B------:R-:W-:Y:S04]  /*3d90*/  STS.128 [R40+0x20], R8 ;  /* 0x0000200828007388 */ /* 0x000fe80000000c00 */
[----:B------:R-:W-:Y:S01]  /*3da0*/  STS.128 [R40+0x30], R12 ;  /* 0x0000300c28007388 */ /* 0x000fe20000000c00 */
[----:B------:R-:W-:-:S06]  /*3db0*/  NOP ;  /* 0x0000000000007918 */ /* 0x000fcc0000000000 */
[----:B------:R-:W1:Y:S01]  /*3dc0*/  LDS.128 R32, [R51.X16] ;  /* 0x0000000033207984 */ /* 0x000e62000000cc00 */
[----:B0-----:R-:W-:Y:S01]  /*3dd0*/  IMAD R5, R55, c[0x0][0x208], RZ ;  /* 0x0000820037057a24 */ /* 0x001fe200078e02ff */
[----:B------:R-:W-:Y:S02]  /*3de0*/  LEA R4, P0, R2, c[0x0][0x258], 0x2 ;  /* 0x0000960002047a11 */ /* 0x000fe400078010ff */
[----:B------:R-:W0:Y:S01]  /*3df0*/  LDS.128 R28, [R51.X16+0x200] ;  /* 0x00020000331c7984 */ /* 0x000e22000000cc00 */
[----:B------:R-:W-:-:S03]  /*3e00*/  IMAD R5, R56, c[0x0][0x20c], R5 ;  /* 0x0000830038057a24 */ /* 0x000fc600078e0205 */
[----:B------:R-:W2:Y:S02]  /*3e10*/  LDS.128 R24, [R51.X16+0x400] ;  /* 0x0004000033187984 */ /* 0x000ea4000000cc00 */
[----:B------:R-:W-:Y:S02]  /*3e20*/  IADD3 R3, R3, R5, RZ ;  /* 0x0000000503037210 */ /* 0x000fe40007ffe0ff */
[----:B------:R-:W3:Y:S02]  /*3e30*/  LDS.128 R20, [R51.X16+0x600] ;  /* 0x0006000033147984 */ /* 0x000ee4000000cc00 */
        /* <DEDUP_REMOVED lines=9> */
.L_x_4560:
[----:B------:R-:W-:Y:S05]  /*3ed0*/  EXIT ;  /* 0x000000000000794d */ /* 0x000fea0003800000 */
.L_x_4562:
        /* <DEDUP_REMOVED lines=10> */
.L_x_5444:


//--------------------- .text._Z25selective_scan_fwd_kernelI32Selective_Scan_fwd_kernel_traitsILi32ELi16ELi1ELb1ELb1ELb0ELb1EffEEv13SSMParamsBase --------------------------
	.section	.text._Z25selective_scan_fwd_kernelI32Selective_Scan_fwd_kernel_traitsILi32ELi16ELi1ELb1ELb1ELb0ELb1EffEEv13SSMParamsBase,"ax",@progbits
	.sectioninfo	@"SHI_REGISTERS=112"
	.align	128
        .global         _Z25selective_scan_fwd_kernelI32Selective_Scan_fwd_kernel_traitsILi32ELi16ELi1ELb1ELb1ELb0ELb1EffEEv13SSMParamsBase
        .type           _Z25selective_scan_fwd_kernelI32Selective_Scan_fwd_kernel_traitsILi32ELi16ELi1ELb1ELb1ELb0ELb1EffEEv13SSMParamsBase,@function
        .size           _Z25selective_scan_fwd_kernelI32Selective_Scan_fwd_kernel_traitsILi32ELi16ELi1ELb1ELb1ELb0ELb1EffEEv13SSMParamsBase,(.L_x_5445 - _Z25selective_scan_fwd_kernelI32Selective_Scan_fwd_kernel_traitsILi32ELi16ELi1ELb1ELb1ELb0ELb1EffEEv13SSMParamsBase)
        .other          _Z25selective_scan_fwd_kernelI32Selective_Scan_fwd_kernel_traitsILi32ELi16ELi1ELb1ELb1ELb0ELb1EffEEv13SSMParamsBase,@"STO_CUDA_ENTRY STV_DEFAULT"
_Z25selective_scan_fwd_kernelI32Selective_Scan_fwd_kernel_traitsILi32ELi16ELi1ELb1ELb1ELb0ELb1EffEEv13SSMParamsBase:
.text._Z25selective_scan_fwd_kernelI32Selective_Scan_fwd_kernel_traitsILi32ELi16ELi1ELb1ELb1ELb0ELb1EffEEv13SSMParamsBase:
        /* <DEDUP_REMOVED lines=84> */
.L_x_4600:
        /* <DEDUP_REMOVED lines=81> */
.L_x_4564:
[----:B--234-:R-:W-:Y:S05]  /*0a50*/  BSYNC B0 ;  /* 0x0000000000007941 */ /* 0x01cfea0003800000 */
.L_x_4563:
        /* <DEDUP_REMOVED lines=37> */
.L_x_4566:
[----:B------:R-:W-:Y:S05]  /*0cb0*/  BSYNC B0 ;  /* 0x0000000000007941 */ /* 0x000fea0003800000 */
.L_x_4565:
        /* <DEDUP_REMOVED lines=35> */
.L_x_4568:
[----:B------:R-:W-:Y:S05]  /*0ef0*/  BSYNC B0 ;  /* 0x0000000000007941 */ /* 0x000fea0003800000 */
.L_x_4567:
        /* <DEDUP_REMOVED lines=37> */
.L_x_4570:
[----:B------:R-:W-:Y:S05]  /*1150*/  BSYNC B0 ;  /* 0x0000000000007941 */ /* 0x000fea0003800000 */
.L_x_4569:
        /* <DEDUP_REMOVED lines=35> */
.L_x_4572:
[----:B------:R-:W-:Y:S05]  /*1390*/  BSYNC B0 ;  /* 0x0000000000007941 */ /* 0x000fea0003800000 */
.L_x_4571:
        /* <DEDUP_REMOVED lines=37> */
.L_x_4574:
[----:B------:R-:W-:Y:S05]  /*15f0*/  BSYNC B0 ;  /* 0x0000000000007941 */ /* 0x000fea0003800000 */
.L_x_4573:
        /* <DEDUP_REMOVED lines=35> */
.L_x_4576:
[----:B------:R-:W-:Y:S05]  /*1830*/  BSYNC B0 ;  /* 0x0000000000007941 */ /* 0x000fea0003800000 */
.L_x_4575:
        /* <DEDUP_REMOVED lines=37> */
.L_x_4578:
[----:B------:R-:W-:Y:S05]  /*1a90*/  BSYNC B0 ;  /* 0x0000000000007941 */ /* 0x000fea0003800000 */
.L_x_4577:
        /* <DEDUP_REMOVED lines=35> */
.L_x_4580:
[----:B------:R-:W-:Y:S05]  /*1cd0*/  BSYNC B0 ;  /* 0x0000000000007941 */ /* 0x000fea0003800000 */
.L_x_4579:
        /* <DEDUP_REMOVED lines=42> */
.L_x_4582:
[----:B------:R-:W-:Y:S05]  /*1f80*/  BSYNC B0 ;  /* 0x0000000000007941 */ /* 0x000fea0003800000 */
.L_x_4581:
        /* <DEDUP_REMOVED lines=33> */
.L_x_4584:
[----:B------:R-:W-:Y:S05]  /*21a0*/  BSYNC B0 ;  /* 0x0000000000007941 */ /* 0x000fea0003800000 */
.L_x_4583:
        /* <DEDUP_REMOVED lines=33> */
.L_x_4586:
[----:B------:R-:W-:Y:S05]  /*23c0*/  BSYNC B0 ;  /* 0x0000000000007941 */ /* 0x000fea0003800000 */
.L_x_4585:
        /* <DEDUP_REMOVED lines=33> */
.L_x_4588:
[----:B------:R-:W-:Y:S05]  /*25e0*/  BSYNC B0 ;  /* 0x0000000000007941 */ /* 0x000fea0003800000 */
.L_x_4587:
        /* <DEDUP_REMOVED lines=33> */
.L_x_4590:
[----:B------:R-:W-:Y:S05]  /*2800*/  BSYNC B0 ;  /* 0x0000000000007941 */ /* 0x000fea0003800000 */
.L_x_4589:
        /* <DEDUP_REMOVED lines=33> */
.L_x_4592:
[----:B------:R-:W-:Y:S05]  /*2a20*/  BSYNC B0 ;  /* 0x0000000000007941 */ /* 0x000fea0003800000 */
.L_x_4591:
        /* <DEDUP_REMOVED lines=33> */
.L_x_4594:
[----:B------:R-:W-:Y:S05]  /*2c40*/  BSYNC B0 ;  /* 0x0000000000007941 */ /* 0x000fea0003800000 */
.L_x_4593:
        /* <DEDUP_REMOVED lines=36> */
.L_x_4598:
        /* <DEDUP_REMOVED lines=202> */
.L_x_4597:
[----:B------:R-:W-:Y:S05]  /*3b30*/  BSYNC B0 ;  /* 0x0000000000007941 */ /* 0x000fea0003800000 */
.L_x_4596:
        /* <DEDUP_REMOVED lines=20> */
.L_x_4595:
[----:B------:R-:W-:Y:S01]  /*3c80*/  BAR.SYNC.DEFER_BLOCKING 0x0 ;  /* 0x0000000000007b1d */ /* 0x000fe20000010000 */
[----:B------:R-:W-:Y:S01]  /*3c90*/  IMAD R3, R76, c[0x0][0x200], RZ ;  /* 0x000080004c037a24 */ /* 0x000fe200078e02ff */
        /* <DEDUP_REMOVED lines=11> */
[----:B------:R-:W-:Y:S01]  /*3d50*/  MOV R58, R38 ;  /* 0x00000026003a7202 */ /* 0x000fe20000000f00 */
[----:B------:R-:W-:Y:S01]  /*3d60*/  STS.128 [R40], R16 ;  /* 0x0000001028007388 */ /* 0x000fe20000000c00 */
[----:B------:R-:W-:Y:S01]  /*3d70*/  IADD3 R59, R39, R59, RZ ;  /* 0x0000003b273b7210 */ /* 0x000fe20007ffe0ff */
[----:B------:R-:W-:Y:S01]  /*3d80*/  IMAD R57, R55, c[0x0][0x1f8], RZ ;  /* 0x00007e0037397a24 */ /* 0x000fe200078e02ff */
[----:B------:R-:W-:Y:S01]  /*3d90*/  IADD3 R37, R37, R41, RZ ;  /* 0x0000002925257210 */ /* 0x000fe20007ffe0ff */
[----:B------:R-:W-:Y:S01]  /*3da0*/  STS.128 [R40+0x10], R4 ;  /* 0x0000100428007388 */ /* 0x000fe20000000c00 */
[----:B------:R-:W-:Y:S01]  /*3db0*/  LEA R38, P0, R36, c[0x0][0x258], 0x2 ;  /* 0x0000960024267a11 */ /* 0x000fe200078010ff */
[----:B------:R-:W-:Y:S02]  /*3dc0*/  IMAD R57, R56, c[0x0][0x1fc], R57 ;  /* 0x00007f0038397a24 */ /* 0x000fe400078e0239 */
[----:B------:R-:W-:Y:S01]  /*3dd0*/  STS.128 [R40+0x20], R8 ;  /* 0x0000200828007388 */ /* 0x000fe20000000c00 */
[----:B------:R-:W-:Y:S01]  /*3de0*/  LEA.HI.X R39, R36, c[0x0][0x25c], R37, 0x2, P0 ;  /* 0x0000970024277a11 */ /* 0x000fe200000f1425 */
[----:B------:R-:W-:-:S02]  /*3df0*/  IMAD.WIDE.U32 R58, R56, c[0x0][0x1f8], R58 ;  /* 0x00007e00383a7a25 */ /* 0x000fc400078e003a */
        /* <DEDUP_REMOVED lines=91> */
[----:B------:R0:W3:Y:S08]  /*43b0*/  MUFU.RCP R67, R0 ;  /* 0x0000000000437308 */ /* 0x0000f00000001000 */
[----:B------:R-:W5:Y:S01]  /*43c0*/  MUFU.RCP R59, R59 ;  /* 0x0000003b003b7308 */ /* 0x000f620000001000 */
[----:B0-----:R-:W-:-:S02]  /*43d0*/  FMUL.FTZ R0, R33, R36 ;  /* 0x0000002421007220 */ /* 0x001fc40000410000 */
[----:B-1----:R-:W-:Y:S02]  /*43e0*/  FMUL.FTZ R33, R34, R69 ;  /* 0x0000004522217220 */ /* 0x002fe40000410000 */
[----:B------:R-:W-:Y:S02]  /*43f0*/  FMUL.FTZ R17, R0, R17 ;  /* 0x0000001100117220 */ /* 0x000fe40000410000 */
[----:B--2---:R-:W-:Y:S01]  /*4400*/  FMUL.FTZ R0, R29, R68 ;  /* 0x000000441d007220 */ /* 0x004fe20000410000 */
[----:B------:R-:W0:Y:S01]  /*4410*/  MUFU.RCP R38, R38 ;  /* 0x0000002600267308 */ /* 0x000e220000001000 */
[----:B------:R-:W-:Y:S02]  /*4420*/  FMUL.FTZ R18, R33, R18 ;  /* 0x0000001221127220 */ /* 0x000fe40000410000 */
[----:B---3--:R-:W-:Y:S02]  /*4430*/  FMUL.FTZ R33, R28, R39 ;  /* 0x000000271c217220 */ /* 0x008fe40000410000 */
[----:B------:R-:W-:-:S02]  /*4440*/  FMUL.FTZ R5, R0, R5 ;  /* 0x0000000500057220 */ /* 0x000fc40000410000 */
[----:B----4-:R-:W-:Y:S01]  /*4450*/  FMUL.FTZ R28, R31, R58 ;  /* 0x0000003a1f1c7220 */ /* 0x010fe20000410000 */
[----:B------:R-:W1:Y:S01]  /*4460*/  MUFU.RCP R62, R62 ;  /* 0x0000003e003e7308 */ /* 0x000e620000001000 */
[----:B-----5:R-:W-:Y:S02]  /*4470*/  FMUL.FTZ R0, R25, R60 ;  /* 0x0000003c19007220 */ /* 0x020fe40000410000 */
[----:B------:R-:W-:Y:S02]  /*4480*/  FMUL.FTZ R37, R32, R67 ;  /* 0x0000004320257220 */ /* 0x000fe40000410000 */
[----:B------:R-:W-:Y:S02]  /*4490*/  FMUL.FTZ R7, R28, R7 ;  /* 0x000000071c077220 */ /* 0x000fe40000410000 */
[----:B------:R-:W-:Y:S01]  /*44a0*/  FMUL.FTZ R25, R24, R59 ;  /* 0x0000003b18197220 */ /* 0x000fe20000410000 */
[----:B------:R-:W2:Y:S01]  /*44b0*/  MUFU.RCP R66, R66 ;  /* 0x0000004200427308 */ /* 0x000ea20000001000 */
[----:B------:R-:W-:-:S02]  /*44c0*/  FMUL.FTZ R9, R0, R9 ;  /* 0x0000000900097220 */ /* 0x000fc40000410000 */
[----:B0-----:R-:W-:Y:S02]  /*44d0*/  FMUL.FTZ R32, R35, R38 ;  /* 0x0000002623207220 */ /* 0x001fe40000410000 */
[----:B------:R-:W-:Y:S02]  /*44e0*/  FMUL.FTZ R4, R33, R4 ;  /* 0x0000000421047220 */ /* 0x000fe40000410000 */
[----:B------:R-:W-:Y:S01]  /*44f0*/  FMUL.FTZ R19, R32, R19 ;  /* 0x0000001320137220 */ /* 0x000fe20000410000 */
[----:B------:R-:W0:Y:S01]  /*4500*/  MUFU.RCP R64, R64 ;  /* 0x0000004000407308 */ /* 0x000e220000001000 */
[----:B-1----:R-:W-:Y:S02]  /*4510*/  FMUL.FTZ R28, R27, R62 ;  /* 0x0000003e1b1c7220 */ /* 0x002fe40000410000 */
[----:B------:R-:W-:Y:S01]  /*4520*/  FMUL.FTZ R16, R37, R16 ;  /* 0x0000001025107220 */ /* 0x000fe20000410000 */
[----:B------:R-:W-:Y:S01]  /*4530*/  BAR.SYNC.DEFER_BLOCKING 0x0 ;  /* 0x0000000000007b1d */ /* 0x000fe20000010000 */
[----:B------:R-:W-:-:S02]  /*4540*/  FMUL.FTZ R11, R28, R11 ;  /* 0x0000000b1c0b7220 */ /* 0x000fc40000410000 */
[----:B------:R-:W-:Y:S02]  /*4550*/  FMUL.FTZ R8, R25, R8 ;  /* 0x0000000819087220 */ /* 0x000fe40000410000 */
[----:B--2---:R-:W-:Y:S01]  /*4560*/  FMUL.FTZ R24, R23, R66 ;  /* 0x0000004217187220 */ /* 0x004fe20000410000 */
[----:B------:R-:W1:Y:S01]  /*4570*/  MUFU.RCP R57, R57 ;  /* 0x0000003900397308 */ /* 0x000e620000001000 */
[----:B------:R-:W-:Y:S02]  /*4580*/  IMAD R37, R76, c[0x0][0x210], RZ ;  /* 0x000084004c257a24 */ /* 0x000fe400078e02ff */
[----:B------:R-:W-:Y:S02]  /*4590*/  FMUL.FTZ R35, R24, R15 ;  /* 0x0000000f18237220 */ /* 0x000fe40000410000 */
[----:B------:R-:W-:Y:S02]  /*45a0*/  IMAD R37, R52, c[0x0][0x214], R37 ;  /* 0x0000850034257a24 */ /* 0x000fe400078e0225 */
[----:B0-----:R-:W-:Y:S01]  /*45b0*/  FMUL.FTZ R0, R21, R64 ;  /* 0x0000004015007220 */ /* 0x001fe20000410000 */
[----:B------:R-:W0:Y:S02]  /*45c0*/  MUFU.RCP R61, R61 ;  /* 0x0000003d003d7308 */ /* 0x000e240000001000 */
[----:B------:R-:W-:Y:S01]  /*45d0*/  IADD3 R3, R3, R37, RZ ;  /* 0x0000002503037210 */ /* 0x000fe20007ffe0ff */
[----:B------:R-:W-:-:S04]  /*45e0*/  FMUL.FTZ R33, R0, R13 ;  /* 0x0000000d00217220 */ /* 0x000fc80000410000 */
[----:B------:R-:W-:Y:S01]  /*45f0*/  IMAD.WIDE.U32 R2, R56, c[0x0][0x218], R2 ;  /* 0x0000860038027a25 */ /* 0x000fe200078e0002 */
[----:B------:R-:W2:Y:S01]  /*4600*/  MUFU.RCP R65, R65 ;  /* 0x0000004100417308 */ /* 0x000ea20000001000 */
[----:B------:R-:W-:Y:S02]  /*4610*/  STS.128 [R40], R16 ;  /* 0x0000001028007388 */ /* 0x000fe40000000c00 */
[----:B-1----:R-:W-:-:S04]  /*4620*/  FMUL.FTZ R29, R30, R57 ;  /* 0x000000391e1d7220 */ /* 0x002fc80000410000 */
[----:B------:R-:W-:Y:S01]  /*4630*/  FMUL.FTZ R6, R29, R6 ;  /* 0x000000061d067220 */ /* 0x000fe20000410000 */
[----:B------:R-:W1:Y:S01]  /*4640*/  MUFU.RCP R63, R63 ;  /* 0x0000003f003f7308 */ /* 0x000e620000001000 */
[----:B0-----:R-:W-:-:S03]  /*4650*/  FMUL.FTZ R27, R26, R61 ;  /* 0x0000003d1a1b7220 */ /* 0x001fc60000410000 */
[----:B------:R0:W-:Y:S01]  /*4660*/  STS.128 [R40+0x10], R4 ;  /* 0x0000100428007388 */ /* 0x0001e20000000c00 */
[----:B------:R-:W-:Y:S02]  /*4670*/  FMUL.FTZ R10, R27, R10 ;  /* 0x0000000a1b0a7220 */ /* 0x000fe40000410000 */
[----:B--2---:R-:W-:-:S03]  /*4680*/  FMUL.FTZ R23, R22, R65 ;  /* 0x0000004116177220 */ /* 0x004fc60000410000 */
[----:B------:R-:W-:Y:S01]  /*4690*/  STS.128 [R40+0x20], R8 ;  /* 0x0000200828007388 */ /* 0x000fe20000000c00 */
[----:B------:R-:W-:Y:S02]  /*46a0*/  FMUL.FTZ R34, R23, R14 ;  /* 0x0000000e17227220 */ /* 0x000fe40000410000 */
[----:B-1----:R-:W-:-:S04]  /*46b0*/  FMUL.FTZ R21, R20, R63 ;  /* 0x0000003f14157220 */ /* 0x002fc80000410000 */
[----:B------:R-:W-:Y:S01]  /*46c0*/  FMUL.FTZ R32, R21, R12 ;  /* 0x0000000c15207220 */ /* 0x000fe20000410000 */
[----:B0-----:R-:W-:Y:S01]  /*46d0*/  LEA R4, P0, R2, c[0x0][0x270], 0x2 ;  /* 0x00009c0002047a11 */ /* 0x001fe200078010ff */
[----:B------:R-:W-:-:S03]  /*46e0*/  IMAD R5, R55, c[0x0][0x218], RZ ;  /* 0x0000860037057a24 */ /* 0x000fc600078e02ff */
[----:B------:R-:W-:Y:S01]  /*46f0*/  STS.128 [R40+0x30], R32 ;  /* 0x0000302028007388 */ /* 0x000fe20000000c00 */
[----:B------:R-:W-:-:S06]  /*4700*/  NOP ;  /* 0x0000000000007918 */ /* 0x000fcc0000000000 */
[----:B------:R-:W0:Y:S01]  /*4710*/  LDS.128 R28, [R51.X16] ;  /* 0x00000000331c7984 */ /* 0x000e22000000cc00 */
[----:B------:R-:W-:-:S03]  /*4720*/  IMAD R5, R56, c[0x0][0x21c], R5 ;  /* 0x0000870038057a24 */ /* 0x000fc600078e0205 */
[----:B------:R-:W1:Y:S02]  /*4730*/  LDS.128 R24, [R51.X16+0x200] ;  /* 0x0002000033187984 */ /* 0x000e64000000cc00 */
[----:B------:R-:W-:Y:S02]  /*4740*/  IADD3 R3, R3, R5, RZ ;  /* 0x0000000503037210 */ /* 0x000fe40007ffe0ff */
[----:B------:R-:W2:Y:S02]  /*4750*/  LDS.128 R20, [R51.X16+0x400] ;  /* 0x0004000033147984 */ /* 0x000ea4000000cc00 */
[----:B------:R-:W-:Y:S02]  /*4760*/  LEA.HI.X R5, R2, c[0x0][0x274], R3, 0x2, P0 ;  /* 0x00009d0002057a11 */ /* 0x000fe400000f1403 */
[----:B------:R-:W3:Y:S01]  /*4770*/  LDS.128 R12, [R51.X16+0x600] ;  /* 0x00060000330c7984 */ /* 0x000ee2000000cc00 */
[----:B------:R-:W-:Y:S02]  /*4780*/  ISETP.GE.AND P0, PT, R50, c[0x0][0x174], PT ;  /* 0x00005d0032007a0c */ /* 0x000fe40003f06270 */
[----:B------:R-:W-:-:S05]  /*4790*/  IMAD.WIDE R2, R49, 0x10, R4 ;  /* 0x0000001031027825 */ /* 0x000fca00078e0204 */
[----:B0-----:R0:W-:Y:S04]  /*47a0*/  STG.E.128 [R2.64], R28 ;  /* 0x0000001c02007986 */ /* 0x0011e8000c101d04 */
[----:B-1----:R0:W-:Y:S04]  /*47b0*/  STG.E.128 [R2.64+0x200], R24 ;  /* 0x0002001802007986 */ /* 0x0021e8000c101d04 */
[----:B--2---:R0:W-:Y:S04]  /*47c0*/  STG.E.128 [R2.64+0x400], R20 ;  /* 0x0004001402007986 */ /* 0x0041e8000c101d04 */
[----:B---3--:R0:W-:Y:S01]  /*47d0*/  STG.E.128 [R2.64+0x600], R12 ;  /* 0x0006000c02007986 */ /* 0x0081e2000c101d04 */
[----:B------:R-:W-:Y:S01]  /*47e0*/  @P0 CALL.REL.NOINC `(.L_x_4599) ;  /* 0x0000001000000944 */ /* 0x000fe20003c00000 */
[----:B------:R-:W-:Y:S05]  /*47f0*/  BRA `(.L_x_4600) ;  /* 0xffffbd4000007947 */ /* 0x000fea000383ffff */
.L_x_4599:
[----:B------:R-:W-:Y:S05]  /*4800*/  EXIT ;  /* 0x000000000000794d */ /* 0x000fea0003800000 */
.L_x_4601:
        /* <DEDUP_REMOVED lines=15> */
.L_x_5445:


//--------------------- .text._Z25selective_scan_fwd_kernelI32Selective_Scan_fwd_kernel_traitsILi32ELi16ELi1ELb1ELb1ELb1ELb0EffEEv13SSMParamsBase --------------------------
	.section	.text._Z25selective_scan_fwd_kernelI32Selective_Scan_fwd_kernel_traitsILi32ELi16ELi1ELb1ELb1ELb1ELb0EffEEv13SSMParamsBase,"ax",@progbits
	.sectioninfo	@"SHI_REGISTERS=136"
	.align	128
        .global         _Z25selective_scan_fwd_kernelI32Selective_Scan_fwd_kernel_traitsILi32ELi16ELi1ELb1ELb1ELb1ELb0EffEEv13SSMParamsBase
        .type           _Z25selective_scan_fwd_kernelI32Selective_Scan_fwd_kernel_traitsILi32ELi16ELi1ELb1ELb1ELb1ELb0EffEEv13SSMParamsBase,@function
        .size           _Z25selective_scan_fwd_kernelI32Selective_Scan_fwd_kernel_traitsILi32ELi16ELi1ELb1ELb1ELb1ELb0EffEEv13SSMParamsBase,(.L_x_5446 - _Z25selective_scan_fwd_kernelI32Selective_Scan_fwd_kernel_traitsILi32ELi16ELi1ELb1ELb1ELb1ELb0EffEEv13SSMParamsBase)
        .other          _Z25selective_scan_fwd_kernelI32Selective_Scan_fwd_kernel_traitsILi32ELi16ELi1ELb1ELb1ELb1ELb0EffEEv13SSMParamsBase,@"STO_CUDA_ENTRY STV_DEFAULT"
_Z25selective_scan_fwd_kernelI32Selective_Scan_fwd_kernel_traitsILi32ELi16ELi1ELb1ELb1ELb1ELb0EffEEv13SSMParamsBase:
.text._Z25selective_scan_fwd_kernelI32Selective_Scan_fwd_kernel_traitsILi32ELi16ELi1ELb1ELb1ELb1ELb0EffEEv13SSMParamsBase:
        /* <DEDUP_REMOVED lines=20> */
[----:B------:R4:W5:Y:S01]  /*0140*/  @P1 LDG.E R78, [R4.64] ;  /* 0x00000004044e1981 */ /* 0x000962000c1e1900 */
[----:B--2---:R-:W-:-:S02]  /*0150*/  SHF.R.S32.HI R102, RZ, 0x1f, R77 ;  /* 0x0000001fff667819 */ /* 0x004fc4000001144d */
[----:B------:R-:W-:Y:S02]  /*0160*/  ISETP.NE.AND P1, PT, RZ, c[0x0][0x178], PT ;  /* 0x00005e00ff007a0c */ /* 0x000fe40003f25270 */
[----:B0-----:R-:W-:Y:S01]  /*0170*/  IABS R2, R81 ;  /* 0x0000005100027213 */ /* 0x001fe20000000000 */
[C---:B------:R-:W-:Y:S01]  /*0180*/  IMAD R14, R102.reuse, c[0x0][0x190], RZ ;  /* 0x00006400660e7a24 */ /* 0x040fe200078e02ff */
[----:B-1----:R-:W-:Y:S01]  /*0190*/  HFMA2.MMA R6, -RZ, RZ, 0, 0 ;  /* 0x00000000ff067435 */ /* 0x002fe200000001ff */
[----:B------:R-:W-:Y:S01]  /*01a0*/  MOV R3, c[0x0][0x174] ;  /* 0x00005d0000037a02 */ /* 0x000fe20000000f00 */
[C---:B------:R-:W-:Y:S02]  /*01b0*/  IMAD R16, R102.reuse, c[0x0][0x1b0], RZ ;  /* 0x00006c0066107a24 */ /* 0x040fe400078e02ff */
[----:B------:R-:W-:Y:S01]  /*01c0*/  IMAD R12, R102, c[0x0][0x1e0], RZ ;  /* 0x00007800660c7a24 */ /* 0x000fe200078e02ff */
[----:B------:R-:W-:Y:S01]  /*01d0*/  ISETP.GE.AND P4, PT, R3, 0x1, PT ;  /* 0x000000010300780c */ /* 0x000fe20003f86270 */
[----:B----4-:R-:W-:Y:S01]  /*01e0*/  IMAD.WIDE.U32 R4, R77, c[0x0][0x1e0], RZ ;  /* 0x000078004d047a25 */ /* 0x010fe200078e00ff */
[----:B---3--:R-:W-:-:S03]  /*01f0*/  IADD3 R8, RZ, -R7, RZ ;  /* 0x80000007ff087210 */ /* 0x008fc60007ffe0ff */
[C---:B------:R-:W-:Y:S02]  /*0200*/  IMAD R15, R77.reuse, c[0x0][0x194], R14 ;  /* 0x000065004d0f7a24 */ /* 0x040fe400078e020e */
[----:B------:R-:W-:Y:S02]  /*0210*/  IMAD R11, R8, R9, RZ ;  /* 0x00000009080b7224 */ /* 0x000fe400078e02ff */
[----:B------:R-:W-:Y:S02]  /*0220*/  IMAD R17, R77, c[0x0][0x1b4], R16 ;  /* 0x00006d004d117a24 */ /* 0x000fe400078e0210 */
[----:B------:R-:W-:-:S04]  /*0230*/  IMAD.HI.U32 R7, R7, R11, R6 ;  /* 0x0000000b07077227 */ /* 0x000fc800078e0006 */
[----:B------:R-:W-:Y:S02]  /*0240*/  IMAD R13, R77, c[0x0][0x1e4], R12 ;  /* 0x000079004d0d7a24 */ /* 0x000fe400078e020c */
[----:B------:R-:W-:-:S03]  /*0250*/  IMAD.HI.U32 R10, R7, R2, RZ ;  /* 0x00000002070a7227 */ /* 0x000fc600078e00ff */
[----:B------:R-:W-:Y:S01]  /*0260*/  IADD3 R5, R5, R13, RZ ;  /* 0x0000000d05057210 */ /* 0x000fe20007ffe0ff */
[----:B------:R-:W-:Y:S01]  /*0270*/  IMAD.WIDE.U32 R6, R77, c[0x0][0x190], RZ ;  /* 0x000064004d067a25 */ /* 0x000fe200078e00ff */
[----:B------:R-:W-:-:S03]  /*0280*/  IADD3 R0, -R10, RZ, RZ ;  /* 0x000000ff0a007210 */ /* 0x000fc60007ffe1ff */
[C---:B------:R-:W-:Y:S01]  /*0290*/  IMAD R12, R80.reuse, c[0x0][0x1d8], RZ ;  /* 0x00007600500c7a24 */ /* 0x040fe200078e02ff */
        /* <DEDUP_REMOVED lines=25> */
[C---:B------:R-:W-:Y:S01]  /*0430*/  IMAD R11, R0.reuse, c[0x0][0x1a8], RZ ;  /* 0x00006a00000b7a24 */ /* 0x040fe200078e02ff */
[----:B------:R-:W-:Y:S01]  /*0440*/  IADD3 R67, R5, R67, RZ ;  /* 0x0000004305437210 */ /* 0x000fe20007ffe0ff */
[----:B------:R-:W-:Y:S01]  /*0450*/  IMAD R13, R0, c[0x0][0x1c8], RZ ;  /* 0x00007200000d7a24 */ /* 0x000fe200078e02ff */
[----:B------:R-:W-:Y:S01]  /*0460*/  LEA R68, P1, R4, c[0x0][0x248], 0x2 ;  /* 0x0000920004447a11 */ /* 0x000fe200078210ff */
[----:B------:R-:W-:-:S03]  /*0470*/  IMAD.WIDE.U32 R6, R10, c[0x0][0x1a8], R6 ;  /* 0x00006a000a067a25 */ /* 0x000fc600078e0006 */
[----:B------:R-:W-:Y:S01]  /*0480*/  LEA.HI.X R67, R4, c[0x0][0x24c], R67, 0x2, P1 ;  /* 0x0000930004437a11 */ /* 0x000fe200008f1443 */
[----:B------:R-:W-:Y:S01]  /*0490*/  IMAD R11, R10, c[0x0][0x1ac], R11 ;  /* 0x00006b000a0b7a24 */ /* 0x000fe200078e020b */
[----:B------:R-:W-:Y:S01]  /*04a0*/  LEA R65, P2, R6, c[0x0][0x228], 0x2 ;  /* 0x00008a0006417a11 */ /* 0x000fe200078410ff */
[C---:B------:R-:W-:Y:S02]  /*04b0*/  IMAD R69, R81.reuse, c[0x0][0x1dc], R12 ;  /* 0x0000770051457a24 */ /* 0x040fe400078e020c */
[----:B------:R-:W-:Y:S01]  /*04c0*/  IMAD.WIDE.U32 R2, R81, c[0x0][0x1d8], R2 ;  /* 0x0000760051027a25 */ /* 0x000fe200078e0002 */
[----:B------:R-:W-:-:S03]  /*04d0*/  IADD3 R63, R7, R11, RZ ;  /* 0x0000000b073f7210 */ /* 0x000fc60007ffe0ff */
[C---:B------:R-:W-:Y:S01]  /*04e0*/  IMAD.WIDE.U32 R8, R10.reuse, c[0x0][0x1c8], R8 ;  /* 0x000072000a087a25 */ /* 0x040fe200078e0008 */
[----:B0-----:R-:W-:Y:S02]  /*04f0*/  SHF.L.U32 R4, R73, 0x2, RZ ;  /* 0x0000000249047819 */ /* 0x001fe400000006ff */
[----:B------:R-:W-:Y:S01]  /*0500*/  IADD3 R69, R3, R69, RZ ;  /* 0x0000004503457210 */ /* 0x000fe20007ffe0ff */
[----:B------:R-:W-:Y:S01]  /*0510*/  IMAD R13, R10, c[0x0][0x1cc], R13 ;  /* 0x000073000a0d7a24 */ /* 0x000fe200078e020d */
[----:B------:R-:W-:Y:S01]  /*0520*/  LEA R70, P0, R2, c[0x0][0x240], 0x2 ;  /* 0x0000900002467a11 */ /* 0x000fe200078010ff */
[----:B------:R-:W-:Y:S01]  /*0530*/  IMAD R0, R77, c[0x0][0x164], R81 ;  /* 0x000059004d007a24 */ /* 0x000fe200078e0251 */
[----:B------:R-:W-:Y:S02]  /*0540*/  LEA R64, P3, R8, c[0x0][0x230], 0x2 ;  /* 0x00008c0008407a11 */ /* 0x000fe400078610ff */
[----:B------:R-:W-:Y:S01]  /*0550*/  IADD3 R3, R9, R13, RZ ;  /* 0x0000000d09037210 */ /* 0x000fe20007ffe0ff */
[----:B------:R-:W-:Y:S01]  /*0560*/  IMAD R0, R0, c[0x0][0x174], RZ ;  /* 0x00005d0000007a24 */ /* 0x000fe200078e02ff */
[----:B------:R-:W-:Y:S01]  /*0570*/  LEA.HI.X R63, R6, c[0x0][0x22c], R63, 0x2, P2 ;  /* 0x00008b00063f7a11 */ /* 0x000fe200010f143f */
[----:B------:R-:W-:Y:S01]  /*0580*/  IMAD R6, R80, c[0x0][0x180], RZ ;  /* 0x0000600050067a24 */ /* 0x000fe200078e02ff */
[----:B------:R-:W-:Y:S01]  /*0590*/  LOP3.LUT R4, R4, 0xffffff80, RZ, 0xc0, !PT ;  /* 0xffffff8004047812 */ /* 0x000fe200078ec0ff */
[----:B------:R-:W-:Y:S01]  /*05a0*/  IMAD R72, R0, c[0x0][0x16c], RZ ;  /* 0x00005b0000487a24 */ /* 0x000fe200078e02ff */
[----:B------:R-:W-:Y:S01]  /*05b0*/  LEA.HI.X R69, R2, c[0x0][0x244], R69, 0x2, P0 ;  /* 0x0000910002457a11 */ /* 0x000fe200000f1445 */
[C---:B------:R-:W-:Y:S01]  /*05c0*/  IMAD R71, R81.reuse, c[0x0][0x184], R6 ;  /* 0x0000610051477a24 */ /* 0x040fe200078e0206 */
[----:B------:R-:W-:Y:S01]  /*05d0*/  LEA.HI.X R62, R8, c[0x0][0x234], R3, 0x2, P3 ;  /* 0x00008d00083e7a11 */ /* 0x000fe200018f1403 */
[----:B------:R-:W-:Y:S01]  /*05e0*/  IMAD.WIDE.U32 R2, R81, c[0x0][0x180], RZ ;  /* 0x0000600051027a25 */ /* 0x000fe200078e00ff */
[----:B------:R-:W-:-:S02]  /*05f0*/  LOP3.LUT R75, R4, 0x1f, R73, 0xf8, !PT ;  /* 0x0000001f044b7812 */ /* 0x000fc400078ef849 */
[----:B------:R-:W-:Y:S02]  /*0600*/  LOP3.LUT R73, R73, 0x1f, RZ, 0xc0, !PT ;  /* 0x0000001f49497812 */ /* 0x000fe400078ec0ff */
[----:B------:R-:W-:Y:S02]  /*0610*/  IADD3 R71, R3, R71, RZ ;  /* 0x0000004703477210 */ /* 0x000fe40007ffe0ff */
[----:B-1----:R-:W-:Y:S02]  /*0620*/  SHF.R.S32.HI R66, RZ, 0x1f, R75 ;  /* 0x0000001fff427819 */ /* 0x002fe4000001144b */
.L_x_4639:
        /* <DEDUP_REMOVED lines=12> */
[----:B--2---:R-:W-:Y:S04]  /*06f0*/  STS.128 [R76.X16], R8 ;  /* 0x000000084c007388 */ /* 0x004fe8000000cc00 */
        /* <DEDUP_REMOVED lines=9> */
[----:B------:R-:W3:Y:S04]  /*0790*/  LDG.E.128 R44, [R12.64] ;  /* 0x000000040c2c7981 */ /* 0x000ee8000c1e1d00 */
[----:B0-----:R-:W4:Y:S04]  /*07a0*/  LDG.E.128 R16, [R12.64+0x200] ;  /* 0x000200040c107981 */ /* 0x001f28000c1e1d00 */
[----:B-1----:R-:W4:Y:S04]  /*07b0*/  LDG.E.128 R36, [R12.64+0x400] ;  /* 0x000400040c247981 */ /* 0x002f28000c1e1d00 */
[----:B--2---:R-:W2:Y:S01]  /*07c0*/  LDG.E.128 R40, [R12.64+0x600] ;  /* 0x000600040c287981 */ /* 0x004ea2000c1e1d00 */
[----:B------:R-:W-:Y:S01]  /*07d0*/  ULDC.U8 UR6, c[0x0][0x17e] ;  /* 0x00005f8000067ab9 */ /* 0x000fe20000000000 */
[----:B------:R-:W-:Y:S02]  /*07e0*/  BSSY B0, `(.L_x_4602) ;  /* 0x000003a000007945 */ /* 0x000fe40003800000 */
[----:B---3--:R-:W-:Y:S04]  /*07f0*/  STS.128 [R76.X16], R44 ;  /* 0x0000002c4c007388 */ /* 0x008fe8000000cc00 */
[----:B----4-:R-:W-:Y:S04]  /*0800*/  STS.128 [R76.X16+0x200], R16 ;  /* 0x000200104c007388 */ /* 0x010fe8000000cc00 */
[----:B------:R-:W-:Y:S04]  /*0810*/  STS.128 [R76.X16+0x400], R36 ;  /* 0x000400244c007388 */ /* 0x000fe8000000cc00 */
[----:B--2---:R-:W-:Y:S01]  /*0820*/  STS.128 [R76.X16+0x600], R40 ;  /* 0x000600284c007388 */ /* 0x004fe2000000cc00 */
        /* <DEDUP_REMOVED lines=53> */
.L_x_4603:
[----:B--234-:R-:W-:Y:S05]  /*0b80*/  BSYNC B0 ;  /* 0x0000000000007941 */ /* 0x01cfea0003800000 */
.L_x_4602:
        /* <DEDUP_REMOVED lines=37> */
.L_x_4605:
[----:B------:R-:W-:Y:S05]  /*0de0*/  BSYNC B0 ;  /* 0x0000000000007941 */ /* 0x000fea0003800000 */
.L_x_4604:
        /* <DEDUP_REMOVED lines=35> */
.L_x_4607:
[----:B------:R-:W-:Y:S05]  /*1020*/  BSYNC B0 ;  /* 0x0000000000007941 */ /* 0x000fea0003800000 */
.L_x_4606:
        /* <DEDUP_REMOVED lines=37> */
.L_x_4609:
[----:B------:R-:W-:Y:S05]  /*1280*/  BSYNC B0 ;  /* 0x0000000000007941 */ /* 0x000fea0003800000 */
.L_x_4608:
        /* <DEDUP_REMOVED lines=35> */
.L_x_4611:
[----:B------:R-:W-:Y:S05]  /*14c0*/  BSYNC B0 ;  /* 0x0000000000007941 */ /* 0x000fea0003800000 */
.L_x_4610:
        /* <DEDUP_REMOVED lines=37> */
.L_x_4613:
[----:B------:R-:W-:Y:S05]  /*1720*/  BSYNC B0 ;  /* 0x0000000000007941 */ /* 0x000fea0003800000 */
.L_x_4612:
        /* <DEDUP_REMOVED lines=35> */
.L_x_4615:
[----:B------:R-:W-:Y:S05]  /*1960*/  BSYNC B0 ;  /* 0x0000000000007941 */ /* 0x000fea0003800000 */
.L_x_4614:
        /* <DEDUP_REMOVED lines=37> */
.L_x_4617:
[----:B------:R-:W-:Y:S05]  /*1bc0*/  BSYNC B0 ;  /* 0x0000000000007941 */ /* 0x000fea0003800000 */
.L_x_4616:
        /* <DEDUP_REMOVED lines=35> */
.L_x_4619:
[----:B------:R-:W-:Y:S05]  /*1e00*/  BSYNC B0 ;  /* 0x0000000000007941 */ /* 0x000fea0003800000 */
.L_x_4618:
        /* <DEDUP_REMOVED lines=42> */
.L_x_4621:
[----:B------:R-:W-:Y:S05]  /*20b0*/  BSYNC B0 ;  /* 0x0000000000007941 */ /* 0x000fea0003800000 */
.L_x_4620:
        /* <DEDUP_REMOVED lines=33> */
.L_x_4623:
[----:B------:R-:W-:Y:S05]  /*22d0*/  BSYNC B0 ;  /* 0x0000000000007941 */ /* 0x000fea0003800000 */
.L_x_4622:
        /* <DEDUP_REMOVED lines=33> */
.L_x_4625:
[----:B------:R-:W-:Y:S05]  /*24f0*/  BSYNC B0 ;  /* 0x0000000000007941 */ /* 0x000fea0003800000 */
.L_x_4624:
        /* <DEDUP_REMOVED lines=33> */
.L_x_4627:
[----:B------:R-:W-:Y:S05]  /*2710*/  BSYNC B0 ;  /* 0x0000000000007941 */ /* 0x000fea0003800000 */
.L_x_4626:
        /* <DEDUP_REMOVED lines=33> */
.L_x_4629:
[----:B------:R-:W-:Y:S05]  /*2930*/  BSYNC B0 ;  /* 0x0000000000007941 */ /* 0x000fea0003800000 */
.L_x_4628:
        /* <DEDUP_REMOVED lines=33> */
.L_x_4631:
[----:B------:R-:W-:Y:S05]  /*2b50*/  BSYNC B0 ;  /* 0x0000000000007941 */ /* 0x000fea0003800000 */
.L_x_4630:
        /* <DEDUP_REMOVED lines=33> */
.L_x_4633:
[----:B------:R-:W-:Y:S05]  /*2d70*/  BSYNC B0 ;  /* 0x0000000000007941 */ /* 0x000fea0003800000 */
.L_x_4632:
        /* <DEDUP_REMOVED lines=38> */
.L_x_4637:
        /* <DEDUP_REMOVED lines=9> */
[----:B------:R0:W2:Y:S04]  /*3070*/  LDG.E.128 R36, [R20.64] ;  /* 0x0000000414247981 */ /* 0x0000a8000c1e1d00 */
[----:B------:R0:W3:Y:S04]  /*3080*/  LDG.E.128 R40, [R20.64+0x200] ;  /* 0x0002000414287981 */ /* 0x0000e8000c1e1d00 */
[----:B------:R0:W4:Y:S04]  /*3090*/  LDG.E.128 R44, [R20.64+0x400] ;  /* 0x00040004142c7981 */ /* 0x000128000c1e1d00 */
[----:B------:R0:W5:Y:S01]  /*30a0*/  LDG.E.128 R48, [R20.64+0x600] ;  /* 0x0006000414307981 */ /* 0x000162000c1e1d00 */
[----:B------:R-:W-:-:S04]  /*30b0*/  IMAD R24, R26, c[0x0][0x188], RZ ;  /* 0x000062001a187a24 */ /* 0x000fc800078e02ff */
[----:B------:R-:W-:Y:S01]  /*30c0*/  IMAD R25, R107, c[0x0][0x18c], R24 ;  /* 0x000063006b197a24 */ /* 0x000fe200078e0218 */
[----:B0-----:R-:W-:Y:S02]  /*30d0*/  MOV R20, R2 ;  /* 0x0000000200147202 */ /* 0x001fe40000000f00 */
[----:B------:R-:W-:-:S05]  /*30e0*/  MOV R21, R71 ;  /* 0x0000004700157202 */ /* 0x000fca0000000f00 */
        /* <DEDUP_REMOVED lines=23> */
[C---:B------:R-:W-:Y:S01]  /*3260*/  ISETP.NE.AND P2, PT, R76.reuse, 0x1f, PT ;  /* 0x0000001f4c00780c */ /* 0x040fe20003f45270 */
[----:B------:R-:W-:Y:S01]  /*3270*/  BSSY B0, `(.L_x_4635) ;  /* 0x000009e000007945 */ /* 0x000fe20003800000 */
[----:B------:R-:W-:Y:S01]  /*3280*/  ISETP.NE.AND P3, PT, R76, RZ, PT ;  /* 0x000000ff4c00720c */ /* 0x000fe20003f65270 */
[----:B------:R-:W0:Y:S04]  /*3290*/  LDS.128 R36, [R58] ;  /* 0x000000003a247984 */ /* 0x000e280000000c00 */
[----:B------:R-:W0:Y:S04]  /*32a0*/  LDS.128 R40, [R58+0x10] ;  /* 0x000010003a287984 */ /* 0x000e280000000c00 */
[----:B------:R-:W0:Y:S01]  /*32b0*/  LDS.128 R44, [R58+0x20] ;  /* 0x000020003a2c7984 */ /* 0x000e220000000c00 */
[----:B------:R-:W-:-:S03]  /*32c0*/  FMUL.FTZ R129, R129, 1.4426950216293334961 ;  /* 0x3fb8aa3b81817820 */ /* 0x000fc60000410000 */
[----:B------:R-:W0:Y:S01]  /*32d0*/  LDS.128 R48, [R58+0x30] ;  /* 0x000030003a307984 */ /* 0x000e220000000c00 */
[C---:B------:R-:W-:Y:S02]  /*32e0*/  FMUL.FTZ R109, R129.reuse, R56 ;  /* 0x00000038816d7220 */ /* 0x040fe40000410000 */
[C---:B------:R-:W-:Y:S01]  /*32f0*/  FMUL.FTZ R108, R129.reuse, R59 ;  /* 0x0000003b816c7220 */ /* 0x040fe20000410000 */
[----:B------:R-:W0:Y:S01]  /*3300*/  S2R R133, SR_TID.X ;  /* 0x0000000000857919 */ /* 0x000e220000002100 */
[C---:B------:R-:W-:Y:S02]  /*3310*/  FMUL.FTZ R110, R129.reuse, R57 ;  /* 0x00000039816e7220 */ /* 0x040fe40000410000 */
[----:B------:R-:W0:Y:S01]  /*3320*/  MUFU.EX2 R109, R109 ;  /* 0x0000006d006d7308 */ /* 0x000e220000000800 */
[C---:B------:R-:W-:Y:S02]  /*3330*/  FMUL.FTZ R111, R129.reuse, R54 ;  /* 0x00000036816f7220 */ /* 0x040fe40000410000 */
[----:B-1----:R-:W-:-:S02]  /*3340*/  FMUL.FTZ R112, R129, R55 ;  /* 0x0000003781707220 */ /* 0x002fc40000410000 */
[C---:B------:R-:W-:Y:S02]  /*3350*/  FMUL.FTZ R113, R129.reuse, R52 ;  /* 0x0000003481717220 */ /* 0x040fe40000410000 */
[C---:B------:R-:W-:Y:S01]  /*3360*/  FMUL.FTZ R114, R129.reuse, R53 ;  /* 0x0000003581727220 */ /* 0x040fe20000410000 */
[----:B------:R-:W1:Y:S01]  /*3370*/  MUFU.EX2 R108, R108 ;  /* 0x0000006c006c7308 */ /* 0x000e620000000800 */
[C---:B------:R-:W-:Y:S02]  /*3380*/  FMUL.FTZ R115, R129.reuse, R0 ;  /* 0x0000000081737220 */ /* 0x040fe40000410000 */
[C---:B------:R-:W-:Y:S02]  /*3390*/  FMUL.FTZ R116, R129.reuse, R83 ;  /* 0x0000005381747220 */ /* 0x040fe40000410000 */
[C---:B------:R-:W-:Y:S02]  /*33a0*/  FMUL.FTZ R117, R129.reuse, R82 ;  /* 0x0000005281757220 */ /* 0x040fe40000410000 */
[C---:B------:R-:W-:Y:S01]  /*33b0*/  FMUL.FTZ R119, R129.reuse, R85 ;  /* 0x0000005581777220 */ /* 0x040fe20000410000 */
[----:B------:R-:W0:Y:S01]  /*33c0*/  MUFU.EX2 R110, R110 ;  /* 0x0000006e006e7308 */ /* 0x000e220000000800 */
[----:B------:R-:W-:-:S02]  /*33d0*/  FMUL.FTZ R123, R129, R84 ;  /* 0x00000054817b7220 */ /* 0x000fc40000410000 */
[----:B------:R-:W-:Y:S02]  /*33e0*/  FMUL.FTZ R124, R129, R87 ;  /* 0x00000057817c7220 */ /* 0x000fe40000410000 */
[----:B0-----:R-:W-:Y:S02]  /*33f0*/  FMUL.FTZ R118, R93, R36 ;  /* 0x000000245d767220 */ /* 0x001fe40000410000 */
[----:B------:R-:W-:Y:S01]  /*3400*/  FMUL.FTZ R120, R90, R37 ;  /* 0x000000255a787220 */ /* 0x000fe20000410000 */
[----:B------:R-:W0:Y:S01]  /*3410*/  MUFU.EX2 R111, R111 ;  /* 0x0000006f006f7308 */ /* 0x000e220000000800 */
[----:B------:R-:W-:Y:S02]  /*3420*/  FMUL.FTZ R121, R91, R38 ;  /* 0x000000265b797220 */ /* 0x000fe40000410000 */
[-C--:B------:R-:W-:Y:S02]  /*3430*/  FFMA.FTZ R36, R118, R109.reuse, R120 ;  /* 0x0000006d76247223 */ /* 0x080fe40000010078 */
[----:B-1----:R-:W-:-:S02]  /*3440*/  FMUL.FTZ R37, R108, R109 ;  /* 0x0000006d6c257220 */ /* 0x002fc40000410000 */
[----:B------:R-:W-:Y:S01]  /*3450*/  FMUL.FTZ R122, R92, R39 ;  /* 0x000000275c7a7220 */ /* 0x000fe20000410000 */
[----:B------:R-:W1:Y:S01]  /*3460*/  MUFU.EX2 R112, R112 ;  /* 0x0000007000707308 */ /* 0x000e620000000800 */
[C---:B------:R-:W-:Y:S02]  /*3470*/  FFMA.FTZ R38, R110.reuse, R36, R121 ;  /* 0x000000246e267223 */ /* 0x040fe40000010079 */
[----:B------:R-:W-:Y:S02]  /*3480*/  FMUL.FTZ R36, R110, R37 ;  /* 0x000000256e247220 */ /* 0x000fe40000410000 */
[----:B------:R-:W-:Y:S02]  /*3490*/  FMUL.FTZ R125, R97, R40 ;  /* 0x00000028617d7220 */ /* 0x000fe40000410000 */
[----:B------:R-:W-:Y:S01]  /*34a0*/  FMUL.FTZ R126, R94, R41 ;  /* 0x000000295e7e7220 */ /* 0x000fe20000410000 */
[----:B------:R-:W1:Y:S01]  /*34b0*/  MUFU.EX2 R113, R113 ;  /* 0x0000007100717308 */ /* 0x000e620000000800 */
[----:B0-----:R-:W-:-:S02]  /*34c0*/  FFMA.FTZ R38, R111, R38, R122 ;  /* 0x000000266f267223 */ /* 0x001fc4000001007a */
[----:B------:R-:W-:Y:S02]  /*34d0*/  FMUL.FTZ R37, R111, R36 ;  /* 0x000000246f257220 */ /* 0x000fe40000410000 */
[----:B------:R-:W-:Y:S02]  /*34e0*/  FMUL.FTZ R127, R95, R42 ;  /* 0x0000002a5f7f7220 */ /* 0x000fe40000410000 */
[----:B------:R-:W-:Y:S01]  /*34f0*/  FMUL.FTZ R128, R96, R43 ;  /* 0x0000002b60807220 */ /* 0x000fe20000410000 */
[----:B------:R-:W0:Y:S01]  /*3500*/  MUFU.EX2 R114, R114 ;  /* 0x0000007200727308 */ /* 0x000e220000000800 */
[C---:B-1----:R-:W-:Y:S02]  /*3510*/  FFMA.FTZ R38, R112.reuse, R38, R125 ;  /* 0x0000002670267223 */ /* 0x042fe4000001007d */
[----:B------:R-:W-:Y:S02]  /*3520*/  FMUL.FTZ R36, R112, R37 ;  /* 0x0000002570247220 */ /* 0x000fe40000410000 */
[----:B------:R-:W-:-:S02]  /*3530*/  FMUL.FTZ R43, R101, R44 ;  /* 0x0000002c652b7220 */ /* 0x000fc40000410000 */
        /* <DEDUP_REMOVED lines=24> */
[----:B------:R-:W-:-:S03]  /*36c0*/  FMUL.FTZ R48, R106, R51 ;  /* 0x000000336a307220 */ /* 0x000fc60000410000 */
[----:B------:R-:W0:Y:S01]  /*36d0*/  MUFU.EX2 R124, R124 ;  /* 0x0000007c007c7308 */ /* 0x000e220000000800 */
[C---:B-1----:R-:W-:Y:S02]  /*36e0*/  FFMA.FTZ R38, R119.reuse, R38, R46 ;  /* 0x0000002677267223 */ /* 0x042fe4000001002e */
[----:B------:R-:W-:-:S05]  /*36f0*/  FMUL.FTZ R36, R119, R36 ;  /* 0x0000002477247220 */ /* 0x000fca0000410000 */
[----:B------:R-:W1:Y:S01]  /*3700*/  MUFU.EX2 R42, R42 ;  /* 0x0000002a002a7308 */ /* 0x000e620000000800 */
[C---:B------:R-:W-:Y:S02]  /*3710*/  FFMA.FTZ R38, R123.reuse, R38, R132 ;  /* 0x000000267b267223 */ /* 0x040fe40000010084 */
[----:B------:R-:W-:-:S05]  /*3720*/  FMUL.FTZ R37, R123, R36 ;  /* 0x000000247b257220 */ /* 0x000fca0000410000 */
[----:B------:R-:W1:Y:S01]  /*3730*/  MUFU.EX2 R44, R44 ;  /* 0x0000002c002c7308 */ /* 0x000e620000000800 */
[C---:B0-----:R-:W-:Y:S02]  /*3740*/  FFMA.FTZ R38, R124.reuse, R38, R47 ;  /* 0x000000267c267223 */ /* 0x041fe4000001002f */
[----:B------:R-:W-:-:S05]  /*3750*/  FMUL.FTZ R37, R124, R37 ;  /* 0x000000257c257220 */ /* 0x000fca0000410000 */
[----:B------:R-:W0:Y:S01]  /*3760*/  MUFU.EX2 R45, R45 ;  /* 0x0000002d002d7308 */ /* 0x000e220000000800 */
[C---:B-1----:R-:W-:Y:S02]  /*3770*/  FFMA.FTZ R38, R42.reuse, R38, R49 ;  /* 0x000000262a267223 */ /* 0x042fe40000010031 */
[----:B------:R-:W-:Y:S02]  /*3780*/  FMUL.FTZ R37, R42, R37 ;  /* 0x000000252a257220 */ /* 0x000fe40000410000 */
[C---:B------:R-:W-:Y:S02]  /*3790*/  FFMA.FTZ R38, R44.reuse, R38, R129 ;  /* 0x000000262c267223 */ /* 0x040fe40000010081 */
[----:B------:R-:W-:Y:S02]  /*37a0*/  FMUL.FTZ R36, R44, R37 ;  /* 0x000000252c247220 */ /* 0x000fe40000410000 */
[C---:B0-----:R-:W-:Y:S02]  /*37b0*/  FFMA.FTZ R37, R45.reuse, R38, R48 ;  /* 0x000000262d257223 */ /* 0x041fe40000010030 */
        /* <DEDUP_REMOVED lines=14> */
[----:B------:R-:W-:Y:S01]  /*38a0*/  MOV R38, 0x3f800000 ;  /* 0x3f80000000267802 */ /* 0x000fe20000000f00 */
[----:B-1----:R-:W-:-:S03]  /*38b0*/  @P1 FMUL.FTZ R36, R36, R39 ;  /* 0x0000002724241220 */ /* 0x002fc60000410000 */
[----:B------:R-:W0:Y:S01]  /*38c0*/  SHFL.UP PT, R40, R37, 0x8, RZ ;  /* 0x0500000025287989 */ /* 0x000e2200000e00ff */
[----:B------:R-:W-:Y:S02]  /*38d0*/  ISETP.GE.AND P1, PT, R76, 0x8, PT ;  /* 0x000000084c00780c */ /* 0x000fe40003f26270 */
[----:B------:R-:W-:Y:S01]  /*38e0*/  MOV R39, RZ ;  /* 0x000000ff00277202 */ /* 0x000fe20000000f00 */
[----:B------:R-:W1:Y:S10]  /*38f0*/  SHFL.UP PT, R41, R36, 0x8, RZ ;  /* 0x0500000024297989 */ /* 0x000e7400000e00ff */
[----:B0-----:R-:W-:-:S02]  /*3900*/  @P1 FFMA.FTZ R37, R36, R40, R37 ;  /* 0x0000002824251223 */ /* 0x001fc40000010025 */
[----:B-1----:R-:W-:Y:S01]  /*3910*/  @P1 FMUL.FTZ R36, R36, R41 ;  /* 0x0000002924241220 */ /* 0x002fe20000410000 */
[----:B------:R-:W-:Y:S01]  /*3920*/  ISETP.GE.AND P1, PT, R76, 0x10, PT ;  /* 0x000000104c00780c */ /* 0x000fe20003f26270 */
[----:B--2---:R-:W-:Y:S04]  /*3930*/  STS.128 [R76.X16+0x840], R20 ;  /* 0x000840144c007388 */ /* 0x004fe8000000cc00 */
[----:B------:R-:W0:Y:S04]  /*3940*/  SHFL.UP PT, R20, R37, 0x10, RZ ;  /* 0x0600000025147989 */ /* 0x000e2800000e00ff */
[----:B------:R-:W1:Y:S04]  /*3950*/  SHFL.UP PT, R21, R36, 0x10, RZ ;  /* 0x0600000024157989 */ /* 0x000e6800000e00ff */
[----:B---3--:R-:W-:Y:S04]  /*3960*/  STS.128 [R76.X16+0xa40], R24 ;  /* 0x000a40184c007388 */ /* 0x008fe8000000cc00 */
[----:B----4-:R-:W-:Y:S04]  /*3970*/  STS.128 [R76.X16+0xc40], R28 ;  /* 0x000c401c4c007388 */ /* 0x010fe8000000cc00 */
[----:B-----5:R-:W-:Y:S01]  /*3980*/  STS.128 [R76.X16+0xe40], R32 ;  /* 0x000e40204c007388 */ /* 0x020fe2000000cc00 */
[----:B------:R-:W-:-:S06]  /*3990*/  NOP ;  /* 0x0000000000007918 */ /* 0x000fcc0000000000 */
[----:B------:R-:W2:Y:S01]  /*39a0*/  @!P0 LDS.64 R38, [R107.X8+0x10a0] ;  /* 0x0010a0006b268984 */ /* 0x000ea20000008a00 */
[----:B0-----:R-:W-:-:S03]  /*39b0*/  @P1 FFMA.FTZ R37, R36, R20, R37 ;  /* 0x0000001424251223 */ /* 0x001fc60000010025 */
[----:B------:R-:W-:Y:S01]  /*39c0*/  LDS.128 R24, [R58+0x850] ;  /* 0x000850003a187984 */ /* 0x000fe20000000c00 */
[----:B-1----:R-:W-:Y:S01]  /*39d0*/  @P1 FMUL.FTZ R36, R36, R21 ;  /* 0x0000001524241220 */ /* 0x002fe20000410000 */
[----:B------:R-:W-:Y:S02]  /*39e0*/  ISETP.NE.AND P1, PT, R133, RZ, PT ;  /* 0x000000ff8500720c */ /* 0x000fe40003f25270 */
[----:B------:R-:W-:Y:S04]  /*39f0*/  LDS.128 R20, [R58+0x840] ;  /* 0x000840003a147984 */ /* 0x000fe80000000c00 */
[----:B------:R-:W-:Y:S04]  /*3a00*/  LDS.128 R28, [R58+0x860] ;  /* 0x000860003a1c7984 */ /* 0x000fe80000000c00 */
[----:B------:R-:W-:Y:S04]  /*3a10*/  LDS.128 R32, [R58+0x870] ;  /* 0x000870003a207984 */ /* 0x000fe80000000c00 */
[----:B------:R-:W-:Y:S04]  /*3a20*/  @!P2 STS.64 [0x1080], R36 ;  /* 0x00108024ff00a388 */ /* 0x000fe80000000a00 */
[----:B------:R-:W-:Y:S06]  /*3a30*/  BAR.SYNC.DEFER_BLOCKING 0x0 ;  /* 0x0000000000007b1d */ /* 0x000fec0000010000 */
[----:B------:R-:W0:Y:S04]  /*3a40*/  SHFL.UP PT, R131, R37, 0x1, RZ ;  /* 0x0420000025837989 */ /* 0x000e2800000e00ff */
[----:B------:R-:W1:Y:S04]  /*3a50*/  SHFL.UP PT, R50, R36, 0x1, RZ ;  /* 0x0420000024327989 */ /* 0x000e6800000e00ff */
[----:B--2---:R-:W-:Y:S04]  /*3a60*/  @!P3 STS.64 [0x1090], R38 ;  /* 0x00109026ff00b388 */ /* 0x004fe80000000a00 */
[----:B------:R-:W2:Y:S01]  /*3a70*/  LDS.64 R40, [0x1080] ;  /* 0x00108000ff287984 */ /* 0x000ea20000000a00 */
[----:B0-----:R-:W-:-:S03]  /*3a80*/  @!P3 MOV R131, R39 ;  /* 0x000000270083b202 */ /* 0x001fc60000000f00 */
[----:B------:R-:W-:Y:S01]  /*3a90*/  BAR.SYNC.DEFER_BLOCKING 0x0 ;  /* 0x0000000000007b1d */ /* 0x000fe20000010000 */
[----:B-1----:R-:W-:-:S05]  /*3aa0*/  @!P3 MOV R50, R38 ;  /* 0x000000260032b202 */ /* 0x002fca0000000f00 */
[----:B------:R-:W0:Y:S01]  /*3ab0*/  LDS R51, [0x1094] ;  /* 0x00109400ff337984 */ /* 0x000e220000000800 */
[C---:B--2---:R-:W-:Y:S02]  /*3ac0*/  FFMA.FTZ R41, R40.reuse, R39, R41 ;  /* 0x0000002728297223 */ /* 0x044fe40000010029 */
[----:B------:R-:W-:Y:S02]  /*3ad0*/  FMUL.FTZ R40, R40, R38 ;  /* 0x0000002628287220 */ /* 0x000fe40000410000 */
[----:B0-----:R-:W-:Y:S01]  /*3ae0*/  @P1 FFMA.FTZ R131, R51, R50, R131 ;  /* 0x0000003233831223 */ /* 0x001fe20000010083 */
        /* <DEDUP_REMOVED lines=22> */
.L_x_4636:
[----:B------:R-:W-:Y:S05]  /*3c50*/  BSYNC B0 ;  /* 0x0000000000007941 */ /* 0x000fea0003800000 */
.L_x_4635:
[----:B0-----:R-:W-:Y:S01]  /*3c60*/  IADD3 R107, R107, 0x1, RZ ;  /* 0x000000016b6b7810 */ /* 0x001fe20007ffe0ff */
        /* <DEDUP_REMOVED lines=22> */
.L_x_4634:
[----:B------:R-:W-:Y:S01]  /*3dd0*/  BAR.SYNC.DEFER_BLOCKING 0x0 ;  /* 0x0000000000007b1d */ /* 0x000fe20000010000 */
[----:B------:R-:W-:Y:S01]  /*3de0*/  SHF.L.U32 R20, R74, 0x9, RZ ;  /* 0x000000094a147819 */ /* 0x000fe200000006ff */
[----:B------:R-:W-:Y:S01]  /*3df0*/  IMAD R0, R102, c[0x0][0x200], RZ ;  /* 0x0000800066007a24 */ /* 0x000fe200078e02ff */
[----:B------:R-:W-:Y:S02]  /*3e00*/  IADD3 R74, R74, 0x1, RZ ;  /* 0x000000014a4a7810 */ /* 0x000fe40007ffe0ff */
[----:B------:R-:W-:Y:S02]  /*3e10*/  SHF.R.S32.HI R21, RZ, 0x1f, R20 ;  /* 0x0000001fff157819 */ /* 0x000fe40000011414 */
[----:B------:R-:W-:-:S02]  /*3e20*/  IADD3 R65, P1, R65, 0x800, RZ ;  /* 0x0000080041417810 */ /* 0x000fc40007f3e0ff */
[----:B------:R-:W-:Y:S02]  /*3e30*/  IADD3 R64, P2, R64, 0x800, RZ ;  /* 0x0000080040407810 */ /* 0x000fe40007f5e0ff */
[----:B------:R-:W-:Y:S02]  /*3e40*/  IADD3 R70, P3, R70, 0x800, RZ ;  /* 0x0000080046467810 */ /* 0x000fe40007f7e0ff */
[----:B------:R-:W-:Y:S02]  /*3e50*/  IADD3 R68, P4, R68, 0x800, RZ ;  /* 0x0000080044447810 */ /* 0x000fe40007f9e0ff */
[----:B------:R-:W-:Y:S02]  /*3e60*/  IADD3.X R63, RZ, R63, RZ, P1, !PT ;  /* 0x0000003fff3f7210 */ /* 0x000fe40000ffe4ff */
        /* <DEDUP_REMOVED lines=9> */
[C---:B0-----:R-:W-:Y:S02]  /*3f00*/  IMAD R17, R77.reuse, c[0x0][0x204], R0 ;  /* 0x000081004d117a24 */ /* 0x041fe400078e0200 */
[----:B-1----:R-:W-:Y:S01]  /*3f10*/  IMAD.WIDE.U32 R4, R77, c[0x0][0x200], R20 ;  /* 0x000080004d047a25 */ /* 0x002fe200078e0014 */
[----:B------:R-:W0:Y:S03]  /*3f20*/  LDS.128 R28, [R76.X16+0x200] ;  /* 0x000200004c1c7984 */ /* 0x000e26000000cc00 */
[----:B------:R-:W-:Y:S01]  /*3f30*/  IMAD R0, R80, c[0x0][0x208], RZ ;  /* 0x0000820050007a24 */ /* 0x000fe200078e02ff */
[----:B------:R-:W1:Y:S01]  /*3f40*/  LDS.128 R32, [R76.X16+0x400] ;  /* 0x000400004c207984 */ /* 0x000e62000000cc00 */
[----:B------:R-:W-:Y:S02]  /*3f50*/  IADD3 R5, R5, R17, RZ ;  /* 0x0000001105057210 */ /* 0x000fe40007ffe0ff */
[C---:B------:R-:W-:Y:S01]  /*3f60*/  IMAD R7, R81.reuse, c[0x0][0x20c], R0 ;  /* 0x0000830051077a24 */ /* 0x040fe200078e0200 */
[----:B------:R-:W3:Y:S02]  /*3f70*/  LDS.128 R36, [R76.X16+0x600] ;  /* 0x000600004c247984 */ /* 0x000ee4000000cc00 */
        /* <DEDUP_REMOVED lines=9> */
[----:B-1----:R2:W-:Y:S04]  /*4010*/  STG.E.128 [R4.64+0x400], R32 ;  /* 0x0004002004007986 */ /* 0x0025e8000c101d04 */
[----:B---3--:R2:W-:Y:S01]  /*4020*/  STG.E.128 [R4.64+0x600], R36 ;  /* 0x0006002404007986 */ /* 0x0085e2000c101d04 */
[----:B------:R-:W-:Y:S01]  /*4030*/  @P0 CALL.REL.NOINC `(.L_x_4638) ;  /* 0x0000001000000944 */ /* 0x000fe20003c00000 */
[----:B------:R-:W-:Y:S05]  /*4040*/  BRA `(.L_x_4639) ;  /* 0xffffc5e000007947 */ /* 0x000fea000383ffff */
.L_x_4638:
[----:B------:R-:W-:Y:S05]  /*4050*/  EXIT ;  /* 0x000000000000794d */ /* 0x000fea0003800000 */
.L_x_4640:
        /* <DEDUP_REMOVED lines=10> */
.L_x_5446:


//--------------------- .text._Z25selective_scan_fwd_kernelI32Selective_Scan_fwd_kernel_traitsILi32ELi16ELi1ELb1ELb1ELb1ELb1EffEEv13SSMParamsBase --------------------------
	.section	.text._Z25selective_scan_fwd_kernelI32Selective_Scan_fwd_kernel_traitsILi32ELi16ELi1ELb1ELb1ELb1ELb1EffEEv13SSMParamsBase,"ax",@progbits
	.sectioninfo	@"SHI_REGISTERS=136"
	.align	128
        .global         _Z25selective_scan_fwd_kernelI32Selective_Scan_fwd_kernel_traitsILi32ELi16ELi1ELb1ELb1ELb1ELb1EffEEv13SSMParamsBase
        .type           _Z25selective_scan_fwd_kernelI32Selective_Scan_fwd_kernel_traitsILi32ELi16ELi1ELb1ELb1ELb1ELb1EffEEv13SSMParamsBase,@function
        .size           _Z25selective_scan_fwd_kernelI32Selective_Scan_fwd_kernel_traitsILi32ELi16ELi1ELb1ELb1ELb1ELb1EffEEv13SSMParamsBase,(.L_x_5447 - _Z25selective_scan_fwd_kernelI32Selective_Scan_fwd_kernel_traitsILi32ELi16ELi1ELb1ELb1ELb1ELb1EffEEv13SSMParamsBase)
        .other          _Z25selective_scan_fwd_kernelI32Selective_Scan_fwd_kernel_traitsILi32ELi16ELi1ELb1ELb1ELb1ELb1EffEEv13SSMParamsBase,@"STO_CUDA_ENTRY STV_DEFAULT"
_Z25selective_scan_fwd_kernelI32Selective_Scan_fwd_kernel_traitsILi32ELi16ELi1ELb1ELb1ELb1ELb1EffEEv13SSMParamsBase:
.text._Z25selective_scan_fwd_kernelI32Selective_Scan_fwd_kernel_traitsILi32ELi16ELi1ELb1ELb1ELb1ELb1EffEEv13SSMParamsBase:
        /* <DEDUP_REMOVED lines=99> */
.L_x_4678:
        /* <DEDUP_REMOVED lines=85> */
.L_x_4642:
[----:B--234-:R-:W-:Y:S05]  /*0b80*/  BSYNC B0 ;  /* 0x0000000000007941 */ /* 0x01cfea0003800000 */
.L_x_4641:
        /* <DEDUP_REMOVED lines=37> */
.L_x_4644:
[----:B------:R-:W-:Y:S05]  /*0de0*/  BSYNC B0 ;  /* 0x0000000000007941 */ /* 0x000fea0003800000 */
.L_x_4643:
        /* <DEDUP_REMOVED lines=35> */
.L_x_4646:
[----:B------:R-:W-:Y:S05]  /*1020*/  BSYNC B0 ;  /* 0x0000000000007941 */ /* 0x000fea0003800000 */
.L_x_4645:
        /* <DEDUP_REMOVED lines=37> */
.L_x_4648:
[----:B------:R-:W-:Y:S05]  /*1280*/  BSYNC B0 ;  /* 0x0000000000007941 */ /* 0x000fea0003800000 */
.L_x_4647:
        /* <DEDUP_REMOVED lines=35> */
.L_x_4650:
[----:B------:R-:W-:Y:S05]  /*14c0*/  BSYNC B0 ;  /* 0x0000000000007941 */ /* 0x000fea0003800000 */
.L_x_4649:
        /* <DEDUP_REMOVED lines=37> */
.L_x_4652:
[----:B------:R-:W-:Y:S05]  /*1720*/  BSYNC B0 ;  /* 0x0000000000007941 */ /* 0x000fea0003800000 */
.L_x_4651:
        /* <DEDUP_REMOVED lines=35> */
.L_x_4654:
[----:B------:R-:W-:Y:S05]  /*1960*/  BSYNC B0 ;  /* 0x0000000000007941 */ /* 0x000fea0003800000 */
.L_x_4653:
        /* <DEDUP_REMOVED lines=37> */
.L_x_4656:
[----:B------:R-:W-:Y:S05]  /*1bc0*/  BSYNC B0 ;  /* 0x0000000000007941 */ /* 0x000fea0003800000 */
.L_x_4655:
        /* <DEDUP_REMOVED lines=35> */
.L_x_4658:
[----:B------:R-:W-:Y:S05]  /*1e00*/  BSYNC B0 ;  /* 0x0000000000007941 */ /* 0x000fea0003800000 */
.L_x_4657:
        /* <DEDUP_REMOVED lines=42> */
.L_x_4660:
[----:B------:R-:W-:Y:S05]  /*20b0*/  BSYNC B0 ;  /* 0x0000000000007941 */ /* 0x000fea0003800000 */
.L_x_4659:
        /* <DEDUP_REMOVED lines=33> */
.L_x_4662:
[----:B------:R-:W-:Y:S05]  /*22d0*/  BSYNC B0 ;  /* 0x0000000000007941 */ /* 0x000fea0003800000 */
.L_x_4661:
        /* <DEDUP_REMOVED lines=33> */
.L_x_4664:
[----:B------:R-:W-:Y:S05]  /*24f0*/  BSYNC B0 ;  /* 0x0000000000007941 */ /* 0x000fea0003800000 */
.L_x_4663:
        /* <DEDUP_REMOVED lines=33> */
.L_x_4666:
[----:B------:R-:W-:Y:S05]  /*2710*/  BSYNC B0 ;  /* 0x0000000000007941 */ /* 0x000fea0003800000 */
.L_x_4665:
        /* <DEDUP_REMOVED lines=33> */
.L_x_4668:
[----:B------:R-:W-:Y:S05]  /*2930*/  BSYNC B0 ;  /* 0x0000000000007941 */ /* 0x000fea0003800000 */
.L_x_4667:
        /* <DEDUP_REMOVED lines=33> */
.L_x_4670:
[----:B------:R-:W-:Y:S05]  /*2b50*/  BSYNC B0 ;  /* 0x0000000000007941 */ /* 0x000fea0003800000 */
.L_x_4669:
        /* <DEDUP_REMOVED lines=33> */
.L_x_4672:
[----:B------:R-:W-:Y:S05]  /*2d70*/  BSYNC B0 ;  /* 0x0000000000007941 */ /* 0x000fea0003800000 */
.L_x_4671:
        /* <DEDUP_REMOVED lines=38> */
.L_x_4676:
        /* <DEDUP_REMOVED lines=199> */
.L_x_4675:
[----:B------:R-:W-:Y:S05]  /*3c50*/  BSYNC B0 ;  /* 0x0000000000007941 */ /* 0x000fea0003800000 */
.L_x_4674:
        /* <DEDUP_REMOVED lines=23> */
.L_x_4673:
[----:B------:R-:W-:Y:S01]  /*3dd0*/  BAR.SYNC.DEFER_BLOCKING 0x0 ;  /* 0x0000000000007b1d */ /* 0x000fe20000010000 */
[----:B------:R-:W-:Y:S01]  /*3de0*/  SHF.L.U32 R36, R74, 0x9, RZ ;  /* 0x000000094a247819 */ /* 0x000fe200000006ff */
[C---:B------:R-:W-:Y:S02]  /*3df0*/  IMAD R0, R102.reuse, c[0x0][0x200], RZ ;  /* 0x0000800066007a24 */ /* 0x040fe400078e02ff */
        /* <DEDUP_REMOVED lines=10> */
[C---:B------:R-:W-:Y:S01]  /*3ea0*/  IMAD R43, R81.reuse, c[0x0][0x20c], R0 ;  /* 0x00008300512b7a24 */ /* 0x040fe200078e0200 */
[----:B------:R-:W-:Y:S01]  /*3eb0*/  STS.128 [R58], R16 ;  /* 0x000000103a007388 */ /* 0x000fe20000000c00 */
[----:B------:R-:W-:-:S03]  /*3ec0*/  IMAD.WIDE.U32 R38, R81, c[0x0][0x208], R38 ;  /* 0x0000820051267a25 */ /* 0x000fc600078e0026 */
[----:B------:R-:W-:Y:S01]  /*3ed0*/  STS.128 [R58+0x10], R4 ;  /* 0x000010043a007388 */ /* 0x000fe20000000c00 */
[----:B------:R-:W-:Y:S01]  /*3ee0*/  IMAD R45, R81, c[0x0][0x1fc], R42 ;  /* 0x00007f00512d7a24 */ /* 0x000fe200078e022a */
[----:B------:R-:W-:Y:S01]  /*3ef0*/  IADD3 R39, R39, R43, RZ ;  /* 0x0000002b27277210 */ /* 0x000fe20007ffe0ff */
[----:B------:R-:W-:Y:S01]  /*3f00*/  IMAD.WIDE.U32 R40, R81, c[0x0][0x1f8], R40 ;  /* 0x00007e0051287a25 */ /* 0x000fe200078e0028 */
[----:B------:R-:W-:Y:S01]  /*3f10*/  STS.128 [R58+0x20], R8 ;  /* 0x000020083a007388 */ /* 0x000fe20000000c00 */
[----:B------:R-:W-:-:S03]  /*3f20*/  LEA R42, P0, R38, c[0x0][0x258], 0x2 ;  /* 0x00009600262a7a11 */ /* 0x000fc600078010ff */
[----:B------:R-:W-:Y:S01]  /*3f30*/  STS.128 [R58+0x30], R12 ;  /* 0x0000300c3a007388 */ /* 0x000fe20000000c00 */
[----:B------:R-:W-:-:S06]  /*3f40*/  NOP ;  /* 0x0000000000007918 */ /* 0x000fcc0000000000 */
[----:B------:R-:W0:Y:S01]  /*3f50*/  LDS.128 R32, [R76.X16] ;  /* 0x000000004c207984 */ /* 0x000e22000000cc00 */
[----:B------:R-:W-:Y:S02]  /*3f60*/  LEA.HI.X R39, R38, c[0x0][0x25c], R39, 0x2, P0 ;  /* 0x0000970026277a11 */ /* 0x000fe400000f1427 */
[----:B------:R-:W-:Y:S01]  /*3f70*/  IADD3 R38, P0, R42, R61, RZ ;  /* 0x0000003d2a267210 */ /* 0x000fe20007f1e0ff */
[----:B------:R-:W1:Y:S01]  /*3f80*/  LDS.128 R28, [R76.X16+0x200] ;  /* 0x000200004c1c7984 */ /* 0x000e62000000cc00 */
[----:B------:R-:W-:Y:S02]  /*3f90*/  IADD3 R41, R41, R45, RZ ;  /* 0x0000002d29297210 */ /* 0x000fe40007ffe0ff */
[----:B------:R-:W-:Y:S01]  /*3fa0*/  IADD3.X R39, R39, R60, RZ, P0, !PT ;  /* 0x0000003c27277210 */ /* 0x000fe200007fe4ff */
[----:B------:R-:W2:Y:S01]  /*3fb0*/  LDS.128 R24, [R76.X16+0x400] ;  /* 0x000400004c187984 */ /* 0x000ea2000000cc00 */
[----:B------:R-:W-:-:S03]  /*3fc0*/  LEA R0, P1, R40, c[0x0][0x268], 0x2 ;  /* 0x00009a0028007a11 */ /* 0x000fc600078210ff */
[----:B------:R-:W3:Y:S01]  /*3fd0*/  LDS.128 R20, [R76.X16+0x600] ;  /* 0x000600004c147984 */ /* 0x000ee2000000cc00 */
[----:B------:R-:W-:Y:S02]  /*3fe0*/  LEA.HI.X R41, R40, c[0x0][0x26c], R41, 0x2, P1 ;  /* 0x00009b0028297a11 */ /* 0x000fe400008f1429 */
        /* <DEDUP_REMOVED lines=129> */
[----:B------:R-:W-:Y:S01]  /*4800*/  STS.128 [R58], R16 ;  /* 0x000000103a007388 */ /* 0x000fe20000000c00 */
[----:B------:R-:W-:-:S03]  /*4810*/  IMAD R0, R80, c[0x0][0x218], RZ ;  /* 0x0000860050007a24 */ /* 0x000fc600078e02ff */
[----:B------:R0:W-:Y:S01]  /*4820*/  STS.128 [R58+0x10], R4 ;  /* 0x000010043a007388 */ /* 0x0001e20000000c00 */
[----:B------:R-:W-:-:S03]  /*4830*/  IADD3 R37, R37, R39, RZ ;  /* 0x0000002725257210 */ /* 0x000fc60007ffe0ff */
[----:B------:R-:W-:Y:S04]  /*4840*/  STS.128 [R58+0x20], R8 ;  /* 0x000020083a007388 */ /* 0x000fe80000000c00 */
[----:B------:R-:W-:Y:S01]  /*4850*/  STS.128 [R58+0x30], R12 ;  /* 0x0000300c3a007388 */ /* 0x000fe20000000c00 */
[----:B------:R-:W-:-:S06]  /*4860*/  NOP ;  /* 0x0000000000007918 */ /* 0x000fcc0000000000 */
[----:B------:R-:W1:Y:S01]  /*4870*/  LDS.128 R20, [R76.X16] ;  /* 0x000000004c147984 */ /* 0x000e62000000cc00 */
[C---:B0-----:R-:W-:Y:S02]  /*4880*/  IMAD R7, R81.reuse, c[0x0][0x21c], R0 ;  /* 0x0000870051077a24 */ /* 0x041fe400078e0200 */
[----:B------:R-:W-:Y:S01]  /*4890*/  IMAD.WIDE.U32 R4, R81, c[0x0][0x218], R36 ;  /* 0x0000860051047a25 */ /* 0x000fe200078e0024 */
[----:B------:R-:W0:Y:S04]  /*48a0*/  LDS.128 R24, [R76.X16+0x200] ;  /* 0x000200004c187984 */ /* 0x000e28000000cc00 */
[----:B------:R-:W2:Y:S01]  /*48b0*/  LDS.128 R28, [R76.X16+0x400] ;  /* 0x000400004c1c7984 */ /* 0x000ea2000000cc00 */
[----:B------:R-:W-:Y:S02]  /*48c0*/  IADD3 R5, R5, R7, RZ ;  /* 0x0000000705057210 */ /* 0x000fe40007ffe0ff */
[C---:B------:R-:W-:Y:S01]  /*48d0*/  LEA R0, P0, R4.reuse, c[0x0][0x270], 0x2 ;  /* 0x00009c0004007a11 */ /* 0x040fe200078010ff */
[----:B------:R-:W3:Y:S03]  /*48e0*/  LDS.128 R32, [R76.X16+0x600] ;  /* 0x000600004c207984 */ /* 0x000ee6000000cc00 */
[----:B------:R-:W-:-:S02]  /*48f0*/  LEA.HI.X R5, R4, c[0x0][0x274], R5, 0x2, P0 ;  /* 0x00009d0004057a11 */ /* 0x000fc400000f1405 */
        /* <DEDUP_REMOVED lines=9> */
.L_x_4677:
[----:B------:R-:W-:Y:S05]  /*4990*/  EXIT ;  /* 0x000000000000794d */ /* 0x000fea0003800000 */
.L_x_4679:
        /* <DEDUP_REMOVED lines=14> */
.L_x_5447:


//--------------------- .text._Z25selective_scan_fwd_kernelI32Selective_Scan_fwd_kernel_traitsILi32ELi8ELi1ELb0ELb0ELb0ELb0EffEEv13SSMParamsBase --------------------------
	.section	.text._Z25selective_scan_fwd_kernelI32Selective_Scan_fwd_kernel_traitsILi32ELi8ELi1ELb0ELb0ELb0ELb0EffEEv13SSMParamsBase,"ax",@progbits
	.sectioninfo	@"SHI_REGISTERS=102"
	.align	128
        .global         _Z25selective_scan_fwd_kernelI32Selective_Scan_fwd_kernel_traitsILi32ELi8ELi1ELb0ELb0ELb0ELb0EffEEv13SSMParamsBase
        .type           _Z25selective_scan_fwd_kernelI32Selective_Scan_fwd_kernel_traitsILi32ELi8ELi1ELb0ELb0ELb0ELb0EffEEv13SSMParamsBase,@function
        .size           _Z25selective_scan_fwd_kernelI32Selective_Scan_fwd_kernel_traitsILi32ELi8ELi1ELb0ELb0ELb0ELb0EffEEv13SSMParamsBase,(.L_x_5448 - _Z25selective_scan_fwd_kernelI32Selective_Scan_fwd_kernel_traitsILi32ELi8ELi1ELb0ELb0ELb0ELb0EffEEv13SSMParamsBase)
        .other          _Z25selective_scan_fwd_kernelI32Selective_Scan_fwd_kernel_traitsILi32ELi8ELi1ELb0ELb0ELb0ELb0EffEEv13SSMParamsBase,@"STO_CUDA_ENTRY STV_DEFAULT"
_Z25selective_scan_fwd_kernelI32Selective_Scan_fwd_kernel_traitsILi32ELi8ELi1ELb0ELb0ELb0ELb0EffEEv13SSMParamsBase:
.text._Z25selective_scan_fwd_kernelI32Selective_Scan_fwd_kernel_traitsILi32ELi8ELi1ELb0ELb0ELb0ELb0EffEEv13SSMParamsBase:
[----:B------:R-:W-:Y:S02]  /*0000*/  MOV R1, c[0x0][0x28] ;  /* 0x00000a0000017a02 */ /* 0x000fe40000000f00 */
[----:B------:R-:W0:Y:S01]  /*0010*/  S2UR UR4, SR_CTAID.Y ;  /* 0x00000000000479c3 */ /* 0x000e220000002600 */
[----:B------:R-:W-:Y:S01]  /*0020*/  ISETP.NE.U32.AND P1, PT, RZ, c[0x0][0x250], PT ;  /* 0x00009400ff007a0c */ /* 0x000fe20003f25070 */
[----:B------:R-:W-:Y:S01]  /*0030*/  HFMA2.MMA R16, -RZ, RZ, 0, 0 ;  /* 0x00000000ff107435 */ /* 0x000fe200000001ff */
[----:B------:R-:W-:Y:S01]  /*0040*/  ULDC.64 UR6, c[0x0][0x118] ;  /* 0x0000460000067ab9 */ /* 0x000fe20000000a00 */
[----:B------:R-:W-:Y:S01]  /*0050*/  ISETP.NE.U32.AND P0, PT, RZ, c[0x0][0x238], PT ;  /* 0x00008e00ff007a0c */ /* 0x000fe20003f05070 */
[----:B------:R-:W-:Y:S01]  /*0060*/  IMAD.MOV.U32 R14, RZ, RZ, RZ ;  /* 0x000000ffff0e7224 */ /* 0x000fe200078e00ff */
        /* <DEDUP_REMOVED lines=14> */
[C---:B------:R-:W-:Y:S02]  /*0150*/  IMAD R9, R15.reuse, c[0x0][0x1e8], RZ ;  /* 0x00007a000f097a24 */ /* 0x040fe400078e02ff */
        /* <DEDUP_REMOVED lines=8> */
[----:B------:R-:W-:Y:S02]  /*01e0*/  IMAD.MOV.U32 R36, RZ, RZ, RZ ;  /* 0x000000ffff247224 */ /* 0x000fe400078e00ff */
[----:B------:R-:W-:Y:S01]  /*01f0*/  IMAD.IADD R3, R3, 0x1, R7 ;  /* 0x0000000103037824 */ /* 0x000fe200078e0207 */
        /* <DEDUP_REMOVED lines=19> */
[C---:B------:R-:W-:Y:S02]  /*0330*/  IADD3 R27, R31.reuse, 0x3, RZ ;  /* 0x000000031f1b7810 */ /* 0x040fe40007ffe0ff */
[C---:B------:R-:W-:Y:S02]  /*0340*/  IADD3 R28, R31.reuse, 0x4, RZ ;  /* 0x000000041f1c7810 */ /* 0x040fe40007ffe0ff */
[C---:B------:R-:W-:Y:S02]  /*0350*/  IADD3 R29, R31.reuse, 0x5, RZ ;  /* 0x000000051f1d7810 */ /* 0x040fe40007ffe0ff */
[----:B------:R-:W-:Y:S02]  /*0360*/  IADD3 R30, R31, 0x6, RZ ;  /* 0x000000061f1e7810 */ /* 0x000fe40007ffe0ff */
[----:B------:R-:W-:Y:S02]  /*0370*/  LEA.HI.X R5, R6, c[0x0][0x244], R3, 0x2, P0 ;  /* 0x0000910006057a11 */ /* 0x000fe400000f1403 */
[----:B------:R-:W-:-:S02]  /*0380*/  LEA.HI.X R47, R47, c[0x0][0x24c], R2, 0x2, P1 ;  /* 0x000093002f2f7a11 */ /* 0x000fc400008f1402 */
[----:B------:R-:W-:Y:S02]  /*0390*/  IADD3 R31, R31, 0x7, RZ ;  /* 0x000000071f1f7810 */ /* 0x000fe40007ffe0ff */
[C---:B------:R-:W-:Y:S02]  /*03a0*/  LOP3.LUT R32, R19.reuse, 0x20, RZ, 0xfc, !PT ;  /* 0x0000002013207812 */ /* 0x040fe400078efcff */
[C---:B------:R-:W-:Y:S02]  /*03b0*/  LOP3.LUT R33, R19.reuse, 0x40, RZ, 0xfc, !PT ;  /* 0x0000004013217812 */ /* 0x040fe400078efcff */
[C---:B------:R-:W-:Y:S02]  /*03c0*/  LOP3.LUT R34, R19.reuse, 0x60, RZ, 0xfc, !PT ;  /* 0x0000006013227812 */ /* 0x040fe400078efcff */
[C---:B------:R-:W-:Y:S02]  /*03d0*/  LOP3.LUT R35, R19.reuse, 0x80, RZ, 0xfc, !PT ;  /* 0x0000008013237812 */ /* 0x040fe400078efcff */
[----:B------:R-:W-:-:S02]  /*03e0*/  LOP3.LUT R24, R19, 0xa0, RZ, 0xfc, !PT ;  /* 0x000000a013187812 */ /* 0x000fc400078efcff */
[C---:B------:R-:W-:Y:S02]  /*03f0*/  LOP3.LUT R21, R19.reuse, 0xc0, RZ, 0xfc, !PT ;  /* 0x000000c013157812 */ /* 0x040fe400078efcff */
[----:B--2---:R-:W-:Y:S02]  /*0400*/  LOP3.LUT R23, R19, 0xe0, RZ, 0xfc, !PT ;  /* 0x000000e013177812 */ /* 0x004fe400078efcff */
.L_x_4701:
[----:B------:R-:W-:Y:S01]  /*0410*/  BAR.SYNC.DEFER_BLOCKING 0x0 ;  /* 0x0000000000007b1d */ /* 0x000fe20000010000 */
[----:B------:R-:W-:Y:S01]  /*0420*/  MOV R3, 0xffffff00 ;  /* 0xffffff0000037802 */ /* 0x000fe20000000f00 */
[----:B------:R-:W-:-:S04]  /*0430*/  CS2R R8, SRZ ;  /* 0x0000000000087805 */ /* 0x000fc8000001ff00 */
        /* <DEDUP_REMOVED lines=9> */
[-C--:B------:R-:W-:Y:S01]  /*04d0*/  ISETP.GE.AND P3, PT, R21, R40.reuse, PT ;  /* 0x000000281500720c */ /* 0x080fe20003f66270 */
[----:B------:R-:W-:Y:S02]  /*04e0*/  HFMA2.MMA R10, -RZ, RZ, 0, 0 ;  /* 0x00000000ff0a7435 */ /* 0x000fe400000001ff */
[----:B------:R-:W3:Y:S01]  /*04f0*/  @!P4 LDG.E R3, [R4.64+0x80] ;  /* 0x000080060403c981 */ /* 0x000ee2000c1e1900 */
[----:B------:R-:W-:Y:S01]  /*0500*/  ISETP.GE.AND P4, PT, R23, R40, PT ;  /* 0x000000281700720c */ /* 0x000fe20003f86270 */
[----:B-1----:R-:W-:Y:S01]  /*0510*/  CS2R R6, SRZ ;  /* 0x0000000000067805 */ /* 0x002fe2000001ff00 */
[----:B------:R-:W-:Y:S01]  /*0520*/  IMAD.MOV.U32 R46, RZ, RZ, RZ ;  /* 0x000000ffff2e7224 */ /* 0x000fe200078e00ff */
[----:B------:R-:W4:Y:S04]  /*0530*/  @!P5 LDG.E R8, [R4.64+0x100] ;  /* 0x000100060408d981 */ /* 0x000f28000c1e1900 */
[----:B------:R-:W4:Y:S04]  /*0540*/  @!P2 LDG.E R6, [R4.64+0x180] ;  /* 0x000180060406a981 */ /* 0x000f28000c1e1900 */
[----:B------:R-:W4:Y:S04]  /*0550*/  @!P1 LDG.E R7, [R4.64+0x200] ;  /* 0x0002000604079981 */ /* 0x000f28000c1e1900 */
[----:B------:R-:W4:Y:S04]  /*0560*/  @!P0 LDG.E R10, [R4.64+0x280] ;  /* 0x00028006040a8981 */ /* 0x000f28000c1e1900 */
[----:B------:R-:W4:Y:S04]  /*0570*/  @!P3 LDG.E R46, [R4.64+0x300] ;  /* 0x00030006042eb981 */ /* 0x000f28000c1e1900 */
[----:B------:R-:W4:Y:S01]  /*0580*/  @!P4 LDG.E R9, [R4.64+0x380] ;  /* 0x000380060409c981 */ /* 0x000f22000c1e1900 */
[C---:B------:R-:W-:Y:S01]  /*0590*/  IADD3 R13, R22.reuse, 0x20, RZ ;  /* 0x00000020160d7810 */ /* 0x040fe20007ffe0ff */
[C---:B------:R-:W-:Y:S01]  /*05a0*/  IMAD.SHL.U32 R45, R22.reuse, 0x8, RZ ;  /* 0x00000008162d7824 */ /* 0x040fe200078e00ff */
[----:B------:R-:W-:-:S02]  /*05b0*/  IADD3 R37, R22, 0x40, RZ ;  /* 0x0000004016257810 */ /* 0x000fc40007ffe0ff */
[-C--:B------:R-:W-:Y:S02]  /*05c0*/  LEA.HI.SX32 R38, R13, R22.reuse, 0x1b ;  /* 0x000000160d267211 */ /* 0x080fe400078fdaff */
[C---:B------:R-:W-:Y:S02]  /*05d0*/  IADD3 R13, R22.reuse, 0x80, RZ ;  /* 0x00000080160d7810 */ /* 0x040fe40007ffe0ff */
[C---:B------:R-:W-:Y:S02]  /*05e0*/  IADD3 R43, R22.reuse, 0x60, RZ ;  /* 0x00000060162b7810 */ /* 0x040fe40007ffe0ff */
[CC--:B------:R-:W-:Y:S02]  /*05f0*/  LEA.HI.SX32 R11, R22.reuse, R22.reuse, 0x1b ;  /* 0x00000016160b7211 */ /* 0x0c0fe400078fdaff */
        /* <DEDUP_REMOVED lines=8> */
[----:B------:R-:W-:Y:S01]  /*0680*/  LEA.HI.SX32 R44, R13, R22, 0x1b ;  /* 0x000000160d2c7211 */ /* 0x000fe200078fdaff */
[----:B------:R-:W-:Y:S01]  /*0690*/  HFMA2.MMA R13, -RZ, RZ, 0, 0 ;  /* 0x00000000ff0d7435 */ /* 0x000fe200000001ff */
        /* <DEDUP_REMOVED lines=8> */
[----:B--2---:R0:W-:Y:S04]  /*0720*/  STS [R11.X4], R2 ;  /* 0x000000020b007388 */ /* 0x0041e80000004800 */
[----:B---3--:R1:W-:Y:S04]  /*0730*/  STS [R38.X4+0x80], R3 ;  /* 0x0000800326007388 */ /* 0x0083e80000004800 */
[----:B----4-:R-:W-:Y:S01]  /*0740*/  STS [R37.X4+0x100], R8 ;  /* 0x0001000825007388 */ /* 0x010fe20000004800 */
[----:B0-----:R-:W-:-:S03]  /*0750*/  MOV R2, R48 ;  /* 0x0000003000027202 */ /* 0x001fc60000000f00 */
[----:B------:R-:W-:Y:S01]  /*0760*/  STS [R43.X4+0x180], R6 ;  /* 0x000180062b007388 */ /* 0x000fe20000004800 */
[----:B-1----:R-:W-:-:S03]  /*0770*/  MOV R3, R47 ;  /* 0x0000002f00037202 */ /* 0x002fc60000000f00 */
[----:B------:R-:W-:Y:S04]  /*0780*/  STS [R42.X4+0x200], R7 ;  /* 0x000200072a007388 */ /* 0x000fe80000004800 */
[----:B------:R-:W-:Y:S04]  /*0790*/  STS [R41.X4+0x280], R10 ;  /* 0x0002800a29007388 */ /* 0x000fe80000004800 */
[----:B------:R-:W-:Y:S04]  /*07a0*/  STS [R39.X4+0x300], R46 ;  /* 0x0003002e27007388 */ /* 0x000fe80000004800 */
[----:B------:R0:W-:Y:S01]  /*07b0*/  STS [R44.X4+0x380], R9 ;  /* 0x000380092c007388 */ /* 0x0001e20000004800 */
[----:B------:R-:W-:-:S06]  /*07c0*/  NOP ;  /* 0x0000000000007918 */ /* 0x000fcc0000000000 */
[----:B------:R-:W-:Y:S01]  /*07d0*/  LDS R59, [R45.X4] ;  /* 0x000000002d3b7984 */ /* 0x000fe20000004800 */
[----:B0-----:R-:W-:-:S03]  /*07e0*/  CS2R R8, SRZ ;  /* 0x0000000000087805 */ /* 0x001fc6000001ff00 */
        /* <DEDUP_REMOVED lines=8> */
[----:B------:R-:W-:Y:S01]  /*0870*/  MOV R10, RZ ;  /* 0x000000ff000a7202 */ /* 0x000fe20000000f00 */
[----:B------:R-:W-:Y:S01]  /*0880*/  HFMA2.MMA R48, -RZ, RZ, 0, 0 ;  /* 0x00000000ff307435 */ /* 0x000fe200000001ff */
[----:B------:R-:W-:Y:S01]  /*0890*/  CS2R R6, SRZ ;  /* 0x0000000000067805 */ /* 0x000fe2000001ff00 */
[----:B------:R-:W-:-:S02]  /*08a0*/  IMAD.MOV.U32 R46, RZ, RZ, RZ ;  /* 0x000000ffff2e7224 */ /* 0x000fc400078e00ff */
        /* <DEDUP_REMOVED lines=12> */
[----:B--2---:R-:W-:Y:S04]  /*0970*/  STS [R11.X4], R8 ;  /* 0x000000080b007388 */ /* 0x004fe80000004800 */
[----:B---3--:R-:W-:Y:S04]  /*0980*/  STS [R38.X4+0x80], R13 ;  /* 0x0000800d26007388 */ /* 0x008fe80000004800 */
[----:B----4-:R-:W-:Y:S04]  /*0990*/  STS [R37.X4+0x100], R10 ;  /* 0x0001000a25007388 */ /* 0x010fe80000004800 */
[----:B------:R0:W-:Y:S04]  /*09a0*/  STS [R43.X4+0x180], R6 ;  /* 0x000180062b007388 */ /* 0x0001e80000004800 */
[----:B------:R-:W-:Y:S04]  /*09b0*/  STS [R42.X4+0x200], R7 ;  /* 0x000200072a007388 */ /* 0x000fe80000004800 */
[----:B------:R-:W-:Y:S01]  /*09c0*/  STS [R41.X4+0x280], R46 ;  /* 0x0002802e29007388 */ /* 0x000fe20000004800 */
[----:B0-----:R-:W-:-:S03]  /*09d0*/  MOV R6, c[0x0][0x16c] ;  /* 0x00005b0000067a02 */ /* 0x001fc60000000f00 */
[----:B------:R-:W-:Y:S01]  /*09e0*/  STS [R39.X4+0x300], R48 ;  /* 0x0003003027007388 */ /* 0x000fe20000004800 */
[----:B------:R-:W-:-:S03]  /*09f0*/  ISETP.GE.AND P6, PT, R6, 0x1, PT ;  /* 0x000000010600780c */ /* 0x000fc60003fc6270 */
        /* <DEDUP_REMOVED lines=57> */
.L_x_4681:
[----:B------:R-:W-:Y:S05]  /*0d90*/  BSYNC B0 ;  /* 0x0000000000007941 */ /* 0x000fea0003800000 */
.L_x_4680:
[----:B------:R-:W-:Y:S01]  /*0da0*/  BSSY B0, `(.L_x_4682) ;  /* 0x0000024000007945 */ /* 0x000fe20003800000 */
[----:B------:R-:W-:Y:S01]  /*0db0*/  FSETP.GTU.FTZ.AND P0, PT, R52, 20, PT ;  /* 0x41a000003400780b */ /* 0x000fe20003f1c000 */
[----:B------:R-:W-:Y:S02]  /*0dc0*/  FADD.FTZ R56, R67, R16 ;  /* 0x0000001043387221 */ /* 0x000fe40000010000 */
[----:B------:R-:W-:Y:S01]  /*0dd0*/  FMUL.FTZ R58, R59, R14 ;  /* 0x0000000e3b3a7220 */ /* 0x000fe20000410000 */
        /* <DEDUP_REMOVED lines=32> */
.L_x_4683:
[----:B------:R-:W-:Y:S05]  /*0fe0*/  BSYNC B0 ;  /* 0x0000000000007941 */ /* 0x000fea0003800000 */
.L_x_4682:
        /* <DEDUP_REMOVED lines=47> */
.L_x_4685:
[----:B------:R-:W-:Y:S05]  /*12e0*/  BSYNC B0 ;  /* 0x0000000000007941 */ /* 0x000fea0003800000 */
.L_x_4684:
        /* <DEDUP_REMOVED lines=33> */
.L_x_4687:
[----:B------:R-:W-:Y:S05]  /*1500*/  BSYNC B0 ;  /* 0x0000000000007941 */ /* 0x000fea0003800000 */
.L_x_4686:
        /* <DEDUP_REMOVED lines=33> */
.L_x_4689:
[----:B------:R-:W-:Y:S05]  /*1720*/  BSYNC B0 ;  /* 0x0000000000007941 */ /* 0x000fea0003800000 */
.L_x_4688:
        /* <DEDUP_REMOVED lines=33> */
.L_x_4691:
[----:B------:R-:W-:Y:S05]  /*1940*/  BSYNC B0 ;  /* 0x0000000000007941 */ /* 0x000fea0003800000 */
.L_x_4690:
        /* <DEDUP_REMOVED lines=33> */
.L_x_4693:
[----:B------:R-:W-:Y:S05]  /*1b60*/  BSYNC B0 ;  /* 0x0000000000007941 */ /* 0x000fea0003800000 */
.L_x_4692:
        /* <DEDUP_REMOVED lines=33> */
.L_x_4695:
[----:B------:R-:W-:Y:S05]  /*1d80*/  BSYNC B0 ;  /* 0x0000000000007941 */ /* 0x000fea0003800000 */
.L_x_4694:
[----:B------:R-:W-:Y:S06]  /*1d90*/  BAR.SYNC.DEFER_BLOCKING 0x0 ;  /* 0x0000000000007b1d */ /* 0x000fec0000010000 */
[----:B------:R-:W-:Y:S05]  /*1da0*/  @!P6 BRA `(.L_x_4696) ;  /* 0x00000bd00000e947 */ /* 0x000fea0003800000 */
[----:B------:R-:W0:Y:S01]  /*1db0*/  S2R R0, SR_CTAID.Y ;  /* 0x0000000000007919 */ /* 0x000e220000002600 */
[----:B------:R-:W-:Y:S01]  /*1dc0*/  MOV R13, 0x8 ;  /* 0x00000008000d7802 */ /* 0x000fe20000000f00 */
[C---:B------:R-:W-:Y:S02]  /*1dd0*/  IMAD R7, R15.reuse, c[0x0][0x180], RZ ;  /* 0x000060000f077a24 */ /* 0x040fe400078e02ff */
[----:B------:R-:W1:Y:S01]  /*1de0*/  S2R R17, SR_CTAID.X ;  /* 0x0000000000117919 */ /* 0x000e620000002500 */
[----:B------:R-:W-:-:S02]  /*1df0*/  IMAD R11, R15, c[0x0][0x198], RZ ;  /* 0x000066000f0b7a24 */ /* 0x000fc400078e02ff */
[----:B------:R-:W-:Y:S02]  /*1e00*/  IMAD R9, R15, c[0x0][0x1b8], RZ ;  /* 0x00006e000f097a24 */ /* 0x000fe400078e02ff */
[----:B------:R-:W-:Y:S02]  /*1e10*/  IMAD R67, R36, c[0x0][0x16c], RZ ;  /* 0x00005b0024437a24 */ /* 0x000fe400078e02ff */
[----:B------:R-:W-:Y:S02]  /*1e20*/  FMUL.FTZ R65, R65, R52 ;  /* 0x0000003441417220 */ /* 0x000fe40000410000 */
[----:B------:R-:W-:Y:S02]  /*1e30*/  FMUL.FTZ R63, R63, R50 ;  /* 0x000000323f3f7220 */ /* 0x000fe40000410000 */
[----:B------:R-:W-:Y:S02]  /*1e40*/  FMUL.FTZ R61, R61, R48 ;  /* 0x000000303d3d7220 */ /* 0x000fe40000410000 */
[----:B------:R-:W-:-:S02]  /*1e50*/  FMUL.FTZ R59, R59, R46 ;  /* 0x0000002e3b3b7220 */ /* 0x000fc40000410000 */
[----:B------:R-:W-:Y:S02]  /*1e60*/  FMUL.FTZ R57, R57, R47 ;  /* 0x0000002f39397220 */ /* 0x000fe40000410000 */
[----:B------:R-:W-:Y:S02]  /*1e70*/  FMUL.FTZ R55, R55, R49 ;  /* 0x0000003137377220 */ /* 0x000fe40000410000 */
[----:B------:R-:W-:Y:S02]  /*1e80*/  FMUL.FTZ R54, R54, R51 ;  /* 0x0000003336367220 */ /* 0x000fe40000410000 */
[C---:B0-----:R-:W-:Y:S02]  /*1e90*/  IMAD R73, R0.reuse, c[0x0][0x184], R7 ;  /* 0x0000610000497a24 */ /* 0x041fe400078e0207 */
[----:B------:R-:W-:Y:S02]  /*1ea0*/  IMAD R71, R0, c[0x0][0x19c], R11 ;  /* 0x0000670000477a24 */ /* 0x000fe400078e020b */
[----:B-1----:R-:W-:-:S02]  /*1eb0*/  IMAD R6, R17, c[0x0][0x164], R0 ;  /* 0x0000590011067a24 */ /* 0x002fc400078e0200 */
[----:B------:R-:W-:-:S04]  /*1ec0*/  IMAD.WIDE.U32 R10, R0, c[0x0][0x198], RZ ;  /* 0x00006600000a7a25 */ /* 0x000fc800078e00ff */
[----:B------:R-:W-:Y:S02]  /*1ed0*/  IMAD R6, R6, c[0x0][0x174], RZ ;  /* 0x00005d0006067a24 */ /* 0x000fe400078e02ff */
[----:B------:R-:W-:Y:S02]  /*1ee0*/  IMAD R69, R0, c[0x0][0x1bc], R9 ;  /* 0x00006f0000457a24 */ /* 0x000fe400078e0209 */
[----:B------:R-:W-:Y:S02]  /*1ef0*/  IMAD R6, R6, c[0x0][0x16c], RZ ;  /* 0x00005b0006067a24 */ /* 0x000fe400078e02ff */
[----:B------:R-:W-:-:S04]  /*1f00*/  IMAD.WIDE.U32 R8, R0, c[0x0][0x1b8], RZ ;  /* 0x00006e0000087a25 */ /* 0x000fc800078e00ff */
[----:B------:R-:W-:Y:S01]  /*1f10*/  IMAD.WIDE R12, R6, R13, c[0x0][0x260] ;  /* 0x00009800060c7625 */ /* 0x000fe200078e020d */
[----:B------:R-:W-:Y:S02]  /*1f20*/  IADD3 R9, R9, R69, RZ ;  /* 0x0000004509097210 */ /* 0x000fe40007ffe0ff */
[----:B------:R-:W-:Y:S01]  /*1f30*/  LEA R69, P2, R10, c[0x0][0x228], 0x2 ;  /* 0x00008a000a457a11 */ /* 0x000fe200078410ff */
[----:B------:R-:W-:-:S04]  /*1f40*/  IMAD.WIDE.U32 R6, R0, c[0x0][0x180], RZ ;  /* 0x0000600000067a25 */ /* 0x000fc800078e00ff */
[----:B------:R-:W-:Y:S01]  /*1f50*/  IMAD.IADD R73, R7, 0x1, R73 ;  /* 0x0000000107497824 */ /* 0x000fe200078e0249 */
[----:B------:R-:W-:Y:S01]  /*1f60*/  IADD3 R7, R11, R71, RZ ;  /* 0x000000470b077210 */ /* 0x000fe20007ffe0ff */
[----:B------:R-:W-:Y:S01]  /*1f70*/  IMAD.WIDE R12, R67, 0x8, R12 ;  /* 0x00000008430c7825 */ /* 0x000fe200078e020c */
[----:B------:R-:W-:Y:S02]  /*1f80*/  LEA R71, P0, R6, c[0x0][0x220], 0x2 ;  /* 0x0000880006477a11 */ /* 0x000fe400078010ff */
[----:B------:R-:W-:Y:S01]  /*1f90*/  LEA R67, P1, R8, c[0x0][0x230], 0x2 ;  /* 0x00008c0008437a11 */ /* 0x000fe200078210ff */
[----:B------:R-:W-:Y:S01]  /*1fa0*/  FMUL.FTZ R53, R53, R56 ;  /* 0x0000003835357220 */ /* 0x000fe20000410000 */
[----:B------:R-:W-:Y:S01]  /*1fb0*/  LEA.HI.X R74, R6, c[0x0][0x224], R73, 0x2, P0 ;  /* 0x00008900064a7a11 */ /* 0x000fe200000f1449 */
[----:B------:R-:W-:Y:S01]  /*1fc0*/  IMAD.MOV.U32 R75, RZ, RZ, RZ ;  /* 0x000000ffff4b7224 */ /* 0x000fe200078e00ff */
[----:B------:R-:W-:Y:S02]  /*1fd0*/  ISETP.NE.AND P0, PT, R18, RZ, PT ;  /* 0x000000ff1200720c */ /* 0x000fe40003f05270 */
[----:B------:R-:W-:-:S02]  /*1fe0*/  LEA.HI.X R76, R8, c[0x0][0x234], R9, 0x2, P1 ;  /* 0x00008d00084c7a11 */ /* 0x000fc400008f1409 */
[----:B------:R-:W-:Y:S02]  /*1ff0*/  LEA.HI.X R78, R10, c[0x0][0x22c], R7, 0x2, P2 ;  /* 0x00008b000a4e7a11 */ /* 0x000fe400010f1407 */
[----:B------:R-:W-:Y:S02]  /*2000*/  MOV R73, R12 ;  /* 0x0000000c00497202 */ /* 0x000fe40000000f00 */
[----:B------:R-:W-:Y:S02]  /*2010*/  ISETP.EQ.OR P0, PT, R36, RZ, P0 ;  /* 0x000000ff2400720c */ /* 0x000fe40000702670 */
.L_x_4697:
[----:B------:R-:W-:Y:S02]  /*2020*/  MOV R6, R71 ;  /* 0x0000004700067202 */ /* 0x000fe40000000f00 */
[----:B------:R-:W-:-:S05]  /*2030*/  MOV R7, R74 ;  /* 0x0000004a00077202 */ /* 0x000fca0000000f00 */
[----:B------:R0:W2:Y:S01]  /*2040*/  LDG.E R10, [R6.64] ;  /* 0x00000006060a7981 */ /* 0x0000a2000c1e1900 */
[----:B------:R-:W-:Y:S02]  /*2050*/  MOV R8, R69 ;  /* 0x0000004500087202 */ /* 0x000fe40000000f00 */
[----:B------:R-:W-:Y:S01]  /*2060*/  MOV R9, R78 ;  /* 0x0000004e00097202 */ /* 0x000fe20000000f00 */
[----:B------:R-:W1:Y:S01]  /*2070*/  S2R R12, SR_TID.X ;  /* 0x00000000000c7919 */ /* 0x000e620000002100 */
[----:B------:R-:W-:-:S03]  /*2080*/  ISETP.GE.U32.AND P1, PT, R25, R40, PT ;  /* 0x000000281900720c */ /* 0x000fc60003f26070 */
[----:B------:R3:W4:Y:S01]  /*2090*/  LDG.E R80, [R8.64] ;  /* 0x0000000608507981 */ /* 0x000722000c1e1900 */
[----:B0-----:R-:W-:Y:S01]  /*20a0*/  MOV R6, R67 ;  /* 0x0000004300067202 */ /* 0x001fe20000000f00 */
[----:B------:R-:W-:-:S05]  /*20b0*/  IMAD.MOV.U32 R7, RZ, RZ, R76 ;  /* 0x000000ffff077224 */ /* 0x000fca00078e004c */
[----:B------:R1:W4:Y:S01]  /*20c0*/  LDG.E R77, [R6.64] ;  /* 0x00000006064d7981 */ /* 0x000322000c1e1900 */
[----:B------:R-:W-:Y:S02]  /*20d0*/  ISETP.GE.U32.AND P2, PT, R26, R40, PT ;  /* 0x000000281a00720c */ /* 0x000fe40003f46070 */
[----:B-1----:R-:W-:-:S04]  /*20e0*/  SHF.L.U32 R7, R12, 0x3, RZ ;  /* 0x000000030c077819 */ /* 0x002fc800000006ff */
[-C--:B------:R-:W-:Y:S02]  /*20f0*/  ISETP.GE.U32.AND P6, PT, R7, R40.reuse, PT ;  /* 0x000000280700720c */ /* 0x080fe40003fc6070 */
[-C--:B------:R-:W-:Y:S02]  /*2100*/  ISETP.GE.U32.AND P3, PT, R27, R40.reuse, PT ;  /* 0x000000281b00720c */ /* 0x080fe40003f66070 */
[-C--:B------:R-:W-:Y:S02]  /*2110*/  ISETP.GE.U32.AND P4, PT, R28, R40.reuse, PT ;  /* 0x000000281c00720c */ /* 0x080fe40003f86070 */
[----:B------:R-:W-:Y:S02]  /*2120*/  FSEL R83, R55, RZ, !P3 ;  /* 0x000000ff37537208 */ /* 0x000fe40005800000 */
[----:B------:R-:W-:-:S04]  /*2130*/  ISETP.GE.U32.AND P5, PT, R29, R40, PT ;  /* 0x000000281d00720c */ /* 0x000fc80003fa6070 */
[----:B------:R-:W-:Y:S01]  /*2140*/  FSEL R89, R54, RZ, !P5 ;  /* 0x000000ff36597208 */ /* 0x000fe20006800000 */
[----:B--2---:R-:W-:-:S04]  /*2150*/  FMUL.FTZ R11, R10, 1.4426950216293334961 ;  /* 0x3fb8aa3b0a0b7820 */ /* 0x004fc80000410000 */
[C---:B------:R-:W-:Y:S02]  /*2160*/  FMUL.FTZ R10, R11.reuse, R46 ;  /* 0x0000002e0b0a7220 */ /* 0x040fe40000410000 */
[C---:B------:R-:W-:Y:S02]  /*2170*/  FMUL.FTZ R79, R11.reuse, R47 ;  /* 0x0000002f0b4f7220 */ /* 0x040fe40000410000 */
[C---:B------:R-:W-:Y:S02]  /*2180*/  FMUL.FTZ R81, R11.reuse, R48 ;  /* 0x000000300b517220 */ /* 0x040fe40000410000 */
[----:B------:R0:W1:Y:S01]  /*2190*/  MUFU.EX2 R85, R79 ;  /* 0x0000004f00557308 */ /* 0x0000620000000800 */
[C---:B------:R-:W-:Y:S02]  /*21a0*/  FMUL.FTZ R82, R11.reuse, R49 ;  /* 0x000000310b527220 */ /* 0x040fe40000410000 */
[----:B------:R-:W-:-:S05]  /*21b0*/  FMUL.FTZ R6, R11, R50 ;  /* 0x000000320b067220 */ /* 0x000fca0000410000 */
[----:B------:R-:W2:Y:S01]  /*21c0*/  MUFU.EX2 R10, R10 ;  /* 0x0000000a000a7308 */ /* 0x000ea20000000800 */
[----:B------:R-:W-:-:S07]  /*21d0*/  FMUL.FTZ R7, R11, R51 ;  /* 0x000000330b077220 */ /* 0x000fce0000410000 */
[----:B------:R-:W5:Y:S01]  /*21e0*/  MUFU.EX2 R86, R81 ;  /* 0x0000005100567308 */ /* 0x000f620000000800 */
[----:B---3--:R-:W-:-:S07]  /*21f0*/  FMUL.FTZ R8, R11, R52 ;  /* 0x000000340b087220 */ /* 0x008fce0000410000 */
[----:B------:R3:W4:Y:S01]  /*2200*/  MUFU.EX2 R88, R82 ;  /* 0x0000005200587308 */ /* 0x0007220000000800 */
[----:B0-----:R-:W-:Y:S02]  /*2210*/  FSEL R79, R59, RZ, !P6 ;  /* 0x000000ff3b4f7208 */ /* 0x001fe40007000000 */
[----:B-1----:R-:W-:-:S05]  /*2220*/  FSEL R85, R85, 1, !P1 ;  /* 0x3f80000055557808 */ /* 0x002fca0004800000 */
[----:B------:R-:W0:Y:S01]  /*2230*/  MUFU.EX2 R6, R6 ;  /* 0x0000000600067308 */ /* 0x000e220000000800 */
[----:B---3--:R-:W-:Y:S01]  /*2240*/  FSEL R82, R57, RZ, !P1 ;  /* 0x000000ff39527208 */ /* 0x008fe20004800000 */
[----:B------:R-:W-:Y:S01]  /*2250*/  FMUL.FTZ R11, R11, R56 ;  /* 0x000000380b0b7220 */ /* 0x000fe20000410000 */
[----:B--2---:R-:W-:-:S05]  /*2260*/  FSEL R84, R10, 1, !P6 ;  /* 0x3f8000000a547808 */ /* 0x004fca0007000000 */
[----:B------:R-:W1:Y:S01]  /*2270*/  MUFU.EX2 R7, R7 ;  /* 0x0000000700077308 */ /* 0x000e620000000800 */
[----:B------:R-:W-:Y:S01]  /*2280*/  FSEL R81, R61, RZ, !P2 ;  /* 0x000000ff3d517208 */ /* 0x000fe20005000000 */
[-C--:B------:R-:W-:Y:S01]  /*2290*/  FFMA.FTZ R9, R79, R85.reuse, R82 ;  /* 0x000000554f097223 */ /* 0x080fe20000010052 */
[----:B-----5:R-:W-:Y:S01]  /*22a0*/  FSEL R86, R86, 1, !P2 ;  /* 0x3f80000056567808 */ /* 0x020fe20005000000 */
[----:B------:R-:W-:-:S04]  /*22b0*/  FMUL.FTZ R87, R84, R85 ;  /* 0x0000005554577220 */ /* 0x000fc80000410000 */
[----:B------:R-:W2:Y:S01]  /*22c0*/  MUFU.EX2 R8, R8 ;  /* 0x0000000800087308 */ /* 0x000ea20000000800 */
[----:B----4-:R-:W-:Y:S01]  /*22d0*/  FSEL R88, R88, 1, !P3 ;  /* 0x3f80000058587808 */ /* 0x010fe20005800000 */
[C---:B------:R-:W-:Y:S02]  /*22e0*/  FFMA.FTZ R10, R86.reuse, R9, R81 ;  /* 0x00000009560a7223 */ /* 0x040fe40000010051 */
[----:B------:R-:W-:-:S04]  /*22f0*/  FMUL.FTZ R9, R86, R87 ;  /* 0x0000005756097220 */ /* 0x000fc80000410000 */
[----:B------:R-:W3:Y:S01]  /*2300*/  MUFU.EX2 R11, R11 ;  /* 0x0000000b000b7308 */ /* 0x000ee20000000800 */
[----:B------:R-:W-:Y:S01]  /*2310*/  FSEL R87, R63, RZ, !P4 ;  /* 0x000000ff3f577208 */ /* 0x000fe20006000000 */
[----:B------:R-:W-:Y:S01]  /*2320*/  FFMA.FTZ R10, R88, R10, R83 ;  /* 0x0000000a580a7223 */ /* 0x000fe20000010053 */
[----:B0-----:R-:W-:Y:S01]  /*2330*/  FSEL R90, R6, 1, !P4 ;  /* 0x3f800000065a7808 */ /* 0x001fe20006000000 */
[----:B------:R-:W-:Y:S01]  /*2340*/  FMUL.FTZ R9, R88, R9 ;  /* 0x0000000958097220 */ /* 0x000fe20000410000 */
[----:B------:R-:W-:Y:S02]  /*2350*/  ISETP.GE.U32.AND P6, PT, R30, R40, PT ;  /* 0x000000281e00720c */ /* 0x000fe40003fc6070 */
[----:B-1----:R-:W-:Y:S01]  /*2360*/  FSEL R92, R7, 1, !P5 ;  /* 0x3f800000075c7808 */ /* 0x002fe20006800000 */
[C---:B------:R-:W-:Y:S02]  /*2370*/  FFMA.FTZ R10, R90.reuse, R10, R87 ;  /* 0x0000000a5a0a7223 */ /* 0x040fe40000010057 */
[----:B------:R-:W-:Y:S01]  /*2380*/  FMUL.FTZ R9, R90, R9 ;  /* 0x000000095a097220 */ /* 0x000fe20000410000 */
[----:B------:R-:W-:Y:S01]  /*2390*/  ISETP.GE.U32.AND P1, PT, R31, R40, PT ;  /* 0x000000281f00720c */ /* 0x000fe20003f26070 */
[----:B------:R-:W-:Y:S01]  /*23a0*/  FFMA.FTZ R10, R92, R10, R89 ;  /* 0x0000000a5c0a7223 */ /* 0x000fe20000010059 */
[----:B------:R-:W-:-:S02]  /*23b0*/  FSEL R91, R65, RZ, !P6 ;  /* 0x000000ff415b7208 */ /* 0x000fc40007000000 */
[----:B--2---:R-:W-:Y:S01]  /*23c0*/  FSEL R94, R8, 1, !P6 ;  /* 0x3f800000085e7808 */ /* 0x004fe20007000000 */
[----:B------:R-:W-:Y:S01]  /*23d0*/  FMUL.FTZ R9, R92, R9 ;  /* 0x000000095c097220 */ /* 0x000fe20000410000 */
[----:B------:R-:W-:Y:S02]  /*23e0*/  FSEL R93, R53, RZ, !P1 ;  /* 0x000000ff355d7208 */ /* 0x000fe40004800000 */
[----:B---3--:R-:W-:Y:S01]  /*23f0*/  FSEL R96, R11, 1, !P1 ;  /* 0x3f8000000b607808 */ /* 0x008fe20004800000 */
        /* <DEDUP_REMOVED lines=22> */
[----:B------:R-:W-:Y:S01]  /*2560*/  HFMA2.MMA R8, -RZ, RZ, 1.875, 0 ;  /* 0x3f800000ff087435 */ /* 0x000fe200000001ff */
[----:B------:R-:W-:Y:S01]  /*2570*/  IMAD.MOV.U32 R9, RZ, RZ, RZ ;  /* 0x000000ffff097224 */ /* 0x000fe200078e00ff */
[----:B------:R-:W-:-:S08]  /*2580*/  ISETP.NE.AND P2, PT, R22, 0x1f, PT ;  /* 0x0000001f1600780c */ /* 0x000fd00003f45270 */
[----:B------:R-:W-:Y:S02]  /*2590*/  @!P0 LDS.64 R8, [UR4+0x450] ;  /* 0x00045004ff088984 */ /* 0x000fe40008000a00 */
        /* <DEDUP_REMOVED lines=17> */
[-C--:B0-----:R-:W-:Y:S02]  /*26b0*/  @!P3 MOV R99, R9.reuse ;  /* 0x000000090063b202 */ /* 0x081fe40000000f00 */
[-C--:B-1----:R-:W-:Y:S02]  /*26c0*/  @!P3 MOV R97, R8.reuse ;  /* 0x000000080061b202 */ /* 0x082fe40000000f00 */
[----:B------:R-:W-:Y:S01]  /*26d0*/  MOV R7, c[0x0][0x1c4] ;  /* 0x0000710000077a02 */ /* 0x000fe20000000f00 */
[C---:B------:R-:W-:Y:S02]  /*26e0*/  FFMA.FTZ R11, R10.reuse, R9, R11 ;  /* 0x000000090a0b7223 */ /* 0x040fe4000001000b */
[----:B------:R-:W-:Y:S01]  /*26f0*/  FMUL.FTZ R10, R10, R8 ;  /* 0x000000080a0a7220 */ /* 0x000fe20000410000 */
[----:B------:R-:W-:-:S03]  /*2700*/  IADD3 R75, R75, 0x1, RZ ;  /* 0x000000014b4b7810 */ /* 0x000fc60007ffe0ff */
[----:B--2---:R-:W-:Y:S01]  /*2710*/  @P1 FFMA.FTZ R99, R98, R97, R99 ;  /* 0x0000006162631223 */ /* 0x004fe20000010063 */
[----:B------:R-:W-:-:S03]  /*2720*/  ISETP.NE.AND P1, PT, R12, RZ, PT ;  /* 0x000000ff0c00720c */ /* 0x000fc60003f25270 */
[----:B------:R-:W-:-:S04]  /*2730*/  FFMA.FTZ R99, R84, R99, R79 ;  /* 0x0000006354637223 */ /* 0x000fc8000001004f */
[----:B------:R-:W-:Y:S01]  /*2740*/  FFMA.FTZ R85, R85, R99, R82 ;  /* 0x0000006355557223 */ /* 0x000fe20000010052 */
[----:B------:R-:W-:-:S04]  /*2750*/  MOV R82, c[0x0][0x1c0] ;  /* 0x0000700000527a02 */ /* 0x000fc80000000f00 */
[----:B------:R-:W-:Y:S01]  /*2760*/  LEA R67, P3, R82, R67, 0x2 ;  /* 0x0000004352437211 */ /* 0x000fe200078610ff */
[----:B------:R-:W-:Y:S01]  /*2770*/  FFMA.FTZ R81, R86, R85, R81 ;  /* 0x0000005556517223 */ /* 0x000fe20000010051 */
[----:B------:R-:W-:Y:S02]  /*2780*/  @!P1 MOV R6, R73 ;  /* 0x0000004900069202 */ /* 0x000fe40000000f00 */
[----:B------:R-:W-:Y:S01]  /*2790*/  LEA.HI.X R76, R82, R76, R7, 0x2, P3 ;  /* 0x0000004c524c7211 */ /* 0x000fe200018f1407 */
[----:B------:R-:W-:Y:S01]  /*27a0*/  IMAD.MOV.U32 R79, RZ, RZ, c[0x0][0x1a0] ;  /* 0x00006800ff4f7624 */ /* 0x000fe200078e00ff */
[----:B------:R-:W-:Y:S01]  /*27b0*/  @!P1 MOV R7, R13 ;  /* 0x0000000d00079202 */ /* 0x000fe20000000f00 */
[----:B------:R-:W-:Y:S01]  /*27c0*/  FFMA.FTZ R83, R88, R81, R83 ;  /* 0x0000005158537223 */ /* 0x000fe20000010053 */
[----:B------:R0:W-:Y:S01]  /*27d0*/  @!P1 STS.64 [UR4+0x450], R10 ;  /* 0x0004500aff009988 */ /* 0x0001e20008000a04 */
[----:B------:R-:W-:Y:S01]  /*27e0*/  MOV R84, c[0x0][0x1a4] ;  /* 0x0000690000547a02 */ /* 0x000fe20000000f00 */
[----:B------:R-:W-:Y:S01]  /*27f0*/  IMAD.MOV.U32 R9, RZ, RZ, c[0x0][0x188] ;  /* 0x00006200ff097624 */ /* 0x000fe200078e00ff */
[----:B------:R-:W-:Y:S01]  /*2800*/  LEA R69, P2, R79, R69, 0x2 ;  /* 0x000000454f457211 */ /* 0x000fe200078410ff */
[----:B------:R-:W-:Y:S01]  /*2810*/  FFMA.FTZ R87, R90, R83, R87 ;  /* 0x000000535a577223 */ /* 0x000fe20000010057 */
[----:B------:R0:W-:Y:S01]  /*2820*/  @!P1 STG.E.64 [R6.64], R10 ;  /* 0x0000000a06009986 */ /* 0x0001e2000c101b06 */
[----:B------:R-:W-:-:S02]  /*2830*/  ISETP.GE.AND P1, PT, R75, c[0x0][0x16c], PT ;  /* 0x00005b004b007a0c */ /* 0x000fc40003f26270 */
[----:B------:R-:W-:Y:S01]  /*2840*/  FFMA.FTZ R89, R92, R87, R89 ;  /* 0x000000575c597223 */ /* 0x000fe20000010059 */
[----:B------:R-:W-:Y:S02]  /*2850*/  LEA.HI.X R78, R79, R78, R84, 0x2, P2 ;  /* 0x0000004e4f4e7211 */ /* 0x000fe400010f1454 */
[----:B------:R-:W-:Y:S02]  /*2860*/  MOV R8, c[0x0][0x18c] ;  /* 0x0000630000087a02 */ /* 0x000fe40000000f00 */
[----:B------:R-:W-:Y:S01]  /*2870*/  LEA R71, P2, R9, R71, 0x2 ;  /* 0x0000004709477211 */ /* 0x000fe200078410ff */
[----:B------:R-:W-:-:S03]  /*2880*/  FFMA.FTZ R91, R94, R89, R91 ;  /* 0x000000595e5b7223 */ /* 0x000fc6000001005b */
[----:B------:R-:W-:Y:S01]  /*2890*/  LEA.HI.X R74, R9, R74, R8, 0x2, P2 ;  /* 0x0000004a094a7211 */ /* 0x000fe200010f1408 */
[----:B------:R-:W-:Y:S01]  /*28a0*/  FMUL.FTZ R77, R77, R80 ;  /* 0x000000504d4d7220 */ /* 0x000fe20000410000 */
[----:B------:R-:W-:Y:S01]  /*28b0*/  IADD3 R73, P2, R73, 0x8, RZ ;  /* 0x0000000849497810 */ /* 0x000fe20007f5e0ff */
[----:B------:R-:W-:Y:S01]  /*28c0*/  FFMA.FTZ R93, R96, R91, R93 ;  /* 0x0000005b605d7223 */ /* 0x000fe2000001005d */
[----:B------:R-:W-:Y:S01]  /*28d0*/  UIADD3 UR4, UR4, 0x8, URZ ;  /* 0x0000000804047890 */ /* 0x000fe2000fffe03f */
[C---:B------:R-:W-:Y:S02]  /*28e0*/  FFMA.FTZ R58, R77.reuse, R99, R58 ;  /* 0x000000634d3a7223 */ /* 0x040fe4000001003a */
[C---:B------:R-:W-:Y:S02]  /*28f0*/  FFMA.FTZ R72, R77.reuse, R85, R72 ;  /* 0x000000554d487223 */ /* 0x040fe40000010048 */
[C---:B------:R-:W-:Y:S02]  /*2900*/  FFMA.FTZ R60, R77.reuse, R81, R60 ;  /* 0x000000514d3c7223 */ /* 0x040fe4000001003c */
[----:B------:R-:W-:-:S02]  /*2910*/  FFMA.FTZ R62, R77, R83, R62 ;  /* 0x000000534d3e7223 */ /* 0x000fc4000001003e */
[C---:B------:R-:W-:Y:S02]  /*2920*/  FFMA.FTZ R64, R77.reuse, R87, R64 ;  /* 0x000000574d407223 */ /* 0x040fe40000010040 */
[C---:B------:R-:W-:Y:S02]  /*2930*/  FFMA.FTZ R66, R77.reuse, R89, R66 ;  /* 0x000000594d427223 */ /* 0x040fe40000010042 */
[C---:B------:R-:W-:Y:S02]  /*2940*/  FFMA.FTZ R68, R77.reuse, R91, R68 ;  /* 0x0000005b4d447223 */ /* 0x040fe40000010044 */
[----:B------:R-:W-:Y:S02]  /*2950*/  FFMA.FTZ R70, R77, R93, R70 ;  /* 0x0000005d4d467223 */ /* 0x000fe40000010046 */
[----:B------:R-:W-:Y:S01]  /*2960*/  IMAD.X R13, RZ, RZ, R13, P2 ;  /* 0x000000ffff0d7224 */ /* 0x000fe200010e060d */
[----:B0-----:R-:W-:Y:S05]  /*2970*/  @!P1 BRA `(.L_x_4697) ;  /* 0xfffff6a000009947 */ /* 0x001fea000383ffff */
.L_x_4696:
        /* <DEDUP_REMOVED lines=37> */
[----:B------:R-:W-:-:S04]  /*2bd0*/  IMAD.WIDE.U32 R8, R17, c[0x0][0x200], R8 ;  /* 0x0000800011087a25 */ /* 0x000fc800078e0008 */
[----:B------:R-:W-:-:S04]  /*2be0*/  IMAD.IADD R9, R11, 0x1, R9 ;  /* 0x000000010b097824 */ /* 0x000fc800078e0209 */
[----:B------:R-:W-:-:S05]  /*2bf0*/  IMAD.WIDE.U32 R8, R0, c[0x0][0x208], R8 ;  /* 0x0000820000087a25 */ /* 0x000fca00078e0008 */
[----:B------:R-:W-:Y:S02]  /*2c00*/  IADD3 R9, R9, R53, RZ ;  /* 0x0000003509097210 */ /* 0x000fe40007ffe0ff */
[----:B------:R-:W-:-:S04]  /*2c10*/  LEA R10, P0, R8, c[0x0][0x258], 0x2 ;  /* 0x00009600080a7a11 */ /* 0x000fc800078010ff */
[----:B------:R-:W-:-:S05]  /*2c20*/  LEA.HI.X R11, R8, c[0x0][0x25c], R9, 0x2, P0 ;  /* 0x00009700080b7a11 */ /* 0x000fca00000f1409 */
[----:B------:R0:W-:Y:S04]  /*2c30*/  STG.E [R10.64], R13 ;  /* 0x0000000d0a007986 */ /* 0x0001e8000c101906 */
.L_x_4699:
[----:B------:R-:W-:Y:S05]  /*2c40*/  BSYNC B0 ;  /* 0x0000000000007941 */ /* 0x000fea0003800000 */
.L_x_4698:
[----:B------:R-:W-:Y:S01]  /*2c50*/  MOV R8, R6 ;  /* 0x0000000600087202 */ /* 0x000fe20000000f00 */
[----:B------:R-:W-:Y:S01]  /*2c60*/  HFMA2.MMA R6, -RZ, RZ, 0, 2.384185791015625e-07 ;  /* 0x00000004ff067435 */ /* 0x000fe200000001ff */
[----:B------:R-:W-:Y:S01]  /*2c70*/  MOV R9, R51 ;  /* 0x0000003300097202 */ /* 0x000fe20000000f00 */
[----:B0-----:R-:W-:Y:S01]  /*2c80*/  IMAD.SHL.U32 R11, R36, 0x100, RZ ;  /* 0x00000100240b7824 */ /* 0x001fe200078e00ff */
[-C--:B------:R-:W-:Y:S01]  /*2c90*/  ISETP.GE.AND P3, PT, R35, R40.reuse, PT ;  /* 0x000000282300720c */ /* 0x080fe20003f66270 */
[----:B------:R-:W-:Y:S01]  /*2ca0*/  IMAD R7, R15, c[0x0][0x208], RZ ;  /* 0x000082000f077a24 */ /* 0x000fe200078e02ff */
        /* <DEDUP_REMOVED lines=9> */
[C---:B------:R-:W-:Y:S02]  /*2d40*/  LEA R6, P2, R11.reuse, R6, 0x2 ;  /* 0x000000060b067211 */ /* 0x040fe400078410ff */
[-C--:B------:R-:W-:Y:S02]  /*2d50*/  ISETP.GE.AND P0, PT, R32, R40.reuse, PT ;  /* 0x000000282000720c */ /* 0x080fe40003f06270 */
[----:B------:R-:W-:Y:S02]  /*2d60*/  LEA.HI.X R7, R11, R7, R8, 0x2, P2 ;  /* 0x000000070b077211 */ /* 0x000fe400010f1408 */
[----:B------:R-:W-:Y:S02]  /*2d70*/  IADD3 R36, R36, 0x1, RZ ;  /* 0x0000000124247810 */ /* 0x000fe40007ffe0ff */
[-C--:B------:R-:W-:Y:S01]  /*2d80*/  ISETP.GE.AND P1, PT, R33, R40.reuse, PT ;  /* 0x000000282100720c */ /* 0x080fe20003f26270 */
[----:B------:R-:W-:Y:S01]  /*2d90*/  @!P3 STG.E [R6.64+0x200], R49 ;  /* 0x000200310600b986 */ /* 0x000fe2000c101906 */
[----:B------:R-:W-:-:S03]  /*2da0*/  ISETP.GE.AND P2, PT, R34, R40, PT ;  /* 0x000000282200720c */ /* 0x000fc60003f46270 */
[----:B------:R-:W-:Y:S04]  /*2db0*/  @!P4 STG.E [R6.64+0x280], R41 ;  /* 0x000280290600c986 */ /* 0x000fe8000c101906 */
[----:B------:R-:W-:Y:S04]  /*2dc0*/  @!P5 STG.E [R6.64+0x300], R39 ;  /* 0x000300270600d986 */ /* 0x000fe8000c101906 */
[----:B------:R-:W-:Y:S04]  /*2dd0*/  @!P6 STG.E [R6.64+0x380], R45 ;  /* 0x0003802d0600e986 */ /* 0x000fe8000c101906 */
[----:B------:R0:W-:Y:S01]  /*2de0*/  @!P0 STG.E [R6.64+0x80], R47 ;  /* 0x0000802f06008986 */ /* 0x0001e2000c101906 */
[----:B------:R-:W-:-:S03]  /*2df0*/  ISETP.GE.AND P0, PT, R36, c[0x0][0x174], PT ;  /* 0x00005d0024007a0c */ /* 0x000fc60003f06270 */
        /* <DEDUP_REMOVED lines=8> */
.L_x_4700:
[----:B------:R-:W-:Y:S05]  /*2e80*/  EXIT ;  /* 0x000000000000794d */ /* 0x000fea0003800000 */
.L_x_4702:
        /* <DEDUP_REMOVED lines=15> */
.L_x_5448:


//--------------------- .text._Z25selective_scan_fwd_kernelI32Selective_Scan_fwd_kernel_traitsILi32ELi8ELi1ELb0ELb0ELb0ELb1EffEEv13SSMParamsBase --------------------------
	.section	.text._Z25selective_scan_fwd_kernelI32Selective_Scan_fwd_kernel_traitsILi32ELi8ELi1ELb0ELb0ELb0ELb1EffEEv13SSMParamsBase,"ax",@progbits
	.sectioninfo	@"SHI_REGISTERS=102"
	.align	128
        .global         _Z25selective_scan_fwd_kernelI32Selective_Scan_fwd_kernel_traitsILi32ELi8ELi1ELb0ELb0ELb0ELb1EffEEv13SSMParamsBase
        .type           _Z25selective_scan_fwd_kernelI32Selective_Scan_fwd_kernel_traitsILi32ELi8ELi1ELb0ELb0ELb0ELb1EffEEv13SSMParamsBase,@function
        .size           _Z25selective_scan_fwd_kernelI32Selective_Scan_fwd_kernel_traitsILi32ELi8ELi1ELb0ELb0ELb0ELb1EffEEv13SSMParamsBase,(.L_x_5449 - _Z25selective_scan_fwd_kernelI32Selective_Scan_fwd_kernel_traitsILi32ELi8ELi1ELb0ELb0ELb0ELb1EffEEv13SSMParamsBase)
        .other          _Z25selective_scan_fwd_kernelI32Selective_Scan_fwd_kernel_traitsILi32ELi8ELi1ELb0ELb0ELb0ELb1EffEEv13SSMParamsBase,@"STO_CUDA_ENTRY STV_DEFAULT"
_Z25selective_scan_fwd_kernelI32Selective_Scan_fwd_kernel_traitsILi32ELi8ELi1ELb0ELb0ELb0ELb1EffEEv13SSMParamsBase:
.text._Z25selective_scan_fwd_kernelI32Selective_Scan_fwd_kernel_traitsILi32ELi8ELi1ELb0ELb0ELb0ELb1EffEEv13SSMParamsBase:
[----:B------:R-:W-:Y:S02]  /*0000*/  MOV R1, c[0x0][0x28] ;  /* 0x00000a0000017a02 */ /* 0x000fe40000000f00 */
[----:B------:R-:W0:Y:S01]  /*0010*/  S2UR UR4, SR_CTAID.Y ;  /* 0x00000000000479c3 */ /* 0x000e220000002600 */
[----:B------:R-:W-:Y:S01]  /*0020*/  ISETP.NE.U32.AND P1, PT, RZ, c[0x0][0x250], PT ;  /* 0x00009400ff007a0c */ /* 0x000fe20003f25070 */
[----:B------:R-:W-:Y:S01]  /*0030*/  IMAD.MOV.U32 R49, RZ, RZ, RZ ;  /* 0x000000ffff317224 */ /* 0x000fe200078e00ff */
[----:B------:R-:W-:Y:S01]  /*0040*/  ULDC.64 UR6, c[0x0][0x118] ;  /* 0x0000460000067ab9 */ /* 0x000fe20000000a00 */
[----:B------:R-:W-:Y:S01]  /*0050*/  ISETP.NE.U32.AND P0, PT, RZ, c[0x0][0x238], PT ;  /* 0x00008e00ff007a0c */ /* 0x000fe20003f05070 */
[----:B------:R-:W-:Y:S01]  /*0060*/  HFMA2.MMA R50, -RZ, RZ, 0, 0 ;  /* 0x00000000ff327435 */ /* 0x000fe200000001ff */
        /* <DEDUP_REMOVED lines=28> */
[----:B------:R-:W-:Y:S02]  /*0230*/  IMAD.SHL.U32 R36, R12, 0x8, RZ ;  /* 0x000000080c247824 */ /* 0x000fe400078e00ff */
[C---:B------:R-:W-:Y:S02]  /*0240*/  IMAD R7, R86.reuse, c[0x0][0x1d0], RZ ;  /* 0x0000740056077a24 */ /* 0x040fe400078e02ff */
[----:B------:R-:W-:Y:S01]  /*0250*/  IMAD R9, R86, c[0x0][0x1e0], RZ ;  /* 0x0000780056097a24 */ /* 0x000fe200078e02ff */
[----:B------:R-:W-:Y:S01]  /*0260*/  LOP3.LUT R46, R47, 0xffffff00, R36, 0xf8, !PT ;  /* 0xffffff002f2e7812 */ /* 0x000fe200078ef824 */
[----:B------:R-:W-:Y:S01]  /*0270*/  IMAD.WIDE.U32 R4, R48, c[0x0][0x1e0], R4 ;  /* 0x0000780030047a25 */ /* 0x000fe200078e0004 */
[----:B------:R-:W-:Y:S02]  /*0280*/  IADD3 R42, R36, 0x1, RZ ;  /* 0x00000001242a7810 */ /* 0x000fe40007ffe0ff */
[----:B------:R-:W-:Y:S01]  /*0290*/  SHF.R.S32.HI R45, RZ, 0x1f, R46 ;  /* 0x0000001fff2d7819 */ /* 0x000fe2000001142e */
[----:B------:R-:W-:Y:S01]  /*02a0*/  IMAD R7, R48, c[0x0][0x1d4], R7 ;  /* 0x0000750030077a24 */ /* 0x000fe200078e0207 */
[----:B------:R-:W-:Y:S01]  /*02b0*/  IADD3 R2, P0, R46, R2, RZ ;  /* 0x000000022e027210 */ /* 0x000fe20007f1e0ff */
[----:B------:R-:W-:Y:S01]  /*02c0*/  IMAD R0, R48, c[0x0][0x1e4], R9 ;  /* 0x0000790030007a24 */ /* 0x000fe200078e0209 */
[----:B------:R-:W-:-:S02]  /*02d0*/  IADD3 R17, P1, R46, R4, RZ ;  /* 0x000000042e117210 */ /* 0x000fc40007f3e0ff */
[C---:B------:R-:W-:Y:S02]  /*02e0*/  IADD3.X R3, R45.reuse, R3, R7, P0, !PT ;  /* 0x000000032d037210 */ /* 0x040fe400007fe407 */
[----:B------:R-:W-:Y:S02]  /*02f0*/  IADD3.X R0, R45, R5, R0, P1, !PT ;  /* 0x000000052d007210 */ /* 0x000fe40000ffe400 */
[----:B------:R-:W-:Y:S02]  /*0300*/  LEA R4, P0, R2, c[0x0][0x240], 0x2 ;  /* 0x0000900002047a11 */ /* 0x000fe400078010ff */
[----:B------:R-:W-:Y:S02]  /*0310*/  LEA R10, P1, R17, c[0x0][0x248], 0x2 ;  /* 0x00009200110a7a11 */ /* 0x000fe400078210ff */
[C---:B------:R-:W-:Y:S02]  /*0320*/  IADD3 R41, R36.reuse, 0x2, RZ ;  /* 0x0000000224297810 */ /* 0x040fe40007ffe0ff */
[----:B------:R-:W-:-:S02]  /*0330*/  IADD3 R40, R36, 0x3, RZ ;  /* 0x0000000324287810 */ /* 0x000fc40007ffe0ff */
[C---:B------:R-:W-:Y:S02]  /*0340*/  IADD3 R39, R36.reuse, 0x4, RZ ;  /* 0x0000000424277810 */ /* 0x040fe40007ffe0ff */
[C---:B------:R-:W-:Y:S02]  /*0350*/  IADD3 R38, R36.reuse, 0x5, RZ ;  /* 0x0000000524267810 */ /* 0x040fe40007ffe0ff */
[----:B------:R-:W-:Y:S02]  /*0360*/  IADD3 R37, R36, 0x6, RZ ;  /* 0x0000000624257810 */ /* 0x000fe40007ffe0ff */
[----:B------:R-:W-:Y:S02]  /*0370*/  LEA.HI.X R5, R2, c[0x0][0x244], R3, 0x2, P0 ;  /* 0x0000910002057a11 */ /* 0x000fe400000f1403 */
[----:B------:R-:W-:Y:S02]  /*0380*/  LEA.HI.X R17, R17, c[0x0][0x24c], R0, 0x2, P1 ;  /* 0x0000930011117a11 */ /* 0x000fe400008f1400 */
[----:B------:R-:W-:-:S02]  /*0390*/  IADD3 R36, R36, 0x7, RZ ;  /* 0x0000000724247810 */ /* 0x000fc40007ffe0ff */
[C---:B------:R-:W-:Y:S02]  /*03a0*/  LOP3.LUT R54, R46.reuse, 0x20, RZ, 0xfc, !PT ;  /* 0x000000202e367812 */ /* 0x040fe400078efcff */
[C---:B------:R-:W-:Y:S02]  /*03b0*/  LOP3.LUT R35, R46.reuse, 0x40, RZ, 0xfc, !PT ;  /* 0x000000402e237812 */ /* 0x040fe400078efcff */
[C---:B------:R-:W-:Y:S02]  /*03c0*/  LOP3.LUT R34, R46.reuse, 0x60, RZ, 0xfc, !PT ;  /* 0x000000602e227812 */ /* 0x040fe400078efcff */
[C---:B------:R-:W-:Y:S02]  /*03d0*/  LOP3.LUT R33, R46.reuse, 0x80, RZ, 0xfc, !PT ;  /* 0x000000802e217812 */ /* 0x040fe400078efcff */
[C---:B------:R-:W-:Y:S02]  /*03e0*/  LOP3.LUT R32, R46.reuse, 0xa0, RZ, 0xfc, !PT ;  /* 0x000000a02e207812 */ /* 0x040fe400078efcff */
[----:B------:R-:W-:-:S02]  /*03f0*/  LOP3.LUT R31, R46, 0xc0, RZ, 0xfc, !PT ;  /* 0x000000c02e1f7812 */ /* 0x000fc400078efcff */
[----:B--2---:R-:W-:Y:S02]  /*0400*/  LOP3.LUT R30, R46, 0xe0, RZ, 0xfc, !PT ;  /* 0x000000e02e1e7812 */ /* 0x004fe400078efcff */
.L_x_4726:
[----:B------:R-:W-:Y:S01]  /*0410*/  BAR.SYNC.DEFER_BLOCKING 0x0 ;  /* 0x0000000000007b1d */ /* 0x000fe20000010000 */
[----:B------:R-:W-:Y:S01]  /*0420*/  MOV R0, 0xffffff00 ;  /* 0xffffff0000007802 */ /* 0x000fe20000000f00 */
[----:B------:R-:W-:-:S04]  /*0430*/  CS2R R2, SRZ ;  /* 0x0000000000027805 */ /* 0x000fc8000001ff00 */
[----:B------:R-:W-:Y:S01]  /*0440*/  IMAD R53, R43, R0, c[0x0][0x168] ;  /* 0x00005a002b357624 */ /* 0x000fe200078e0200 */
[----:B------:R-:W-:-:S04]  /*0450*/  HFMA2.MMA R0, -RZ, RZ, 0, 0 ;  /* 0x00000000ff007435 */ /* 0x000fc800000001ff */
[-C--:B------:R-:W-:Y:S02]  /*0460*/  ISETP.GE.AND P3, PT, R46, R53.reuse, PT ;  /* 0x000000352e00720c */ /* 0x080fe40003f66270 */
[-C--:B------:R-:W-:Y:S02]  /*0470*/  ISETP.GE.AND P4, PT, R54, R53.reuse, PT ;  /* 0x000000353600720c */ /* 0x080fe40003f86270 */
[-C--:B------:R-:W-:Y:S02]  /*0480*/  ISETP.GE.AND P5, PT, R35, R53.reuse, PT ;  /* 0x000000352300720c */ /* 0x080fe40003fa6270 */
[-C--:B------:R-:W-:Y:S02]  /*0490*/  ISETP.GE.AND P2, PT, R34, R53.reuse, PT ;  /* 0x000000352200720c */ /* 0x080fe40003f46270 */
[-C--:B------:R-:W-:Y:S02]  /*04a0*/  ISETP.GE.AND P1, PT, R33, R53.reuse, PT ;  /* 0x000000352100720c */ /* 0x080fe40003f26270 */
[----:B------:R-:W-:-:S03]  /*04b0*/  ISETP.GE.AND P0, PT, R32, R53, PT ;  /* 0x000000352000720c */ /* 0x000fc60003f06270 */
[----:B--2---:R-:W2:Y:S01]  /*04c0*/  @!P3 LDG.E R0, [R4.64] ;  /* 0x000000060400b981 */ /* 0x004ea2000c1e1900 */
[----:B------:R-:W-:-:S03]  /*04d0*/  ISETP.GE.AND P3, PT, R31, R53, PT ;  /* 0x000000351f00720c */ /* 0x000fc60003f66270 */
[----:B------:R-:W3:Y:S01]  /*04e0*/  @!P4 LDG.E R3, [R4.64+0x80] ;  /* 0x000080060403c981 */ /* 0x000ee2000c1e1900 */
[----:B------:R-:W-:Y:S01]  /*04f0*/  ISETP.GE.AND P4, PT, R30, R53, PT ;  /* 0x000000351e00720c */ /* 0x000fe20003f86270 */
[----:B------:R-:W-:Y:S01]  /*0500*/  CS2R R6, SRZ ;  /* 0x0000000000067805 */ /* 0x000fe2000001ff00 */
[----:B------:R-:W-:Y:S01]  /*0510*/  CS2R R8, SRZ ;  /* 0x0000000000087805 */ /* 0x000fe2000001ff00 */
[----:B------:R-:W-:Y:S01]  /*0520*/  IMAD.MOV.U32 R11, RZ, RZ, RZ ;  /* 0x000000ffff0b7224 */ /* 0x000fe200078e00ff */
        /* <DEDUP_REMOVED lines=10> */
[C---:B0-----:R-:W-:Y:S02]  /*05d0*/  LEA.HI.SX32 R29, R44.reuse, R44, 0x1b ;  /* 0x0000002c2c1d7211 */ /* 0x041fe400078fdaff */
        /* <DEDUP_REMOVED lines=10> */
[----:B------:R-:W-:Y:S01]  /*0680*/  LEA.HI.SX32 R22, R13, R44, 0x1b ;  /* 0x0000002c0d167211 */ /* 0x000fe200078fdaff */
[----:B------:R-:W-:Y:S01]  /*0690*/  IMAD.MOV.U32 R13, RZ, RZ, RZ ;  /* 0x000000ffff0d7224 */ /* 0x000fe200078e00ff */
        /* <DEDUP_REMOVED lines=30> */
[----:B-1----:R-:W-:Y:S01]  /*0880*/  HFMA2.MMA R11, -RZ, RZ, 0, 0 ;  /* 0x00000000ff0b7435 */ /* 0x002fe200000001ff */
[----:B------:R-:W-:Y:S01]  /*0890*/  CS2R R8, SRZ ;  /* 0x0000000000087805 */ /* 0x000fe2000001ff00 */
[----:B------:R-:W-:-:S02]  /*08a0*/  MOV R10, RZ ;  /* 0x000000ff000a7202 */ /* 0x000fc40000000f00 */
        /* <DEDUP_REMOVED lines=15> */
[----:B------:R0:W-:Y:S04]  /*09a0*/  STS [R26.X4+0x180], R7 ;  /* 0x000180071a007388 */ /* 0x0001e80000004800 */
[----:B------:R-:W-:Y:S04]  /*09b0*/  STS [R25.X4+0x200], R8 ;  /* 0x0002000819007388 */ /* 0x000fe80000004800 */
[----:B------:R-:W-:Y:S01]  /*09c0*/  STS [R24.X4+0x280], R9 ;  /* 0x0002800918007388 */ /* 0x000fe20000004800 */
[----:B0-----:R-:W-:-:S03]  /*09d0*/  IMAD.MOV.U32 R7, RZ, RZ, c[0x0][0x16c] ;  /* 0x00005b00ff077624 */ /* 0x001fc600078e00ff */
[----:B------:R-:W-:Y:S02]  /*09e0*/  STS [R23.X4+0x300], R10 ;  /* 0x0003000a17007388 */ /* 0x000fe40000004800 */
[----:B------:R-:W-:Y:S02]  /*09f0*/  ISETP.GE.AND P6, PT, R7, 0x1, PT ;  /* 0x000000010700780c */ /* 0x000fe40003fc6270 */
        /* <DEDUP_REMOVED lines=57> */
.L_x_4704:
[----:B------:R-:W-:Y:S05]  /*0d90*/  BSYNC B0 ;  /* 0x0000000000007941 */ /* 0x000fea0003800000 */
.L_x_4703:
        /* <DEDUP_REMOVED lines=36> */
.L_x_4706:
[----:B------:R-:W-:Y:S05]  /*0fe0*/  BSYNC B0 ;  /* 0x0000000000007941 */ /* 0x000fea0003800000 */
.L_x_4705:
        /* <DEDUP_REMOVED lines=47> */
.L_x_4708:
[----:B------:R-:W-:Y:S05]  /*12e0*/  BSYNC B0 ;  /* 0x0000000000007941 */ /* 0x000fea0003800000 */
.L_x_4707:
        /* <DEDUP_REMOVED lines=33> */
.L_x_4710:
[----:B------:R-:W-:Y:S05]  /*1500*/  BSYNC B0 ;  /* 0x0000000000007941 */ /* 0x000fea0003800000 */
.L_x_4709:
        /* <DEDUP_REMOVED lines=33> */
.L_x_4712:
[----:B------:R-:W-:Y:S05]  /*1720*/  BSYNC B0 ;  /* 0x0000000000007941 */ /* 0x000fea0003800000 */
.L_x_4711:
        /* <DEDUP_REMOVED lines=33> */
.L_x_4714:
[----:B------:R-:W-:Y:S05]  /*1940*/  BSYNC B0 ;  /* 0x0000000000007941 */ /* 0x000fea0003800000 */
.L_x_4713:
        /* <DEDUP_REMOVED lines=33> */
.L_x_4716:
[----:B------:R-:W-:Y:S05]  /*1b60*/  BSYNC B0 ;  /* 0x0000000000007941 */ /* 0x000fea0003800000 */
.L_x_4715:
        /* <DEDUP_REMOVED lines=33> */
.L_x_4718:
[----:B------:R-:W-:Y:S05]  /*1d80*/  BSYNC B0 ;  /* 0x0000000000007941 */ /* 0x000fea0003800000 */
.L_x_4717:
[----:B------:R-:W-:Y:S06]  /*1d90*/  BAR.SYNC.DEFER_BLOCKING 0x0 ;  /* 0x0000000000007b1d */ /* 0x000fec0000010000 */
[----:B------:R-:W-:Y:S05]  /*1da0*/  @!P6 BRA `(.L_x_4719) ;  /* 0x00000bd00000e947 */ /* 0x000fea0003800000 */
[----:B------:R-:W0:Y:S01]  /*1db0*/  S2R R52, SR_CTAID.Y ;  /* 0x0000000000347919 */ /* 0x000e220000002600 */
[----:B------:R-:W-:Y:S01]  /*1dc0*/  HFMA2.MMA R13, -RZ, RZ, 0, 4.76837158203125e-07 ;  /* 0x00000008ff0d7435 */ /* 0x000fe200000001ff */
[C---:B------:R-:W-:Y:S01]  /*1dd0*/  IMAD R7, R51.reuse, c[0x0][0x180], RZ ;  /* 0x0000600033077a24 */ /* 0x040fe200078e02ff */
[----:B------:R-:W-:Y:S01]  /*1de0*/  HFMA2.MMA R74, -RZ, RZ, 0, 0 ;  /* 0x00000000ff4a7435 */ /* 0x000fe200000001ff */
        /* <DEDUP_REMOVED lines=15> */
[----:B------:R-:W-:Y:S01]  /*1ee0*/  IMAD R6, R6, c[0x0][0x174], RZ ;  /* 0x00005d0006067a24 */ /* 0x000fe200078e02ff */
[----:B------:R-:W-:Y:S01]  /*1ef0*/  LEA R66, P1, R8, c[0x0][0x230], 0x2 ;  /* 0x00008c0008427a11 */ /* 0x000fe200078210ff */
        /* <DEDUP_REMOVED lines=8> */
[C---:B------:R-:W-:Y:S01]  /*1f80*/  LEA R70, P0, R6.reuse, c[0x0][0x220], 0x2 ;  /* 0x0000880006467a11 */ /* 0x040fe200078010ff */
[----:B------:R-:W-:Y:S01]  /*1f90*/  FMUL.FTZ R61, R61, R62 ;  /* 0x0000003e3d3d7220 */ /* 0x000fe20000410000 */
[----:B------:R-:W-:Y:S01]  /*1fa0*/  IADD3 R77, R9, R79, RZ ;  /* 0x0000004f094d7210 */ /* 0x000fe20007ffe0ff */
[----:B------:R-:W-:Y:S01]  /*1fb0*/  IMAD.IADD R79, R11, 0x1, R81 ;  /* 0x000000010b4f7824 */ /* 0x000fe200078e0251 */
[----:B------:R-:W-:Y:S02]  /*1fc0*/  LEA.HI.X R75, R6, c[0x0][0x224], R75, 0x2, P0 ;  /* 0x00008900064b7a11 */ /* 0x000fe400000f144b */
[----:B------:R-:W-:Y:S02]  /*1fd0*/  ISETP.NE.AND P0, PT, R47, RZ, PT ;  /* 0x000000ff2f00720c */ /* 0x000fe40003f05270 */
[----:B------:R-:W-:-:S02]  /*1fe0*/  LEA.HI.X R77, R8, c[0x0][0x234], R77, 0x2, P1 ;  /* 0x00008d00084d7a11 */ /* 0x000fc400008f144d */
[----:B------:R-:W-:Y:S02]  /*1ff0*/  LEA.HI.X R79, R10, c[0x0][0x22c], R79, 0x2, P2 ;  /* 0x00008b000a4f7a11 */ /* 0x000fe400010f144f */
[----:B------:R-:W-:Y:S02]  /*2000*/  MOV R72, R12 ;  /* 0x0000000c00487202 */ /* 0x000fe40000000f00 */
[----:B------:R-:W-:Y:S02]  /*2010*/  ISETP.EQ.OR P0, PT, R43, RZ, P0 ;  /* 0x000000ff2b00720c */ /* 0x000fe40000702670 */
.L_x_4720:
[----:B------:R-:W-:Y:S02]  /*2020*/  MOV R6, R70 ;  /* 0x0000004600067202 */ /* 0x000fe40000000f00 */
[----:B------:R-:W-:-:S05]  /*2030*/  MOV R7, R75 ;  /* 0x0000004b00077202 */ /* 0x000fca0000000f00 */
[----:B------:R0:W2:Y:S01]  /*2040*/  LDG.E R10, [R6.64] ;  /* 0x00000006060a7981 */ /* 0x0000a2000c1e1900 */
[----:B------:R-:W-:Y:S02]  /*2050*/  MOV R8, R68 ;  /* 0x0000004400087202 */ /* 0x000fe40000000f00 */
[----:B------:R-:W-:Y:S01]  /*2060*/  MOV R9, R79 ;  /* 0x0000004f00097202 */ /* 0x000fe20000000f00 */
[----:B------:R-:W1:Y:S04]  /*2070*/  S2R R12, SR_TID.X ;  /* 0x00000000000c7919 */ /* 0x000e680000002100 */
[----:B------:R1:W3:Y:S01]  /*2080*/  LDG.E R81, [R8.64] ;  /* 0x0000000608517981 */ /* 0x0002e2000c1e1900 */
[----:B0-----:R-:W-:Y:S01]  /*2090*/  IMAD.MOV.U32 R6, RZ, RZ, R66 ;  /* 0x000000ffff067224 */ /* 0x001fe200078e0042 */
[----:B------:R-:W-:-:S05]  /*20a0*/  MOV R7, R77 ;  /* 0x0000004d00077202 */ /* 0x000fca0000000f00 */
[----:B------:R0:W3:Y:S01]  /*20b0*/  LDG.E R76, [R6.64] ;  /* 0x00000006064c7981 */ /* 0x0000e2000c1e1900 */
[-C--:B------:R-:W-:Y:S02]  /*20c0*/  ISETP.GE.U32.AND P1, PT, R42, R53.reuse, PT ;  /* 0x000000352a00720c */ /* 0x080fe40003f26070 */
[----:B------:R-:W-:Y:S02]  /*20d0*/  ISETP.GE.U32.AND P2, PT, R41, R53, PT ;  /* 0x000000352900720c */ /* 0x000fe40003f46070 */
[----:B-1----:R-:W-:-:S04]  /*20e0*/  SHF.L.U32 R8, R12, 0x3, RZ ;  /* 0x000000030c087819 */ /* 0x002fc800000006ff */
[-C--:B------:R-:W-:Y:S02]  /*20f0*/  ISETP.GE.U32.AND P6, PT, R8, R53.reuse, PT ;  /* 0x000000350800720c */ /* 0x080fe40003fc6070 */
[----:B------:R-:W-:Y:S02]  /*2100*/  FSEL R83, R65, RZ, !P1 ;  /* 0x000000ff41537208 */ /* 0x000fe40004800000 */
[-C--:B------:R-:W-:Y:S02]  /*2110*/  ISETP.GE.U32.AND P3, PT, R40, R53.reuse, PT ;  /* 0x000000352800720c */ /* 0x080fe40003f66070 */
[-C--:B------:R-:W-:Y:S02]  /*2120*/  ISETP.GE.U32.AND P4, PT, R39, R53.reuse, PT ;  /* 0x000000352700720c */ /* 0x080fe40003f86070 */
[----:B------:R-:W-:Y:S02]  /*2130*/  ISETP.GE.U32.AND P5, PT, R38, R53, PT ;  /* 0x000000352600720c */ /* 0x000fe40003fa6070 */
[----:B------:R-:W-:-:S02]  /*2140*/  FSEL R88, R71, RZ, !P4 ;  /* 0x000000ff47587208 */ /* 0x000fc40006000000 */
[----:B------:R-:W-:Y:S01]  /*2150*/  FSEL R90, R63, RZ, !P5 ;  /* 0x000000ff3f5a7208 */ /* 0x000fe20006800000 */
[----:B--2---:R-:W-:-:S04]  /*2160*/  FMUL.FTZ R11, R10, 1.4426950216293334961 ;  /* 0x3fb8aa3b0a0b7820 */ /* 0x004fc80000410000 */
[C---:B------:R-:W-:Y:S02]  /*2170*/  FMUL.FTZ R10, R11.reuse, R54 ;  /* 0x000000360b0a7220 */ /* 0x040fe40000410000 */
[C---:B------:R-:W-:Y:S02]  /*2180*/  FMUL.FTZ R78, R11.reuse, R55 ;  /* 0x000000370b4e7220 */ /* 0x040fe40000410000 */
[C---:B------:R-:W-:Y:S02]  /*2190*/  FMUL.FTZ R80, R11.reuse, R56 ;  /* 0x000000380b507220 */ /* 0x040fe40000410000 */
[----:B------:R1:W2:Y:S01]  /*21a0*/  MUFU.EX2 R84, R78 ;  /* 0x0000004e00547308 */ /* 0x0002a20000000800 */
[C---:B------:R-:W-:Y:S02]  /*21b0*/  FMUL.FTZ R82, R11.reuse, R57 ;  /* 0x000000390b527220 */ /* 0x040fe40000410000 */
[----:B0-----:R-:W-:-:S05]  /*21c0*/  FMUL.FTZ R6, R11, R58 ;  /* 0x0000003a0b067220 */ /* 0x001fca0000410000 */
[----:B------:R-:W0:Y:S01]  /*21d0*/  MUFU.EX2 R10, R10 ;  /* 0x0000000a000a7308 */ /* 0x000e220000000800 */
[----:B------:R-:W-:-:S07]  /*21e0*/  FMUL.FTZ R7, R11, R59 ;  /* 0x0000003b0b077220 */ /* 0x000fce0000410000 */
[----:B------:R4:W5:Y:S01]  /*21f0*/  MUFU.EX2 R87, R80 ;  /* 0x0000005000577308 */ /* 0x0009620000000800 */
[----:B------:R-:W-:-:S07]  /*2200*/  FMUL.FTZ R8, R11, R60 ;  /* 0x0000003c0b087220 */ /* 0x000fce0000410000 */
[----:B------:R0:W3:Y:S01]  /*2210*/  MUFU.EX2 R89, R82 ;  /* 0x0000005200597308 */ /* 0x0000e20000000800 */
[----:B-1----:R-:W-:Y:S02]  /*2220*/  FSEL R78, R67, RZ, !P6 ;  /* 0x000000ff434e7208 */ /* 0x002fe40007000000 */
[----:B--2---:R-:W-:-:S05]  /*2230*/  FSEL R84, R84, 1, !P1 ;  /* 0x3f80000054547808 */ /* 0x004fca0004800000 */
[----:B------:R-:W1:Y:S01]  /*2240*/  MUFU.EX2 R6, R6 ;  /* 0x0000000600067308 */ /* 0x000e620000000800 */
[----:B0-----:R-:W-:Y:S01]  /*2250*/  FSEL R85, R10, 1, !P6 ;  /* 0x3f8000000a557808 */ /* 0x001fe20007000000 */
[----:B------:R-:W-:Y:S01]  /*2260*/  FMUL.FTZ R11, R11, R62 ;  /* 0x0000003e0b0b7220 */ /* 0x000fe20000410000 */
[----:B----4-:R-:W-:-:S05]  /*2270*/  FSEL R80, R69, RZ, !P2 ;  /* 0x000000ff45507208 */ /* 0x010fca0005000000 */
[----:B------:R-:W0:Y:S01]  /*2280*/  MUFU.EX2 R7, R7 ;  /* 0x0000000700077308 */ /* 0x000e220000000800 */
[----:B-----5:R-:W-:Y:S01]  /*2290*/  FSEL R87, R87, 1, !P2 ;  /* 0x3f80000057577808 */ /* 0x020fe20005000000 */
[-C--:B------:R-:W-:Y:S02]  /*22a0*/  FFMA.FTZ R9, R78, R84.reuse, R83 ;  /* 0x000000544e097223 */ /* 0x080fe40000010053 */
[----:B------:R-:W-:-:S04]  /*22b0*/  FMUL.FTZ R10, R85, R84 ;  /* 0x00000054550a7220 */ /* 0x000fc80000410000 */
[----:B------:R-:W2:Y:S01]  /*22c0*/  MUFU.EX2 R8, R8 ;  /* 0x0000000800087308 */ /* 0x000ea20000000800 */
[----:B------:R-:W-:Y:S01]  /*22d0*/  FSEL R82, R64, RZ, !P3 ;  /* 0x000000ff40527208 */ /* 0x000fe20005800000 */
[----:B------:R-:W-:Y:S01]  /*22e0*/  FFMA.FTZ R9, R87, R9, R80 ;  /* 0x0000000957097223 */ /* 0x000fe20000010050 */
[----:B---3--:R-:W-:Y:S01]  /*22f0*/  FSEL R89, R89, 1, !P3 ;  /* 0x3f80000059597808 */ /* 0x008fe20005800000 */
[----:B------:R-:W-:-:S04]  /*2300*/  FMUL.FTZ R10, R87, R10 ;  /* 0x0000000a570a7220 */ /* 0x000fc80000410000 */
[----:B------:R-:W3:Y:S01]  /*2310*/  MUFU.EX2 R11, R11 ;  /* 0x0000000b000b7308 */ /* 0x000ee20000000800 */
[----:B-1----:R-:W-:Y:S01]  /*2320*/  FSEL R91, R6, 1, !P4 ;  /* 0x3f800000065b7808 */ /* 0x002fe20006000000 */
[C---:B------:R-:W-:Y:S02]  /*2330*/  FFMA.FTZ R9, R89.reuse, R9, R82 ;  /* 0x0000000959097223 */ /* 0x040fe40000010052 */
[----:B------:R-:W-:Y:S01]  /*2340*/  FMUL.FTZ R10, R89, R10 ;  /* 0x0000000a590a7220 */ /* 0x000fe20000410000 */
[----:B------:R-:W-:Y:S01]  /*2350*/  ISETP.GE.U32.AND P6, PT, R37, R53, PT ;  /* 0x000000352500720c */ /* 0x000fe20003fc6070 */
[----:B------:R-:W-:Y:S01]  /*2360*/  FFMA.FTZ R9, R91, R9, R88 ;  /* 0x000000095b097223 */ /* 0x000fe20000010058 */
[----:B0-----:R-:W-:Y:S01]  /*2370*/  FSEL R93, R7, 1, !P5 ;  /* 0x3f800000075d7808 */ /* 0x001fe20006800000 */
[----:B------:R-:W-:Y:S01]  /*2380*/  FMUL.FTZ R10, R91, R10 ;  /* 0x0000000a5b0a7220 */ /* 0x000fe20000410000 */
[----:B------:R-:W-:Y:S02]  /*2390*/  ISETP.GE.U32.AND P1, PT, R36, R53, PT ;  /* 0x000000352400720c */ /* 0x000fe40003f26070 */
[----:B------:R-:W-:Y:S01]  /*23a0*/  FSEL R92, R73, RZ, !P6 ;  /* 0x000000ff495c7208 */ /* 0x000fe20007000000 */
[C---:B------:R-:W-:Y:S01]  /*23b0*/  FFMA.FTZ R9, R93.reuse, R9, R90 ;  /* 0x000000095d097223 */ /* 0x040fe2000001005a */
[----:B--2---:R-:W-:Y:S01]  /*23c0*/  FSEL R95, R8, 1, !P6 ;  /* 0x3f800000085f7808 */ /* 0x004fe20007000000 */
[----:B------:R-:W-:Y:S01]  /*23d0*/  FMUL.FTZ R10, R93, R10 ;  /* 0x0000000a5d0a7220 */ /* 0x000fe20000410000 */
[----:B------:R-:W-:-:S02]  /*23e0*/  FSEL R94, R61, RZ, !P1 ;  /* 0x000000ff3d5e7208 */ /* 0x000fc40004800000 */
        /* <DEDUP_REMOVED lines=23> */
[----:B------:R-:W-:Y:S01]  /*2560*/  IMAD.MOV.U32 R9, RZ, RZ, RZ ;  /* 0x000000ffff097224 */ /* 0x000fe200078e00ff */
[----:B------:R-:W-:Y:S02]  /*2570*/  MOV R8, 0x3f800000 ;  /* 0x3f80000000087802 */ /* 0x000fe40000000f00 */
[----:B------:R-:W-:-:S04]  /*2580*/  ISETP.NE.AND P2, PT, R44, 0x1f, PT ;  /* 0x0000001f2c00780c */ /* 0x000fc80003f45270 */
[----:B------:R-:W-:Y:S05]  /*2590*/  @!P0 LDS.64 R8, [UR4+0x450] ;  /* 0x00045004ff088984 */ /* 0x000fea0008000a00 */
        /* <DEDUP_REMOVED lines=18> */
[-C--:B-1----:R-:W-:Y:S01]  /*26c0*/  @!P3 MOV R96, R8.reuse ;  /* 0x000000080060b202 */ /* 0x082fe20000000f00 */
[C---:B------:R-:W-:Y:S02]  /*26d0*/  FFMA.FTZ R11, R10.reuse, R9, R11 ;  /* 0x000000090a0b7223 */ /* 0x040fe4000001000b */
[----:B------:R-:W-:Y:S01]  /*26e0*/  FMUL.FTZ R10, R10, R8 ;  /* 0x000000080a0a7220 */ /* 0x000fe20000410000 */
[----:B------:R-:W-:Y:S02]  /*26f0*/  IADD3 R74, R74, 0x1, RZ ;  /* 0x000000014a4a7810 */ /* 0x000fe40007ffe0ff */
[----:B------:R-:W-:-:S03]  /*2700*/  MOV R9, c[0x0][0x188] ;  /* 0x0000620000097a02 */ /* 0x000fc60000000f00 */
[----:B--2---:R-:W-:Y:S01]  /*2710*/  @P1 FFMA.FTZ R98, R99, R96, R98 ;  /* 0x0000006063621223 */ /* 0x004fe20000010062 */
[----:B------:R-:W-:-:S03]  /*2720*/  ISETP.NE.AND P1, PT, R12, RZ, PT ;  /* 0x000000ff0c00720c */ /* 0x000fc60003f25270 */
[----:B------:R-:W-:-:S04]  /*2730*/  FFMA.FTZ R98, R85, R98, R78 ;  /* 0x0000006255627223 */ /* 0x000fc8000001004e */
[----:B------:R-:W-:-:S04]  /*2740*/  FFMA.FTZ R96, R84, R98, R83 ;  /* 0x0000006254607223 */ /* 0x000fc80000010053 */
[----:B------:R-:W-:Y:S02]  /*2750*/  FFMA.FTZ R80, R87, R96, R80 ;  /* 0x0000006057507223 */ /* 0x000fe40000010050 */
[----:B------:R-:W-:Y:S01]  /*2760*/  @!P1 IMAD.MOV.U32 R6, RZ, RZ, R72 ;  /* 0x000000ffff069224 */ /* 0x000fe200078e0048 */
[----:B------:R-:W-:Y:S01]  /*2770*/  @!P1 MOV R7, R13 ;  /* 0x0000000d00079202 */ /* 0x000fe20000000f00 */
[----:B------:R-:W-:Y:S01]  /*2780*/  FFMA.FTZ R82, R89, R80, R82 ;  /* 0x0000005059527223 */ /* 0x000fe20000010052 */
[----:B------:R-:W-:Y:S01]  /*2790*/  MOV R78, c[0x0][0x1a0] ;  /* 0x00006800004e7a02 */ /* 0x000fe20000000f00 */
[----:B------:R0:W-:Y:S01]  /*27a0*/  @!P1 STS.64 [UR4+0x450], R10 ;  /* 0x0004500aff009988 */ /* 0x0001e20008000a04 */
[----:B------:R-:W-:Y:S02]  /*27b0*/  IMAD.MOV.U32 R85, RZ, RZ, c[0x0][0x1a4] ;  /* 0x00006900ff557624 */ /* 0x000fe400078e00ff */
[----:B------:R-:W-:Y:S01]  /*27c0*/  FFMA.FTZ R88, R91, R82, R88 ;  /* 0x000000525b587223 */ /* 0x000fe20000010058 */
[----:B------:R0:W-:Y:S01]  /*27d0*/  @!P1 STG.E.64 [R6.64], R10 ;  /* 0x0000000a06009986 */ /* 0x0001e2000c101b06 */
[----:B------:R-:W-:-:S02]  /*27e0*/  ISETP.GE.AND P1, PT, R74, c[0x0][0x16c], PT ;  /* 0x00005b004a007a0c */ /* 0x000fc40003f26270 */
[C---:B------:R-:W-:Y:S01]  /*27f0*/  LEA R68, P2, R78.reuse, R68, 0x2 ;  /* 0x000000444e447211 */ /* 0x040fe200078410ff */
[----:B------:R-:W-:Y:S01]  /*2800*/  FFMA.FTZ R90, R93, R88, R90 ;  /* 0x000000585d5a7223 */ /* 0x000fe2000001005a */
[----:B------:R-:W-:Y:S02]  /*2810*/  MOV R8, c[0x0][0x18c] ;  /* 0x0000630000087a02 */ /* 0x000fe40000000f00 */
[----:B------:R-:W-:Y:S01]  /*2820*/  LEA.HI.X R79, R78, R79, R85, 0x2, P2 ;  /* 0x0000004f4e4f7211 */ /* 0x000fe200010f1455 */
[----:B------:R-:W-:Y:S01]  /*2830*/  FFMA.FTZ R92, R95, R90, R92 ;  /* 0x0000005a5f5c7223 */ /* 0x000fe2000001005c */
[C---:B------:R-:W-:Y:S02]  /*2840*/  LEA R70, P2, R9.reuse, R70, 0x2 ;  /* 0x0000004609467211 */ /* 0x040fe400078410ff */
[----:B------:R-:W-:Y:S01]  /*2850*/  MOV R83, c[0x0][0x1c0] ;  /* 0x0000700000537a02 */ /* 0x000fe20000000f00 */
[----:B------:R-:W-:Y:S01]  /*2860*/  FMUL.FTZ R81, R76, R81 ;  /* 0x000000514c517220 */ /* 0x000fe20000410000 */
[----:B------:R-:W-:Y:S01]  /*2870*/  LEA.HI.X R75, R9, R75, R8, 0x2, P2 ;  /* 0x0000004b094b7211 */ /* 0x000fe200010f1408 */
[----:B------:R-:W-:Y:S01]  /*2880*/  FFMA.FTZ R94, R97, R92, R94 ;  /* 0x0000005c615e7223 */ /* 0x000fe2000001005e */
[----:B------:R-:W-:Y:S01]  /*2890*/  MOV R84, c[0x0][0x1c4] ;  /* 0x0000710000547a02 */ /* 0x000fe20000000f00 */
[----:B------:R-:W-:Y:S01]  /*28a0*/  UIADD3 UR4, UR4, 0x8, URZ ;  /* 0x0000000804047890 */ /* 0x000fe2000fffe03f */
[----:B------:R-:W-:-:S02]  /*28b0*/  LEA R66, P3, R83, R66, 0x2 ;  /* 0x0000004253427211 */ /* 0x000fc400078610ff */
[----:B------:R-:W-:Y:S01]  /*28c0*/  IADD3 R72, P2, R72, 0x8, RZ ;  /* 0x0000000848487810 */ /* 0x000fe20007f5e0ff */
[----:B------:R-:W-:Y:S01]  /*28d0*/  FFMA.FTZ R20, R81, R98, R20 ;  /* 0x0000006251147223 */ /* 0x000fe20000010014 */
[----:B------:R-:W-:Y:S01]  /*28e0*/  LEA.HI.X R77, R83, R77, R84, 0x2, P3 ;  /* 0x0000004d534d7211 */ /* 0x000fe200018f1454 */
[C---:B------:R-:W-:Y:S01]  /*28f0*/  FFMA.FTZ R0, R81.reuse, R96, R0 ;  /* 0x0000006051007223 */ /* 0x040fe20000010000 */
[----:B------:R-:W-:Y:S01]  /*2900*/  IADD3.X R13, RZ, R13, RZ, P2, !PT ;  /* 0x0000000dff0d7210 */ /* 0x000fe200017fe4ff */
[C---:B------:R-:W-:Y:S02]  /*2910*/  FFMA.FTZ R19, R81.reuse, R80, R19 ;  /* 0x0000005051137223 */ /* 0x040fe40000010013 */
[C---:B------:R-:W-:Y:S02]  /*2920*/  FFMA.FTZ R18, R81.reuse, R82, R18 ;  /* 0x0000005251127223 */ /* 0x040fe40000010012 */
[C---:B------:R-:W-:Y:S02]  /*2930*/  FFMA.FTZ R17, R81.reuse, R88, R17 ;  /* 0x0000005851117223 */ /* 0x040fe40000010011 */
[----:B------:R-:W-:-:S02]  /*2940*/  FFMA.FTZ R16, R81, R90, R16 ;  /* 0x0000005a51107223 */ /* 0x000fc40000010010 */
[C---:B------:R-:W-:Y:S02]  /*2950*/  FFMA.FTZ R15, R81.reuse, R92, R15 ;  /* 0x0000005c510f7223 */ /* 0x040fe4000001000f */
[----:B------:R-:W-:Y:S01]  /*2960*/  FFMA.FTZ R14, R81, R94, R14 ;  /* 0x0000005e510e7223 */ /* 0x000fe2000001000e */
[----:B0-----:R-:W-:Y:S05]  /*2970*/  @!P1 BRA `(.L_x_4720) ;  /* 0xfffff6a000009947 */ /* 0x001fea000383ffff */
.L_x_4719:
[----:B------:R-:W-:Y:S01]  /*2980*/  BAR.SYNC.DEFER_BLOCKING 0x0 ;  /* 0x0000000000007b1d */ /* 0x000fe20000010000 */
[----:B------:R-:W-:Y:S01]  /*2990*/  ISETP.NE.AND P0, PT, R12, RZ, PT ;  /* 0x000000ff0c00720c */ /* 0x000fe20003f05270 */
[----:B------:R-:W-:Y:S01]  /*29a0*/  IMAD R7, R86, c[0x0][0x200], RZ ;  /* 0x0000800056077a24 */ /* 0x000fe200078e02ff */
[----:B------:R-:W-:Y:S01]  /*29b0*/  MOV R54, 0xffffff00 ;  /* 0xffffff0000367802 */ /* 0x000fe20000000f00 */
[C---:B------:R-:W-:Y:S02]  /*29c0*/  IMAD.WIDE.U32 R10, R48.reuse, c[0x0][0x200], RZ ;  /* 0x00008000300a7a25 */ /* 0x040fe400078e00ff */
[----:B------:R-:W-:Y:S02]  /*29d0*/  BSSY B0, `(.L_x_4721) ;  /* 0x000002a000007945 */ /* 0x000fe40003800000 */
[----:B------:R-:W-:-:S02]  /*29e0*/  IMAD R53, R48, c[0x0][0x204], R7 ;  /* 0x0000810030357a24 */ /* 0x000fc400078e0207 */
[----:B------:R-:W-:Y:S01]  /*29f0*/  IMAD R55, R43, R54, c[0x0][0x168] ;  /* 0x00005a002b377624 */ /* 0x000fe200078e0236 */
[----:B------:R-:W-:Y:S01]  /*2a00*/  LOP3.LUT R54, R46, 0x20, RZ, 0xfc, !PT ;  /* 0x000000202e367812 */ /* 0x000fe200078efcff */
[----:B------:R-:W-:Y:S02]  /*2a10*/  IMAD.IADD R11, R11, 0x1, R53 ;  /* 0x000000010b0b7824 */ /* 0x000fe400078e0235 */
[----:B------:R-:W-:-:S05]  /*2a20*/  @!P0 MOV R6, 0xffffff00 ;  /* 0xffffff0000068802 */ /* 0x000fca0000000f00 */
[C---:B------:R-:W-:Y:S01]  /*2a30*/  @!P0 IMAD R8, R43.reuse, R6, c[0x0][0x168] ;  /* 0x00005a002b088624 */ /* 0x040fe200078e0206 */
[----:B------:R-:W-:Y:S01]  /*2a40*/  SHF.L.U32 R6, R43, 0x8, RZ ;  /* 0x000000082b067819 */ /* 0x000fe200000006ff */
[----:B------:R-:W-:Y:S03]  /*2a50*/  STS [R21.X4], R20 ;  /* 0x0000001415007388 */ /* 0x000fe60000004800 */
[----:B------:R-:W-:Y:S01]  /*2a60*/  SHF.R.S32.HI R7, RZ, 0x1f, R6 ;  /* 0x0000001fff077819 */ /* 0x000fe20000011406 */
        /* <DEDUP_REMOVED lines=32> */
.L_x_4722:
[----:B------:R-:W-:Y:S05]  /*2c70*/  BSYNC B0 ;  /* 0x0000000000007941 */ /* 0x000fea0003800000 */
.L_x_4721:
[----:B------:R-:W-:Y:S01]  /*2c80*/  IMAD R57, R51, c[0x0][0x208], RZ ;  /* 0x0000820033397a24 */ /* 0x000fe200078e02ff */
[----:B------:R-:W-:Y:S01]  /*2c90*/  SHF.L.U64.HI R53, R54, 0x2, R45 ;  /* 0x0000000236357819 */ /* 0x000fe2000001022d */
[----:B------:R-:W-:Y:S01]  /*2ca0*/  IMAD.WIDE.U32 R10, R52, c[0x0][0x208], R10 ;  /* 0x00008200340a7a25 */ /* 0x000fe200078e000a */
[----:B------:R-:W-:Y:S02]  /*2cb0*/  ISETP.GE.AND P6, PT, R54, R75, PT ;  /* 0x0000004b3600720c */ /* 0x000fe40003fc6270 */
[----:B------:R-:W-:Y:S01]  /*2cc0*/  ISETP.GE.AND P1, PT, R46, R55, PT ;  /* 0x000000372e00720c */ /* 0x000fe20003f26270 */
[----:B0-----:R-:W-:Y:S01]  /*2cd0*/  IMAD.SHL.U32 R13, R54, 0x4, RZ ;  /* 0x00000004360d7824 */ /* 0x001fe200078e00ff */
[----:B------:R-:W-:Y:S01]  /*2ce0*/  IADD3 R58, P2, R6, R10, RZ ;  /* 0x0000000a063a7210 */ /* 0x000fe20007f5e0ff */
[----:B------:R-:W-:Y:S01]  /*2cf0*/  IMAD R59, R52, c[0x0][0x20c], R57 ;  /* 0x00008300343b7a24 */ /* 0x000fe200078e0239 */
[----:B------:R-:W-:Y:S02]  /*2d00*/  ISETP.GE.AND P5, PT, R34, R75, PT ;  /* 0x0000004b2200720c */ /* 0x000fe40003fa6270 */
[----:B------:R-:W-:-:S02]  /*2d10*/  IADD3 R56, P3, R13, c[0x0][0x258], RZ ;  /* 0x000096000d387a10 */ /* 0x000fc40007f7e0ff */
[----:B------:R-:W-:Y:S02]  /*2d20*/  IADD3.X R11, R7, R59, R11, P2, !PT ;  /* 0x0000003b070b7210 */ /* 0x000fe400017fe40b */
[-C--:B------:R-:W-:Y:S02]  /*2d30*/  ISETP.GE.AND P2, PT, R35, R75.reuse, PT ;  /* 0x0000004b2300720c */ /* 0x080fe40003f46270 */
[----:B------:R-:W-:Y:S02]  /*2d40*/  IADD3.X R57, R53, c[0x0][0x25c], RZ, P3, !PT ;  /* 0x0000970035397a10 */ /* 0x000fe40001ffe4ff */
[C---:B------:R-:W-:Y:S02]  /*2d50*/  LEA R10, P3, R58.reuse, R56, 0x2 ;  /* 0x000000383a0a7211 */ /* 0x040fe400078610ff */
[----:B------:R-:W-:Y:S02]  /*2d60*/  ISETP.GE.AND P4, PT, R33, R75, PT ;  /* 0x0000004b2100720c */ /* 0x000fe40003f86270 */
[----:B------:R-:W-:Y:S01]  /*2d70*/  LEA.HI.X R11, R58, R57, R11, 0x2, P3 ;  /* 0x000000393a0b7211 */ /* 0x000fe200018f140b */
[----:B------:R-:W-:Y:S01]  /*2d80*/  IMAD R57, R86, c[0x0][0x1f0], RZ ;  /* 0x00007c0056397a24 */ /* 0x000fe200078e02ff */
[----:B------:R-:W-:Y:S01]  /*2d90*/  ISETP.GE.AND P3, PT, R32, R75, PT ;  /* 0x0000004b2000720c */ /* 0x000fe20003f66270 */
[----:B------:R-:W-:-:S02]  /*2da0*/  IMAD.WIDE.U32 R58, R48, c[0x0][0x1f0], RZ ;  /* 0x00007c00303a7a25 */ /* 0x000fc400078e00ff */
[----:B------:R0:W-:Y:S01]  /*2db0*/  @!P2 STG.E [R10.64+0x80], R63 ;  /* 0x0000803f0a00a986 */ /* 0x0001e2000c101906 */
[-C--:B------:R-:W-:Y:S01]  /*2dc0*/  ISETP.GE.AND P2, PT, R31, R75.reuse, PT ;  /* 0x0000004b1f00720c */ /* 0x080fe20003f46270 */
[----:B------:R-:W-:Y:S02]  /*2dd0*/  IMAD R77, R48, c[0x0][0x1f4], R57 ;  /* 0x00007d00304d7a24 */ /* 0x000fe400078e0239 */
[----:B------:R1:W-:Y:S01]  /*2de0*/  @!P6 STG.E [R10.64], R61 ;  /* 0x0000003d0a00e986 */ /* 0x0003e2000c101906 */
[----:B------:R-:W-:Y:S01]  /*2df0*/  ISETP.GE.AND P6, PT, R30, R75, PT ;  /* 0x0000004b1e00720c */ /* 0x000fe20003fc6270 */
[----:B------:R-:W-:Y:S01]  /*2e00*/  @!P1 IMAD.WIDE.U32 R56, R48, c[0x0][0x1f0], R6 ;  /* 0x00007c0030389a25 */ /* 0x000fe200078e0006 */
[----:B------:R-:W-:Y:S01]  /*2e10*/  IADD3 R59, R59, R77, RZ ;  /* 0x0000004d3b3b7210 */ /* 0x000fe20007ffe0ff */
[----:B------:R-:W-:Y:S03]  /*2e20*/  @!P5 STG.E [R10.64+0x100], R65 ;  /* 0x000100410a00d986 */ /* 0x000fe6000c101906 */
[----:B------:R-:W-:Y:S01]  /*2e30*/  @!P1 IADD3 R57, R77, R57, RZ ;  /* 0x000000394d399210 */ /* 0x000fe20007ffe0ff */
[----:B------:R-:W-:Y:S01]  /*2e40*/  @!P4 STG.E [R10.64+0x180], R67 ;  /* 0x000180430a00c986 */ /* 0x000fe2000c101906 */
[----:B0-----:R-:W-:Y:S01]  /*2e50*/  IMAD R63, R51, c[0x0][0x1f8], RZ ;  /* 0x00007e00333f7a24 */ /* 0x001fe200078e02ff */
[----:B------:R-:W-:Y:S01]  /*2e60*/  ISETP.GE.AND P4, PT, R54, R55, PT ;  /* 0x000000373600720c */ /* 0x000fe20003f86270 */
[C---:B------:R-:W-:Y:S01]  /*2e70*/  IMAD.WIDE.U32 R58, R52.reuse, c[0x0][0x1f8], R58 ;  /* 0x00007e00343a7a25 */ /* 0x040fe200078e003a */
[----:B------:R-:W-:Y:S03]  /*2e80*/  @!P3 STG.E [R10.64+0x200], R69 ;  /* 0x000200450a00b986 */ /* 0x000fe6000c101906 */
[----:B------:R-:W-:Y:S01]  /*2e90*/  @!P1 IMAD.WIDE.U32 R56, R52, c[0x0][0x1f8], R56 ;  /* 0x00007e0034389a25 */ /* 0x000fe200078e0038 */
[----:B------:R-:W-:Y:S01]  /*2ea0*/  @!P2 STG.E [R10.64+0x280], R71 ;  /* 0x000280470a00a986 */ /* 0x000fe2000c101906 */
[----:B------:R-:W-:-:S02]  /*2eb0*/  IADD3 R60, P3, R6, R58, RZ ;  /* 0x0000003a063c7210 */ /* 0x000fc40007f7e0ff */
[----:B------:R-:W-:Y:S01]  /*2ec0*/  IMAD R63, R52, c[0x0][0x1fc], R63 ;  /* 0x00007f00343f7a24 */ /* 0x000fe200078e023f */
[----:B------:R0:W-:Y:S04]  /*2ed0*/  @!P6 STG.E [R10.64+0x300], R73 ;  /* 0x000300490a00e986 */ /* 0x0001e8000c101906 */
[----:B------:R-:W-:Y:S01]  /*2ee0*/  BAR.SYNC.DEFER_BLOCKING 0x0 ;  /* 0x0000000000007b1d */ /* 0x000fe20000010000 */
[----:B-1----:R-:W-:Y:S02]  /*2ef0*/  @!P1 IADD3 R61, P2, R46, R56, RZ ;  /* 0x000000382e3d9210 */ /* 0x002fe40007f5e0ff */
[----:B------:R-:W-:Y:S02]  /*2f00*/  IADD3 R56, P5, R13, c[0x0][0x268], RZ ;  /* 0x00009a000d387a10 */ /* 0x000fe40007fbe0ff */
[----:B------:R-:W-:-:S02]  /*2f10*/  @!P1 IADD3.X R62, R45, R57, R63, P2, !PT ;  /* 0x000000392d3e9210 */ /* 0x000fc400017fe43f */
[----:B------:R-:W-:Y:S01]  /*2f20*/  IADD3.X R57, R53, c[0x0][0x26c], RZ, P5, !PT ;  /* 0x00009b0035397a10 */ /* 0x000fe20002ffe4ff */
[----:B0-----:R-:W-:Y:S01]  /*2f30*/  CS2R R10, SRZ ;  /* 0x00000000000a7805 */ /* 0x001fe2000001ff00 */
[----:B------:R-:W-:Y:S02]  /*2f40*/  IADD3.X R59, R7, R63, R59, P3, !PT ;  /* 0x0000003f073b7210 */ /* 0x000fe40001ffe43b */
[----:B------:R-:W-:Y:S02]  /*2f50*/  ISETP.GE.AND P5, PT, R35, R55, PT ;  /* 0x000000372300720c */ /* 0x000fe40003fa6270 */
[C---:B------:R-:W-:Y:S02]  /*2f60*/  LEA R56, P3, R60.reuse, R56, 0x2 ;  /* 0x000000383c387211 */ /* 0x040fe400078610ff */
[----:B------:R-:W-:Y:S02]  /*2f70*/  @!P1 LEA R58, P2, R61, c[0x0][0x268], 0x2 ;  /* 0x00009a003d3a9a11 */ /* 0x000fe400078410ff */
[----:B------:R-:W-:-:S02]  /*2f80*/  LEA.HI.X R57, R60, R57, R59, 0x2, P3 ;  /* 0x000000393c397211 */ /* 0x000fc400018f143b */
[----:B------:R-:W-:Y:S02]  /*2f90*/  @!P1 LEA.HI.X R59, R61, c[0x0][0x26c], R62, 0x2, P2 ;  /* 0x00009b003d3b9a11 */ /* 0x000fe400010f143e */
[----:B------:R-:W-:Y:S01]  /*2fa0*/  CS2R R60, SRZ ;  /* 0x00000000003c7805 */ /* 0x000fe2000001ff00 */
[-C--:B------:R-:W-:Y:S02]  /*2fb0*/  ISETP.GE.AND P3, PT, R34, R55.reuse, PT ;  /* 0x000000372200720c */ /* 0x080fe40003f66270 */
[-C--:B------:R-:W-:Y:S01]  /*2fc0*/  ISETP.GE.AND P2, PT, R33, R55.reuse, PT ;  /* 0x000000372100720c */ /* 0x080fe20003f46270 */
[----:B------:R-:W2:Y:S01]  /*2fd0*/  @!P4 LDG.E R11, [R56.64] ;  /* 0x00000006380bc981 */ /* 0x000ea2000c1e1900 */
[----:B------:R-:W-:-:S03]  /*2fe0*/  ISETP.GE.AND P4, PT, R32, R55, PT ;  /* 0x000000372000720c */ /* 0x000fc60003f86270 */
[----:B------:R-:W3:Y:S01]  /*2ff0*/  @!P5 LDG.E R60, [R56.64+0x80] ;  /* 0x00008006383cd981 */ /* 0x000ee2000c1e1900 */
[-C--:B------:R-:W-:Y:S02]  /*3000*/  ISETP.GE.AND P5, PT, R31, R55.reuse, PT ;  /* 0x000000371f00720c */ /* 0x080fe40003fa6270 */
[----:B------:R-:W-:Y:S01]  /*3010*/  ISETP.GE.AND P6, PT, R30, R55, PT ;  /* 0x000000371e00720c */ /* 0x000fe20003fc6270 */
[----:B------:R-:W-:Y:S01]  /*3020*/  CS2R R62, SRZ ;  /* 0x00000000003e7805 */ /* 0x000fe2000001ff00 */
[----:B------:R-:W4:Y:S01]  /*3030*/  @!P1 LDG.E R10, [R58.64] ;  /* 0x000000063a0a9981 */ /* 0x000f22000c1e1900 */
[----:B------:R-:W-:-:S03]  /*3040*/  CS2R R64, SRZ ;  /* 0x0000000000407805 */ /* 0x000fc6000001ff00 */
        /* <DEDUP_REMOVED lines=71> */
[----:B------:R-:W-:Y:S01]  /*34c0*/  STS [R21.X4+0xc], R18 ;  /* 0x00000c1215007388 */ /* 0x000fe20000004800 */
[----:B------:R-:W-:-:S02]  /*34d0*/  IMAD R11, R86, c[0x0][0x210], RZ ;  /* 0x00008400560b7a24 */ /* 0x000fc400078e02ff */
[----:B--2---:R-:W-:Y:S01]  /*34e0*/  FMUL.FTZ R58, R69, R76 ;  /* 0x0000004c453a7220 */ /* 0x004fe20000410000 */
[----:B------:R-:W-:Y:S03]  /*34f0*/  STS [R21.X4+0x10], R56 ;  /* 0x0000103815007388 */ /* 0x000fe60000004800 */
[----:B------:R-:W-:Y:S01]  /*3500*/  FMUL.FTZ R58, R58, R15 ;  /* 0x0000000f3a3a7220 */ /* 0x000fe20000410000 */
[----:B------:R-:W-:Y:S01]  /*3510*/  STS [R21.X4+0x14], R16 ;  /* 0x0000141015007388 */ /* 0x000fe20000004800 */
[----:B------:R-:W-:Y:S02]  /*3520*/  IMAD R15, R48, c[0x0][0x214], R11 ;  /* 0x00008500300f7a24 */ /* 0x000fe400078e020b */
[----:B0-----:R-:W-:Y:S01]  /*3530*/  FMUL.FTZ R19, R70, R77 ;  /* 0x0000004d46137220 */ /* 0x001fe20000410000 */
[----:B------:R-:W-:Y:S01]  /*3540*/  STS [R21.X4+0x18], R58 ;  /* 0x0000183a15007388 */ /* 0x000fe20000004800 */
[----:B-1----:R-:W-:-:S04]  /*3550*/  IMAD.WIDE.U32 R10, R48, c[0x0][0x210], RZ ;  /* 0x00008400300a7a25 */ /* 0x002fc800078e00ff */
[----:B------:R-:W-:Y:S01]  /*3560*/  FMUL.FTZ R14, R19, R14 ;  /* 0x0000000e130e7220 */ /* 0x000fe20000410000 */
[----:B------:R-:W-:-:S04]  /*3570*/  IADD3 R61, R11, R15, RZ ;  /* 0x0000000f0b3d7210 */ /* 0x000fc80007ffe0ff */
        /* <DEDUP_REMOVED lines=19> */
[----:B------:R-:W-:-:S04]  /*36b0*/  IMAD.WIDE.U32 R8, R52, c[0x0][0x218], R8 ;  /* 0x0000860034087a25 */ /* 0x000fc800078e0008 */
[----:B------:R-:W-:Y:S01]  /*36c0*/  IMAD.IADD R9, R9, 0x1, R55 ;  /* 0x0000000109097824 */ /* 0x000fe200078e0237 */
[----:B------:R-:W-:-:S04]  /*36d0*/  LEA R14, P0, R8, c[0x0][0x270], 0x2 ;  /* 0x00009c00080e7a11 */ /* 0x000fc800078010ff */
[----:B------:R-:W-:-:S05]  /*36e0*/  LEA.HI.X R15, R8, c[0x0][0x274], R9, 0x2, P0 ;  /* 0x00009d00080f7a11 */ /* 0x000fca00000f1409 */
[----:B------:R0:W-:Y:S04]  /*36f0*/  STG.E [R14.64], R29 ;  /* 0x0000001d0e007986 */ /* 0x0001e8000c101906 */
.L_x_4724:
[----:B------:R-:W-:Y:S05]  /*3700*/  BSYNC B0 ;  /* 0x0000000000007941 */ /* 0x000fea0003800000 */
.L_x_4723:
[----:B------:R-:W-:Y:S01]  /*3710*/  MOV R8, R10 ;  /* 0x0000000a00087202 */ /* 0x000fe20000000f00 */
[----:B------:R-:W-:Y:S01]  /*3720*/  IMAD R11, R51, c[0x0][0x218], RZ ;  /* 0x00008600330b7a24 */ /* 0x000fe200078e02ff */
[----:B------:R-:W-:Y:S02]  /*3730*/  MOV R9, R61 ;  /* 0x0000003d00097202 */ /* 0x000fe40000000f00 */
[----:B------:R-:W-:Y:S01]  /*3740*/  IADD3 R13, P1, R13, c[0x0][0x270], RZ ;  /* 0x00009c000d0d7a10 */ /* 0x000fe20007f3e0ff */
[C---:B------:R-:W-:Y:S01]  /*3750*/  IMAD R11, R52.reuse, c[0x0][0x21c], R11 ;  /* 0x00008700340b7a24 */ /* 0x040fe200078e020b */
        /* <DEDUP_REMOVED lines=18> */
[----:B------:R1:W-:Y:S01]  /*3880*/  @!P0 STG.E [R6.64], R17 ;  /* 0x0000001106008986 */ /* 0x0003e2000c101906 */
[----:B------:R-:W-:-:S03]  /*3890*/  ISETP.GE.AND P0, PT, R43, c[0x0][0x174], PT ;  /* 0x00005d002b007a0c */ /* 0x000fc60003f06270 */
[----:B------:R2:W-:Y:S01]  /*38a0*/  @!P1 STG.E [R6.64+0x80], R27 ;  /* 0x0000801b06009986 */ /* 0x0005e2000c101906 */
[----:B------:R-:W-:-:S03]  /*38b0*/  IADD3 R10, P1, R2, 0x400, RZ ;  /* 0x00000400020a7810 */ /* 0x000fc60007f3e0ff */
[----:B------:R2:W-:Y:S01]  /*38c0*/  @!P2 STG.E [R6.64+0x100], R19 ;  /* 0x000100130600a986 */ /* 0x0005e2000c101906 */
[----:B------:R-:W-:Y:S02]  /*38d0*/  IADD3 R4, P2, R4, 0x400, RZ ;  /* 0x0000040004047810 */ /* 0x000fe40007f5e0ff */
[----:B-1----:R-:W-:Y:S02]  /*38e0*/  IADD3.X R17, RZ, R3, RZ, P1, !PT ;  /* 0x00000003ff117210 */ /* 0x002fe40000ffe4ff */
[----:B------:R-:W-:Y:S01]  /*38f0*/  IADD3.X R5, RZ, R5, RZ, P2, !PT ;  /* 0x00000005ff057210 */ /* 0x000fe200017fe4ff */
[----:B------:R-:W-:Y:S01]  /*3900*/  @P0 CALL.REL.NOINC `(.L_x_4725) ;  /* 0x0000001000000944 */ /* 0x000fe20003c00000 */
[----:B------:R-:W-:Y:S05]  /*3910*/  BRA `(.L_x_4726) ;  /* 0xffffcaf000007947 */ /* 0x000fea000383ffff */
.L_x_4725:
[----:B------:R-:W-:Y:S05]  /*3920*/  EXIT ;  /* 0x000000000000794d */ /* 0x000fea0003800000 */
.L_x_4727:
        /* <DEDUP_REMOVED lines=13> */
.L_x_5449:


//--------------------- .text._Z25selective_scan_fwd_kernelI32Selective_Scan_fwd_kernel_traitsILi32ELi8ELi1ELb0ELb0ELb1ELb0EffEEv13SSMParamsBase --------------------------
	.section	.text._Z25selective_scan_fwd_kernelI32Selective_Scan_fwd_kernel_traitsILi32ELi8ELi1ELb0ELb0ELb1ELb0EffEEv13SSMParamsBase,"ax",@progbits
	.sectioninfo	@"SHI_REGISTERS=111"
	.align	128
        .global         _Z25selective_scan_fwd_kernelI32Selective_Scan_fwd_kernel_traitsILi32ELi8ELi1ELb0ELb0ELb1ELb0EffEEv13SSMParamsBase
        .type           _Z25selective_scan_fwd_kernelI32Selective_Scan_fwd_kernel_traitsILi32ELi8ELi1ELb0ELb0ELb1ELb0EffEEv13SSMParamsBase,@function
        .size           _Z25selective_scan_fwd_kernelI32Selective_Scan_fwd_kernel_traitsILi32ELi8ELi1ELb0ELb0ELb1ELb0EffEEv13SSMParamsBase,(.L_x_5450 - _Z25selective_scan_fwd_kernelI32Selective_Scan_fwd_kernel_traitsILi32ELi8ELi1ELb0ELb0ELb1ELb0EffEEv13SSMParamsBase)
        .other          _Z25selective_scan_fwd_kernelI32Selective_Scan_fwd_kernel_traitsILi32ELi8ELi1ELb0ELb0ELb1ELb0EffEEv13SSMParamsBase,@"STO_CUDA_ENTRY STV_DEFAULT"
_Z25selective_scan_fwd_kernelI32Selective_Scan_fwd_kernel_traitsILi32ELi8ELi1ELb0ELb0ELb1ELb0EffEEv13SSMParamsBase:
.text._Z25selective_scan_fwd_kernelI32Selective_Scan_fwd_kernel_traitsILi32ELi8ELi1ELb0ELb0ELb1ELb0EffEEv13SSMParamsBase:
[----:B------:R-:W-:Y:S02]  /*0000*/  MOV R1, c[0x0][0x28] ;  /* 0x00000a0000017a02 */ /* 0x000fe40000000f00 */
[----:B------:R-:W-:Y:S01]  /*0010*/  IABS R9, c[0x0][0x178] ;  /* 0x00005e0000097a13 */ /* 0x000fe20000000000 */
[----:B------:R-:W0:Y:S01]  /*0020*/  S2R R0, SR_CTAID.Y ;  /* 0x0000000000007919 */ /* 0x000e220000002600 */
[----:B------:R-:W-:Y:S01]  /*0030*/  ISETP.NE.U32.AND P1, PT, RZ, c[0x0][0x250], PT ;  /* 0x00009400ff007a0c */ /* 0x000fe20003f25070 */
[----:B------:R-:W-:Y:S01]  /*0040*/  HFMA2.MMA R20, -RZ, RZ, 0, 0 ;  /* 0x00000000ff147435 */ /* 0x000fe200000001ff */
[----:B------:R-:W1:Y:S01]  /*0050*/  I2F.RP R8, R9 ;  /* 0x0000000900087306 */ /* 0x000e620000209400 */
[----:B------:R-:W-:Y:S01]  /*0060*/  ISETP.NE.U32.AND P0, PT, RZ, c[0x0][0x238], PT ;  /* 0x00008e00ff007a0c */ /* 0x000fe20003f05070 */
[----:B------:R-:W-:Y:S01]  /*0070*/  IMAD.MOV.U32 R22, RZ, RZ, RZ ;  /* 0x000000ffff167224 */ /* 0x000fe200078e00ff */
[----:B------:R-:W-:Y:S01]  /*0080*/  ISETP.NE.AND.EX P1, PT, RZ, c[0x0][0x254], PT, P1 ;  /* 0x00009500ff007a0c */ /* 0x000fe20003f25310 */
[----:B------:R-:W-:Y:S01]  /*0090*/  ULDC.64 UR4, c[0x0][0x118] ;  /* 0x0000460000047ab9 */ /* 0x000fe20000000a00 */
[----:B------:R-:W-:-:S03]  /*00a0*/  ISETP.NE.AND.EX P0, PT, RZ, c[0x0][0x23c], PT, P0 ;  /* 0x00008f00ff007a0c */ /* 0x000fc60003f05300 */
        /* <DEDUP_REMOVED lines=35> */
[----:B------:R-:W1:Y:S02]  /*02e0*/  S2R R25, SR_LANEID ;  /* 0x0000000000197919 */ /* 0x000e640000000000 */
[----:B------:R-:W-:-:S02]  /*02f0*/  IMAD R9, R0, c[0x0][0x1dc], R9 ;  /* 0x0000770000097a24 */ /* 0x000fc400078e0209 */
[----:B------:R-:W-:Y:S02]  /*0300*/  IMAD R13, R23, c[0x0][0x1b4], R4 ;  /* 0x00006d00170d7a24 */ /* 0x000fe400078e0204 */
[----:B------:R-:W-:Y:S01]  /*0310*/  IMAD.WIDE.U32 R4, R0, c[0x0][0x1e8], RZ ;  /* 0x00007a0000047a25 */ /* 0x000fe200078e00ff */
[----:B------:R-:W-:Y:S02]  /*0320*/  IADD3 R3, R3, R9, RZ ;  /* 0x0000000903037210 */ /* 0x000fe40007ffe0ff */
[----:B------:R-:W-:Y:S01]  /*0330*/  @P0 IADD3 R8, R8, 0x1, RZ ;  /* 0x0000000108080810 */ /* 0x000fe20007ffe0ff */
[----:B------:R-:W-:Y:S02]  /*0340*/  IMAD R11, R0, c[0x0][0x1ec], R11 ;  /* 0x00007b00000b7a24 */ /* 0x000fe400078e020b */
[----:B------:R-:W-:Y:S02]  /*0350*/  IMAD R12, R90, c[0x0][0x1d0], RZ ;  /* 0x000074005a0c7a24 */ /* 0x000fe400078e02ff */
[----:B------:R-:W-:Y:S01]  /*0360*/  @!P2 IMAD.MOV R8, RZ, RZ, -R8 ;  /* 0x000000ffff08a224 */ /* 0x000fe200078e0a08 */
[C---:B0-----:R-:W-:Y:S01]  /*0370*/  LOP3.LUT R24, R18.reuse, 0x1f, RZ, 0xc0, !PT ;  /* 0x0000001f12187812 */ /* 0x041fe200078ec0ff */
[----:B------:R-:W-:Y:S01]  /*0380*/  IMAD.WIDE.U32 R2, R23, c[0x0][0x1d0], R2 ;  /* 0x0000740017027a25 */ /* 0x000fe200078e0002 */
[----:B------:R-:W-:-:S02]  /*0390*/  SHF.L.U32 R33, R18, 0x3, RZ ;  /* 0x0000000312217819 */ /* 0x000fc400000006ff */
[----:B------:R-:W-:Y:S01]  /*03a0*/  @!P1 LOP3.LUT R8, RZ, c[0x0][0x178], RZ, 0x33, !PT ;  /* 0x00005e00ff089a12 */ /* 0x000fe200078e33ff */
[C---:B------:R-:W-:Y:S01]  /*03b0*/  IMAD.WIDE.U32 R6, R23.reuse, c[0x0][0x1b0], RZ ;  /* 0x00006c0017067a25 */ /* 0x040fe200078e00ff */
[----:B------:R-:W-:Y:S02]  /*03c0*/  LOP3.LUT R10, R24, 0xffffff00, R33, 0xf8, !PT ;  /* 0xffffff00180a7812 */ /* 0x000fe400078ef821 */
[----:B------:R-:W-:Y:S01]  /*03d0*/  SHF.R.S32.HI R9, RZ, 0x1f, R8 ;  /* 0x0000001fff097819 */ /* 0x000fe20000011408 */
[----:B------:R-:W-:Y:S01]  /*03e0*/  IMAD R15, R23, c[0x0][0x1d4], R12 ;  /* 0x00007500170f7a24 */ /* 0x000fe200078e020c */
[----:B------:R-:W-:Y:S01]  /*03f0*/  IADD3 R5, R5, R11, RZ ;  /* 0x0000000b05057210 */ /* 0x000fe20007ffe0ff */
[----:B------:R-:W-:Y:S01]  /*0400*/  IMAD.IADD R7, R7, 0x1, R13 ;  /* 0x0000000107077824 */ /* 0x000fe200078e020d */
        /* <DEDUP_REMOVED lines=14> */
[----:B------:R-:W-:Y:S01]  /*04f0*/  LEA R56, P2, R57, c[0x0][0x248], 0x2 ;  /* 0x0000920039387a11 */ /* 0x000fe200078410ff */
[----:B------:R-:W-:Y:S01]  /*0500*/  IMAD.MOV.U32 R26, RZ, RZ, RZ ;  /* 0x000000ffff1a7224 */ /* 0x000fe200078e00ff */
[----:B------:R-:W-:Y:S01]  /*0510*/  IADD3 R45, R3, R13, RZ ;  /* 0x0000000d032d7210 */ /* 0x000fe20007ffe0ff */
[----:B------:R-:W-:Y:S01]  /*0520*/  IMAD R3, R21, c[0x0][0x180], RZ ;  /* 0x0000600015037a24 */ /* 0x000fe200078e02ff */
[----:B------:R-:W-:Y:S01]  /*0530*/  IADD3.X R6, R11, R5, R17, P1, !PT ;  /* 0x000000050b067210 */ /* 0x000fe20000ffe411 */
[----:B------:R-:W-:Y:S01]  /*0540*/  IMAD R13, R21, c[0x0][0x198], RZ ;  /* 0x00006600150d7a24 */ /* 0x000fe200078e02ff */
[----:B------:R-:W-:Y:S01]  /*0550*/  LEA R4, P1, R12, c[0x0][0x240], 0x2 ;  /* 0x000090000c047a11 */ /* 0x000fe200078210ff */
[----:B------:R-:W-:Y:S01]  /*0560*/  IMAD R3, R0, c[0x0][0x184], R3 ;  /* 0x0000610000037a24 */ /* 0x000fe200078e0203 */
[----:B------:R-:W-:Y:S01]  /*0570*/  LEA.HI.X R45, R2, c[0x0][0x234], R45, 0x2, P0 ;  /* 0x00008d00022d7a11 */ /* 0x000fe200000f142d */
[----:B------:R-:W-:Y:S01]  /*0580*/  IMAD R2, R23, c[0x0][0x164], R0 ;  /* 0x0000590017027a24 */ /* 0x000fe200078e0200 */
[----:B------:R-:W-:Y:S01]  /*0590*/  LEA.HI.X R5, R12, c[0x0][0x244], R9, 0x2, P1 ;  /* 0x000091000c057a11 */ /* 0x000fe200008f1409 */
[----:B------:R-:W-:Y:S01]  /*05a0*/  IMAD.WIDE.U32 R8, R0, c[0x0][0x180], RZ ;  /* 0x0000600000087a25 */ /* 0x000fe200078e00ff */
[----:B------:R-:W-:-:S02]  /*05b0*/  LEA.HI.X R57, R57, c[0x0][0x24c], R6, 0x2, P2 ;  /* 0x0000930039397a11 */ /* 0x000fc400010f1406 */
[C---:B------:R-:W-:Y:S01]  /*05c0*/  IADD3 R31, R33.reuse, 0x4, RZ ;  /* 0x00000004211f7810 */ /* 0x040fe20007ffe0ff */
[C---:B------:R-:W-:Y:S01]  /*05d0*/  IMAD.WIDE.U32 R6, R0.reuse, c[0x0][0x198], RZ ;  /* 0x0000660000067a25 */ /* 0x040fe200078e00ff */
[C---:B------:R-:W-:Y:S02]  /*05e0*/  IADD3 R32, R33.reuse, 0x6, RZ ;  /* 0x0000000621207810 */ /* 0x040fe40007ffe0ff */
[----:B------:R-:W-:Y:S01]  /*05f0*/  IADD3 R33, R33, 0x7, RZ ;  /* 0x0000000721217810 */ /* 0x000fe20007ffe0ff */
[----:B------:R-:W-:Y:S01]  /*0600*/  IMAD R13, R0, c[0x0][0x19c], R13 ;  /* 0x00006700000d7a24 */ /* 0x000fe200078e020d */
[----:B------:R-:W-:Y:S01]  /*0610*/  IADD3 R35, R9, R3, RZ ;  /* 0x0000000309237210 */ /* 0x000fe20007ffe0ff */
[----:B------:R-:W-:Y:S01]  /*0620*/  IMAD R2, R2, c[0x0][0x174], RZ ;  /* 0x00005d0002027a24 */ /* 0x000fe200078e02ff */
[----:B------:R-:W-:Y:S02]  /*0630*/  LOP3.LUT R34, R10, 0x20, RZ, 0xfc, !PT ;  /* 0x000000200a227812 */ /* 0x000fe400078efcff */
[----:B------:R-:W-:Y:S01]  /*0640*/  IADD3 R37, R7, R13, RZ ;  /* 0x0000000d07257210 */ /* 0x000fe20007ffe0ff */
[----:B------:R-:W-:Y:S01]  /*0650*/  IMAD R27, R2, c[0x0][0x16c], RZ ;  /* 0x00005b00021b7a24 */ /* 0x000fe200078e02ff */
[----:B------:R-:W-:-:S02]  /*0660*/  LOP3.LUT R36, R10, 0x40, RZ, 0xfc, !PT ;  /* 0x000000400a247812 */ /* 0x000fc400078efcff */
[C---:B------:R-:W-:Y:S02]  /*0670*/  LOP3.LUT R38, R10.reuse, 0x60, RZ, 0xfc, !PT ;  /* 0x000000600a267812 */ /* 0x040fe400078efcff */
[C---:B------:R-:W-:Y:S02]  /*0680*/  LOP3.LUT R39, R10.reuse, 0x80, RZ, 0xfc, !PT ;  /* 0x000000800a277812 */ /* 0x040fe400078efcff */
[C---:B------:R-:W-:Y:S02]  /*0690*/  LOP3.LUT R40, R10.reuse, 0xa0, RZ, 0xfc, !PT ;  /* 0x000000a00a287812 */ /* 0x040fe400078efcff */
[C---:B------:R-:W-:Y:S02]  /*06a0*/  LOP3.LUT R41, R10.reuse, 0xc0, RZ, 0xfc, !PT ;  /* 0x000000c00a297812 */ /* 0x040fe400078efcff */
[----:B-1----:R-:W-:Y:S02]  /*06b0*/  LOP3.LUT R42, R10, 0xe0, RZ, 0xfc, !PT ;  /* 0x000000e00a2a7812 */ /* 0x002fe400078efcff */
.L_x_4751:
[----:B------:R-:W-:Y:S01]  /*06c0*/  BAR.SYNC.DEFER_BLOCKING 0x0 ;  /* 0x0000000000007b1d */ /* 0x000fe20000010000 */
[----:B------:R-:W-:Y:S01]  /*06d0*/  IMAD.MOV.U32 R47, RZ, RZ, -0x100 ;  /* 0xffffff00ff2f7424 */ /* 0x000fe200078e00ff */
[----:B-1----:R-:W-:Y:S01]  /*06e0*/  CS2R R12, SRZ ;  /* 0x00000000000c7805 */ /* 0x002fe2000001ff00 */
[----:B------:R-:W-:Y:S01]  /*06f0*/  CS2R R2, SRZ ;  /* 0x0000000000027805 */ /* 0x000fe2000001ff00 */
[----:B------:R-:W-:Y:S01]  /*0700*/  CS2R R14, SRZ ;  /* 0x00000000000e7805 */ /* 0x000fe2000001ff00 */
[----:B------:R-:W-:-:S05]  /*0710*/  IMAD R47, R26, R47, c[0x0][0x168] ;  /* 0x00005a001a2f7624 */ /* 0x000fca00078e022f */
[-C--:B------:R-:W-:Y:S02]  /*0720*/  ISETP.GE.AND P3, PT, R10, R47.reuse, PT ;  /* 0x0000002f0a00720c */ /* 0x080fe40003f66270 */
[-C--:B------:R-:W-:Y:S02]  /*0730*/  ISETP.GE.AND P4, PT, R34, R47.reuse, PT ;  /* 0x0000002f2200720c */ /* 0x080fe40003f86270 */
[-C--:B------:R-:W-:Y:S02]  /*0740*/  ISETP.GE.AND P5, PT, R36, R47.reuse, PT ;  /* 0x0000002f2400720c */ /* 0x080fe40003fa6270 */
[-C--:B------:R-:W-:Y:S02]  /*0750*/  ISETP.GE.AND P2, PT, R38, R47.reuse, PT ;  /* 0x0000002f2600720c */ /* 0x080fe40003f46270 */
[-C--:B------:R-:W-:Y:S02]  /*0760*/  ISETP.GE.AND P1, PT, R39, R47.reuse, PT ;  /* 0x0000002f2700720c */ /* 0x080fe40003f26270 */
[----:B------:R-:W-:Y:S01]  /*0770*/  ISETP.GE.AND P0, PT, R40, R47, PT ;  /* 0x0000002f2800720c */ /* 0x000fe20003f06270 */
[----:B------:R-:W-:-:S02]  /*0780*/  HFMA2.MMA R17, -RZ, RZ, 0, 0 ;  /* 0x00000000ff117435 */ /* 0x000fc400000001ff */
        /* <DEDUP_REMOVED lines=15> */
[C---:B------:R-:W-:Y:S02]  /*0880*/  LEA.HI.SX32 R44, R25.reuse, R25, 0x1b ;  /* 0x00000019192c7211 */ /* 0x040fe400078fdaff */
[C---:B------:R-:W-:Y:S02]  /*0890*/  IADD3 R50, R25.reuse, 0x80, RZ ;  /* 0x0000008019327810 */ /* 0x040fe40007ffe0ff */
[----:B------:R-:W-:-:S02]  /*08a0*/  IADD3 R54, R25, 0xc0, RZ ;  /* 0x000000c019367810 */ /* 0x000fc40007ffe0ff */
[-C--:B------:R-:W-:Y:S02]  /*08b0*/  LEA.HI.SX32 R46, R46, R25.reuse, 0x1b ;  /* 0x000000192e2e7211 */ /* 0x080fe400078fdaff */
[-C--:B------:R-:W-:Y:S02]  /*08c0*/  LEA.HI.SX32 R48, R48, R25.reuse, 0x1b ;  /* 0x0000001930307211 */ /* 0x080fe400078fdaff */
[-C--:B------:R-:W-:Y:S02]  /*08d0*/  LEA.HI.SX32 R49, R16, R25.reuse, 0x1b ;  /* 0x0000001910317211 */ /* 0x080fe400078fdaff */
[----:B------:R-:W-:Y:S02]  /*08e0*/  IADD3 R16, R25, 0xe0, RZ ;  /* 0x000000e019107810 */ /* 0x000fe40007ffe0ff */
[-C--:B------:R-:W-:Y:S02]  /*08f0*/  LEA.HI.SX32 R51, R52, R25.reuse, 0x1b ;  /* 0x0000001934337211 */ /* 0x080fe400078fdaff */
[----:B------:R-:W-:-:S02]  /*0900*/  LEA.HI.SX32 R50, R50, R25, 0x1b ;  /* 0x0000001932327211 */ /* 0x000fc400078fdaff */
[-C--:B------:R-:W-:Y:S02]  /*0910*/  LEA.HI.SX32 R52, R54, R25.reuse, 0x1b ;  /* 0x0000001936347211 */ /* 0x080fe400078fdaff */
[----:B------:R-:W-:Y:S02]  /*0920*/  SHF.L.U32 R54, R25, 0x3, RZ ;  /* 0x0000000319367819 */ /* 0x000fe400000006ff */
        /* <DEDUP_REMOVED lines=13> */
[----:B------:R1:W-:Y:S01]  /*0a00*/  STS [R49.X4+0x180], R2 ;  /* 0x0001800231007388 */ /* 0x0003e20000004800 */
[----:B0-----:R-:W-:-:S03]  /*0a10*/  MOV R3, R57 ;  /* 0x0000003900037202 */ /* 0x001fc60000000f00 */
[----:B------:R-:W-:Y:S04]  /*0a20*/  STS [R50.X4+0x200], R17 ;  /* 0x0002001132007388 */ /* 0x000fe80000004800 */
[----:B------:R0:W-:Y:S01]  /*0a30*/  STS [R51.X4+0x280], R12 ;  /* 0x0002800c33007388 */ /* 0x0001e20000004800 */
[----:B-1----:R-:W-:-:S03]  /*0a40*/  IMAD.MOV.U32 R2, RZ, RZ, R56 ;  /* 0x000000ffff027224 */ /* 0x002fc600078e0038 */
[----:B------:R-:W-:Y:S04]  /*0a50*/  STS [R52.X4+0x300], R19 ;  /* 0x0003001334007388 */ /* 0x000fe80000004800 */
[----:B------:R1:W-:Y:S01]  /*0a60*/  STS [R53.X4+0x380], R14 ;  /* 0x0003800e35007388 */ /* 0x0003e20000004800 */
[----:B------:R-:W-:-:S06]  /*0a70*/  NOP ;  /* 0x0000000000007918 */ /* 0x000fcc0000000000 */
[----:B------:R-:W-:Y:S01]  /*0a80*/  LDS R55, [R54.X4] ;  /* 0x0000000036377984 */ /* 0x000fe20000004800 */
[----:B0-----:R-:W-:Y:S01]  /*0a90*/  CS2R R12, SRZ ;  /* 0x00000000000c7805 */ /* 0x001fe2000001ff00 */
[----:B-1----:R-:W-:Y:S02]  /*0aa0*/  CS2R R14, SRZ ;  /* 0x00000000000e7805 */ /* 0x002fe4000001ff00 */
        /* <DEDUP_REMOVED lines=8> */
[----:B------:R-:W-:Y:S01]  /*0b30*/  CS2R R16, SRZ ;  /* 0x0000000000107805 */ /* 0x000fe2000001ff00 */
[----:B------:R-:W-:-:S04]  /*0b40*/  IMAD.MOV.U32 R19, RZ, RZ, RZ ;  /* 0x000000ffff137224 */ /* 0x000fc800078e00ff */
        /* <DEDUP_REMOVED lines=76> */
.L_x_4729:
[----:B------:R-:W-:Y:S05]  /*1010*/  BSYNC B0 ;  /* 0x0000000000007941 */ /* 0x000fea0003800000 */
.L_x_4728:
        /* <DEDUP_REMOVED lines=41> */
.L_x_4731:
[----:B------:R-:W-:Y:S05]  /*12b0*/  BSYNC B0 ;  /* 0x0000000000007941 */ /* 0x000fea0003800000 */
.L_x_4730:
        /* <DEDUP_REMOVED lines=33> */
.L_x_4733:
[----:B------:R-:W-:Y:S05]  /*14d0*/  BSYNC B0 ;  /* 0x0000000000007941 */ /* 0x000fea0003800000 */
.L_x_4732:
        /* <DEDUP_REMOVED lines=33> */
.L_x_4735:
[----:B------:R-:W-:Y:S05]  /*16f0*/  BSYNC B0 ;  /* 0x0000000000007941 */ /* 0x000fea0003800000 */
.L_x_4734:
        /* <DEDUP_REMOVED lines=33> */
.L_x_4737:
[----:B------:R-:W-:Y:S05]  /*1910*/  BSYNC B0 ;  /* 0x0000000000007941 */ /* 0x000fea0003800000 */
.L_x_4736:
        /* <DEDUP_REMOVED lines=33> */
.L_x_4739:
[----:B------:R-:W-:Y:S05]  /*1b30*/  BSYNC B0 ;  /* 0x0000000000007941 */ /* 0x000fea0003800000 */
.L_x_4738:
        /* <DEDUP_REMOVED lines=33> */
.L_x_4741:
[----:B------:R-:W-:Y:S05]  /*1d50*/  BSYNC B0 ;  /* 0x0000000000007941 */ /* 0x000fea0003800000 */
.L_x_4740:
        /* <DEDUP_REMOVED lines=33> */
.L_x_4743:
[----:B------:R-:W-:Y:S05]  /*1f70*/  BSYNC B0 ;  /* 0x0000000000007941 */ /* 0x000fea0003800000 */
.L_x_4742:
        /* <DEDUP_REMOVED lines=14> */
[----:B------:R-:W-:-:S07]  /*2060*/  ISETP.EQ.OR P0, PT, R26, RZ, P0 ;  /* 0x000000ff1a00720c */ /* 0x000fce0000702670 */
.L_x_4747:
[----:B------:R-:W-:Y:S01]  /*2070*/  SHF.R.S32.HI R18, RZ, 0x1f, R87 ;  /* 0x0000001fff127819 */ /* 0x000fe20000011457 */
[C---:B------:R-:W-:Y:S01]  /*2080*/  IMAD.WIDE.U32 R14, R87.reuse, c[0x0][0x1c0], R10 ;  /* 0x00007000570e7a25 */ /* 0x040fe200078e000a */
[----:B------:R-:W-:Y:S02]  /*2090*/  MOV R47, 0xffffff00 ;  /* 0xffffff00002f7802 */ /* 0x000fe40000000f00 */
[----:B------:R-:W-:Y:S01]  /*20a0*/  MOV R89, RZ ;  /* 0x000000ff00597202 */ /* 0x000fe20000000f00 */
[----:B0-----:R-:W-:Y:S01]  /*20b0*/  IMAD R12, R18, c[0x0][0x1c0], RZ ;  /* 0x00007000120c7a24 */ /* 0x001fe200078e02ff */
[----:B------:R-:W-:Y:S01]  /*20c0*/  MOV R91, RZ ;  /* 0x000000ff005b7202 */ /* 0x000fe20000000f00 */
[----:B------:R-:W-:Y:S01]  /*20d0*/  IMAD R47, R26, R47, c[0x0][0x168] ;  /* 0x00005a001a2f7624 */ /* 0x000fe200078e022f */
[----:B------:R-:W-:Y:S01]  /*20e0*/  MOV R93, RZ ;  /* 0x000000ff005d7202 */ /* 0x000fe20000000f00 */
[----:B------:R-:W-:Y:S01]  /*20f0*/  IMAD R13, R87, c[0x0][0x1c4], R12 ;  /* 0x00007100570d7a24 */ /* 0x000fe200078e020c */
[----:B------:R-:W-:Y:S01]  /*2100*/  LEA R12, P2, R14, R43, 0x2 ;  /* 0x0000002b0e0c7211 */ /* 0x000fe200078410ff */
[----:B------:R-:W-:Y:S01]  /*2110*/  IMAD.MOV.U32 R72, RZ, RZ, RZ ;  /* 0x000000ffff487224 */ /* 0x000fe200078e00ff */
[-C--:B------:R-:W-:Y:S01]  /*2120*/  ISETP.GE.AND P1, PT, R34, R47.reuse, PT ;  /* 0x0000002f2200720c */ /* 0x080fe20003f26270 */
[----:B------:R-:W-:Y:S01]  /*2130*/  IMAD.IADD R13, R15, 0x1, R13 ;  /* 0x000000010f0d7824 */ /* 0x000fe200078e020d */
[-C--:B------:R-:W-:Y:S01]  /*2140*/  ISETP.GE.AND P6, PT, R10, R47.reuse, PT ;  /* 0x0000002f0a00720c */ /* 0x080fe20003fc6270 */
[----:B------:R-:W-:Y:S01]  /*2150*/  IMAD R16, R18, c[0x0][0x188], RZ ;  /* 0x0000620012107a24 */ /* 0x000fe200078e02ff */
[----:B------:R-:W-:-:S02]  /*2160*/  ISETP.GE.AND P3, PT, R38, R47, PT ;  /* 0x0000002f2600720c */ /* 0x000fc40003f66270 */
[----:B------:R-:W-:Y:S02]  /*2170*/  LEA.HI.X R13, R14, R45, R13, 0x2, P2 ;  /* 0x0000002d0e0d7211 */ /* 0x000fe400010f140d */
[----:B------:R-:W-:Y:S02]  /*2180*/  MOV R14, R8 ;  /* 0x00000008000e7202 */ /* 0x000fe40000000f00 */
[----:B------:R-:W-:Y:S01]  /*2190*/  MOV R15, R35 ;  /* 0x00000023000f7202 */ /* 0x000fe20000000f00 */
[----:B------:R-:W-:Y:S01]  /*21a0*/  IMAD.MOV.U32 R76, RZ, RZ, RZ ;  /* 0x000000ffff4c7224 */ /* 0x000fe200078e00ff */
[-C--:B------:R-:W-:Y:S01]  /*21b0*/  ISETP.GE.AND P2, PT, R36, R47.reuse, PT ;  /* 0x0000002f2400720c */ /* 0x080fe20003f46270 */
[----:B------:R0:W2:Y:S01]  /*21c0*/  @!P1 LDG.E R89, [R12.64+0x80] ;  /* 0x000080040c599981 */ /* 0x0000a2000c1e1900 */
[-C--:B------:R-:W-:Y:S01]  /*21d0*/  ISETP.GE.AND P1, PT, R42, R47.reuse, PT ;  /* 0x0000002f2a00720c */ /* 0x080fe20003f26270 */
[----:B------:R-:W-:Y:S01]  /*21e0*/  IMAD.WIDE.U32 R14, R87, c[0x0][0x188], R14 ;  /* 0x00006200570e7a25 */ /* 0x000fe200078e000e */
[-C--:B------:R-:W-:Y:S01]  /*21f0*/  ISETP.GE.AND P4, PT, R39, R47.reuse, PT ;  /* 0x0000002f2700720c */ /* 0x080fe20003f86270 */
[----:B------:R0:W3:Y:S01]  /*2200*/  @!P6 LDG.E R91, [R12.64] ;  /* 0x000000040c5be981 */ /* 0x0000e2000c1e1900 */
[----:B------:R-:W-:Y:S01]  /*2210*/  ISETP.GE.AND P5, PT, R40, R47, PT ;  /* 0x0000002f2800720c */ /* 0x000fe20003fa6270 */
[----:B------:R-:W-:Y:S01]  /*2220*/  IMAD R17, R87, c[0x0][0x18c], R16 ;  /* 0x0000630057117a24 */ /* 0x000fe200078e0210 */
[----:B------:R-:W-:Y:S01]  /*2230*/  MOV R95, RZ ;  /* 0x000000ff005f7202 */ /* 0x000fe20000000f00 */
[----:B------:R0:W4:Y:S03]  /*2240*/  @!P3 LDG.E R72, [R12.64+0x180] ;  /* 0x000180040c48b981 */ /* 0x000126000c1e1900 */
[----:B------:R-:W-:Y:S01]  /*2250*/  IADD3 R15, R15, R17, RZ ;  /* 0x000000110f0f7210 */ /* 0x000fe20007ffe0ff */
[----:B------:R0:W5:Y:S04]  /*2260*/  @!P2 LDG.E R93, [R12.64+0x100] ;  /* 0x000100040c5da981 */ /* 0x000168000c1e1900 */
[----:B------:R0:W4:Y:S01]  /*2270*/  @!P1 LDG.E R76, [R12.64+0x380] ;  /* 0x000380040c4c9981 */ /* 0x000122000c1e1900 */
[----:B------:R-:W-:-:S02]  /*2280*/  LEA R16, P1, R14, c[0x0][0x220], 0x2 ;  /* 0x000088000e107a11 */ /* 0x000fc400078210ff */
[----:B------:R-:W-:Y:S01]  /*2290*/  ISETP.GE.AND P6, PT, R41, R47, PT ;  /* 0x0000002f2900720c */ /* 0x000fe20003fc6270 */
[----:B------:R0:W4:Y:S01]  /*22a0*/  @!P4 LDG.E R95, [R12.64+0x200] ;  /* 0x000200040c5fc981 */ /* 0x000122000c1e1900 */
[----:B------:R-:W-:Y:S02]  /*22b0*/  LEA.HI.X R17, R14, c[0x0][0x224], R15, 0x2, P1 ;  /* 0x000089000e117a11 */ /* 0x000fe400008f140f */
[----:B------:R-:W-:-:S03]  /*22c0*/  MOV R74, RZ ;  /* 0x000000ff004a7202 */ /* 0x000fc60000000f00 */
[----:B------:R-:W4:Y:S01]  /*22d0*/  LDG.E R16, [R16.64] ;  /* 0x0000000410107981 */ /* 0x000f22000c1e1900 */
[----:B------:R-:W-:-:S03]  /*22e0*/  MOV R97, RZ ;  /* 0x000000ff00617202 */ /* 0x000fc60000000f00 */
[----:B------:R0:W4:Y:S04]  /*22f0*/  @!P5 LDG.E R74, [R12.64+0x280] ;  /* 0x000280040c4ad981 */ /* 0x000128000c1e1900 */
[----:B------:R0:W4:Y:S01]  /*2300*/  @!P6 LDG.E R97, [R12.64+0x300] ;  /* 0x000300040c61e981 */ /* 0x000122000c1e1900 */
[----:B------:R-:W-:-:S04]  /*2310*/  IMAD R14, R18, c[0x0][0x1a0], RZ ;  /* 0x00006800120e7a24 */ /* 0x000fc800078e02ff */
[----:B------:R-:W-:Y:S01]  /*2320*/  IMAD R15, R87, c[0x0][0x1a4], R14 ;  /* 0x00006900570f7a24 */ /* 0x000fe200078e020e */
[----:B0-----:R-:W-:Y:S01]  /*2330*/  MOV R13, R37 ;  /* 0x00000025000d7202 */ /* 0x001fe20000000f00 */
[----:B------:R-:W-:-:S04]  /*2340*/  IMAD.MOV.U32 R12, RZ, RZ, R6 ;  /* 0x000000ffff0c7224 */ /* 0x000fc800078e0006 */
[----:B------:R-:W-:-:S05]  /*2350*/  IMAD.WIDE.U32 R18, R87, c[0x0][0x1a0], R12 ;  /* 0x0000680057127a25 */ /* 0x000fca00078e000c */
[----:B------:R-:W-:Y:S02]  /*2360*/  LEA R14, P1, R18, c[0x0][0x228], 0x2 ;  /* 0x00008a00120e7a11 */ /* 0x000fe400078210ff */
[----:B------:R-:W-:-:S04]  /*2370*/  IADD3 R15, R19, R15, RZ ;  /* 0x0000000f130f7210 */ /* 0x000fc80007ffe0ff */
[----:B------:R-:W-:Y:S02]  /*2380*/  LEA.HI.X R15, R18, c[0x0][0x22c], R15, 0x2, P1 ;  /* 0x00008b00120f7a11 */ /* 0x000fe400008f140f */
[----:B------:R-:W0:Y:S01]  /*2390*/  S2R R18, SR_TID.X ;  /* 0x0000000000127919 */ /* 0x000e220000002100 */
[-C--:B------:R-:W-:Y:S02]  /*23a0*/  ISETP.GE.U32.AND P2, PT, R28, R47.reuse, PT ;  /* 0x0000002f1c00720c */ /* 0x080fe40003f46070 */
[-C--:B------:R-:W-:Y:S01]  /*23b0*/  ISETP.GE.U32.AND P3, PT, R29, R47.reuse, PT ;  /* 0x0000002f1d00720c */ /* 0x080fe20003f66070 */
[----:B------:R-:W-:Y:S01]  /*23c0*/  FMUL.FTZ R78, R61, R60 ;  /* 0x0000003c3d4e7220 */ /* 0x000fe20000410000 */
[-C--:B------:R-:W-:Y:S01]  /*23d0*/  ISETP.GE.U32.AND P4, PT, R30, R47.reuse, PT ;  /* 0x0000002f1e00720c */ /* 0x080fe20003f86070 */
[----:B------:R-:W-:Y:S01]  /*23e0*/  FMUL.FTZ R82, R63, R62 ;  /* 0x0000003e3f527220 */ /* 0x000fe20000410000 */
[----:B------:R-:W-:Y:S02]  /*23f0*/  ISETP.GE.U32.AND P5, PT, R31, R47, PT ;  /* 0x0000002f1f00720c */ /* 0x000fe40003fa6070 */
[----:B------:R-:W-:Y:S01]  /*2400*/  FSEL R78, R78, RZ, !P4 ;  /* 0x000000ff4e4e7208 */ /* 0x000fe20006000000 */
[----:B------:R-:W-:Y:S01]  /*2410*/  FMUL.FTZ R80, R65, R64 ;  /* 0x0000004041507220 */ /* 0x000fe20000410000 */
[----:B------:R-:W-:Y:S01]  /*2420*/  FSEL R82, R82, RZ, !P5 ;  /* 0x000000ff52527208 */ /* 0x000fe20006800000 */
[----:B------:R-:W-:-:S02]  /*2430*/  FMUL.FTZ R84, R67, R66 ;  /* 0x0000004243547220 */ /* 0x000fc40000410000 */
[----:B------:R-:W-:Y:S01]  /*2440*/  FMUL.FTZ R86, R69, R68 ;  /* 0x0000004445567220 */ /* 0x000fe20000410000 */
[----:B---3--:R-:W-:Y:S04]  /*2450*/  STS [R44.X4], R91 ;  /* 0x0000005b2c007388 */ /* 0x008fe80000004800 */
[----:B--2---:R-:W-:Y:S04]  /*2460*/  STS [R46.X4+0x80], R89 ;  /* 0x000080592e007388 */ /* 0x004fe80000004800 */
[----:B-----5:R-:W-:Y:S04]  /*2470*/  STS [R48.X4+0x100], R93 ;  /* 0x0001005d30007388 */ /* 0x020fe80000004800 */
[----:B----4-:R-:W-:Y:S01]  /*2480*/  STS [R49.X4+0x180], R72 ;  /* 0x0001804831007388 */ /* 0x010fe20000004800 */
[----:B------:R-:W-:-:S04]  /*2490*/  FMUL.FTZ R13, R16, 1.4426950216293334961 ;  /* 0x3fb8aa3b100d7820 */ /* 0x000fc80000410000 */
[C---:B------:R-:W-:Y:S02]  /*24a0*/  FMUL.FTZ R16, R13.reuse, R56 ;  /* 0x000000380d107220 */ /* 0x040fe40000410000 */
[C---:B------:R-:W-:Y:S01]  /*24b0*/  FMUL.FTZ R12, R13.reuse, R70 ;  /* 0x000000460d0c7220 */ /* 0x040fe20000410000 */
[----:B------:R-:W-:Y:S01]  /*24c0*/  STS [R50.X4+0x200], R95 ;  /* 0x0002005f32007388 */ /* 0x000fe20000004800 */
[----:B------:R-:W-:Y:S02]  /*24d0*/  FMUL.FTZ R17, R13, R58 ;  /* 0x0000003a0d117220 */ /* 0x000fe40000410000 */
[----:B------:R-:W1:Y:S01]  /*24e0*/  MUFU.EX2 R16, R16 ;  /* 0x0000001000107308 */ /* 0x000e620000000800 */
[----:B------:R2:W-:Y:S04]  /*24f0*/  STS [R51.X4+0x280], R74 ;  /* 0x0002804a33007388 */ /* 0x0005e80000004800 */
[----:B------:R-:W-:Y:S03]  /*2500*/  STS [R52.X4+0x300], R97 ;  /* 0x0003006134007388 */ /* 0x000fe60000004800 */
[----:B------:R-:W3:Y:S01]  /*2510*/  MUFU.EX2 R12, R12 ;  /* 0x0000000c000c7308 */ /* 0x000ee20000000800 */
[----:B------:R0:W-:Y:S01]  /*2520*/  STS [R53.X4+0x380], R76 ;  /* 0x0003804c35007388 */ /* 0x0001e20000004800 */
[----:B------:R-:W-:-:S06]  /*2530*/  NOP ;  /* 0x0000000000007918 */ /* 0x000fcc0000000000 */
[----:B------:R-:W4:Y:S01]  /*2540*/  MUFU.EX2 R17, R17 ;  /* 0x0000001100117308 */ /* 0x000f220000000800 */
[----:B--2---:R-:W-:Y:S01]  /*2550*/  FMUL.FTZ R74, R13, R60 ;  /* 0x0000003c0d4a7220 */ /* 0x004fe20000410000 */
[----:B------:R2:W5:Y:S01]  /*2560*/  LDG.E R19, [R14.64] ;  /* 0x000000040e137981 */ /* 0x000562000c1e1900 */
[----:B0-----:R-:W-:Y:S01]  /*2570*/  SHF.L.U32 R76, R18, 0x3, RZ ;  /* 0x00000003124c7819 */ /* 0x001fe200000006ff */
[----:B------:R-:W-:Y:S02]  /*2580*/  FMUL.FTZ R91, R57, R56 ;  /* 0x00000038395b7220 */ /* 0x000fe40000410000 */
[C---:B------:R-:W-:Y:S01]  /*2590*/  FMUL.FTZ R88, R13.reuse, R66 ;  /* 0x000000420d587220 */ /* 0x040fe20000410000 */
[----:B------:R-:W-:Y:S01]  /*25a0*/  IADD3 R72, R76, 0x5, RZ ;  /* 0x000000054c487810 */ /* 0x000fe20007ffe0ff */
[----:B------:R1:W0:Y:S01]  /*25b0*/  MUFU.EX2 R95, R74 ;  /* 0x0000004a005f7308 */ /* 0x0002220000000800 */
[----:B------:R-:W-:Y:S01]  /*25c0*/  LDS R92, [R54.X4] ;  /* 0x00000000365c7984 */ /* 0x000fe20000004800 */
[C---:B--2---:R-:W-:Y:S01]  /*25d0*/  FMUL.FTZ R14, R13.reuse, R62 ;  /* 0x0000003e0d0e7220 */ /* 0x044fe20000410000 */
[-C--:B------:R-:W-:Y:S01]  /*25e0*/  ISETP.GE.U32.AND P1, PT, R72, R47.reuse, PT ;  /* 0x0000002f4800720c */ /* 0x080fe20003f26070 */
[----:B------:R-:W-:Y:S01]  /*25f0*/  FMUL.FTZ R15, R13, R64 ;  /* 0x000000400d0f7220 */ /* 0x000fe20000410000 */
[----:B------:R-:W-:Y:S01]  /*2600*/  ISETP.GE.U32.AND P6, PT, R76, R47, PT ;  /* 0x0000002f4c00720c */ /* 0x000fe20003fc6070 */
[----:B------:R-:W-:Y:S01]  /*2610*/  FMUL.FTZ R72, R55, R70 ;  /* 0x0000004637487220 */ /* 0x000fe20000410000 */
[----:B------:R-:W-:Y:S01]  /*2620*/  LDS R94, [R54.X4+0x4] ;  /* 0x00000400365e7984 */ /* 0x000fe20000004800 */
[----:B------:R-:W2:Y:S01]  /*2630*/  MUFU.EX2 R14, R14 ;  /* 0x0000000e000e7308 */ /* 0x000ea20000000800 */
[----:B------:R-:W-:Y:S01]  /*2640*/  FMUL.FTZ R76, R59, R58 ;  /* 0x0000003a3b4c7220 */ /* 0x000fe20000410000 */
[----:B------:R-:W-:Y:S01]  /*2650*/  FSEL R91, R91, RZ, !P2 ;  /* 0x000000ff5b5b7208 */ /* 0x000fe20005000000 */
[----:B------:R-:W-:Y:S01]  /*2660*/  LDS R96, [R54.X4+0x8] ;  /* 0x0000080036607984 */ /* 0x000fe20000004800 */
[----:B------:R-:W-:-:S02]  /*2670*/  FSEL R72, R72, RZ, !P6 ;  /* 0x000000ff48487208 */ /* 0x000fc40007000000 */
[----:B-1----:R-:W-:Y:S01]  /*2680*/  FSEL R74, R16, 1, !P2 ;  /* 0x3f800000104a7808 */ /* 0x002fe20005000000 */
[----:B------:R-:W-:Y:S01]  /*2690*/  LDS R98, [R54.X4+0xc] ;  /* 0x00000c0036627984 */ /* 0x000fe20000004800 */
[----:B------:R-:W1:Y:S01]  /*26a0*/  MUFU.EX2 R15, R15 ;  /* 0x0000000f000f7308 */ /* 0x000e620000000800 */
[----:B---3--:R-:W-:Y:S01]  /*26b0*/  FSEL R89, R12, 1, !P6 ;  /* 0x3f8000000c597808 */ /* 0x008fe20007000000 */
[----:B------:R-:W-:Y:S01]  /*26c0*/  FMUL.FTZ R13, R13, R68 ;  /* 0x000000440d0d7220 */ /* 0x000fe20000410000 */
[----:B------:R-:W-:Y:S01]  /*26d0*/  FSEL R76, R76, RZ, !P3 ;  /* 0x000000ff4c4c7208 */ /* 0x000fe20005800000 */
[-C--:B------:R-:W-:Y:S01]  /*26e0*/  FFMA.FTZ R12, R72, R74.reuse, R91 ;  /* 0x0000004a480c7223 */ /* 0x080fe2000001005b */
[----:B----4-:R-:W-:Y:S01]  /*26f0*/  FSEL R93, R17, 1, !P3 ;  /* 0x3f800000115d7808 */ /* 0x010fe20005800000 */
[----:B------:R-:W-:Y:S01]  /*2700*/  FMUL.FTZ R16, R89, R74 ;  /* 0x0000004a59107220 */ /* 0x000fe20000410000 */
[----:B------:R-:W-:Y:S01]  /*2710*/  LDS R100, [R54.X4+0x10] ;  /* 0x0000100036647984 */ /* 0x000fe20000004800 */
[----:B------:R-:W3:Y:S01]  /*2720*/  MUFU.EX2 R88, R88 ;  /* 0x0000005800587308 */ /* 0x000ee20000000800 */
[----:B0-----:R-:W-:Y:S01]  /*2730*/  FSEL R95, R95, 1, !P4 ;  /* 0x3f8000005f5f7808 */ /* 0x001fe20006000000 */
[C---:B------:R-:W-:Y:S01]  /*2740*/  FFMA.FTZ R12, R93.reuse, R12, R76 ;  /* 0x0000000c5d0c7223 */ /* 0x040fe2000001004c */
[----:B------:R-:W-:Y:S01]  /*2750*/  LDS R102, [R54.X4+0x14] ;  /* 0x0000140036667984 */ /* 0x000fe20000004800 */
[----:B------:R-:W-:-:S03]  /*2760*/  FMUL.FTZ R16, R93, R16 ;  /* 0x000000105d107220 */ /* 0x000fc60000410000 */
[----:B------:R-:W-:Y:S01]  /*2770*/  LDS R104, [R54.X4+0x18] ;  /* 0x0000180036687984 */ /* 0x000fe20000004800 */
[----:B------:R-:W0:Y:S01]  /*2780*/  MUFU.EX2 R13, R13 ;  /* 0x0000000d000d7308 */ /* 0x000e220000000800 */
[----:B--2---:R-:W-:Y:S01]  /*2790*/  FSEL R99, R14, 1, !P5 ;  /* 0x3f8000000e637808 */ /* 0x004fe20006800000 */
[C---:B------:R-:W-:Y:S01]  /*27a0*/  FFMA.FTZ R12, R95.reuse, R12, R78 ;  /* 0x0000000c5f0c7223 */ /* 0x040fe2000001004e */
[----:B------:R-:W-:Y:S01]  /*27b0*/  LDS R106, [R54.X4+0x1c] ;  /* 0x00001c00366a7984 */ /* 0x000fe20000004800 */
[----:B------:R-:W-:Y:S01]  /*27c0*/  FMUL.FTZ R16, R95, R16 ;  /* 0x000000105f107220 */ /* 0x000fe20000410000 */
[-C--:B------:R-:W-:Y:S01]  /*27d0*/  ISETP.GE.U32.AND P6, PT, R32, R47.reuse, PT ;  /* 0x0000002f2000720c */ /* 0x080fe20003fc6070 */
[----:B------:R-:W-:Y:S01]  /*27e0*/  FFMA.FTZ R12, R99, R12, R82 ;  /* 0x0000000c630c7223 */ /* 0x000fe20000010052 */
[----:B------:R-:W-:Y:S02]  /*27f0*/  FSEL R80, R80, RZ, !P1 ;  /* 0x000000ff50507208 */ /* 0x000fe40004800000 */
[----:B-1----:R-:W-:Y:S01]  /*2800*/  FSEL R97, R15, 1, !P1 ;  /* 0x3f8000000f617808 */ /* 0x002fe20004800000 */
[----:B------:R-:W-:Y:S01]  /*2810*/  FMUL.FTZ R16, R99, R16 ;  /* 0x0000001063107220 */ /* 0x000fe20000410000 */
[----:B------:R-:W-:-:S02]  /*2820*/  ISETP.GE.U32.AND P2, PT, R33, R47, PT ;  /* 0x0000002f2100720c */ /* 0x000fc40003f46070 */
[----:B------:R-:W-:Y:S01]  /*2830*/  FSEL R84, R84, RZ, !P6 ;  /* 0x000000ff54547208 */ /* 0x000fe20007000000 */
[C---:B------:R-:W-:Y:S01]  /*2840*/  FFMA.FTZ R12, R97.reuse, R12, R80 ;  /* 0x0000000c610c7223 */ /* 0x040fe20000010050 */
[----:B---3--:R-:W-:Y:S01]  /*2850*/  FSEL R101, R88, 1, !P6 ;  /* 0x3f80000058657808 */ /* 0x008fe20007000000 */
[----:B------:R-:W-:Y:S01]  /*2860*/  FMUL.FTZ R16, R97, R16 ;  /* 0x0000001061107220 */ /* 0x000fe20000410000 */
[----:B------:R-:W-:Y:S02]  /*2870*/  FSEL R86, R86, RZ, !P2 ;  /* 0x000000ff56567208 */ /* 0x000fe40005000000 */
[----:B0-----:R-:W-:Y:S01]  /*2880*/  FSEL R103, R13, 1, !P2 ;  /* 0x3f8000000d677808 */ /* 0x001fe20005000000 */
        /* <DEDUP_REMOVED lines=22> */
[----:B------:R-:W-:Y:S01]  /*29f0*/  IMAD.SHL.U32 R88, R87, 0x8, RZ ;  /* 0x0000000857587824 */ /* 0x000fe200078e00ff */
[----:B------:R-:W-:Y:S02]  /*2a00*/  MOV R15, RZ ;  /* 0x000000ff000f7202 */ /* 0x000fe40000000f00 */
[----:B------:R-:W-:Y:S02]  /*2a10*/  MOV R14, 0x3f800000 ;  /* 0x3f800000000e7802 */ /* 0x000fe40000000f00 */
[----:B------:R-:W-:-:S04]  /*2a20*/  ISETP.NE.AND P2, PT, R25, 0x1f, PT ;  /* 0x0000001f1900780c */ /* 0x000fc80003f45270 */
[----:B------:R-:W-:Y:S03]  /*2a30*/  @!P0 LDS.64 R14, [R88+0x450] ;  /* 0x00045000580e8984 */ /* 0x000fe60000000a00 */
        /* <DEDUP_REMOVED lines=17> */
[-C--:B0-----:R-:W-:Y:S01]  /*2b50*/  @!P3 MOV R107, R15.reuse ;  /* 0x0000000f006bb202 */ /* 0x081fe20000000f00 */
[----:B-1----:R-:W-:Y:S01]  /*2b60*/  @!P3 IMAD.MOV.U32 R105, RZ, RZ, R14 ;  /* 0x000000ffff69b224 */ /* 0x002fe200078e000e */
[----:B------:R-:W-:Y:S01]  /*2b70*/  BSSY B0, `(.L_x_4745) ;  /* 0x000001b000007945 */ /* 0x000fe20003800000 */
[C---:B------:R-:W-:Y:S02]  /*2b80*/  FFMA.FTZ R17, R16.reuse, R15, R17 ;  /* 0x0000000f10117223 */ /* 0x040fe40000010011 */
[----:B------:R-:W-:-:S06]  /*2b90*/  FMUL.FTZ R16, R16, R14 ;  /* 0x0000000e10107220 */ /* 0x000fcc0000410000 */
[----:B--2---:R-:W-:Y:S01]  /*2ba0*/  @P1 FFMA.FTZ R107, R108, R105, R107 ;  /* 0x000000696c6b1223 */ /* 0x004fe2000001006b */
[----:B------:R-:W-:-:S03]  /*2bb0*/  ISETP.NE.AND P1, PT, R18, RZ, PT ;  /* 0x000000ff1200720c */ /* 0x000fc60003f25270 */
[----:B------:R-:W-:-:S04]  /*2bc0*/  FFMA.FTZ R72, R89, R107, R72 ;  /* 0x0000006b59487223 */ /* 0x000fc80000010048 */
[----:B------:R-:W-:-:S04]  /*2bd0*/  FFMA.FTZ R74, R74, R72, R91 ;  /* 0x000000484a4a7223 */ /* 0x000fc8000001005b */
[----:B------:R-:W-:-:S04]  /*2be0*/  FFMA.FTZ R76, R93, R74, R76 ;  /* 0x0000004a5d4c7223 */ /* 0x000fc8000001004c */
[----:B------:R-:W-:Y:S02]  /*2bf0*/  FFMA.FTZ R78, R95, R76, R78 ;  /* 0x0000004c5f4e7223 */ /* 0x000fe4000001004e */
[-C--:B-----5:R-:W-:Y:S02]  /*2c00*/  FMUL.FTZ R92, R92, R19.reuse ;  /* 0x000000135c5c7220 */ /* 0x0a0fe40000410000 */
[-C--:B------:R-:W-:Y:S02]  /*2c10*/  FMUL.FTZ R94, R94, R19.reuse ;  /* 0x000000135e5e7220 */ /* 0x080fe40000410000 */
[-C--:B------:R-:W-:Y:S02]  /*2c20*/  FMUL.FTZ R96, R96, R19.reuse ;  /* 0x0000001360607220 */ /* 0x080fe40000410000 */
[-C--:B------:R-:W-:Y:S02]  /*2c30*/  FMUL.FTZ R98, R98, R19.reuse ;  /* 0x0000001362627220 */ /* 0x080fe40000410000 */
[----:B------:R-:W-:-:S02]  /*2c40*/  FMUL.FTZ R100, R100, R19 ;  /* 0x0000001364647220 */ /* 0x000fc40000410000 */
[-C--:B------:R-:W-:Y:S02]  /*2c50*/  FMUL.FTZ R102, R102, R19.reuse ;  /* 0x0000001366667220 */ /* 0x080fe40000410000 */
[-C--:B------:R-:W-:Y:S02]  /*2c60*/  FMUL.FTZ R104, R104, R19.reuse ;  /* 0x0000001368687220 */ /* 0x080fe40000410000 */
[----:B------:R-:W-:Y:S02]  /*2c70*/  FMUL.FTZ R106, R106, R19 ;  /* 0x000000136a6a7220 */ /* 0x000fe40000410000 */
[----:B------:R-:W-:Y:S01]  /*2c80*/  FFMA.FTZ R82, R99, R78, R82 ;  /* 0x0000004e63527223 */ /* 0x000fe20000010052 */
        /* <DEDUP_REMOVED lines=9> */
.L_x_4746:
[----:B------:R-:W-:Y:S05]  /*2d20*/  BSYNC B0 ;  /* 0x0000000000007941 */ /* 0x000fea0003800000 */
.L_x_4745:
[----:B------:R-:W-:Y:S01]  /*2d30*/  IADD3 R87, R87, 0x1, RZ ;  /* 0x0000000157577810 */ /* 0x000fe20007ffe0ff */
        /* <DEDUP_REMOVED lines=11> */
[----:B------:R-:W-:Y:S01]  /*2df0*/  FFMA.FTZ R85, R86, R106, R85 ;  /* 0x0000006a56557223 */ /* 0x000fe20000010055 */
[----:B------:R-:W-:Y:S05]  /*2e00*/  @!P1 BRA `(.L_x_4747) ;  /* 0xfffff26000009947 */ /* 0x000fea000383ffff */
.L_x_4744:
[----:B------:R-:W-:Y:S01]  /*2e10*/  BAR.SYNC.DEFER_BLOCKING 0x0 ;  /* 0x0000000000007b1d */ /* 0x000fe20000010000 */
[----:B------:R-:W-:Y:S01]  /*2e20*/  ISETP.NE.AND P0, PT, R18, RZ, PT ;  /* 0x000000ff1200720c */ /* 0x000fe20003f05270 */
[----:B------:R-:W-:-:S02]  /*2e30*/  IMAD R14, R90, c[0x0][0x200], RZ ;  /* 0x000080005a0e7a24 */ /* 0x000fc400078e02ff */
        /* <DEDUP_REMOVED lines=38> */
.L_x_4749:
[----:B------:R-:W-:Y:S05]  /*30a0*/  BSYNC B0 ;  /* 0x0000000000007941 */ /* 0x000fea0003800000 */
.L_x_4748:
[----:B------:R-:W-:Y:S01]  /*30b0*/  MOV R14, R12 ;  /* 0x0000000c000e7202 */ /* 0x000fe20000000f00 */
[----:B0-----:R-:W-:Y:S01]  /*30c0*/  IMAD R19, R21, c[0x0][0x208], RZ ;  /* 0x0000820015137a24 */ /* 0x001fe200078e02ff */
[----:B------:R-:W-:Y:S01]  /*30d0*/  MOV R15, R65 ;  /* 0x00000041000f7202 */ /* 0x000fe20000000f00 */
[----:B------:R-:W-:Y:S01]  /*30e0*/  IMAD.MOV.U32 R13, RZ, RZ, 0x4 ;  /* 0x00000004ff0d7424 */ /* 0x000fe200078e00ff */
[----:B------:R-:W-:Y:S01]  /*30f0*/  SHF.L.U32 R17, R26, 0x8, RZ ;  /* 0x000000081a117819 */ /* 0x000fe200000006ff */
[----:B------:R-:W-:Y:S01]  /*3100*/  IMAD R16, R0, c[0x0][0x20c], R19 ;  /* 0x0000830000107a24 */ /* 0x000fe200078e0213 */
[-C--:B------:R-:W-:Y:S01]  /*3110*/  ISETP.GE.AND P4, PT, R40, R63.reuse, PT ;  /* 0x0000003f2800720c */ /* 0x080fe20003f86270 */
[----:B------:R-:W-:Y:S01]  /*3120*/  IMAD.WIDE.U32 R14, R0, c[0x0][0x208], R14 ;  /* 0x00008200000e7a25 */ /* 0x000fe200078e000e */
[----:B------:R-:W-:Y:S02]  /*3130*/  SHF.R.S32.HI R19, RZ, 0x1f, R17 ;  /* 0x0000001fff137819 */ /* 0x000fe40000011411 */
[----:B------:R-:W-:Y:S01]  /*3140*/  ISETP.GE.AND P5, PT, R41, R63, PT ;  /* 0x0000003f2900720c */ /* 0x000fe20003fa6270 */
[----:B------:R-:W-:Y:S01]  /*3150*/  IMAD.WIDE R12, R10, R13, c[0x0][0x258] ;  /* 0x000096000a0c7625 */ /* 0x000fe200078e020d */
[----:B------:R-:W-:-:S02]  /*3160*/  IADD3 R17, P0, R17, R14, RZ ;  /* 0x0000000e11117210 */ /* 0x000fc40007f1e0ff */
[-C--:B------:R-:W-:Y:S02]  /*3170*/  ISETP.GE.AND P6, PT, R42, R63.reuse, PT ;  /* 0x0000003f2a00720c */ /* 0x080fe40003fc6270 */
[----:B------:R-:W-:Y:S02]  /*3180*/  IADD3.X R14, R19, R16, R15, P0, !PT ;  /* 0x00000010130e7210 */ /* 0x000fe400007fe40f */
[C---:B------:R-:W-:Y:S02]  /*3190*/  LEA R12, P2, R17.reuse, R12, 0x2 ;  /* 0x0000000c110c7211 */ /* 0x040fe400078410ff */
[----:B------:R-:W-:Y:S02]  /*31a0*/  ISETP.GE.AND P0, PT, R34, R63, PT ;  /* 0x0000003f2200720c */ /* 0x000fe40003f06270 */
[----:B------:R-:W-:Y:S02]  /*31b0*/  LEA.HI.X R13, R17, R13, R14, 0x2, P2 ;  /* 0x0000000d110d7211 */ /* 0x000fe400010f140e */
[----:B------:R-:W-:-:S02]  /*31c0*/  IADD3 R26, R26, 0x1, RZ ;  /* 0x000000011a1a7810 */ /* 0x000fc40007ffe0ff */
[-C--:B------:R-:W-:Y:S01]  /*31d0*/  ISETP.GE.AND P1, PT, R36, R63.reuse, PT ;  /* 0x0000003f2400720c */ /* 0x080fe20003f26270 */
[----:B------:R-:W-:Y:S01]  /*31e0*/  @!P4 STG.E [R12.64+0x280], R51 ;  /* 0x000280330c00c986 */ /* 0x000fe2000c101904 */
[-C--:B------:R-:W-:Y:S02]  /*31f0*/  ISETP.GE.AND P2, PT, R38, R63.reuse, PT ;  /* 0x0000003f2600720c */ /* 0x080fe40003f46270 */
[----:B------:R-:W-:Y:S01]  /*3200*/  ISETP.GE.AND P3, PT, R39, R63, PT ;  /* 0x0000003f2700720c */ /* 0x000fe20003f66270 */
[----:B------:R-:W-:Y:S04]  /*3210*/  @!P5 STG.E [R12.64+0x300], R61 ;  /* 0x0003003d0c00d986 */ /* 0x000fe8000c101904 */
[----:B------:R-:W-:Y:S04]  /*3220*/  @!P6 STG.E [R12.64+0x380], R53 ;  /* 0x000380350c00e986 */ /* 0x000fe8000c101904 */
[----:B------:R-:W-:Y:S01]  /*3230*/  @!P0 STG.E [R12.64+0x80], R55 ;  /* 0x000080370c008986 */ /* 0x000fe2000c101904 */
[----:B------:R-:W-:-:S03]  /*3240*/  ISETP.GE.AND P0, PT, R26, c[0x0][0x174], PT ;  /* 0x00005d001a007a0c */ /* 0x000fc60003f06270 */
[----:B------:R0:W-:Y:S01]  /*3250*/  @!P1 STG.E [R12.64+0x100], R57 ;  /* 0x000100390c009986 */ /* 0x0001e2000c101904 */
[----:B------:R-:W-:-:S03]  /*3260*/  IADD3 R56, P1, R2, 0x400, RZ ;  /* 0x0000040002387810 */ /* 0x000fc60007f3e0ff */
[----:B------:R1:W-:Y:S01]  /*3270*/  @!P2 STG.E [R12.64+0x180], R49 ;  /* 0x000180310c00a986 */ /* 0x0003e2000c101904 */
[----:B------:R-:W-:-:S03]  /*3280*/  IADD3 R4, P2, R4, 0x400, RZ ;  /* 0x0000040004047810 */ /* 0x000fc60007f5e0ff */
[----:B------:R1:W-:Y:S01]  /*3290*/  @!P3 STG.E [R12.64+0x200], R59 ;  /* 0x0002003b0c00b986 */ /* 0x0003e2000c101904 */
[----:B------:R-:W-:Y:S02]  /*32a0*/  IADD3 R43, P3, R43, 0x400, RZ ;  /* 0x000004002b2b7810 */ /* 0x000fe40007f7e0ff */
[----:B------:R-:W-:Y:S02]  /*32b0*/  IADD3.X R5, RZ, R5, RZ, P2, !PT ;  /* 0x00000005ff057210 */ /* 0x000fe400017fe4ff */
[----:B0-----:R-:W-:Y:S02]  /*32c0*/  IADD3.X R57, RZ, R3, RZ, P1, !PT ;  /* 0x00000003ff397210 */ /* 0x001fe40000ffe4ff */
[----:B------:R-:W-:Y:S01]  /*32d0*/  IADD3.X R45, RZ, R45, RZ, P3, !PT ;  /* 0x0000002dff2d7210 */ /* 0x000fe20001ffe4ff */
[----:B------:R-:W-:Y:S01]  /*32e0*/  @P0 CALL.REL.NOINC `(.L_x_4750) ;  /* 0x0000001000000944 */ /* 0x000fe20003c00000 */
[----:B------:R-:W-:Y:S05]  /*32f0*/  BRA `(.L_x_4751) ;  /* 0xffffd3c000007947 */ /* 0x000fea000383ffff */
.L_x_4750:
[----:B------:R-:W-:Y:S05]  /*3300*/  EXIT ;  /* 0x000000000000794d */ /* 0x000fea0003800000 */
.L_x_4752:
        /* <DEDUP_REMOVED lines=15> */
.L_x_5450:


//--------------------- .text._Z25selective_scan_fwd_kernelI32Selective_Scan_fwd_kernel_traitsILi32ELi8ELi1ELb0ELb0ELb1ELb1EffEEv13SSMParamsBase --------------------------
	.section	.text._Z25selective_scan_fwd_kernelI32Selective_Scan_fwd_kernel_traitsILi32ELi8ELi1ELb0ELb0ELb1ELb1EffEEv13SSMParamsBase,"ax",@progbits
	.sectioninfo	@"SHI_REGISTERS=123"
	.align	128
        .global         _Z25selective_scan_fwd_kernelI32Selective_Scan_fwd_kernel_traitsILi32ELi8ELi1ELb0ELb0ELb1ELb1EffEEv13SSMParamsBase
        .type           _Z25selective_scan_fwd_kernelI32Selective_Scan_fwd_kernel_traitsILi32ELi8ELi1ELb0ELb0ELb1ELb1EffEEv13SSMParamsBase,@function
        .size           _Z25selective_scan_fwd_kernelI32Selective_Scan_fwd_kernel_traitsILi32ELi8ELi1ELb0ELb0ELb1ELb1EffEEv13SSMParamsBase,(.L_x_5451 - _Z25selective_scan_fwd_kernelI32Selective_Scan_fwd_kernel_traitsILi32ELi8ELi1ELb0ELb0ELb1ELb1EffEEv13SSMParamsBase)
        .other          _Z25selective_scan_fwd_kernelI32Selective_Scan_fwd_kernel_traitsILi32ELi8ELi1ELb0ELb0ELb1ELb1EffEEv13SSMParamsBase,@"STO_CUDA_ENTRY STV_DEFAULT"
_Z25selective_scan_fwd_kernelI32Selective_Scan_fwd_kernel_traitsILi32ELi8ELi1ELb0ELb0ELb1ELb1EffEEv13SSMParamsBase:
.text._Z25selective_scan_fwd_kernelI32Selective_Scan_fwd_kernel_traitsILi32ELi8ELi1ELb0ELb0ELb1ELb1EffEEv13SSMParamsBase:
        /* <DEDUP_REMOVED lines=36> */
[-C--:B------:R-:W-:Y:S01]  /*0240*/  @!P1 IADD3 R2, R2, -R9.reuse, RZ ;  /* 0x8000000902029210 */ /* 0x080fe20007ffe0ff */
[----:B------:R-:W0:Y:S01]  /*0250*/  S2R R18, SR_TID.X ;  /* 0x0000000000127919 */ /* 0x000e220000002100 */
        /* <DEDUP_REMOVED lines=8> */
[----:B------:R-:W-:Y:S01]  /*02e0*/  IMAD R13, R23, c[0x0][0x1b4], R4 ;  /* 0x00006d00170d7a24 */ /* 0x000fe200078e0204 */
[----:B------:R-:W-:Y:S01]  /*02f0*/  MOV R26, RZ ;  /* 0x000000ff001a7202 */ /* 0x000fe20000000f00 */
[----:B------:R-:W-:-:S02]  /*0300*/  IMAD R11, R21, c[0x0][0x1e8], RZ ;  /* 0x00007a00150b7a24 */ /* 0x000fc400078e02ff */
[----:B------:R-:W-:-:S04]  /*0310*/  IMAD.WIDE.U32 R2, R0, c[0x0][0x1d8], RZ ;  /* 0x0000760000027a25 */ /* 0x000fc800078e00ff */
[----:B------:R-:W-:Y:S01]  /*0320*/  @P0 IADD3 R8, R8, 0x1, RZ ;  /* 0x0000000108080810 */ /* 0x000fe20007ffe0ff */
[C---:B------:R-:W-:Y:S02]  /*0330*/  IMAD R9, R0.reuse, c[0x0][0x1dc], R9 ;  /* 0x0000770000097a24 */ /* 0x040fe400078e0209 */
[----:B------:R-:W-:-:S03]  /*0340*/  IMAD.WIDE.U32 R4, R0, c[0x0][0x1e8], RZ ;  /* 0x00007a0000047a25 */ /* 0x000fc600078e00ff */
[----:B------:R-:W-:Y:S01]  /*0350*/  IADD3 R9, R3, R9, RZ ;  /* 0x0000000903097210 */ /* 0x000fe20007ffe0ff */
[----:B------:R-:W-:Y:S01]  /*0360*/  IMAD R11, R0, c[0x0][0x1ec], R11 ;  /* 0x00007b00000b7a24 */ /* 0x000fe200078e020b */
[----:B------:R-:W-:Y:S01]  /*0370*/  MOV R10, R4 ;  /* 0x00000004000a7202 */ /* 0x000fe20000000f00 */
[----:B------:R-:W-:Y:S01]  /*0380*/  IMAD.IADD R7, R7, 0x1, R13 ;  /* 0x0000000107077824 */ /* 0x000fe200078e020d */
[C---:B0-----:R-:W-:Y:S01]  /*0390*/  LOP3.LUT R24, R18.reuse, 0x1f, RZ, 0xc0, !PT ;  /* 0x0000001f12187812 */ /* 0x041fe200078ec0ff */
[----:B------:R-:W-:Y:S01]  /*03a0*/  IMAD.MOV.U32 R13, RZ, RZ, R8 ;  /* 0x000000ffff0d7224 */ /* 0x000fe200078e0008 */
[----:B------:R-:W-:Y:S01]  /*03b0*/  MOV R8, R2 ;  /* 0x0000000200087202 */ /* 0x000fe20000000f00 */
[----:B------:R-:W-:Y:S01]  /*03c0*/  IMAD R12, R89, c[0x0][0x1d0], RZ ;  /* 0x00007400590c7a24 */ /* 0x000fe200078e02ff */
[----:B------:R-:W-:Y:S01]  /*03d0*/  IADD3 R11, R5, R11, RZ ;  /* 0x0000000b050b7210 */ /* 0x000fe20007ffe0ff */
[----:B------:R-:W-:Y:S01]  /*03e0*/  @!P2 IMAD.MOV R13, RZ, RZ, -R13 ;  /* 0x000000ffff0da224 */ /* 0x000fe200078e0a0d */
        /* <DEDUP_REMOVED lines=20> */
[----:B------:R-:W-:Y:S01]  /*0530*/  IMAD R6, R23, c[0x0][0x164], R0 ;  /* 0x0000590017067a24 */ /* 0x000fe200078e0200 */
[----:B------:R-:W-:Y:S01]  /*0540*/  LEA R43, P0, R4, c[0x0][0x230], 0x2 ;  /* 0x00008c00042b7a11 */ /* 0x000fe200078010ff */
[----:B------:R-:W-:Y:S01]  /*0550*/  IMAD R13, R21, c[0x0][0x198], RZ ;  /* 0x00006600150d7a24 */ /* 0x000fe200078e02ff */
[----:B------:R-:W-:Y:S01]  /*0560*/  IADD3 R45, R5, R45, RZ ;  /* 0x0000002d052d7210 */ /* 0x000fe20007ffe0ff */
[----:B------:R-:W-:Y:S01]  /*0570*/  IMAD R27, R6, c[0x0][0x174], RZ ;  /* 0x00005d00061b7a24 */ /* 0x000fe200078e02ff */
[----:B------:R-:W-:Y:S01]  /*0580*/  LEA.HI.X R9, R10, c[0x0][0x244], R11, 0x2, P1 ;  /* 0x000091000a097a11 */ /* 0x000fe200008f140b */
[----:B------:R-:W-:Y:S01]  /*0590*/  IMAD R11, R21, c[0x0][0x180], RZ ;  /* 0x00006000150b7a24 */ /* 0x000fe200078e02ff */
[----:B------:R-:W-:Y:S01]  /*05a0*/  LEA.HI.X R54, R54, c[0x0][0x24c], R7, 0x2, P2 ;  /* 0x0000930036367a11 */ /* 0x000fe200010f1407 */
[----:B------:R-:W-:Y:S01]  /*05b0*/  IMAD.WIDE.U32 R6, R0, c[0x0][0x198], RZ ;  /* 0x0000660000067a25 */ /* 0x000fe200078e00ff */
[----:B------:R-:W-:-:S02]  /*05c0*/  LEA.HI.X R45, R4, c[0x0][0x234], R45, 0x2, P0 ;  /* 0x00008d00042d7a11 */ /* 0x000fc400000f142d */
[C---:B------:R-:W-:Y:S01]  /*05d0*/  IADD3 R29, R33.reuse, 0x2, RZ ;  /* 0x00000002211d7810 */ /* 0x040fe20007ffe0ff */
[C---:B------:R-:W-:Y:S01]  /*05e0*/  IMAD R13, R0.reuse, c[0x0][0x19c], R13 ;  /* 0x00006700000d7a24 */ /* 0x040fe200078e020d */
[C---:B------:R-:W-:Y:S01]  /*05f0*/  IADD3 R30, R33.reuse, 0x3, RZ ;  /* 0x00000003211e7810 */ /* 0x040fe20007ffe0ff */
[C---:B------:R-:W-:Y:S01]  /*0600*/  IMAD.WIDE.U32 R4, R0.reuse, c[0x0][0x180], RZ ;  /* 0x0000600000047a25 */ /* 0x040fe200078e00ff */
[C---:B------:R-:W-:Y:S02]  /*0610*/  IADD3 R31, R33.reuse, 0x4, RZ ;  /* 0x00000004211f7810 */ /* 0x040fe40007ffe0ff */
[C---:B------:R-:W-:Y:S01]  /*0620*/  IADD3 R32, R33.reuse, 0x6, RZ ;  /* 0x0000000621207810 */ /* 0x040fe20007ffe0ff */
[----:B------:R-:W-:Y:S01]  /*0630*/  IMAD R11, R0, c[0x0][0x184], R11 ;  /* 0x00006100000b7a24 */ /* 0x000fe200078e020b */
        /* <DEDUP_REMOVED lines=10> */
[----:B-1----:R-:W-:-:S02]  /*06e0*/  LOP3.LUT R41, R2, 0xe0, RZ, 0xfc, !PT ;  /* 0x000000e002297812 */ /* 0x002fc400078efcff */
.L_x_4778:
[----:B------:R-:W-:Y:S01]  /*06f0*/  BAR.SYNC.DEFER_BLOCKING 0x0 ;  /* 0x0000000000007b1d */ /* 0x000fe20000010000 */
[----:B0-----:R-:W-:Y:S01]  /*0700*/  MOV R47, 0xffffff00 ;  /* 0xffffff00002f7802 */ /* 0x001fe20000000f00 */
[----:B-1----:R-:W-:Y:S01]  /*0710*/  CS2R R12, SRZ ;  /* 0x00000000000c7805 */ /* 0x002fe2000001ff00 */
[----:B------:R-:W-:Y:S01]  /*0720*/  HFMA2.MMA R17, -RZ, RZ, 0, 0 ;  /* 0x00000000ff117435 */ /* 0x000fe200000001ff */
[----:B------:R-:W-:-:S02]  /*0730*/  CS2R R10, SRZ ;  /* 0x00000000000a7805 */ /* 0x000fc4000001ff00 */
[----:B------:R-:W-:-:S05]  /*0740*/  IMAD R47, R26, R47, c[0x0][0x168] ;  /* 0x00005a001a2f7624 */ /* 0x000fca00078e022f */
[-C--:B------:R-:W-:Y:S02]  /*0750*/  ISETP.GE.AND P3, PT, R2, R47.reuse, PT ;  /* 0x0000002f0200720c */ /* 0x080fe40003f66270 */
[-C--:B------:R-:W-:Y:S02]  /*0760*/  ISETP.GE.AND P4, PT, R70, R47.reuse, PT ;  /* 0x0000002f4600720c */ /* 0x080fe40003f86270 */
[-C--:B------:R-:W-:Y:S02]  /*0770*/  ISETP.GE.AND P5, PT, R34, R47.reuse, PT ;  /* 0x0000002f2200720c */ /* 0x080fe40003fa6270 */
[-C--:B------:R-:W-:Y:S02]  /*0780*/  ISETP.GE.AND P2, PT, R36, R47.reuse, PT ;  /* 0x0000002f2400720c */ /* 0x080fe40003f46270 */
[-C--:B------:R-:W-:Y:S01]  /*0790*/  ISETP.GE.AND P1, PT, R38, R47.reuse, PT ;  /* 0x0000002f2600720c */ /* 0x080fe20003f26270 */
[----:B------:R-:W-:Y:S01]  /*07a0*/  IMAD.MOV.U32 R15, RZ, RZ, RZ ;  /* 0x000000ffff0f7224 */ /* 0x000fe200078e00ff */
[----:B------:R-:W-:-:S03]  /*07b0*/  ISETP.GE.AND P0, PT, R39, R47, PT ;  /* 0x0000002f2700720c */ /* 0x000fc60003f06270 */
[----:B------:R-:W2:Y:S01]  /*07c0*/  @!P3 LDG.E R13, [R8.64] ;  /* 0x00000004080db981 */ /* 0x000ea2000c1e1900 */
[----:B------:R-:W-:-:S03]  /*07d0*/  ISETP.GE.AND P3, PT, R40, R47, PT ;  /* 0x0000002f2800720c */ /* 0x000fc60003f66270 */
[----:B------:R-:W3:Y:S01]  /*07e0*/  @!P4 LDG.E R11, [R8.64+0x80] ;  /* 0x00008004080bc981 */ /* 0x000ee2000c1e1900 */
[----:B------:R-:W-:Y:S01]  /*07f0*/  ISETP.GE.AND P4, PT, R41, R47, PT ;  /* 0x0000002f2900720c */ /* 0x000fe20003f86270 */
[----:B------:R-:W-:Y:S02]  /*0800*/  HFMA2.MMA R55, -RZ, RZ, 0, 0 ;  /* 0x00000000ff377435 */ /* 0x000fe400000001ff */
        /* <DEDUP_REMOVED lines=11> */
[----:B------:R-:W-:Y:S02]  /*08c0*/  IADD3 R14, R25, 0x80, RZ ;  /* 0x00000080190e7810 */ /* 0x000fe40007ffe0ff */
[-C--:B------:R-:W-:Y:S02]  /*08d0*/  LEA.HI.SX32 R44, R44, R25.reuse, 0x1b ;  /* 0x000000192c2c7211 */ /* 0x080fe400078fdaff */
[----:B------:R-:W-:-:S02]  /*08e0*/  LEA.HI.SX32 R46, R46, R25, 0x1b ;  /* 0x000000192e2e7211 */ /* 0x000fc400078fdaff */
[-C--:B------:R-:W-:Y:S02]  /*08f0*/  LEA.HI.SX32 R48, R48, R25.reuse, 0x1b ;  /* 0x0000001930307211 */ /* 0x080fe400078fdaff */
[-C--:B------:R-:W-:Y:S02]  /*0900*/  LEA.HI.SX32 R49, R14, R25.reuse, 0x1b ;  /* 0x000000190e317211 */ /* 0x080fe400078fdaff */
[C---:B------:R-:W-:Y:S02]  /*0910*/  IADD3 R50, R25.reuse, 0xa0, RZ ;  /* 0x000000a019327810 */ /* 0x040fe40007ffe0ff */
[C---:B------:R-:W-:Y:S02]  /*0920*/  IADD3 R16, R25.reuse, 0xc0, RZ ;  /* 0x000000c019107810 */ /* 0x040fe40007ffe0ff */
[----:B------:R-:W-:Y:S02]  /*0930*/  IADD3 R52, R25, 0xe0, RZ ;  /* 0x000000e019347810 */ /* 0x000fe40007ffe0ff */
[----:B------:R-:W-:-:S02]  /*0940*/  LEA.HI.SX32 R50, R50, R25, 0x1b ;  /* 0x0000001932327211 */ /* 0x000fc400078fdaff */
        /* <DEDUP_REMOVED lines=10> */
[----:B------:R-:W-:Y:S01]  /*09f0*/  IMAD.MOV.U32 R71, RZ, RZ, RZ ;  /* 0x000000ffff477224 */ /* 0x000fe200078e00ff */
[----:B--2---:R-:W-:Y:S04]  /*0a00*/  STS [R42.X4], R13 ;  /* 0x0000000d2a007388 */ /* 0x004fe80000004800 */
[----:B---3--:R0:W-:Y:S04]  /*0a10*/  STS [R44.X4+0x80], R11 ;  /* 0x0000800b2c007388 */ /* 0x0081e80000004800 */
[----:B----4-:R1:W-:Y:S04]  /*0a20*/  STS [R46.X4+0x100], R17 ;  /* 0x000100112e007388 */ /* 0x0103e80000004800 */
[----:B------:R-:W-:Y:S01]  /*0a30*/  STS [R48.X4+0x180], R15 ;  /* 0x0001800f30007388 */ /* 0x000fe20000004800 */
[----:B0-----:R-:W-:-:S03]  /*0a40*/  IMAD.MOV.U32 R11, RZ, RZ, R54 ;  /* 0x000000ffff0b7224 */ /* 0x001fc600078e0036 */
[----:B------:R0:W-:Y:S01]  /*0a50*/  STS [R49.X4+0x200], R10 ;  /* 0x0002000a31007388 */ /* 0x0001e20000004800 */
[----:B-1----:R-:W-:-:S03]  /*0a60*/  HFMA2.MMA R17, -RZ, RZ, 0, 0 ;  /* 0x00000000ff117435 */ /* 0x002fc600000001ff */
[----:B------:R-:W-:Y:S04]  /*0a70*/  STS [R50.X4+0x280], R19 ;  /* 0x0002801332007388 */ /* 0x000fe80000004800 */
[----:B------:R1:W-:Y:S01]  /*0a80*/  STS [R51.X4+0x300], R12 ;  /* 0x0003000c33007388 */ /* 0x0003e20000004800 */
[----:B0-----:R-:W-:Y:S02]  /*0a90*/  MOV R10, R53 ;  /* 0x00000035000a7202 */ /* 0x001fe40000000f00 */
[----:B------:R-:W-:Y:S01]  /*0aa0*/  SHF.L.U32 R53, R25, 0x3, RZ ;  /* 0x0000000319357819 */ /* 0x000fe200000006ff */
[----:B------:R-:W-:Y:S03]  /*0ab0*/  STS [R52.X4+0x380], R55 ;  /* 0x0003803734007388 */ /* 0x000fe60000004800 */
[----:B------:R-:W-:Y:S01]  /*0ac0*/  LEA.HI.SX32 R53, R53, R53, 0x1b ;  /* 0x0000003535357211 */ /* 0x000fe200078fdaff */
        /* <DEDUP_REMOVED lines=12> */
[----:B------:R-:W-:-:S04]  /*0b90*/  CS2R R14, SRZ ;  /* 0x00000000000e7805 */ /* 0x000fc8000001ff00 */
        /* <DEDUP_REMOVED lines=76> */
.L_x_4754:
[----:B------:R-:W-:Y:S05]  /*1060*/  BSYNC B0 ;  /* 0x0000000000007941 */ /* 0x000fea0003800000 */
.L_x_4753:
        /* <DEDUP_REMOVED lines=41> */
.L_x_4756:
[----:B------:R-:W-:Y:S05]  /*1300*/  BSYNC B0 ;  /* 0x0000000000007941 */ /* 0x000fea0003800000 */
.L_x_4755:
        /* <DEDUP_REMOVED lines=33> */
.L_x_4758:
[----:B------:R-:W-:Y:S05]  /*1520*/  BSYNC B0 ;  /* 0x0000000000007941 */ /* 0x000fea0003800000 */
.L_x_4757:
        /* <DEDUP_REMOVED lines=33> */
.L_x_4760:
[----:B------:R-:W-:Y:S05]  /*1740*/  BSYNC B0 ;  /* 0x0000000000007941 */ /* 0x000fea0003800000 */
.L_x_4759:
        /* <DEDUP_REMOVED lines=33> */
.L_x_4762:
[----:B------:R-:W-:Y:S05]  /*1960*/  BSYNC B0 ;  /* 0x0000000000007941 */ /* 0x000fea0003800000 */
.L_x_4761:
        /* <DEDUP_REMOVED lines=33> */
.L_x_4764:
[----:B------:R-:W-:Y:S05]  /*1b80*/  BSYNC B0 ;  /* 0x0000000000007941 */ /* 0x000fea0003800000 */
.L_x_4763:
        /* <DEDUP_REMOVED lines=33> */
.L_x_4766:
[----:B------:R-:W-:Y:S05]  /*1da0*/  BSYNC B0 ;  /* 0x0000000000007941 */ /* 0x000fea0003800000 */
.L_x_4765:
        /* <DEDUP_REMOVED lines=33> */
.L_x_4768:
[----:B------:R-:W-:Y:S05]  /*1fc0*/  BSYNC B0 ;  /* 0x0000000000007941 */ /* 0x000fea0003800000 */
.L_x_4767:
        /* <DEDUP_REMOVED lines=15> */
.L_x_4772:
[----:B------:R-:W-:Y:S01]  /*20c0*/  SHF.R.S32.HI R18, RZ, 0x1f, R71 ;  /* 0x0000001fff127819 */ /* 0x000fe20000011447 */
[----:B------:R-:W-:Y:S01]  /*20d0*/  IMAD.MOV.U32 R47, RZ, RZ, -0x100 ;  /* 0xffffff00ff2f7424 */ /* 0x000fe200078e00ff */
[----:B------:R-:W-:Y:S01]  /*20e0*/  MOV R73, RZ ;  /* 0x000000ff00497202 */ /* 0x000fe20000000f00 */
[C---:B------:R-:W-:Y:S01]  /*20f0*/  IMAD.WIDE.U32 R14, R71.reuse, c[0x0][0x1c0], R2 ;  /* 0x00007000470e7a25 */ /* 0x040fe200078e0002 */
[----:B------:R-:W-:Y:S02]  /*2100*/  MOV R75, RZ ;  /* 0x000000ff004b7202 */ /* 0x000fe40000000f00 */
[----:B------:R-:W-:Y:S01]  /*2110*/  MOV R77, RZ ;  /* 0x000000ff004d7202 */ /* 0x000fe20000000f00 */
[----:B0-----:R-:W-:Y:S01]  /*2120*/  IMAD R12, R18, c[0x0][0x1c0], RZ ;  /* 0x00007000120c7a24 */ /* 0x001fe200078e02ff */
[----:B------:R-:W-:Y:S01]  /*2130*/  MOV R88, RZ ;  /* 0x000000ff00587202 */ /* 0x000fe20000000f00 */
[----:B------:R-:W-:Y:S02]  /*2140*/  IMAD R47, R26, R47, c[0x0][0x168] ;  /* 0x00005a001a2f7624 */ /* 0x000fe400078e022f */
[----:B------:R-:W-:Y:S01]  /*2150*/  IMAD R13, R71, c[0x0][0x1c4], R12 ;  /* 0x00007100470d7a24 */ /* 0x000fe200078e020c */
[----:B------:R-:W-:Y:S01]  /*2160*/  LEA R12, P2, R14, R43, 0x2 ;  /* 0x0000002b0e0c7211 */ /* 0x000fe200078410ff */
[----:B------:R-:W-:Y:S01]  /*2170*/  IMAD.MOV.U32 R79, RZ, RZ, RZ ;  /* 0x000000ffff4f7224 */ /* 0x000fe200078e00ff */
[----:B------:R-:W-:-:S02]  /*2180*/  ISETP.GE.AND P1, PT, R70, R47, PT ;  /* 0x0000002f4600720c */ /* 0x000fc40003f26270 */
[----:B------:R-:W-:Y:S01]  /*2190*/  IADD3 R13, R15, R13, RZ ;  /* 0x0000000d0f0d7210 */ /* 0x000fe20007ffe0ff */
[----:B------:R-:W-:Y:S01]  /*21a0*/  IMAD R16, R18, c[0x0][0x188], RZ ;  /* 0x0000620012107a24 */ /* 0x000fe200078e02ff */
[----:B------:R-:W-:Y:S02]  /*21b0*/  MOV R83, RZ ;  /* 0x000000ff00537202 */ /* 0x000fe40000000f00 */
[----:B------:R-:W-:Y:S02]  /*21c0*/  LEA.HI.X R13, R14, R45, R13, 0x2, P2 ;  /* 0x0000002d0e0d7211 */ /* 0x000fe400010f140d */
[----:B------:R-:W-:Y:S02]  /*21d0*/  MOV R14, R4 ;  /* 0x00000004000e7202 */ /* 0x000fe40000000f00 */
[----:B------:R-:W-:Y:S01]  /*21e0*/  MOV R15, R35 ;  /* 0x00000023000f7202 */ /* 0x000fe20000000f00 */
[----:B------:R-:W-:Y:S01]  /*21f0*/  IMAD R17, R71, c[0x0][0x18c], R16 ;  /* 0x0000630047117a24 */ /* 0x000fe200078e0210 */
[-C--:B------:R-:W-:Y:S01]  /*2200*/  ISETP.GE.AND P6, PT, R2, R47.reuse, PT ;  /* 0x0000002f0200720c */ /* 0x080fe20003fc6270 */
[----:B------:R0:W2:Y:S01]  /*2210*/  @!P1 LDG.E R73, [R12.64+0x80] ;  /* 0x000080040c499981 */ /* 0x0000a2000c1e1900 */
[-C--:B------:R-:W-:Y:S01]  /*2220*/  ISETP.GE.AND P1, PT, R41, R47.reuse, PT ;  /* 0x0000002f2900720c */ /* 0x080fe20003f26270 */
[----:B------:R-:W-:Y:S01]  /*2230*/  IMAD.WIDE.U32 R14, R71, c[0x0][0x188], R14 ;  /* 0x00006200470e7a25 */ /* 0x000fe200078e000e */
[----:B------:R-:W-:-:S02]  /*2240*/  ISETP.GE.AND P2, PT, R34, R47, PT ;  /* 0x0000002f2200720c */ /* 0x000fc40003f46270 */
[-C--:B------:R-:W-:Y:S01]  /*2250*/  ISETP.GE.AND P3, PT, R36, R47.reuse, PT ;  /* 0x0000002f2400720c */ /* 0x080fe20003f66270 */
[----:B------:R-:W-:Y:S01]  /*2260*/  IMAD.IADD R15, R15, 0x1, R17 ;  /* 0x000000010f0f7824 */ /* 0x000fe200078e0211 */
[-C--:B------:R-:W-:Y:S02]  /*2270*/  ISETP.GE.AND P4, PT, R38, R47.reuse, PT ;  /* 0x0000002f2600720c */ /* 0x080fe40003f86270 */
[----:B------:R-:W-:-:S03]  /*2280*/  ISETP.GE.AND P5, PT, R39, R47, PT ;  /* 0x0000002f2700720c */ /* 0x000fc60003fa6270 */
[----:B------:R0:W3:Y:S01]  /*2290*/  @!P6 LDG.E R75, [R12.64] ;  /* 0x000000040c4be981 */ /* 0x0000e2000c1e1900 */
[----:B------:R-:W-:-:S03]  /*22a0*/  ISETP.GE.AND P6, PT, R40, R47, PT ;  /* 0x0000002f2800720c */ /* 0x000fc60003fc6270 */
[----:B------:R0:W4:Y:S01]  /*22b0*/  @!P1 LDG.E R83, [R12.64+0x380] ;  /* 0x000380040c539981 */ /* 0x000122000c1e1900 */
[C---:B------:R-:W-:Y:S01]  /*22c0*/  LEA R16, P1, R14.reuse, c[0x0][0x220], 0x2 ;  /* 0x000088000e107a11 */ /* 0x040fe200078210ff */
[----:B------:R-:W-:Y:S01]  /*22d0*/  IMAD.MOV.U32 R90, RZ, RZ, RZ ;  /* 0x000000ffff5a7224 */ /* 0x000fe200078e00ff */
[----:B------:R-:W-:Y:S01]  /*22e0*/  MOV R81, RZ ;  /* 0x000000ff00517202 */ /* 0x000fe20000000f00 */
[----:B------:R0:W5:Y:S01]  /*22f0*/  @!P2 LDG.E R79, [R12.64+0x100] ;  /* 0x000100040c4fa981 */ /* 0x000162000c1e1900 */
[----:B------:R-:W-:-:S03]  /*2300*/  LEA.HI.X R17, R14, c[0x0][0x224], R15, 0x2, P1 ;  /* 0x000089000e117a11 */ /* 0x000fc600008f140f */
[----:B------:R0:W4:Y:S04]  /*2310*/  @!P3 LDG.E R77, [R12.64+0x180] ;  /* 0x000180040c4db981 */ /* 0x000128000c1e1900 */
[----:B------:R-:W4:Y:S04]  /*2320*/  LDG.E R16, [R16.64] ;  /* 0x0000000410107981 */ /* 0x000f28000c1e1900 */
[----:B------:R0:W4:Y:S04]  /*2330*/  @!P4 LDG.E R88, [R12.64+0x200] ;  /* 0x000200040c58c981 */ /* 0x000128000c1e1900 */
[----:B------:R0:W4:Y:S04]  /*2340*/  @!P5 LDG.E R81, [R12.64+0x280] ;  /* 0x000280040c51d981 */ /* 0x000128000c1e1900 */
[----:B------:R0:W4:Y:S01]  /*2350*/  @!P6 LDG.E R90, [R12.64+0x300] ;  /* 0x000300040c5ae981 */ /* 0x000122000c1e1900 */
[----:B------:R-:W-:-:S04]  /*2360*/  IMAD R14, R18, c[0x0][0x1a0], RZ ;  /* 0x00006800120e7a24 */ /* 0x000fc800078e02ff */
[----:B------:R-:W-:Y:S01]  /*2370*/  IMAD R15, R71, c[0x0][0x1a4], R14 ;  /* 0x00006900470f7a24 */ /* 0x000fe200078e020e */
[----:B0-----:R-:W-:Y:S02]  /*2380*/  MOV R12, R6 ;  /* 0x00000006000c7202 */ /* 0x001fe40000000f00 */
[----:B------:R-:W-:-:S05]  /*2390*/  MOV R13, R37 ;  /* 0x00000025000d7202 */ /* 0x000fca0000000f00 */
[----:B------:R-:W-:-:S05]  /*23a0*/  IMAD.WIDE.U32 R18, R71, c[0x0][0x1a0], R12 ;  /* 0x0000680047127a25 */ /* 0x000fca00078e000c */
[----:B------:R-:W-:Y:S02]  /*23b0*/  LEA R14, P1, R18, c[0x0][0x228], 0x2 ;  /* 0x00008a00120e7a11 */ /* 0x000fe400078210ff */
[----:B------:R-:W-:-:S04]  /*23c0*/  IADD3 R15, R19, R15, RZ ;  /* 0x0000000f130f7210 */ /* 0x000fc80007ffe0ff */
[----:B------:R-:W-:Y:S02]  /*23d0*/  LEA.HI.X R15, R18, c[0x0][0x22c], R15, 0x2, P1 ;  /* 0x00008b00120f7a11 */ /* 0x000fe400008f140f */
[----:B------:R-:W0:Y:S01]  /*23e0*/  S2R R18, SR_TID.X ;  /* 0x0000000000127919 */ /* 0x000e220000002100 */
[-C--:B------:R-:W-:Y:S02]  /*23f0*/  ISETP.GE.U32.AND P2, PT, R28, R47.reuse, PT ;  /* 0x0000002f1c00720c */ /* 0x080fe40003f46070 */
[-C--:B------:R-:W-:Y:S02]  /*2400*/  ISETP.GE.U32.AND P3, PT, R29, R47.reuse, PT ;  /* 0x0000002f1d00720c */ /* 0x080fe40003f66070 */
[-C--:B------:R-:W-:Y:S02]  /*2410*/  ISETP.GE.U32.AND P4, PT, R30, R47.reuse, PT ;  /* 0x0000002f1e00720c */ /* 0x080fe40003f86070 */
[----:B------:R-:W-:Y:S01]  /*2420*/  ISETP.GE.U32.AND P5, PT, R31, R47, PT ;  /* 0x0000002f1f00720c */ /* 0x000fe20003fa6070 */
[----:B------:R-:W-:-:S02]  /*2430*/  FMUL.FTZ R85, R67, R82 ;  /* 0x0000005243557220 */ /* 0x000fc40000410000 */
[----:B------:R-:W-:Y:S01]  /*2440*/  FMUL.FTZ R87, R69, R84 ;  /* 0x0000005445577220 */ /* 0x000fe20000410000 */
[----:B---3--:R1:W-:Y:S04]  /*2450*/  STS [R42.X4], R75 ;  /* 0x0000004b2a007388 */ /* 0x0083e80000004800 */
[----:B--2---:R-:W-:Y:S04]  /*2460*/  STS [R44.X4+0x80], R73 ;  /* 0x000080492c007388 */ /* 0x004fe80000004800 */
[----:B-----5:R-:W-:Y:S01]  /*2470*/  STS [R46.X4+0x100], R79 ;  /* 0x0001004f2e007388 */ /* 0x020fe20000004800 */
[----:B----4-:R-:W-:-:S04]  /*2480*/  FMUL.FTZ R13, R16, 1.4426950216293334961 ;  /* 0x3fb8aa3b100d7820 */ /* 0x010fc80000410000 */
[C---:B------:R-:W-:Y:S02]  /*2490*/  FMUL.FTZ R16, R13.reuse, R72 ;  /* 0x000000480d107220 */ /* 0x040fe40000410000 */
[C---:B------:R-:W-:Y:S01]  /*24a0*/  FMUL.FTZ R12, R13.reuse, R86 ;  /* 0x000000560d0c7220 */ /* 0x040fe20000410000 */
[----:B------:R-:W-:Y:S01]  /*24b0*/  STS [R48.X4+0x180], R77 ;  /* 0x0001804d30007388 */ /* 0x000fe20000004800 */
[C---:B------:R-:W-:Y:S02]  /*24c0*/  FMUL.FTZ R17, R13.reuse, R74 ;  /* 0x0000004a0d117220 */ /* 0x040fe40000410000 */
[----:B------:R-:W2:Y:S01]  /*24d0*/  MUFU.EX2 R16, R16 ;  /* 0x0000001000107308 */ /* 0x000ea20000000800 */
[----:B------:R-:W-:Y:S01]  /*24e0*/  STS [R49.X4+0x200], R88 ;  /* 0x0002005831007388 */ /* 0x000fe20000004800 */
[----:B-1----:R-:W-:-:S03]  /*24f0*/  FMUL.FTZ R75, R13, R76 ;  /* 0x0000004c0d4b7220 */ /* 0x002fc60000410000 */
[----:B------:R-:W-:Y:S03]  /*2500*/  STS [R50.X4+0x280], R81 ;  /* 0x0002805132007388 */ /* 0x000fe60000004800 */
[----:B------:R-:W1:Y:S01]  /*2510*/  MUFU.EX2 R12, R12 ;  /* 0x0000000c000c7308 */ /* 0x000e620000000800 */
[----:B------:R0:W-:Y:S04]  /*2520*/  STS [R51.X4+0x300], R90 ;  /* 0x0003005a33007388 */ /* 0x0001e80000004800 */
[----:B------:R3:W-:Y:S01]  /*2530*/  STS [R52.X4+0x380], R83 ;  /* 0x0003805334007388 */ /* 0x0007e20000004800 */
[----:B------:R-:W-:-:S06]  /*2540*/  NOP ;  /* 0x0000000000007918 */ /* 0x000fcc0000000000 */
[----:B------:R-:W2:Y:S01]  /*2550*/  MUFU.EX2 R17, R17 ;  /* 0x0000001100117308 */ /* 0x000ea20000000800 */
[----:B------:R5:W4:Y:S01]  /*2560*/  LDG.E R19, [R14.64] ;  /* 0x000000040e137981 */ /* 0x000b22000c1e1900 */
[----:B0-----:R-:W-:Y:S02]  /*2570*/  IMAD.SHL.U32 R90, R18, 0x8, RZ ;  /* 0x00000008125a7824 */ /* 0x001fe400078e00ff */
[----:B------:R-:W-:Y:S01]  /*2580*/  FMUL.FTZ R73, R55, R86 ;  /* 0x0000005637497220 */ /* 0x000fe20000410000 */
[----:B------:R-:W-:Y:S03]  /*2590*/  LDS R104, [R53.X4] ;  /* 0x0000000035687984 */ /* 0x000fe60000004800 */
[----:B------:R2:W0:Y:S01]  /*25a0*/  MUFU.EX2 R94, R75 ;  /* 0x0000004b005e7308 */ /* 0x0004220000000800 */
[C---:B------:R-:W-:Y:S01]  /*25b0*/  FMUL.FTZ R91, R13.reuse, R82 ;  /* 0x000000520d5b7220 */ /* 0x040fe20000410000 */
[----:B------:R-:W-:Y:S01]  /*25c0*/  LDS R106, [R53.X4+0x4] ;  /* 0x00000400356a7984 */ /* 0x000fe20000004800 */
[C---:B-----5:R-:W-:Y:S01]  /*25d0*/  FMUL.FTZ R14, R13.reuse, R78 ;  /* 0x0000004e0d0e7220 */ /* 0x060fe20000410000 */
[C---:B------:R-:W-:Y:S01]  /*25e0*/  IADD3 R88, R90.reuse, 0x5, RZ ;  /* 0x000000055a587810 */ /* 0x040fe20007ffe0ff */
[----:B------:R-:W-:Y:S01]  /*25f0*/  FMUL.FTZ R15, R13, R80 ;  /* 0x000000500d0f7220 */ /* 0x000fe20000410000 */
[-C--:B------:R-:W-:Y:S01]  /*2600*/  ISETP.GE.U32.AND P6, PT, R90, R47.reuse, PT ;  /* 0x0000002f5a00720c */ /* 0x080fe20003fc6070 */
[----:B------:R-:W-:Y:S01]  /*2610*/  FMUL.FTZ R90, R57, R72 ;  /* 0x00000048395a7220 */ /* 0x000fe20000410000 */
[----:B------:R-:W-:Y:S01]  /*2620*/  LDS R108, [R53.X4+0x8] ;  /* 0x00000800356c7984 */ /* 0x000fe20000004800 */
[----:B------:R-:W5:Y:S01]  /*2630*/  MUFU.EX2 R14, R14 ;  /* 0x0000000e000e7308 */ /* 0x000f620000000800 */
[----:B------:R-:W-:Y:S01]  /*2640*/  FMUL.FTZ R77, R59, R74 ;  /* 0x0000004a3b4d7220 */ /* 0x000fe20000410000 */
[----:B------:R-:W-:Y:S01]  /*2650*/  ISETP.GE.U32.AND P1, PT, R88, R47, PT ;  /* 0x0000002f5800720c */ /* 0x000fe20003f26070 */
[----:B------:R-:W-:Y:S01]  /*2660*/  FMUL.FTZ R79, R61, R76 ;  /* 0x0000004c3d4f7220 */ /* 0x000fe20000410000 */
[----:B------:R-:W-:Y:S01]  /*2670*/  FSEL R73, R73, RZ, !P6 ;  /* 0x000000ff49497208 */ /* 0x000fe20007000000 */
[----:B---3--:R-:W-:Y:S01]  /*2680*/  FMUL.FTZ R83, R63, R78 ;  /* 0x0000004e3f537220 */ /* 0x008fe20000410000 */
[----:B------:R-:W-:Y:S01]  /*2690*/  FSEL R90, R90, RZ, !P2 ;  /* 0x000000ff5a5a7208 */ /* 0x000fe20005000000 */
[----:B------:R-:W-:Y:S01]  /*26a0*/  FMUL.FTZ R81, R65, R80 ;  /* 0x0000005041517220 */ /* 0x000fe20000410000 */
[----:B------:R-:W3:Y:S01]  /*26b0*/  MUFU.EX2 R15, R15 ;  /* 0x0000000f000f7308 */ /* 0x000ee20000000800 */
[----:B--2---:R-:W-:Y:S01]  /*26c0*/  FSEL R75, R16, 1, !P2 ;  /* 0x3f800000104b7808 */ /* 0x004fe20005000000 */
[----:B------:R-:W-:Y:S01]  /*26d0*/  FMUL.FTZ R13, R13, R84 ;  /* 0x000000540d0d7220 */ /* 0x000fe20000410000 */
[----:B-1----:R-:W-:Y:S01]  /*26e0*/  FSEL R88, R12, 1, !P6 ;  /* 0x3f8000000c587808 */ /* 0x002fe20007000000 */
[----:B------:R-:W-:Y:S01]  /*26f0*/  LDS R110, [R53.X4+0xc] ;  /* 0x00000c00356e7984 */ /* 0x000fe20000004800 */
[----:B------:R-:W-:Y:S01]  /*2700*/  FSEL R77, R77, RZ, !P3 ;  /* 0x000000ff4d4d7208 */ /* 0x000fe20005800000 */
[-C--:B------:R-:W-:Y:S01]  /*2710*/  FFMA.FTZ R12, R73, R75.reuse, R90 ;  /* 0x0000004b490c7223 */ /* 0x080fe2000001005a */
[----:B------:R-:W-:Y:S01]  /*2720*/  FSEL R92, R17, 1, !P3 ;  /* 0x3f800000115c7808 */ /* 0x000fe20005800000 */
[----:B------:R-:W1:Y:S01]  /*2730*/  MUFU.EX2 R91, R91 ;  /* 0x0000005b005b7308 */ /* 0x000e620000000800 */
[----:B------:R-:W-:Y:S01]  /*2740*/  FMUL.FTZ R17, R88, R75 ;  /* 0x0000004b58117220 */ /* 0x000fe20000410000 */
[----:B------:R-:W-:Y:S01]  /*2750*/  FSEL R79, R79, RZ, !P4 ;  /* 0x000000ff4f4f7208 */ /* 0x000fe20006000000 */
[----:B------:R-:W-:Y:S01]  /*2760*/  LDS R112, [R53.X4+0x10] ;  /* 0x0000100035707984 */ /* 0x000fe20000004800 */
[----:B0-----:R-:W-:Y:S01]  /*2770*/  FSEL R94, R94, 1, !P4 ;  /* 0x3f8000005e5e7808 */ /* 0x001fe20006000000 */
[----:B------:R-:W-:-:S02]  /*2780*/  FFMA.FTZ R12, R92, R12, R77 ;  /* 0x0000000c5c0c7223 */ /* 0x000fc4000001004d */
[----:B------:R-:W-:Y:S01]  /*2790*/  LDS R114, [R53.X4+0x14] ;  /* 0x0000140035727984 */ /* 0x000fe20000004800 */
[----:B------:R-:W0:Y:S01]  /*27a0*/  MUFU.EX2 R13, R13 ;  /* 0x0000000d000d7308 */ /* 0x000e220000000800 */
[----:B------:R-:W-:Y:S01]  /*27b0*/  FMUL.FTZ R17, R92, R17 ;  /* 0x000000115c117220 */ /* 0x000fe20000410000 */
[----:B------:R-:W-:Y:S01]  /*27c0*/  FSEL R83, R83, RZ, !P5 ;  /* 0x000000ff53537208 */ /* 0x000fe20006800000 */
[----:B------:R-:W-:Y:S01]  /*27d0*/  FFMA.FTZ R12, R94, R12, R79 ;  /* 0x0000000c5e0c7223 */ /* 0x000fe2000001004f */
[----:B-----5:R-:W-:Y:S01]  /*27e0*/  FSEL R98, R14, 1, !P5 ;  /* 0x3f8000000e627808 */ /* 0x020fe20006800000 */
[----:B------:R-:W-:Y:S01]  /*27f0*/  FMUL.FTZ R17, R94, R17 ;  /* 0x000000115e117220 */ /* 0x000fe20000410000 */
[----:B------:R-:W-:Y:S01]  /*2800*/  ISETP.GE.U32.AND P6, PT, R32, R47, PT ;  /* 0x0000002f2000720c */ /* 0x000fe20003fc6070 */
[----:B------:R-:W-:Y:S01]  /*2810*/  LDS R116, [R53.X4+0x18] ;  /* 0x0000180035747984 */ /* 0x000fe20000004800 */
[----:B------:R-:W-:Y:S01]  /*2820*/  FSEL R81, R81, RZ, !P1 ;  /* 0x000000ff51517208 */ /* 0x000fe20004800000 */
[C---:B------:R-:W-:Y:S01]  /*2830*/  FFMA.FTZ R12, R98.reuse, R12, R83 ;  /* 0x0000000c620c7223 */ /* 0x040fe20000010053 */
[----:B---3--:R-:W-:Y:S01]  /*2840*/  FSEL R96, R15, 1, !P1 ;  /* 0x3f8000000f607808 */ /* 0x008fe20004800000 */
[----:B------:R-:W-:Y:S01]  /*2850*/  FMUL.FTZ R17, R98, R17 ;  /* 0x0000001162117220 */ /* 0x000fe20000410000 */
[----:B------:R-:W-:Y:S01]  /*2860*/  ISETP.GE.U32.AND P2, PT, R33, R47, PT ;  /* 0x0000002f2100720c */ /* 0x000fe20003f46070 */
[----:B------:R-:W-:Y:S01]  /*2870*/  LDS R118, [R53.X4+0x1c] ;  /* 0x00001c0035767984 */ /* 0x000fe20000004800 */
[----:B------:R-:W-:Y:S01]  /*2880*/  FSEL R85, R85, RZ, !P6 ;  /* 0x000000ff55557208 */ /* 0x000fe20007000000 */
[C---:B------:R-:W-:Y:S01]  /*2890*/  FFMA.FTZ R12, R96.reuse, R12, R81 ;  /* 0x0000000c600c7223 */ /* 0x040fe20000010051 */
[----:B-1----:R-:W-:Y:S01]  /*28a0*/  FSEL R100, R91, 1, !P6 ;  /* 0x3f8000005b647808 */ /* 0x002fe20007000000 */
        /* <DEDUP_REMOVED lines=51> */
[----:B------:R-:W-:Y:S02]  /*2be0*/  FMUL.FTZ R16, R16, R14 ;  /* 0x0000000e10107220 */ /* 0x000fe40000410000 */
[----:B----4-:R-:W-:-:S04]  /*2bf0*/  FMUL.FTZ R97, R116, R19 ;  /* 0x0000001374617220 */ /* 0x010fc80000410000 */
[----:B--2---:R-:W-:Y:S01]  /*2c00*/  @P1 FFMA.FTZ R95, R120, R93, R95 ;  /* 0x0000005d785f1223 */ /* 0x004fe2000001005f */
[----:B------:R-:W-:-:S03]  /*2c10*/  ISETP.NE.AND P1, PT, R18, RZ, PT ;  /* 0x000000ff1200720c */ /* 0x000fc60003f25270 */
[----:B------:R-:W-:-:S04]  /*2c20*/  FFMA.FTZ R88, R88, R95, R73 ;  /* 0x0000005f58587223 */ /* 0x000fc80000010049 */
[----:B------:R-:W-:-:S04]  /*2c30*/  FFMA.FTZ R90, R75, R88, R90 ;  /* 0x000000584b5a7223 */ /* 0x000fc8000001005a */
[----:B------:R-:W-:-:S04]  /*2c40*/  FFMA.FTZ R92, R92, R90, R77 ;  /* 0x0000005a5c5c7223 */ /* 0x000fc8000001004d */
[----:B------:R-:W-:Y:S02]  /*2c50*/  FFMA.FTZ R94, R94, R92, R79 ;  /* 0x0000005c5e5e7223 */ /* 0x000fe4000001004f */
[-C--:B------:R-:W-:Y:S02]  /*2c60*/  FMUL.FTZ R73, R104, R19.reuse ;  /* 0x0000001368497220 */ /* 0x080fe40000410000 */
[-C--:B------:R-:W-:Y:S02]  /*2c70*/  FMUL.FTZ R75, R106, R19.reuse ;  /* 0x000000136a4b7220 */ /* 0x080fe40000410000 */
[-C--:B------:R-:W-:Y:S02]  /*2c80*/  FMUL.FTZ R77, R108, R19.reuse ;  /* 0x000000136c4d7220 */ /* 0x080fe40000410000 */
[-C--:B------:R-:W-:Y:S02]  /*2c90*/  FMUL.FTZ R79, R110, R19.reuse ;  /* 0x000000136e4f7220 */ /* 0x080fe40000410000 */
[----:B------:R-:W-:-:S02]  /*2ca0*/  FMUL.FTZ R93, R112, R19 ;  /* 0x00000013705d7220 */ /* 0x000fc40000410000 */
        /* <DEDUP_REMOVED lines=12> */
.L_x_4771:
[----:B------:R-:W-:Y:S05]  /*2d70*/  BSYNC B0 ;  /* 0x0000000000007941 */ /* 0x000fea0003800000 */
.L_x_4770:
        /* <DEDUP_REMOVED lines=14> */
.L_x_4769:
[----:B------:R-:W-:Y:S01]  /*2e60*/  BAR.SYNC.DEFER_BLOCKING 0x0 ;  /* 0x0000000000007b1d */ /* 0x000fe20000010000 */
[----:B------:R-:W-:Y:S01]  /*2e70*/  ISETP.NE.AND P0, PT, R18, RZ, PT ;  /* 0x000000ff1200720c */ /* 0x000fe20003f05270 */
[----:B0-----:R-:W-:Y:S01]  /*2e80*/  IMAD R12, R89, c[0x0][0x200], RZ ;  /* 0x00008000590c7a24 */ /* 0x001fe200078e02ff */
[----:B------:R-:W-:Y:S01]  /*2e90*/  ISETP.GE.AND P2, PT, R2, R47, PT ;  /* 0x0000002f0200720c */ /* 0x000fe20003f46270 */
[----:B------:R-:W-:-:S02]  /*2ea0*/  IMAD.WIDE.U32 R14, R23, c[0x0][0x200], RZ ;  /* 0x00008000170e7a25 */ /* 0x000fc400078e00ff */
[----:B------:R-:W-:Y:S02]  /*2eb0*/  BSSY B0, `(.L_x_4773) ;  /* 0x000003d000007945 */ /* 0x000fe40003800000 */
[----:B------:R-:W-:Y:S01]  /*2ec0*/  IMAD R75, R23, c[0x0][0x204], R12 ;  /* 0x00008100174b7a24 */ /* 0x000fe200078e020c */
[----:B------:R-:W-:Y:S01]  /*2ed0*/  SHF.L.U32 R12, R26, 0x8, RZ ;  /* 0x000000081a0c7819 */ /* 0x000fe200000006ff */
[----:B------:R-:W-:Y:S02]  /*2ee0*/  IMAD R71, R21, c[0x0][0x208], RZ ;  /* 0x0000820015477a24 */ /* 0x000fe400078e02ff */
[----:B------:R-:W-:Y:S01]  /*2ef0*/  IMAD R16, R89, c[0x0][0x1f0], RZ ;  /* 0x00007c0059107a24 */ /* 0x000fe200078e02ff */
[----:B------:R-:W-:Y:S01]  /*2f00*/  IADD3 R15, R15, R75, RZ ;  /* 0x0000004b0f0f7210 */ /* 0x000fe20007ffe0ff */
[----:B------:R-:W-:Y:S01]  /*2f10*/  IMAD.MOV.U32 R17, RZ, RZ, 0x4 ;  /* 0x00000004ff117424 */ /* 0x000fe200078e00ff */
[----:B------:R-:W-:Y:S01]  /*2f20*/  SHF.R.S32.HI R13, RZ, 0x1f, R12 ;  /* 0x0000001fff0d7819 */ /* 0x000fe2000001140c */
[----:B------:R-:W-:-:S02]  /*2f30*/  IMAD R79, R0, c[0x0][0x20c], R71 ;  /* 0x00008300004f7a24 */ /* 0x000fc400078e0247 */
[----:B------:R-:W-:-:S04]  /*2f40*/  IMAD.WIDE.U32 R14, R0, c[0x0][0x208], R14 ;  /* 0x00008200000e7a25 */ /* 0x000fc800078e000e */
[C---:B------:R-:W-:Y:S01]  /*2f50*/  IMAD R77, R23.reuse, c[0x0][0x1f4], R16 ;  /* 0x00007d00174d7a24 */ /* 0x040fe200078e0210 */
[----:B------:R-:W-:Y:S01]  /*2f60*/  IADD3 R71, P1, R12, R14, RZ ;  /* 0x0000000e0c477210 */ /* 0x000fe20007f3e0ff */
[----:B------:R-:W-:Y:S01]  /*2f70*/  STS [R53.X4], R54 ;  /* 0x0000003635007388 */ /* 0x000fe20000004800 */
[----:B------:R-:W-:Y:S02]  /*2f80*/  @!P2 IMAD.WIDE.U32 R72, R23, c[0x0][0x1f0], R12 ;  /* 0x00007c001748aa25 */ /* 0x000fe400078e000c */
[----:B------:R-:W-:Y:S01]  /*2f90*/  IADD3.X R15, R13, R79, R15, P1, !PT ;  /* 0x0000004f0d0f7210 */ /* 0x000fe20000ffe40f */
[----:B------:R-:W-:Y:S01]  /*2fa0*/  STS [R53.X4+0x4], R56 ;  /* 0x0000043835007388 */ /* 0x000fe20000004800 */
[----:B------:R-:W-:Y:S01]  /*2fb0*/  IMAD.WIDE R16, R2, R17, c[0x0][0x258] ;  /* 0x0000960002107625 */ /* 0x000fe200078e0211 */
[----:B------:R-:W-:Y:S02]  /*2fc0*/  @!P2 IADD3 R73, R77, R73, RZ ;  /* 0x000000494d49a210 */ /* 0x000fe40007ffe0ff */
[----:B------:R-:W-:Y:S02]  /*2fd0*/  STS [R53.X4+0x8], R58 ;  /* 0x0000083a35007388 */ /* 0x000fe40000004800 */
[C---:B------:R-:W-:Y:S01]  /*2fe0*/  LEA R14, P1, R71.reuse, R16, 0x2 ;  /* 0x00000010470e7211 */ /* 0x040fe200078210ff */
[----:B------:R-:W-:Y:S01]  /*2ff0*/  @!P2 IMAD.WIDE.U32 R72, R0, c[0x0][0x1f8], R72 ;  /* 0x00007e000048aa25 */ /* 0x000fe200078e0048 */
[----:B------:R-:W-:Y:S02]  /*3000*/  STS [R53.X4+0xc], R60 ;  /* 0x00000c3c35007388 */ /* 0x000fe40000004800 */
[----:B------:R-:W-:Y:S01]  /*3010*/  LEA.HI.X R15, R71, R17, R15, 0x2, P1 ;  /* 0x00000011470f7211 */ /* 0x000fe200008f140f */
[----:B------:R-:W-:Y:S01]  /*3020*/  IMAD R17, R21, c[0x0][0x1f8], RZ ;  /* 0x00007e0015117a24 */ /* 0x000fe200078e02ff */
[----:B------:R-:W-:Y:S01]  /*3030*/  STS [R53.X4+0x10], R62 ;  /* 0x0000103e35007388 */ /* 0x000fe20000004800 */
[----:B------:R-:W-:-:S02]  /*3040*/  IADD3 R16, P1, R2, R12, RZ ;  /* 0x0000000c02107210 */ /* 0x000fc40007f3e0ff */
[----:B------:R-:W-:Y:S01]  /*3050*/  IMAD R81, R0, c[0x0][0x1fc], R17 ;  /* 0x00007f0000517a24 */ /* 0x000fe200078e0211 */
[----:B------:R-:W-:Y:S01]  /*3060*/  STS [R53.X4+0x14], R64 ;  /* 0x0000144035007388 */ /* 0x000fe20000004800 */
[----:B------:R-:W-:Y:S02]  /*3070*/  @!P2 IADD3 R76, P6, R2, R72, RZ ;  /* 0x00000048024ca210 */ /* 0x000fe40007fde0ff */
[----:B------:R-:W-:Y:S01]  /*3080*/  IADD3.X R17, R3, R13, RZ, P1, !PT ;  /* 0x0000000d03117210 */ /* 0x000fe20000ffe4ff */
        /* <DEDUP_REMOVED lines=16> */
[----:B------:R-:W-:Y:S01]  /*3190*/  IMAD.WIDE.U32 R70, R23, c[0x0][0x1f0], RZ ;  /* 0x00007c0017467a25 */ /* 0x000fe200078e00ff */
[-C--:B------:R-:W-:Y:S02]  /*31a0*/  ISETP.GE.AND P4, PT, R34, R69.reuse, PT ;  /* 0x000000452200720c */ /* 0x080fe40003f86270 */
[----:B------:R-:W-:Y:S02]  /*31b0*/  ISETP.GE.AND P1, PT, R36, R69, PT ;  /* 0x000000452400720c */ /* 0x000fe40003f26270 */
[----:B------:R-:W-:Y:S02]  /*31c0*/  IADD3 R71, R71, R77, RZ ;  /* 0x0000004d47477210 */ /* 0x000fe40007ffe0ff */
[----:B------:R-:W-:-:S03]  /*31d0*/  @!P2 IADD3.X R77, R3, R73, R81, P6, !PT ;  /* 0x00000049034da210 */ /* 0x000fc600037fe451 */
        /* <DEDUP_REMOVED lines=10> */
.L_x_4774:
[----:B------:R-:W-:Y:S05]  /*3280*/  BSYNC B0 ;  /* 0x0000000000007941 */ /* 0x000fea0003800000 */
.L_x_4773:
[----:B------:R-:W-:Y:S01]  /*3290*/  @!P2 LEA R72, P6, R76, c[0x0][0x268], 0x2 ;  /* 0x00009a004c48aa11 */ /* 0x000fe200078c10ff */
[----:B------:R1:W-:Y:S01]  /*32a0*/  @!P3 STG.E [R14.64+0x80], R55 ;  /* 0x000080370e00b986 */ /* 0x0003e2000c101904 */
[-C--:B------:R-:W-:Y:S01]  /*32b0*/  ISETP.GE.AND P3, PT, R38, R69.reuse, PT ;  /* 0x000000452600720c */ /* 0x080fe20003f66270 */
[----:B0-----:R-:W-:Y:S01]  /*32c0*/  IMAD.WIDE.U32 R74, R0, c[0x0][0x1f8], R70 ;  /* 0x00007e00004a7a25 */ /* 0x001fe200078e0046 */
[----:B------:R-:W-:Y:S01]  /*32d0*/  @!P2 LEA.HI.X R73, R76, c[0x0][0x26c], R77, 0x2, P6 ;  /* 0x00009b004c49aa11 */ /* 0x000fe200030f144d */
[----:B------:R0:W-:Y:S01]  /*32e0*/  @!P4 STG.E [R14.64+0x100], R59 ;  /* 0x0001003b0e00c986 */ /* 0x0001e2000c101904 */
[-C--:B------:R-:W-:Y:S02]  /*32f0*/  ISETP.GE.AND P4, PT, R39, R69.reuse, PT ;  /* 0x000000452700720c */ /* 0x080fe40003f86270 */
[-C--:B------:R-:W-:Y:S01]  /*3300*/  ISETP.GE.AND P5, PT, R40, R69.reuse, PT ;  /* 0x000000452800720c */ /* 0x080fe20003fa6270 */
[----:B------:R2:W-:Y:S01]  /*3310*/  @!P1 STG.E [R14.64+0x180], R61 ;  /* 0x0001803d0e009986 */ /* 0x0005e2000c101904 */
[----:B------:R-:W-:-:S02]  /*3320*/  ISETP.GE.AND P6, PT, R41, R69, PT ;  /* 0x000000452900720c */ /* 0x000fc40003fc6270 */
[----:B------:R-:W-:Y:S02]  /*3330*/  LOP3.LUT R70, R2, 0x20, RZ, 0xfc, !PT ;  /* 0x0000002002467812 */ /* 0x000fe400078efcff */
[----:B------:R-:W-:Y:S01]  /*3340*/  IADD3 R71, P1, R12, R74, RZ ;  /* 0x0000004a0c477210 */ /* 0x000fe20007f3e0ff */
[----:B------:R-:W-:Y:S01]  /*3350*/  @!P3 STG.E [R14.64+0x200], R63 ;  /* 0x0002003f0e00b986 */ /* 0x000fe2000c101904 */
[C---:B------:R-:W-:Y:S02]  /*3360*/  SHF.L.U32 R19, R70.reuse, 0x2, RZ ;  /* 0x0000000246137819 */ /* 0x040fe400000006ff */
[----:B------:R-:W-:Y:S01]  /*3370*/  IADD3.X R76, R13, R81, R75, P1, !PT ;  /* 0x000000510d4c7210 */ /* 0x000fe20000ffe44b */
[----:B------:R-:W-:Y:S01]  /*3380*/  @!P4 STG.E [R14.64+0x280], R65 ;  /* 0x000280410e00c986 */ /* 0x000fe2000c101904 */
[----:B------:R-:W-:Y:S02]  /*3390*/  IADD3 R74, P1, R19, c[0x0][0x268], RZ ;  /* 0x00009a00134a7a10 */ /* 0x000fe40007f3e0ff */
[----:B-1----:R-:W-:Y:S01]  /*33a0*/  SHF.L.U64.HI R55, R70, 0x2, R3 ;  /* 0x0000000246377819 */ /* 0x002fe20000010203 */
[----:B------:R-:W-:Y:S01]  /*33b0*/  @!P5 STG.E [R14.64+0x300], R67 ;  /* 0x000300430e00d986 */ /* 0x000fe2000c101904 */
[----:B------:R-:W-:-:S02]  /*33c0*/  LEA R74, P3, R71, R74, 0x2 ;  /* 0x0000004a474a7211 */ /* 0x000fc400078610ff */
[----:B0-----:R-:W-:Y:S01]  /*33d0*/  IADD3.X R59, R55, c[0x0][0x26c], RZ, P1, !PT ;  /* 0x00009b00373b7a10 */ /* 0x001fe20000ffe4ff */
[----:B------:R0:W-:Y:S01]  /*33e0*/  @!P6 STG.E [R14.64+0x380], R57 ;  /* 0x000380390e00e986 */ /* 0x0001e2000c101904 */
[----:B------:R-:W-:Y:S02]  /*33f0*/  ISETP.GE.AND P1, PT, R70, R47, PT ;  /* 0x0000002f4600720c */ /* 0x000fe40003f26270 */
[----:B--2---:R-:W-:Y:S01]  /*3400*/  MOV R61, RZ ;  /* 0x000000ff003d7202 */ /* 0x004fe20000000f00 */
[----:B------:R-:W-:Y:S01]  /*3410*/  BAR.SYNC.DEFER_BLOCKING 0x0 ;  /* 0x0000000000007b1d */ /* 0x000fe20000010000 */
[----:B------:R-:W-:Y:S01]  /*3420*/  LEA.HI.X R75, R71, R59, R76, 0x2, P3 ;  /* 0x0000003b474b7211 */ /* 0x000fe200018f144c */
[----:B------:R-:W-:Y:S01]  /*3430*/  IMAD.MOV.U32 R59, RZ, RZ, RZ ;  /* 0x000000ffff3b7224 */ /* 0x000fe200078e00ff */
[-C--:B------:R-:W-:Y:S02]  /*3440*/  ISETP.GE.AND P6, PT, R34, R47.reuse, PT ;  /* 0x0000002f2200720c */ /* 0x080fe40003fc6270 */
[----:B------:R-:W-:-:S02]  /*3450*/  ISETP.GE.AND P5, PT, R36, R47, PT ;  /* 0x0000002f2400720c */ /* 0x000fc40003fa6270 */
[-C--:B------:R-:W-:Y:S01]  /*3460*/  ISETP.GE.AND P4, PT, R38, R47.reuse, PT ;  /* 0x0000002f2600720c */ /* 0x080fe20003f86270 */
[----:B0-----:R-:W-:Y:S01]  /*3470*/  HFMA2.MMA R57, -RZ, RZ, 0, 0 ;  /* 0x00000000ff397435 */ /* 0x001fe200000001ff */
[-C--:B------:R-:W-:Y:S01]  /*3480*/  ISETP.GE.AND P3, PT, R39, R47.reuse, PT ;  /* 0x0000002f2700720c */ /* 0x080fe20003f66270 */
[----:B------:R-:W-:Y:S01]  /*3490*/  CS2R R14, SRZ ;  /* 0x00000000000e7805 */ /* 0x000fe2000001ff00 */
[----:B------:R-:W-:Y:S01]  /*34a0*/  MOV R63, RZ ;  /* 0x000000ff003f7202 */ /* 0x000fe20000000f00 */
[----:B------:R-:W-:Y:S01]  /*34b0*/  IMAD.MOV.U32 R65, RZ, RZ, RZ ;  /* 0x000000ffff417224 */ /* 0x000fe200078e00ff */
[----:B------:R0:W2:Y:S01]  /*34c0*/  @!P2 LDG.E R61, [R72.64] ;  /* 0x00000004483da981 */ /* 0x0000a2000c1e1900 */
[----:B------:R-:W-:-:S03]  /*34d0*/  ISETP.GE.AND P2, PT, R40, R47, PT ;  /* 0x0000002f2800720c */ /* 0x000fc60003f46270 */
[----:B------:R-:W3:Y:S01]  /*34e0*/  @!P1 LDG.E R59, [R74.64] ;  /* 0x000000044a3b9981 */ /* 0x000ee2000c1e1900 */
[----:B------:R-:W-:-:S03]  /*34f0*/  ISETP.GE.AND P1, PT, R41, R47, PT ;  /* 0x0000002f2900720c */ /* 0x000fc60003f26270 */
[----:B------:R-:W4:Y:S01]  /*3500*/  @!P6 LDG.E R57, [R74.64+0x80] ;  /* 0x000080044a39e981 */ /* 0x000f22000c1e1900 */
[----:B0-----:R-:W-:-:S03]  /*3510*/  HFMA2.MMA R72, -RZ, RZ, 0, 0 ;  /* 0x00000000ff487435 */ /* 0x001fc600000001ff */
        /* <DEDUP_REMOVED lines=26> */
[----:B---3--:R-:W-:Y:S02]  /*36c0*/  FMUL.FTZ R77, R76, -1.4426950216293334961 ;  /* 0xbfb8aa3b4c4d7820 */ /* 0x008fe40000410000 */
[----:B----4-:R-:W-:Y:S02]  /*36d0*/  FMUL.FTZ R15, R69, -1.4426950216293334961 ;  /* 0xbfb8aa3b450f7820 */ /* 0x010fe40000410000 */
[----:B-----5:R-:W-:Y:S02]  /*36e0*/  FMUL.FTZ R57, R61, -1.4426950216293334961 ;  /* 0xbfb8aa3b3d397820 */ /* 0x020fe40000410000 */
[----:B------:R-:W-:-:S02]  /*36f0*/  FMUL.FTZ R63, R59, -1.4426950216293334961 ;  /* 0xbfb8aa3b3b3f7820 */ /* 0x000fc40000410000 */
[----:B------:R-:W-:Y:S01]  /*3700*/  FMUL.FTZ R65, R71, -1.4426950216293334961 ;  /* 0xbfb8aa3b47417820 */ /* 0x000fe20000410000 */
[----:B------:R-:W0:Y:S08]  /*3710*/  MUFU.EX2 R14, R14 ;  /* 0x0000000e000e7308 */ /* 0x000e300000000800 */
        /* <DEDUP_REMOVED lines=10> */
[----:B---3--:R-:W-:Y:S02]  /*37c0*/  FADD.FTZ R77, R77, 1 ;  /* 0x3f8000004d4d7421 */ /* 0x008fe40000010000 */
[----:B----4-:R-:W-:Y:S02]  /*37d0*/  FADD.FTZ R15, R15, 1 ;  /* 0x3f8000000f0f7421 */ /* 0x010fe40000010000 */
[----:B-----5:R-:W-:Y:S02]  /*37e0*/  FADD.FTZ R57, R57, 1 ;  /* 0x3f80000039397421 */ /* 0x020fe40000010000 */
[----:B------:R-:W-:-:S02]  /*37f0*/  FADD.FTZ R63, R63, 1 ;  /* 0x3f8000003f3f7421 */ /* 0x000fc40000010000 */
[----:B------:R-:W-:Y:S01]  /*3800*/  FADD.FTZ R65, R65, 1 ;  /* 0x3f80000041417421 */ /* 0x000fe20000010000 */
[----:B------:R-:W0:Y:S08]  /*3810*/  MUFU.RCP R14, R14 ;  /* 0x0000000e000e7308 */ /* 0x000e300000001000 */
[----:B------:R-:W1:Y:S08]  /*3820*/  MUFU.RCP R78, R15 ;  /* 0x0000000f004e7308 */ /* 0x000e700000001000 */
[----:B------:R-:W2:Y:S08]  /*3830*/  MUFU.RCP R80, R57 ;  /* 0x0000003900507308 */ /* 0x000eb00000001000 */
[----:B------:R-:W3:Y:S01]  /*3840*/  MUFU.RCP R82, R63 ;  /* 0x0000003f00527308 */ /* 0x000ee20000001000 */
[----:B------:R-:W-:Y:S07]  /*3850*/  BAR.SYNC.DEFER_BLOCKING 0x0 ;  /* 0x0000000000007b1d */ /* 0x000fee0000010000 */
[----:B------:R-:W4:Y:S08]  /*3860*/  MUFU.RCP R84, R65 ;  /* 0x0000004100547308 */ /* 0x000f300000001000 */
[----:B------:R-:W5:Y:S08]  /*3870*/  MUFU.RCP R72, R72 ;  /* 0x0000004800487308 */ /* 0x000f700000001000 */
[----:B------:R-:W4:Y:S08]  /*3880*/  MUFU.RCP R75, R75 ;  /* 0x0000004b004b7308 */ /* 0x000f300000001000 */
[----:B------:R-:W5:Y:S01]  /*3890*/  MUFU.RCP R77, R77 ;  /* 0x0000004d004d7308 */ /* 0x000f620000001000 */
        /* <DEDUP_REMOVED lines=25> */
[----:B------:R0:W-:Y:S04]  /*3a30*/  LDS R57, [R42.X4] ;  /* 0x000000002a397984 */ /* 0x0001e80000004800 */
        /* <DEDUP_REMOVED lines=25> */
.L_x_4776:
[----:B------:R-:W-:Y:S05]  /*3bd0*/  BSYNC B0 ;  /* 0x0000000000007941 */ /* 0x000fea0003800000 */
.L_x_4775:
[----:B------:R-:W-:Y:S01]  /*3be0*/  IMAD.MOV.U32 R15, RZ, RZ, R69 ;  /* 0x000000ffff0f7224 */ /* 0x000fe200078e0045 */
[----:B------:R-:W-:Y:S01]  /*3bf0*/  IADD3 R19, P1, R19, c[0x0][0x270], RZ ;  /* 0x00009c0013137a10 */ /* 0x000fe20007f3e0ff */
[----:B------:R-:W-:Y:S01]  /*3c00*/  IMAD R17, R21, c[0x0][0x218], RZ ;  /* 0x0000860015117a24 */ /* 0x000fe200078e02ff */
[-C--:B------:R-:W-:Y:S01]  /*3c10*/  ISETP.GE.AND P4, PT, R39, R53.reuse, PT ;  /* 0x000000352700720c */ /* 0x080fe20003f86270 */
[----:B------:R-:W-:Y:S01]  /*3c20*/  IMAD.WIDE.U32 R14, R0, c[0x0][0x218], R14 ;  /* 0x00008600000e7a25 */ /* 0x000fe200078e000e */
[-C--:B------:R-:W-:Y:S02]  /*3c30*/  ISETP.GE.AND P5, PT, R40, R53.reuse, PT ;  /* 0x000000352800720c */ /* 0x080fe40003fa6270 */
[----:B------:R-:W-:Y:S01]  /*3c40*/  ISETP.GE.AND P6, PT, R41, R53, PT ;  /* 0x000000352900720c */ /* 0x000fe20003fc6270 */
[----:B------:R-:W-:Y:S01]  /*3c50*/  IMAD R17, R0, c[0x0][0x21c], R17 ;  /* 0x0000870000117a24 */ /* 0x000fe200078e0211 */
[----:B------:R-:W-:Y:S02]  /*3c60*/  IADD3 R14, P0, R12, R14, RZ ;  /* 0x0000000e0c0e7210 */ /* 0x000fe40007f1e0ff */
[----:B------:R-:W-:-:S02]  /*3c70*/  IADD3.X R55, R55, c[0x0][0x274], RZ, P1, !PT ;  /* 0x00009d0037377a10 */ /* 0x000fc40000ffe4ff */
[----:B------:R-:W-:Y:S02]  /*3c80*/  IADD3.X R13, R13, R17, R15, P0, !PT ;  /* 0x000000110d0d7210 */ /* 0x000fe400007fe40f */
[----:B------:R-:W-:Y:S02]  /*3c90*/  LEA R12, P2, R14, R19, 0x2 ;  /* 0x000000130e0c7211 */ /* 0x000fe400078410ff */
[----:B------:R-:W-:Y:S02]  /*3ca0*/  ISETP.GE.AND P0, PT, R70, R53, PT ;  /* 0x000000354600720c */ /* 0x000fe40003f06270 */
[----:B------:R-:W-:Y:S02]  /*3cb0*/  LEA.HI.X R13, R14, R55, R13, 0x2, P2 ;  /* 0x000000370e0d7211 */ /* 0x000fe400010f140d */
[----:B------:R-:W-:Y:S02]  /*3cc0*/  IADD3 R26, R26, 0x1, RZ ;  /* 0x000000011a1a7810 */ /* 0x000fe40007ffe0ff */
[-C--:B------:R-:W-:Y:S01]  /*3cd0*/  ISETP.GE.AND P1, PT, R34, R53.reuse, PT ;  /* 0x000000352200720c */ /* 0x080fe20003f26270 */
[----:B------:R1:W-:Y:S01]  /*3ce0*/  @!P4 STG.E [R12.64+0x200], R65 ;  /* 0x000200410c00c986 */ /* 0x0003e2000c101904 */
[----:B------:R-:W-:-:S02]  /*3cf0*/  ISETP.GE.AND P2, PT, R36, R53, PT ;  /* 0x000000352400720c */ /* 0x000fc40003f46270 */
        /* <DEDUP_REMOVED lines=16> */
.L_x_4777:
[----:B------:R-:W-:Y:S05]  /*3e00*/  EXIT ;  /* 0x000000000000794d */ /* 0x000fea0003800000 */
.L_x_4779:
        /* <DEDUP_REMOVED lines=15> */
.L_x_5451:


//--------------------- .text._Z25selective_scan_fwd_kernelI32Selective_Scan_fwd_kernel_traitsILi32ELi8ELi1ELb0ELb1ELb0ELb0EffEEv13SSMParamsBase --------------------------
	.section	.text._Z25selective_scan_fwd_kernelI32Selective_Scan_fwd_kernel_traitsILi32ELi8ELi1ELb0ELb1ELb0ELb0EffEEv13SSMParamsBase,"ax",@progbits
	.sectioninfo	@"SHI_REGISTERS=102"
	.align	128
        .global         _Z25selective_scan_fwd_kernelI32Selective_Scan_fwd_kernel_traitsILi32ELi8ELi1ELb0ELb1ELb0ELb0EffEEv13SSMParamsBase
        .type           _Z25selective_scan_fwd_kernelI32Selective_Scan_fwd_kernel_traitsILi32ELi8ELi1ELb0ELb1ELb0ELb0EffEEv13SSMParamsBase,@function
        .size           _Z25selective_scan_fwd_kernelI32Selective_Scan_fwd_kernel_traitsILi32ELi8ELi1ELb0ELb1ELb0ELb0EffEEv13SSMParamsBase,(.L_x_5452 - _Z25selective_scan_fwd_kernelI32Selective_Scan_fwd_kernel_traitsILi32ELi8ELi1ELb0ELb1ELb0ELb0EffEEv13SSMParamsBase)
        .other          _Z25selective_scan_fwd_kernelI32Selective_Scan_fwd_kernel_traitsILi32ELi8ELi1ELb0ELb1ELb0ELb0EffEEv13SSMParamsBase,@"STO_CUDA_ENTRY STV_DEFAULT"
_Z25selective_scan_fwd_kernelI32Selective_Scan_fwd_kernel_traitsILi32ELi8ELi1ELb0ELb1ELb0ELb0EffEEv13SSMParamsBase:
.text._Z25selective_scan_fwd_kernelI32Selective_Scan_fwd_kernel_traitsILi32ELi8ELi1ELb0ELb1ELb0ELb0EffEEv13SSMParamsBase:
        /* <DEDUP_REMOVED lines=48> */
[----:B------:R-:W-:-:S03]  /*0300*/  IMAD.WIDE.U32 R6, R21, c[0x0][0x190], RZ ;  /* 0x0000640015067a25 */ /* 0x000fc600078e00ff */
[----:B------:R-:W-:Y:S01]  /*0310*/  IADD3 R3, R3, R9, RZ ;  /* 0x0000000903037210 */ /* 0x000fe20007ffe0ff */
[----:B------:R-:W-:Y:S01]  /*0320*/  IMAD R13, R21, c[0x0][0x194], R4 ;  /* 0x00006500150d7a24 */ /* 0x000fe200078e0204 */
[----:B------:R-:W-:Y:S01]  /*0330*/  @P0 IADD3 R8, R8, 0x1, RZ ;  /* 0x0000000108080810 */ /* 0x000fe20007ffe0ff */
[----:B------:R-:W-:-:S04]  /*0340*/  IMAD.WIDE.U32 R4, R0, c[0x0][0x1e8], RZ ;  /* 0x00007a0000047a25 */ /* 0x000fc800078e00ff */
[----:B------:R-:W-:Y:S01]  /*0350*/  IMAD R11, R0, c[0x0][0x1ec], R11 ;  /* 0x00007b00000b7a24 */ /* 0x000fe200078e020b */
[----:B0-----:R-:W-:Y:S01]  /*0360*/  LOP3.LUT R22, R23, 0x1f, RZ, 0xc0, !PT ;  /* 0x0000001f17167812 */ /* 0x001fe200078ec0ff */
[----:B------:R-:W-:Y:S01]  /*0370*/  IMAD.IADD R7, R7, 0x1, R13 ;  /* 0x0000000107077824 */ /* 0x000fe200078e020d */
[----:B------:R-:W-:Y:S01]  /*0380*/  SHF.L.U32 R13, R23, 0x3, RZ ;  /* 0x00000003170d7819 */ /* 0x000fe200000006ff */
[----:B------:R-:W-:Y:S01]  /*0390*/  @!P2 IMAD.MOV R8, RZ, RZ, -R8 ;  /* 0x000000ffff08a224 */ /* 0x000fe200078e0a08 */
[----:B------:R-:W-:Y:S01]  /*03a0*/  @!P1 LOP3.LUT R8, RZ, c[0x0][0x178], RZ, 0x33, !PT ;  /* 0x00005e00ff089a12 */ /* 0x000fe200078e33ff */
[----:B------:R-:W-:Y:S01]  /*03b0*/  IMAD R12, R94, c[0x0][0x1d0], RZ ;  /* 0x000074005e0c7a24 */ /* 0x000fe200078e02ff */
[----:B------:R-:W-:Y:S01]  /*03c0*/  IADD3 R5, R5, R11, RZ ;  /* 0x0000000b05057210 */ /* 0x000fe20007ffe0ff */
[C---:B------:R-:W-:Y:S01]  /*03d0*/  IMAD.WIDE.U32 R2, R21.reuse, c[0x0][0x1d0], R2 ;  /* 0x0000740015027a25 */ /* 0x040fe200078e0002 */
[----:B------:R-:W-:Y:S02]  /*03e0*/  LOP3.LUT R10, R22, 0xffffff00, R13, 0xf8, !PT ;  /* 0xffffff00160a7812 */ /* 0x000fe400078ef80d */
[----:B------:R-:W-:Y:S01]  /*03f0*/  SHF.R.S32.HI R9, RZ, 0x1f, R8 ;  /* 0x0000001fff097819 */ /* 0x000fe20000011408 */
[C---:B------:R-:W-:Y:S01]  /*0400*/  IMAD R17, R21.reuse, c[0x0][0x1d4], R12 ;  /* 0x0000750015117a24 */ /* 0x040fe200078e020c */
[----:B------:R-:W-:Y:S01]  /*0410*/  SHF.R.S32.HI R11, RZ, 0x1f, R10 ;  /* 0x0000001fff0b7819 */ /* 0x000fe2000001140a */
[----:B------:R-:W-:Y:S01]  /*0420*/  IMAD R14, R94, c[0x0][0x1e0], RZ ;  /* 0x000078005e0e7a24 */ /* 0x000fe200078e02ff */
[----:B------:R-:W-:Y:S01]  /*0430*/  IADD3 R12, P0, R10, R2, RZ ;  /* 0x000000020a0c7210 */ /* 0x000fe20007f1e0ff */
[----:B------:R-:W-:Y:S01]  /*0440*/  IMAD.WIDE.U32 R4, R21, c[0x0][0x1e0], R4 ;  /* 0x0000780015047a25 */ /* 0x000fe200078e0004 */
[----:B------:R-:W-:-:S02]  /*0450*/  IADD3 R39, R13, 0x1, RZ ;  /* 0x000000010d277810 */ /* 0x000fc40007ffe0ff */
[----:B------:R-:W-:Y:S01]  /*0460*/  IADD3 R38, R13, 0x2, RZ ;  /* 0x000000020d267810 */ /* 0x000fe20007ffe0ff */
[----:B------:R-:W-:Y:S01]  /*0470*/  IMAD R15, R9, c[0x0][0x1a8], RZ ;  /* 0x00006a00090f7a24 */ /* 0x000fe200078e02ff */
[----:B------:R-:W-:Y:S01]  /*0480*/  IADD3.X R9, R11, R3, R17, P0, !PT ;  /* 0x000000030b097210 */ /* 0x000fe200007fe411 */
[----:B------:R-:W-:Y:S01]  /*0490*/  IMAD R25, R21, c[0x0][0x1e4], R14 ;  /* 0x0000790015197a24 */ /* 0x000fe200078e020e */
[----:B------:R-:W-:Y:S01]  /*04a0*/  IADD3 R61, P1, R10, R4, RZ ;  /* 0x000000040a3d7210 */ /* 0x000fe20007f3e0ff */
[C---:B------:R-:W-:Y:S01]  /*04b0*/  IMAD.WIDE.U32 R2, R8.reuse, c[0x0][0x1a8], R6 ;  /* 0x00006a0008027a25 */ /* 0x040fe200078e0006 */
[----:B------:R-:W-:Y:S02]  /*04c0*/  IADD3 R37, R13, 0x3, RZ ;  /* 0x000000030d257810 */ /* 0x000fe40007ffe0ff */
[----:B------:R-:W-:Y:S01]  /*04d0*/  IADD3.X R6, R11, R5, R25, P1, !PT ;  /* 0x000000050b067210 */ /* 0x000fe20000ffe419 */
[----:B------:R-:W-:Y:S01]  /*04e0*/  IMAD R15, R8, c[0x0][0x1ac], R15 ;  /* 0x00006b00080f7a24 */ /* 0x000fe200078e020f */
[----:B------:R-:W-:Y:S01]  /*04f0*/  LEA R27, P0, R2, c[0x0][0x228], 0x2 ;  /* 0x00008a00021b7a11 */ /* 0x000fe200078010ff */
[----:B------:R-:W-:Y:S01]  /*0500*/  IMAD.MOV.U32 R41, RZ, RZ, RZ ;  /* 0x000000ffff297224 */ /* 0x000fe200078e00ff */
[----:B------:R-:W-:-:S02]  /*0510*/  LEA R4, P1, R12, c[0x0][0x240], 0x2 ;  /* 0x000090000c047a11 */ /* 0x000fc400078210ff */
[----:B------:R-:W-:Y:S01]  /*0520*/  IADD3 R25, R3, R15, RZ ;  /* 0x0000000f03197210 */ /* 0x000fe20007ffe0ff */
[----:B------:R-:W-:Y:S01]  /*0530*/  IMAD R3, R19, c[0x0][0x180], RZ ;  /* 0x0000600013037a24 */ /* 0x000fe200078e02ff */
[----:B------:R-:W-:Y:S01]  /*0540*/  LEA R52, P2, R61, c[0x0][0x248], 0x2 ;  /* 0x000092003d347a11 */ /* 0x000fe200078410ff */
[----:B------:R-:W-:Y:S01]  /*0550*/  IMAD R15, R19, c[0x0][0x1b8], RZ ;  /* 0x00006e00130f7a24 */ /* 0x000fe200078e02ff */
[----:B------:R-:W-:Y:S01]  /*0560*/  LEA.HI.X R25, R2, c[0x0][0x22c], R25, 0x2, P0 ;  /* 0x00008b0002197a11 */ /* 0x000fe200000f1419 */
[----:B------:R-:W-:Y:S01]  /*0570*/  IMAD R2, R21, c[0x0][0x164], R0 ;  /* 0x0000590015027a24 */ /* 0x000fe200078e0200 */
[----:B------:R-:W-:Y:S01]  /*0580*/  LEA.HI.X R5, R12, c[0x0][0x244], R9, 0x2, P1 ;  /* 0x000091000c057a11 */ /* 0x000fe200008f1409 */
[C---:B------:R-:W-:Y:S01]  /*0590*/  IMAD.WIDE.U32 R8, R0.reuse, c[0x0][0x180], RZ ;  /* 0x0000600000087a25 */ /* 0x040fe200078e00ff */
[----:B------:R-:W-:Y:S02]  /*05a0*/  LEA.HI.X R61, R61, c[0x0][0x24c], R6, 0x2, P2 ;  /* 0x000093003d3d7a11 */ /* 0x000fe400010f1406 */
[C---:B------:R-:W-:Y:S01]  /*05b0*/  IADD3 R36, R13.reuse, 0x4, RZ ;  /* 0x000000040d247810 */ /* 0x040fe20007ffe0ff */
[----:B------:R-:W-:Y:S01]  /*05c0*/  IMAD.WIDE.U32 R6, R0, c[0x0][0x1b8], RZ ;  /* 0x00006e0000067a25 */ /* 0x000fe200078e00ff */
[----:B------:R-:W-:-:S02]  /*05d0*/  IADD3 R34, R13, 0x7, RZ ;  /* 0x000000070d227810 */ /* 0x000fc40007ffe0ff */
[----:B------:R-:W-:Y:S01]  /*05e0*/  LOP3.LUT R32, R10, 0x20, RZ, 0xfc, !PT ;  /* 0x000000200a207812 */ /* 0x000fe200078efcff */
[----:B------:R-:W-:Y:S01]  /*05f0*/  IMAD R3, R0, c[0x0][0x184], R3 ;  /* 0x0000610000037a24 */ /* 0x000fe200078e0203 */
[----:B------:R-:W-:Y:S01]  /*0600*/  LOP3.LUT R31, R10, 0x40, RZ, 0xfc, !PT ;  /* 0x000000400a1f7812 */ /* 0x000fe200078efcff */
[----:B------:R-:W-:Y:S01]  /*0610*/  IMAD R15, R0, c[0x0][0x1bc], R15 ;  /* 0x00006f00000f7a24 */ /* 0x000fe200078e020f */
[----:B------:R-:W-:Y:S01]  /*0620*/  LOP3.LUT R30, R10, 0x60, RZ, 0xfc, !PT ;  /* 0x000000600a1e7812 */ /* 0x000fe200078efcff */
[----:B------:R-:W-:Y:S01]  /*0630*/  IMAD R2, R2, c[0x0][0x174], RZ ;  /* 0x00005d0002027a24 */ /* 0x000fe200078e02ff */
[----:B------:R-:W-:Y:S02]  /*0640*/  IADD3 R35, R9, R3, RZ ;  /* 0x0000000309237210 */ /* 0x000fe40007ffe0ff */
[----:B------:R-:W-:Y:S01]  /*0650*/  IADD3 R33, R7, R15, RZ ;  /* 0x0000000f07217210 */ /* 0x000fe20007ffe0ff */
[----:B------:R-:W-:Y:S01]  /*0660*/  IMAD R40, R2, c[0x0][0x16c], RZ ;  /* 0x00005b0002287a24 */ /* 0x000fe200078e02ff */
[----:B------:R-:W-:-:S02]  /*0670*/  LOP3.LUT R29, R10, 0x80, RZ, 0xfc, !PT ;  /* 0x000000800a1d7812 */ /* 0x000fc400078efcff */
[C---:B------:R-:W-:Y:S02]  /*0680*/  LOP3.LUT R28, R10.reuse, 0xa0, RZ, 0xfc, !PT ;  /* 0x000000a00a1c7812 */ /* 0x040fe400078efcff */
[C---:B------:R-:W-:Y:S02]  /*0690*/  LOP3.LUT R26, R10.reuse, 0xc0, RZ, 0xfc, !PT ;  /* 0x000000c00a1a7812 */ /* 0x040fe400078efcff */
[----:B-1----:R-:W-:Y:S02]  /*06a0*/  LOP3.LUT R24, R10, 0xe0, RZ, 0xfc, !PT ;  /* 0x000000e00a187812 */ /* 0x002fe400078efcff */
.L_x_4803:
[----:B------:R-:W-:Y:S01]  /*06b0*/  BAR.SYNC.DEFER_BLOCKING 0x0 ;  /* 0x0000000000007b1d */ /* 0x000fe20000010000 */
[----:B------:R-:W-:Y:S01]  /*06c0*/  IMAD.MOV.U32 R2, RZ, RZ, -0x100 ;  /* 0xffffff00ff027424 */ /* 0x000fe200078e00ff */
[----:B0-----:R-:W-:-:S03]  /*06d0*/  CS2R R12, SRZ ;  /* 0x00000000000c7805 */ /* 0x001fc6000001ff00 */
        /* <DEDUP_REMOVED lines=23> */
[-C--:B------:R-:W-:Y:S02]  /*0850*/  LEA.HI.SX32 R43, R49, R42.reuse, 0x1b ;  /* 0x0000002a312b7211 */ /* 0x080fe400078fdaff */
[C---:B------:R-:W-:Y:S02]  /*0860*/  LEA.HI.SX32 R45, R42.reuse, R42, 0x1b ;  /* 0x0000002a2a2d7211 */ /* 0x040fe400078fdaff */
[C---:B------:R-:W-:Y:S02]  /*0870*/  IADD3 R49, R42.reuse, 0x60, RZ ;  /* 0x000000602a317810 */ /* 0x040fe40007ffe0ff */
[----:B------:R-:W-:-:S02]  /*0880*/  IADD3 R51, R42, 0x80, RZ ;  /* 0x000000802a337810 */ /* 0x000fc40007ffe0ff */
[C---:B------:R-:W-:Y:S02]  /*0890*/  IADD3 R53, R42.reuse, 0xa0, RZ ;  /* 0x000000a02a357810 */ /* 0x040fe40007ffe0ff */
[-C--:B------:R-:W-:Y:S02]  /*08a0*/  LEA.HI.SX32 R50, R49, R42.reuse, 0x1b ;  /* 0x0000002a31327211 */ /* 0x080fe400078fdaff */
[C---:B------:R-:W-:Y:S02]  /*08b0*/  IADD3 R55, R42.reuse, 0xc0, RZ ;  /* 0x000000c02a377810 */ /* 0x040fe40007ffe0ff */
[-C--:B------:R-:W-:Y:S02]  /*08c0*/  LEA.HI.SX32 R49, R51, R42.reuse, 0x1b ;  /* 0x0000002a33317211 */ /* 0x080fe400078fdaff */
[----:B------:R-:W-:Y:S02]  /*08d0*/  IADD3 R51, R42, 0xe0, RZ ;  /* 0x000000e02a337810 */ /* 0x000fe40007ffe0ff */
[-C--:B------:R-:W-:Y:S01]  /*08e0*/  LEA.HI.SX32 R48, R53, R42.reuse, 0x1b ;  /* 0x0000002a35307211 */ /* 0x080fe200078fdaff */
[----:B------:R-:W-:Y:S01]  /*08f0*/  HFMA2.MMA R53, -RZ, RZ, 0, 0 ;  /* 0x00000000ff357435 */ /* 0x000fe200000001ff */
[----:B------:R-:W-:-:S02]  /*0900*/  LEA.HI.SX32 R46, R55, R42, 0x1b ;  /* 0x0000002a372e7211 */ /* 0x000fc400078fdaff */
[----:B------:R-:W-:Y:S01]  /*0910*/  LEA.HI.SX32 R51, R51, R42, 0x1b ;  /* 0x0000002a33337211 */ /* 0x000fe200078fdaff */
[----:B------:R-:W-:Y:S01]  /*0920*/  CS2R R54, SRZ ;  /* 0x0000000000367805 */ /* 0x000fe2000001ff00 */
[-C--:B------:R-:W-:Y:S02]  /*0930*/  ISETP.GE.AND P6, PT, R10, R47.reuse, PT ;  /* 0x0000002f0a00720c */ /* 0x080fe40003fc6270 */
[-C--:B------:R-:W-:Y:S02]  /*0940*/  ISETP.GE.AND P5, PT, R32, R47.reuse, PT ;  /* 0x0000002f2000720c */ /* 0x080fe40003fa6270 */
[-C--:B------:R-:W-:Y:S02]  /*0950*/  ISETP.GE.AND P4, PT, R31, R47.reuse, PT ;  /* 0x0000002f1f00720c */ /* 0x080fe40003f86270 */
[-C--:B------:R-:W-:Y:S02]  /*0960*/  ISETP.GE.AND P3, PT, R30, R47.reuse, PT ;  /* 0x0000002f1e00720c */ /* 0x080fe40003f66270 */
[----:B------:R-:W-:-:S02]  /*0970*/  ISETP.GE.AND P2, PT, R29, R47, PT ;  /* 0x0000002f1d00720c */ /* 0x000fc40003f46270 */
[-C--:B------:R-:W-:Y:S02]  /*0980*/  ISETP.GE.AND P1, PT, R28, R47.reuse, PT ;  /* 0x0000002f1c00720c */ /* 0x080fe40003f26270 */
[----:B------:R-:W-:Y:S01]  /*0990*/  ISETP.GE.AND P0, PT, R26, R47, PT ;  /* 0x0000002f1a00720c */ /* 0x000fe20003f06270 */
[----:B------:R-:W-:Y:S01]  /*09a0*/  CS2R R56, SRZ ;  /* 0x0000000000387805 */ /* 0x000fe2000001ff00 */
[----:B------:R-:W-:Y:S01]  /*09b0*/  CS2R R58, SRZ ;  /* 0x00000000003a7805 */ /* 0x000fe2000001ff00 */
[----:B------:R-:W-:Y:S01]  /*09c0*/  MOV R60, RZ ;  /* 0x000000ff003c7202 */ /* 0x000fe20000000f00 */
[----:B--2---:R0:W-:Y:S04]  /*09d0*/  STS [R45.X4], R2 ;  /* 0x000000022d007388 */ /* 0x0041e80000004800 */
[----:B---3--:R1:W-:Y:S04]  /*09e0*/  STS [R44.X4+0x80], R3 ;  /* 0x000080032c007388 */ /* 0x0083e80000004800 */
[----:B----4-:R-:W-:Y:S01]  /*09f0*/  STS [R43.X4+0x100], R12 ;  /* 0x0001000c2b007388 */ /* 0x010fe20000004800 */
[----:B0-----:R-:W-:Y:S01]  /*0a00*/  MOV R2, R52 ;  /* 0x0000003400027202 */ /* 0x001fe20000000f00 */
[----:B------:R-:W-:-:S02]  /*0a10*/  IMAD.SHL.U32 R52, R42, 0x8, RZ ;  /* 0x000000082a347824 */ /* 0x000fc400078e00ff */
[----:B------:R-:W-:Y:S01]  /*0a20*/  STS [R50.X4+0x180], R13 ;  /* 0x0001800d32007388 */ /* 0x000fe20000004800 */
[----:B-1----:R-:W-:-:S03]  /*0a30*/  MOV R3, R61 ;  /* 0x0000003d00037202 */ /* 0x002fc60000000f00 */
[----:B------:R-:W-:Y:S01]  /*0a40*/  STS [R49.X4+0x200], R14 ;  /* 0x0002000e31007388 */ /* 0x000fe20000004800 */
[----:B------:R-:W-:-:S03]  /*0a50*/  LEA.HI.SX32 R52, R52, R52, 0x1b ;  /* 0x0000003434347211 */ /* 0x000fc600078fdaff */
        /* <DEDUP_REMOVED lines=89> */
.L_x_4781:
[----:B------:R-:W-:Y:S05]  /*0ff0*/  BSYNC B0 ;  /* 0x0000000000007941 */ /* 0x000fea0003800000 */
.L_x_4780:
        /* <DEDUP_REMOVED lines=41> */
.L_x_4783:
[----:B------:R-:W-:Y:S05]  /*1290*/  BSYNC B0 ;  /* 0x0000000000007941 */ /* 0x000fea0003800000 */
.L_x_4782:
        /* <DEDUP_REMOVED lines=33> */
.L_x_4785:
[----:B------:R-:W-:Y:S05]  /*14b0*/  BSYNC B0 ;  /* 0x0000000000007941 */ /* 0x000fea0003800000 */
.L_x_4784:
        /* <DEDUP_REMOVED lines=33> */
.L_x_4787:
[----:B------:R-:W-:Y:S05]  /*16d0*/  BSYNC B0 ;  /* 0x0000000000007941 */ /* 0x000fea0003800000 */
.L_x_4786:
        /* <DEDUP_REMOVED lines=33> */
.L_x_4789:
[----:B------:R-:W-:Y:S05]  /*18f0*/  BSYNC B0 ;  /* 0x0000000000007941 */ /* 0x000fea0003800000 */
.L_x_4788:
        /* <DEDUP_REMOVED lines=33> */
.L_x_4791:
[----:B------:R-:W-:Y:S05]  /*1b10*/  BSYNC B0 ;  /* 0x0000000000007941 */ /* 0x000fea0003800000 */
.L_x_4790:
        /* <DEDUP_REMOVED lines=33> */
.L_x_4793:
[----:B------:R-:W-:Y:S05]  /*1d30*/  BSYNC B0 ;  /* 0x0000000000007941 */ /* 0x000fea0003800000 */
.L_x_4792:
        /* <DEDUP_REMOVED lines=33> */
.L_x_4795:
[----:B------:R-:W-:Y:S05]  /*1f50*/  BSYNC B0 ;  /* 0x0000000000007941 */ /* 0x000fea0003800000 */
.L_x_4794:
        /* <DEDUP_REMOVED lines=23> */
.L_x_4799:
[----:B------:R-:W-:Y:S01]  /*20d0*/  SHF.R.S32.HI R84, RZ, 0x1f, R79 ;  /* 0x0000001fff547819 */ /* 0x000fe2000001144f */
[----:B0-----:R-:W-:Y:S01]  /*20e0*/  IMAD.MOV.U32 R12, RZ, RZ, R8 ;  /* 0x000000ffff0c7224 */ /* 0x001fe200078e0008 */
[----:B------:R-:W-:-:S02]  /*20f0*/  MOV R13, R35 ;  /* 0x00000023000d7202 */ /* 0x000fc40000000f00 */
[----:B------:R-:W-:Y:S01]  /*2100*/  MOV R78, 0xffffff00 ;  /* 0xffffff00004e7802 */ /* 0x000fe20000000f00 */
[----:B------:R-:W-:Y:S02]  /*2110*/  IMAD R14, R84, c[0x0][0x188], RZ ;  /* 0x00006200540e7a24 */ /* 0x000fe400078e02ff */
[----:B------:R-:W-:-:S04]  /*2120*/  IMAD.WIDE.U32 R16, R79, c[0x0][0x188], R12 ;  /* 0x000062004f107a25 */ /* 0x000fc800078e000c */
[----:B------:R-:W-:Y:S01]  /*2130*/  IMAD R15, R79, c[0x0][0x18c], R14 ;  /* 0x000063004f0f7a24 */ /* 0x000fe200078e020e */
[----:B------:R-:W-:Y:S01]  /*2140*/  LEA R14, P1, R16, c[0x0][0x220], 0x2 ;  /* 0x00008800100e7a11 */ /* 0x000fe200078210ff */
[----:B------:R-:W-:Y:S02]  /*2150*/  IMAD R76, R84, c[0x0][0x1a0], RZ ;  /* 0x00006800544c7a24 */ /* 0x000fe400078e02ff */
[----:B------:R-:W-:Y:S01]  /*2160*/  IMAD R47, R41, R78, c[0x0][0x168] ;  /* 0x00005a00292f7624 */ /* 0x000fe200078e024e */
[----:B------:R-:W-:Y:S01]  /*2170*/  IADD3 R15, R17, R15, RZ ;  /* 0x0000000f110f7210 */ /* 0x000fe20007ffe0ff */
[----:B------:R-:W-:-:S03]  /*2180*/  IMAD.WIDE.U32 R12, R79, c[0x0][0x1a0], R10 ;  /* 0x000068004f0c7a25 */ /* 0x000fc600078e000a */
[----:B------:R-:W-:Y:S01]  /*2190*/  LEA.HI.X R15, R16, c[0x0][0x224], R15, 0x2, P1 ;  /* 0x00008900100f7a11 */ /* 0x000fe200008f140f */
[----:B------:R-:W-:Y:S01]  /*21a0*/  IMAD R17, R79, c[0x0][0x1a4], R76 ;  /* 0x000069004f117a24 */ /* 0x000fe200078e024c */
[-C--:B------:R-:W-:Y:S02]  /*21b0*/  ISETP.GE.AND P6, PT, R10, R47.reuse, PT ;  /* 0x0000002f0a00720c */ /* 0x080fe40003fc6270 */
[----:B------:R-:W-:Y:S02]  /*21c0*/  ISETP.GE.AND P1, PT, R32, R47, PT ;  /* 0x0000002f2000720c */ /* 0x000fe40003f26270 */
[----:B------:R-:W-:Y:S01]  /*21d0*/  MOV R23, RZ ;  /* 0x000000ff00177202 */ /* 0x000fe20000000f00 */
[----:B------:R-:W-:Y:S01]  /*21e0*/  CS2R R80, SRZ ;  /* 0x0000000000507805 */ /* 0x000fe2000001ff00 */
[----:B------:R-:W-:Y:S01]  /*21f0*/  LEA R16, P2, R12, R27, 0x2 ;  /* 0x0000001b0c107211 */ /* 0x000fe200078410ff */
[----:B------:R-:W-:Y:S01]  /*2200*/  CS2R R82, SRZ ;  /* 0x0000000000527805 */ /* 0x000fe2000001ff00 */
[----:B------:R-:W-:Y:S01]  /*2210*/  IADD3 R13, R13, R17, RZ ;  /* 0x000000110d0d7210 */ /* 0x000fe20007ffe0ff */
[----:B------:R-:W-:Y:S01]  /*2220*/  IMAD.MOV.U32 R76, RZ, RZ, RZ ;  /* 0x000000ffff4c7224 */ /* 0x000fe200078e00ff */
[----:B------:R-:W-:Y:S01]  /*2230*/  ISETP.GE.AND P3, PT, R30, R47, PT ;  /* 0x0000002f1e00720c */ /* 0x000fe20003f66270 */
[----:B------:R0:W2:Y:S01]  /*2240*/  LDG.E R86, [R14.64] ;  /* 0x000000040e567981 */ /* 0x0000a2000c1e1900 */
[----:B------:R-:W-:-:S02]  /*2250*/  LEA.HI.X R17, R12, R25, R13, 0x2, P2 ;  /* 0x000000190c117211 */ /* 0x000fc400010f140d */
[-C--:B------:R-:W-:Y:S02]  /*2260*/  ISETP.GE.AND P2, PT, R31, R47.reuse, PT ;  /* 0x0000002f1f00720c */ /* 0x080fe40003f46270 */
[-C--:B------:R-:W-:Y:S01]  /*2270*/  ISETP.GE.AND P4, PT, R29, R47.reuse, PT ;  /* 0x0000002f1d00720c */ /* 0x080fe20003f86270 */
[----:B------:R-:W3:Y:S01]  /*2280*/  @!P6 LDG.E R76, [R16.64] ;  /* 0x00000004104ce981 */ /* 0x000ee2000c1e1900 */
[-C--:B------:R-:W-:Y:S02]  /*2290*/  ISETP.GE.AND P5, PT, R28, R47.reuse, PT ;  /* 0x0000002f1c00720c */ /* 0x080fe40003fa6270 */
[-C--:B------:R-:W-:Y:S01]  /*22a0*/  ISETP.GE.AND P6, PT, R26, R47.reuse, PT ;  /* 0x0000002f1a00720c */ /* 0x080fe20003fc6270 */
[----:B------:R-:W4:Y:S01]  /*22b0*/  @!P1 LDG.E R23, [R16.64+0x80] ;  /* 0x0000800410179981 */ /* 0x000f22000c1e1900 */
[----:B------:R-:W-:Y:S02]  /*22c0*/  ISETP.GE.AND P1, PT, R24, R47, PT ;  /* 0x0000002f1800720c */ /* 0x000fe40003f26270 */
[----:B------:R-:W-:Y:S01]  /*22d0*/  MOV R78, RZ ;  /* 0x000000ff004e7202 */ /* 0x000fe20000000f00 */
[----:B------:R-:W2:Y:S01]  /*22e0*/  @!P3 LDG.E R81, [R16.64+0x180] ;  /* 0x000180041051b981 */ /* 0x000ea2000c1e1900 */
[----:B------:R-:W-:-:S03]  /*22f0*/  MOV R85, RZ ;  /* 0x000000ff00557202 */ /* 0x000fc60000000f00 */
[----:B------:R-:W2:Y:S04]  /*2300*/  @!P4 LDG.E R80, [R16.64+0x200] ;  /* 0x000200041050c981 */ /* 0x000ea8000c1e1900 */
[----:B------:R-:W2:Y:S04]  /*2310*/  @!P2 LDG.E R78, [R16.64+0x100] ;  /* 0x00010004104ea981 */ /* 0x000ea8000c1e1900 */
[----:B------:R-:W2:Y:S04]  /*2320*/  @!P5 LDG.E R83, [R16.64+0x280] ;  /* 0x000280041053d981 */ /* 0x000ea8000c1e1900 */
[----:B------:R-:W2:Y:S04]  /*2330*/  @!P6 LDG.E R85, [R16.64+0x300] ;  /* 0x000300041055e981 */ /* 0x000ea8000c1e1900 */
[----:B------:R-:W2:Y:S01]  /*2340*/  @!P1 LDG.E R82, [R16.64+0x380] ;  /* 0x0003800410529981 */ /* 0x000ea2000c1e1900 */
[----:B------:R-:W-:Y:S01]  /*2350*/  MOV R13, R33 ;  /* 0x00000021000d7202 */ /* 0x000fe20000000f00 */
[----:B------:R-:W-:-:S02]  /*2360*/  IMAD.MOV.U32 R12, RZ, RZ, R6 ;  /* 0x000000ffff0c7224 */ /* 0x000fc400078e0006 */
[----:B------:R-:W-:Y:S02]  /*2370*/  IMAD R84, R84, c[0x0][0x1c0], RZ ;  /* 0x0000700054547a24 */ /* 0x000fe400078e02ff */
[----:B0-----:R-:W-:-:S04]  /*2380*/  IMAD.WIDE.U32 R14, R79, c[0x0][0x1c0], R12 ;  /* 0x000070004f0e7a25 */ /* 0x001fc800078e000c */
[----:B------:R-:W-:Y:S01]  /*2390*/  IMAD R13, R79, c[0x0][0x1c4], R84 ;  /* 0x000071004f0d7a24 */ /* 0x000fe200078e0254 */
[----:B------:R-:W-:-:S04]  /*23a0*/  LEA R12, P1, R14, c[0x0][0x230], 0x2 ;  /* 0x00008c000e0c7a11 */ /* 0x000fc800078210ff */
[----:B------:R-:W-:-:S04]  /*23b0*/  IADD3 R13, R15, R13, RZ ;  /* 0x0000000d0f0d7210 */ /* 0x000fc80007ffe0ff */
[----:B------:R-:W-:Y:S02]  /*23c0*/  LEA.HI.X R13, R14, c[0x0][0x234], R13, 0x2, P1 ;  /* 0x00008d000e0d7a11 */ /* 0x000fe400008f140d */
[-C--:B------:R-:W-:Y:S02]  /*23d0*/  ISETP.GE.U32.AND P3, PT, R39, R47.reuse, PT ;  /* 0x0000002f2700720c */ /* 0x080fe40003f66070 */
[-C--:B------:R-:W-:Y:S02]  /*23e0*/  ISETP.GE.U32.AND P4, PT, R38, R47.reuse, PT ;  /* 0x0000002f2600720c */ /* 0x080fe40003f86070 */
[----:B------:R-:W-:Y:S01]  /*23f0*/  ISETP.GE.U32.AND P5, PT, R37, R47, PT ;  /* 0x0000002f2500720c */ /* 0x000fe20003fa6070 */
[----:B------:R-:W-:Y:S01]  /*2400*/  IMAD.SHL.U32 R99, R79, 0x8, RZ ;  /* 0x000000084f637824 */ /* 0x000fe200078e00ff */
[----:B---3--:R-:W-:Y:S04]  /*2410*/  STS [R45.X4], R76 ;  /* 0x0000004c2d007388 */ /* 0x008fe80000004800 */
[----:B----4-:R0:W-:Y:S04]  /*2420*/  STS [R44.X4+0x80], R23 ;  /* 0x000080172c007388 */ /* 0x0101e80000004800 */
[----:B--2---:R-:W-:Y:S04]  /*2430*/  STS [R43.X4+0x100], R78 ;  /* 0x0001004e2b007388 */ /* 0x004fe80000004800 */
[----:B------:R-:W-:Y:S04]  /*2440*/  STS [R50.X4+0x180], R81 ;  /* 0x0001805132007388 */ /* 0x000fe80000004800 */
[----:B------:R-:W-:Y:S04]  /*2450*/  STS [R49.X4+0x200], R80 ;  /* 0x0002005031007388 */ /* 0x000fe80000004800 */
[----:B------:R-:W-:Y:S04]  /*2460*/  STS [R48.X4+0x280], R83 ;  /* 0x0002805330007388 */ /* 0x000fe80000004800 */
[----:B------:R-:W-:Y:S04]  /*2470*/  STS [R46.X4+0x300], R85 ;  /* 0x000300552e007388 */ /* 0x000fe80000004800 */
[----:B------:R1:W-:Y:S01]  /*2480*/  STS [R51.X4+0x380], R82 ;  /* 0x0003805233007388 */ /* 0x0003e20000004800 */
[----:B------:R-:W-:-:S06]  /*2490*/  NOP ;  /* 0x0000000000007918 */ /* 0x000fcc0000000000 */
[----:B------:R-:W2:Y:S04]  /*24a0*/  LDS R17, [R52.X4] ;  /* 0x0000000034117984 */ /* 0x000ea80000004800 */
[----:B------:R-:W3:Y:S04]  /*24b0*/  LDS R78, [R52.X4+0x4] ;  /* 0x00000400344e7984 */ /* 0x000ee80000004800 */
[----:B------:R-:W4:Y:S04]  /*24c0*/  LDS R87, [R52.X4+0x8] ;  /* 0x0000080034577984 */ /* 0x000f280000004800 */
[----:B------:R-:W2:Y:S04]  /*24d0*/  LDS R89, [R52.X4+0xc] ;  /* 0x00000c0034597984 */ /* 0x000ea80000004800 */
[----:B0-----:R-:W0:Y:S04]  /*24e0*/  S2R R23, SR_TID.X ;  /* 0x0000000000177919 */ /* 0x001e280000002100 */
[----:B------:R-:W3:Y:S01]  /*24f0*/  LDS R91, [R52.X4+0x10] ;  /* 0x00001000345b7984 */ /* 0x000ee20000004800 */
[----:B------:R-:W-:-:S03]  /*2500*/  FMUL.FTZ R14, R86, 1.4426950216293334961 ;  /* 0x3fb8aa3b560e7820 */ /* 0x000fc60000410000 */
[----:B------:R-:W3:Y:S01]  /*2510*/  LDS R93, [R52.X4+0x14] ;  /* 0x00001400345d7984 */ /* 0x000ee20000004800 */
[----:B------:R-:W-:-:S03]  /*2520*/  FMUL.FTZ R15, R14, R53 ;  /* 0x000000350e0f7220 */ /* 0x000fc60000410000 */
[----:B------:R-:W3:Y:S01]  /*2530*/  LDS R95, [R52.X4+0x18] ;  /* 0x00001800345f7984 */ /* 0x000ee20000004800 */
[----:B------:R-:W-:-:S03]  /*2540*/  FMUL.FTZ R16, R14, R54 ;  /* 0x000000360e107220 */ /* 0x000fc60000410000 */
[----:B------:R-:W4:Y:S01]  /*2550*/  LDS R97, [R52.X4+0x1c] ;  /* 0x00001c0034617984 */ /* 0x000f220000004800 */
[C---:B-1----:R-:W-:Y:S01]  /*2560*/  FMUL.FTZ R82, R14.reuse, R57 ;  /* 0x000000390e527220 */ /* 0x042fe20000410000 */
[----:B------:R-:W1:Y:S02]  /*2570*/  MUFU.EX2 R15, R15 ;  /* 0x0000000f000f7308 */ /* 0x000e640000000800 */
[----:B------:R0:W5:Y:S01]  /*2580*/  LDG.E R76, [R12.64] ;  /* 0x000000040c4c7981 */ /* 0x000162000c1e1900 */
[----:B------:R-:W-:-:S05]  /*2590*/  FMUL.FTZ R80, R14, R55 ;  /* 0x000000370e507220 */ /* 0x000fca0000410000 */
[----:B------:R-:W1:Y:S01]  /*25a0*/  MUFU.EX2 R16, R16 ;  /* 0x0000001000107308 */ /* 0x000e620000000800 */
[C---:B0-----:R-:W-:Y:S02]  /*25b0*/  FMUL.FTZ R12, R14.reuse, R58 ;  /* 0x0000003a0e0c7220 */ /* 0x041fe40000410000 */
[----:B------:R-:W-:-:S05]  /*25c0*/  FMUL.FTZ R13, R14, R59 ;  /* 0x0000003b0e0d7220 */ /* 0x000fca0000410000 */
[----:B------:R-:W0:Y:S01]  /*25d0*/  MUFU.EX2 R82, R82 ;  /* 0x0000005200527308 */ /* 0x000e220000000800 */
[----:B------:R-:W-:Y:S01]  /*25e0*/  FMUL.FTZ R81, R14, R56 ;  /* 0x000000380e517220 */ /* 0x000fe20000410000 */
[----:B------:R-:W-:Y:S01]  /*25f0*/  SHF.L.U32 R84, R23, 0x3, RZ ;  /* 0x0000000317547819 */ /* 0x000fe200000006ff */
[----:B--2---:R-:W-:-:S05]  /*2600*/  FMUL.FTZ R17, R68, R17 ;  /* 0x0000001144117220 */ /* 0x004fca0000410000 */
[----:B------:R2:W0:Y:S01]  /*2610*/  MUFU.EX2 R85, R80 ;  /* 0x0000005000557308 */ /* 0x0004220000000800 */
[----:B------:R-:W-:-:S07]  /*2620*/  ISETP.GE.U32.AND P6, PT, R84, R47, PT ;  /* 0x0000002f5400720c */ /* 0x000fce0003fc6070 */
[----:B------:R-:W0:Y:S01]  /*2630*/  MUFU.EX2 R12, R12 ;  /* 0x0000000c000c7308 */ /* 0x000e220000000800 */
[C---:B--2---:R-:W-:Y:S01]  /*2640*/  IADD3 R80, R84.reuse, 0x5, RZ ;  /* 0x0000000554507810 */ /* 0x044fe20007ffe0ff */
[----:B---3--:R-:W-:Y:S01]  /*2650*/  FMUL.FTZ R83, R61, R78 ;  /* 0x0000004e3d537220 */ /* 0x008fe20000410000 */
[----:B------:R-:W-:-:S05]  /*2660*/  IADD3 R84, R84, 0x6, RZ ;  /* 0x0000000654547810 */ /* 0x000fca0007ffe0ff */
[----:B------:R1:W2:Y:S01]  /*2670*/  MUFU.EX2 R88, R81 ;  /* 0x0000005100587308 */ /* 0x0002a20000000800 */
[----:B------:R-:W-:Y:S01]  /*2680*/  ISETP.GE.U32.AND P2, PT, R84, R47, PT ;  /* 0x0000002f5400720c */ /* 0x000fe20003f46070 */
[----:B----4-:R-:W-:Y:S01]  /*2690*/  FMUL.FTZ R84, R66, R87 ;  /* 0x0000005742547220 */ /* 0x010fe20000410000 */
[----:B------:R-:W-:-:S05]  /*26a0*/  FSEL R78, R17, RZ, !P6 ;  /* 0x000000ff114e7208 */ /* 0x000fca0007000000 */
[----:B------:R-:W3:Y:S01]  /*26b0*/  MUFU.EX2 R13, R13 ;  /* 0x0000000d000d7308 */ /* 0x000ee20000000800 */
[----:B-1----:R-:W-:Y:S02]  /*26c0*/  FSEL R81, R15, 1, !P6 ;  /* 0x3f8000000f517808 */ /* 0x002fe40007000000 */
[-C--:B------:R-:W-:Y:S02]  /*26d0*/  ISETP.GE.U32.AND P1, PT, R80, R47.reuse, PT ;  /* 0x0000002f5000720c */ /* 0x080fe40003f26070 */
[----:B------:R-:W-:Y:S02]  /*26e0*/  ISETP.GE.U32.AND P6, PT, R36, R47, PT ;  /* 0x0000002f2400720c */ /* 0x000fe40003fc6070 */
[----:B------:R-:W-:Y:S02]  /*26f0*/  FSEL R83, R83, RZ, !P3 ;  /* 0x000000ff53537208 */ /* 0x000fe40005800000 */
[----:B------:R-:W-:Y:S01]  /*2700*/  FSEL R80, R16, 1, !P3 ;  /* 0x3f80000010507808 */ /* 0x000fe20005800000 */
[----:B------:R-:W-:Y:S01]  /*2710*/  FMUL.FTZ R14, R14, R60 ;  /* 0x0000003c0e0e7220 */ /* 0x000fe20000410000 */
[----:B0-----:R-:W-:Y:S01]  /*2720*/  FSEL R87, R82, 1, !P6 ;  /* 0x3f80000052577808 */ /* 0x001fe20007000000 */
[----:B------:R-:W-:Y:S01]  /*2730*/  FMUL.FTZ R89, R70, R89 ;  /* 0x0000005946597220 */ /* 0x000fe20000410000 */
[----:B------:R-:W-:-:S02]  /*2740*/  FSEL R84, R84, RZ, !P4 ;  /* 0x000000ff54547208 */ /* 0x000fc40006000000 */
[----:B------:R-:W-:Y:S02]  /*2750*/  FSEL R85, R85, 1, !P4 ;  /* 0x3f80000055557808 */ /* 0x000fe40006000000 */
[----:B------:R-:W-:Y:S01]  /*2760*/  FSEL R82, R12, 1, !P1 ;  /* 0x3f8000000c527808 */ /* 0x000fe20004800000 */
[-C--:B------:R-:W-:Y:S02]  /*2770*/  FFMA.FTZ R12, R78, R80.reuse, R83 ;  /* 0x000000504e0c7223 */ /* 0x080fe40000010053 */
[----:B------:R-:W-:Y:S01]  /*2780*/  FMUL.FTZ R16, R81, R80 ;  /* 0x0000005051107220 */ /* 0x000fe20000410000 */
[----:B------:R-:W0:Y:S01]  /*2790*/  MUFU.EX2 R14, R14 ;  /* 0x0000000e000e7308 */ /* 0x000e220000000800 */
[----:B------:R-:W-:Y:S01]  /*27a0*/  FMUL.FTZ R90, R64, R91 ;  /* 0x0000005b405a7220 */ /* 0x000fe20000410000 */
[----:B--2---:R-:W-:Y:S01]  /*27b0*/  FSEL R88, R88, 1, !P5 ;  /* 0x3f80000058587808 */ /* 0x004fe20006800000 */
[----:B------:R-:W-:Y:S01]  /*27c0*/  FFMA.FTZ R12, R85, R12, R84 ;  /* 0x0000000c550c7223 */ /* 0x000fe20000010054 */
[----:B------:R-:W-:-:S02]  /*27d0*/  FSEL R89, R89, RZ, !P5 ;  /* 0x000000ff59597208 */ /* 0x000fc40006800000 */
[----:B---3--:R-:W-:Y:S01]  /*27e0*/  FSEL R86, R13, 1, !P2 ;  /* 0x3f8000000d567808 */ /* 0x008fe20005000000 */
[----:B------:R-:W-:Y:S01]  /*27f0*/  FMUL.FTZ R13, R85, R16 ;  /* 0x00000010550d7220 */ /* 0x000fe20000410000 */
[----:B------:R-:W-:Y:S01]  /*2800*/  FSEL R90, R90, RZ, !P6 ;  /* 0x000000ff5a5a7208 */ /* 0x000fe20007000000 */
[----:B------:R-:W-:Y:S02]  /*2810*/  FMUL.FTZ R91, R72, R93 ;  /* 0x0000005d485b7220 */ /* 0x000fe40000410000 */
[C---:B------:R-:W-:Y:S02]  /*2820*/  FFMA.FTZ R15, R88.reuse, R12, R89 ;  /* 0x0000000c580f7223 */ /* 0x040fe40000010059 */
[----:B------:R-:W-:Y:S01]  /*2830*/  FMUL.FTZ R12, R88, R13 ;  /* 0x0000000d580c7220 */ /* 0x000fe20000410000 */
[----:B------:R-:W-:Y:S01]  /*2840*/  FSEL R91, R91, RZ, !P1 ;  /* 0x000000ff5b5b7208 */ /* 0x000fe20004800000 */
[----:B------:R-:W-:Y:S02]  /*2850*/  FMUL.FTZ R93, R62, R95 ;  /* 0x0000005f3e5d7220 */ /* 0x000fe40000410000 */
[----:B------:R-:W-:-:S02]  /*2860*/  FFMA.FTZ R15, R87, R15, R90 ;  /* 0x0000000f570f7223 */ /* 0x000fc4000001005a */
[----:B------:R-:W-:Y:S01]  /*2870*/  FMUL.FTZ R13, R87, R12 ;  /* 0x0000000c570d7220 */ /* 0x000fe20000410000 */
[----:B------:R-:W-:Y:S01]  /*2880*/  ISETP.GE.U32.AND P3, PT, R34, R47, PT ;  /* 0x0000002f2200720c */ /* 0x000fe20003f66070 */
        /* <DEDUP_REMOVED lines=59> */
[----:B------:R-:W-:-:S04]  /*2c40*/  FFMA.FTZ R88, R88, R84, R89 ;  /* 0x0000005458587223 */ /* 0x000fc80000010059 */
[----:B------:R-:W-:Y:S01]  /*2c50*/  FFMA.FTZ R87, R87, R88, R90 ;  /* 0x0000005857577223 */ /* 0x000fe2000001005a */
[----:B------:R-:W-:Y:S05]  /*2c60*/  @P1 BRA `(.L_x_4798) ;  /* 0x0000008000001947 */ /* 0x000fea0003800000 */
[----:B------:R-:W-:Y:S01]  /*2c70*/  IMAD R13, R41, c[0x0][0x16c], R79 ;  /* 0x00005b00290d7a24 */ /* 0x000fe200078e024f */
[----:B------:R0:W-:Y:S04]  /*2c80*/  STS.64 [R99+0x450], R16 ;  /* 0x0004501063007388 */ /* 0x0001e80000000a00 */
[----:B------:R-:W-:Y:S02]  /*2c90*/  SHF.R.S32.HI R15, RZ, 0x1f, R13 ;  /* 0x0000001fff0f7819 */ /* 0x000fe4000001140d */
[----:B------:R-:W-:-:S04]  /*2ca0*/  IADD3 R13, P1, R40, R13, RZ ;  /* 0x0000000d280d7210 */ /* 0x000fc80007f3e0ff */
[----:B------:R-:W-:Y:S02]  /*2cb0*/  LEA.HI.X.SX32 R14, R40, R15, 0x1, P1 ;  /* 0x0000000f280e7211 */ /* 0x000fe400008f0eff */
[----:B------:R-:W-:-:S04]  /*2cc0*/  LEA R12, P1, R13, c[0x0][0x260], 0x3 ;  /* 0x000098000d0c7a11 */ /* 0x000fc800078218ff */
[----:B------:R-:W-:-:S05]  /*2cd0*/  LEA.HI.X R13, R13, c[0x0][0x264], R14, 0x3, P1 ;  /* 0x000099000d0d7a11 */ /* 0x000fca00008f1c0e */
[----:B------:R0:W-:Y:S04]  /*2ce0*/  STG.E.64 [R12.64], R16 ;  /* 0x000000100c007986 */ /* 0x0001e8000c101b04 */
.L_x_4798:
[----:B------:R-:W-:Y:S05]  /*2cf0*/  BSYNC B0 ;  /* 0x0000000000007941 */ /* 0x000fea0003800000 */
.L_x_4797:
[----:B------:R-:W-:Y:S01]  /*2d00*/  IADD3 R79, R79, 0x1, RZ ;  /* 0x000000014f4f7810 */ /* 0x000fe20007ffe0ff */
[----:B------:R-:W-:Y:S02]  /*2d10*/  FFMA.FTZ R82, R82, R87, R91 ;  /* 0x0000005752527223 */ /* 0x000fe4000001005b */
[----:B-----5:R-:W-:Y:S01]  /*2d20*/  FFMA.FTZ R63, R76, R78, R63 ;  /* 0x0000004e4c3f7223 */ /* 0x020fe2000001003f */
[----:B------:R-:W-:Y:S01]  /*2d30*/  ISETP.GE.AND P1, PT, R79, c[0x0][0x16c], PT ;  /* 0x00005b004f007a0c */ /* 0x000fe20003f26270 */
[----:B------:R-:W-:Y:S02]  /*2d40*/  FFMA.FTZ R86, R86, R82, R93 ;  /* 0x0000005256567223 */ /* 0x000fe4000001005d */
[----:B------:R-:W-:Y:S02]  /*2d50*/  FFMA.FTZ R65, R76, R80, R65 ;  /* 0x000000504c417223 */ /* 0x000fe40000010041 */
[----:B------:R-:W-:Y:S02]  /*2d60*/  FFMA.FTZ R92, R92, R86, R95 ;  /* 0x000000565c5c7223 */ /* 0x000fe4000001005f */
[----:B------:R-:W-:-:S02]  /*2d70*/  FFMA.FTZ R67, R76, R84, R67 ;  /* 0x000000544c437223 */ /* 0x000fc40000010043 */
[C---:B------:R-:W-:Y:S02]  /*2d80*/  FFMA.FTZ R69, R76.reuse, R88, R69 ;  /* 0x000000584c457223 */ /* 0x040fe40000010045 */
[C---:B------:R-:W-:Y:S02]  /*2d90*/  FFMA.FTZ R71, R76.reuse, R87, R71 ;  /* 0x000000574c477223 */ /* 0x040fe40000010047 */
[C---:B------:R-:W-:Y:S02]  /*2da0*/  FFMA.FTZ R73, R76.reuse, R82, R73 ;  /* 0x000000524c497223 */ /* 0x040fe40000010049 */
[C---:B------:R-:W-:Y:S02]  /*2db0*/  FFMA.FTZ R75, R76.reuse, R86, R75 ;  /* 0x000000564c4b7223 */ /* 0x040fe4000001004b */
[----:B------:R-:W-:Y:S01]  /*2dc0*/  FFMA.FTZ R77, R76, R92, R77 ;  /* 0x0000005c4c4d7223 */ /* 0x000fe2000001004d */
[----:B------:R-:W-:Y:S05]  /*2dd0*/  @!P1 BRA `(.L_x_4799) ;  /* 0xfffff2f000009947 */ /* 0x000fea000383ffff */
.L_x_4796:
[----:B------:R-:W-:Y:S01]  /*2de0*/  BAR.SYNC.DEFER_BLOCKING 0x0 ;  /* 0x0000000000007b1d */ /* 0x000fe20000010000 */
[----:B------:R-:W-:Y:S01]  /*2df0*/  ISETP.NE.AND P0, PT, R23, RZ, PT ;  /* 0x000000ff1700720c */ /* 0x000fe20003f05270 */
[----:B------:R-:W-:-:S02]  /*2e00*/  IMAD R14, R94, c[0x0][0x200], RZ ;  /* 0x000080005e0e7a24 */ /* 0x000fc400078e02ff */
[C---:B0-----:R-:W-:Y:S02]  /*2e10*/  IMAD.WIDE.U32 R12, R21.reuse, c[0x0][0x200], RZ ;  /* 0x00008000150c7a25 */ /* 0x041fe400078e00ff */
[----:B------:R-:W-:Y:S02]  /*2e20*/  BSSY B0, `(.L_x_4800) ;  /* 0x0000025000007945 */ /* 0x000fe40003800000 */
[----:B------:R-:W-:Y:S01]  /*2e30*/  IMAD R17, R21, c[0x0][0x204], R14 ;  /* 0x0000810015117a24 */ /* 0x000fe200078e020e */
[----:B------:R0:W-:Y:S04]  /*2e40*/  STS [R52.X4], R63 ;  /* 0x0000003f34007388 */ /* 0x0001e80000004800 */
[----:B------:R-:W-:Y:S04]  /*2e50*/  STS [R52.X4+0x4], R65 ;  /* 0x0000044134007388 */ /* 0x000fe80000004800 */
[----:B------:R-:W-:Y:S01]  /*2e60*/  STS [R52.X4+0x8], R67 ;  /* 0x0000084334007388 */ /* 0x000fe20000004800 */
[----:B0-----:R-:W-:-:S03]  /*2e70*/  IADD3 R63, R13, R17, RZ ;  /* 0x000000110d3f7210 */ /* 0x001fc60007ffe0ff */
        /* <DEDUP_REMOVED lines=31> */
.L_x_4801:
[----:B------:R-:W-:Y:S05]  /*3070*/  BSYNC B0 ;  /* 0x0000000000007941 */ /* 0x000fea0003800000 */
.L_x_4800:
        /* <DEDUP_REMOVED lines=37> */
.L_x_4802:
[----:B------:R-:W-:Y:S05]  /*32d0*/  EXIT ;  /* 0x000000000000794d */ /* 0x000fea0003800000 */
.L_x_4804:
        /* <DEDUP_REMOVED lines=10> */
.L_x_5452:


//--------------------- .text._Z25selective_scan_fwd_kernelI32Selective_Scan_fwd_kernel_traitsILi32ELi8ELi1ELb0ELb1ELb0ELb1EffEEv13SSMParamsBase --------------------------
	.section	.text._Z25selective_scan_fwd_kernelI32Selective_Scan_fwd_kernel_traitsILi32ELi8ELi1ELb0ELb1ELb0ELb1EffEEv13SSMParamsBase,"ax",@progbits
	.sectioninfo	@"SHI_REGISTERS=102"
	.align	128
        .global         _Z25selective_scan_fwd_kernelI32Selective_Scan_fwd_kernel_traitsILi32ELi8ELi1ELb0ELb1ELb0ELb1EffEEv13SSMParamsBase
        .type           _Z25selective_scan_fwd_kernelI32Selective_Scan_fwd_kernel_traitsILi32ELi8ELi1ELb0ELb1ELb0ELb1EffEEv13SSMParamsBase,@function
        .size           _Z25selective_scan_fwd_kernelI32Selective_Scan_fwd_kernel_traitsILi32ELi8ELi1ELb0ELb1ELb0ELb1EffEEv13SSMParamsBase,(.L_x_5453 - _Z25selective_scan_fwd_kernelI32Selective_Scan_fwd_kernel_traitsILi32ELi8ELi1ELb0ELb1ELb0ELb1EffEEv13SSMParamsBase)
        .other          _Z25selective_scan_fwd_kernelI32Selective_Scan_fwd_kernel_traitsILi32ELi8ELi1ELb0ELb1ELb0ELb1EffEEv13SSMParamsBase,@"STO_CUDA_ENTRY STV_DEFAULT"
_Z25selective_scan_fwd_kernelI32Selective_Scan_fwd_kernel_traitsILi32ELi8ELi1ELb0ELb1ELb0ELb1EffEEv13SSMParamsBase:
.text._Z25selective_scan_fwd_kernelI32Selective_Scan_fwd_kernel_traitsILi32ELi8ELi1ELb0ELb1ELb0ELb1EffEEv13SSMParamsBase:
[----:B------:R-:W-:Y:S02]  /*0000*/  MOV R1, c[0x0][0x28] ;  /* 0x00000a0000017a02 */ /* 0x000fe40000000f00 */
[----:B------:R-:W-:Y:S01]  /*0010*/  IABS R9, c[0x0][0x178] ;  /* 0x00005e0000097a13 */ /* 0x000fe20000000000 */
[----:B------:R-:W0:Y:S01]  /*0020*/  S2R R57, SR_CTAID.Y ;  /* 0x0000000000397919 */ /* 0x000e220000002600 */
[----:B------:R-:W-:Y:S01]  /*0030*/  ISETP.NE.U32.AND P1, PT, RZ, c[0x0][0x250], PT ;  /* 0x00009400ff007a0c */ /* 0x000fe20003f25070 */
[----:B------:R-:W-:Y:S01]  /*0040*/  CS2R R54, SRZ ;  /* 0x0000000000367805 */ /* 0x000fe2000001ff00 */
[----:B------:R-:W1:Y:S01]  /*0050*/  I2F.RP R0, R9 ;  /* 0x0000000900007306 */ /* 0x000e620000209400 */
[----:B------:R-:W-:Y:S01]  /*0060*/  ISETP.NE.U32.AND P0, PT, RZ, c[0x0][0x238], PT ;  /* 0x00008e00ff007a0c */ /* 0x000fe20003f05070 */
[----:B------:R-:W-:Y:S01]  /*0070*/  ULDC.64 UR4, c[0x0][0x118] ;  /* 0x0000460000047ab9 */ /* 0x000fe20000000a00 */
[----:B------:R-:W-:Y:S02]  /*0080*/  ISETP.NE.AND.EX P1, PT, RZ, c[0x0][0x254], PT, P1 ;  /* 0x00009500ff007a0c */ /* 0x000fe40003f25310 */
        /* <DEDUP_REMOVED lines=21> */
[----:B------:R-:W-:Y:S01]  /*01e0*/  IMAD R2, R9, R3, R2 ;  /* 0x0000000309027224 */ /* 0x000fe200078e0202 */
        /* <DEDUP_REMOVED lines=10> */
[C---:B------:R-:W-:Y:S01]  /*0290*/  IMAD.WIDE.U32 R6, R53.reuse, c[0x0][0x190], RZ ;  /* 0x0000640035067a25 */ /* 0x040fe200078e00ff */
[----:B------:R-:W-:Y:S01]  /*02a0*/  @!P1 IADD3 R0, R0, 0x1, RZ ;  /* 0x0000000100009810 */ /* 0x000fe20007ffe0ff */
[----:B------:R-:W1:Y:S01]  /*02b0*/  S2R R51, SR_LANEID ;  /* 0x0000000000337919 */ /* 0x000e620000000000 */
[----:B------:R-:W-:Y:S01]  /*02c0*/  ISETP.NE.AND P1, PT, RZ, c[0x0][0x178], PT ;  /* 0x00005e00ff007a0c */ /* 0x000fe20003f25270 */
[----:B------:R-:W-:Y:S01]  /*02d0*/  IMAD R13, R53, c[0x0][0x194], R4 ;  /* 0x00006500350d7a24 */ /* 0x000fe200078e0204 */
[----:B------:R-:W-:Y:S01]  /*02e0*/  MOV R50, RZ ;  /* 0x000000ff00327202 */ /* 0x000fe20000000f00 */
[----:B------:R-:W-:-:S03]  /*02f0*/  IMAD.WIDE.U32 R2, R57, c[0x0][0x1d8], RZ ;  /* 0x0000760039027a25 */ /* 0x000fc600078e00ff */
[----:B------:R-:W-:Y:S01]  /*0300*/  IADD3 R7, R7, R13, RZ ;  /* 0x0000000d07077210 */ /* 0x000fe20007ffe0ff */
[----:B------:R-:W-:Y:S02]  /*0310*/  IMAD R9, R57, c[0x0][0x1dc], R8 ;  /* 0x0000770039097a24 */ /* 0x000fe400078e0208 */
[----:B------:R-:W-:Y:S01]  /*0320*/  @P0 IADD3 R0, R0, 0x1, RZ ;  /* 0x0000000100000810 */ /* 0x000fe20007ffe0ff */
[----:B------:R-:W-:Y:S02]  /*0330*/  IMAD R10, R56, c[0x0][0x1e8], RZ ;  /* 0x00007a00380a7a24 */ /* 0x000fe400078e02ff */
[----:B------:R-:W-:Y:S01]  /*0340*/  IMAD.IADD R3, R3, 0x1, R9 ;  /* 0x0000000103037824 */ /* 0x000fe200078e0209 */
[----:B------:R-:W-:Y:S01]  /*0350*/  @!P2 IADD3 R0, -R0, RZ, RZ ;  /* 0x000000ff0000a210 */ /* 0x000fe20007ffe1ff */
[----:B------:R-:W-:Y:S01]  /*0360*/  IMAD R8, R90, c[0x0][0x1d0], RZ ;  /* 0x000074005a087a24 */ /* 0x000fe200078e02ff */
[C---:B0-----:R-:W-:Y:S01]  /*0370*/  LOP3.LUT R52, R60.reuse, 0x1f, RZ, 0xc0, !PT ;  /* 0x0000001f3c347812 */ /* 0x041fe200078ec0ff */
[----:B------:R-:W-:Y:S01]  /*0380*/  IMAD.WIDE.U32 R4, R57, c[0x0][0x1e8], RZ ;  /* 0x00007a0039047a25 */ /* 0x000fe200078e00ff */
[----:B------:R-:W-:-:S02]  /*0390*/  SHF.L.U32 R13, R60, 0x3, RZ ;  /* 0x000000033c0d7819 */ /* 0x000fc400000006ff */
[----:B------:R-:W-:Y:S01]  /*03a0*/  @!P1 LOP3.LUT R0, RZ, c[0x0][0x178], RZ, 0x33, !PT ;  /* 0x00005e00ff009a12 */ /* 0x000fe200078e33ff */
[----:B------:R-:W-:Y:S01]  /*03b0*/  IMAD R11, R57, c[0x0][0x1ec], R10 ;  /* 0x00007b00390b7a24 */ /* 0x000fe200078e020a */
[----:B------:R-:W-:Y:S01]  /*03c0*/  LOP3.LUT R10, R52, 0xffffff00, R13, 0xf8, !PT ;  /* 0xffffff00340a7812 */ /* 0x000fe200078ef80d */
[----:B------:R-:W-:Y:S01]  /*03d0*/  IMAD.WIDE.U32 R2, R53, c[0x0][0x1d0], R2 ;  /* 0x0000740035027a25 */ /* 0x000fe200078e0002 */
[----:B------:R-:W-:Y:S02]  /*03e0*/  IADD3 R48, R13, 0x1, RZ ;  /* 0x000000010d307810 */ /* 0x000fe40007ffe0ff */
[----:B------:R-:W-:Y:S01]  /*03f0*/  IADD3 R5, R5, R11, RZ ;  /* 0x0000000b05057210 */ /* 0x000fe20007ffe0ff */
[C---:B------:R-:W-:Y:S01]  /*0400*/  IMAD R17, R53.reuse, c[0x0][0x1d4], R8 ;  /* 0x0000750035117a24 */ /* 0x040fe200078e0208 */
[----:B------:R-:W-:Y:S01]  /*0410*/  SHF.R.S32.HI R8, RZ, 0x1f, R0 ;  /* 0x0000001fff087819 */ /* 0x000fe20000011400 */
[----:B------:R-:W-:Y:S01]  /*0420*/  IMAD R12, R90, c[0x0][0x1e0], RZ ;  /* 0x000078005a0c7a24 */ /* 0x000fe200078e02ff */
[----:B------:R-:W-:Y:S01]  /*0430*/  SHF.R.S32.HI R11, RZ, 0x1f, R10 ;  /* 0x0000001fff0b7819 */ /* 0x000fe2000001140a */
[----:B------:R-:W-:Y:S01]  /*0440*/  IMAD.WIDE.U32 R4, R53, c[0x0][0x1e0], R4 ;  /* 0x0000780035047a25 */ /* 0x000fe200078e0004 */
[----:B------:R-:W-:-:S02]  /*0450*/  IADD3 R9, P0, R10, R2, RZ ;  /* 0x000000020a097210 */ /* 0x000fc40007f1e0ff */
[----:B------:R-:W-:Y:S01]  /*0460*/  IADD3 R47, R13, 0x2, RZ ;  /* 0x000000020d2f7810 */ /* 0x000fe20007ffe0ff */
[----:B------:R-:W-:Y:S01]  /*0470*/  IMAD R15, R8, c[0x0][0x1a8], RZ ;  /* 0x00006a00080f7a24 */ /* 0x000fe200078e02ff */
[----:B------:R-:W-:Y:S01]  /*0480*/  IADD3.X R8, R11, R3, R17, P0, !PT ;  /* 0x000000030b087210 */ /* 0x000fe200007fe411 */
[----:B------:R-:W-:Y:S01]  /*0490*/  IMAD.WIDE.U32 R2, R0, c[0x0][0x1a8], R6 ;  /* 0x00006a0000027a25 */ /* 0x000fe200078e0006 */
[----:B------:R-:W-:Y:S02]  /*04a0*/  IADD3 R20, P1, R10, R4, RZ ;  /* 0x000000040a147210 */ /* 0x000fe40007f3e0ff */
[----:B------:R-:W-:Y:S01]  /*04b0*/  IADD3 R46, R13, 0x3, RZ ;  /* 0x000000030d2e7810 */ /* 0x000fe20007ffe0ff */
[----:B------:R-:W-:Y:S01]  /*04c0*/  IMAD R15, R0, c[0x0][0x1ac], R15 ;  /* 0x00006b00000f7a24 */ /* 0x000fe200078e020f */
[----:B------:R-:W-:Y:S01]  /*04d0*/  LEA R37, P0, R2, c[0x0][0x228], 0x2 ;  /* 0x00008a0002257a11 */ /* 0x000fe200078010ff */
[----:B------:R-:W-:Y:S01]  /*04e0*/  IMAD R19, R53, c[0x0][0x1e4], R12 ;  /* 0x0000790035137a24 */ /* 0x000fe200078e020c */
[----:B------:R-:W-:Y:S01]  /*04f0*/  IADD3 R44, R13, 0x4, RZ ;  /* 0x000000040d2c7810 */ /* 0x000fe20007ffe0ff */
[----:B------:R-:W-:Y:S01]  /*0500*/  IMAD.IADD R35, R3, 0x1, R15 ;  /* 0x0000000103237824 */ /* 0x000fe200078e020f */
[----:B------:R-:W-:Y:S01]  /*0510*/  IADD3 R42, R13, 0x7, RZ ;  /* 0x000000070d2a7810 */ /* 0x000fe20007ffe0ff */
[----:B------:R-:W-:Y:S01]  /*0520*/  IMAD R12, R56, c[0x0][0x1b8], RZ ;  /* 0x00006e00380c7a24 */ /* 0x000fe200078e02ff */
[----:B------:R-:W-:Y:S01]  /*0530*/  IADD3.X R7, R11, R5, R19, P1, !PT ;  /* 0x000000050b077210 */ /* 0x000fe20000ffe413 */
[----:B------:R-:W-:Y:S01]  /*0540*/  IMAD R0, R53, c[0x0][0x164], R57 ;  /* 0x0000590035007a24 */ /* 0x000fe200078e0239 */
[----:B------:R-:W-:Y:S01]  /*0550*/  LEA R4, P1, R9, c[0x0][0x240], 0x2 ;  /* 0x0000900009047a11 */ /* 0x000fe200078210ff */
[----:B------:R-:W-:Y:S01]  /*0560*/  IMAD R43, R57, c[0x0][0x1bc], R12 ;  /* 0x00006f00392b7a24 */ /* 0x000fe200078e020c */
[----:B------:R-:W-:Y:S01]  /*0570*/  LEA R19, P2, R20, c[0x0][0x248], 0x2 ;  /* 0x0000920014137a11 */ /* 0x000fe200078410ff */
[----:B------:R-:W-:Y:S01]  /*0580*/  IMAD R0, R0, c[0x0][0x174], RZ ;  /* 0x00005d0000007a24 */ /* 0x000fe200078e02ff */
[----:B------:R-:W-:Y:S01]  /*0590*/  LEA.HI.X R35, R2, c[0x0][0x22c], R35, 0x2, P0 ;  /* 0x00008b0002237a11 */ /* 0x000fe200000f1423 */
[----:B------:R-:W-:Y:S01]  /*05a0*/  IMAD R2, R56, c[0x0][0x180], RZ ;  /* 0x0000600038027a24 */ /* 0x000fe200078e02ff */
[----:B------:R-:W-:Y:S01]  /*05b0*/  LEA.HI.X R5, R9, c[0x0][0x244], R8, 0x2, P1 ;  /* 0x0000910009057a11 */ /* 0x000fe200008f1408 */
[----:B------:R-:W-:Y:S01]  /*05c0*/  IMAD.WIDE.U32 R8, R57, c[0x0][0x180], RZ ;  /* 0x0000600039087a25 */ /* 0x000fe200078e00ff */
[----:B------:R-:W-:-:S02]  /*05d0*/  LEA.HI.X R20, R20, c[0x0][0x24c], R7, 0x2, P2 ;  /* 0x0000930014147a11 */ /* 0x000fc400010f1407 */
[C---:B------:R-:W-:Y:S01]  /*05e0*/  LOP3.LUT R58, R10.reuse, 0x20, RZ, 0xfc, !PT ;  /* 0x000000200a3a7812 */ /* 0x040fe200078efcff */
[C---:B------:R-:W-:Y:S01]  /*05f0*/  IMAD.WIDE.U32 R6, R57.reuse, c[0x0][0x1b8], RZ ;  /* 0x00006e0039067a25 */ /* 0x040fe200078e00ff */
[C---:B------:R-:W-:Y:S02]  /*0600*/  LOP3.LUT R41, R10.reuse, 0x40, RZ, 0xfc, !PT ;  /* 0x000000400a297812 */ /* 0x040fe400078efcff */
[----:B------:R-:W-:Y:S01]  /*0610*/  LOP3.LUT R40, R10, 0x60, RZ, 0xfc, !PT ;  /* 0x000000600a287812 */ /* 0x000fe200078efcff */
[----:B------:R-:W-:Y:S01]  /*0620*/  IMAD R45, R57, c[0x0][0x184], R2 ;  /* 0x00006100392d7a24 */ /* 0x000fe200078e0202 */
[----:B------:R-:W-:Y:S01]  /*0630*/  IADD3 R43, R7, R43, RZ ;  /* 0x0000002b072b7210 */ /* 0x000fe20007ffe0ff */
[----:B------:R-:W-:Y:S01]  /*0640*/  IMAD R49, R0, c[0x0][0x16c], RZ ;  /* 0x00005b0000317a24 */ /* 0x000fe200078e02ff */
[----:B------:R-:W-:Y:S02]  /*0650*/  LOP3.LUT R39, R10, 0x80, RZ, 0xfc, !PT ;  /* 0x000000800a277812 */ /* 0x000fe400078efcff */
[----:B------:R-:W-:-:S02]  /*0660*/  IADD3 R45, R9, R45, RZ ;  /* 0x0000002d092d7210 */ /* 0x000fc40007ffe0ff */
[C---:B------:R-:W-:Y:S02]  /*0670*/  LOP3.LUT R38, R10.reuse, 0xa0, RZ, 0xfc, !PT ;  /* 0x000000a00a267812 */ /* 0x040fe400078efcff */
[C---:B------:R-:W-:Y:S02]  /*0680*/  LOP3.LUT R36, R10.reuse, 0xc0, RZ, 0xfc, !PT ;  /* 0x000000c00a247812 */ /* 0x040fe400078efcff */
[----:B-1----:R-:W-:Y:S02]  /*0690*/  LOP3.LUT R34, R10, 0xe0, RZ, 0xfc, !PT ;  /* 0x000000e00a227812 */ /* 0x002fe400078efcff */
.L_x_4830:
[----:B------:R-:W-:Y:S01]  /*06a0*/  BAR.SYNC.DEFER_BLOCKING 0x0 ;  /* 0x0000000000007b1d */ /* 0x000fe20000010000 */
[----:B------:R-:W-:Y:S01]  /*06b0*/  IMAD.MOV.U32 R59, RZ, RZ, -0x100 ;  /* 0xffffff00ff3b7424 */ /* 0x000fe200078e00ff */
[----:B------:R-:W-:Y:S01]  /*06c0*/  HFMA2.MMA R0, -RZ, RZ, 0, 0 ;  /* 0x00000000ff007435 */ /* 0x000fe200000001ff */
[----:B------:R-:W-:Y:S02]  /*06d0*/  CS2R R2, SRZ ;  /* 0x0000000000027805 */ /* 0x000fe4000001ff00 */
[----:B------:R-:W-:-:S05]  /*06e0*/  IMAD R59, R50, R59, c[0x0][0x168] ;  /* 0x00005a00323b7624 */ /* 0x000fca00078e023b */
        /* <DEDUP_REMOVED lines=10> */
[----:B-1----:R-:W-:Y:S01]  /*0790*/  CS2R R12, SRZ ;  /* 0x00000000000c7805 */ /* 0x002fe2000001ff00 */
        /* <DEDUP_REMOVED lines=33> */
[----:B--2---:R0:W-:Y:S04]  /*09b0*/  STS [R33.X4], R0 ;  /* 0x0000000021007388 */ /* 0x0041e80000004800 */
[----:B---3--:R1:W-:Y:S04]  /*09c0*/  STS [R32.X4+0x80], R3 ;  /* 0x0000800320007388 */ /* 0x0083e80000004800 */
[----:B----4-:R2:W-:Y:S01]  /*09d0*/  STS [R31.X4+0x100], R2 ;  /* 0x000100021f007388 */ /* 0x0105e20000004800 */
[----:B0-----:R-:W-:-:S03]  /*09e0*/  HFMA2.MMA R0, -RZ, RZ, 0, 0 ;  /* 0x00000000ff007435 */ /* 0x001fc600000001ff */
[----:B------:R-:W-:Y:S01]  /*09f0*/  STS [R30.X4+0x180], R13 ;  /* 0x0001800d1e007388 */ /* 0x000fe20000004800 */
[----:B-1----:R-:W-:-:S03]  /*0a00*/  IMAD.MOV.U32 R3, RZ, RZ, R20 ;  /* 0x000000ffff037224 */ /* 0x002fc600078e0014 */
[----:B------:R-:W-:Y:S01]  /*0a10*/  STS [R29.X4+0x200], R12 ;  /* 0x0002000c1d007388 */ /* 0x000fe20000004800 */
[----:B--2---:R-:W-:-:S03]  /*0a20*/  MOV R2, R19 ;  /* 0x0000001300027202 */ /* 0x004fc60000000f00 */
[----:B------:R-:W-:Y:S01]  /*0a30*/  STS [R28.X4+0x280], R15 ;  /* 0x0002800f1c007388 */ /* 0x000fe20000004800 */
[----:B------:R-:W-:-:S03]  /*0a40*/  CS2R R18, SRZ ;  /* 0x0000000000127805 */ /* 0x000fc6000001ff00 */
        /* <DEDUP_REMOVED lines=90> */
.L_x_4806:
[----:B------:R-:W-:Y:S05]  /*0ff0*/  BSYNC B0 ;  /* 0x0000000000007941 */ /* 0x000fea0003800000 */
.L_x_4805:
        /* <DEDUP_REMOVED lines=41> */
.L_x_4808:
[----:B------:R-:W-:Y:S05]  /*1290*/  BSYNC B0 ;  /* 0x0000000000007941 */ /* 0x000fea0003800000 */
.L_x_4807:
        /* <DEDUP_REMOVED lines=33> */
.L_x_4810:
[----:B------:R-:W-:Y:S05]  /*14b0*/  BSYNC B0 ;  /* 0x0000000000007941 */ /* 0x000fea0003800000 */
.L_x_4809:
        /* <DEDUP_REMOVED lines=33> */
.L_x_4812:
[----:B------:R-:W-:Y:S05]  /*16d0*/  BSYNC B0 ;  /* 0x0000000000007941 */ /* 0x000fea0003800000 */
.L_x_4811:
        /* <DEDUP_REMOVED lines=33> */
.L_x_4814:
[----:B------:R-:W-:Y:S05]  /*18f0*/  BSYNC B0 ;  /* 0x0000000000007941 */ /* 0x000fea0003800000 */
.L_x_4813:
        /* <DEDUP_REMOVED lines=33> */
.L_x_4816:
[----:B------:R-:W-:Y:S05]  /*1b10*/  BSYNC B0 ;  /* 0x0000000000007941 */ /* 0x000fea0003800000 */
.L_x_4815:
        /* <DEDUP_REMOVED lines=33> */
.L_x_4818:
[----:B------:R-:W-:Y:S05]  /*1d30*/  BSYNC B0 ;  /* 0x0000000000007941 */ /* 0x000fea0003800000 */
.L_x_4817:
        /* <DEDUP_REMOVED lines=33> */
.L_x_4820:
[----:B------:R-:W-:Y:S05]  /*1f50*/  BSYNC B0 ;  /* 0x0000000000007941 */ /* 0x000fea0003800000 */
.L_x_4819:
        /* <DEDUP_REMOVED lines=23> */
.L_x_4824:
[----:B------:R-:W-:Y:S01]  /*20d0*/  SHF.R.S32.HI R84, RZ, 0x1f, R77 ;  /* 0x0000001fff547819 */ /* 0x000fe2000001144d */
[----:B------:R-:W-:Y:S01]  /*20e0*/  IMAD.MOV.U32 R59, RZ, RZ, -0x100 ;  /* 0xffffff00ff3b7424 */ /* 0x000fe200078e00ff */
[----:B0-----:R-:W-:-:S02]  /*20f0*/  MOV R12, R8 ;  /* 0x00000008000c7202 */ /* 0x001fc40000000f00 */
[----:B------:R-:W-:Y:S01]  /*2100*/  MOV R13, R45 ;  /* 0x0000002d000d7202 */ /* 0x000fe20000000f00 */
[C---:B------:R-:W-:Y:S02]  /*2110*/  IMAD R14, R84.reuse, c[0x0][0x188], RZ ;  /* 0x00006200540e7a24 */ /* 0x040fe400078e02ff */
[----:B------:R-:W-:Y:S02]  /*2120*/  IMAD R60, R84, c[0x0][0x1a0], RZ ;  /* 0x00006800543c7a24 */ /* 0x000fe400078e02ff */
[----:B------:R-:W-:-:S04]  /*2130*/  IMAD.WIDE.U32 R16, R77, c[0x0][0x188], R12 ;  /* 0x000062004d107a25 */ /* 0x000fc800078e000c */
[C---:B------:R-:W-:Y:S01]  /*2140*/  IMAD R15, R77.reuse, c[0x0][0x18c], R14 ;  /* 0x000063004d0f7a24 */ /* 0x040fe200078e020e */
[----:B------:R-:W-:Y:S01]  /*2150*/  LEA R14, P1, R16, c[0x0][0x220], 0x2 ;  /* 0x00008800100e7a11 */ /* 0x000fe200078210ff */
[----:B------:R-:W-:Y:S02]  /*2160*/  IMAD R59, R50, R59, c[0x0][0x168] ;  /* 0x00005a00323b7624 */ /* 0x000fe400078e023b */
[----:B------:R-:W-:Y:S01]  /*2170*/  IMAD.WIDE.U32 R12, R77, c[0x0][0x1a0], R10 ;  /* 0x000068004d0c7a25 */ /* 0x000fe200078e000a */
[----:B------:R-:W-:Y:S02]  /*2180*/  IADD3 R15, R17, R15, RZ ;  /* 0x0000000f110f7210 */ /* 0x000fe40007ffe0ff */
[-C--:B------:R-:W-:Y:S01]  /*2190*/  ISETP.GE.AND P6, PT, R10, R59.reuse, PT ;  /* 0x0000003b0a00720c */ /* 0x080fe20003fc6270 */
[----:B------:R-:W-:Y:S01]  /*21a0*/  IMAD R17, R77, c[0x0][0x1a4], R60 ;  /* 0x000069004d117a24 */ /* 0x000fe200078e023c */
[----:B------:R-:W-:Y:S02]  /*21b0*/  LEA.HI.X R15, R16, c[0x0][0x224], R15, 0x2, P1 ;  /* 0x00008900100f7a11 */ /* 0x000fe400008f140f */
[----:B------:R-:W-:-:S02]  /*21c0*/  ISETP.GE.AND P1, PT, R58, R59, PT ;  /* 0x0000003b3a00720c */ /* 0x000fc40003f26270 */
[----:B------:R-:W-:Y:S01]  /*21d0*/  LEA R16, P2, R12, R37, 0x2 ;  /* 0x000000250c107211 */ /* 0x000fe200078410ff */
[----:B------:R-:W-:Y:S01]  /*21e0*/  IMAD.MOV.U32 R60, RZ, RZ, RZ ;  /* 0x000000ffff3c7224 */ /* 0x000fe200078e00ff */
[----:B------:R-:W-:Y:S01]  /*21f0*/  IADD3 R13, R13, R17, RZ ;  /* 0x000000110d0d7210 */ /* 0x000fe20007ffe0ff */
[----:B------:R-:W-:Y:S01]  /*2200*/  CS2R R78, SRZ ;  /* 0x00000000004e7805 */ /* 0x000fe2000001ff00 */
[----:B------:R-:W-:Y:S01]  /*2210*/  ISETP.GE.AND P3, PT, R40, R59, PT ;  /* 0x0000003b2800720c */ /* 0x000fe20003f66270 */
[----:B------:R-:W-:Y:S01]  /*2220*/  CS2R R80, SRZ ;  /* 0x0000000000507805 */ /* 0x000fe2000001ff00 */
[----:B------:R-:W-:Y:S01]  /*2230*/  LEA.HI.X R17, R12, R35, R13, 0x2, P2 ;  /* 0x000000230c117211 */ /* 0x000fe200010f140d */
[----:B------:R-:W-:Y:S01]  /*2240*/  CS2R R82, SRZ ;  /* 0x0000000000527805 */ /* 0x000fe2000001ff00 */
[-C--:B------:R-:W-:Y:S01]  /*2250*/  ISETP.GE.AND P2, PT, R41, R59.reuse, PT ;  /* 0x0000003b2900720c */ /* 0x080fe20003f46270 */
[----:B------:R0:W2:Y:S01]  /*2260*/  LDG.E R86, [R14.64] ;  /* 0x000000040e567981 */ /* 0x0000a2000c1e1900 */
[----:B------:R-:W-:-:S02]  /*2270*/  ISETP.GE.AND P4, PT, R39, R59, PT ;  /* 0x0000003b2700720c */ /* 0x000fc40003f86270 */
[-C--:B------:R-:W-:Y:S01]  /*2280*/  ISETP.GE.AND P5, PT, R38, R59.reuse, PT ;  /* 0x0000003b2600720c */ /* 0x080fe20003fa6270 */
[----:B------:R-:W3:Y:S01]  /*2290*/  @!P6 LDG.E R60, [R16.64] ;  /* 0x00000004103ce981 */ /* 0x000ee2000c1e1900 */
[----:B------:R-:W-:-:S03]  /*22a0*/  ISETP.GE.AND P6, PT, R36, R59, PT ;  /* 0x0000003b2400720c */ /* 0x000fc60003fc6270 */
[----:B------:R1:W4:Y:S01]  /*22b0*/  @!P1 LDG.E R79, [R16.64+0x80] ;  /* 0x00008004104f9981 */ /* 0x000322000c1e1900 */
[----:B------:R-:W-:Y:S02]  /*22c0*/  ISETP.GE.AND P1, PT, R34, R59, PT ;  /* 0x0000003b2200720c */ /* 0x000fe40003f26270 */
[----:B------:R-:W-:Y:S01]  /*22d0*/  MOV R85, RZ ;  /* 0x000000ff00557202 */ /* 0x000fe20000000f00 */
[----:B------:R1:W4:Y:S04]  /*22e0*/  @!P2 LDG.E R78, [R16.64+0x100] ;  /* 0x00010004104ea981 */ /* 0x000328000c1e1900 */
[----:B------:R1:W4:Y:S04]  /*22f0*/  @!P3 LDG.E R81, [R16.64+0x180] ;  /* 0x000180041051b981 */ /* 0x000328000c1e1900 */
[----:B------:R1:W4:Y:S04]  /*2300*/  @!P4 LDG.E R80, [R16.64+0x200] ;  /* 0x000200041050c981 */ /* 0x000328000c1e1900 */
[----:B------:R1:W4:Y:S04]  /*2310*/  @!P5 LDG.E R83, [R16.64+0x280] ;  /* 0x000280041053d981 */ /* 0x000328000c1e1900 */
[----:B------:R1:W4:Y:S04]  /*2320*/  @!P6 LDG.E R82, [R16.64+0x300] ;  /* 0x000300041052e981 */ /* 0x000328000c1e1900 */
[----:B------:R1:W4:Y:S01]  /*2330*/  @!P1 LDG.E R85, [R16.64+0x380] ;  /* 0x0003800410559981 */ /* 0x000322000c1e1900 */
[----:B------:R-:W-:Y:S01]  /*2340*/  MOV R12, R6 ;  /* 0x00000006000c7202 */ /* 0x000fe20000000f00 */
[----:B------:R-:W-:Y:S01]  /*2350*/  IMAD R84, R84, c[0x0][0x1c0], RZ ;  /* 0x0000700054547a24 */ /* 0x000fe200078e02ff */
[----:B------:R-:W-:-:S05]  /*2360*/  MOV R13, R43 ;  /* 0x0000002b000d7202 */ /* 0x000fca0000000f00 */
[----:B0-----:R-:W-:-:S04]  /*2370*/  IMAD.WIDE.U32 R14, R77, c[0x0][0x1c0], R12 ;  /* 0x000070004d0e7a25 */ /* 0x001fc800078e000c */
[----:B------:R-:W-:Y:S01]  /*2380*/  IMAD R13, R77, c[0x0][0x1c4], R84 ;  /* 0x000071004d0d7a24 */ /* 0x000fe200078e0254 */
[----:B------:R-:W-:-:S04]  /*2390*/  LEA R12, P1, R14, c[0x0][0x230], 0x2 ;  /* 0x00008c000e0c7a11 */ /* 0x000fc800078210ff */
[----:B------:R-:W-:-:S04]  /*23a0*/  IADD3 R13, R15, R13, RZ ;  /* 0x0000000d0f0d7210 */ /* 0x000fc80007ffe0ff */
[----:B------:R-:W-:Y:S02]  /*23b0*/  LEA.HI.X R13, R14, c[0x0][0x234], R13, 0x2, P1 ;  /* 0x00008d000e0d7a11 */ /* 0x000fe400008f140d */
[-C--:B------:R-:W-:Y:S02]  /*23c0*/  ISETP.GE.U32.AND P3, PT, R48, R59.reuse, PT ;  /* 0x0000003b3000720c */ /* 0x080fe40003f66070 */
[-C--:B------:R-:W-:Y:S02]  /*23d0*/  ISETP.GE.U32.AND P4, PT, R47, R59.reuse, PT ;  /* 0x0000003b2f00720c */ /* 0x080fe40003f86070 */
[----:B------:R-:W-:Y:S02]  /*23e0*/  ISETP.GE.U32.AND P5, PT, R46, R59, PT ;  /* 0x0000003b2e00720c */ /* 0x000fe40003fa6070 */
[----:B------:R-:W-:Y:S01]  /*23f0*/  SHF.L.U32 R99, R77, 0x3, RZ ;  /* 0x000000034d637819 */ /* 0x000fe200000006ff */
[----:B--2---:R-:W-:Y:S01]  /*2400*/  FMUL.FTZ R14, R86, 1.4426950216293334961 ;  /* 0x3fb8aa3b560e7820 */ /* 0x004fe20000410000 */
[----:B---3--:R-:W-:Y:S03]  /*2410*/  STS [R33.X4], R60 ;  /* 0x0000003c21007388 */ /* 0x008fe60000004800 */
[----:B------:R-:W-:-:S02]  /*2420*/  FMUL.FTZ R15, R14, R61 ;  /* 0x0000003d0e0f7220 */ /* 0x000fc40000410000 */
[C---:B-1----:R-:W-:Y:S01]  /*2430*/  FMUL.FTZ R17, R14.reuse, R62 ;  /* 0x0000003e0e117220 */ /* 0x042fe20000410000 */
[----:B----4-:R-:W-:Y:S03]  /*2440*/  STS [R32.X4+0x80], R79 ;  /* 0x0000804f20007388 */ /* 0x010fe60000004800 */
[----:B------:R-:W-:Y:S01]  /*2450*/  MUFU.EX2 R15, R15 ;  /* 0x0000000f000f7308 */ /* 0x000fe20000000800 */
[----:B------:R-:W-:Y:S04]  /*2460*/  STS [R31.X4+0x100], R78 ;  /* 0x0001004e1f007388 */ /* 0x000fe80000004800 */
[----:B------:R-:W-:Y:S03]  /*2470*/  STS [R30.X4+0x180], R81 ;  /* 0x000180511e007388 */ /* 0x000fe60000004800 */
[----:B------:R-:W0:Y:S01]  /*2480*/  MUFU.EX2 R17, R17 ;  /* 0x0000001100117308 */ /* 0x000e220000000800 */
[----:B------:R1:W-:Y:S04]  /*2490*/  STS [R29.X4+0x200], R80 ;  /* 0x000200501d007388 */ /* 0x0003e80000004800 */
[----:B------:R2:W-:Y:S04]  /*24a0*/  STS [R28.X4+0x280], R83 ;  /* 0x000280531c007388 */ /* 0x0005e80000004800 */
[----:B------:R-:W-:Y:S01]  /*24b0*/  STS [R27.X4+0x300], R82 ;  /* 0x000300521b007388 */ /* 0x000fe20000004800 */
[----:B-1----:R-:W-:-:S03]  /*24c0*/  FMUL.FTZ R80, R14, R63 ;  /* 0x0000003f0e507220 */ /* 0x002fc60000410000 */
[----:B------:R-:W-:Y:S01]  /*24d0*/  STS [R26.X4+0x380], R85 ;  /* 0x000380551a007388 */ /* 0x000fe20000004800 */
[----:B------:R-:W-:-:S06]  /*24e0*/  NOP ;  /* 0x0000000000007918 */ /* 0x000fcc0000000000 */
[----:B------:R-:W1:Y:S04]  /*24f0*/  LDS R16, [R25.X4] ;  /* 0x0000000019107984 */ /* 0x000e680000004800 */
[----:B------:R-:W3:Y:S04]  /*2500*/  LDS R78, [R25.X4+0x4] ;  /* 0x00000400194e7984 */ /* 0x000ee80000004800 */
[----:B------:R-:W4:Y:S04]  /*2510*/  LDS R87, [R25.X4+0x8] ;  /* 0x0000080019577984 */ /* 0x000f280000004800 */
[----:B------:R-:W-:Y:S04]  /*2520*/  LDS R86, [R25.X4+0xc] ;  /* 0x00000c0019567984 */ /* 0x000fe80000004800 */
[----:B------:R-:W0:Y:S04]  /*2530*/  S2R R60, SR_TID.X ;  /* 0x00000000003c7919 */ /* 0x000e280000002100 */
[----:B------:R-:W4:Y:S04]  /*2540*/  LDS R91, [R25.X4+0x10] ;  /* 0x00001000195b7984 */ /* 0x000f280000004800 */
[----:B------:R-:W-:Y:S04]  /*2550*/  LDS R92, [R25.X4+0x14] ;  /* 0x00001400195c7984 */ /* 0x000fe80000004800 */
[----:B------:R-:W4:Y:S01]  /*2560*/  LDS R93, [R25.X4+0x18] ;  /* 0x00001800195d7984 */ /* 0x000f220000004800 */
[----:B--2---:R-:W-:-:S03]  /*2570*/  FMUL.FTZ R83, R14, R65 ;  /* 0x000000410e537220 */ /* 0x004fc60000410000 */
[----:B------:R-:W2:Y:S04]  /*2580*/  LDS R95, [R25.X4+0x1c] ;  /* 0x00001c00195f7984 */ /* 0x000ea80000004800 */
[----:B------:R3:W5:Y:S01]  /*2590*/  LDG.E R79, [R12.64] ;  /* 0x000000040c4f7981 */ /* 0x000762000c1e1900 */
[----:B------:R3:W-:Y:S01]  /*25a0*/  MUFU.EX2 R89, R83 ;  /* 0x0000005300597308 */ /* 0x0007e20000000800 */
[----:B------:R-:W-:Y:S01]  /*25b0*/  FMUL.FTZ R81, R14, R64 ;  /* 0x000000400e517220 */ /* 0x000fe20000410000 */
[----:B------:R-:W-:Y:S01]  /*25c0*/  BSSY B0, `(.L_x_4822) ;  /* 0x0000072000007945 */ /* 0x000fe20003800000 */
[----:B0-----:R-:W-:Y:S02]  /*25d0*/  IMAD.SHL.U32 R84, R60, 0x8, RZ ;  /* 0x000000083c547824 */ /* 0x001fe400078e00ff */
[----:B-1----:R-:W-:-:S03]  /*25e0*/  FMUL.FTZ R16, R69, R16 ;  /* 0x0000001045107220 */ /* 0x002fc60000410000 */
[----:B------:R0:W1:Y:S01]  /*25f0*/  MUFU.EX2 R82, R80 ;  /* 0x0000005000527308 */ /* 0x0000620000000800 */
[----:B---3--:R-:W-:Y:S01]  /*2600*/  FMUL.FTZ R12, R14, R66 ;  /* 0x000000420e0c7220 */ /* 0x008fe20000410000 */
[----:B------:R-:W-:Y:S01]  /*2610*/  ISETP.GE.U32.AND P6, PT, R84, R59, PT ;  /* 0x0000003b5400720c */ /* 0x000fe20003fc6070 */
[----:B------:R-:W-:Y:S02]  /*2620*/  FMUL.FTZ R13, R14, R67 ;  /* 0x000000430e0d7220 */ /* 0x000fe40000410000 */
[----:B------:R-:W-:Y:S01]  /*2630*/  FMUL.FTZ R83, R71, R78 ;  /* 0x0000004e47537220 */ /* 0x000fe20000410000 */
[----:B------:R-:W-:Y:S01]  /*2640*/  FSEL R78, R16, RZ, !P6 ;  /* 0x000000ff104e7208 */ /* 0x000fe20007000000 */
[----:B------:R-:W-:Y:S01]  /*2650*/  FMUL.FTZ R14, R14, R68 ;  /* 0x000000440e0e7220 */ /* 0x000fe20000410000 */
[----:B------:R-:W3:Y:S01]  /*2660*/  MUFU.EX2 R12, R12 ;  /* 0x0000000c000c7308 */ /* 0x000ee20000000800 */
[C---:B0-----:R-:W-:Y:S02]  /*2670*/  IADD3 R80, R84.reuse, 0x5, RZ ;  /* 0x0000000554507810 */ /* 0x041fe40007ffe0ff */
[----:B------:R-:W-:-:S02]  /*2680*/  IADD3 R84, R84, 0x6, RZ ;  /* 0x0000000654547810 */ /* 0x000fc40007ffe0ff */
[-C--:B------:R-:W-:Y:S02]  /*2690*/  ISETP.GE.U32.AND P1, PT, R80, R59.reuse, PT ;  /* 0x0000003b5000720c */ /* 0x080fe40003f26070 */
[----:B------:R-:W-:Y:S01]  /*26a0*/  ISETP.GE.U32.AND P2, PT, R84, R59, PT ;  /* 0x0000003b5400720c */ /* 0x000fe20003f46070 */
[----:B------:R0:W3:Y:S01]  /*26b0*/  MUFU.EX2 R88, R81 ;  /* 0x0000005100587308 */ /* 0x0000e20000000800 */
[----:B----4-:R-:W-:Y:S01]  /*26c0*/  FMUL.FTZ R84, R70, R87 ;  /* 0x0000005746547220 */ /* 0x010fe20000410000 */
[----:B------:R-:W-:Y:S01]  /*26d0*/  FSEL R83, R83, RZ, !P3 ;  /* 0x000000ff53537208 */ /* 0x000fe20005800000 */
[----:B------:R-:W-:Y:S01]  /*26e0*/  FMUL.FTZ R91, R72, R91 ;  /* 0x0000005b485b7220 */ /* 0x000fe20000410000 */
[----:B------:R-:W-:Y:S02]  /*26f0*/  FSEL R80, R17, 1, !P3 ;  /* 0x3f80000011507808 */ /* 0x000fe40005800000 */
[----:B-1----:R-:W-:Y:S01]  /*2700*/  FSEL R85, R82, 1, !P4 ;  /* 0x3f80000052557808 */ /* 0x002fe20006000000 */
[----:B------:R-:W-:Y:S01]  /*2710*/  FMUL.FTZ R93, R74, R93 ;  /* 0x0000005d4a5d7220 */ /* 0x000fe20000410000 */
[----:B------:R-:W1:Y:S01]  /*2720*/  MUFU.EX2 R13, R13 ;  /* 0x0000000d000d7308 */ /* 0x000e620000000800 */
[----:B0-----:R-:W-:-:S02]  /*2730*/  FSEL R81, R15, 1, !P6 ;  /* 0x3f8000000f517808 */ /* 0x001fc40007000000 */
[----:B------:R-:W-:Y:S01]  /*2740*/  ISETP.GE.U32.AND P6, PT, R44, R59, PT ;  /* 0x0000003b2c00720c */ /* 0x000fe20003fc6070 */
[----:B--2---:R-:W-:Y:S01]  /*2750*/  FMUL.FTZ R95, R76, R95 ;  /* 0x0000005f4c5f7220 */ /* 0x004fe20000410000 */
[----:B------:R-:W-:Y:S01]  /*2760*/  FSEL R84, R84, RZ, !P4 ;  /* 0x000000ff54547208 */ /* 0x000fe20006000000 */
[----:B------:R-:W-:Y:S01]  /*2770*/  FMUL.FTZ R16, R81, R80 ;  /* 0x0000005051107220 */ /* 0x000fe20000410000 */
[----:B------:R-:W-:Y:S01]  /*2780*/  FSEL R87, R89, 1, !P6 ;  /* 0x3f80000059577808 */ /* 0x000fe20007000000 */
[----:B------:R-:W-:Y:S01]  /*2790*/  FMUL.FTZ R89, R73, R86 ;  /* 0x0000005649597220 */ /* 0x000fe20000410000 */
[----:B---3--:R-:W-:Y:S01]  /*27a0*/  FSEL R82, R12, 1, !P1 ;  /* 0x3f8000000c527808 */ /* 0x008fe20004800000 */
[----:B------:R-:W-:Y:S01]  /*27b0*/  FFMA.FTZ R12, R78, R80, R83 ;  /* 0x000000504e0c7223 */ /* 0x000fe20000010053 */
[----:B------:R-:W0:Y:S01]  /*27c0*/  MUFU.EX2 R14, R14 ;  /* 0x0000000e000e7308 */ /* 0x000e220000000800 */
[----:B------:R-:W-:Y:S02]  /*27d0*/  FSEL R88, R88, 1, !P5 ;  /* 0x3f80000058587808 */ /* 0x000fe40006800000 */
[----:B------:R-:W-:Y:S01]  /*27e0*/  FSEL R89, R89, RZ, !P5 ;  /* 0x000000ff59597208 */ /* 0x000fe20006800000 */
[----:B------:R-:W-:Y:S01]  /*27f0*/  FFMA.FTZ R15, R85, R12, R84 ;  /* 0x0000000c550f7223 */ /* 0x000fe20000010054 */
[----:B-1----:R-:W-:Y:S01]  /*2800*/  FSEL R86, R13, 1, !P2 ;  /* 0x3f8000000d567808 */ /* 0x002fe20005000000 */
[----:B------:R-:W-:Y:S01]  /*2810*/  FMUL.FTZ R13, R85, R16 ;  /* 0x00000010550d7220 */ /* 0x000fe20000410000 */
[----:B------:R-:W-:Y:S01]  /*2820*/  ISETP.GE.U32.AND P3, PT, R42, R59, PT ;  /* 0x0000003b2a00720c */ /* 0x000fe20003f66070 */
[----:B------:R-:W-:Y:S01]  /*2830*/  FMUL.FTZ R12, R75, R92 ;  /* 0x0000005c4b0c7220 */ /* 0x000fe20000410000 */
[----:B------:R-:W-:Y:S01]  /*2840*/  FSEL R92, R91, RZ, !P6 ;  /* 0x000000ff5b5c7208 */ /* 0x000fe20007000000 */
[C---:B------:R-:W-:Y:S01]  /*2850*/  FFMA.FTZ R15, R88.reuse, R15, R89 ;  /* 0x0000000f580f7223 */ /* 0x040fe20000010059 */
[----:B------:R-:W-:Y:S01]  /*2860*/  FSEL R93, R93, RZ, !P2 ;  /* 0x000000ff5d5d7208 */ /* 0x000fe20005000000 */
[----:B------:R-:W-:Y:S01]  /*2870*/  FMUL.FTZ R16, R88, R13 ;  /* 0x0000000d58107220 */ /* 0x000fe20000410000 */
[----:B------:R-:W-:Y:S01]  /*2880*/  FSEL R91, R12, RZ, !P1 ;  /* 0x000000ff0c5b7208 */ /* 0x000fe20004800000 */
[----:B------:R-:W-:Y:S01]  /*2890*/  FFMA.FTZ R15, R87, R15, R92 ;  /* 0x0000000f570f7223 */ /* 0x000fe2000001005c */
[----:B------:R-:W-:Y:S01]  /*28a0*/  FSEL R95, R95, RZ, !P3 ;  /* 0x000000ff5f5f7208 */ /* 0x000fe20005800000 */
[----:B------:R-:W-:Y:S01]  /*28b0*/  FMUL.FTZ R13, R87, R16 ;  /* 0x00000010570d7220 */ /* 0x000fe20000410000 */
[----:B0-----:R-:W-:Y:S01]  /*28c0*/  FSEL R94, R14, 1, !P3 ;  /* 0x3f8000000e5e7808 */ /* 0x001fe20005800000 */
[C---:B------:R-:W-:Y:S01]  /*28d0*/  FFMA.FTZ R15, R82.reuse, R15, R91 ;  /* 0x0000000f520f7223 */ /* 0x040fe2000001005b */
[C---:B------:R-:W-:Y:S01]  /*28e0*/  ISETP.GE.AND P1, PT, R51.reuse, 0x1, PT ;  /* 0x000000013300780c */ /* 0x040fe20003f26270 */
[----:B------:R-:W-:Y:S01]  /*28f0*/  FMUL.FTZ R13, R82, R13 ;  /* 0x0000000d520d7220 */ /* 0x000fe20000410000 */
[C---:B------:R-:W-:Y:S01]  /*2900*/  ISETP.NE.AND P2, PT, R51.reuse, 0x1f, PT ;  /* 0x0000001f3300780c */ /* 0x040fe20003f45270 */
[C---:B------:R-:W-:Y:S01]  /*2910*/  FFMA.FTZ R12, R86.reuse, R15, R93 ;  /* 0x0000000f560c7223 */ /* 0x040fe2000001005d */
[----:B------:R-:W-:Y:S01]  /*2920*/  ISETP.NE.AND P3, PT, R51, RZ, PT ;  /* 0x000000ff3300720c */ /* 0x000fe20003f65270 */
[----:B------:R-:W-:-:S02]  /*2930*/  FMUL.FTZ R15, R86, R13 ;  /* 0x0000000d560f7220 */ /* 0x000fc40000410000 */
[C---:B------:R-:W-:Y:S02]  /*2940*/  FFMA.FTZ R13, R94.reuse, R12, R95 ;  /* 0x0000000c5e0d7223 */ /* 0x040fe4000001005f */
        /* <DEDUP_REMOVED lines=19> */
[----:B------:R-:W1:Y:S05]  /*2a80*/  SHFL.UP PT, R17, R12, 0x8, RZ ;  /* 0x050000000c117989 */ /* 0x000e6a00000e00ff */
[----:B------:R-:W-:Y:S05]  /*2a90*/  @!P0 LDS.64 R14, [R99+0x450] ;  /* 0x00045000630e8984 */ /* 0x000fea0000000a00 */
        /* <DEDUP_REMOVED lines=9> */
[----:B------:R-:W-:Y:S04]  /*2b30*/  @!P2 STS.64 [0x430], R12 ;  /* 0x0004300cff00a388 */ /* 0x000fe80000000a00 */
[----:B------:R-:W-:Y:S06]  /*2b40*/  BAR.SYNC.DEFER_BLOCKING 0x0 ;  /* 0x0000000000007b1d */ /* 0x000fec0000010000 */
[----:B------:R-:W1:Y:S01]  /*2b50*/  SHFL.UP PT, R96, R12, 0x1, RZ ;  /* 0x042000000c607989 */ /* 0x000e6200000e00ff */
[----:B0-----:R-:W-:-:S03]  /*2b60*/  @!P3 MOV R98, R15 ;  /* 0x0000000f0062b202 */ /* 0x001fc60000000f00 */
[----:B------:R-:W-:Y:S04]  /*2b70*/  @!P3 STS.64 [0x440], R14 ;  /* 0x0004400eff00b388 */ /* 0x000fe80000000a00 */
[----:B------:R-:W0:Y:S01]  /*2b80*/  LDS.64 R16, [0x430] ;  /* 0x00043000ff107984 */ /* 0x000e220000000a00 */
[----:B-1----:R-:W-:-:S03]  /*2b90*/  @!P3 IMAD.MOV.U32 R96, RZ, RZ, R14 ;  /* 0x000000ffff60b224 */ /* 0x002fc600078e000e */
[----:B------:R-:W-:Y:S06]  /*2ba0*/  BAR.SYNC.DEFER_BLOCKING 0x0 ;  /* 0x0000000000007b1d */ /* 0x000fec0000010000 */
[----:B------:R-:W1:Y:S01]  /*2bb0*/  LDS R97, [0x444] ;  /* 0x00044400ff617984 */ /* 0x000e620000000800 */
[C---:B0-----:R-:W-:Y:S02]  /*2bc0*/  FFMA.FTZ R17, R16.reuse, R15, R17 ;  /* 0x0000000f10117223 */ /* 0x041fe40000010011 */
[----:B------:R-:W-:Y:S02]  /*2bd0*/  FMUL.FTZ R16, R16, R14 ;  /* 0x0000000e10107220 */ /* 0x000fe40000410000 */
[----:B-1----:R-:W-:Y:S01]  /*2be0*/  @P1 FFMA.FTZ R98, R97, R96, R98 ;  /* 0x0000006061621223 */ /* 0x002fe20000010062 */
        /* <DEDUP_REMOVED lines=15> */
.L_x_4823:
[----:B------:R-:W-:Y:S05]  /*2ce0*/  BSYNC B0 ;  /* 0x0000000000007941 */ /* 0x000fea0003800000 */
.L_x_4822:
[----:B------:R-:W-:Y:S01]  /*2cf0*/  IADD3 R77, R77, 0x1, RZ ;  /* 0x000000014d4d7810 */ /* 0x000fe20007ffe0ff */
[----:B------:R-:W-:Y:S02]  /*2d00*/  FFMA.FTZ R82, R82, R87, R91 ;  /* 0x0000005752527223 */ /* 0x000fe4000001005b */
[----:B-----5:R-:W-:Y:S01]  /*2d10*/  FFMA.FTZ R24, R79, R78, R24 ;  /* 0x0000004e4f187223 */ /* 0x020fe20000010018 */
[----:B------:R-:W-:Y:S01]  /*2d20*/  ISETP.GE.AND P1, PT, R77, c[0x0][0x16c], PT ;  /* 0x00005b004d007a0c */ /* 0x000fe20003f26270 */
[----:B------:R-:W-:Y:S02]  /*2d30*/  FFMA.FTZ R86, R86, R82, R93 ;  /* 0x0000005256567223 */ /* 0x000fe4000001005d */
[C---:B------:R-:W-:Y:S02]  /*2d40*/  FFMA.FTZ R23, R79.reuse, R80, R23 ;  /* 0x000000504f177223 */ /* 0x040fe40000010017 */
        /* <DEDUP_REMOVED lines=8> */
.L_x_4821:
[----:B------:R-:W-:Y:S01]  /*2dd0*/  BAR.SYNC.DEFER_BLOCKING 0x0 ;  /* 0x0000000000007b1d */ /* 0x000fe20000010000 */
[----:B------:R-:W-:Y:S01]  /*2de0*/  ISETP.NE.AND P0, PT, R60, RZ, PT ;  /* 0x000000ff3c00720c */ /* 0x000fe20003f05270 */
[----:B0-----:R-:W-:Y:S01]  /*2df0*/  IMAD R12, R90, c[0x0][0x200], RZ ;  /* 0x000080005a0c7a24 */ /* 0x001fe200078e02ff */
[----:B------:R-:W-:Y:S01]  /*2e00*/  ISETP.GE.AND P2, PT, R10, R59, PT ;  /* 0x0000003b0a00720c */ /* 0x000fe20003f46270 */
[C---:B------:R-:W-:Y:S01]  /*2e10*/  IMAD.WIDE.U32 R14, R53.reuse, c[0x0][0x200], RZ ;  /* 0x00008000350e7a25 */ /* 0x040fe200078e00ff */
[----:B------:R-:W-:Y:S01]  /*2e20*/  MOV R17, 0x4 ;  /* 0x0000000400117802 */ /* 0x000fe20000000f00 */
[----:B------:R-:W-:Y:S02]  /*2e30*/  BSSY B0, `(.L_x_4825) ;  /* 0x000003d000007945 */ /* 0x000fe40003800000 */
[----:B------:R-:W-:Y:S01]  /*2e40*/  IMAD R87, R53, c[0x0][0x204], R12 ;  /* 0x0000810035577a24 */ /* 0x000fe200078e020c */
[----:B------:R-:W-:Y:S01]  /*2e50*/  SHF.L.U32 R12, R50, 0x8, RZ ;  /* 0x00000008320c7819 */ /* 0x000fe200000006ff */
[----:B------:R-:W-:-:S02]  /*2e60*/  IMAD R62, R56, c[0x0][0x208], RZ ;  /* 0x00008200383e7a24 */ /* 0x000fc400078e02ff */
[----:B------:R-:W-:Y:S01]  /*2e70*/  IMAD R16, R90, c[0x0][0x1f0], RZ ;  /* 0x00007c005a107a24 */ /* 0x000fe200078e02ff */
[----:B------:R-:W-:Y:S01]  /*2e80*/  IADD3 R15, R15, R87, RZ ;  /* 0x000000570f0f7210 */ /* 0x000fe20007ffe0ff */
[----:B------:R-:W-:Y:S01]  /*2e90*/  IMAD R67, R57, c[0x0][0x20c], R62 ;  /* 0x0000830039437a24 */ /* 0x000fe200078e023e */
[----:B------:R-:W-:Y:S01]  /*2ea0*/  SHF.R.S32.HI R13, RZ, 0x1f, R12 ;  /* 0x0000001fff0d7819 */ /* 0x000fe2000001140c */
        /* <DEDUP_REMOVED lines=8> */
[----:B------:R-:W-:Y:S01]  /*2f30*/  IADD3.X R15, R13, R67, R15, P1, !PT ;  /* 0x000000430d0f7210 */ /* 0x000fe20000ffe40f */
[----:B------:R-:W-:Y:S01]  /*2f40*/  IMAD R66, R56, c[0x0][0x1f8], RZ ;  /* 0x00007e0038427a24 */ /* 0x000fe200078e02ff */
[----:B------:R-:W-:Y:S01]  /*2f50*/  LEA R14, P1, R65, R16, 0x2 ;  /* 0x00000010410e7211 */ /* 0x000fe200078210ff */
[----:B------:R-:W-:Y:S02]  /*2f60*/  STS [R25.X4+0x8], R22 ;  /* 0x0000081619007388 */ /* 0x000fe40000004800 */
[----:B------:R-:W-:Y:S01]  /*2f70*/  IMAD R89, R57, c[0x0][0x1fc], R66 ;  /* 0x00007f0039597a24 */ /* 0x000fe200078e0242 */
[----:B------:R-:W-:Y:S01]  /*2f80*/  LEA.HI.X R15, R65, R17, R15, 0x2, P1 ;  /* 0x00000011410f7211 */ /* 0x000fe200008f140f */
[----:B------:R-:W-:Y:S01]  /*2f90*/  STS [R25.X4+0xc], R21 ;  /* 0x00000c1519007388 */ /* 0x000fe20000004800 */
[----:B------:R-:W-:Y:S01]  /*2fa0*/  @!P2 IMAD.WIDE.U32 R66, R57, c[0x0][0x1f8], R62 ;  /* 0x00007e003942aa25 */ /* 0x000fe200078e003e */
[----:B------:R-:W-:-:S02]  /*2fb0*/  IADD3 R16, P1, R10, R12, RZ ;  /* 0x0000000c0a107210 */ /* 0x000fc40007f3e0ff */
[----:B------:R-:W-:Y:S01]  /*2fc0*/  STS [R25.X4+0x10], R20 ;  /* 0x0000101419007388 */ /* 0x000fe20000004800 */
[----:B------:R-:W-:-:S03]  /*2fd0*/  IMAD.WIDE.U32 R64, R53, c[0x0][0x1f0], RZ ;  /* 0x00007c0035407a25 */ /* 0x000fc600078e00ff */
[----:B------:R-:W-:Y:S01]  /*2fe0*/  STS [R25.X4+0x14], R19 ;  /* 0x0000141319007388 */ /* 0x000fe20000004800 */
[----:B------:R-:W-:Y:S01]  /*2ff0*/  IMAD.X R17, R11, 0x1, R13, P1 ;  /* 0x000000010b117824 */ /* 0x000fe200008e060d */
[----:B------:R-:W-:Y:S02]  /*3000*/  IADD3 R63, R65, R85, RZ ;  /* 0x00000055413f7210 */ /* 0x000fe40007ffe0ff */
[----:B------:R-:W-:Y:S01]  /*3010*/  STS [R25.X4+0x18], R18 ;  /* 0x0000181219007388 */ /* 0x000fe20000004800 */
[----:B------:R-:W-:-:S03]  /*3020*/  MOV R62, R64 ;  /* 0x00000040003e7202 */ /* 0x000fc60000000f00 */
        /* <DEDUP_REMOVED lines=15> */
[----:B------:R-:W-:Y:S02]  /*3120*/  @!P2 IADD3 R58, P6, R10, R66, RZ ;  /* 0x000000420a3aa210 */ /* 0x000fe40007fde0ff */
[-C--:B------:R-:W-:Y:S02]  /*3130*/  ISETP.GE.AND P4, PT, R41, R83.reuse, PT ;  /* 0x000000532900720c */ /* 0x080fe40003f86270 */
[----:B------:R-:W-:Y:S02]  /*3140*/  ISETP.GE.AND P1, PT, R40, R83, PT ;  /* 0x000000532800720c */ /* 0x000fe40003f26270 */
[----:B------:R-:W-:-:S03]  /*3150*/  @!P2 IADD3.X R85, R11, R67, R89, P6, !PT ;  /* 0x000000430b55a210 */ /* 0x000fc600037fe459 */
        /* <DEDUP_REMOVED lines=10> */
.L_x_4826:
[----:B------:R-:W-:Y:S05]  /*3200*/  BSYNC B0 ;  /* 0x0000000000007941 */ /* 0x000fea0003800000 */
.L_x_4825:
[C---:B------:R-:W-:Y:S01]  /*3210*/  @!P2 LEA R64, P6, R58.reuse, c[0x0][0x268], 0x2 ;  /* 0x00009a003a40aa11 */ /* 0x040fe200078c10ff */
[----:B------:R1:W-:Y:S01]  /*3220*/  @!P3 STG.E [R14.64+0x80], R69 ;  /* 0x000080450e00b986 */ /* 0x0003e2000c101904 */
[-C--:B------:R-:W-:Y:S01]  /*3230*/  ISETP.GE.AND P3, PT, R39, R83.reuse, PT ;  /* 0x000000532700720c */ /* 0x080fe20003f66270 */
[----:B------:R-:W-:Y:S01]  /*3240*/  IMAD.WIDE.U32 R62, R57, c[0x0][0x1f8], R62 ;  /* 0x00007e00393e7a25 */ /* 0x000fe200078e003e */
[----:B------:R-:W-:Y:S01]  /*3250*/  @!P2 LEA.HI.X R65, R58, c[0x0][0x26c], R85, 0x2, P6 ;  /* 0x00009b003a41aa11 */ /* 0x000fe200030f1455 */
[----:B------:R-:W-:Y:S01]  /*3260*/  @!P4 STG.E [R14.64+0x100], R71 ;  /* 0x000100470e00c986 */ /* 0x000fe2000c101904 */
[-C--:B------:R-:W-:Y:S02]  /*3270*/  ISETP.GE.AND P4, PT, R38, R83.reuse, PT ;  /* 0x000000532600720c */ /* 0x080fe40003f86270 */
[-C--:B------:R-:W-:Y:S01]  /*3280*/  ISETP.GE.AND P5, PT, R36, R83.reuse, PT ;  /* 0x000000532400720c */ /* 0x080fe20003fa6270 */
[----:B------:R-:W-:Y:S01]  /*3290*/  @!P1 STG.E [R14.64+0x180], R73 ;  /* 0x000180490e009986 */ /* 0x000fe2000c101904 */
[----:B------:R-:W-:-:S02]  /*32a0*/  ISETP.GE.AND P6, PT, R34, R83, PT ;  /* 0x000000532200720c */ /* 0x000fc40003fc6270 */
[----:B------:R-:W-:Y:S01]  /*32b0*/  LOP3.LUT R58, R10, 0x20, RZ, 0xfc, !PT ;  /* 0x000000200a3a7812 */ /* 0x000fe200078efcff */
[----:B-1----:R-:W-:Y:S01]  /*32c0*/  CS2R R68, SRZ ;  /* 0x0000000000447805 */ /* 0x002fe2000001ff00 */
[----:B0-----:R-:W-:Y:S01]  /*32d0*/  IADD3 R67, P1, R12, R62, RZ ;  /* 0x0000003e0c437210 */ /* 0x001fe20007f3e0ff */
[----:B------:R-:W-:Y:S01]  /*32e0*/  @!P3 STG.E [R14.64+0x200], R75 ;  /* 0x0002004b0e00b986 */ /* 0x000fe2000c101904 */
[C---:B------:R-:W-:Y:S01]  /*32f0*/  SHF.L.U64.HI R66, R58.reuse, 0x2, R11 ;  /* 0x000000023a427819 */ /* 0x040fe2000001020b */
[----:B------:R-:W-:Y:S01]  /*3300*/  IMAD.SHL.U32 R61, R58, 0x4, RZ ;  /* 0x000000043a3d7824 */ /* 0x000fe200078e00ff */
[----:B------:R-:W-:Y:S01]  /*3310*/  IADD3.X R70, R13, R89, R63, P1, !PT ;  /* 0x000000590d467210 */ /* 0x000fe20000ffe43f */
[----:B------:R-:W-:Y:S03]  /*3320*/  @!P4 STG.E [R14.64+0x280], R77 ;  /* 0x0002804d0e00c986 */ /* 0x000fe6000c101904 */
[----:B------:R-:W-:Y:S01]  /*3330*/  IADD3 R62, P1, R61, c[0x0][0x268], RZ ;  /* 0x00009a003d3e7a10 */ /* 0x000fe20007f3e0ff */
[----:B------:R-:W-:Y:S03]  /*3340*/  @!P5 STG.E [R14.64+0x300], R79 ;  /* 0x0003004f0e00d986 */ /* 0x000fe6000c101904 */
[----:B------:R-:W-:Y:S01]  /*3350*/  LEA R62, P3, R67, R62, 0x2 ;  /* 0x0000003e433e7211 */ /* 0x000fe200078610ff */
[----:B------:R0:W-:Y:S01]  /*3360*/  @!P6 STG.E [R14.64+0x380], R81 ;  /* 0x000380510e00e986 */ /* 0x0001e2000c101904 */
[----:B------:R-:W-:-:S03]  /*3370*/  IADD3.X R63, R66, c[0x0][0x26c], RZ, P1, !PT ;  /* 0x00009b00423f7a10 */ /* 0x000fc60000ffe4ff */
[----:B------:R-:W-:Y:S01]  /*3380*/  BAR.SYNC.DEFER_BLOCKING 0x0 ;  /* 0x0000000000007b1d */ /* 0x000fe20000010000 */
[----:B------:R-:W-:Y:S02]  /*3390*/  ISETP.GE.AND P1, PT, R58, R59, PT ;  /* 0x0000003b3a00720c */ /* 0x000fe40003f26270 */
[----:B------:R-:W-:Y:S01]  /*33a0*/  LEA.HI.X R63, R67, R63, R70, 0x2, P3 ;  /* 0x0000003f433f7211 */ /* 0x000fe200018f1446 */
[----:B------:R-:W-:Y:S01]  /*33b0*/  HFMA2.MMA R67, -RZ, RZ, 0, 0 ;  /* 0x00000000ff437435 */ /* 0x000fe200000001ff */
[-C--:B------:R-:W-:Y:S02]  /*33c0*/  ISETP.GE.AND P6, PT, R41, R59.reuse, PT ;  /* 0x0000003b2900720c */ /* 0x080fe40003fc6270 */
[-C--:B------:R-:W-:Y:S02]  /*33d0*/  ISETP.GE.AND P5, PT, R40, R59.reuse, PT ;  /* 0x0000003b2800720c */ /* 0x080fe40003fa6270 */
[-C--:B------:R-:W-:Y:S02]  /*33e0*/  ISETP.GE.AND P4, PT, R39, R59.reuse, PT ;  /* 0x0000003b2700720c */ /* 0x080fe40003f86270 */
[-C--:B------:R-:W-:Y:S01]  /*33f0*/  ISETP.GE.AND P3, PT, R38, R59.reuse, PT ;  /* 0x0000003b2600720c */ /* 0x080fe20003f66270 */
[----:B0-----:R-:W-:Y:S01]  /*3400*/  CS2R R14, SRZ ;  /* 0x00000000000e7805 */ /* 0x001fe2000001ff00 */
[----:B------:R-:W-:Y:S01]  /*3410*/  MOV R70, RZ ;  /* 0x000000ff00467202 */ /* 0x000fe20000000f00 */
        /* <DEDUP_REMOVED lines=34> */
[----:B-----5:R-:W-:Y:S01]  /*3640*/  FMUL.FTZ R76, R75, -1.4426950216293334961 ;  /* 0xbfb8aa3b4b4c7820 */ /* 0x020fe20000410000 */
[----:B------:R-:W0:Y:S01]  /*3650*/  MUFU.EX2 R14, R14 ;  /* 0x0000000e000e7308 */ /* 0x000e220000000800 */
[----:B------:R-:W-:-:S02]  /*3660*/  FMUL.FTZ R65, R67, -1.4426950216293334961 ;  /* 0xbfb8aa3b43417820 */ /* 0x000fc40000410000 */
[----:B------:R-:W-:-:S05]  /*3670*/  FMUL.FTZ R70, R72, -1.4426950216293334961 ;  /* 0xbfb8aa3b48467820 */ /* 0x000fca0000410000 */
        /* <DEDUP_REMOVED lines=75> */
.L_x_4828:
[----:B------:R-:W-:Y:S05]  /*3b30*/  BSYNC B0 ;  /* 0x0000000000007941 */ /* 0x000fea0003800000 */
.L_x_4827:
[----:B------:R-:W-:Y:S01]  /*3b40*/  MOV R15, R67 ;  /* 0x00000043000f7202 */ /* 0x000fe20000000f00 */
[----:B------:R-:W-:Y:S01]  /*3b50*/  IMAD R0, R56, c[0x0][0x218], RZ ;  /* 0x0000860038007a24 */ /* 0x000fe200078e02ff */
[----:B------:R-:W-:Y:S02]  /*3b60*/  IADD3 R61, P1, R61, c[0x0][0x270], RZ ;  /* 0x00009c003d3d7a10 */ /* 0x000fe40007f3e0ff */
[-C--:B------:R-:W-:Y:S01]  /*3b70*/  ISETP.GE.AND P4, PT, R38, R25.reuse, PT ;  /* 0x000000192600720c */ /* 0x080fe20003f86270 */
[C---:B------:R-:W-:Y:S01]  /*3b80*/  IMAD.WIDE.U32 R14, R57.reuse, c[0x0][0x218], R14 ;  /* 0x00008600390e7a25 */ /* 0x040fe200078e000e */
[-C--:B------:R-:W-:Y:S02]  /*3b90*/  ISETP.GE.AND P5, PT, R36, R25.reuse, PT ;  /* 0x000000192400720c */ /* 0x080fe40003fa6270 */
[----:B------:R-:W-:Y:S01]  /*3ba0*/  ISETP.GE.AND P6, PT, R34, R25, PT ;  /* 0x000000192200720c */ /* 0x000fe20003fc6270 */
[----:B------:R-:W-:Y:S01]  /*3bb0*/  IMAD R17, R57, c[0x0][0x21c], R0 ;  /* 0x0000870039117a24 */ /* 0x000fe200078e0200 */
[----:B------:R-:W-:-:S02]  /*3bc0*/  IADD3 R0, P0, R12, R14, RZ ;  /* 0x0000000e0c007210 */ /* 0x000fc40007f1e0ff */
[----:B------:R-:W-:Y:S02]  /*3bd0*/  IADD3.X R66, R66, c[0x0][0x274], RZ, P1, !PT ;  /* 0x00009d0042427a10 */ /* 0x000fe40000ffe4ff */
[----:B------:R-:W-:Y:S02]  /*3be0*/  IADD3.X R13, R13, R17, R15, P0, !PT ;  /* 0x000000110d0d7210 */ /* 0x000fe400007fe40f */
[----:B------:R-:W-:Y:S02]  /*3bf0*/  LEA R12, P2, R0, R61, 0x2 ;  /* 0x0000003d000c7211 */ /* 0x000fe400078410ff */
        /* <DEDUP_REMOVED lines=12> */
[----:B0-----:R-:W-:-:S03]  /*3cc0*/  IADD3 R19, P1, R2, 0x400, RZ ;  /* 0x0000040002137810 */ /* 0x001fc60007f3e0ff */
        /* <DEDUP_REMOVED lines=9> */
.L_x_4829:
[----:B------:R-:W-:Y:S05]  /*3d60*/  EXIT ;  /* 0x000000000000794d */ /* 0x000fea0003800000 */
.L_x_4831:
        /* <DEDUP_REMOVED lines=9> */
.L_x_5453:


//--------------------- .text._Z25selective_scan_fwd_kernelI32Selective_Scan_fwd_kernel_traitsILi32ELi8ELi1ELb0ELb1ELb1ELb0EffEEv13SSMParamsBase --------------------------
	.section	.text._Z25selective_scan_fwd_kernelI32Selective_Scan_fwd_kernel_traitsILi32ELi8ELi1ELb0ELb1ELb1ELb0EffEEv13SSMParamsBase,"ax",@progbits
	.sectioninfo	@"SHI_REGISTERS=112"
	.align	128
        .global         _Z25selective_scan_fwd_kernelI32Selective_Scan_fwd_kernel_traitsILi32ELi8ELi1ELb0ELb1ELb1ELb0EffEEv13SSMParamsBase
        .type           _Z25selective_scan_fwd_kernelI32Selective_Scan_fwd_kernel_traitsILi32ELi8ELi1ELb0ELb1ELb1ELb0EffEEv13SSMParamsBase,@function
        .size           _Z25selective_scan_fwd_kernelI32Selective_Scan_fwd_kernel_traitsILi32ELi8ELi1ELb0ELb1ELb1ELb0EffEEv13SSMParamsBase,(.L_x_5454 - _Z25selective_scan_fwd_kernelI32Selective_Scan_fwd_kernel_traitsILi32ELi8ELi1ELb0ELb1ELb1ELb0EffEEv13SSMParamsBase)
        .other          _Z25selective_scan_fwd_kernelI32Selective_Scan_fwd_kernel_traitsILi32ELi8ELi1ELb0ELb1ELb1ELb0EffEEv13SSMParamsBase,@"STO_CUDA_ENTRY STV_DEFAULT"
_Z25selective_scan_fwd_kernelI32Selective_Scan_fwd_kernel_traitsILi32ELi8ELi1ELb0ELb1ELb1ELb0EffEEv13SSMParamsBase:
.text._Z25selective_scan_fwd_kernelI32Selective_Scan_fwd_kernel_traitsILi32ELi8ELi1ELb0ELb1ELb1ELb0EffEEv13SSMParamsBase:
        /* <DEDUP_REMOVED lines=47> */
[C---:B------:R-:W-:Y:S01]  /*02f0*/  IMAD.WIDE.U32 R4, R64.reuse, c[0x0][0x1e8], RZ ;  /* 0x00007a0040047a25 */ /* 0x040fe200078e00ff */
[----:B------:R-:W-:Y:S01]  /*0300*/  IADD3 R7, R7, R3, RZ ;  /* 0x0000000307077210 */ /* 0x000fe20007ffe0ff */
[----:B------:R-:W1:Y:S01]  /*0310*/  S2R R51, SR_LANEID ;  /* 0x0000000000337919 */ /* 0x000e620000000000 */
[----:B------:R-:W-:Y:S01]  /*0320*/  ISETP.NE.AND P1, PT, RZ, c[0x0][0x178], PT ;  /* 0x00005e00ff007a0c */ /* 0x000fe20003f25270 */
[----:B------:R-:W-:Y:S01]  /*0330*/  IMAD.WIDE.U32 R2, R64, c[0x0][0x1d8], RZ ;  /* 0x0000760040027a25 */ /* 0x000fe200078e00ff */
[----:B------:R-:W-:-:S02]  /*0340*/  MOV R12, R4 ;  /* 0x00000004000c7202 */ /* 0x000fc40000000f00 */
[----:B------:R-:W-:Y:S01]  /*0350*/  @P0 IADD3 R0, R0, 0x1, RZ ;  /* 0x0000000100000810 */ /* 0x000fe20007ffe0ff */
[----:B------:R-:W-:Y:S01]  /*0360*/  IMAD R9, R64, c[0x0][0x1ec], R9 ;  /* 0x00007b0040097a24 */ /* 0x000fe200078e0209 */
[----:B------:R-:W-:Y:S01]  /*0370*/  MOV R49, RZ ;  /* 0x000000ff00317202 */ /* 0x000fe20000000f00 */
[----:B------:R-:W-:Y:S02]  /*0380*/  IMAD R10, R97, c[0x0][0x1b0], RZ ;  /* 0x00006c00610a7a24 */ /* 0x000fe400078e02ff */
[----:B------:R-:W-:Y:S01]  /*0390*/  IMAD.IADD R11, R3, 0x1, R11 ;  /* 0x00000001030b7824 */ /* 0x000fe200078e020b */
[----:B------:R-:W-:Y:S01]  /*03a0*/  IADD3 R13, R5, R9, RZ ;  /* 0x00000009050d7210 */ /* 0x000fe20007ffe0ff */
[----:B------:R-:W-:Y:S02]  /*03b0*/  IMAD R3, R55, c[0x0][0x1b4], R10 ;  /* 0x00006d0037037a24 */ /* 0x000fe400078e020a */
[----:B------:R-:W-:Y:S01]  /*03c0*/  IMAD.MOV.U32 R10, RZ, RZ, R2 ;  /* 0x000000ffff0a7224 */ /* 0x000fe200078e0002 */
[----:B0-----:R-:W-:Y:S01]  /*03d0*/  LOP3.LUT R53, R73, 0x1f, RZ, 0xc0, !PT ;  /* 0x0000001f49357812 */ /* 0x001fe200078ec0ff */
[----:B------:R-:W-:Y:S01]  /*03e0*/  IMAD.WIDE.U32 R8, R55, c[0x0][0x1b0], RZ ;  /* 0x00006c0037087a25 */ /* 0x000fe200078e00ff */
[----:B------:R-:W-:-:S03]  /*03f0*/  SHF.L.U32 R50, R73, 0x3, RZ ;  /* 0x0000000349327819 */ /* 0x000fc600000006ff */
[----:B------:R-:W-:Y:S01]  /*0400*/  IMAD.WIDE.U32 R4, R55, c[0x0][0x1d0], R10 ;  /* 0x0000740037047a25 */ /* 0x000fe200078e000a */
[----:B------:R-:W-:Y:S02]  /*0410*/  LOP3.LUT R2, R53, 0xffffff00, R50, 0xf8, !PT ;  /* 0xffffff0035027812 */ /* 0x000fe400078ef832 */
[C---:B------:R-:W-:Y:S01]  /*0420*/  IADD3 R62, R50.reuse, 0x1, RZ ;  /* 0x00000001323e7810 */ /* 0x040fe20007ffe0ff */
[----:B------:R-:W-:Y:S01]  /*0430*/  IMAD R16, R97, c[0x0][0x1e0], RZ ;  /* 0x0000780061107a24 */ /* 0x000fe200078e02ff */
[----:B------:R-:W-:Y:S01]  /*0440*/  IADD3 R60, R50, 0x2, RZ ;  /* 0x00000002323c7810 */ /* 0x000fe20007ffe0ff */
[----:B------:R-:W-:Y:S01]  /*0450*/  @!P2 IMAD.MOV R0, RZ, RZ, -R0 ;  /* 0x000000ffff00a224 */ /* 0x000fe200078e0a00 */
[----:B------:R-:W-:Y:S01]  /*0460*/  @!P1 LOP3.LUT R0, RZ, c[0x0][0x178], RZ, 0x33, !PT ;  /* 0x00005e00ff009a12 */ /* 0x000fe200078e33ff */
[----:B------:R-:W-:Y:S01]  /*0470*/  IMAD.WIDE.U32 R10, R55, c[0x0][0x1e0], R12 ;  /* 0x00007800370a7a25 */ /* 0x000fe200078e000c */
[C---:B------:R-:W-:Y:S02]  /*0480*/  IADD3 R13, P0, R2.reuse, R4, RZ ;  /* 0x00000004020d7210 */ /* 0x040fe40007f1e0ff */
[----:B------:R-:W-:Y:S01]  /*0490*/  SHF.R.S32.HI R4, RZ, 0x1f, R0 ;  /* 0x0000001fff047819 */ /* 0x000fe20000011400 */
[----:B------:R-:W-:Y:S01]  /*04a0*/  IMAD R14, R97, c[0x0][0x1d0], RZ ;  /* 0x00007400610e7a24 */ /* 0x000fe200078e02ff */
[----:B------:R-:W-:Y:S01]  /*04b0*/  IADD3 R23, P1, R2, R10, RZ ;  /* 0x0000000a02177210 */ /* 0x000fe20007f3e0ff */
[----:B------:R-:W-:Y:S01]  /*04c0*/  IMAD.IADD R9, R9, 0x1, R3 ;  /* 0x0000000109097824 */ /* 0x000fe200078e0203 */
[----:B------:R-:W-:Y:S01]  /*04d0*/  SHF.R.S32.HI R3, RZ, 0x1f, R2 ;  /* 0x0000001fff037819 */ /* 0x000fe20000011402 */
[----:B------:R-:W-:Y:S01]  /*04e0*/  IMAD R17, R55, c[0x0][0x1e4], R16 ;  /* 0x0000790037117a24 */ /* 0x000fe200078e0210 */
[----:B------:R-:W-:Y:S01]  /*04f0*/  LEA R22, P2, R23, c[0x0][0x248], 0x2 ;  /* 0x0000920017167a11 */ /* 0x000fe200078410ff */
[----:B------:R-:W-:Y:S01]  /*0500*/  IMAD R15, R55, c[0x0][0x1d4], R14 ;  /* 0x00007500370f7a24 */ /* 0x000fe200078e020e */
[----:B------:R-:W-:-:S02]  /*0510*/  IADD3 R58, R50, 0x3, RZ ;  /* 0x00000003323a7810 */ /* 0x000fc40007ffe0ff */
[C---:B------:R-:W-:Y:S01]  /*0520*/  IADD3.X R10, R3.reuse, R11, R17, P1, !PT ;  /* 0x0000000b030a7210 */ /* 0x040fe20000ffe411 */
[C---:B------:R-:W-:Y:S01]  /*0530*/  IMAD R11, R4.reuse, c[0x0][0x1a8], RZ ;  /* 0x00006a00040b7a24 */ /* 0x040fe200078e02ff */
[----:B------:R-:W-:Y:S01]  /*0540*/  IADD3.X R14, R3, R5, R15, P0, !PT ;  /* 0x00000005030e7210 */ /* 0x000fe200007fe40f */
[----:B------:R-:W-:Y:S01]  /*0550*/  IMAD R15, R4, c[0x0][0x1c8], RZ ;  /* 0x00007200040f7a24 */ /* 0x000fe200078e02ff */
[C---:B------:R-:W-:Y:S01]  /*0560*/  LEA R12, P0, R13.reuse, c[0x0][0x240], 0x2 ;  /* 0x000090000d0c7a11 */ /* 0x040fe200078010ff */
[----:B------:R-:W-:Y:S01]  /*0570*/  IMAD.WIDE.U32 R4, R0, c[0x0][0x1a8], R6 ;  /* 0x00006a0000047a25 */ /* 0x000fe200078e0006 */
[----:B------:R-:W-:Y:S02]  /*0580*/  IADD3 R56, R50, 0x4, RZ ;  /* 0x0000000432387810 */ /* 0x000fe40007ffe0ff */
[----:B------:R-:W-:Y:S01]  /*0590*/  LEA.HI.X R13, R13, c[0x0][0x244], R14, 0x2, P0 ;  /* 0x000091000d0d7a11 */ /* 0x000fe200000f140e */
[----:B------:R-:W-:Y:S01]  /*05a0*/  IMAD R11, R0, c[0x0][0x1ac], R11 ;  /* 0x00006b00000b7a24 */ /* 0x000fe200078e020b */
[----:B------:R-:W-:Y:S01]  /*05b0*/  LEA R43, P0, R4, c[0x0][0x228], 0x2 ;  /* 0x00008a00042b7a11 */ /* 0x000fe200078010ff */
[----:B------:R-:W-:Y:S01]  /*05c0*/  IMAD.WIDE.U32 R6, R0, c[0x0][0x1c8], R8 ;  /* 0x0000720000067a25 */ /* 0x000fe200078e0008 */
[----:B------:R-:W-:-:S02]  /*05d0*/  IADD3 R54, R50, 0x5, RZ ;  /* 0x0000000532367810 */ /* 0x000fc40007ffe0ff */
[----:B------:R-:W-:Y:S01]  /*05e0*/  IADD3 R39, R5, R11, RZ ;  /* 0x0000000b05277210 */ /* 0x000fe20007ffe0ff */
[----:B------:R-:W-:Y:S01]  /*05f0*/  IMAD R15, R0, c[0x0][0x1cc], R15 ;  /* 0x00007300000f7a24 */ /* 0x000fe200078e020f */
[----:B------:R-:W-:Y:S01]  /*0600*/  LEA R41, P1, R6, c[0x0][0x230], 0x2 ;  /* 0x00008c0006297a11 */ /* 0x000fe200078210ff */
[----:B------:R-:W-:Y:S01]  /*0610*/  IMAD R0, R55, c[0x0][0x164], R64 ;  /* 0x0000590037007a24 */ /* 0x000fe200078e0240 */
[----:B------:R-:W-:Y:S01]  /*0620*/  LEA.HI.X R39, R4, c[0x0][0x22c], R39, 0x2, P0 ;  /* 0x00008b0004277a11 */ /* 0x000fe200000f1427 */
[----:B------:R-:W-:Y:S01]  /*0630*/  IMAD.IADD R37, R7, 0x1, R15 ;  /* 0x0000000107257824 */ /* 0x000fe200078e020f */
[----:B------:R-:W-:Y:S01]  /*0640*/  IADD3 R52, R50, 0x6, RZ ;  /* 0x0000000632347810 */ /* 0x000fe20007ffe0ff */
[----:B------:R-:W-:Y:S01]  /*0650*/  IMAD R7, R61, c[0x0][0x180], RZ ;  /* 0x000060003d077a24 */ /* 0x000fe200078e02ff */
[----:B------:R-:W-:Y:S01]  /*0660*/  LEA.HI.X R23, R23, c[0x0][0x24c], R10, 0x2, P2 ;  /* 0x0000930017177a11 */ /* 0x000fe200010f140a */
[----:B------:R-:W-:Y:S01]  /*0670*/  IMAD R0, R0, c[0x0][0x174], RZ ;  /* 0x00005d0000007a24 */ /* 0x000fe200078e02ff */
[----:B------:R-:W-:Y:S01]  /*0680*/  LEA.HI.X R37, R6, c[0x0][0x234], R37, 0x2, P1 ;  /* 0x00008d0006257a11 */ /* 0x000fe200008f1425 */
[----:B------:R-:W-:Y:S01]  /*0690*/  IMAD.WIDE.U32 R4, R64, c[0x0][0x180], RZ ;  /* 0x0000600040047a25 */ /* 0x000fe200078e00ff */
[----:B------:R-:W-:-:S02]  /*06a0*/  IADD3 R50, R50, 0x7, RZ ;  /* 0x0000000732327810 */ /* 0x000fc40007ffe0ff */
[----:B------:R-:W-:Y:S01]  /*06b0*/  LOP3.LUT R48, R2, 0x20, RZ, 0xfc, !PT ;  /* 0x0000002002307812 */ /* 0x000fe200078efcff */
[----:B------:R-:W-:Y:S01]  /*06c0*/  IMAD R7, R64, c[0x0][0x184], R7 ;  /* 0x0000610040077a24 */ /* 0x000fe200078e0207 */
[----:B------:R-:W-:Y:S01]  /*06d0*/  LOP3.LUT R46, R2, 0x40, RZ, 0xfc, !PT ;  /* 0x00000040022e7812 */ /* 0x000fe200078efcff */
[----:B------:R-:W-:Y:S01]  /*06e0*/  IMAD R47, R0, c[0x0][0x16c], RZ ;  /* 0x00005b00002f7a24 */ /* 0x000fe200078e02ff */
[C---:B------:R-:W-:Y:S01]  /*06f0*/  LOP3.LUT R44, R2.reuse, 0x60, RZ, 0xfc, !PT ;  /* 0x00000060022c7812 */ /* 0x040fe200078efcff */
[----:B------:R-:W-:Y:S01]  /*0700*/  IMAD.IADD R45, R5, 0x1, R7 ;  /* 0x00000001052d7824 */ /* 0x000fe200078e0207 */
[C---:B------:R-:W-:Y:S02]  /*0710*/  LOP3.LUT R42, R2.reuse, 0x80, RZ, 0xfc, !PT ;  /* 0x00000080022a7812 */ /* 0x040fe400078efcff */
[C---:B------:R-:W-:Y:S02]  /*0720*/  LOP3.LUT R40, R2.reuse, 0xa0, RZ, 0xfc, !PT ;  /* 0x000000a002287812 */ /* 0x040fe400078efcff */
[----:B------:R-:W-:-:S02]  /*0730*/  LOP3.LUT R38, R2, 0xc0, RZ, 0xfc, !PT ;  /* 0x000000c002267812 */ /* 0x000fc400078efcff */
[----:B-1----:R-:W-:Y:S02]  /*0740*/  LOP3.LUT R36, R2, 0xe0, RZ, 0xfc, !PT ;  /* 0x000000e002247812 */ /* 0x002fe400078efcff */
.L_x_4855:
[----:B------:R-:W-:Y:S01]  /*0750*/  BAR.SYNC.DEFER_BLOCKING 0x0 ;  /* 0x0000000000007b1d */ /* 0x000fe20000010000 */
[----:B------:R-:W-:Y:S01]  /*0760*/  MOV R0, 0xffffff00 ;  /* 0xffffff0000007802 */ /* 0x000fe20000000f00 */
[----:B------:R-:W-:Y:S01]  /*0770*/  CS2R R8, SRZ ;  /* 0x0000000000087805 */ /* 0x000fe2000001ff00 */
[----:B------:R-:W-:Y:S01]  /*0780*/  IMAD.MOV.U32 R6, RZ, RZ, R12 ;  /* 0x000000ffff067224 */ /* 0x000fe200078e000c */
[----:B------:R-:W-:Y:S01]  /*0790*/  MOV R7, R13 ;  /* 0x0000000d00077202 */ /* 0x000fe20000000f00 */
[----:B0-----:R-:W-:Y:S01]  /*07a0*/  CS2R R10, SRZ ;  /* 0x00000000000a7805 */ /* 0x001fe2000001ff00 */
[----:B------:R-:W-:Y:S02]  /*07b0*/  IMAD R35, R49, R0, c[0x0][0x168] ;  /* 0x00005a0031237624 */ /* 0x000fe400078e0200 */
[----:B------:R-:W-:-:S03]  /*07c0*/  IMAD.MOV.U32 R0, RZ, RZ, RZ ;  /* 0x000000ffff007224 */ /* 0x000fc600078e00ff */
[-C--:B------:R-:W-:Y:S02]  /*07d0*/  ISETP.GE.AND P0, PT, R2, R35.reuse, PT ;  /* 0x000000230200720c */ /* 0x080fe40003f06270 */
[-C--:B------:R-:W-:Y:S02]  /*07e0*/  ISETP.GE.AND P1, PT, R48, R35.reuse, PT ;  /* 0x000000233000720c */ /* 0x080fe40003f26270 */
[-C--:B------:R-:W-:Y:S02]  /*07f0*/  ISETP.GE.AND P2, PT, R46, R35.reuse, PT ;  /* 0x000000232e00720c */ /* 0x080fe40003f46270 */
[-C--:B------:R-:W-:Y:S02]  /*0800*/  ISETP.GE.AND P3, PT, R38, R35.reuse, PT ;  /* 0x000000232600720c */ /* 0x080fe40003f66270 */
[----:B------:R-:W-:-:S05]  /*0810*/  ISETP.GE.AND P4, PT, R36, R35, PT ;  /* 0x000000232400720c */ /* 0x000fca0003f86270 */
[----:B------:R-:W2:Y:S01]  /*0820*/  @!P0 LDG.E R9, [R6.64] ;  /* 0x0000000406098981 */ /* 0x000ea2000c1e1900 */
[----:B------:R-:W-:-:S03]  /*0830*/  ISETP.GE.AND P0, PT, R44, R35, PT ;  /* 0x000000232c00720c */ /* 0x000fc60003f06270 */
[----:B------:R-:W3:Y:S01]  /*0840*/  @!P1 LDG.E R0, [R6.64+0x80] ;  /* 0x0000800406009981 */ /* 0x000ee2000c1e1900 */
[----:B------:R-:W-:-:S03]  /*0850*/  ISETP.GE.AND P1, PT, R42, R35, PT ;  /* 0x000000232a00720c */ /* 0x000fc60003f26270 */
[----:B------:R-:W4:Y:S01]  /*0860*/  @!P2 LDG.E R11, [R6.64+0x100] ;  /* 0x00010004060ba981 */ /* 0x000f22000c1e1900 */
[----:B------:R-:W-:Y:S01]  /*0870*/  ISETP.GE.AND P2, PT, R40, R35, PT ;  /* 0x000000232800720c */ /* 0x000fe20003f46270 */
[----:B------:R-:W-:Y:S01]  /*0880*/  HFMA2.MMA R15, -RZ, RZ, 0, 0 ;  /* 0x00000000ff0f7435 */ /* 0x000fe200000001ff */
[----:B------:R-:W-:-:S03]  /*0890*/  CS2R R12, SRZ ;  /* 0x00000000000c7805 */ /* 0x000fc6000001ff00 */
        /* <DEDUP_REMOVED lines=8> */
[CC--:B------:R-:W-:Y:S02]  /*0920*/  LEA.HI.SX32 R34, R51.reuse, R51.reuse, 0x1b ;  /* 0x0000003333227211 */ /* 0x0c0fe400078fdaff */
[----:B------:R-:W-:Y:S02]  /*0930*/  SHF.L.U32 R33, R14, 0x2, RZ ;  /* 0x000000020e217819 */ /* 0x000fe400000006ff */
[----:B------:R-:W-:Y:S01]  /*0940*/  LEA.HI.SX32 R16, R16, R51, 0x1b ;  /* 0x0000003310107211 */ /* 0x000fe200078fdaff */
[----:B------:R-:W-:Y:S01]  /*0950*/  IMAD.SHL.U32 R34, R34, 0x4, RZ ;  /* 0x0000000422227824 */ /* 0x000fe200078e00ff */
[----:B------:R-:W-:-:S02]  /*0960*/  IADD3 R14, R51, 0x60, RZ ;  /* 0x00000060330e7810 */ /* 0x000fc40007ffe0ff */
[C---:B------:R-:W-:Y:S01]  /*0970*/  IADD3 R18, R51.reuse, 0xa0, RZ ;  /* 0x000000a033127810 */ /* 0x040fe20007ffe0ff */
[----:B------:R-:W-:Y:S01]  /*0980*/  IMAD.SHL.U32 R32, R16, 0x4, RZ ;  /* 0x0000000410207824 */ /* 0x000fe200078e00ff */
[----:B------:R-:W-:Y:S02]  /*0990*/  LEA.HI.SX32 R14, R14, R51, 0x1b ;  /* 0x000000330e0e7211 */ /* 0x000fe400078fdaff */
[C---:B------:R-:W-:Y:S02]  /*09a0*/  IADD3 R16, R51.reuse, 0x80, RZ ;  /* 0x0000008033107810 */ /* 0x040fe40007ffe0ff */
[C---:B------:R-:W-:Y:S02]  /*09b0*/  IADD3 R20, R51.reuse, 0xc0, RZ ;  /* 0x000000c033147810 */ /* 0x040fe40007ffe0ff */
[----:B------:R-:W-:Y:S02]  /*09c0*/  SHF.L.U32 R69, R14, 0x2, RZ ;  /* 0x000000020e457819 */ /* 0x000fe400000006ff */
[----:B------:R-:W-:-:S02]  /*09d0*/  IADD3 R14, R51, 0xe0, RZ ;  /* 0x000000e0330e7810 */ /* 0x000fc40007ffe0ff */
[-C--:B------:R-:W-:Y:S02]  /*09e0*/  LEA.HI.SX32 R16, R16, R51.reuse, 0x1b ;  /* 0x0000003310107211 */ /* 0x080fe400078fdaff */
[-C--:B------:R-:W-:Y:S02]  /*09f0*/  LEA.HI.SX32 R18, R18, R51.reuse, 0x1b ;  /* 0x0000003312127211 */ /* 0x080fe400078fdaff */
[-C--:B------:R-:W-:Y:S01]  /*0a00*/  LEA.HI.SX32 R20, R20, R51.reuse, 0x1b ;  /* 0x0000003314147211 */ /* 0x080fe200078fdaff */
[----:B------:R-:W-:Y:S01]  /*0a10*/  IMAD.SHL.U32 R68, R16, 0x4, RZ ;  /* 0x0000000410447824 */ /* 0x000fe200078e00ff */
[----:B------:R-:W-:Y:S01]  /*0a20*/  LEA.HI.SX32 R14, R14, R51, 0x1b ;  /* 0x000000330e0e7211 */ /* 0x000fe200078fdaff */
[----:B------:R-:W-:Y:S01]  /*0a30*/  CS2R R16, SRZ ;  /* 0x0000000000107805 */ /* 0x000fe2000001ff00 */
[----:B------:R-:W-:Y:S01]  /*0a40*/  SHF.L.U32 R67, R18, 0x2, RZ ;  /* 0x0000000212437819 */ /* 0x000fe200000006ff */
[----:B------:R-:W-:Y:S01]  /*0a50*/  IMAD.SHL.U32 R72, R20, 0x4, RZ ;  /* 0x0000000414487824 */ /* 0x000fe200078e00ff */
[-C--:B------:R-:W-:Y:S01]  /*0a60*/  ISETP.GE.AND P6, PT, R2, R35.reuse, PT ;  /* 0x000000230200720c */ /* 0x080fe20003fc6270 */
[----:B------:R-:W-:Y:S01]  /*0a70*/  IMAD.SHL.U32 R71, R14, 0x4, RZ ;  /* 0x000000040e477824 */ /* 0x000fe200078e00ff */
[----:B------:R-:W-:-:S02]  /*0a80*/  ISETP.GE.AND P5, PT, R48, R35, PT ;  /* 0x000000233000720c */ /* 0x000fc40003fa6270 */
[-C--:B------:R-:W-:Y:S02]  /*0a90*/  ISETP.GE.AND P4, PT, R46, R35.reuse, PT ;  /* 0x000000232e00720c */ /* 0x080fe40003f86270 */
[-C--:B------:R-:W-:Y:S02]  /*0aa0*/  ISETP.GE.AND P3, PT, R44, R35.reuse, PT ;  /* 0x000000232c00720c */ /* 0x080fe40003f66270 */
[-C--:B------:R-:W-:Y:S02]  /*0ab0*/  ISETP.GE.AND P2, PT, R42, R35.reuse, PT ;  /* 0x000000232a00720c */ /* 0x080fe40003f46270 */
[-C--:B------:R-:W-:Y:S02]  /*0ac0*/  ISETP.GE.AND P1, PT, R40, R35.reuse, PT ;  /* 0x000000232800720c */ /* 0x080fe40003f26270 */
[----:B------:R-:W-:Y:S01]  /*0ad0*/  ISETP.GE.AND P0, PT, R38, R35, PT ;  /* 0x000000232600720c */ /* 0x000fe20003f06270 */
[----:B------:R-:W-:Y:S01]  /*0ae0*/  IMAD.MOV.U32 R18, RZ, RZ, RZ ;  /* 0x000000ffff127224 */ /* 0x000fe200078e00ff */
[----:B------:R-:W-:Y:S01]  /*0af0*/  MOV R20, RZ ;  /* 0x000000ff00147202 */ /* 0x000fe20000000f00 */
[----:B--2---:R0:W-:Y:S04]  /*0b00*/  STS [R34], R9 ;  /* 0x0000000922007388 */ /* 0x0041e80000000800 */
[----:B---3--:R1:W-:Y:S04]  /*0b10*/  STS [R33+0x80], R0 ;  /* 0x0000800021007388 */ /* 0x0083e80000000800 */
[----:B----4-:R2:W-:Y:S01]  /*0b20*/  STS [R32+0x100], R11 ;  /* 0x0001000b20007388 */ /* 0x0105e20000000800 */
[----:B0-----:R-:W-:Y:S01]  /*0b30*/  IMAD.MOV.U32 R9, RZ, RZ, R23 ;  /* 0x000000ffff097224 */ /* 0x001fe200078e0017 */
[----:B-1----:R-:W-:-:S02]  /*0b40*/  SHF.L.U32 R0, R51, 0x3, RZ ;  /* 0x0000000333007819 */ /* 0x002fc400000006ff */
[----:B------:R0:W-:Y:S02]  /*0b50*/  STS [R69+0x180], R8 ;  /* 0x0001800845007388 */ /* 0x0001e40000000800 */
[----:B------:R-:W-:Y:S02]  /*0b60*/  LEA.HI.SX32 R0, R0, R0, 0x1b ;  /* 0x0000000000007211 */ /* 0x000fe400078fdaff */
[----:B------:R-:W-:Y:S01]  /*0b70*/  STS [R68+0x200], R13 ;  /* 0x0002000d44007388 */ /* 0x000fe20000000800 */
[----:B--2---:R-:W-:Y:S02]  /*0b80*/  HFMA2.MMA R11, -RZ, RZ, 0, 0 ;  /* 0x00000000ff0b7435 */ /* 0x004fe400000001ff */
[----:B------:R-:W-:Y:S01]  /*0b90*/  IMAD.SHL.U32 R31, R0, 0x4, RZ ;  /* 0x00000004001f7824 */ /* 0x000fe200078e00ff */
[----:B------:R-:W-:Y:S01]  /*0ba0*/  STS [R67+0x280], R10 ;  /* 0x0002800a43007388 */ /* 0x000fe20000000800 */
[----:B0-----:R-:W-:-:S03]  /*0bb0*/  MOV R8, R22 ;  /* 0x0000001600087202 */ /* 0x001fc60000000f00 */
[----:B------:R0:W-:Y:S04]  /*0bc0*/  STS [R72+0x300], R15 ;  /* 0x0003000f48007388 */ /* 0x0001e80000000800 */
        /* <DEDUP_REMOVED lines=11> */
[----:B0-----:R-:W-:Y:S01]  /*0c80*/  HFMA2.MMA R15, -RZ, RZ, 0, 0 ;  /* 0x00000000ff0f7435 */ /* 0x001fe200000001ff */
[----:B------:R-:W-:Y:S01]  /*0c90*/  MOV R13, RZ ;  /* 0x000000ff000d7202 */ /* 0x000fe20000000f00 */
[----:B------:R-:W-:-:S03]  /*0ca0*/  IMAD.MOV.U32 R0, RZ, RZ, RZ ;  /* 0x000000ffff007224 */ /* 0x000fc600078e00ff */
        /* <DEDUP_REMOVED lines=25> */
[----:B------:R-:W4:Y:S04]  /*0e40*/  LDS R0, [R31+0x14] ;  /* 0x000014001f007984 */ /* 0x000f280000000800 */
[----:B------:R-:W4:Y:S04]  /*0e50*/  LDS R24, [R31+0x18] ;  /* 0x000018001f187984 */ /* 0x000f280000000800 */
[----:B------:R-:W4:Y:S01]  /*0e60*/  LDS R18, [R31+0x1c] ;  /* 0x00001c001f127984 */ /* 0x000f220000000800 */
        /* <DEDUP_REMOVED lines=48> */
.L_x_4833:
[----:B------:R-:W-:Y:S05]  /*1170*/  BSYNC B0 ;  /* 0x0000000000007941 */ /* 0x000fea0003800000 */
.L_x_4832:
        /* <DEDUP_REMOVED lines=41> */
.L_x_4835:
[----:B------:R-:W-:Y:S05]  /*1410*/  BSYNC B0 ;  /* 0x0000000000007941 */ /* 0x000fea0003800000 */
.L_x_4834:
        /* <DEDUP_REMOVED lines=33> */
.L_x_4837:
[----:B------:R-:W-:Y:S05]  /*1630*/  BSYNC B0 ;  /* 0x0000000000007941 */ /* 0x000fea0003800000 */
.L_x_4836:
        /* <DEDUP_REMOVED lines=33> */
.L_x_4839:
[----:B------:R-:W-:Y:S05]  /*1850*/  BSYNC B0 ;  /* 0x0000000000007941 */ /* 0x000fea0003800000 */
.L_x_4838:
        /* <DEDUP_REMOVED lines=33> */
.L_x_4841:
[----:B------:R-:W-:Y:S05]  /*1a70*/  BSYNC B0 ;  /* 0x0000000000007941 */ /* 0x000fea0003800000 */
.L_x_4840:
        /* <DEDUP_REMOVED lines=33> */
.L_x_4843:
[----:B------:R-:W-:Y:S05]  /*1c90*/  BSYNC B0 ;  /* 0x0000000000007941 */ /* 0x000fea0003800000 */
.L_x_4842:
        /* <DEDUP_REMOVED lines=33> */
.L_x_4845:
[----:B------:R-:W-:Y:S05]  /*1eb0*/  BSYNC B0 ;  /* 0x0000000000007941 */ /* 0x000fea0003800000 */
.L_x_4844:
        /* <DEDUP_REMOVED lines=33> */
.L_x_4847:
[----:B------:R-:W-:Y:S05]  /*20d0*/  BSYNC B0 ;  /* 0x0000000000007941 */ /* 0x000fea0003800000 */
.L_x_4846:
[----:B------:R-:W-:Y:S01]  /*20e0*/  IMAD.MOV.U32 R0, RZ, RZ, c[0x0][0x16c] ;  /* 0x00005b00ff007624 */ /* 0x000fe200078e00ff */
[----:B------:R-:W-:Y:S01]  /*20f0*/  BAR.SYNC.DEFER_BLOCKING 0x0 ;  /* 0x0000000000007b1d */ /* 0x000fe20000010000 */
[-C--:B------:R-:W-:Y:S02]  /*2100*/  FMUL.FTZ R22, R70, R59.reuse ;  /* 0x0000003b46167220 */ /* 0x080fe40000410000 */
[-C--:B------:R-:W-:Y:S01]  /*2110*/  FMUL.FTZ R21, R74, R59.reuse ;  /* 0x0000003b4a157220 */ /* 0x080fe20000410000 */
[----:B------:R-:W-:Y:S01]  /*2120*/  ISETP.GE.AND P0, PT, R0, 0x1, PT ;  /* 0x000000010000780c */ /* 0x000fe20003f06270 */
[-C--:B------:R-:W-:Y:S02]  /*2130*/  FMUL.FTZ R20, R66, R59.reuse ;  /* 0x0000003b42147220 */ /* 0x080fe40000410000 */
[-C--:B------:R-:W-:Y:S02]  /*2140*/  FMUL.FTZ R19, R14, R59.reuse ;  /* 0x0000003b0e137220 */ /* 0x080fe40000410000 */
[----:B------:R-:W-:-:S02]  /*2150*/  FMUL.FTZ R18, R65, R59 ;  /* 0x0000003b41127220 */ /* 0x000fc40000410000 */
[-C--:B------:R-:W-:Y:S02]  /*2160*/  FMUL.FTZ R17, R12, R59.reuse ;  /* 0x0000003b0c117220 */ /* 0x080fe40000410000 */
[-C--:B------:R-:W-:Y:S02]  /*2170*/  FMUL.FTZ R16, R63, R59.reuse ;  /* 0x0000003b3f107220 */ /* 0x080fe40000410000 */
[----:B------:R-:W-:Y:S02]  /*2180*/  FMUL.FTZ R0, R10, R59 ;  /* 0x0000003b0a007220 */ /* 0x000fe40000410000 */
        /* <DEDUP_REMOVED lines=12> */
.L_x_4851:
[----:B------:R-:W-:Y:S01]  /*2250*/  SHF.R.S32.HI R88, RZ, 0x1f, R77 ;  /* 0x0000001fff587819 */ /* 0x000fe2000001144d */
[----:B------:R-:W-:Y:S01]  /*2260*/  CS2R R80, SRZ ;  /* 0x0000000000507805 */ /* 0x000fe2000001ff00 */
[----:B0-----:R-:W-:-:S02]  /*2270*/  MOV R10, 0xffffff00 ;  /* 0xffffff00000a7802 */ /* 0x001fc40000000f00 */
[----:B------:R-:W-:Y:S01]  /*2280*/  MOV R73, RZ ;  /* 0x000000ff00497202 */ /* 0x000fe20000000f00 */
[----:B------:R-:W-:Y:S02]  /*2290*/  IMAD R12, R88, c[0x0][0x1a0], RZ ;  /* 0x00006800580c7a24 */ /* 0x000fe400078e02ff */
[----:B------:R-:W-:Y:S02]  /*22a0*/  IMAD R35, R49, R10, c[0x0][0x168] ;  /* 0x00005a0031237624 */ /* 0x000fe400078e020a */
[----:B------:R-:W-:-:S03]  /*22b0*/  IMAD.WIDE.U32 R10, R77, c[0x0][0x1a0], R2 ;  /* 0x000068004d0a7a25 */ /* 0x000fc600078e0002 */
[-C--:B------:R-:W-:Y:S01]  /*22c0*/  ISETP.GE.AND P6, PT, R2, R35.reuse, PT ;  /* 0x000000230200720c */ /* 0x080fe20003fc6270 */
[----:B------:R-:W-:Y:S01]  /*22d0*/  IMAD R13, R77, c[0x0][0x1a4], R12 ;  /* 0x000069004d0d7a24 */ /* 0x000fe200078e020c */
[----:B------:R-:W-:Y:S02]  /*22e0*/  ISETP.GE.AND P1, PT, R48, R35, PT ;  /* 0x000000233000720c */ /* 0x000fe40003f26270 */
[----:B------:R-:W-:Y:S01]  /*22f0*/  LEA R12, P2, R10, R43, 0x2 ;  /* 0x0000002b0a0c7211 */ /* 0x000fe200078410ff */
[----:B------:R-:W-:Y:S01]  /*2300*/  IMAD.IADD R11, R11, 0x1, R13 ;  /* 0x000000010b0b7824 */ /* 0x000fe200078e020d */
[-C--:B------:R-:W-:Y:S02]  /*2310*/  ISETP.GE.AND P3, PT, R44, R35.reuse, PT ;  /* 0x000000232c00720c */ /* 0x080fe40003f66270 */
[----:B------:R-:W-:Y:S02]  /*2320*/  ISETP.GE.AND P4, PT, R42, R35, PT ;  /* 0x000000232a00720c */ /* 0x000fe40003f86270 */
[----:B------:R-:W-:-:S02]  /*2330*/  LEA.HI.X R13, R10, R39, R11, 0x2, P2 ;  /* 0x000000270a0d7211 */ /* 0x000fc400010f140b */
[-C--:B------:R-:W-:Y:S02]  /*2340*/  ISETP.GE.AND P2, PT, R46, R35.reuse, PT ;  /* 0x000000232e00720c */ /* 0x080fe40003f46270 */
[-C--:B------:R-:W-:Y:S01]  /*2350*/  ISETP.GE.AND P5, PT, R40, R35.reuse, PT ;  /* 0x000000232800720c */ /* 0x080fe20003fa6270 */
[----:B------:R0:W2:Y:S01]  /*2360*/  @!P6 LDG.E R73, [R12.64] ;  /* 0x000000040c49e981 */ /* 0x0000a2000c1e1900 */
[----:B------:R-:W-:-:S03]  /*2370*/  ISETP.GE.AND P6, PT, R38, R35, PT ;  /* 0x000000232600720c */ /* 0x000fc60003fc6270 */
[----:B------:R0:W3:Y:S01]  /*2380*/  @!P1 LDG.E R80, [R12.64+0x80] ;  /* 0x000080040c509981 */ /* 0x0000e2000c1e1900 */
[----:B------:R-:W-:Y:S01]  /*2390*/  ISETP.GE.AND P1, PT, R36, R35, PT ;  /* 0x000000232400720c */ /* 0x000fe20003f26270 */
[----:B------:R-:W-:Y:S01]  /*23a0*/  CS2R R82, SRZ ;  /* 0x0000000000527805 */ /* 0x000fe2000001ff00 */
[----:B------:R-:W-:Y:S01]  /*23b0*/  MOV R79, RZ ;  /* 0x000000ff004f7202 */ /* 0x000fe20000000f00 */
[----:B------:R-:W-:Y:S01]  /*23c0*/  CS2R R84, SRZ ;  /* 0x0000000000547805 */ /* 0x000fe2000001ff00 */
[----:B------:R-:W-:Y:S01]  /*23d0*/  CS2R R86, SRZ ;  /* 0x0000000000567805 */ /* 0x000fe2000001ff00 */
[----:B------:R0:W4:Y:S04]  /*23e0*/  @!P4 LDG.E R81, [R12.64+0x200] ;  /* 0x000200040c51c981 */ /* 0x000128000c1e1900 */
[----:B------:R0:W5:Y:S04]  /*23f0*/  @!P2 LDG.E R79, [R12.64+0x100] ;  /* 0x000100040c4fa981 */ /* 0x000168000c1e1900 */
[----:B------:R0:W4:Y:S04]  /*2400*/  @!P3 LDG.E R82, [R12.64+0x180] ;  /* 0x000180040c52b981 */ /* 0x000128000c1e1900 */
[----:B------:R0:W4:Y:S04]  /*2410*/  @!P5 LDG.E R84, [R12.64+0x280] ;  /* 0x000280040c54d981 */ /* 0x000128000c1e1900 */
[----:B------:R0:W4:Y:S04]  /*2420*/  @!P6 LDG.E R83, [R12.64+0x300] ;  /* 0x000300040c53e981 */ /* 0x000128000c1e1900 */
[----:B------:R0:W4:Y:S01]  /*2430*/  @!P1 LDG.E R86, [R12.64+0x380] ;  /* 0x000380040c569981 */ /* 0x000122000c1e1900 */
[----:B------:R-:W-:Y:S01]  /*2440*/  MOV R11, R45 ;  /* 0x0000002d000b7202 */ /* 0x000fe20000000f00 */
[----:B------:R-:W-:-:S02]  /*2450*/  IMAD R14, R88, c[0x0][0x188], RZ ;  /* 0x00006200580e7a24 */ /* 0x000fc400078e02ff */
[----:B------:R-:W-:Y:S02]  /*2460*/  IMAD.MOV.U32 R10, RZ, RZ, R4 ;  /* 0x000000ffff0a7224 */ /* 0x000fe400078e0004 */
[C---:B------:R-:W-:Y:S02]  /*2470*/  IMAD R15, R77.reuse, c[0x0][0x18c], R14 ;  /* 0x000063004d0f7a24 */ /* 0x040fe400078e020e */
[----:B------:R-:W-:-:S05]  /*2480*/  IMAD.WIDE.U32 R10, R77, c[0x0][0x188], R10 ;  /* 0x000062004d0a7a25 */ /* 0x000fca00078e000a */
[----:B------:R-:W-:Y:S02]  /*2490*/  LEA R14, P1, R10, c[0x0][0x220], 0x2 ;  /* 0x000088000a0e7a11 */ /* 0x000fe400078210ff */
[----:B------:R-:W-:-:S04]  /*24a0*/  IADD3 R11, R11, R15, RZ ;  /* 0x0000000f0b0b7210 */ /* 0x000fc80007ffe0ff */
[----:B------:R-:W-:-:S05]  /*24b0*/  LEA.HI.X R15, R10, c[0x0][0x224], R11, 0x2, P1 ;  /* 0x000089000a0f7a11 */ /* 0x000fca00008f140b */
[----:B------:R1:W4:Y:S01]  /*24c0*/  LDG.E R89, [R14.64] ;  /* 0x000000040e597981 */ /* 0x000322000c1e1900 */
[----:B------:R-:W-:Y:S02]  /*24d0*/  IMAD R88, R88, c[0x0][0x1c0], RZ ;  /* 0x0000700058587a24 */ /* 0x000fe400078e02ff */
[----:B------:R-:W-:-:S04]  /*24e0*/  IMAD.WIDE.U32 R10, R77, c[0x0][0x1c0], R2 ;  /* 0x000070004d0a7a25 */ /* 0x000fc800078e0002 */
[----:B0-----:R-:W-:Y:S01]  /*24f0*/  IMAD R13, R77, c[0x0][0x1c4], R88 ;  /* 0x000071004d0d7a24 */ /* 0x001fe200078e0258 */
[----:B------:R-:W-:-:S03]  /*2500*/  LEA R12, P1, R10, R41, 0x2 ;  /* 0x000000290a0c7211 */ /* 0x000fc600078210ff */
[----:B------:R-:W-:-:S05]  /*2510*/  IMAD.IADD R11, R11, 0x1, R13 ;  /* 0x000000010b0b7824 */ /* 0x000fca00078e020d */
[----:B------:R-:W-:Y:S02]  /*2520*/  LEA.HI.X R13, R10, R37, R11, 0x2, P1 ;  /* 0x000000250a0d7211 */ /* 0x000fe400008f140b */
[-C--:B------:R-:W-:Y:S02]  /*2530*/  ISETP.GE.AND P1, PT, R2, R35.reuse, PT ;  /* 0x000000230200720c */ /* 0x080fe40003f26270 */
[-C--:B------:R-:W-:Y:S02]  /*2540*/  ISETP.GE.AND P2, PT, R48, R35.reuse, PT ;  /* 0x000000233000720c */ /* 0x080fe40003f46270 */
[-C--:B------:R-:W-:Y:S02]  /*2550*/  ISETP.GE.AND P3, PT, R46, R35.reuse, PT ;  /* 0x000000232e00720c */ /* 0x080fe40003f66270 */
[----:B------:R-:W-:Y:S01]  /*2560*/  MOV R88, RZ ;  /* 0x000000ff00587202 */ /* 0x000fe20000000f00 */
[----:B-1----:R-:W-:Y:S01]  /*2570*/  CS2R R14, SRZ ;  /* 0x00000000000e7805 */ /* 0x002fe2000001ff00 */
[----:B------:R-:W-:-:S02]  /*2580*/  ISETP.GE.AND P4, PT, R38, R35, PT ;  /* 0x000000232600720c */ /* 0x000fc40003f86270 */
[----:B------:R-:W-:Y:S01]  /*2590*/  ISETP.GE.AND P5, PT, R36, R35, PT ;  /* 0x000000232400720c */ /* 0x000fe20003fa6270 */
[----:B--2---:R-:W-:Y:S04]  /*25a0*/  STS [R34], R73 ;  /* 0x0000004922007388 */ /* 0x004fe80000000800 */
[----:B---3--:R-:W-:Y:S04]  /*25b0*/  STS [R33+0x80], R80 ;  /* 0x0000805021007388 */ /* 0x008fe80000000800 */
[----:B-----5:R-:W-:Y:S04]  /*25c0*/  STS [R32+0x100], R79 ;  /* 0x0001004f20007388 */ /* 0x020fe80000000800 */
[----:B----4-:R-:W-:Y:S04]  /*25d0*/  STS [R69+0x180], R82 ;  /* 0x0001805245007388 */ /* 0x010fe80000000800 */
[----:B------:R0:W-:Y:S04]  /*25e0*/  STS [R68+0x200], R81 ;  /* 0x0002005144007388 */ /* 0x0001e80000000800 */
[----:B------:R1:W-:Y:S04]  /*25f0*/  STS [R67+0x280], R84 ;  /* 0x0002805443007388 */ /* 0x0003e80000000800 */
[----:B------:R2:W-:Y:S04]  /*2600*/  STS [R72+0x300], R83 ;  /* 0x0003005348007388 */ /* 0x0005e80000000800 */
[----:B------:R3:W-:Y:S01]  /*2610*/  STS [R71+0x380], R86 ;  /* 0x0003805647007388 */ /* 0x0007e20000000800 */
[----:B------:R-:W-:-:S06]  /*2620*/  NOP ;  /* 0x0000000000007918 */ /* 0x000fcc0000000000 */
[----:B------:R4:W5:Y:S01]  /*2630*/  @!P1 LDG.E R87, [R12.64] ;  /* 0x000000040c579981 */ /* 0x000962000c1e1900 */
[----:B------:R-:W-:-:S03]  /*2640*/  ISETP.GE.AND P1, PT, R44, R35, PT ;  /* 0x000000232c00720c */ /* 0x000fc60003f26270 */
[----:B------:R4:W5:Y:S01]  /*2650*/  @!P2 LDG.E R88, [R12.64+0x80] ;  /* 0x000080040c58a981 */ /* 0x000962000c1e1900 */
[----:B------:R-:W-:-:S03]  /*2660*/  ISETP.GE.AND P2, PT, R42, R35, PT ;  /* 0x000000232a00720c */ /* 0x000fc60003f46270 */
[----:B------:R4:W5:Y:S01]  /*2670*/  @!P3 LDG.E R85, [R12.64+0x100] ;  /* 0x000100040c55b981 */ /* 0x000962000c1e1900 */
[----:B------:R-:W-:Y:S01]  /*2680*/  ISETP.GE.AND P3, PT, R40, R35, PT ;  /* 0x000000232800720c */ /* 0x000fe20003f66270 */
[----:B0-----:R-:W-:Y:S01]  /*2690*/  IMAD.MOV.U32 R81, RZ, RZ, RZ ;  /* 0x000000ffff517224 */ /* 0x001fe200078e00ff */
[----:B-1----:R-:W-:Y:S01]  /*26a0*/  MOV R84, RZ ;  /* 0x000000ff00547202 */ /* 0x002fe20000000f00 */
[----:B------:R4:W5:Y:S01]  /*26b0*/  @!P4 LDG.E R15, [R12.64+0x300] ;  /* 0x000300040c0fc981 */ /* 0x000962000c1e1900 */
[----:B------:R-:W-:Y:S01]  /*26c0*/  MOV R82, RZ ;  /* 0x000000ff00527202 */ /* 0x000fe20000000f00 */
[----:B------:R-:W-:Y:S02]  /*26d0*/  FMUL.FTZ R34, R89, 1.4426950216293334961 ;  /* 0x3fb8aa3b59227820 */ /* 0x000fe40000410000 */
[----:B------:R-:W0:Y:S04]  /*26e0*/  LDS R11, [R31] ;  /* 0x000000001f0b7984 */ /* 0x000e280000000800 */
[----:B------:R4:W5:Y:S04]  /*26f0*/  @!P1 LDG.E R84, [R12.64+0x180] ;  /* 0x000180040c549981 */ /* 0x000968000c1e1900 */
[----:B------:R4:W5:Y:S04]  /*2700*/  @!P2 LDG.E R81, [R12.64+0x200] ;  /* 0x000200040c51a981 */ /* 0x000968000c1e1900 */
[----:B------:R4:W5:Y:S04]  /*2710*/  @!P3 LDG.E R14, [R12.64+0x280] ;  /* 0x000280040c0eb981 */ /* 0x000968000c1e1900 */
[----:B------:R4:W5:Y:S01]  /*2720*/  @!P5 LDG.E R82, [R12.64+0x380] ;  /* 0x000380040c52d981 */ /* 0x000962000c1e1900 */
[----:B------:R-:W-:-:S03]  /*2730*/  FMUL.FTZ R10, R34, R30 ;  /* 0x0000001e220a7220 */ /* 0x000fc60000410000 */
[----:B------:R-:W1:Y:S01]  /*2740*/  LDS R33, [R31+0x4] ;  /* 0x000004001f217984 */ /* 0x000e620000000800 */
[----:B------:R2:W-:Y:S03]  /*2750*/  MUFU.EX2 R80, R10 ;  /* 0x0000000a00507308 */ /* 0x0005e60000000800 */
[----:B------:R-:W0:Y:S01]  /*2760*/  LDS R67, [R31+0x8] ;  /* 0x000008001f437984 */ /* 0x000e220000000800 */
[----:B------:R-:W-:-:S03]  /*2770*/  FMUL.FTZ R32, R34, R29 ;  /* 0x0000001d22207220 */ /* 0x000fc60000410000 */
[----:B----4-:R-:W-:Y:S04]  /*2780*/  LDS R12, [R31+0x10] ;  /* 0x000010001f0c7984 */ /* 0x010fe80000000800 */
[----:B--2---:R-:W2:Y:S04]  /*2790*/  LDS R10, [R31+0xc] ;  /* 0x00000c001f0a7984 */ /* 0x004ea80000000800 */
[----:B------:R-:W4:Y:S01]  /*27a0*/  S2R R73, SR_TID.X ;  /* 0x0000000000497919 */ /* 0x000f220000002100 */
[----:B------:R-:W-:-:S03]  /*27b0*/  FMUL.FTZ R69, R34, R27 ;  /* 0x0000001b22457220 */ /* 0x000fc60000410000 */
[----:B------:R-:W2:Y:S01]  /*27c0*/  LDS R13, [R31+0x14] ;  /* 0x000014001f0d7984 */ /* 0x000ea20000000800 */
[----:B------:R3:W0:Y:S01]  /*27d0*/  MUFU.EX2 R83, R32 ;  /* 0x0000002000537308 */ /* 0x0006220000000800 */
[C---:B------:R-:W-:Y:S02]  /*27e0*/  FMUL.FTZ R68, R34.reuse, R28 ;  /* 0x0000001c22447220 */ /* 0x040fe40000410000 */
[----:B---3--:R-:W3:Y:S05]  /*27f0*/  LDS R32, [R31+0x18] ;  /* 0x000018001f207984 */ /* 0x008eea0000000800 */
[----:B------:R1:W-:Y:S02]  /*2800*/  MUFU.EX2 R94, R69 ;  /* 0x00000045005e7308 */ /* 0x0003e40000000800 */
[----:B-1----:R-:W1:Y:S06]  /*2810*/  LDS R69, [R31+0x1c] ;  /* 0x00001c001f457984 */ /* 0x002e6c0000000800 */
[----:B------:R-:W2:Y:S01]  /*2820*/  MUFU.EX2 R68, R68 ;  /* 0x0000004400447308 */ /* 0x000ea20000000800 */
[C---:B------:R-:W-:Y:S01]  /*2830*/  FMUL.FTZ R71, R34.reuse, R26 ;  /* 0x0000001a22477220 */ /* 0x040fe20000410000 */
[----:B----4-:R-:W-:Y:S01]  /*2840*/  SHF.L.U32 R86, R73, 0x3, RZ ;  /* 0x0000000349567819 */ /* 0x010fe200000006ff */
[----:B------:R-:W-:Y:S01]  /*2850*/  FMUL.FTZ R72, R34, R25 ;  /* 0x0000001922487220 */ /* 0x000fe20000410000 */
[----:B------:R-:W-:Y:S01]  /*2860*/  ISETP.GE.U32.AND P1, PT, R62, R35, PT ;  /* 0x000000233e00720c */ /* 0x000fe20003f26070 */
[----:B0-----:R-:W-:Y:S01]  /*2870*/  FMUL.FTZ R11, R70, R11 ;  /* 0x0000000b460b7220 */ /* 0x001fe20000410000 */
[----:B------:R-:W-:Y:S01]  /*2880*/  ISETP.GE.U32.AND P6, PT, R86, R35, PT ;  /* 0x000000235600720c */ /* 0x000fe20003fc6070 */
[----:B------:R-:W-:Y:S01]  /*2890*/  FMUL.FTZ R33, R74, R33 ;  /* 0x000000214a217220 */ /* 0x000fe20000410000 */
[----:B------:R-:W0:Y:S01]  /*28a0*/  MUFU.EX2 R71, R71 ;  /* 0x0000004700477308 */ /* 0x000e220000000800 */
[----:B------:R-:W-:Y:S01]  /*28b0*/  FMUL.FTZ R67, R66, R67 ;  /* 0x0000004342437220 */ /* 0x000fe20000410000 */
[----:B------:R-:W-:Y:S01]  /*28c0*/  ISETP.GE.U32.AND P2, PT, R60, R35, PT ;  /* 0x000000233c00720c */ /* 0x000fe20003f46070 */
[----:B------:R-:W-:Y:S01]  /*28d0*/  FMUL.FTZ R89, R34, R24 ;  /* 0x0000001822597220 */ /* 0x000fe20000410000 */
[----:B------:R-:W-:-:S02]  /*28e0*/  FSEL R79, R11, RZ, !P6 ;  /* 0x000000ff0b4f7208 */ /* 0x000fc40007000000 */
[----:B------:R-:W-:Y:S02]  /*28f0*/  FSEL R86, R33, RZ, !P1 ;  /* 0x000000ff21567208 */ /* 0x000fe40004800000 */
[----:B------:R-:W4:Y:S01]  /*2900*/  MUFU.EX2 R72, R72 ;  /* 0x0000004800487308 */ /* 0x000f220000000800 */
[----:B------:R-:W-:Y:S01]  /*2910*/  FSEL R83, R83, 1, !P1 ;  /* 0x3f80000053537808 */ /* 0x000fe20004800000 */
[----:B------:R-:W-:Y:S01]  /*2920*/  FMUL.FTZ R34, R34, R23 ;  /* 0x0000001722227220 */ /* 0x000fe20000410000 */
[----:B------:R-:W-:Y:S01]  /*2930*/  FSEL R80, R80, 1, !P6 ;  /* 0x3f80000050507808 */ /* 0x000fe20007000000 */
[----:B--2---:R-:W-:Y:S01]  /*2940*/  FMUL.FTZ R10, R75, R10 ;  /* 0x0000000a4b0a7220 */ /* 0x004fe20000410000 */
[----:B------:R-:W-:Y:S01]  /*2950*/  ISETP.GE.U32.AND P3, PT, R58, R35, PT ;  /* 0x000000233a00720c */ /* 0x000fe20003f66070 */
[-C--:B------:R-:W-:Y:S01]  /*2960*/  FFMA.FTZ R11, R79, R83.reuse, R86 ;  /* 0x000000534f0b7223 */ /* 0x080fe20000010056 */
[----:B------:R-:W-:Y:S01]  /*2970*/  FSEL R90, R67, RZ, !P2 ;  /* 0x000000ff435a7208 */ /* 0x000fe20005000000 */
[----:B------:R4:W2:Y:S01]  /*2980*/  MUFU.EX2 R92, R89 ;  /* 0x00000059005c7308 */ /* 0x0008a20000000800 */
[----:B------:R-:W-:Y:S01]  /*2990*/  FSEL R91, R68, 1, !P2 ;  /* 0x3f800000445b7808 */ /* 0x000fe20005000000 */
[----:B------:R-:W-:Y:S01]  /*29a0*/  FMUL.FTZ R68, R80, R83 ;  /* 0x0000005350447220 */ /* 0x000fe20000410000 */
[----:B------:R-:W-:Y:S01]  /*29b0*/  ISETP.GE.U32.AND P4, PT, R56, R35, PT ;  /* 0x000000233800720c */ /* 0x000fe20003f86070 */
[----:B------:R-:W-:Y:S01]  /*29c0*/  FMUL.FTZ R12, R65, R12 ;  /* 0x0000000c410c7220 */ /* 0x000fe20000410000 */
[----:B------:R-:W-:-:S02]  /*29d0*/  FSEL R94, R94, 1, !P3 ;  /* 0x3f8000005e5e7808 */ /* 0x000fc40005800000 */
[----:B------:R-:W-:Y:S01]  /*29e0*/  FSEL R95, R10, RZ, !P3 ;  /* 0x000000ff0a5f7208 */ /* 0x000fe20005800000 */
[----:B------:R-:W1:Y:S01]  /*29f0*/  MUFU.EX2 R34, R34 ;  /* 0x0000002200227308 */ /* 0x000e620000000800 */
[C---:B------:R-:W-:Y:S02]  /*2a00*/  FFMA.FTZ R10, R91.reuse, R11, R90 ;  /* 0x0000000b5b0a7223 */ /* 0x040fe4000001005a */
[----:B------:R-:W-:Y:S01]  /*2a10*/  FMUL.FTZ R11, R91, R68 ;  /* 0x000000445b0b7220 */ /* 0x000fe20000410000 */
[----:B------:R-:W-:Y:S01]  /*2a20*/  ISETP.GE.U32.AND P5, PT, R54, R35, PT ;  /* 0x000000233600720c */ /* 0x000fe20003fa6070 */
[----:B------:R-:W-:Y:S01]  /*2a30*/  FMUL.FTZ R13, R76, R13 ;  /* 0x0000000d4c0d7220 */ /* 0x000fe20000410000 */
[----:B0-----:R-:W-:Y:S02]  /*2a40*/  FSEL R93, R71, 1, !P4 ;  /* 0x3f800000475d7808 */ /* 0x001fe40006000000 */
[----:B------:R-:W-:Y:S01]  /*2a50*/  FSEL R96, R12, RZ, !P4 ;  /* 0x000000ff0c607208 */ /* 0x000fe20006000000 */
[----:B------:R-:W-:-:S02]  /*2a60*/  FFMA.FTZ R12, R94, R10, R95 ;  /* 0x0000000a5e0c7223 */ /* 0x000fc4000001005f */
[----:B------:R-:W-:Y:S01]  /*2a70*/  FMUL.FTZ R10, R94, R11 ;  /* 0x0000000b5e0a7220 */ /* 0x000fe20000410000 */
[-C--:B------:R-:W-:Y:S01]  /*2a80*/  ISETP.GE.U32.AND P6, PT, R52, R35.reuse, PT ;  /* 0x000000233400720c */ /* 0x080fe20003fc6070 */
[----:B---3--:R-:W-:Y:S01]  /*2a90*/  FMUL.FTZ R32, R63, R32 ;  /* 0x000000203f207220 */ /* 0x008fe20000410000 */
[----:B----4-:R-:W-:Y:S01]  /*2aa0*/  FSEL R89, R72, 1, !P5 ;  /* 0x3f80000048597808 */ /* 0x010fe20006800000 */
[----:B------:R-:W-:Y:S01]  /*2ab0*/  FFMA.FTZ R12, R93, R12, R96 ;  /* 0x0000000c5d0c7223 */ /* 0x000fe20000010060 */
[----:B------:R-:W-:Y:S01]  /*2ac0*/  FSEL R98, R13, RZ, !P5 ;  /* 0x000000ff0d627208 */ /* 0x000fe20006800000 */
[----:B------:R-:W-:Y:S01]  /*2ad0*/  FMUL.FTZ R10, R93, R10 ;  /* 0x0000000a5d0a7220 */ /* 0x000fe20000410000 */
[----:B------:R-:W-:Y:S01]  /*2ae0*/  ISETP.GE.U32.AND P1, PT, R50, R35, PT ;  /* 0x000000233200720c */ /* 0x000fe20003f26070 */
[----:B-1----:R-:W-:Y:S01]  /*2af0*/  FMUL.FTZ R69, R78, R69 ;  /* 0x000000454e457220 */ /* 0x002fe20000410000 */
[----:B--2---:R-:W-:Y:S01]  /*2b00*/  FSEL R92, R92, 1, !P6 ;  /* 0x3f8000005c5c7808 */ /* 0x004fe20007000000 */
[C---:B------:R-:W-:Y:S01]  /*2b10*/  FFMA.FTZ R12, R89.reuse, R12, R98 ;  /* 0x0000000c590c7223 */ /* 0x040fe20000010062 */
[----:B------:R-:W-:Y:S01]  /*2b20*/  FSEL R99, R32, RZ, !P6 ;  /* 0x000000ff20637208 */ /* 0x000fe20007000000 */
[----:B------:R-:W-:Y:S01]  /*2b30*/  FMUL.FTZ R11, R89, R10 ;  /* 0x0000000a590b7220 */ /* 0x000fe20000410000 */
[----:B------:R-:W-:-:S02]  /*2b40*/  FSEL R100, R34, 1, !P1 ;  /* 0x3f80000022647808 */ /* 0x000fc40004800000 */
        /* <DEDUP_REMOVED lines=19> */
[-C--:B------:R-:W-:Y:S02]  /*2c80*/  LEA.HI.SX32 R31, R51, R51.reuse, 0x1b ;  /* 0x00000033331f7211 */ /* 0x080fe400078fdaff */
[----:B------:R-:W-:-:S03]  /*2c90*/  LEA.HI.SX32 R33, R34, R51, 0x1b ;  /* 0x0000003322217211 */ /* 0x000fc600078fdaff */
[----:B------:R-:W-:-:S04]  /*2ca0*/  IMAD.SHL.U32 R34, R31, 0x4, RZ ;  /* 0x000000041f227824 */ /* 0x000fc800078e00ff */
[C---:B0-----:R-:W-:Y:S02]  /*2cb0*/  @P1 FFMA.FTZ R11, R10.reuse, R12, R11 ;  /* 0x0000000c0a0b1223 */ /* 0x041fe4000001000b */
[----:B-1----:R-:W-:-:S05]  /*2cc0*/  @P1 FMUL.FTZ R10, R10, R13 ;  /* 0x0000000d0a0a1220 */ /* 0x002fca0000410000 */
[----:B------:R-:W-:Y:S01]  /*2cd0*/  SHFL.UP PT, R31, R10, 0x8, RZ ;  /* 0x050000000a1f7989 */ /* 0x000fe200000e00ff */
[C---:B------:R-:W-:Y:S02]  /*2ce0*/  ISETP.GE.AND P1, PT, R51.reuse, 0x8, PT ;  /* 0x000000083300780c */ /* 0x040fe40003f26270 */
[C---:B------:R-:W-:Y:S02]  /*2cf0*/  IADD3 R32, R51.reuse, 0x40, RZ ;  /* 0x0000004033207810 */ /* 0x040fe40007ffe0ff */
[C---:B------:R-:W-:Y:S02]  /*2d00*/  IADD3 R12, R51.reuse, 0x60, RZ ;  /* 0x00000060330c7810 */ /* 0x040fe40007ffe0ff */
[C---:B------:R-:W-:Y:S02]  /*2d10*/  IADD3 R102, R51.reuse, 0x80, RZ ;  /* 0x0000008033667810 */ /* 0x040fe40007ffe0ff */
[----:B------:R-:W-:Y:S02]  /*2d20*/  IADD3 R72, R51, 0xa0, RZ ;  /* 0x000000a033487810 */ /* 0x000fe40007ffe0ff */
[----:B------:R-:W-:-:S02]  /*2d30*/  LEA.HI.SX32 R32, R32, R51, 0x1b ;  /* 0x0000003320207211 */ /* 0x000fc400078fdaff */
[-C--:B------:R-:W-:Y:S02]  /*2d40*/  LEA.HI.SX32 R69, R12, R51.reuse, 0x1b ;  /* 0x000000330c457211 */ /* 0x080fe400078fdaff */
[----:B------:R-:W-:Y:S02]  /*2d50*/  IADD3 R68, R51, 0xc0, RZ ;  /* 0x000000c033447810 */ /* 0x000fe40007ffe0ff */
[-C--:B------:R-:W-:Y:S02]  /*2d60*/  LEA.HI.SX32 R102, R102, R51.reuse, 0x1b ;  /* 0x0000003366667211 */ /* 0x080fe400078fdaff */
[----:B------:R-:W-:Y:S02]  /*2d70*/  SHF.L.U32 R33, R33, 0x2, RZ ;  /* 0x0000000221217819 */ /* 0x000fe400000006ff */
[----:B------:R-:W-:Y:S01]  /*2d80*/  LEA.HI.SX32 R67, R72, R51, 0x1b ;  /* 0x0000003348437211 */ /* 0x000fe200078fdaff */
[----:B------:R-:W-:Y:S01]  /*2d90*/  IMAD.SHL.U32 R69, R69, 0x4, RZ ;  /* 0x0000000445457824 */ /* 0x000fe200078e00ff */
[----:B------:R-:W-:-:S02]  /*2da0*/  SHF.L.U32 R32, R32, 0x2, RZ ;  /* 0x0000000220207819 */ /* 0x000fc400000006ff */
[-C--:B------:R-:W-:Y:S02]  /*2db0*/  LEA.HI.SX32 R72, R68, R51.reuse, 0x1b ;  /* 0x0000003344487211 */ /* 0x080fe400078fdaff */
[----:B------:R-:W-:Y:S02]  /*2dc0*/  SHF.L.U32 R68, R102, 0x2, RZ ;  /* 0x0000000266447819 */ /* 0x000fe400000006ff */
[----:B------:R-:W-:Y:S02]  /*2dd0*/  SHF.L.U32 R67, R67, 0x2, RZ ;  /* 0x0000000243437819 */ /* 0x000fe400000006ff */
[----:B------:R-:W-:Y:S01]  /*2de0*/  IADD3 R12, R51, 0xe0, RZ ;  /* 0x000000e0330c7810 */ /* 0x000fe20007ffe0ff */
[----:B-----5:R-:W-:Y:S04]  /*2df0*/  STS [R34+0x420], R87 ;  /* 0x0004205722007388 */ /* 0x020fe80000000800 */
[----:B------:R-:W0:Y:S04]  /*2e00*/  SHFL.UP PT, R87, R11, 0x8, RZ ;  /* 0x050000000b577989 */ /* 0x000e2800000e00ff */
[----:B------:R-:W-:Y:S04]  /*2e10*/  STS [R33+0x4a0], R88 ;  /* 0x0004a05821007388 */ /* 0x000fe80000000800 */
[----:B------:R1:W-:Y:S01]  /*2e20*/  STS [R32+0x520], R85 ;  /* 0x0005205520007388 */ /* 0x0003e20000000800 */
[----:B------:R-:W-:-:S03]  /*2e30*/  LEA.HI.SX32 R12, R12, R51, 0x1b ;  /* 0x000000330c0c7211 */ /* 0x000fc600078fdaff */
[----:B------:R-:W-:Y:S04]  /*2e40*/  STS [R69+0x5a0], R84 ;  /* 0x0005a05445007388 */ /* 0x000fe80000000800 */
[----:B------:R-:W-:Y:S01]  /*2e50*/  STS [R68+0x620], R81 ;  /* 0x0006205144007388 */ /* 0x000fe20000000800 */
[C---:B0-----:R-:W-:Y:S02]  /*2e60*/  @P1 FFMA.FTZ R11, R10.reuse, R87, R11 ;  /* 0x000000570a0b1223 */ /* 0x041fe4000001000b */
[----:B------:R-:W-:Y:S01]  /*2e70*/  @P1 FMUL.FTZ R10, R10, R31 ;  /* 0x0000001f0a0a1220 */ /* 0x000fe20000410000 */
[----:B------:R-:W-:Y:S04]  /*2e80*/  STS [R67+0x6a0], R14 ;  /* 0x0006a00e43007388 */ /* 0x000fe80000000800 */
[----:B------:R-:W0:Y:S04]  /*2e90*/  SHFL.UP PT, R14, R11, 0x10, RZ ;  /* 0x060000000b0e7989 */ /* 0x000e2800000e00ff */
[----:B------:R-:W2:Y:S01]  /*2ea0*/  SHFL.UP PT, R81, R10, 0x10, RZ ;  /* 0x060000000a517989 */ /* 0x000ea200000e00ff */
[----:B------:R-:W-:Y:S01]  /*2eb0*/  IMAD.SHL.U32 R72, R72, 0x4, RZ ;  /* 0x0000000448487824 */ /* 0x000fe200078e00ff */
[----:B------:R-:W-:Y:S01]  /*2ec0*/  SHF.L.U32 R71, R12, 0x2, RZ ;  /* 0x000000020c477819 */ /* 0x000fe200000006ff */
[----:B------:R-:W-:Y:S01]  /*2ed0*/  IMAD.MOV.U32 R13, RZ, RZ, RZ ;  /* 0x000000ffff0d7224 */ /* 0x000fe200078e00ff */
[----:B------:R-:W-:-:S02]  /*2ee0*/  MOV R12, 0x3f800000 ;  /* 0x3f800000000c7802 */ /* 0x000fc40000000f00 */
[----:B-1----:R-:W-:Y:S01]  /*2ef0*/  SHF.L.U32 R85, R77, 0x3, RZ ;  /* 0x000000034d557819 */ /* 0x002fe200000006ff */
[----:B------:R1:W-:Y:S01]  /*2f00*/  STS [R72+0x720], R15 ;  /* 0x0007200f48007388 */ /* 0x0003e20000000800 */
[----:B------:R-:W-:-:S03]  /*2f10*/  ISETP.GE.AND P1, PT, R51, 0x10, PT ;  /* 0x000000103300780c */ /* 0x000fc60003f26270 */
[----:B------:R-:W-:Y:S01]  /*2f20*/  STS [R71+0x7a0], R82 ;  /* 0x0007a05247007388 */ /* 0x000fe20000000800 */
[----:B------:R-:W-:-:S06]  /*2f30*/  NOP ;  /* 0x0000000000007918 */ /* 0x000fcc0000000000 */
[----:B------:R-:W3:Y:S01]  /*2f40*/  @!P0 LDS.64 R12, [R85+0x860] ;  /* 0x00086000550c8984 */ /* 0x000ee20000000a00 */
[C---:B-1----:R-:W-:Y:S02]  /*2f50*/  SHF.L.U32 R15, R51.reuse, 0x3, RZ ;  /* 0x00000003330f7819 */ /* 0x042fe400000006ff */
[----:B------:R-:W-:Y:S02]  /*2f60*/  ISETP.NE.AND P2, PT, R51, 0x1f, PT ;  /* 0x0000001f3300780c */ /* 0x000fe40003f45270 */
[----:B------:R-:W-:Y:S01]  /*2f70*/  LEA.HI.SX32 R15, R15, R15, 0x1b ;  /* 0x0000000f0f0f7211 */ /* 0x000fe200078fdaff */
[C---:B0-----:R-:W-:Y:S02]  /*2f80*/  @P1 FFMA.FTZ R11, R10.reuse, R14, R11 ;  /* 0x0000000e0a0b1223 */ /* 0x041fe4000001000b */
[----:B--2---:R-:W-:Y:S02]  /*2f90*/  @P1 FMUL.FTZ R10, R10, R81 ;  /* 0x000000510a0a1220 */ /* 0x004fe40000410000 */
        /* <DEDUP_REMOVED lines=12> */
[----:B---3--:R-:W-:Y:S04]  /*3060*/  @!P3 STS.64 [0x850], R12 ;  /* 0x0008500cff00b388 */ /* 0x008fe80000000a00 */
        /* <DEDUP_REMOVED lines=8> */
[----:B------:R-:W-:Y:S01]  /*30f0*/  BSSY B0, `(.L_x_4849) ;  /* 0x0000013000007945 */ /* 0x000fe20003800000 */
[C---:B------:R-:W-:Y:S02]  /*3100*/  FFMA.FTZ R15, R14.reuse, R13, R15 ;  /* 0x0000000d0e0f7223 */ /* 0x040fe4000001000f */
[----:B------:R-:W-:-:S05]  /*3110*/  FMUL.FTZ R14, R14, R12 ;  /* 0x0000000c0e0e7220 */ /* 0x000fca0000410000 */
        /* <DEDUP_REMOVED lines=16> */
.L_x_4850:
[----:B------:R-:W-:Y:S05]  /*3220*/  BSYNC B0 ;  /* 0x0000000000007941 */ /* 0x000fea0003800000 */
.L_x_4849:
        /* <DEDUP_REMOVED lines=13> */
[----:B------:R-:W-:Y:S01]  /*3300*/  @P1 CALL.REL.NOINC `(.L_x_4848) ;  /* 0x0000001000001944 */ /* 0x000fe20003c00000 */
[----:B------:R-:W-:Y:S05]  /*3310*/  BRA `(.L_x_4851) ;  /* 0xffffef3000007947 */ /* 0x000fea000383ffff */
.L_x_4848:
[----:B------:R-:W-:Y:S01]  /*3320*/  BAR.SYNC.DEFER_BLOCKING 0x0 ;  /* 0x0000000000007b1d */ /* 0x000fe20000010000 */
[----:B------:R-:W-:Y:S01]  /*3330*/  ISETP.NE.AND P0, PT, R73, RZ, PT ;  /* 0x000000ff4900720c */ /* 0x000fe20003f05270 */
[----:B0-----:R-:W-:-:S04]  /*3340*/  IMAD.WIDE.U32 R10, R55, c[0x0][0x200], RZ ;  /* 0x00008000370a7a25 */ /* 0x001fc800078e00ff */
[----:B------:R-:W-:Y:S01]  /*3350*/  BSSY B0, `(.L_x_4852) ;  /* 0x0000026000007945 */ /* 0x000fe20003800000 */
[----:B------:R-:W-:Y:S04]  /*3360*/  STS [R31], R22 ;  /* 0x000000161f007388 */ /* 0x000fe80000000800 */
[----:B------:R-:W-:Y:S04]  /*3370*/  STS [R31+0x4], R21 ;  /* 0x000004151f007388 */ /* 0x000fe80000000800 */
[----:B------:R-:W-:Y:S04]  /*3380*/  STS [R31+0x8], R20 ;  /* 0x000008141f007388 */ /* 0x000fe80000000800 */
[----:B------:R-:W-:Y:S04]  /*3390*/  STS [R31+0xc], R19 ;  /* 0x00000c131f007388 */ /* 0x000fe80000000800 */
[----:B------:R-:W-:Y:S04]  /*33a0*/  STS [R31+0x10], R18 ;  /* 0x000010121f007388 */ /* 0x000fe80000000800 */
[----:B------:R-:W-:Y:S04]  /*33b0*/  STS [R31+0x14], R17 ;  /* 0x000014111f007388 */ /* 0x000fe80000000800 */
[----:B------:R-:W-:Y:S04]  /*33c0*/  STS [R31+0x18], R16 ;  /* 0x000018101f007388 */ /* 0x000fe80000000800 */
[----:B------:R0:W-:Y:S01]  /*33d0*/  STS [R31+0x1c], R0 ;  /* 0x00001c001f007388 */ /* 0x0001e20000000800 */
[----:B------:R-:W-:-:S06]  /*33e0*/  NOP ;  /* 0x0000000000007918 */ /* 0x000fcc0000000000 */
[----:B------:R-:W-:Y:S01]  /*33f0*/  LDS R23, [R34] ;  /* 0x0000000022177984 */ /* 0x000fe20000000800 */
[----:B0-----:R-:W-:-:S03]  /*3400*/  IMAD R0, R97, c[0x0][0x200], RZ ;  /* 0x0000800061007a24 */ /* 0x001fc600078e02ff */
[----:B------:R-:W-:Y:S01]  /*3410*/  LDS R33, [R33+0x80] ;  /* 0x0000800021217984 */ /* 0x000fe20000000800 */
[----:B------:R-:W-:-:S03]  /*3420*/  IMAD R15, R55, c[0x0][0x204], R0 ;  /* 0x00008100370f7a24 */ /* 0x000fc600078e0200 */
[----:B------:R-:W-:Y:S01]  /*3430*/  LDS R21, [R32+0x100] ;  /* 0x0001000020157984 */ /* 0x000fe20000000800 */
[----:B------:R-:W-:-:S03]  /*3440*/  IMAD.IADD R27, R11, 0x1, R15 ;  /* 0x000000010b1b7824 */ /* 0x000fc600078e020f */
        /* <DEDUP_REMOVED lines=22> */
.L_x_4853:
[----:B------:R-:W-:Y:S05]  /*35b0*/  BSYNC B0 ;  /* 0x0000000000007941 */ /* 0x000fea0003800000 */
.L_x_4852:
[----:B------:R-:W-:Y:S01]  /*35c0*/  MOV R12, R10 ;  /* 0x0000000a000c7202 */ /* 0x000fe20000000f00 */
[----:B------:R-:W-:Y:S01]  /*35d0*/  HFMA2.MMA R11, -RZ, RZ, 0, 2.384185791015625e-07 ;  /* 0x00000004ff0b7435 */ /* 0x000fe200000001ff */
[----:B------:R-:W-:Y:S01]  /*35e0*/  MOV R13, R27 ;  /* 0x0000001b000d7202 */ /* 0x000fe20000000f00 */
[----:B0-----:R-:W-:Y:S01]  /*35f0*/  IMAD R23, R61, c[0x0][0x208], RZ ;  /* 0x000082003d177a24 */ /* 0x001fe200078e02ff */
[-C--:B------:R-:W-:Y:S01]  /*3600*/  ISETP.GE.AND P5, PT, R38, R25.reuse, PT ;  /* 0x000000192600720c */ /* 0x080fe20003fa6270 */
[C---:B------:R-:W-:Y:S01]  /*3610*/  IMAD.SHL.U32 R15, R49.reuse, 0x100, RZ ;  /* 0x00000100310f7824 */ /* 0x040fe200078e00ff */
[-C--:B------:R-:W-:Y:S01]  /*3620*/  ISETP.GE.AND P6, PT, R36, R25.reuse, PT ;  /* 0x000000192400720c */ /* 0x080fe20003fc6270 */
[----:B------:R-:W-:Y:S01]  /*3630*/  IMAD.WIDE.U32 R12, R64, c[0x0][0x208], R12 ;  /* 0x00008200400c7a25 */ /* 0x000fe200078e000c */
[----:B------:R-:W-:Y:S02]  /*3640*/  IADD3 R49, R49, 0x1, RZ ;  /* 0x0000000131317810 */ /* 0x000fe40007ffe0ff */
        /* <DEDUP_REMOVED lines=19> */
[----:B------:R-:W-:Y:S01]  /*3780*/  IADD3 R22, P1, R8, 0x400, RZ ;  /* 0x0000040008167810 */ /* 0x000fe20007f3e0ff */
        /* <DEDUP_REMOVED lines=10> */
.L_x_4854:
[----:B------:R-:W-:Y:S05]  /*3830*/  EXIT ;  /* 0x000000000000794d */ /* 0x000fea0003800000 */
.L_x_4856:
        /* <DEDUP_REMOVED lines=12> */
.L_x_5454:


//--------------------- .text._Z25selective_scan_fwd_kernelI32Selective_Scan_fwd_kernel_traitsILi32ELi8ELi1ELb0ELb1ELb1ELb1EffEEv13SSMParamsBase --------------------------
	.section	.text._Z25selective_scan_fwd_kernelI32Selective_Scan_fwd_kernel_traitsILi32ELi8ELi1ELb0ELb1ELb1ELb1EffEEv13SSMParamsBase,"ax",@progbits
	.sectioninfo	@"SHI_REGISTERS=117"
	.align	128
        .global         _Z25selective_scan_fwd_kernelI32Selective_Scan_fwd_kernel_traitsILi32ELi8ELi1ELb0ELb1ELb1ELb1EffEEv13SSMParamsBase
        .type           _Z25selective_scan_fwd_kernelI32Selective_Scan_fwd_kernel_traitsILi32ELi8ELi1ELb0ELb1ELb1ELb1EffEEv13SSMParamsBase,@function
        .size           _Z25selective_scan_fwd_kernelI32Selective_Scan_fwd_kernel_traitsILi32ELi8ELi1ELb0ELb1ELb1ELb1EffEEv13SSMParamsBase,(.L_x_5455 - _Z25selective_scan_fwd_kernelI32Selective_Scan_fwd_kernel_traitsILi32ELi8ELi1ELb0ELb1ELb1ELb1EffEEv13SSMParamsBase)
        .other          _Z25selective_scan_fwd_kernelI32Selective_Scan_fwd_kernel_traitsILi32ELi8ELi1ELb0ELb1ELb1ELb1EffEEv13SSMParamsBase,@"STO_CUDA_ENTRY STV_DEFAULT"
_Z25selective_scan_fwd_kernelI32Selective_Scan_fwd_kernel_traitsILi32ELi8ELi1ELb0ELb1ELb1ELb1EffEEv13SSMParamsBase:
.text._Z25selective_scan_fwd_kernelI32Selective_Scan_fwd_kernel_traitsILi32ELi8ELi1ELb0ELb1ELb1ELb1EffEEv13SSMParamsBase:
        /* <DEDUP_REMOVED lines=34> */
[----:B------:R-:W-:Y:S01]  /*0220*/  IMAD R3, R88, c[0x0][0x190], RZ ;  /* 0x0000640058037a24 */ /* 0x000fe200078e02ff */
[----:B------:R-:W-:-:S03]  /*0230*/  ISETP.GT.U32.AND P1, PT, R9, R2, PT ;  /* 0x000000020900720c */ /* 0x000fc60003f24070 */
[----:B------:R-:W-:-:S10]  /*0240*/  IMAD R3, R24, c[0x0][0x194], R3 ;  /* 0x0000650018037a24 */ /* 0x000fd400078e0203 */
[----:B------:R-:W-:Y:S01]  /*0250*/  @!P1 IMAD.IADD R2, R2, 0x1, -R9 ;  /* 0x0000000102029824 */ /* 0x000fe200078e0a09 */
[----:B------:R-:W-:Y:S06]  /*0260*/  @!P0 EXIT ;  /* 0x000000000000894d */ /* 0x000fec0003800000 */
[----:B----4-:R-:W0:Y:S01]  /*0270*/  S2R R72, SR_TID.X ;  /* 0x0000000000487919 */ /* 0x010e220000002100 */
[----:B------:R-:W-:Y:S01]  /*0280*/  ISETP.GE.U32.AND P0, PT, R2, R9, PT ;  /* 0x000000090200720c */ /* 0x000fe20003f06070 */
[C---:B------:R-:W-:Y:S01]  /*0290*/  IMAD R4, R20.reuse, c[0x0][0x1d8], RZ ;  /* 0x0000760014047a24 */ /* 0x040fe200078e02ff */
[C---:B------:R-:W-:Y:S01]  /*02a0*/  LOP3.LUT R10, R19.reuse, c[0x0][0x178], RZ, 0x3c, !PT ;  /* 0x00005e00130a7a12 */ /* 0x040fe200078e3cff */
[----:B------:R-:W-:Y:S01]  /*02b0*/  IMAD R8, R20, c[0x0][0x1e8], RZ ;  /* 0x00007a0014087a24 */ /* 0x000fe200078e02ff */
[----:B------:R-:W-:Y:S01]  /*02c0*/  @!P1 IADD3 R0, R0, 0x1, RZ ;  /* 0x0000000100009810 */ /* 0x000fe20007ffe0ff */
[C---:B------:R-:W-:Y:S01]  /*02d0*/  IMAD R9, R19.reuse, c[0x0][0x1dc], R4 ;  /* 0x0000770013097a24 */ /* 0x040fe200078e0204 */
[----:B------:R-:W-:Y:S01]  /*02e0*/  ISETP.GE.AND P2, PT, R10, RZ, PT ;  /* 0x000000ff0a00720c */ /* 0x000fe20003f46270 */
[----:B------:R-:W-:Y:S01]  /*02f0*/  IMAD.WIDE.U32 R4, R19, c[0x0][0x1e8], RZ ;  /* 0x00007a0013047a25 */ /* 0x000fe200078e00ff */
[----:B------:R-:W-:Y:S01]  /*0300*/  ISETP.NE.AND P1, PT, RZ, c[0x0][0x178], PT ;  /* 0x00005e00ff007a0c */ /* 0x000fe20003f25270 */
[----:B------:R-:W1:Y:S01]  /*0310*/  S2R R25, SR_LANEID ;  /* 0x0000000000197919 */ /* 0x000e620000000000 */
[----:B------:R-:W-:Y:S01]  /*0320*/  IADD3 R7, R7, R3, RZ ;  /* 0x0000000307077210 */ /* 0x000fe20007ffe0ff */
[C---:B------:R-:W-:Y:S01]  /*0330*/  IMAD R11, R19.reuse, c[0x0][0x1ec], R8 ;  /* 0x00007b00130b7a24 */ /* 0x040fe200078e0208 */
[----:B------:R-:W-:Y:S01]  /*0340*/  MOV R26, RZ ;  /* 0x000000ff001a7202 */ /* 0x000fe20000000f00 */
[----:B------:R-:W-:Y:S01]  /*0350*/  IMAD.WIDE.U32 R2, R19, c[0x0][0x1d8], RZ ;  /* 0x0000760013027a25 */ /* 0x000fe200078e00ff */
[----:B------:R-:W-:-:S02]  /*0360*/  @P0 IADD3 R0, R0, 0x1, RZ ;  /* 0x0000000100000810 */ /* 0x000fc40007ffe0ff */
[----:B------:R-:W-:Y:S01]  /*0370*/  IADD3 R5, R5, R11, RZ ;  /* 0x0000000b05057210 */ /* 0x000fe20007ffe0ff */
[----:B------:R-:W-:Y:S02]  /*0380*/  IMAD R13, R88, c[0x0][0x1b0], RZ ;  /* 0x00006c00580d7a24 */ /* 0x000fe400078e02ff */
[----:B------:R-:W-:Y:S02]  /*0390*/  IMAD.IADD R3, R3, 0x1, R9 ;  /* 0x0000000103037824 */ /* 0x000fe400078e0209 */
[----:B------:R-:W-:Y:S01]  /*03a0*/  IMAD.WIDE.U32 R10, R24, c[0x0][0x1b0], RZ ;  /* 0x00006c00180a7a25 */ /* 0x000fe200078e00ff */
[C---:B0-----:R-:W-:Y:S02]  /*03b0*/  LOP3.LUT R23, R72.reuse, 0x1f, RZ, 0xc0, !PT ;  /* 0x0000001f48177812 */ /* 0x041fe400078ec0ff */
[----:B------:R-:W-:Y:S01]  /*03c0*/  SHF.L.U32 R34, R72, 0x3, RZ ;  /* 0x0000000348227819 */ /* 0x000fe200000006ff */
[C---:B------:R-:W-:Y:S02]  /*03d0*/  IMAD R13, R24.reuse, c[0x0][0x1b4], R13 ;  /* 0x00006d00180d7a24 */ /* 0x040fe400078e020d */
[----:B------:R-:W-:Y:S01]  /*03e0*/  IMAD.WIDE.U32 R2, R24, c[0x0][0x1d0], R2 ;  /* 0x0000740018027a25 */ /* 0x000fe200078e0002 */
[----:B------:R-:W-:-:S02]  /*03f0*/  LOP3.LUT R8, R23, 0xffffff00, R34, 0xf8, !PT ;  /* 0xffffff0017087812 */ /* 0x000fc400078ef822 */
[----:B------:R-:W-:Y:S01]  /*0400*/  IADD3 R28, R34, 0x1, RZ ;  /* 0x00000001221c7810 */ /* 0x000fe20007ffe0ff */
[----:B------:R-:W-:Y:S01]  /*0410*/  IMAD R9, R88, c[0x0][0x1d0], RZ ;  /* 0x0000740058097a24 */ /* 0x000fe200078e02ff */
[----:B------:R-:W-:Y:S01]  /*0420*/  IADD3 R29, R34, 0x2, RZ ;  /* 0x00000002221d7810 */ /* 0x000fe20007ffe0ff */
[----:B------:R-:W-:Y:S01]  /*0430*/  IMAD R17, R88, c[0x0][0x1e0], RZ ;  /* 0x0000780058117a24 */ /* 0x000fe200078e02ff */
[----:B------:R-:W-:Y:S01]  /*0440*/  IADD3 R30, R34, 0x3, RZ ;  /* 0x00000003221e7810 */ /* 0x000fe20007ffe0ff */
[----:B------:R-:W-:Y:S01]  /*0450*/  @!P2 IMAD.MOV R0, RZ, RZ, -R0 ;  /* 0x000000ffff00a224 */ /* 0x000fe200078e0a00 */
[----:B------:R-:W-:Y:S01]  /*0460*/  @!P1 LOP3.LUT R0, RZ, c[0x0][0x178], RZ, 0x33, !PT ;  /* 0x00005e00ff009a12 */ /* 0x000fe200078e33ff */
[----:B------:R-:W-:Y:S01]  /*0470*/  IMAD.WIDE.U32 R4, R24, c[0x0][0x1e0], R4 ;  /* 0x0000780018047a25 */ /* 0x000fe200078e0004 */
[C---:B------:R-:W-:Y:S02]  /*0480*/  IADD3 R31, R34.reuse, 0x4, RZ ;  /* 0x00000004221f7810 */ /* 0x040fe40007ffe0ff */
[----:B------:R-:W-:Y:S01]  /*0490*/  IADD3 R32, R34, 0x5, RZ ;  /* 0x0000000522207810 */ /* 0x000fe20007ffe0ff */
[----:B------:R-:W-:Y:S01]  /*04a0*/  IMAD.IADD R11, R11, 0x1, R13 ;  /* 0x000000010b0b7824 */ /* 0x000fe200078e020d */
[----:B------:R-:W-:Y:S01]  /*04b0*/  IADD3 R13, P0, R8, R2, RZ ;  /* 0x00000002080d7210 */ /* 0x000fe20007f1e0ff */
[C---:B------:R-:W-:Y:S01]  /*04c0*/  IMAD R15, R24.reuse, c[0x0][0x1d4], R9 ;  /* 0x00007500180f7a24 */ /* 0x040fe200078e0209 */
[----:B------:R-:W-:Y:S01]  /*04d0*/  SHF.R.S32.HI R9, RZ, 0x1f, R8 ;  /* 0x0000001fff097819 */ /* 0x000fe20000011408 */
[----:B------:R-:W-:Y:S01]  /*04e0*/  IMAD R17, R24, c[0x0][0x1e4], R17 ;  /* 0x0000790018117a24 */ /* 0x000fe200078e0211 */
[----:B------:R-:W-:-:S02]  /*04f0*/  IADD3 R65, P1, R8, R4, RZ ;  /* 0x0000000408417210 */ /* 0x000fc40007f3e0ff */
[----:B------:R-:W-:Y:S02]  /*0500*/  SHF.R.S32.HI R2, RZ, 0x1f, R0 ;  /* 0x0000001fff027819 */ /* 0x000fe40000011400 */
[C---:B------:R-:W-:Y:S02]  /*0510*/  IADD3.X R14, R9.reuse, R5, R17, P1, !PT ;  /* 0x00000005090e7210 */ /* 0x040fe40000ffe411 */
[----:B------:R-:W-:Y:S01]  /*0520*/  IADD3.X R4, R9, R3, R15, P0, !PT ;  /* 0x0000000309047210 */ /* 0x000fe200007fe40f */
[C---:B------:R-:W-:Y:S01]  /*0530*/  IMAD R5, R2.reuse, c[0x0][0x1a8], RZ ;  /* 0x00006a0002057a24 */ /* 0x040fe200078e02ff */
[----:B------:R-:W-:Y:S01]  /*0540*/  LEA R12, P0, R13, c[0x0][0x240], 0x2 ;  /* 0x000090000d0c7a11 */ /* 0x000fe200078010ff */
[----:B------:R-:W-:Y:S01]  /*0550*/  IMAD R15, R2, c[0x0][0x1c8], RZ ;  /* 0x00007200020f7a24 */ /* 0x000fe200078e02ff */
[----:B------:R-:W-:Y:S01]  /*0560*/  LEA R54, P2, R65, c[0x0][0x248], 0x2 ;  /* 0x0000920041367a11 */ /* 0x000fe200078410ff */
[----:B------:R-:W-:Y:S01]  /*0570*/  IMAD.WIDE.U32 R2, R0, c[0x0][0x1a8], R6 ;  /* 0x00006a0000027a25 */ /* 0x000fe200078e0006 */
[----:B------:R-:W-:-:S02]  /*0580*/  LEA.HI.X R13, R13, c[0x0][0x244], R4, 0x2, P0 ;  /* 0x000091000d0d7a11 */ /* 0x000fc400000f1404 */
[----:B------:R-:W-:Y:S01]  /*0590*/  IADD3 R33, R34, 0x6, RZ ;  /* 0x0000000622217810 */ /* 0x000fe20007ffe0ff */
[----:B------:R-:W-:Y:S01]  /*05a0*/  IMAD R47, R0, c[0x0][0x1ac], R5 ;  /* 0x00006b00002f7a24 */ /* 0x000fe200078e0205 */
[----:B------:R-:W-:Y:S01]  /*05b0*/  LEA R43, P0, R2, c[0x0][0x228], 0x2 ;  /* 0x00008a00022b7a11 */ /* 0x000fe200078010ff */
[C---:B------:R-:W-:Y:S01]  /*05c0*/  IMAD.WIDE.U32 R4, R0.reuse, c[0x0][0x1c8], R10 ;  /* 0x0000720000047a25 */ /* 0x040fe200078e000a */
[----:B------:R-:W-:Y:S02]  /*05d0*/  LEA.HI.X R65, R65, c[0x0][0x24c], R14, 0x2, P2 ;  /* 0x0000930041417a11 */ /* 0x000fe400010f140e */
[----:B------:R-:W-:Y:S01]  /*05e0*/  IADD3 R47, R3, R47, RZ ;  /* 0x0000002f032f7210 */ /* 0x000fe20007ffe0ff */
[----:B------:R-:W-:Y:S01]  /*05f0*/  IMAD R15, R0, c[0x0][0x1cc], R15 ;  /* 0x00007300000f7a24 */ /* 0x000fe200078e020f */
[----:B------:R-:W-:Y:S01]  /*0600*/  LEA R45, P1, R4, c[0x0][0x230], 0x2 ;  /* 0x00008c00042d7a11 */ /* 0x000fe200078210ff */
[----:B------:R-:W-:Y:S01]  /*0610*/  IMAD R0, R24, c[0x0][0x164], R19 ;  /* 0x0000590018007a24 */ /* 0x000fe200078e0213 */
[----:B------:R-:W-:Y:S01]  /*0620*/  LEA.HI.X R47, R2, c[0x0][0x22c], R47, 0x2, P0 ;  /* 0x00008b00022f7a11 */ /* 0x000fe200000f142f */
[----:B------:R-:W-:Y:S01]  /*0630*/  IMAD R2, R20, c[0x0][0x180], RZ ;  /* 0x0000600014027a24 */ /* 0x000fe200078e02ff */
[----:B------:R-:W-:Y:S01]  /*0640*/  IADD3 R34, R34, 0x7, RZ ;  /* 0x0000000722227810 */ /* 0x000fe20007ffe0ff */
[----:B------:R-:W-:Y:S01]  /*0650*/  IMAD.IADD R49, R5, 0x1, R15 ;  /* 0x0000000105317824 */ /* 0x000fe200078e020f */
[----:B------:R-:W-:Y:S01]  /*0660*/  LOP3.LUT R37, R8, 0x20, RZ, 0xfc, !PT ;  /* 0x0000002008257812 */ /* 0x000fe200078efcff */
[----:B------:R-:W-:Y:S01]  /*0670*/  IMAD R0, R0, c[0x0][0x174], RZ ;  /* 0x00005d0000007a24 */ /* 0x000fe200078e02ff */
[----:B------:R-:W-:Y:S01]  /*0680*/  LOP3.LUT R36, R8, 0x40, RZ, 0xfc, !PT ;  /* 0x0000004008247812 */ /* 0x000fe200078efcff */
[----:B------:R-:W-:Y:S01]  /*0690*/  IMAD.WIDE.U32 R6, R19, c[0x0][0x180], RZ ;  /* 0x0000600013067a25 */ /* 0x000fe200078e00ff */
[----:B------:R-:W-:-:S02]  /*06a0*/  LEA.HI.X R49, R4, c[0x0][0x234], R49, 0x2, P1 ;  /* 0x00008d0004317a11 */ /* 0x000fc400008f1431 */
[C---:B------:R-:W-:Y:S01]  /*06b0*/  LOP3.LUT R38, R8.reuse, 0x60, RZ, 0xfc, !PT ;  /* 0x0000006008267812 */ /* 0x040fe200078efcff */
[----:B------:R-:W-:Y:S01]  /*06c0*/  IMAD R35, R19, c[0x0][0x184], R2 ;  /* 0x0000610013237a24 */ /* 0x000fe200078e0202 */
[----:B------:R-:W-:Y:S01]  /*06d0*/  LOP3.LUT R39, R8, 0x80, RZ, 0xfc, !PT ;  /* 0x0000008008277812 */ /* 0x000fe200078efcff */
[----:B------:R-:W-:Y:S01]  /*06e0*/  IMAD R27, R0, c[0x0][0x16c], RZ ;  /* 0x00005b00001b7a24 */ /* 0x000fe200078e02ff */
[C---:B------:R-:W-:Y:S01]  /*06f0*/  LOP3.LUT R40, R8.reuse, 0xa0, RZ, 0xfc, !PT ;  /* 0x000000a008287812 */ /* 0x040fe200078efcff */
[----:B------:R-:W-:Y:S01]  /*0700*/  IMAD.IADD R35, R7, 0x1, R35 ;  /* 0x0000000107237824 */ /* 0x000fe200078e0223 */
[C---:B------:R-:W-:Y:S02]  /*0710*/  LOP3.LUT R41, R8.reuse, 0xc0, RZ, 0xfc, !PT ;  /* 0x000000c008297812 */ /* 0x040fe400078efcff */
[----:B-1----:R-:W-:Y:S02]  /*0720*/  LOP3.LUT R42, R8, 0xe0, RZ, 0xfc, !PT ;  /* 0x000000e0082a7812 */ /* 0x002fe400078efcff */
.L_x_4882:
[----:B------:R-:W-:Y:S01]  /*0730*/  BAR.SYNC.DEFER_BLOCKING 0x0 ;  /* 0x0000000000007b1d */ /* 0x000fe20000010000 */
[----:B------:R-:W-:Y:S01]  /*0740*/  MOV R51, 0xffffff00 ;  /* 0xffffff0000337802 */ /* 0x000fe20000000f00 */
[----:B------:R-:W-:Y:S01]  /*0750*/  HFMA2.MMA R0, -RZ, RZ, 0, 0 ;  /* 0x00000000ff007435 */ /* 0x000fe200000001ff */
[----:B------:R-:W-:Y:S01]  /*0760*/  IMAD.MOV.U32 R3, RZ, RZ, RZ ;  /* 0x000000ffff037224 */ /* 0x000fe200078e00ff */
[----:B------:R-:W-:Y:S01]  /*0770*/  MOV R4, R12 ;  /* 0x0000000c00047202 */ /* 0x000fe20000000f00 */
[----:B------:R-:W-:-:S02]  /*0780*/  IMAD.MOV.U32 R5, RZ, RZ, R13 ;  /* 0x000000ffff057224 */ /* 0x000fc400078e000d */
[----:B------:R-:W-:Y:S02]  /*0790*/  IMAD R51, R26, R51, c[0x0][0x168] ;  /* 0x00005a001a337624 */ /* 0x000fe400078e0233 */
[----:B------:R-:W-:-:S03]  /*07a0*/  IMAD.MOV.U32 R13, RZ, RZ, RZ ;  /* 0x000000ffff0d7224 */ /* 0x000fc600078e00ff */
[-C--:B------:R-:W-:Y:S02]  /*07b0*/  ISETP.GE.AND P0, PT, R8, R51.reuse, PT ;  /* 0x000000330800720c */ /* 0x080fe40003f06270 */
[-C--:B------:R-:W-:Y:S02]  /*07c0*/  ISETP.GE.AND P1, PT, R37, R51.reuse, PT ;  /* 0x000000332500720c */ /* 0x080fe40003f26270 */
[-C--:B------:R-:W-:Y:S02]  /*07d0*/  ISETP.GE.AND P2, PT, R36, R51.reuse, PT ;  /* 0x000000332400720c */ /* 0x080fe40003f46270 */
[-C--:B------:R-:W-:Y:S01]  /*07e0*/  ISETP.GE.AND P3, PT, R41, R51.reuse, PT ;  /* 0x000000332900720c */ /* 0x080fe20003f66270 */
[----:B------:R-:W-:Y:S01]  /*07f0*/  HFMA2.MMA R15, -RZ, RZ, 0, 0 ;  /* 0x00000000ff0f7435 */ /* 0x000fe200000001ff */
[----:B------:R-:W-:-:S05]  /*0800*/  ISETP.GE.AND P4, PT, R42, R51, PT ;  /* 0x000000332a00720c */ /* 0x000fca0003f86270 */
[----:B------:R-:W2:Y:S01]  /*0810*/  @!P0 LDG.E R3, [R4.64] ;  /* 0x0000000404038981 */ /* 0x000ea2000c1e1900 */
[----:B------:R-:W-:-:S03]  /*0820*/  ISETP.GE.AND P0, PT, R38, R51, PT ;  /* 0x000000332600720c */ /* 0x000fc60003f06270 */
[----:B------:R-:W3:Y:S01]  /*0830*/  @!P1 LDG.E R0, [R4.64+0x80] ;  /* 0x0000800404009981 */ /* 0x000ee2000c1e1900 */
[----:B------:R-:W-:-:S03]  /*0840*/  ISETP.GE.AND P1, PT, R39, R51, PT ;  /* 0x000000332700720c */ /* 0x000fc60003f26270 */
[----:B------:R-:W4:Y:S01]  /*0850*/  @!P2 LDG.E R13, [R4.64+0x100] ;  /* 0x00010004040da981 */ /* 0x000f22000c1e1900 */
[----:B------:R-:W-:Y:S01]  /*0860*/  ISETP.GE.AND P2, PT, R40, R51, PT ;  /* 0x000000332800720c */ /* 0x000fe20003f46270 */
[----:B0-----:R-:W-:Y:S01]  /*0870*/  IMAD.MOV.U32 R53, RZ, RZ, RZ ;  /* 0x000000ffff357224 */ /* 0x001fe200078e00ff */
[----:B------:R-:W-:Y:S01]  /*0880*/  MOV R11, RZ ;  /* 0x000000ff000b7202 */ /* 0x000fe20000000f00 */
[----:B------:R-:W-:Y:S01]  /*0890*/  IMAD.MOV.U32 R57, RZ, RZ, RZ ;  /* 0x000000ffff397224 */ /* 0x000fe200078e00ff */
[----:B------:R-:W-:-:S04]  /*08a0*/  MOV R55, RZ ;  /* 0x000000ff00377202 */ /* 0x000fc80000000f00 */
[----:B------:R-:W4:Y:S04]  /*08b0*/  @!P0 LDG.E R11, [R4.64+0x180] ;  /* 0x00018004040b8981 */ /* 0x000f28000c1e1900 */
[----:B------:R-:W4:Y:S04]  /*08c0*/  @!P1 LDG.E R53, [R4.64+0x200] ;  /* 0x0002000404359981 */ /* 0x000f28000c1e1900 */
[----:B------:R-:W4:Y:S04]  /*08d0*/  @!P2 LDG.E R15, [R4.64+0x280] ;  /* 0x00028004040fa981 */ /* 0x000f28000c1e1900 */
[----:B------:R-:W4:Y:S04]  /*08e0*/  @!P3 LDG.E R57, [R4.64+0x300] ;  /* 0x000300040439b981 */ /* 0x000f28000c1e1900 */
[----:B------:R-:W4:Y:S01]  /*08f0*/  @!P4 LDG.E R55, [R4.64+0x380] ;  /* 0x000380040437c981 */ /* 0x000f22000c1e1900 */
[C---:B------:R-:W-:Y:S01]  /*0900*/  IADD3 R2, R25.reuse, 0x20, RZ ;  /* 0x0000002019027810 */ /* 0x040fe20007ffe0ff */
[----:B------:R-:W-:Y:S01]  /*0910*/  HFMA2.MMA R59, -RZ, RZ, 0, 0 ;  /* 0x00000000ff3b7435 */ /* 0x000fe200000001ff */
[----:B------:R-:W-:-:S02]  /*0920*/  IADD3 R10, R25, 0x40, RZ ;  /* 0x00000040190a7810 */ /* 0x000fc40007ffe0ff */
[-C--:B------:R-:W-:Y:S02]  /*0930*/  LEA.HI.SX32 R2, R2, R25.reuse, 0x1b ;  /* 0x0000001902027211 */ /* 0x080fe400078fdaff */
[CC--:B------:R-:W-:Y:S02]  /*0940*/  LEA.HI.SX32 R18, R25.reuse, R25.reuse, 0x1b ;  /* 0x0000001919127211 */ /* 0x0c0fe400078fdaff */
[----:B------:R-:W-:Y:S02]  /*0950*/  SHF.L.U32 R17, R2, 0x2, RZ ;  /* 0x0000000202117819 */ /* 0x000fe400000006ff */
[-C--:B------:R-:W-:Y:S01]  /*0960*/  LEA.HI.SX32 R10, R10, R25.reuse, 0x1b ;  /* 0x000000190a0a7211 */ /* 0x080fe200078fdaff */
[----:B------:R-:W-:Y:S01]  /*0970*/  IMAD.SHL.U32 R18, R18, 0x4, RZ ;  /* 0x0000000412127824 */ /* 0x000fe200078e00ff */
[C---:B------:R-:W-:Y:S02]  /*0980*/  IADD3 R2, R25.reuse, 0x60, RZ ;  /* 0x0000006019027810 */ /* 0x040fe40007ffe0ff */
[----:B------:R-:W-:Y:S01]  /*0990*/  IADD3 R12, R25, 0xa0, RZ ;  /* 0x000000a0190c7810 */ /* 0x000fe20007ffe0ff */
[----:B------:R-:W-:Y:S01]  /*09a0*/  IMAD.SHL.U32 R16, R10, 0x4, RZ ;  /* 0x000000040a107824 */ /* 0x000fe200078e00ff */
[----:B------:R-:W-:-:S02]  /*09b0*/  LEA.HI.SX32 R2, R2, R25, 0x1b ;  /* 0x0000001902027211 */ /* 0x000fc400078fdaff */
[C---:B------:R-:W-:Y:S02]  /*09c0*/  IADD3 R10, R25.reuse, 0x80, RZ ;  /* 0x00000080190a7810 */ /* 0x040fe40007ffe0ff */
[C---:B------:R-:W-:Y:S02]  /*09d0*/  IADD3 R14, R25.reuse, 0xc0, RZ ;  /* 0x000000c0190e7810 */ /* 0x040fe40007ffe0ff */
[----:B------:R-:W-:Y:S02]  /*09e0*/  SHF.L.U32 R48, R2, 0x2, RZ ;  /* 0x0000000202307819 */ /* 0x000fe400000006ff */
[----:B------:R-:W-:Y:S02]  /*09f0*/  IADD3 R2, R25, 0xe0, RZ ;  /* 0x000000e019027810 */ /* 0x000fe40007ffe0ff */
[-C--:B------:R-:W-:Y:S02]  /*0a00*/  LEA.HI.SX32 R10, R10, R25.reuse, 0x1b ;  /* 0x000000190a0a7211 */ /* 0x080fe400078fdaff */
[----:B------:R-:W-:-:S02]  /*0a10*/  LEA.HI.SX32 R12, R12, R25, 0x1b ;  /* 0x000000190c0c7211 */ /* 0x000fc400078fdaff */
[-C--:B------:R-:W-:Y:S01]  /*0a20*/  LEA.HI.SX32 R14, R14, R25.reuse, 0x1b ;  /* 0x000000190e0e7211 */ /* 0x080fe200078fdaff */
[----:B------:R-:W-:Y:S01]  /*0a30*/  IMAD.SHL.U32 R46, R10, 0x4, RZ ;  /* 0x000000040a2e7824 */ /* 0x000fe200078e00ff */
[----:B------:R-:W-:Y:S02]  /*0a40*/  LEA.HI.SX32 R2, R2, R25, 0x1b ;  /* 0x0000001902027211 */ /* 0x000fe400078fdaff */
[----:B------:R-:W-:Y:S01]  /*0a50*/  SHF.L.U32 R44, R12, 0x2, RZ ;  /* 0x000000020c2c7819 */ /* 0x000fe200000006ff */
[----:B------:R-:W-:Y:S01]  /*0a60*/  IMAD.SHL.U32 R52, R14, 0x4, RZ ;  /* 0x000000040e347824 */ /* 0x000fe200078e00ff */
[-C--:B------:R-:W-:Y:S01]  /*0a70*/  ISETP.GE.AND P6, PT, R8, R51.reuse, PT ;  /* 0x000000330800720c */ /* 0x080fe20003fc6270 */
[----:B------:R-:W-:Y:S01]  /*0a80*/  IMAD.SHL.U32 R50, R2, 0x4, RZ ;  /* 0x0000000402327824 */ /* 0x000fe200078e00ff */
[----:B------:R-:W-:Y:S01]  /*0a90*/  MOV R2, R54 ;  /* 0x0000003600027202 */ /* 0x000fe20000000f00 */
[----:B------:R-:W-:Y:S01]  /*0aa0*/  IMAD.MOV.U32 R14, RZ, RZ, RZ ;  /* 0x000000ffff0e7224 */ /* 0x000fe200078e00ff */
        /* <DEDUP_REMOVED lines=10> */
[----:B----4-:R-:W-:Y:S01]  /*0b50*/  STS [R16+0x100], R13 ;  /* 0x0001000d10007388 */ /* 0x010fe20000000800 */
[----:B0-----:R-:W-:Y:S01]  /*0b60*/  IMAD.MOV.U32 R3, RZ, RZ, R65 ;  /* 0x000000ffff037224 */ /* 0x001fe200078e0041 */
[----:B-1----:R-:W-:-:S02]  /*0b70*/  SHF.L.U32 R0, R25, 0x3, RZ ;  /* 0x0000000319007819 */ /* 0x002fc400000006ff */
[----:B------:R-:W-:Y:S02]  /*0b80*/  STS [R48+0x180], R11 ;  /* 0x0001800b30007388 */ /* 0x000fe40000000800 */
[----:B------:R-:W-:Y:S02]  /*0b90*/  LEA.HI.SX32 R0, R0, R0, 0x1b ;  /* 0x0000000000007211 */ /* 0x000fe400078fdaff */
[----:B------:R-:W-:Y:S02]  /*0ba0*/  STS [R46+0x200], R53 ;  /* 0x000200352e007388 */ /* 0x000fe40000000800 */
[----:B------:R-:W-:Y:S02]  /*0bb0*/  SHF.L.U32 R0, R0, 0x2, RZ ;  /* 0x0000000200007819 */ /* 0x000fe400000006ff */
[----:B------:R-:W-:Y:S04]  /*0bc0*/  STS [R44+0x280], R15 ;  /* 0x0002800f2c007388 */ /* 0x000fe80000000800 */
[----:B------:R-:W-:Y:S04]  /*0bd0*/  STS [R52+0x300], R57 ;  /* 0x0003003934007388 */ /* 0x000fe80000000800 */
        /* <DEDUP_REMOVED lines=12> */
[----:B------:R-:W-:Y:S01]  /*0ca0*/  IMAD.MOV.U32 R53, RZ, RZ, RZ ;  /* 0x000000ffff357224 */ /* 0x000fe200078e00ff */
[----:B------:R-:W-:Y:S01]  /*0cb0*/  MOV R15, RZ ;  /* 0x000000ff000f7202 */ /* 0x000fe20000000f00 */
        /* <DEDUP_REMOVED lines=77> */
.L_x_4858:
[----:B------:R-:W-:Y:S05]  /*1190*/  BSYNC B0 ;  /* 0x0000000000007941 */ /* 0x000fea0003800000 */
.L_x_4857:
        /* <DEDUP_REMOVED lines=41> */
.L_x_4860:
[----:B------:R-:W-:Y:S05]  /*1430*/  BSYNC B0 ;  /* 0x0000000000007941 */ /* 0x000fea0003800000 */
.L_x_4859:
        /* <DEDUP_REMOVED lines=33> */
.L_x_4862:
[----:B------:R-:W-:Y:S05]  /*1650*/  BSYNC B0 ;  /* 0x0000000000007941 */ /* 0x000fea0003800000 */
.L_x_4861:
        /* <DEDUP_REMOVED lines=33> */
.L_x_4864:
[----:B------:R-:W-:Y:S05]  /*1870*/  BSYNC B0 ;  /* 0x0000000000007941 */ /* 0x000fea0003800000 */
.L_x_4863:
        /* <DEDUP_REMOVED lines=33> */
.L_x_4866:
[----:B------:R-:W-:Y:S05]  /*1a90*/  BSYNC B0 ;  /* 0x0000000000007941 */ /* 0x000fea0003800000 */
.L_x_4865:
        /* <DEDUP_REMOVED lines=33> */
.L_x_4868:
[----:B------:R-:W-:Y:S05]  /*1cb0*/  BSYNC B0 ;  /* 0x0000000000007941 */ /* 0x000fea0003800000 */
.L_x_4867:
        /* <DEDUP_REMOVED lines=33> */
.L_x_4870:
[----:B------:R-:W-:Y:S05]  /*1ed0*/  BSYNC B0 ;  /* 0x0000000000007941 */ /* 0x000fea0003800000 */
.L_x_4869:
        /* <DEDUP_REMOVED lines=33> */
.L_x_4872:
[----:B------:R-:W-:Y:S05]  /*20f0*/  BSYNC B0 ;  /* 0x0000000000007941 */ /* 0x000fea0003800000 */
.L_x_4871:
        /* <DEDUP_REMOVED lines=22> */
[----:B------:R-:W-:-:S05]  /*2260*/  IMAD.MOV.U32 R77, RZ, RZ, RZ ;  /* 0x000000ffff4d7224 */ /* 0x000fca00078e00ff */
.L_x_4876:
[----:B------:R-:W-:Y:S01]  /*2270*/  SHF.R.S32.HI R80, RZ, 0x1f, R77 ;  /* 0x0000001fff507819 */ /* 0x000fe2000001144d */
[----:B0-----:R-:W-:Y:S01]  /*2280*/  IMAD.WIDE.U32 R10, R77, c[0x0][0x1a0], R8 ;  /* 0x000068004d0a7a25 */ /* 0x001fe200078e0008 */
[----:B------:R-:W-:Y:S01]  /*2290*/  MOV R51, 0xffffff00 ;  /* 0xffffff0000337802 */ /* 0x000fe20000000f00 */
[----:B------:R-:W-:-:S02]  /*22a0*/  HFMA2.MMA R72, -RZ, RZ, 0, 0 ;  /* 0x00000000ff487435 */ /* 0x000fc400000001ff */
[----:B------:R-:W-:Y:S02]  /*22b0*/  IMAD R12, R80, c[0x0][0x1a0], RZ ;  /* 0x00006800500c7a24 */ /* 0x000fe400078e02ff */
[----:B------:R-:W-:Y:S02]  /*22c0*/  IMAD R51, R26, R51, c[0x0][0x168] ;  /* 0x00005a001a337624 */ /* 0x000fe400078e0233 */
[----:B------:R-:W-:Y:S01]  /*22d0*/  IMAD R13, R77, c[0x0][0x1a4], R12 ;  /* 0x000069004d0d7a24 */ /* 0x000fe200078e020c */
[----:B------:R-:W-:Y:S01]  /*22e0*/  LEA R12, P2, R10, R43, 0x2 ;  /* 0x0000002b0a0c7211 */ /* 0x000fe200078410ff */
[----:B------:R-:W-:Y:S01]  /*22f0*/  IMAD.MOV.U32 R79, RZ, RZ, RZ ;  /* 0x000000ffff4f7224 */ /* 0x000fe200078e00ff */
[-C--:B------:R-:W-:Y:S02]  /*2300*/  ISETP.GE.AND P6, PT, R8, R51.reuse, PT ;  /* 0x000000330800720c */ /* 0x080fe40003fc6270 */
[----:B------:R-:W-:Y:S02]  /*2310*/  ISETP.GE.AND P1, PT, R37, R51, PT ;  /* 0x000000332500720c */ /* 0x000fe40003f26270 */
[----:B------:R-:W-:-:S02]  /*2320*/  IADD3 R11, R11, R13, RZ ;  /* 0x0000000d0b0b7210 */ /* 0x000fc40007ffe0ff */
[----:B------:R-:W-:Y:S02]  /*2330*/  ISETP.GE.AND P3, PT, R38, R51, PT ;  /* 0x000000332600720c */ /* 0x000fe40003f66270 */
[----:B------:R-:W-:Y:S02]  /*2340*/  LEA.HI.X R13, R10, R47, R11, 0x2, P2 ;  /* 0x0000002f0a0d7211 */ /* 0x000fe400010f140b */
[-C--:B------:R-:W-:Y:S02]  /*2350*/  ISETP.GE.AND P2, PT, R36, R51.reuse, PT ;  /* 0x000000332400720c */ /* 0x080fe40003f46270 */
[-C--:B------:R-:W-:Y:S01]  /*2360*/  ISETP.GE.AND P4, PT, R39, R51.reuse, PT ;  /* 0x000000332700720c */ /* 0x080fe20003f86270 */
[----:B------:R0:W2:Y:S01]  /*2370*/  @!P6 LDG.E R79, [R12.64] ;  /* 0x000000040c4fe981 */ /* 0x0000a2000c1e1900 */
[-C--:B------:R-:W-:Y:S01]  /*2380*/  ISETP.GE.AND P5, PT, R40, R51.reuse, PT ;  /* 0x000000332800720c */ /* 0x080fe20003fa6270 */
[----:B------:R-:W-:Y:S01]  /*2390*/  HFMA2.MMA R87, -RZ, RZ, 0, 0 ;  /* 0x00000000ff577435 */ /* 0x000fe200000001ff */
[-C--:B------:R-:W-:Y:S01]  /*23a0*/  ISETP.GE.AND P6, PT, R41, R51.reuse, PT ;  /* 0x000000332900720c */ /* 0x080fe20003fc6270 */
[----:B------:R0:W3:Y:S01]  /*23b0*/  @!P1 LDG.E R72, [R12.64+0x80] ;  /* 0x000080040c489981 */ /* 0x0000e2000c1e1900 */
[----:B------:R-:W-:Y:S01]  /*23c0*/  ISETP.GE.AND P1, PT, R42, R51, PT ;  /* 0x000000332a00720c */ /* 0x000fe20003f26270 */
[----:B------:R-:W-:Y:S01]  /*23d0*/  IMAD.MOV.U32 R81, RZ, RZ, RZ ;  /* 0x000000ffff517224 */ /* 0x000fe200078e00ff */
[----:B------:R-:W-:Y:S01]  /*23e0*/  MOV R83, RZ ;  /* 0x000000ff00537202 */ /* 0x000fe20000000f00 */
[----:B------:R-:W-:Y:S01]  /*23f0*/  HFMA2.MMA R89, -RZ, RZ, 0, 0 ;  /* 0x00000000ff597435 */ /* 0x000fe200000001ff */
[----:B------:R-:W-:Y:S01]  /*2400*/  MOV R85, RZ ;  /* 0x000000ff00557202 */ /* 0x000fe20000000f00 */
[----:B------:R-:W-:-:S02]  /*2410*/  IMAD.MOV.U32 R95, RZ, RZ, RZ ;  /* 0x000000ffff5f7224 */ /* 0x000fc400078e00ff */
        /* <DEDUP_REMOVED lines=18> */
[----:B------:R-:W-:-:S04]  /*2540*/  LEA R12, P1, R10, R45, 0x2 ;  /* 0x0000002d0a0c7211 */ /* 0x000fc800078210ff */
[----:B------:R-:W-:-:S04]  /*2550*/  IADD3 R11, R11, R13, RZ ;  /* 0x0000000d0b0b7210 */ /* 0x000fc80007ffe0ff */
[----:B------:R-:W-:Y:S02]  /*2560*/  LEA.HI.X R13, R10, R49, R11, 0x2, P1 ;  /* 0x000000310a0d7211 */ /* 0x000fe400008f140b */
[-C--:B------:R-:W-:Y:S01]  /*2570*/  ISETP.GE.AND P1, PT, R8, R51.reuse, PT ;  /* 0x000000330800720c */ /* 0x080fe20003f26270 */
[----:B------:R-:W-:Y:S01]  /*2580*/  IMAD.MOV.U32 R93, RZ, RZ, RZ ;  /* 0x000000ffff5d7224 */ /* 0x000fe200078e00ff */
[-C--:B------:R-:W-:Y:S02]  /*2590*/  ISETP.GE.AND P2, PT, R37, R51.reuse, PT ;  /* 0x000000332500720c */ /* 0x080fe40003f46270 */
[-C--:B------:R-:W-:Y:S01]  /*25a0*/  ISETP.GE.AND P3, PT, R36, R51.reuse, PT ;  /* 0x000000332400720c */ /* 0x080fe20003f66270 */
[----:B------:R-:W-:Y:S01]  /*25b0*/  HFMA2.MMA R91, -RZ, RZ, 0, 0 ;  /* 0x00000000ff5b7435 */ /* 0x000fe200000001ff */
[----:B-1----:R-:W-:Y:S01]  /*25c0*/  CS2R R14, SRZ ;  /* 0x00000000000e7805 */ /* 0x002fe2000001ff00 */
[-C--:B------:R-:W-:Y:S02]  /*25d0*/  ISETP.GE.AND P4, PT, R41, R51.reuse, PT ;  /* 0x000000332900720c */ /* 0x080fe40003f86270 */
[----:B------:R-:W-:Y:S01]  /*25e0*/  ISETP.GE.AND P5, PT, R42, R51, PT ;  /* 0x000000332a00720c */ /* 0x000fe20003fa6270 */
[----:B--2---:R-:W-:Y:S04]  /*25f0*/  STS [R18], R79 ;  /* 0x0000004f12007388 */ /* 0x004fe80000000800 */
[----:B---3--:R-:W-:Y:S04]  /*2600*/  STS [R17+0x80], R72 ;  /* 0x0000804811007388 */ /* 0x008fe80000000800 */
[----:B-----5:R-:W-:Y:S04]  /*2610*/  STS [R16+0x100], R83 ;  /* 0x0001005310007388 */ /* 0x020fe80000000800 */
[----:B----4-:R-:W-:Y:S04]  /*2620*/  STS [R48+0x180], R81 ;  /* 0x0001805130007388 */ /* 0x010fe80000000800 */
[----:B------:R-:W-:Y:S04]  /*2630*/  STS [R46+0x200], R87 ;  /* 0x000200572e007388 */ /* 0x000fe80000000800 */
[----:B------:R0:W-:Y:S04]  /*2640*/  STS [R44+0x280], R85 ;  /* 0x000280552c007388 */ /* 0x0001e80000000800 */
[----:B------:R-:W-:Y:S04]  /*2650*/  STS [R52+0x300], R95 ;  /* 0x0003005f34007388 */ /* 0x000fe80000000800 */
[----:B------:R1:W-:Y:S01]  /*2660*/  STS [R50+0x380], R89 ;  /* 0x0003805932007388 */ /* 0x0003e20000000800 */
[----:B------:R-:W-:-:S06]  /*2670*/  NOP ;  /* 0x0000000000007918 */ /* 0x000fcc0000000000 */
[----:B------:R2:W3:Y:S01]  /*2680*/  @!P1 LDG.E R93, [R12.64] ;  /* 0x000000040c5d9981 */ /* 0x0004e2000c1e1900 */
[----:B------:R-:W-:-:S03]  /*2690*/  ISETP.GE.AND P1, PT, R38, R51, PT ;  /* 0x000000332600720c */ /* 0x000fc60003f26270 */
[----:B------:R2:W4:Y:S01]  /*26a0*/  @!P2 LDG.E R14, [R12.64+0x80] ;  /* 0x000080040c0ea981 */ /* 0x000522000c1e1900 */
[----:B------:R-:W-:-:S03]  /*26b0*/  ISETP.GE.AND P2, PT, R39, R51, PT ;  /* 0x000000332700720c */ /* 0x000fc60003f46270 */
[----:B------:R2:W5:Y:S01]  /*26c0*/  @!P3 LDG.E R91, [R12.64+0x100] ;  /* 0x000100040c5bb981 */ /* 0x000562000c1e1900 */
[----:B------:R-:W-:Y:S01]  /*26d0*/  ISETP.GE.AND P3, PT, R40, R51, PT ;  /* 0x000000332800720c */ /* 0x000fe20003f66270 */
[----:B0-----:R-:W-:Y:S01]  /*26e0*/  IMAD.MOV.U32 R85, RZ, RZ, RZ ;  /* 0x000000ffff557224 */ /* 0x001fe200078e00ff */
[----:B------:R-:W-:Y:S01]  /*26f0*/  MOV R87, RZ ;  /* 0x000000ff00577202 */ /* 0x000fe20000000f00 */
[----:B------:R-:W-:Y:S01]  /*2700*/  HFMA2.MMA R81, -RZ, RZ, 0, 0 ;  /* 0x00000000ff517435 */ /* 0x000fe200000001ff */
[----:B------:R-:W-:Y:S01]  /*2710*/  MOV R83, RZ ;  /* 0x000000ff00537202 */ /* 0x000fe20000000f00 */
[----:B------:R-:W0:Y:S04]  /*2720*/  LDS R10, [R0] ;  /* 0x00000000000a7984 */ /* 0x000e280000000800 */
[----:B------:R2:W5:Y:S04]  /*2730*/  @!P1 LDG.E R87, [R12.64+0x180] ;  /* 0x000180040c579981 */ /* 0x000568000c1e1900 */
[----:B------:R2:W5:Y:S04]  /*2740*/  @!P2 LDG.E R85, [R12.64+0x200] ;  /* 0x000200040c55a981 */ /* 0x000568000c1e1900 */
[----:B------:R2:W5:Y:S04]  /*2750*/  @!P3 LDG.E R15, [R12.64+0x280] ;  /* 0x000280040c0fb981 */ /* 0x000568000c1e1900 */
[----:B------:R2:W5:Y:S04]  /*2760*/  @!P4 LDG.E R81, [R12.64+0x300] ;  /* 0x000300040c51c981 */ /* 0x000568000c1e1900 */
[----:B------:R2:W5:Y:S04]  /*2770*/  @!P5 LDG.E R83, [R12.64+0x380] ;  /* 0x000380040c53d981 */ /* 0x000568000c1e1900 */
[----:B------:R-:W0:Y:S01]  /*2780*/  LDS R11, [R0+0x4] ;  /* 0x00000400000b7984 */ /* 0x000e220000000800 */
[----:B-1----:R-:W-:-:S03]  /*2790*/  FMUL.FTZ R89, R82, 1.4426950216293334961 ;  /* 0x3fb8aa3b52597820 */ /* 0x002fc60000410000 */
[----:B------:R-:W1:Y:S01]  /*27a0*/  LDS R16, [R0+0x8] ;  /* 0x0000080000107984 */ /* 0x000e620000000800 */
[----:B------:R-:W-:-:S03]  /*27b0*/  FMUL.FTZ R17, R89, R68 ;  /* 0x0000004459117220 */ /* 0x000fc60000410000 */
[----:B--2---:R-:W2:Y:S01]  /*27c0*/  LDS R12, [R0+0xc] ;  /* 0x00000c00000c7984 */ /* 0x004ea20000000800 */
[----:B------:R-:W-:-:S03]  /*27d0*/  FMUL.FTZ R18, R89, R66 ;  /* 0x0000004259127220 */ /* 0x000fc60000410000 */
[----:B------:R-:W0:Y:S01]  /*27e0*/  S2R R72, SR_TID.X ;  /* 0x0000000000487919 */ /* 0x000e220000002100 */
[----:B------:R0:W-:Y:S03]  /*27f0*/  MUFU.EX2 R80, R17 ;  /* 0x0000001100507308 */ /* 0x0001e60000000800 */
[----:B------:R-:W2:Y:S04]  /*2800*/  LDS R13, [R0+0x10] ;  /* 0x00001000000d7984 */ /* 0x000ea80000000800 */
[----:B------:R-:W-:Y:S01]  /*2810*/  LDS R103, [R0+0x1c] ;  /* 0x00001c0000677984 */ /* 0x000fe20000000800 */
[----:B------:R0:W0:Y:S03]  /*2820*/  MUFU.EX2 R44, R18 ;  /* 0x00000012002c7308 */ /* 0x0000260000000800 */
[----:B0-----:R-:W0:Y:S04]  /*2830*/  LDS R17, [R0+0x14] ;  /* 0x0000140000117984 */ /* 0x001e280000000800 */
[----:B------:R1:W0:Y:S01]  /*2840*/  LDS R18, [R0+0x18] ;  /* 0x0000180000127984 */ /* 0x0002220000000800 */
[----:B------:R-:W-:-:S02]  /*2850*/  FMUL.FTZ R46, R89, R64 ;  /* 0x00000040592e7220 */ /* 0x000fc40000410000 */
[C---:B------:R-:W-:Y:S02]  /*2860*/  FMUL.FTZ R48, R89.reuse, R62 ;  /* 0x0000003e59307220 */ /* 0x040fe40000410000 */
[C---:B------:R-:W-:Y:S02]  /*2870*/  FMUL.FTZ R50, R89.reuse, R60 ;  /* 0x0000003c59327220 */ /* 0x040fe40000410000 */
[----:B------:R-:W2:Y:S01]  /*2880*/  MUFU.EX2 R46, R46 ;  /* 0x0000002e002e7308 */ /* 0x000ea20000000800 */
[----:B------:R-:W-:Y:S02]  /*2890*/  IMAD.SHL.U32 R82, R72, 0x8, RZ ;  /* 0x0000000848527824 */ /* 0x000fe400078e00ff */
[----:B------:R-:W-:Y:S01]  /*28a0*/  FMUL.FTZ R52, R89, R58 ;  /* 0x0000003a59347220 */ /* 0x000fe20000410000 */
[----:B------:R-:W-:Y:S01]  /*28b0*/  ISETP.GE.U32.AND P1, PT, R28, R51, PT ;  /* 0x000000331c00720c */ /* 0x000fe20003f26070 */
[----:B------:R-:W-:-:S03]  /*28c0*/  FMUL.FTZ R10, R73, R10 ;  /* 0x0000000a490a7220 */ /* 0x000fc60000410000 */
[----:B------:R-:W0:Y:S01]  /*28d0*/  MUFU.EX2 R48, R48 ;  /* 0x0000003000307308 */ /* 0x000e220000000800 */
[----:B------:R-:W-:Y:S01]  /*28e0*/  FMUL.FTZ R11, R74, R11 ;  /* 0x0000000b4a0b7220 */ /* 0x000fe20000410000 */
[-C--:B------:R-:W-:Y:S01]  /*28f0*/  ISETP.GE.U32.AND P6, PT, R82, R51.reuse, PT ;  /* 0x000000335200720c */ /* 0x080fe20003fc6070 */
[----:B------:R-:W-:Y:S01]  /*2900*/  FMUL.FTZ R84, R89, R56 ;  /* 0x0000003859547220 */ /* 0x000fe20000410000 */
[----:B------:R-:W-:Y:S01]  /*2910*/  ISETP.GE.U32.AND P2, PT, R29, R51, PT ;  /* 0x000000331d00720c */ /* 0x000fe20003f46070 */
[----:B-1----:R-:W-:-:S03]  /*2920*/  FMUL.FTZ R0, R89, R54 ;  /* 0x0000003659007220 */ /* 0x002fc60000410000 */
[----:B------:R-:W1:Y:S01]  /*2930*/  MUFU.EX2 R50, R50 ;  /* 0x0000003200327308 */ /* 0x000e620000000800 */
[----:B------:R-:W-:Y:S01]  /*2940*/  FMUL.FTZ R16, R71, R16 ;  /* 0x0000001047107220 */ /* 0x000fe20000410000 */
[----:B------:R-:W-:Y:S02]  /*2950*/  FSEL R79, R10, RZ, !P6 ;  /* 0x000000ff0a4f7208 */ /* 0x000fe40007000000 */
[----:B------:R-:W-:Y:S02]  /*2960*/  FSEL R82, R11, RZ, !P1 ;  /* 0x000000ff0b527208 */ /* 0x000fe40004800000 */
[----:B------:R-:W-:Y:S02]  /*2970*/  FSEL R89, R44, 1, !P1 ;  /* 0x3f8000002c597808 */ /* 0x000fe40004800000 */
[----:B------:R-:W1:Y:S01]  /*2980*/  MUFU.EX2 R52, R52 ;  /* 0x0000003400347308 */ /* 0x000e620000000800 */
[----:B------:R-:W-:Y:S01]  /*2990*/  FSEL R80, R80, 1, !P6 ;  /* 0x3f80000050507808 */ /* 0x000fe20007000000 */
[----:B--2---:R-:W-:Y:S01]  /*29a0*/  FMUL.FTZ R12, R75, R12 ;  /* 0x0000000c4b0c7220 */ /* 0x004fe20000410000 */
[----:B------:R-:W-:Y:S01]  /*29b0*/  ISETP.GE.U32.AND P3, PT, R30, R51, PT ;  /* 0x000000331e00720c */ /* 0x000fe20003f66070 */
[----:B------:R-:W-:Y:S01]  /*29c0*/  FFMA.FTZ R10, R79, R89, R82 ;  /* 0x000000594f0a7223 */ /* 0x000fe20000010052 */
[----:B------:R-:W-:-:S02]  /*29d0*/  FSEL R86, R16, RZ, !P2 ;  /* 0x000000ff10567208 */ /* 0x000fc40005000000 */
[----:B------:R-:W-:Y:S01]  /*29e0*/  FSEL R95, R46, 1, !P2 ;  /* 0x3f8000002e5f7808 */ /* 0x000fe20005000000 */
[----:B------:R2:W2:Y:S01]  /*29f0*/  MUFU.EX2 R90, R84 ;  /* 0x00000054005a7308 */ /* 0x0004a20000000800 */
[----:B------:R-:W-:Y:S01]  /*2a00*/  FMUL.FTZ R13, R70, R13 ;  /* 0x0000000d460d7220 */ /* 0x000fe20000410000 */
[----:B------:R-:W-:Y:S01]  /*2a10*/  ISETP.GE.U32.AND P4, PT, R31, R51, PT ;  /* 0x000000331f00720c */ /* 0x000fe20003f86070 */
[----:B------:R-:W-:Y:S01]  /*2a20*/  FMUL.FTZ R16, R80, R89 ;  /* 0x0000005950107220 */ /* 0x000fe20000410000 */
[----:B0-----:R-:W-:Y:S01]  /*2a30*/  FSEL R94, R48, 1, !P3 ;  /* 0x3f800000305e7808 */ /* 0x001fe20005800000 */
[C---:B------:R-:W-:Y:S01]  /*2a40*/  FFMA.FTZ R10, R95.reuse, R10, R86 ;  /* 0x0000000a5f0a7223 */ /* 0x040fe20000010056 */
[----:B------:R-:W-:Y:S02]  /*2a50*/  FSEL R97, R12, RZ, !P3 ;  /* 0x000000ff0c617208 */ /* 0x000fe40005800000 */
[----:B------:R-:W0:Y:S01]  /*2a60*/  MUFU.EX2 R0, R0 ;  /* 0x0000000000007308 */ /* 0x000e220000000800 */
[----:B------:R-:W-:Y:S01]  /*2a70*/  FMUL.FTZ R17, R76, R17 ;  /* 0x000000114c117220 */ /* 0x000fe20000410000 */
[-C--:B------:R-:W-:Y:S01]  /*2a80*/  ISETP.GE.U32.AND P5, PT, R32, R51.reuse, PT ;  /* 0x000000332000720c */ /* 0x080fe20003fa6070 */
[----:B------:R-:W-:Y:S01]  /*2a90*/  FMUL.FTZ R11, R95, R16 ;  /* 0x000000105f0b7220 */ /* 0x000fe20000410000 */
[----:B-1----:R-:W-:Y:S01]  /*2aa0*/  FSEL R92, R50, 1, !P4 ;  /* 0x3f800000325c7808 */ /* 0x002fe20006000000 */
[C---:B------:R-:W-:Y:S01]  /*2ab0*/  FFMA.FTZ R10, R94.reuse, R10, R97 ;  /* 0x0000000a5e0a7223 */ /* 0x040fe20000010061 */
[----:B------:R-:W-:Y:S01]  /*2ac0*/  FSEL R99, R13, RZ, !P4 ;  /* 0x000000ff0d637208 */ /* 0x000fe20006000000 */
[----:B------:R-:W-:Y:S01]  /*2ad0*/  FMUL.FTZ R18, R69, R18 ;  /* 0x0000001245127220 */ /* 0x000fe20000410000 */
[----:B------:R-:W-:Y:S01]  /*2ae0*/  ISETP.GE.U32.AND P6, PT, R33, R51, PT ;  /* 0x000000332100720c */ /* 0x000fe20003fc6070 */
[----:B------:R-:W-:Y:S01]  /*2af0*/  FMUL.FTZ R11, R94, R11 ;  /* 0x0000000b5e0b7220 */ /* 0x000fe20000410000 */
[----:B--2---:R-:W-:Y:S01]  /*2b00*/  FSEL R84, R52, 1, !P5 ;  /* 0x3f80000034547808 */ /* 0x004fe20006800000 */
[----:B------:R-:W-:Y:S01]  /*2b10*/  FFMA.FTZ R10, R92, R10, R99 ;  /* 0x0000000a5c0a7223 */ /* 0x000fe20000010063 */
        /* <DEDUP_REMOVED lines=8> */
[----:B0-----:R-:W-:-:S02]  /*2ba0*/  FSEL R96, R0, 1, !P1 ;  /* 0x3f80000000607808 */ /* 0x001fc40004800000 */
        /* <DEDUP_REMOVED lines=18> */
[----:B------:R-:W-:-:S04]  /*2cd0*/  LEA.HI.SX32 R18, R25, R25, 0x1b ;  /* 0x0000001919127211 */ /* 0x000fc800078fdaff */
[----:B------:R-:W-:Y:S02]  /*2ce0*/  SHF.L.U32 R18, R18, 0x2, RZ ;  /* 0x0000000212127819 */ /* 0x000fe400000006ff */
[----:B------:R-:W-:-:S05]  /*2cf0*/  IADD3 R16, R25, 0x20, RZ ;  /* 0x0000002019107810 */ /* 0x000fca0007ffe0ff */
[C---:B0-----:R-:W-:Y:S01]  /*2d00*/  @P1 FFMA.FTZ R11, R10.reuse, R0, R11 ;  /* 0x000000000a0b1223 */ /* 0x041fe2000001000b */
[----:B------:R-:W-:Y:S01]  /*2d10*/  IADD3 R0, R25, 0xa0, RZ ;  /* 0x000000a019007810 */ /* 0x000fe20007ffe0ff */
[----:B-1----:R-:W-:-:S03]  /*2d20*/  @P1 FMUL.FTZ R10, R10, R13 ;  /* 0x0000000d0a0a1220 */ /* 0x002fc60000410000 */
[-C--:B------:R-:W-:Y:S02]  /*2d30*/  LEA.HI.SX32 R13, R0, R25.reuse, 0x1b ;  /* 0x00000019000d7211 */ /* 0x080fe400078fdaff */
[----:B------:R-:W0:Y:S01]  /*2d40*/  SHFL.UP PT, R0, R11, 0x8, RZ ;  /* 0x050000000b007989 */ /* 0x000e2200000e00ff */
[C---:B------:R-:W-:Y:S02]  /*2d50*/  IADD3 R12, R25.reuse, 0x40, RZ ;  /* 0x00000040190c7810 */ /* 0x040fe40007ffe0ff */
[-C--:B------:R-:W-:Y:S02]  /*2d60*/  LEA.HI.SX32 R16, R16, R25.reuse, 0x1b ;  /* 0x0000001910107211 */ /* 0x080fe400078fdaff */
[----:B------:R-:W-:Y:S02]  /*2d70*/  LEA.HI.SX32 R12, R12, R25, 0x1b ;  /* 0x000000190c0c7211 */ /* 0x000fe400078fdaff */
[C---:B------:R-:W-:Y:S02]  /*2d80*/  ISETP.GE.AND P1, PT, R25.reuse, 0x8, PT ;  /* 0x000000081900780c */ /* 0x040fe40003f26270 */
[----:B------:R-:W-:Y:S01]  /*2d90*/  SHF.L.U32 R17, R16, 0x2, RZ ;  /* 0x0000000210117819 */ /* 0x000fe200000006ff */
[----:B------:R-:W-:Y:S01]  /*2da0*/  IMAD.SHL.U32 R16, R12, 0x4, RZ ;  /* 0x000000040c107824 */ /* 0x000fe200078e00ff */
[----:B------:R-:W-:-:S02]  /*2db0*/  IADD3 R12, R25, 0x60, RZ ;  /* 0x00000060190c7810 */ /* 0x000fc40007ffe0ff */
[C---:B------:R-:W-:Y:S02]  /*2dc0*/  IADD3 R46, R25.reuse, 0x80, RZ ;  /* 0x00000080192e7810 */ /* 0x040fe40007ffe0ff */
[-C--:B------:R-:W-:Y:S02]  /*2dd0*/  LEA.HI.SX32 R48, R12, R25.reuse, 0x1b ;  /* 0x000000190c307211 */ /* 0x080fe400078fdaff */
[----:B------:R-:W-:Y:S02]  /*2de0*/  IADD3 R44, R25, 0xc0, RZ ;  /* 0x000000c0192c7810 */ /* 0x000fe40007ffe0ff */
[-C--:B------:R-:W-:Y:S02]  /*2df0*/  LEA.HI.SX32 R46, R46, R25.reuse, 0x1b ;  /* 0x000000192e2e7211 */ /* 0x080fe400078fdaff */
[----:B------:R-:W-:Y:S02]  /*2e00*/  SHF.L.U32 R48, R48, 0x2, RZ ;  /* 0x0000000230307819 */ /* 0x000fe400000006ff */
[----:B------:R-:W-:Y:S01]  /*2e10*/  LEA.HI.SX32 R52, R44, R25, 0x1b ;  /* 0x000000192c347211 */ /* 0x000fe200078fdaff */
[----:B------:R-:W-:Y:S01]  /*2e20*/  IMAD.SHL.U32 R44, R13, 0x4, RZ ;  /* 0x000000040d2c7824 */ /* 0x000fe200078e00ff */
[----:B------:R-:W-:Y:S01]  /*2e30*/  SHF.L.U32 R46, R46, 0x2, RZ ;  /* 0x000000022e2e7819 */ /* 0x000fe200000006ff */
[----:B0-----:R-:W-:Y:S01]  /*2e40*/  @P1 FFMA.FTZ R11, R10, R0, R11 ;  /* 0x000000000a0b1223 */ /* 0x001fe2000001000b */
[----:B------:R-:W-:Y:S01]  /*2e50*/  IADD3 R12, R25, 0xe0, RZ ;  /* 0x000000e0190c7810 */ /* 0x000fe20007ffe0ff */
[----:B------:R-:W-:-:S03]  /*2e60*/  HFMA2.MMA R13, -RZ, RZ, 0, 0 ;  /* 0x00000000ff0d7435 */ /* 0x000fc600000001ff */
[----:B------:R-:W-:Y:S01]  /*2e70*/  LEA.HI.SX32 R12, R12, R25, 0x1b ;  /* 0x000000190c0c7211 */ /* 0x000fe200078fdaff */
[----:B---3--:R-:W-:Y:S04]  /*2e80*/  STS [R18+0x420], R93 ;  /* 0x0004205d12007388 */ /* 0x008fe80000000800 */
[----:B------:R-:W0:Y:S04]  /*2e90*/  SHFL.UP PT, R93, R10, 0x8, RZ ;  /* 0x050000000a5d7989 */ /* 0x000e2800000e00ff */
[----:B----4-:R-:W-:Y:S04]  /*2ea0*/  STS [R17+0x4a0], R14 ;  /* 0x0004a00e11007388 */ /* 0x010fe80000000800 */
[----:B-----5:R1:W-:Y:S04]  /*2eb0*/  STS [R16+0x520], R91 ;  /* 0x0005205b10007388 */ /* 0x0203e80000000800 */
[----:B------:R-:W2:Y:S04]  /*2ec0*/  SHFL.UP PT, R14, R11, 0x10, RZ ;  /* 0x060000000b0e7989 */ /* 0x000ea800000e00ff */
[----:B------:R-:W-:Y:S04]  /*2ed0*/  STS [R48+0x5a0], R87 ;  /* 0x0005a05730007388 */ /* 0x000fe80000000800 */
[----:B------:R-:W-:Y:S01]  /*2ee0*/  STS [R46+0x620], R85 ;  /* 0x000620552e007388 */ /* 0x000fe20000000800 */
[----:B0-----:R-:W-:-:S03]  /*2ef0*/  @P1 FMUL.FTZ R10, R10, R93 ;  /* 0x0000005d0a0a1220 */ /* 0x001fc60000410000 */
[----:B------:R-:W-:Y:S04]  /*2f00*/  STS [R44+0x6a0], R15 ;  /* 0x0006a00f2c007388 */ /* 0x000fe80000000800 */
[----:B------:R-:W0:Y:S01]  /*2f10*/  SHFL.UP PT, R15, R10, 0x10, RZ ;  /* 0x060000000a0f7989 */ /* 0x000e2200000e00ff */
[----:B------:R-:W-:Y:S02]  /*2f20*/  SHF.L.U32 R52, R52, 0x2, RZ ;  /* 0x0000000234347819 */ /* 0x000fe400000006ff */
[----:B------:R-:W-:Y:S01]  /*2f30*/  SHF.L.U32 R50, R12, 0x2, RZ ;  /* 0x000000020c327819 */ /* 0x000fe200000006ff */
[----:B-1----:R-:W-:Y:S01]  /*2f40*/  IMAD.SHL.U32 R91, R77, 0x8, RZ ;  /* 0x000000084d5b7824 */ /* 0x002fe200078e00ff */
[----:B------:R-:W-:Y:S01]  /*2f50*/  MOV R12, 0x3f800000 ;  /* 0x3f800000000c7802 */ /* 0x000fe20000000f00 */
[----:B------:R-:W-:Y:S01]  /*2f60*/  STS [R52+0x720], R81 ;  /* 0x0007205134007388 */ /* 0x000fe20000000800 */
[C---:B------:R-:W-:Y:S01]  /*2f70*/  ISETP.GE.AND P1, PT, R25.reuse, 0x10, PT ;  /* 0x000000101900780c */ /* 0x040fe20003f26270 */
[----:B------:R-:W-:-:S02]  /*2f80*/  IMAD.SHL.U32 R0, R25, 0x8, RZ ;  /* 0x0000000819007824 */ /* 0x000fc400078e00ff */
[----:B------:R-:W-:Y:S01]  /*2f90*/  STS [R50+0x7a0], R83 ;  /* 0x0007a05332007388 */ /* 0x000fe20000000800 */
[----:B------:R-:W-:-:S06]  /*2fa0*/  NOP ;  /* 0x0000000000007918 */ /* 0x000fcc0000000000 */
[----:B------:R-:W1:Y:S01]  /*2fb0*/  @!P0 LDS.64 R12, [R91+0x860] ;  /* 0x000860005b0c8984 */ /* 0x000e620000000a00 */
[----:B------:R-:W-:Y:S02]  /*2fc0*/  ISETP.NE.AND P2, PT, R25, 0x1f, PT ;  /* 0x0000001f1900780c */ /* 0x000fe40003f45270 */
[----:B------:R-:W-:Y:S01]  /*2fd0*/  LEA.HI.SX32 R0, R0, R0, 0x1b ;  /* 0x0000000000007211 */ /* 0x000fe200078fdaff */
[----:B--2---:R-:W-:-:S03]  /*2fe0*/  @P1 FFMA.FTZ R11, R10, R14, R11 ;  /* 0x0000000e0a0b1223 */ /* 0x004fc6000001000b */
[----:B------:R-:W-:Y:S01]  /*2ff0*/  SHF.L.U32 R0, R0, 0x2, RZ ;  /* 0x0000000200007819 */ /* 0x000fe200000006ff */
[----:B0-----:R-:W-:-:S04]  /*3000*/  @P1 FMUL.FTZ R10, R10, R15 ;  /* 0x0000000f0a0a1220 */ /* 0x001fc80000410000 */
        /* <DEDUP_REMOVED lines=11> */
[----:B-1----:R-:W-:Y:S04]  /*30c0*/  @!P3 STS.64 [0x850], R12 ;  /* 0x0008500cff00b388 */ /* 0x002fe80000000a00 */
        /* <DEDUP_REMOVED lines=27> */
.L_x_4875:
[----:B------:R-:W-:Y:S05]  /*3280*/  BSYNC B0 ;  /* 0x0000000000007941 */ /* 0x000fea0003800000 */
.L_x_4874:
        /* <DEDUP_REMOVED lines=15> */
.L_x_4873:
[----:B------:R-:W-:Y:S01]  /*3380*/  BAR.SYNC.DEFER_BLOCKING 0x0 ;  /* 0x0000000000007b1d */ /* 0x000fe20000010000 */
[----:B------:R-:W-:Y:S01]  /*3390*/  ISETP.NE.AND P0, PT, R72, RZ, PT ;  /* 0x000000ff4800720c */ /* 0x000fe20003f05270 */
[----:B0-----:R-:W-:Y:S01]  /*33a0*/  IMAD R11, R88, c[0x0][0x200], RZ ;  /* 0x00008000580b7a24 */ /* 0x001fe200078e02ff */
[----:B------:R-:W-:Y:S01]  /*33b0*/  ISETP.GE.AND P2, PT, R8, R51, PT ;  /* 0x000000330800720c */ /* 0x000fe20003f46270 */
[----:B------:R-:W-:Y:S01]  /*33c0*/  IMAD.WIDE.U32 R12, R24, c[0x0][0x200], RZ ;  /* 0x00008000180c7a25 */ /* 0x000fe200078e00ff */
[----:B------:R-:W-:Y:S01]  /*33d0*/  SHF.L.U32 R10, R26, 0x8, RZ ;  /* 0x000000081a0a7819 */ /* 0x000fe200000006ff */
[----:B------:R-:W-:Y:S02]  /*33e0*/  BSSY B0, `(.L_x_4877) ;  /* 0x000003d000007945 */ /* 0x000fe40003800000 */
[----:B------:R-:W-:Y:S01]  /*33f0*/  IMAD R93, R24, c[0x0][0x204], R11 ;  /* 0x00008100185d7a24 */ /* 0x000fe200078e020b */
[----:B------:R-:W-:Y:S01]  /*3400*/  SHF.R.S32.HI R11, RZ, 0x1f, R10 ;  /* 0x0000001fff0b7819 */ /* 0x000fe2000001140a */
[----:B------:R-:W-:-:S02]  /*3410*/  IMAD R15, R88, c[0x0][0x1f0], RZ ;  /* 0x00007c00580f7a24 */ /* 0x000fc400078e02ff */
[----:B------:R-:W-:Y:S01]  /*3420*/  IMAD R14, R20, c[0x0][0x208], RZ ;  /* 0x00008200140e7a24 */ /* 0x000fe200078e02ff */
[----:B------:R-:W-:Y:S01]  /*3430*/  IADD3 R13, R13, R93, RZ ;  /* 0x0000005d0d0d7210 */ /* 0x000fe20007ffe0ff */
[----:B------:R-:W-:Y:S02]  /*3440*/  IMAD.MOV.U32 R71, RZ, RZ, 0x4 ;  /* 0x00000004ff477424 */ /* 0x000fe400078e00ff */
[----:B------:R-:W-:Y:S02]  /*3450*/  IMAD R95, R24, c[0x0][0x1f4], R15 ;  /* 0x00007d00185f7a24 */ /* 0x000fe400078e020f */
[----:B------:R-:W-:-:S04]  /*3460*/  IMAD.WIDE.U32 R12, R19, c[0x0][0x208], R12 ;  /* 0x00008200130c7a25 */ /* 0x000fc800078e000c */
[----:B------:R-:W-:Y:S01]  /*3470*/  @!P2 IMAD.WIDE.U32 R68, R24, c[0x0][0x1f0], R10 ;  /* 0x00007c001844aa25 */ /* 0x000fe200078e000a */
[----:B------:R-:W-:Y:S03]  /*3480*/  STS [R0], R53 ;  /* 0x0000003500007388 */ /* 0x000fe60000000800 */
[----:B------:R-:W-:Y:S01]  /*3490*/  IMAD R75, R19, c[0x0][0x20c], R14 ;  /* 0x00008300134b7a24 */ /* 0x000fe200078e020e */
[----:B------:R-:W-:Y:S01]  /*34a0*/  @!P2 IADD3 R69, R95, R69, RZ ;  /* 0x000000455f45a210 */ /* 0x000fe20007ffe0ff */
[----:B------:R-:W-:Y:S01]  /*34b0*/  STS [R0+0x4], R55 ;  /* 0x0000043700007388 */ /* 0x000fe20000000800 */
[----:B------:R-:W-:Y:S01]  /*34c0*/  IMAD.WIDE R14, R8, R71, c[0x0][0x258] ;  /* 0x00009600080e7625 */ /* 0x000fe200078e0247 */
[----:B------:R-:W-:Y:S02]  /*34d0*/  IADD3 R71, P1, R10, R12, RZ ;  /* 0x0000000c0a477210 */ /* 0x000fe40007f3e0ff */
[----:B------:R-:W-:Y:S01]  /*34e0*/  STS [R0+0x8], R57 ;  /* 0x0000083900007388 */ /* 0x000fe20000000800 */
[----:B------:R-:W-:Y:S01]  /*34f0*/  IMAD R54, R20, c[0x0][0x1f8], RZ ;  /* 0x00007e0014367a24 */ /* 0x000fe200078e02ff */
[----:B------:R-:W-:Y:S01]  /*3500*/  IADD3.X R13, R11, R75, R13, P1, !PT ;  /* 0x0000004b0b0d7210 */ /* 0x000fe20000ffe40d */
[----:B------:R-:W-:Y:S01]  /*3510*/  @!P2 IMAD.WIDE.U32 R74, R19, c[0x0][0x1f8], R68 ;  /* 0x00007e00134aaa25 */ /* 0x000fe200078e0044 */
[----:B------:R-:W-:Y:S01]  /*3520*/  STS [R0+0xc], R59 ;  /* 0x00000c3b00007388 */ /* 0x000fe20000000800 */
[----:B------:R-:W-:-:S02]  /*3530*/  LEA R12, P1, R71, R14, 0x2 ;  /* 0x0000000e470c7211 */ /* 0x000fc400078210ff */
[----:B------:R-:W-:Y:S01]  /*3540*/  IMAD R97, R19, c[0x0][0x1fc], R54 ;  /* 0x00007f0013617a24 */ /* 0x000fe200078e0236 */
[----:B------:R-:W-:Y:S01]  /*3550*/  STS [R0+0x10], R61 ;  /* 0x0000103d00007388 */ /* 0x000fe20000000800 */
[----:B------:R-:W-:Y:S01]  /*3560*/  LEA.HI.X R13, R71, R15, R13, 0x2, P1 ;  /* 0x0000000f470d7211 */ /* 0x000fe200008f140d */
[----:B------:R-:W-:Y:S01]  /*3570*/  IMAD.WIDE.U32 R70, R24, c[0x0][0x1f0], RZ ;  /* 0x00007c0018467a25 */ /* 0x000fe200078e00ff */
[----:B------:R-:W-:Y:S01]  /*3580*/  IADD3 R14, P1, R8, R10, RZ ;  /* 0x0000000a080e7210 */ /* 0x000fe20007f3e0ff */
[----:B------:R-:W-:Y:S02]  /*3590*/  STS [R0+0x14], R63 ;  /* 0x0000143f00007388 */ /* 0x000fe40000000800 */
[----:B------:R-:W-:Y:S01]  /*35a0*/  IMAD.IADD R69, R71, 0x1, R95 ;  /* 0x0000000147457824 */ /* 0x000fe200078e025f */
[----:B------:R-:W-:Y:S01]  /*35b0*/  IADD3.X R15, R9, R11, RZ, P1, !PT ;  /* 0x0000000b090f7210 */ /* 0x000fe20000ffe4ff */
[----:B------:R-:W-:Y:S01]  /*35c0*/  STS [R0+0x18], R65 ;  /* 0x0000184100007388 */ /* 0x000fe20000000800 */
[----:B------:R-:W-:-:S03]  /*35d0*/  MOV R68, R70 ;  /* 0x0000004600447202 */ /* 0x000fc60000000f00 */
        /* <DEDUP_REMOVED lines=29> */
.L_x_4878:
[----:B------:R-:W-:Y:S05]  /*37b0*/  BSYNC B0 ;  /* 0x0000000000007941 */ /* 0x000fea0003800000 */
.L_x_4877:
[----:B------:R-:W-:Y:S01]  /*37c0*/  @!P2 LEA R70, P6, R37, c[0x0][0x268], 0x2 ;  /* 0x00009a002546aa11 */ /* 0x000fe200078c10ff */
[----:B------:R-:W-:Y:S01]  /*37d0*/  @!P3 STG.E [R12.64+0x80], R79 ;  /* 0x0000804f0c00b986 */ /* 0x000fe2000c101904 */
[-C--:B------:R-:W-:Y:S01]  /*37e0*/  ISETP.GE.AND P3, PT, R39, R91.reuse, PT ;  /* 0x0000005b2700720c */ /* 0x080fe20003f66270 */
[----:B------:R-:W-:Y:S01]  /*37f0*/  IMAD.WIDE.U32 R68, R19, c[0x0][0x1f8], R68 ;  /* 0x00007e0013447a25 */ /* 0x000fe200078e0044 */
[----:B------:R-:W-:Y:S01]  /*3800*/  @!P2 LEA.HI.X R71, R37, c[0x0][0x26c], R54, 0x2, P6 ;  /* 0x00009b002547aa11 */ /* 0x000fe200030f1436 */
[----:B------:R-:W-:Y:S01]  /*3810*/  @!P4 STG.E [R12.64+0x100], R81 ;  /* 0x000100510c00c986 */ /* 0x000fe2000c101904 */
[-C--:B------:R-:W-:Y:S01]  /*3820*/  ISETP.GE.AND P4, PT, R40, R91.reuse, PT ;  /* 0x0000005b2800720c */ /* 0x080fe20003f86270 */
[----:B0-----:R-:W-:Y:S01]  /*3830*/  HFMA2.MMA R75, -RZ, RZ, 0, 0 ;  /* 0x00000000ff4b7435 */ /* 0x001fe200000001ff */
[-C--:B------:R-:W-:Y:S01]  /*3840*/  ISETP.GE.AND P5, PT, R41, R91.reuse, PT ;  /* 0x0000005b2900720c */ /* 0x080fe20003fa6270 */
[----:B------:R-:W-:Y:S01]  /*3850*/  @!P1 STG.E [R12.64+0x180], R83 ;  /* 0x000180530c009986 */ /* 0x000fe2000c101904 */
[----:B------:R-:W-:-:S02]  /*3860*/  ISETP.GE.AND P6, PT, R42, R91, PT ;  /* 0x0000005b2a00720c */ /* 0x000fc40003fc6270 */
[----:B------:R-:W-:Y:S02]  /*3870*/  LOP3.LUT R37, R8, 0x20, RZ, 0xfc, !PT ;  /* 0x0000002008257812 */ /* 0x000fe400078efcff */
[----:B------:R-:W-:Y:S01]  /*3880*/  IADD3 R77, P1, R10, R68, RZ ;  /* 0x000000440a4d7210 */ /* 0x000fe20007f3e0ff */
        /* <DEDUP_REMOVED lines=9> */
[----:B------:R0:W-:Y:S01]  /*3920*/  @!P6 STG.E [R12.64+0x380], R73 ;  /* 0x000380490c00e986 */ /* 0x0001e2000c101904 */
[-C--:B------:R-:W-:Y:S02]  /*3930*/  ISETP.GE.AND P1, PT, R37, R51.reuse, PT ;  /* 0x000000332500720c */ /* 0x080fe40003f26270 */
[----:B------:R-:W-:Y:S01]  /*3940*/  LEA.HI.X R69, R77, R58, R69, 0x2, P3 ;  /* 0x0000003a4d457211 */ /* 0x000fe200018f1445 */
[----:B------:R-:W-:Y:S01]  /*3950*/  BAR.SYNC.DEFER_BLOCKING 0x0 ;  /* 0x0000000000007b1d */ /* 0x000fe20000010000 */
[----:B------:R-:W-:Y:S01]  /*3960*/  IMAD.MOV.U32 R58, RZ, RZ, RZ ;  /* 0x000000ffff3a7224 */ /* 0x000fe200078e00ff */
[-C--:B------:R-:W-:Y:S02]  /*3970*/  ISETP.GE.AND P6, PT, R36, R51.reuse, PT ;  /* 0x000000332400720c */ /* 0x080fe40003fc6270 */
[-C--:B------:R-:W-:Y:S02]  /*3980*/  ISETP.GE.AND P5, PT, R38, R51.reuse, PT ;  /* 0x000000332600720c */ /* 0x080fe40003fa6270 */
[----:B------:R-:W-:-:S02]  /*3990*/  ISETP.GE.AND P4, PT, R39, R51, PT ;  /* 0x000000332700720c */ /* 0x000fc40003f86270 */
[-C--:B------:R-:W-:Y:S01]  /*39a0*/  ISETP.GE.AND P3, PT, R40, R51.reuse, PT ;  /* 0x000000332800720c */ /* 0x080fe20003f66270 */
[----:B0-----:R-:W-:Y:S01]  /*39b0*/  HFMA2.MMA R13, -RZ, RZ, 0, 0 ;  /* 0x00000000ff0d7435 */ /* 0x001fe200000001ff */
[----:B------:R-:W-:Y:S01]  /*39c0*/  MOV R73, RZ ;  /* 0x000000ff00497202 */ /* 0x000fe20000000f00 */
[----:B------:R-:W-:Y:S01]  /*39d0*/  HFMA2.MMA R81, -RZ, RZ, 0, 0 ;  /* 0x00000000ff517435 */ /* 0x000fe200000001ff */
[----:B------:R-:W-:Y:S02]  /*39e0*/  IMAD.MOV.U32 R77, RZ, RZ, RZ ;  /* 0x000000ffff4d7224 */ /* 0x000fe400078e00ff */
[----:B------:R-:W-:Y:S01]  /*39f0*/  IMAD.MOV.U32 R79, RZ, RZ, RZ ;  /* 0x000000ffff4f7224 */ /* 0x000fe200078e00ff */
[----:B------:R0:W2:Y:S01]  /*3a00*/  @!P2 LDG.E R75, [R70.64] ;  /* 0x00000004464ba981 */ /* 0x0000a2000c1e1900 */
[----:B------:R-:W-:-:S03]  /*3a10*/  ISETP.GE.AND P2, PT, R41, R51, PT ;  /* 0x000000332900720c */ /* 0x000fc60003f46270 */
[----:B------:R-:W3:Y:S01]  /*3a20*/  @!P1 LDG.E R58, [R68.64] ;  /* 0x00000004443a9981 */ /* 0x000ee2000c1e1900 */
[----:B------:R-:W-:-:S03]  /*3a30*/  ISETP.GE.AND P1, PT, R42, R51, PT ;  /* 0x000000332a00720c */ /* 0x000fc60003f26270 */
[----:B------:R-:W4:Y:S01]  /*3a40*/  @!P6 LDG.E R73, [R68.64+0x80] ;  /* 0x000080044449e981 */ /* 0x000f22000c1e1900 */
[----:B0-----:R-:W-:-:S03]  /*3a50*/  MOV R71, RZ ;  /* 0x000000ff00477202 */ /* 0x001fc60000000f00 */
        /* <DEDUP_REMOVED lines=22> */
[----:B------:R-:W5:Y:S01]  /*3bc0*/  LDS R73, [R0+0x14] ;  /* 0x0000140000497984 */ /* 0x000f620000000800 */
[----:B0-----:R-:W-:-:S02]  /*3bd0*/  FMUL.FTZ R13, R12, -1.4426950216293334961 ;  /* 0xbfb8aa3b0c0d7820 */ /* 0x001fc40000410000 */
[----:B-1----:R-:W-:-:S04]  /*3be0*/  FMUL.FTZ R70, R69, -1.4426950216293334961 ;  /* 0xbfb8aa3b45467820 */ /* 0x002fc80000410000 */
[----:B------:R-:W0:Y:S01]  /*3bf0*/  MUFU.EX2 R13, R13 ;  /* 0x0000000d000d7308 */ /* 0x000e220000000800 */
[----:B--2---:R-:W-:Y:S02]  /*3c00*/  FMUL.FTZ R75, R74, -1.4426950216293334961 ;  /* 0xbfb8aa3b4a4b7820 */ /* 0x004fe40000410000 */
[----:B---3--:R-:W-:Y:S02]  /*3c10*/  FMUL.FTZ R77, R76, -1.4426950216293334961 ;  /* 0xbfb8aa3b4c4d7820 */ /* 0x008fe40000410000 */
[----:B----4-:R-:W-:Y:S02]  /*3c20*/  FMUL.FTZ R58, R60, -1.4426950216293334961 ;  /* 0xbfb8aa3b3c3a7820 */ /* 0x010fe40000410000 */
[----:B-----5:R-:W-:Y:S02]  /*3c30*/  FMUL.FTZ R64, R62, -1.4426950216293334961 ;  /* 0xbfb8aa3b3e407820 */ /* 0x020fe40000410000 */
[----:B------:R-:W-:Y:S02]  /*3c40*/  FMUL.FTZ R68, R66, -1.4426950216293334961 ;  /* 0xbfb8aa3b42447820 */ /* 0x000fe40000410000 */
        /* <DEDUP_REMOVED lines=17> */
[----:B------:R-:W1:Y:S08]  /*3d60*/  MUFU.RCP R79, R58 ;  /* 0x0000003a004f7308 */ /* 0x000e700000001000 */
[----:B------:R-:W2:Y:S08]  /*3d70*/  MUFU.RCP R81, R64 ;  /* 0x0000004000517308 */ /* 0x000eb00000001000 */
[----:B------:R-:W3:Y:S08]  /*3d80*/  MUFU.RCP R83, R68 ;  /* 0x0000004400537308 */ /* 0x000ef00000001000 */
[----:B------:R-:W4:Y:S08]  /*3d90*/  MUFU.RCP R70, R70 ;  /* 0x0000004600467308 */ /* 0x000f300000001000 */
[----:B------:R-:W5:Y:S01]  /*3da0*/  MUFU.RCP R78, R71 ;  /* 0x00000047004e7308 */ /* 0x000f620000001000 */
[----:B------:R-:W-:Y:S07]  /*3db0*/  BAR.SYNC.DEFER_BLOCKING 0x0 ;  /* 0x0000000000007b1d */ /* 0x000fee0000010000 */
[----:B------:R-:W3:Y:S08]  /*3dc0*/  MUFU.RCP R75, R75 ;  /* 0x0000004b004b7308 */ /* 0x000ef00000001000 */
[----:B------:R-:W5:Y:S01]  /*3dd0*/  MUFU.RCP R77, R77 ;  /* 0x0000004d004d7308 */ /* 0x000f620000001000 */
[----:B0-----:R-:W-:-:S02]  /*3de0*/  FMUL.FTZ R12, R12, R13 ;  /* 0x0000000d0c0c7220 */ /* 0x001fc40000410000 */
[----:B-1----:R-:W-:Y:S02]  /*3df0*/  FMUL.FTZ R60, R60, R79 ;  /* 0x0000004f3c3c7220 */ /* 0x002fe40000410000 */
[----:B------:R-:W-:Y:S02]  /*3e00*/  FMUL.FTZ R53, R12, R53 ;  /* 0x000000350c357220 */ /* 0x000fe40000410000 */
        /* <DEDUP_REMOVED lines=48> */
.L_x_4880:
[----:B------:R-:W-:Y:S05]  /*4110*/  BSYNC B0 ;  /* 0x0000000000007941 */ /* 0x000fea0003800000 */
.L_x_4879:
[----:B------:R-:W-:Y:S01]  /*4120*/  MOV R13, R67 ;  /* 0x00000043000d7202 */ /* 0x000fe20000000f00 */
[----:B------:R-:W-:Y:S01]  /*4130*/  IMAD R0, R20, c[0x0][0x218], RZ ;  /* 0x0000860014007a24 */ /* 0x000fe200078e02ff */
[----:B------:R-:W-:Y:S02]  /*4140*/  IADD3 R54, P1, R54, c[0x0][0x270], RZ ;  /* 0x00009c0036367a10 */ /* 0x000fe40007f3e0ff */
[-C--:B------:R-:W-:Y:S01]  /*4150*/  ISETP.GE.AND P5, PT, R41, R65.reuse, PT ;  /* 0x000000412900720c */ /* 0x080fe20003fa6270 */
[C---:B------:R-:W-:Y:S01]  /*4160*/  IMAD.WIDE.U32 R12, R19.reuse, c[0x0][0x218], R12 ;  /* 0x00008600130c7a25 */ /* 0x040fe200078e000c */
[----:B------:R-:W-:Y:S02]  /*4170*/  ISETP.GE.AND P6, PT, R42, R65, PT ;  /* 0x000000412a00720c */ /* 0x000fe40003fc6270 */
[----:B------:R-:W-:Y:S01]  /*4180*/  IADD3.X R56, R56, c[0x0][0x274], RZ, P1, !PT ;  /* 0x00009d0038387a10 */ /* 0x000fe20000ffe4ff */
[----:B0-----:R-:W-:Y:S01]  /*4190*/  IMAD R17, R19, c[0x0][0x21c], R0 ;  /* 0x0000870013117a24 */ /* 0x001fe200078e0200 */
[----:B------:R-:W-:-:S02]  /*41a0*/  IADD3 R15, P0, R10, R12, RZ ;  /* 0x0000000c0a0f7210 */ /* 0x000fc40007f1e0ff */
[----:B------:R-:W-:Y:S02]  /*41b0*/  IADD3 R26, R26, 0x1, RZ ;  /* 0x000000011a1a7810 */ /* 0x000fe40007ffe0ff */
[----:B------:R-:W-:Y:S02]  /*41c0*/  IADD3.X R11, R11, R17, R13, P0, !PT ;  /* 0x000000110b0b7210 */ /* 0x000fe400007fe40d */
[----:B------:R-:W-:Y:S02]  /*41d0*/  LEA R10, P2, R15, R54, 0x2 ;  /* 0x000000360f0a7211 */ /* 0x000fe400078410ff */
[-C--:B------:R-:W-:Y:S02]  /*41e0*/  ISETP.GE.AND P0, PT, R37, R65.reuse, PT ;  /* 0x000000412500720c */ /* 0x080fe40003f06270 */
[----:B------:R-:W-:Y:S02]  /*41f0*/  LEA.HI.X R11, R15, R56, R11, 0x2, P2 ;  /* 0x000000380f0b7211 */ /* 0x000fe400010f140b */
[----:B------:R-:W-:-:S02]  /*4200*/  ISETP.GE.AND P2, PT, R38, R65, PT ;  /* 0x000000412600720c */ /* 0x000fc40003f46270 */
[-C--:B------:R-:W-:Y:S01]  /*4210*/  ISETP.GE.AND P1, PT, R36, R65.reuse, PT ;  /* 0x000000412400720c */ /* 0x080fe20003f26270 */
[----:B------:R0:W-:Y:S01]  /*4220*/  @!P5 STG.E [R10.64+0x280], R61 ;  /* 0x0002803d0a00d986 */ /* 0x0001e2000c101904 */
[-C--:B------:R-:W-:Y:S02]  /*4230*/  ISETP.GE.AND P3, PT, R39, R65.reuse, PT ;  /* 0x000000412700720c */ /* 0x080fe40003f66270 */
[----:B------:R-:W-:Y:S01]  /*4240*/  ISETP.GE.AND P4, PT, R40, R65, PT ;  /* 0x000000412800720c */ /* 0x000fe20003f86270 */
[----:B------:R0:W-:Y:S04]  /*4250*/  @!P6 STG.E [R10.64+0x300], R63 ;  /* 0x0003003f0a00e986 */ /* 0x0001e8000c101904 */
[----:B------:R0:W-:Y:S01]  /*4260*/  @!P0 STG.E [R10.64], R71 ;  /* 0x000000470a008986 */ /* 0x0001e2000c101904 */
        /* <DEDUP_REMOVED lines=15> */
.L_x_4881:
[----:B------:R-:W-:Y:S05]  /*4360*/  EXIT ;  /* 0x000000000000794d */ /* 0x000fea0003800000 */
.L_x_4883:
        /* <DEDUP_REMOVED lines=9> */
.L_x_5455:


//--------------------- .text._Z25selective_scan_fwd_kernelI32Selective_Scan_fwd_kernel_traitsILi32ELi8ELi1ELb1ELb0ELb0ELb0EffEEv13SSMParamsBase --------------------------
	.section	.text._Z25selective_scan_fwd_kernelI32Selective_Scan_fwd_kernel_traitsILi32ELi8ELi1ELb1ELb0ELb0ELb0EffEEv13SSMParamsBase,"ax",@progbits
	.sectioninfo	@"SHI_REGISTERS=72"
	.align	128
        .global         _Z25selective_scan_fwd_kernelI32Selective_Scan_fwd_kernel_traitsILi32ELi8ELi1ELb1ELb0ELb0ELb0EffEEv13SSMParamsBase
        .type           _Z25selective_scan_fwd_kernelI32Selective_Scan_fwd_kernel_traitsILi32ELi8ELi1ELb1ELb0ELb0ELb0EffEEv13SSMParamsBase,@function
        .size           _Z25selective_scan_fwd_kernelI32Selective_Scan_fwd_kernel_traitsILi32ELi8ELi1ELb1ELb0ELb0ELb0EffEEv13SSMParamsBase,(.L_x_5456 - _Z25selective_scan_fwd_kernelI32Selective_Scan_fwd_kernel_traitsILi32ELi8ELi1ELb1ELb0ELb0ELb0EffEEv13SSMParamsBase)
        .other          _Z25selective_scan_fwd_kernelI32Selective_Scan_fwd_kernel_traitsILi32ELi8ELi1ELb1ELb0ELb0ELb0EffEEv13SSMParamsBase,@"STO_CUDA_ENTRY STV_DEFAULT"
_Z25selective_scan_fwd_kernelI32Selective_Scan_fwd_kernel_traitsILi32ELi8ELi1ELb1ELb0ELb0ELb0EffEEv13SSMParamsBase:
.text._Z25selective_scan_fwd_kernelI32Selective_Scan_fwd_kernel_traitsILi32ELi8ELi1ELb1ELb0ELb0ELb0EffEEv13SSMParamsBase:
        /* <DEDUP_REMOVED lines=19> */
[----:B0-----:R-:W-:-:S11]  /*0130*/  MOV R29, UR4 ;  /* 0x00000004001d7c02 */ /* 0x001fd60008000f00 */
[----:B------:R-:W-:Y:S05]  /*0140*/  @!P0 EXIT ;  /* 0x000000000000894d */ /* 0x000fea0003800000 */
[----:B-1----:R-:W0:Y:S01]  /*0150*/  S2R R9, SR_TID.X ;  /* 0x0000000000097919 */ /* 0x002e220000002100 */
[----:B------:R-:W-:Y:S01]  /*0160*/  SHF.R.S32.HI R39, RZ, 0x1f, R29 ;  /* 0x0000001fff277819 */ /* 0x000fe2000001141d */
[----:B------:R-:W-:Y:S01]  /*0170*/  IMAD.WIDE.U32 R4, R29, c[0x0][0x1d0], RZ ;  /* 0x000074001d047a25 */ /* 0x000fe200078e00ff */
[----:B------:R-:W-:Y:S01]  /*0180*/  MOV R31, RZ ;  /* 0x000000ff001f7202 */ /* 0x000fe20000000f00 */
[----:B------:R-:W1:Y:S02]  /*0190*/  S2R R30, SR_LANEID ;  /* 0x00000000001e7919 */ /* 0x000e640000000000 */
[C---:B------:R-:W-:Y:S02]  /*01a0*/  IMAD R8, R39.reuse, c[0x0][0x1d0], RZ ;  /* 0x0000740027087a24 */ /* 0x040fe400078e02ff */
[----:B------:R-:W-:Y:S02]  /*01b0*/  IMAD R10, R39, c[0x0][0x1e0], RZ ;  /* 0x00007800270a7a24 */ /* 0x000fe400078e02ff */
[----:B------:R-:W-:-:S02]  /*01c0*/  IMAD R11, R29, c[0x0][0x1d4], R8 ;  /* 0x000075001d0b7a24 */ /* 0x000fc400078e0208 */
[----:B------:R-:W-:-:S03]  /*01d0*/  IMAD.WIDE.U32 R6, R29, c[0x0][0x1e0], RZ ;  /* 0x000078001d067a25 */ /* 0x000fc600078e00ff */
[----:B------:R-:W-:Y:S01]  /*01e0*/  IADD3 R5, R5, R11, RZ ;  /* 0x0000000b05057210 */ /* 0x000fe20007ffe0ff */
[----:B------:R-:W-:Y:S02]  /*01f0*/  IMAD R13, R29, c[0x0][0x1e4], R10 ;  /* 0x000079001d0d7a24 */ /* 0x000fe400078e020a */
[----:B------:R-:W-:Y:S02]  /*0200*/  IMAD R11, R3, c[0x0][0x1d8], RZ ;  /* 0x00007600030b7a24 */ /* 0x000fe400078e02ff */
[----:B------:R-:W-:Y:S01]  /*0210*/  IMAD.WIDE.U32 R4, R0, c[0x0][0x1d8], R4 ;  /* 0x0000760000047a25 */ /* 0x000fe200078e0004 */
[----:B------:R-:W-:Y:S02]  /*0220*/  IADD3 R7, R7, R13, RZ ;  /* 0x0000000d07077210 */ /* 0x000fe40007ffe0ff */
[----:B0-----:R-:W-:Y:S01]  /*0230*/  SHF.L.U32 R8, R9, 0x1, RZ ;  /* 0x0000000109087819 */ /* 0x001fe200000006ff */
[----:B------:R-:W-:Y:S01]  /*0240*/  IMAD R13, R3, c[0x0][0x1e8], RZ ;  /* 0x00007a00030d7a24 */ /* 0x000fe200078e02ff */
[----:B------:R-:W-:Y:S01]  /*0250*/  LEA R33, P0, R4, c[0x0][0x240], 0x2 ;  /* 0x0000900004217a11 */ /* 0x000fe200078010ff */
[----:B------:R-:W-:Y:S01]  /*0260*/  IMAD R11, R0, c[0x0][0x1dc], R11 ;  /* 0x00007700000b7a24 */ /* 0x000fe200078e020b */
[----:B------:R-:W-:Y:S01]  /*0270*/  LOP3.LUT R8, R8, 0xffffffc0, RZ, 0xc0, !PT ;  /* 0xffffffc008087812 */ /* 0x000fe200078ec0ff */
[C---:B------:R-:W-:Y:S01]  /*0280*/  IMAD R13, R0.reuse, c[0x0][0x1ec], R13 ;  /* 0x00007b00000d7a24 */ /* 0x040fe200078e020d */
[----:B------:R-:W-:Y:S01]  /*0290*/  LOP3.LUT R32, R9, 0x1f, RZ, 0xc0, !PT ;  /* 0x0000001f09207812 */ /* 0x000fe200078ec0ff */
[----:B------:R-:W-:Y:S01]  /*02a0*/  IMAD.WIDE.U32 R6, R0, c[0x0][0x1e8], R6 ;  /* 0x00007a0000067a25 */ /* 0x000fe200078e0006 */
[----:B------:R-:W-:-:S02]  /*02b0*/  LOP3.LUT R8, R8, 0x1f, R9, 0xf8, !PT ;  /* 0x0000001f08087812 */ /* 0x000fc400078ef809 */
[----:B------:R-:W-:Y:S02]  /*02c0*/  IADD3 R11, R5, R11, RZ ;  /* 0x0000000b050b7210 */ /* 0x000fe40007ffe0ff */
[----:B------:R-:W-:Y:S02]  /*02d0*/  IADD3 R5, R7, R13, RZ ;  /* 0x0000000d07057210 */ /* 0x000fe40007ffe0ff */
[----:B------:R-:W-:Y:S02]  /*02e0*/  LEA R34, P1, R6, c[0x0][0x248], 0x2 ;  /* 0x0000920006227a11 */ /* 0x000fe400078210ff */
[----:B------:R-:W-:Y:S02]  /*02f0*/  SHF.R.S32.HI R35, RZ, 0x1f, R8 ;  /* 0x0000001fff237819 */ /* 0x000fe40000011408 */
[----:B------:R-:W-:Y:S02]  /*0300*/  LEA.HI.X R38, R4, c[0x0][0x244], R11, 0x2, P0 ;  /* 0x0000910004267a11 */ /* 0x000fe400000f140b */
[----:B------:R-:W-:-:S02]  /*0310*/  LEA.HI.X R40, R6, c[0x0][0x24c], R5, 0x2, P1 ;  /* 0x0000930006287a11 */ /* 0x000fc400008f1405 */
[C---:B------:R-:W-:Y:S02]  /*0320*/  SHF.L.U64.HI R35, R8.reuse, 0x4, R35 ;  /* 0x0000000408237819 */ /* 0x040fe40000010223 */
[----:B-1----:R-:W-:-:S03]  /*0330*/  SHF.L.U32 R36, R8, 0x4, RZ ;  /* 0x0000000408247819 */ /* 0x002fc600000006ff */
.L_x_4903:
[----:B------:R-:W-:Y:S01]  /*0340*/  BAR.SYNC.DEFER_BLOCKING 0x0 ;  /* 0x0000000000007b1d */ /* 0x000fe20000010000 */
[----:B0-----:R-:W-:-:S04]  /*0350*/  IADD3 R16, P0, R33, R36, RZ ;  /* 0x0000002421107210 */ /* 0x001fc80007f1e0ff */
[----:B------:R-:W-:-:S05]  /*0360*/  IADD3.X R17, R38, R35, RZ, P0, !PT ;  /* 0x0000002326117210 */ /* 0x000fca00007fe4ff */
[----:B------:R-:W2:Y:S04]  /*0370*/  LDG.E.128 R20, [R16.64] ;  /* 0x0000000610147981 */ /* 0x000ea8000c1e1d00 */
[----:B------:R-:W3:Y:S01]  /*0380*/  LDG.E.128 R24, [R16.64+0x200] ;  /* 0x0002000610187981 */ /* 0x000ee2000c1e1d00 */
[----:B------:R-:W-:Y:S02]  /*0390*/  SHF.L.U32 R37, R30, 0x5, RZ ;  /* 0x000000051e257819 */ /* 0x000fe400000006ff */
[----:B------:R-:W-:-:S04]  /*03a0*/  IADD3 R42, P0, R34, R36, RZ ;  /* 0x00000024222a7210 */ /* 0x000fc80007f1e0ff */
[----:B------:R-:W-:Y:S01]  /*03b0*/  IADD3.X R43, R40, R35, RZ, P0, !PT ;  /* 0x00000023282b7210 */ /* 0x000fe200007fe4ff */
        /* <DEDUP_REMOVED lines=63> */
.L_x_4885:
[----:B------:R-:W-:Y:S05]  /*07b0*/  BSYNC B0 ;  /* 0x0000000000007941 */ /* 0x000fea0003800000 */
.L_x_4884:
        /* <DEDUP_REMOVED lines=42> */
.L_x_4887:
[----:B------:R-:W-:Y:S05]  /*0a60*/  BSYNC B0 ;  /* 0x0000000000007941 */ /* 0x000fea0003800000 */
.L_x_4886:
        /* <DEDUP_REMOVED lines=33> */
.L_x_4889:
[----:B------:R-:W-:Y:S05]  /*0c80*/  BSYNC B0 ;  /* 0x0000000000007941 */ /* 0x000fea0003800000 */
.L_x_4888:
        /* <DEDUP_REMOVED lines=33> */
.L_x_4891:
[----:B------:R-:W-:Y:S05]  /*0ea0*/  BSYNC B0 ;  /* 0x0000000000007941 */ /* 0x000fea0003800000 */
.L_x_4890:
        /* <DEDUP_REMOVED lines=33> */
.L_x_4893:
[----:B------:R-:W-:Y:S05]  /*10c0*/  BSYNC B0 ;  /* 0x0000000000007941 */ /* 0x000fea0003800000 */
.L_x_4892:
        /* <DEDUP_REMOVED lines=33> */
.L_x_4895:
[----:B------:R-:W-:Y:S05]  /*12e0*/  BSYNC B0 ;  /* 0x0000000000007941 */ /* 0x000fea0003800000 */
.L_x_4894:
        /* <DEDUP_REMOVED lines=33> */
.L_x_4897:
[----:B------:R-:W-:Y:S05]  /*1500*/  BSYNC B0 ;  /* 0x0000000000007941 */ /* 0x000fea0003800000 */
.L_x_4896:
        /* <DEDUP_REMOVED lines=33> */
.L_x_4899:
[----:B------:R-:W-:Y:S05]  /*1720*/  BSYNC B0 ;  /* 0x0000000000007941 */ /* 0x000fea0003800000 */
.L_x_4898:
        /* <DEDUP_REMOVED lines=21> */
[----:B------:R-:W-:Y:S01]  /*1880*/  UMOV UR4, URZ ;  /* 0x0000003f00047c82 */ /* 0x000fe20008000000 */
[----:B------:R-:W1:Y:S01]  /*1890*/  S2R R29, SR_CTAID.X ;  /* 0x00000000001d7919 */ /* 0x000e620000002500 */
[----:B------:R-:W-:-:S02]  /*18a0*/  IMAD R19, R3, c[0x0][0x198], RZ ;  /* 0x0000660003137a24 */ /* 0x000fc400078e02ff */
[----:B------:R-:W-:Y:S02]  /*18b0*/  IMAD R17, R3, c[0x0][0x1b8], RZ ;  /* 0x00006e0003117a24 */ /* 0x000fe400078e02ff */
[----:B------:R-:W-:Y:S02]  /*18c0*/  IMAD R51, R31, c[0x0][0x16c], RZ ;  /* 0x00005b001f337a24 */ /* 0x000fe400078e02ff */
[----:B------:R-:W-:Y:S02]  /*18d0*/  FMUL.FTZ R52, R7, R26 ;  /* 0x0000001a07347220 */ /* 0x000fe40000410000 */
[C---:B0-----:R-:W-:Y:S02]  /*18e0*/  IMAD R55, R0.reuse, c[0x0][0x184], R5 ;  /* 0x0000610000377a24 */ /* 0x041fe400078e0205 */
[----:B------:R-:W-:Y:S02]  /*18f0*/  IMAD R57, R0, c[0x0][0x19c], R19 ;  /* 0x0000670000397a24 */ /* 0x000fe400078e0213 */
[----:B-1----:R-:W-:-:S02]  /*1900*/  IMAD R4, R29, c[0x0][0x164], R0 ;  /* 0x000059001d047a24 */ /* 0x002fc400078e0200 */
[----:B------:R-:W-:Y:S02]  /*1910*/  IMAD R53, R0, c[0x0][0x1bc], R17 ;  /* 0x00006f0000357a24 */ /* 0x000fe400078e0211 */
[----:B------:R-:W-:Y:S02]  /*1920*/  IMAD R4, R4, c[0x0][0x174], RZ ;  /* 0x00005d0004047a24 */ /* 0x000fe400078e02ff */
[----:B------:R-:W-:-:S04]  /*1930*/  IMAD.WIDE.U32 R18, R0, c[0x0][0x198], RZ ;  /* 0x0000660000127a25 */ /* 0x000fc800078e00ff */
[----:B------:R-:W-:Y:S02]  /*1940*/  IMAD R4, R4, c[0x0][0x16c], RZ ;  /* 0x00005b0004047a24 */ /* 0x000fe400078e02ff */
[----:B------:R-:W-:-:S04]  /*1950*/  IMAD.WIDE.U32 R16, R0, c[0x0][0x1b8], RZ ;  /* 0x00006e0000107a25 */ /* 0x000fc800078e00ff */
[----:B------:R-:W-:Y:S01]  /*1960*/  IMAD.WIDE R24, R4, R25, c[0x0][0x260] ;  /* 0x0000980004187625 */ /* 0x000fe200078e0219 */
[----:B------:R-:W-:Y:S02]  /*1970*/  IADD3 R53, R17, R53, RZ ;  /* 0x0000003511357210 */ /* 0x000fe40007ffe0ff */
[----:B------:R-:W-:Y:S01]  /*1980*/  LEA R50, P1, R16, c[0x0][0x230], 0x2 ;  /* 0x00008c0010327a11 */ /* 0x000fe200078210ff */
[----:B------:R-:W-:-:S03]  /*1990*/  IMAD.WIDE.U32 R4, R0, c[0x0][0x180], RZ ;  /* 0x0000600000047a25 */ /* 0x000fc600078e00ff */
[----:B------:R-:W-:Y:S01]  /*19a0*/  LEA.HI.X R53, R16, c[0x0][0x234], R53, 0x2, P1 ;  /* 0x00008d0010357a11 */ /* 0x000fe200008f1435 */
[----:B------:R-:W-:Y:S01]  /*19b0*/  IMAD.WIDE R24, R51, 0x8, R24 ;  /* 0x0000000833187825 */ /* 0x000fe200078e0218 */
[----:B------:R-:W-:Y:S02]  /*19c0*/  IADD3 R55, R5, R55, RZ ;  /* 0x0000003705377210 */ /* 0x000fe40007ffe0ff */
[----:B------:R-:W-:Y:S02]  /*19d0*/  IADD3 R5, R19, R57, RZ ;  /* 0x0000003913057210 */ /* 0x000fe40007ffe0ff */
[----:B------:R-:W-:Y:S02]  /*19e0*/  LEA R51, P0, R4, c[0x0][0x220], 0x2 ;  /* 0x0000880004337a11 */ /* 0x000fe400078010ff */
[----:B------:R-:W-:Y:S02]  /*19f0*/  LEA R19, P2, R18, c[0x0][0x228], 0x2 ;  /* 0x00008a0012137a11 */ /* 0x000fe400078410ff */
[----:B------:R-:W-:-:S02]  /*1a00*/  LEA.HI.X R54, R4, c[0x0][0x224], R55, 0x2, P0 ;  /* 0x0000890004367a11 */ /* 0x000fc400000f1437 */
[----:B------:R-:W-:Y:S02]  /*1a10*/  LEA.HI.X R18, R18, c[0x0][0x22c], R5, 0x2, P2 ;  /* 0x00008b0012127a11 */ /* 0x000fe400010f1405 */
[----:B------:R-:W-:Y:S02]  /*1a20*/  MOV R55, RZ ;  /* 0x000000ff00377202 */ /* 0x000fe40000000f00 */
.L_x_4901:
[----:B------:R-:W-:Y:S02]  /*1a30*/  MOV R4, R51 ;  /* 0x0000003300047202 */ /* 0x000fe40000000f00 */
[----:B------:R-:W-:-:S05]  /*1a40*/  MOV R5, R54 ;  /* 0x0000003600057202 */ /* 0x000fca0000000f00 */
[----:B------:R0:W2:Y:S01]  /*1a50*/  LDG.E R16, [R4.64] ;  /* 0x0000000604107981 */ /* 0x0000a2000c1e1900 */
[----:B------:R-:W-:Y:S02]  /*1a60*/  MOV R6, R50 ;  /* 0x0000003200067202 */ /* 0x000fe40000000f00 */
[----:B------:R-:W-:-:S05]  /*1a70*/  MOV R7, R53 ;  /* 0x0000003500077202 */ /* 0x000fca0000000f00 */
[----:B------:R1:W3:Y:S01]  /*1a80*/  LDG.E R62, [R6.64] ;  /* 0x00000006063e7981 */ /* 0x0002e2000c1e1900 */
[----:B0-----:R-:W-:Y:S02]  /*1a90*/  MOV R4, R19 ;  /* 0x0000001300047202 */ /* 0x001fe40000000f00 */
[----:B------:R-:W-:-:S05]  /*1aa0*/  MOV R5, R18 ;  /* 0x0000001200057202 */ /* 0x000fca0000000f00 */
[----:B------:R0:W3:Y:S01]  /*1ab0*/  LDG.E R61, [R4.64] ;  /* 0x00000006043d7981 */ /* 0x0000e2000c1e1900 */
[C---:B------:R-:W-:Y:S02]  /*1ac0*/  ISETP.GE.AND P0, PT, R30.reuse, 0x1, PT ;  /* 0x000000011e00780c */ /* 0x040fe40003f06270 */
[C---:B------:R-:W-:Y:S02]  /*1ad0*/  ISETP.GE.AND P1, PT, R30.reuse, 0x8, PT ;  /* 0x000000081e00780c */ /* 0x040fe40003f26270 */
[----:B------:R-:W-:Y:S01]  /*1ae0*/  ISETP.NE.AND P2, PT, R30, RZ, PT ;  /* 0x000000ff1e00720c */ /* 0x000fe20003f45270 */
[----:B------:R-:W4:Y:S01]  /*1af0*/  S2R R67, SR_TID.X ;  /* 0x0000000000437919 */ /* 0x000f220000002100 */
[----:B--2---:R-:W-:-:S04]  /*1b00*/  FMUL.FTZ R16, R16, 1.4426950216293334961 ;  /* 0x3fb8aa3b10107820 */ /* 0x004fc80000410000 */
[C---:B------:R-:W-:Y:S02]  /*1b10*/  FMUL.FTZ R64, R16.reuse, R20 ;  /* 0x0000001410407220 */ /* 0x040fe40000410000 */
[C---:B------:R-:W-:Y:S02]  /*1b20*/  FMUL.FTZ R65, R16.reuse, R41 ;  /* 0x0000002910417220 */ /* 0x040fe40000410000 */
[C---:B------:R-:W-:Y:S02]  /*1b30*/  FMUL.FTZ R63, R16.reuse, R21 ;  /* 0x00000015103f7220 */ /* 0x040fe40000410000 */
[----:B------:R-:W0:Y:S01]  /*1b40*/  MUFU.EX2 R64, R64 ;  /* 0x0000004000407308 */ /* 0x000e220000000800 */
[C---:B------:R-:W-:Y:S02]  /*1b50*/  FMUL.FTZ R60, R16.reuse, R22 ;  /* 0x00000016103c7220 */ /* 0x040fe40000410000 */
[----:B------:R-:W-:-:S05]  /*1b60*/  FMUL.FTZ R56, R16, R23 ;  /* 0x0000001710387220 */ /* 0x000fca0000410000 */
[----:B------:R-:W1:Y:S01]  /*1b70*/  MUFU.EX2 R65, R65 ;  /* 0x0000004100417308 */ /* 0x000e620000000800 */
[----:B------:R-:W-:-:S07]  /*1b80*/  FMUL.FTZ R57, R16, R42 ;  /* 0x0000002a10397220 */ /* 0x000fce0000410000 */
[----:B------:R-:W2:Y:S01]  /*1b90*/  MUFU.EX2 R63, R63 ;  /* 0x0000003f003f7308 */ /* 0x000ea20000000800 */
[----:B------:R-:W-:-:S07]  /*1ba0*/  FMUL.FTZ R58, R16, R43 ;  /* 0x0000002b103a7220 */ /* 0x000fce0000410000 */
[----:B------:R-:W5:Y:S01]  /*1bb0*/  MUFU.EX2 R60, R60 ;  /* 0x0000003c003c7308 */ /* 0x000f620000000800 */
[-C--:B0-----:R-:W-:Y:S02]  /*1bc0*/  FFMA.FTZ R4, R27, R64.reuse, R44 ;  /* 0x000000401b047223 */ /* 0x081fe4000001002c */
[----:B-1----:R-:W-:-:S05]  /*1bd0*/  FMUL.FTZ R6, R65, R64 ;  /* 0x0000004041067220 */ /* 0x002fca0000410000 */
[----:B------:R-:W0:Y:S01]  /*1be0*/  MUFU.EX2 R56, R56 ;  /* 0x0000003800387308 */ /* 0x000e220000000800 */
[----:B------:R-:W-:Y:S02]  /*1bf0*/  FMUL.FTZ R59, R16, R26 ;  /* 0x0000001a103b7220 */ /* 0x000fe40000410000 */
[----:B--2---:R-:W-:-:S05]  /*1c00*/  FFMA.FTZ R4, R63, R4, R46 ;  /* 0x000000043f047223 */ /* 0x004fca000001002e */
[----:B------:R-:W1:Y:S01]  /*1c10*/  MUFU.EX2 R57, R57 ;  /* 0x0000003900397308 */ /* 0x000e620000000800 */
[----:B------:R-:W-:Y:S02]  /*1c20*/  FMUL.FTZ R5, R63, R6 ;  /* 0x000000063f057220 */ /* 0x000fe40000410000 */
[----:B-----5:R-:W-:-:S05]  /*1c30*/  FFMA.FTZ R4, R60, R4, R45 ;  /* 0x000000043c047223 */ /* 0x020fca000001002d */
[----:B------:R-:W2:Y:S01]  /*1c40*/  MUFU.EX2 R58, R58 ;  /* 0x0000003a003a7308 */ /* 0x000ea20000000800 */
[----:B------:R-:W-:Y:S02]  /*1c50*/  FMUL.FTZ R5, R60, R5 ;  /* 0x000000053c057220 */ /* 0x000fe40000410000 */
[----:B0-----:R-:W-:-:S05]  /*1c60*/  FFMA.FTZ R6, R56, R4, R47 ;  /* 0x0000000438067223 */ /* 0x001fca000001002f */
[----:B------:R-:W0:Y:S01]  /*1c70*/  MUFU.EX2 R59, R59 ;  /* 0x0000003b003b7308 */ /* 0x000e220000000800 */
[----:B------:R-:W-:Y:S02]  /*1c80*/  FMUL.FTZ R4, R56, R5 ;  /* 0x0000000538047220 */ /* 0x000fe40000410000 */
[C---:B-1----:R-:W-:Y:S02]  /*1c90*/  FFMA.FTZ R6, R57.reuse, R6, R48 ;  /* 0x0000000639067223 */ /* 0x042fe40000010030 */
[----:B------:R-:W-:Y:S02]  /*1ca0*/  FMUL.FTZ R5, R57, R4 ;  /* 0x0000000439057220 */ /* 0x000fe40000410000 */
[C---:B--2---:R-:W-:Y:S02]  /*1cb0*/  FFMA.FTZ R6, R58.reuse, R6, R49 ;  /* 0x000000063a067223 */ /* 0x044fe40000010031 */
[----:B------:R-:W-:Y:S02]  /*1cc0*/  FMUL.FTZ R4, R58, R5 ;  /* 0x000000053a047220 */ /* 0x000fe40000410000 */
[----:B0-----:R-:W-:-:S02]  /*1cd0*/  FFMA.FTZ R5, R59, R6, R52 ;  /* 0x000000063b057223 */ /* 0x001fc40000010034 */
        /* <DEDUP_REMOVED lines=35> */
[----:B------:R-:W0:Y:S04]  /*1f10*/  SHFL.UP PT, R66, R5, 0x1, RZ ;  /* 0x0420000005427989 */ /* 0x000e2800000e00ff */
[----:B------:R-:W1:Y:S04]  /*1f20*/  SHFL.UP PT, R68, R4, 0x1, RZ ;  /* 0x0420000004447989 */ /* 0x000e6800000e00ff */
[----:B------:R-:W2:Y:S01]  /*1f30*/  LDS R69, [0x444] ;  /* 0x00044400ff457984 */ /* 0x000ea20000000800 */
[----:B----4-:R-:W-:-:S02]  /*1f40*/  ISETP.NE.AND P0, PT, R67, RZ, PT ;  /* 0x000000ff4300720c */ /* 0x010fc40003f05270 */
[-C--:B0-----:R-:W-:Y:S02]  /*1f50*/  @!P2 MOV R66, R7.reuse ;  /* 0x000000070042a202 */ /* 0x081fe40000000f00 */
[-C--:B-1----:R-:W-:Y:S02]  /*1f60*/  @!P2 MOV R68, R6.reuse ;  /* 0x000000060044a202 */ /* 0x082fe40000000f00 */
[----:B------:R-:W-:Y:S02]  /*1f70*/  ISETP.NE.AND P1, PT, R67, RZ, PT ;  /* 0x000000ff4300720c */ /* 0x000fe40003f25270 */
[----:B------:R-:W-:Y:S01]  /*1f80*/  MOV R67, c[0x0][0x1a0] ;  /* 0x0000680000437a02 */ /* 0x000fe20000000f00 */
[C---:B------:R-:W-:Y:S01]  /*1f90*/  FFMA.FTZ R17, R16.reuse, R7, R17 ;  /* 0x0000000710117223 */ /* 0x040fe20000010011 */
[----:B------:R-:W-:Y:S01]  /*1fa0*/  MOV R7, c[0x0][0x188] ;  /* 0x0000620000077a02 */ /* 0x000fe20000000f00 */
[----:B------:R-:W-:Y:S01]  /*1fb0*/  FMUL.FTZ R16, R16, R6 ;  /* 0x0000000610107220 */ /* 0x000fe20000410000 */
[----:B------:R-:W-:-:S02]  /*1fc0*/  MOV R6, c[0x0][0x18c] ;  /* 0x0000630000067a02 */ /* 0x000fc40000000f00 */
[----:B------:R-:W-:Y:S01]  /*1fd0*/  IADD3 R55, R55, 0x1, RZ ;  /* 0x0000000137377810 */ /* 0x000fe20007ffe0ff */
[----:B--2---:R-:W-:-:S04]  /*1fe0*/  @P0 FFMA.FTZ R66, R69, R68, R66 ;  /* 0x0000004445420223 */ /* 0x004fc80000010042 */
[----:B------:R-:W-:Y:S01]  /*1ff0*/  FFMA.FTZ R65, R65, R66, R27 ;  /* 0x0000004241417223 */ /* 0x000fe2000001001b */
[----:B------:R-:W-:-:S03]  /*2000*/  MOV R68, c[0x0][0x1a4] ;  /* 0x0000690000447a02 */ /* 0x000fc60000000f00 */
[----:B------:R-:W-:Y:S01]  /*2010*/  FFMA.FTZ R64, R64, R65, R44 ;  /* 0x0000004140407223 */ /* 0x000fe2000001002c */
[----:B------:R-:W-:-:S03]  /*2020*/  LEA R19, P0, R67, R19, 0x2 ;  /* 0x0000001343137211 */ /* 0x000fc600078010ff */
[----:B------:R-:W-:Y:S01]  /*2030*/  FFMA.FTZ R63, R63, R64, R46 ;  /* 0x000000403f3f7223 */ /* 0x000fe2000001002e */
[----:B------:R-:W-:Y:S02]  /*2040*/  LEA.HI.X R18, R67, R18, R68, 0x2, P0 ;  /* 0x0000001243127211 */ /* 0x000fe400000f1444 */
[C---:B------:R-:W-:Y:S01]  /*2050*/  LEA R51, P0, R7.reuse, R51, 0x2 ;  /* 0x0000003307337211 */ /* 0x040fe200078010ff */
[----:B------:R-:W-:Y:S01]  /*2060*/  FFMA.FTZ R60, R60, R63, R45 ;  /* 0x0000003f3c3c7223 */ /* 0x000fe2000001002d */
[----:B------:R-:W-:Y:S02]  /*2070*/  MOV R69, c[0x0][0x1c0] ;  /* 0x0000700000457a02 */ /* 0x000fe40000000f00 */
[----:B------:R-:W-:Y:S01]  /*2080*/  LEA.HI.X R54, R7, R54, R6, 0x2, P0 ;  /* 0x0000003607367211 */ /* 0x000fe200000f1406 */
[----:B------:R-:W-:Y:S01]  /*2090*/  FFMA.FTZ R56, R56, R60, R47 ;  /* 0x0000003c38387223 */ /* 0x000fe2000001002f */
[----:B------:R-:W-:Y:S02]  /*20a0*/  MOV R4, c[0x0][0x1c4] ;  /* 0x0000710000047a02 */ /* 0x000fe40000000f00 */
[----:B------:R-:W-:-:S02]  /*20b0*/  LEA R50, P2, R69, R50, 0x2 ;  /* 0x0000003245327211 */ /* 0x000fc400078410ff */
[----:B------:R-:W-:Y:S01]  /*20c0*/  ISETP.GE.AND P0, PT, R55, c[0x0][0x16c], PT ;  /* 0x00005b0037007a0c */ /* 0x000fe20003f06270 */
[----:B------:R-:W-:Y:S01]  /*20d0*/  FFMA.FTZ R6, R57, R56, R48 ;  /* 0x0000003839067223 */ /* 0x000fe20000010030 */
[----:B------:R-:W-:Y:S02]  /*20e0*/  LEA.HI.X R53, R69, R53, R4, 0x2, P2 ;  /* 0x0000003545357211 */ /* 0x000fe400010f1404 */
[----:B------:R-:W-:Y:S02]  /*20f0*/  @!P1 MOV R4, R24 ;  /* 0x0000001800049202 */ /* 0x000fe40000000f00 */
[----:B------:R-:W-:Y:S01]  /*2100*/  @!P1 MOV R5, R25 ;  /* 0x0000001900059202 */ /* 0x000fe20000000f00 */
[----:B------:R-:W-:Y:S01]  /*2110*/  FFMA.FTZ R58, R58, R6, R49 ;  /* 0x000000063a3a7223 */ /* 0x000fe20000010031 */
[----:B------:R-:W-:Y:S01]  /*2120*/  @!P1 STS.64 [UR4+0x450], R16 ;  /* 0x00045010ff009988 */ /* 0x000fe20008000a04 */
[----:B---3--:R-:W-:Y:S01]  /*2130*/  FMUL.FTZ R61, R61, R62 ;  /* 0x0000003e3d3d7220 */ /* 0x008fe20000410000 */
[----:B------:R-:W-:-:S02]  /*2140*/  UIADD3 UR4, UR4, 0x8, URZ ;  /* 0x0000000804047890 */ /* 0x000fc4000fffe03f */
[----:B------:R0:W-:Y:S01]  /*2150*/  @!P1 STG.E.64 [R4.64], R16 ;  /* 0x0000001004009986 */ /* 0x0001e2000c101b06 */
[----:B------:R-:W-:Y:S01]  /*2160*/  IADD3 R24, P1, R24, 0x8, RZ ;  /* 0x0000000818187810 */ /* 0x000fe20007f3e0ff */
[C---:B------:R-:W-:Y:S02]  /*2170*/  FFMA.FTZ R12, R61.reuse, R65, R12 ;  /* 0x000000413d0c7223 */ /* 0x040fe4000001000c */
[C---:B------:R-:W-:Y:S01]  /*2180*/  FFMA.FTZ R13, R61.reuse, R64, R13 ;  /* 0x000000403d0d7223 */ /* 0x040fe2000001000d */
[----:B------:R-:W-:Y:S01]  /*2190*/  IADD3.X R25, RZ, R25, RZ, P1, !PT ;  /* 0x00000019ff197210 */ /* 0x000fe20000ffe4ff */
[C---:B------:R-:W-:Y:S02]  /*21a0*/  FFMA.FTZ R14, R61.reuse, R63, R14 ;  /* 0x0000003f3d0e7223 */ /* 0x040fe4000001000e */
[C---:B------:R-:W-:Y:S02]  /*21b0*/  FFMA.FTZ R15, R61.reuse, R60, R15 ;  /* 0x0000003c3d0f7223 */ /* 0x040fe4000001000f */
[----:B------:R-:W-:-:S02]  /*21c0*/  FFMA.FTZ R8, R61, R56, R8 ;  /* 0x000000383d087223 */ /* 0x000fc40000010008 */
[----:B0-----:R-:W-:Y:S02]  /*21d0*/  FFMA.FTZ R4, R59, R58, R52 ;  /* 0x0000003a3b047223 */ /* 0x001fe40000010034 */
[C---:B------:R-:W-:Y:S02]  /*21e0*/  FFMA.FTZ R9, R61.reuse, R6, R9 ;  /* 0x000000063d097223 */ /* 0x040fe40000010009 */
[C---:B------:R-:W-:Y:S02]  /*21f0*/  FFMA.FTZ R10, R61.reuse, R58, R10 ;  /* 0x0000003a3d0a7223 */ /* 0x040fe4000001000a */
[----:B------:R-:W-:Y:S01]  /*2200*/  FFMA.FTZ R11, R61, R4, R11 ;  /* 0x000000043d0b7223 */ /* 0x000fe2000001000b */
[----:B------:R-:W-:Y:S05]  /*2210*/  @!P0 BRA `(.L_x_4901) ;  /* 0xfffff81000008947 */ /* 0x000fea000383ffff */
.L_x_4900:
        /* <DEDUP_REMOVED lines=14> */
[----:B------:R0:W-:Y:S01]  /*2300*/  STS.128 [R37+0x10], R8 ;  /* 0x0000100825007388 */ /* 0x0001e20000000c00 */
[----:B------:R-:W-:-:S06]  /*2310*/  NOP ;  /* 0x0000000000007918 */ /* 0x000fcc0000000000 */
[----:B------:R-:W1:Y:S04]  /*2320*/  LDS.128 R4, [R30.X16] ;  /* 0x000000001e047984 */ /* 0x000e68000000cc00 */
[----:B------:R-:W2:Y:S01]  /*2330*/  LDS.128 R16, [R30.X16+0x200] ;  /* 0x000200001e107984 */ /* 0x000ea2000000cc00 */
[C---:B0-----:R-:W-:Y:S02]  /*2340*/  IMAD R11, R0.reuse, c[0x0][0x20c], R23 ;  /* 0x00008300000b7a24 */ /* 0x041fe400078e0217 */
[----:B------:R-:W-:-:S05]  /*2350*/  IMAD.WIDE.U32 R8, R0, c[0x0][0x208], R20 ;  /* 0x0000820000087a25 */ /* 0x000fca00078e0014 */
[----:B------:R-:W-:Y:S02]  /*2360*/  IADD3 R11, R9, R11, RZ ;  /* 0x0000000b090b7210 */ /* 0x000fe40007ffe0ff */
[----:B------:R-:W-:-:S04]  /*2370*/  LEA R9, P0, R8, c[0x0][0x258], 0x2 ;  /* 0x0000960008097a11 */ /* 0x000fc800078010ff */
[----:B------:R-:W-:Y:S02]  /*2380*/  LEA.HI.X R10, R8, c[0x0][0x25c], R11, 0x2, P0 ;  /* 0x00009700080a7a11 */ /* 0x000fe400000f140b */
[----:B------:R-:W-:-:S04]  /*2390*/  IADD3 R8, P0, R9, R36, RZ ;  /* 0x0000002409087210 */ /* 0x000fc80007f1e0ff */
[----:B------:R-:W-:Y:S02]  /*23a0*/  IADD3.X R9, R10, R35, RZ, P0, !PT ;  /* 0x000000230a097210 */ /* 0x000fe400007fe4ff */
[----:B------:R-:W-:-:S03]  /*23b0*/  ISETP.GE.AND P0, PT, R31, c[0x0][0x174], PT ;  /* 0x00005d001f007a0c */ /* 0x000fc60003f06270 */
[----:B-1----:R0:W-:Y:S04]  /*23c0*/  STG.E.128 [R8.64], R4 ;  /* 0x0000000408007986 */ /* 0x0021e8000c101d06 */
[----:B--2---:R0:W-:Y:S06]  /*23d0*/  STG.E.128 [R8.64+0x200], R16 ;  /* 0x0002001008007986 */ /* 0x0041ec000c101d06 */
[----:B------:R-:W-:Y:S01]  /*23e0*/  @P0 CALL.REL.NOINC `(.L_x_4902) ;  /* 0x0000001000000944 */ /* 0x000fe20003c00000 */
[----:B------:R-:W-:Y:S05]  /*23f0*/  BRA `(.L_x_4903) ;  /* 0xffffdf4000007947 */ /* 0x000fea000383ffff */
.L_x_4902:
[----:B------:R-:W-:Y:S05]  /*2400*/  EXIT ;  /* 0x000000000000794d */ /* 0x000fea0003800000 */
.L_x_4904:
        /* <DEDUP_REMOVED lines=15> */
.L_x_5456:


//--------------------- .text._Z25selective_scan_fwd_kernelI32Selective_Scan_fwd_kernel_traitsILi32ELi8ELi1ELb1ELb0ELb0ELb1EffEEv13SSMParamsBase --------------------------
	.section	.text._Z25selective_scan_fwd_kernelI32Selective_Scan_fwd_kernel_traitsILi32ELi8ELi1ELb1ELb0ELb0ELb1EffEEv13SSMParamsBase,"ax",@progbits
	.sectioninfo	@"SHI_REGISTERS=72"
	.align	128
        .global         _Z25selective_scan_fwd_kernelI32Selective_Scan_fwd_kernel_traitsILi32ELi8ELi1ELb1ELb0ELb0ELb1EffEEv13SSMParamsBase
        .type           _Z25selective_scan_fwd_kernelI32Selective_Scan_fwd_kernel_traitsILi32ELi8ELi1ELb1ELb0ELb0ELb1EffEEv13SSMParamsBase,@function
        .size           _Z25selective_scan_fwd_kernelI32Selective_Scan_fwd_kernel_traitsILi32ELi8ELi1ELb1ELb0ELb0ELb1EffEEv13SSMParamsBase,(.L_x_5457 - _Z25selective_scan_fwd_kernelI32Selective_Scan_fwd_kernel_traitsILi32ELi8ELi1ELb1ELb0ELb0ELb1EffEEv13SSMParamsBase)
        .other          _Z25selective_scan_fwd_kernelI32Selective_Scan_fwd_kernel_traitsILi32ELi8ELi1ELb1ELb0ELb0ELb1EffEEv13SSMParamsBase,@"STO_CUDA_ENTRY STV_DEFAULT"
_Z25selective_scan_fwd_kernelI32Selective_Scan_fwd_kernel_traitsILi32ELi8ELi1ELb1ELb0ELb0ELb1EffEEv13SSMParamsBase:
.text._Z25selective_scan_fwd_kernelI32Selective_Scan_fwd_kernel_traitsILi32ELi8ELi1ELb1ELb0ELb0ELb1EffEEv13SSMParamsBase:
        /* <DEDUP_REMOVED lines=23> */
[----:B------:R-:W-:-:S03]  /*0170*/  HFMA2.MMA R12, -RZ, RZ, 0, 0 ;  /* 0x00000000ff0c7435 */ /* 0x000fc600000001ff */
[C---:B------:R-:W-:Y:S02]  /*0180*/  IMAD R4, R2.reuse, c[0x0][0x1d0], RZ ;  /* 0x0000740002047a24 */ /* 0x040fe400078e02ff */
[----:B------:R-:W-:Y:S02]  /*0190*/  IMAD R10, R2, c[0x0][0x1e0], RZ ;  /* 0x00007800020a7a24 */ /* 0x000fe400078e02ff */
[C---:B------:R-:W-:Y:S02]  /*01a0*/  IMAD R11, R5.reuse, c[0x0][0x1d4], R4 ;  /* 0x00007500050b7a24 */ /* 0x040fe400078e0204 */
[----:B------:R-:W-:Y:S01]  /*01b0*/  IMAD.WIDE.U32 R8, R5, c[0x0][0x1e0], RZ ;  /* 0x0000780005087a25 */ /* 0x000fe200078e00ff */
[----:B------:R-:W1:Y:S02]  /*01c0*/  S2R R4, SR_LANEID ;  /* 0x0000000000047919 */ /* 0x000e640000000000 */
[----:B------:R-:W-:Y:S01]  /*01d0*/  IADD3 R7, R7, R11, RZ ;  /* 0x0000000b07077210 */ /* 0x000fe20007ffe0ff */
[----:B------:R-:W-:-:S02]  /*01e0*/  IMAD R17, R5, c[0x0][0x1e4], R10 ;  /* 0x0000790005117a24 */ /* 0x000fc400078e020a */
[----:B------:R-:W-:Y:S02]  /*01f0*/  IMAD R11, R3, c[0x0][0x1d8], RZ ;  /* 0x00007600030b7a24 */ /* 0x000fe400078e02ff */
[----:B------:R-:W-:Y:S01]  /*0200*/  IMAD.WIDE.U32 R6, R0, c[0x0][0x1d8], R6 ;  /* 0x0000760000067a25 */ /* 0x000fe200078e0006 */
[----:B------:R-:W-:-:S03]  /*0210*/  IADD3 R9, R9, R17, RZ ;  /* 0x0000001109097210 */ /* 0x000fc60007ffe0ff */
[----:B------:R-:W-:Y:S01]  /*0220*/  IMAD R17, R3, c[0x0][0x1e8], RZ ;  /* 0x00007a0003117a24 */ /* 0x000fe200078e02ff */
[----:B0-----:R-:W-:Y:S01]  /*0230*/  SHF.L.U32 R10, R13, 0x1, RZ ;  /* 0x000000010d0a7819 */ /* 0x001fe200000006ff */
[C---:B------:R-:W-:Y:S02]  /*0240*/  IMAD R11, R0.reuse, c[0x0][0x1dc], R11 ;  /* 0x00007700000b7a24 */ /* 0x040fe400078e020b */
[----:B------:R-:W-:Y:S01]  /*0250*/  IMAD R17, R0, c[0x0][0x1ec], R17 ;  /* 0x00007b0000117a24 */ /* 0x000fe200078e0211 */
[----:B------:R-:W-:Y:S01]  /*0260*/  LOP3.LUT R10, R10, 0xffffffc0, RZ, 0xc0, !PT ;  /* 0xffffffc00a0a7812 */ /* 0x000fe200078ec0ff */
[----:B------:R-:W-:Y:S01]  /*0270*/  IMAD.WIDE.U32 R8, R0, c[0x0][0x1e8], R8 ;  /* 0x00007a0000087a25 */ /* 0x000fe200078e0008 */
[----:B------:R-:W-:Y:S02]  /*0280*/  IADD3 R19, R7, R11, RZ ;  /* 0x0000000b07137210 */ /* 0x000fe40007ffe0ff */
[----:B------:R-:W-:Y:S02]  /*0290*/  LOP3.LUT R11, R10, 0x1f, R13, 0xf8, !PT ;  /* 0x0000001f0a0b7812 */ /* 0x000fe400078ef80d */
[----:B------:R-:W-:-:S02]  /*02a0*/  IADD3 R7, R9, R17, RZ ;  /* 0x0000001109077210 */ /* 0x000fc40007ffe0ff */
[----:B------:R-:W-:Y:S02]  /*02b0*/  LEA R17, P0, R6, c[0x0][0x240], 0x2 ;  /* 0x0000900006117a11 */ /* 0x000fe400078010ff */
[----:B------:R-:W-:Y:S02]  /*02c0*/  LEA R9, P1, R8, c[0x0][0x248], 0x2 ;  /* 0x0000920008097a11 */ /* 0x000fe400078210ff */
[----:B------:R-:W-:Y:S02]  /*02d0*/  SHF.R.S32.HI R10, RZ, 0x1f, R11 ;  /* 0x0000001fff0a7819 */ /* 0x000fe4000001140b */
[----:B------:R-:W-:Y:S02]  /*02e0*/  LEA.HI.X R18, R6, c[0x0][0x244], R19, 0x2, P0 ;  /* 0x0000910006127a11 */ /* 0x000fe400000f1413 */
[----:B------:R-:W-:Y:S02]  /*02f0*/  LEA.HI.X R16, R8, c[0x0][0x24c], R7, 0x2, P1 ;  /* 0x0000930008107a11 */ /* 0x000fe400008f1407 */
[----:B------:R-:W-:-:S02]  /*0300*/  LOP3.LUT R7, R13, 0x1f, RZ, 0xc0, !PT ;  /* 0x0000001f0d077812 */ /* 0x000fc400078ec0ff */
[----:B------:R-:W-:Y:S02]  /*0310*/  MOV R8, R9 ;  /* 0x0000000900087202 */ /* 0x000fe40000000f00 */
[C---:B------:R-:W-:Y:S02]  /*0320*/  SHF.L.U64.HI R10, R11.reuse, 0x4, R10 ;  /* 0x000000040b0a7819 */ /* 0x040fe4000001020a */
[----:B------:R-:W-:Y:S02]  /*0330*/  MOV R6, R17 ;  /* 0x0000001100067202 */ /* 0x000fe40000000f00 */
[----:B------:R-:W-:Y:S02]  /*0340*/  SHF.L.U32 R11, R11, 0x4, RZ ;  /* 0x000000040b0b7819 */ /* 0x000fe400000006ff */
[----:B------:R-:W-:Y:S02]  /*0350*/  MOV R9, R18 ;  /* 0x0000001200097202 */ /* 0x000fe40000000f00 */
[----:B-1----:R-:W-:-:S02]  /*0360*/  MOV R13, R16 ;  /* 0x00000010000d7202 */ /* 0x002fc40000000f00 */
.L_x_4924:
        /* <DEDUP_REMOVED lines=71> */
.L_x_4906:
[----:B------:R-:W-:Y:S05]  /*07e0*/  BSYNC B0 ;  /* 0x0000000000007941 */ /* 0x000fea0003800000 */
.L_x_4905:
        /* <DEDUP_REMOVED lines=42> */
.L_x_4908:
[----:B------:R-:W-:Y:S05]  /*0a90*/  BSYNC B0 ;  /* 0x0000000000007941 */ /* 0x000fea0003800000 */
.L_x_4907:
        /* <DEDUP_REMOVED lines=33> */
.L_x_4910:
[----:B------:R-:W-:Y:S05]  /*0cb0*/  BSYNC B0 ;  /* 0x0000000000007941 */ /* 0x000fea0003800000 */
.L_x_4909:
        /* <DEDUP_REMOVED lines=33> */
.L_x_4912:
[----:B------:R-:W-:Y:S05]  /*0ed0*/  BSYNC B0 ;  /* 0x0000000000007941 */ /* 0x000fea0003800000 */
.L_x_4911:
        /* <DEDUP_REMOVED lines=33> */
.L_x_4914:
[----:B------:R-:W-:Y:S05]  /*10f0*/  BSYNC B0 ;  /* 0x0000000000007941 */ /* 0x000fea0003800000 */
.L_x_4913:
        /* <DEDUP_REMOVED lines=33> */
.L_x_4916:
[----:B------:R-:W-:Y:S05]  /*1310*/  BSYNC B0 ;  /* 0x0000000000007941 */ /* 0x000fea0003800000 */
.L_x_4915:
        /* <DEDUP_REMOVED lines=33> */
.L_x_4918:
[----:B------:R-:W-:Y:S05]  /*1530*/  BSYNC B0 ;  /* 0x0000000000007941 */ /* 0x000fea0003800000 */
.L_x_4917:
        /* <DEDUP_REMOVED lines=33> */
.L_x_4920:
[----:B------:R-:W-:Y:S05]  /*1750*/  BSYNC B0 ;  /* 0x0000000000007941 */ /* 0x000fea0003800000 */
.L_x_4919:
        /* <DEDUP_REMOVED lines=48> */
.L_x_4922:
        /* <DEDUP_REMOVED lines=20> */
[----:B------:R-:W2:Y:S01]  /*1ba0*/  MUFU.EX2 R63, R63 ;  /* 0x0000003f003f7308 */ /* 0x000ea20000000800 */
[----:B------:R-:W-:-:S07]  /*1bb0*/  FMUL.FTZ R56, R28, R40 ;  /* 0x000000281c387220 */ /* 0x000fce0000410000 */
[----:B------:R-:W1:Y:S01]  /*1bc0*/  MUFU.EX2 R62, R62 ;  /* 0x0000003e003e7308 */ /* 0x000e620000000800 */
[----:B------:R-:W-:-:S07]  /*1bd0*/  FMUL.FTZ R58, R28, R43 ;  /* 0x0000002b1c3a7220 */ /* 0x000fce0000410000 */
[----:B------:R-:W5:Y:S01]  /*1be0*/  MUFU.EX2 R61, R61 ;  /* 0x0000003d003d7308 */ /* 0x000f620000000800 */
[-C--:B0-----:R-:W-:Y:S02]  /*1bf0*/  FFMA.FTZ R16, R39, R64.reuse, R42 ;  /* 0x0000004027107223 */ /* 0x081fe4000001002a */
[----:B--2---:R-:W-:-:S05]  /*1c00*/  FMUL.FTZ R17, R63, R64 ;  /* 0x000000403f117220 */ /* 0x004fca0000410000 */
[----:B------:R-:W0:Y:S01]  /*1c10*/  MUFU.EX2 R57, R57 ;  /* 0x0000003900397308 */ /* 0x000e220000000800 */
[----:B------:R-:W-:Y:S02]  /*1c20*/  FMUL.FTZ R59, R28, R38 ;  /* 0x000000261c3b7220 */ /* 0x000fe40000410000 */
[----:B-1----:R-:W-:-:S05]  /*1c30*/  FFMA.FTZ R18, R62, R16, R45 ;  /* 0x000000103e127223 */ /* 0x002fca000001002d */
        /* <DEDUP_REMOVED lines=52> */
[----:B0-----:R-:W-:Y:S02]  /*1f80*/  @!P2 MOV R66, R19 ;  /* 0x000000130042a202 */ /* 0x001fe40000000f00 */
[-C--:B-1----:R-:W-:Y:S02]  /*1f90*/  @!P2 MOV R68, R18.reuse ;  /* 0x000000120044a202 */ /* 0x082fe40000000f00 */
[----:B------:R-:W-:Y:S02]  /*1fa0*/  ISETP.NE.AND P1, PT, R67, RZ, PT ;  /* 0x000000ff4300720c */ /* 0x000fe40003f25270 */
[----:B------:R-:W-:Y:S01]  /*1fb0*/  MOV R67, c[0x0][0x1a0] ;  /* 0x0000680000437a02 */ /* 0x000fe20000000f00 */
[----:B---3--:R-:W-:Y:S02]  /*1fc0*/  FMUL.FTZ R60, R60, R65 ;  /* 0x000000413c3c7220 */ /* 0x008fe40000410000 */
        /* <DEDUP_REMOVED lines=12> */
[----:B------:R-:W-:Y:S01]  /*2090*/  LEA R51, P0, R19, R51, 0x2 ;  /* 0x0000003313337211 */ /* 0x000fe200078010ff */
        /* <DEDUP_REMOVED lines=12> */
[----:B------:R0:W-:Y:S01]  /*2160*/  @!P1 STS.64 [UR4+0x450], R28 ;  /* 0x0004501cff009988 */ /* 0x0001e20008000a04 */
[----:B------:R-:W-:Y:S02]  /*2170*/  UIADD3 UR4, UR4, 0x8, URZ ;  /* 0x0000000804047890 */ /* 0x000fe4000fffe03f */
[----:B------:R-:W-:Y:S01]  /*2180*/  FFMA.FTZ R59, R59, R19, R52 ;  /* 0x000000133b3b7223 */ /* 0x000fe20000010034 */
[----:B------:R0:W-:Y:S01]  /*2190*/  @!P1 STG.E.64 [R16.64], R28 ;  /* 0x0000001c10009986 */ /* 0x0001e2000c101b06 */
[----:B------:R-:W-:Y:S01]  /*21a0*/  IADD3 R36, P1, R36, 0x8, RZ ;  /* 0x0000000824247810 */ /* 0x000fe20007f3e0ff */
[----:B------:R-:W-:-:S02]  /*21b0*/  FFMA.FTZ R24, R60, R63, R24 ;  /* 0x0000003f3c187223 */ /* 0x000fc40000010018 */
[C---:B------:R-:W-:Y:S01]  /*21c0*/  FFMA.FTZ R25, R60.reuse, R64, R25 ;  /* 0x000000403c197223 */ /* 0x040fe20000010019 */
[----:B------:R-:W-:Y:S01]  /*21d0*/  IADD3.X R37, RZ, R37, RZ, P1, !PT ;  /* 0x00000025ff257210 */ /* 0x000fe20000ffe4ff */
[C---:B------:R-:W-:Y:S02]  /*21e0*/  FFMA.FTZ R26, R60.reuse, R65, R26 ;  /* 0x000000413c1a7223 */ /* 0x040fe4000001001a */
[C---:B------:R-:W-:Y:S02]  /*21f0*/  FFMA.FTZ R27, R60.reuse, R61, R27 ;  /* 0x0000003d3c1b7223 */ /* 0x040fe4000001001b */
[C---:B------:R-:W-:Y:S02]  /*2200*/  FFMA.FTZ R20, R60.reuse, R57, R20 ;  /* 0x000000393c147223 */ /* 0x040fe40000010014 */
[C---:B------:R-:W-:Y:S02]  /*2210*/  FFMA.FTZ R21, R60.reuse, R56, R21 ;  /* 0x000000383c157223 */ /* 0x040fe40000010015 */
[----:B------:R-:W-:-:S02]  /*2220*/  FFMA.FTZ R22, R60, R19, R22 ;  /* 0x000000133c167223 */ /* 0x000fc40000010016 */
[----:B------:R-:W-:Y:S01]  /*2230*/  FFMA.FTZ R23, R60, R59, R23 ;  /* 0x0000003b3c177223 */ /* 0x000fe20000010017 */
[----:B0-----:R-:W-:Y:S05]  /*2240*/  @!P0 BRA `(.L_x_4922) ;  /* 0xfffff81000008947 */ /* 0x001fea000383ffff */
.L_x_4921:
[----:B------:R-:W-:Y:S01]  /*2250*/  BAR.SYNC.DEFER_BLOCKING 0x0 ;  /* 0x0000000000007b1d */ /* 0x000fe20000010000 */
[----:B------:R-:W-:Y:S01]  /*2260*/  IMAD R16, R2, c[0x0][0x200], RZ ;  /* 0x0000800002107a24 */ /* 0x000fe200078e02ff */
[----:B------:R-:W-:Y:S01]  /*2270*/  SHF.L.U32 R50, R12, 0x8, RZ ;  /* 0x000000080c327819 */ /* 0x000fe200000006ff */
[----:B------:R-:W-:Y:S02]  /*2280*/  IMAD R18, R2, c[0x0][0x1f0], RZ ;  /* 0x00007c0002127a24 */ /* 0x000fe400078e02ff */
[C---:B------:R-:W-:Y:S01]  /*2290*/  IMAD R37, R5.reuse, c[0x0][0x204], R16 ;  /* 0x0000810005257a24 */ /* 0x040fe200078e0210 */
[----:B------:R-:W-:Y:S01]  /*22a0*/  SHF.R.S32.HI R51, RZ, 0x1f, R50 ;  /* 0x0000001fff337819 */ /* 0x000fe20000011432 */
[----:B------:R-:W-:-:S04]  /*22b0*/  IMAD R39, R5, c[0x0][0x1f4], R18 ;  /* 0x00007d0005277a24 */ /* 0x000fc800078e0212 */
        /* <DEDUP_REMOVED lines=17> */
[----:B------:R-:W-:Y:S01]  /*23d0*/  IMAD.WIDE.U32 R34, R0, c[0x0][0x1f8], R34 ;  /* 0x00007e0000227a25 */ /* 0x000fe200078e0022 */
[----:B------:R-:W-:-:S04]  /*23e0*/  IADD3 R52, P0, R52, R11, RZ ;  /* 0x0000000b34347210 */ /* 0x000fc80007f1e0ff */
[----:B------:R-:W-:Y:S02]  /*23f0*/  IADD3.X R53, R33, R10, RZ, P0, !PT ;  /* 0x0000000a21357210 */ /* 0x000fe400007fe4ff */
[----:B------:R-:W-:Y:S02]  /*2400*/  IADD3 R35, R35, R39, RZ ;  /* 0x0000002723237210 */ /* 0x000fe40007ffe0ff */
[----:B------:R-:W-:-:S04]  /*2410*/  LEA R54, P1, R34, c[0x0][0x268], 0x2 ;  /* 0x00009a0022367a11 */ /* 0x000fc800078210ff */
[----:B------:R-:W-:Y:S02]  /*2420*/  LEA.HI.X R35, R34, c[0x0][0x26c], R35, 0x2, P1 ;  /* 0x00009b0022237a11 */ /* 0x000fe400008f1423 */
[----:B------:R-:W-:-:S04]  /*2430*/  IADD3 R54, P1, R54, R11, RZ ;  /* 0x0000000b36367210 */ /* 0x000fc80007f3e0ff */
[----:B------:R-:W-:Y:S01]  /*2440*/  IADD3.X R55, R35, R10, RZ, P1, !PT ;  /* 0x0000000a23377210 */ /* 0x000fe20000ffe4ff */
        /* <DEDUP_REMOVED lines=62> */
[----:B------:R-:W-:Y:S01]  /*2830*/  STS.128 [R48], R24 ;  /* 0x0000001830007388 */ /* 0x000fe20000000c00 */
[----:B------:R-:W-:Y:S02]  /*2840*/  IMAD R32, R2, c[0x0][0x210], RZ ;  /* 0x0000840002207a24 */ /* 0x000fe400078e02ff */
[----:B------:R-:W-:Y:S02]  /*2850*/  FMUL.FTZ R21, R16, R21 ;  /* 0x0000001510157220 */ /* 0x000fe40000410000 */
[----:B------:R-:W-:Y:S02]  /*2860*/  IMAD R33, R5, c[0x0][0x214], R32 ;  /* 0x0000850005217a24 */ /* 0x000fe400078e0220 */
[----:B-1----:R-:W-:-:S03]  /*2870*/  FMUL.FTZ R17, R44, R35 ;  /* 0x000000232c117220 */ /* 0x002fc60000410000 */
[----:B------:R-:W-:Y:S01]  /*2880*/  IADD3 R51, R51, R33, RZ ;  /* 0x0000002133337210 */ /* 0x000fe20007ffe0ff */
[----:B------:R-:W-:Y:S02]  /*2890*/  FMUL.FTZ R20, R17, R20 ;  /* 0x0000001411147220 */ /* 0x000fe40000410000 */
[----:B------:R-:W-:-:S03]  /*28a0*/  IMAD R33, R3, c[0x0][0x218], RZ ;  /* 0x0000860003217a24 */ /* 0x000fc600078e02ff */
        /* <DEDUP_REMOVED lines=16> */
.L_x_4923:
[----:B------:R-:W-:Y:S05]  /*29b0*/  EXIT ;  /* 0x000000000000794d */ /* 0x000fea0003800000 */
.L_x_4925:
        /* <DEDUP_REMOVED lines=12> */
.L_x_5457:


//--------------------- .text._Z25selective_scan_fwd_kernelI32Selective_Scan_fwd_kernel_traitsILi32ELi8ELi1ELb1ELb0ELb1ELb0EffEEv13SSMParamsBase --------------------------
	.section	.text._Z25selective_scan_fwd_kernelI32Selective_Scan_fwd_kernel_traitsILi32ELi8ELi1ELb1ELb0ELb1ELb0EffEEv13SSMParamsBase,"ax",@progbits
	.sectioninfo	@"SHI_REGISTERS=80"
	.align	128
        .global         _Z25selective_scan_fwd_kernelI32Selective_Scan_fwd_kernel_traitsILi32ELi8ELi1ELb1ELb0ELb1ELb0EffEEv13SSMParamsBase
        .type           _Z25selective_scan_fwd_kernelI32Selective_Scan_fwd_kernel_traitsILi32ELi8ELi1ELb1ELb0ELb1ELb0EffEEv13SSMParamsBase,@function
        .size           _Z25selective_scan_fwd_kernelI32Selective_Scan_fwd_kernel_traitsILi32ELi8ELi1ELb1ELb0ELb1ELb0EffEEv13SSMParamsBase,(.L_x_5458 - _Z25selective_scan_fwd_kernelI32Selective_Scan_fwd_kernel_traitsILi32ELi8ELi1ELb1ELb0ELb1ELb0EffEEv13SSMParamsBase)
        .other          _Z25selective_scan_fwd_kernelI32Selective_Scan_fwd_kernel_traitsILi32ELi8ELi1ELb1ELb0ELb1ELb0EffEEv13SSMParamsBase,@"STO_CUDA_ENTRY STV_DEFAULT"
_Z25selective_scan_fwd_kernelI32Selective_Scan_fwd_kernel_traitsILi32ELi8ELi1ELb1ELb0ELb1ELb0EffEEv13SSMParamsBase:
.text._Z25selective_scan_fwd_kernelI32Selective_Scan_fwd_kernel_traitsILi32ELi8ELi1ELb1ELb0ELb1ELb0EffEEv13SSMParamsBase:
        /* <DEDUP_REMOVED lines=60> */
[----:B------:R-:W-:Y:S01]  /*03c0*/  IMAD.WIDE.U32 R6, R0, c[0x0][0x1d8], R6 ;  /* 0x0000760000067a25 */ /* 0x000fe200078e0006 */
[----:B------:R-:W-:-:S03]  /*03d0*/  MOV R40, RZ ;  /* 0x000000ff00287202 */ /* 0x000fc60000000f00 */
[----:B------:R-:W-:Y:S01]  /*03e0*/  IMAD R13, R13, c[0x0][0x1c8], RZ ;  /* 0x000072000d0d7a24 */ /* 0x000fe200078e02ff */
[----:B------:R-:W-:Y:S01]  /*03f0*/  LEA R14, P0, R6, c[0x0][0x240], 0x2 ;  /* 0x00009000060e7a11 */ /* 0x000fe200078010ff */
[----:B------:R-:W-:-:S04]  /*0400*/  IMAD.WIDE.U32 R10, R4, c[0x0][0x1c8], R10 ;  /* 0x00007200040a7a25 */ /* 0x000fc800078e000a */
[----:B------:R-:W-:Y:S02]  /*0410*/  IMAD R21, R4, c[0x0][0x1cc], R13 ;  /* 0x0000730004157a24 */ /* 0x000fe400078e020d */
[C---:B------:R-:W-:Y:S01]  /*0420*/  IMAD R19, R0.reuse, c[0x0][0x1ec], R17 ;  /* 0x00007b0000137a24 */ /* 0x040fe200078e0211 */
[----:B------:R-:W1:Y:S01]  /*0430*/  S2R R4, SR_LANEID ;  /* 0x0000000000047919 */ /* 0x000e620000000000 */
[----:B------:R-:W-:Y:S01]  /*0440*/  IMAD.WIDE.U32 R8, R0, c[0x0][0x1e8], R8 ;  /* 0x00007a0000087a25 */ /* 0x000fe200078e0008 */
[----:B------:R-:W-:Y:S02]  /*0450*/  IADD3 R17, R7, R15, RZ ;  /* 0x0000000f07117210 */ /* 0x000fe40007ffe0ff */
[----:B------:R-:W-:Y:S01]  /*0460*/  LEA R15, P2, R10, c[0x0][0x230], 0x2 ;  /* 0x00008c000a0f7a11 */ /* 0x000fe200078410ff */
[C---:B------:R-:W-:Y:S01]  /*0470*/  IMAD.WIDE.U32 R50, R0.reuse, c[0x0][0x180], RZ ;  /* 0x0000600000327a25 */ /* 0x040fe200078e00ff */
[----:B------:R-:W-:Y:S02]  /*0480*/  IADD3 R7, R11, R21, RZ ;  /* 0x000000150b077210 */ /* 0x000fe40007ffe0ff */
[----:B------:R-:W-:Y:S01]  /*0490*/  IADD3 R9, R9, R19, RZ ;  /* 0x0000001309097210 */ /* 0x000fe20007ffe0ff */
[----:B------:R-:W-:Y:S01]  /*04a0*/  IMAD.WIDE.U32 R48, R0, c[0x0][0x198], RZ ;  /* 0x0000660000307a25 */ /* 0x000fe200078e00ff */
[----:B------:R-:W-:-:S02]  /*04b0*/  LEA R13, P1, R8, c[0x0][0x248], 0x2 ;  /* 0x00009200080d7a11 */ /* 0x000fc400078210ff */
[----:B------:R-:W-:Y:S02]  /*04c0*/  LEA.HI.X R10, R10, c[0x0][0x234], R7, 0x2, P2 ;  /* 0x00008d000a0a7a11 */ /* 0x000fe400010f1407 */
[----:B0-----:R-:W-:Y:S02]  /*04d0*/  SHF.L.U32 R7, R12, 0x1, RZ ;  /* 0x000000010c077819 */ /* 0x001fe400000006ff */
[----:B------:R-:W-:Y:S01]  /*04e0*/  LEA.HI.X R11, R8, c[0x0][0x24c], R9, 0x2, P1 ;  /* 0x00009300080b7a11 */ /* 0x000fe200008f1409 */
[----:B------:R-:W-:Y:S01]  /*04f0*/  IMAD R9, R3, c[0x0][0x180], RZ ;  /* 0x0000600003097a24 */ /* 0x000fe200078e02ff */
[----:B------:R-:W-:Y:S01]  /*0500*/  LEA.HI.X R16, R6, c[0x0][0x244], R17, 0x2, P0 ;  /* 0x0000910006107a11 */ /* 0x000fe200000f1411 */
[----:B------:R-:W-:Y:S01]  /*0510*/  IMAD R6, R5, c[0x0][0x164], R0 ;  /* 0x0000590005067a24 */ /* 0x000fe200078e0200 */
[----:B------:R-:W-:Y:S01]  /*0520*/  LOP3.LUT R7, R7, 0xffffffc0, RZ, 0xc0, !PT ;  /* 0xffffffc007077812 */ /* 0x000fe200078ec0ff */
[----:B------:R-:W-:Y:S01]  /*0530*/  IMAD R17, R3, c[0x0][0x198], RZ ;  /* 0x0000660003117a24 */ /* 0x000fe200078e02ff */
[----:B------:R-:W-:Y:S01]  /*0540*/  LOP3.LUT R43, R12, 0x1f, RZ, 0xc0, !PT ;  /* 0x0000001f0c2b7812 */ /* 0x000fe200078ec0ff */
[----:B------:R-:W-:Y:S01]  /*0550*/  IMAD R9, R0, c[0x0][0x184], R9 ;  /* 0x0000610000097a24 */ /* 0x000fe200078e0209 */
[----:B------:R-:W-:Y:S01]  /*0560*/  LOP3.LUT R42, R7, 0x1f, R12, 0xf8, !PT ;  /* 0x0000001f072a7812 */ /* 0x000fe200078ef80c */
[----:B------:R-:W-:Y:S01]  /*0570*/  IMAD R6, R6, c[0x0][0x174], RZ ;  /* 0x00005d0006067a24 */ /* 0x000fe200078e02ff */
[----:B------:R-:W-:Y:S01]  /*0580*/  MOV R8, R13 ;  /* 0x0000000d00087202 */ /* 0x000fe20000000f00 */
[----:B------:R-:W-:Y:S01]  /*0590*/  IMAD R17, R0, c[0x0][0x19c], R17 ;  /* 0x0000670000117a24 */ /* 0x000fe200078e0211 */
[----:B------:R-:W-:Y:S01]  /*05a0*/  IADD3 R7, R51, R9, RZ ;  /* 0x0000000933077210 */ /* 0x000fe20007ffe0ff */
[----:B------:R-:W-:Y:S01]  /*05b0*/  IMAD R46, R6, c[0x0][0x16c], RZ ;  /* 0x00005b00062e7a24 */ /* 0x000fe200078e02ff */
[----:B------:R-:W-:-:S02]  /*05c0*/  MOV R12, R16 ;  /* 0x00000010000c7202 */ /* 0x000fc40000000f00 */
[----:B------:R-:W-:Y:S02]  /*05d0*/  IADD3 R9, R49, R17, RZ ;  /* 0x0000001131097210 */ /* 0x000fe40007ffe0ff */
[----:B------:R-:W-:Y:S02]  /*05e0*/  SHF.R.S32.HI R13, RZ, 0x1f, R42 ;  /* 0x0000001fff0d7819 */ /* 0x000fe4000001142a */
[----:B-1----:R-:W-:Y:S02]  /*05f0*/  MOV R6, R15 ;  /* 0x0000000f00067202 */ /* 0x002fe40000000f00 */
.L_x_4947:
[----:B------:R-:W-:Y:S01]  /*0600*/  BAR.SYNC.DEFER_BLOCKING 0x0 ;  /* 0x0000000000007b1d */ /* 0x000fe20000010000 */
[C---:B------:R-:W-:Y:S02]  /*0610*/  SHF.L.U32 R41, R42.reuse, 0x4, RZ ;  /* 0x000000042a297819 */ /* 0x040fe400000006ff */
[----:B------:R-:W-:Y:S02]  /*0620*/  SHF.L.U64.HI R15, R42, 0x4, R13 ;  /* 0x000000042a0f7819 */ /* 0x000fe4000001020d */
        /* <DEDUP_REMOVED lines=70> */
.L_x_4927:
[----:B------:R-:W-:Y:S05]  /*0a90*/  BSYNC B0 ;  /* 0x0000000000007941 */ /* 0x000fea0003800000 */
.L_x_4926:
        /* <DEDUP_REMOVED lines=42> */
.L_x_4929:
[----:B------:R-:W-:Y:S05]  /*0d40*/  BSYNC B0 ;  /* 0x0000000000007941 */ /* 0x000fea0003800000 */
.L_x_4928:
        /* <DEDUP_REMOVED lines=33> */
.L_x_4931:
[----:B------:R-:W-:Y:S05]  /*0f60*/  BSYNC B0 ;  /* 0x0000000000007941 */ /* 0x000fea0003800000 */
.L_x_4930:
        /* <DEDUP_REMOVED lines=33> */
.L_x_4933:
[----:B------:R-:W-:Y:S05]  /*1180*/  BSYNC B0 ;  /* 0x0000000000007941 */ /* 0x000fea0003800000 */
.L_x_4932:
        /* <DEDUP_REMOVED lines=33> */
.L_x_4935:
[----:B------:R-:W-:Y:S05]  /*13a0*/  BSYNC B0 ;  /* 0x0000000000007941 */ /* 0x000fea0003800000 */
.L_x_4934:
        /* <DEDUP_REMOVED lines=33> */
.L_x_4937:
[----:B------:R-:W-:Y:S05]  /*15c0*/  BSYNC B0 ;  /* 0x0000000000007941 */ /* 0x000fea0003800000 */
.L_x_4936:
        /* <DEDUP_REMOVED lines=33> */
.L_x_4939:
[----:B------:R-:W-:Y:S05]  /*17e0*/  BSYNC B0 ;  /* 0x0000000000007941 */ /* 0x000fea0003800000 */
.L_x_4938:
        /* <DEDUP_REMOVED lines=33> */
.L_x_4941:
[----:B------:R-:W-:Y:S05]  /*1a00*/  BSYNC B0 ;  /* 0x0000000000007941 */ /* 0x000fea0003800000 */
.L_x_4940:
        /* <DEDUP_REMOVED lines=22> */
.L_x_4945:
[----:B------:R-:W-:Y:S01]  /*1b70*/  SHF.R.S32.HI R66, RZ, 0x1f, R67 ;  /* 0x0000001fff427819 */ /* 0x000fe20000011443 */
[----:B------:R-:W-:-:S04]  /*1b80*/  IMAD.WIDE.U32 R16, R67, c[0x0][0x1c0], RZ ;  /* 0x0000700043107a25 */ /* 0x000fc800078e00ff */
[C---:B------:R-:W-:Y:S01]  /*1b90*/  IMAD R18, R66.reuse, c[0x0][0x1c0], RZ ;  /* 0x0000700042127a24 */ /* 0x040fe200078e02ff */
[----:B------:R-:W-:Y:S01]  /*1ba0*/  MOV R34, R50 ;  /* 0x0000003200227202 */ /* 0x000fe20000000f00 */
[----:B------:R-:W-:Y:S01]  /*1bb0*/  IMAD R38, R66, c[0x0][0x188], RZ ;  /* 0x0000620042267a24 */ /* 0x000fe200078e02ff */
[----:B------:R-:W-:Y:S01]  /*1bc0*/  MOV R35, R7 ;  /* 0x0000000700237202 */ /* 0x000fe20000000f00 */
[C---:B------:R-:W-:Y:S01]  /*1bd0*/  IMAD R19, R67.reuse, c[0x0][0x1c4], R18 ;  /* 0x0000710043137a24 */ /* 0x040fe200078e0212 */
[----:B------:R-:W-:Y:S01]  /*1be0*/  LEA R36, P1, R16, R6, 0x2 ;  /* 0x0000000610247211 */ /* 0x000fe200078210ff */
[C---:B------:R-:W-:Y:S02]  /*1bf0*/  IMAD R39, R67.reuse, c[0x0][0x18c], R38 ;  /* 0x0000630043277a24 */ /* 0x040fe400078e0226 */
[----:B------:R-:W-:Y:S01]  /*1c00*/  IMAD.WIDE.U32 R34, R67, c[0x0][0x188], R34 ;  /* 0x0000620043227a25 */ /* 0x000fe200078e0022 */
[----:B------:R-:W-:Y:S02]  /*1c10*/  IADD3 R17, R17, R19, RZ ;  /* 0x0000001311117210 */ /* 0x000fe40007ffe0ff */
[----:B------:R-:W-:-:S02]  /*1c20*/  IADD3 R36, P2, R36, R41, RZ ;  /* 0x0000002924247210 */ /* 0x000fc40007f5e0ff */
[----:B------:R-:W-:Y:S02]  /*1c30*/  LEA.HI.X R16, R16, R10, R17, 0x2, P1 ;  /* 0x0000000a10107211 */ /* 0x000fe400008f1411 */
[----:B------:R-:W-:Y:S02]  /*1c40*/  LEA R38, P1, R34, c[0x0][0x220], 0x2 ;  /* 0x0000880022267a11 */ /* 0x000fe400078210ff */
[----:B------:R-:W-:Y:S02]  /*1c50*/  IADD3 R35, R35, R39, RZ ;  /* 0x0000002723237210 */ /* 0x000fe40007ffe0ff */
[----:B------:R-:W-:Y:S02]  /*1c60*/  IADD3.X R37, R16, R15, RZ, P2, !PT ;  /* 0x0000000f10257210 */ /* 0x000fe400017fe4ff */
[----:B------:R-:W-:-:S03]  /*1c70*/  LEA.HI.X R39, R34, c[0x0][0x224], R35, 0x2, P1 ;  /* 0x0000890022277a11 */ /* 0x000fc600008f1423 */
[----:B------:R0:W2:Y:S04]  /*1c80*/  LDG.E.128 R16, [R36.64] ;  /* 0x0000000424107981 */ /* 0x0000a8000c1e1d00 */
[----:B------:R-:W3:Y:S04]  /*1c90*/  LDG.E R38, [R38.64] ;  /* 0x0000000426267981 */ /* 0x000ee8000c1e1900 */
[----:B------:R0:W4:Y:S01]  /*1ca0*/  LDG.E.128 R28, [R36.64+0x200] ;  /* 0x00020004241c7981 */ /* 0x000122000c1e1d00 */
[----:B------:R-:W-:Y:S02]  /*1cb0*/  MOV R34, R48 ;  /* 0x0000003000227202 */ /* 0x000fe40000000f00 */
[----:B------:R-:W-:Y:S01]  /*1cc0*/  MOV R35, R9 ;  /* 0x0000000900237202 */ /* 0x000fe20000000f00 */
[----:B------:R-:W-:-:S04]  /*1cd0*/  IMAD R66, R66, c[0x0][0x1a0], RZ ;  /* 0x0000680042427a24 */ /* 0x000fc800078e02ff */
[----:B0-----:R-:W-:-:S04]  /*1ce0*/  IMAD.WIDE.U32 R36, R67, c[0x0][0x1a0], R34 ;  /* 0x0000680043247a25 */ /* 0x001fc800078e0022 */
[----:B------:R-:W-:Y:S01]  /*1cf0*/  IMAD R35, R67, c[0x0][0x1a4], R66 ;  /* 0x0000690043237a24 */ /* 0x000fe200078e0242 */
[----:B------:R-:W-:-:S04]  /*1d00*/  LEA R34, P1, R36, c[0x0][0x228], 0x2 ;  /* 0x00008a0024227a11 */ /* 0x000fc800078210ff */
[----:B------:R-:W-:-:S04]  /*1d10*/  IADD3 R35, R37, R35, RZ ;  /* 0x0000002325237210 */ /* 0x000fc80007ffe0ff */
[----:B------:R-:W-:Y:S02]  /*1d20*/  LEA.HI.X R35, R36, c[0x0][0x22c], R35, 0x2, P1 ;  /* 0x00008b0024237a11 */ /* 0x000fe400008f1423 */
[C---:B------:R-:W-:Y:S02]  /*1d30*/  ISETP.GE.AND P1, PT, R4.reuse, 0x1, PT ;  /* 0x000000010400780c */ /* 0x040fe40003f26270 */
[----:B------:R-:W-:Y:S02]  /*1d40*/  MOV R37, RZ ;  /* 0x000000ff00257202 */ /* 0x000fe40000000f00 */
[----:B------:R-:W-:Y:S02]  /*1d50*/  MOV R36, 0x3f800000 ;  /* 0x3f80000000247802 */ /* 0x000fe40000000f00 */
[C---:B------:R-:W-:Y:S02]  /*1d60*/  ISETP.NE.AND P2, PT, R4.reuse, 0x1f, PT ;  /* 0x0000001f0400780c */ /* 0x040fe40003f45270 */
[----:B------:R-:W-:Y:S01]  /*1d70*/  ISETP.NE.AND P3, PT, R4, RZ, PT ;  /* 0x000000ff0400720c */ /* 0x000fe20003f65270 */
[----:B------:R-:W0:Y:S04]  /*1d80*/  S2R R72, SR_TID.X ;  /* 0x0000000000487919 */ /* 0x000e280000002100 */
[----:B--2---:R1:W-:Y:S01]  /*1d90*/  STS.128 [R4.X16], R16 ;  /* 0x0000001004007388 */ /* 0x0043e2000000cc00 */
[----:B---3--:R-:W-:-:S03]  /*1da0*/  FMUL.FTZ R38, R38, 1.4426950216293334961 ;  /* 0x3fb8aa3b26267820 */ /* 0x008fc60000410000 */
[----:B----4-:R-:W-:Y:S01]  /*1db0*/  STS.128 [R4.X16+0x200], R28 ;  /* 0x0002001c04007388 */ /* 0x010fe2000000cc00 */
[----:B------:R-:W-:Y:S01]  /*1dc0*/  FMUL.FTZ R70, R38, R32 ;  /* 0x0000002026467220 */ /* 0x000fe20000410000 */
[----:B------:R-:W-:-:S06]  /*1dd0*/  NOP ;  /* 0x0000000000007918 */ /* 0x000fcc0000000000 */
[C---:B------:R-:W-:Y:S01]  /*1de0*/  FMUL.FTZ R71, R38.reuse, R53 ;  /* 0x0000003526477220 */ /* 0x040fe20000410000 */
[----:B------:R2:W3:Y:S01]  /*1df0*/  LDG.E R75, [R34.64] ;  /* 0x00000004224b7981 */ /* 0x0004e2000c1e1900 */
[C---:B------:R-:W-:Y:S01]  /*1e00*/  FMUL.FTZ R76, R38.reuse, R33 ;  /* 0x00000021264c7220 */ /* 0x040fe20000410000 */
[----:B------:R-:W1:Y:S01]  /*1e10*/  MUFU.EX2 R70, R70 ;  /* 0x0000004600467308 */ /* 0x000e620000000800 */
[C---:B------:R-:W-:Y:S01]  /*1e20*/  FMUL.FTZ R77, R38.reuse, R52 ;  /* 0x00000034264d7220 */ /* 0x040fe20000410000 */
[----:B------:R-:W-:Y:S01]  /*1e30*/  @!P0 LDS.64 R36, [R67.X8+0x450] ;  /* 0x0004500043248984 */ /* 0x000fe20000008a00 */
[C---:B------:R-:W-:Y:S02]  /*1e40*/  FMUL.FTZ R73, R38.reuse, R55 ;  /* 0x0000003726497220 */ /* 0x040fe40000410000 */
[C---:B------:R-:W-:Y:S01]  /*1e50*/  FMUL.FTZ R68, R38.reuse, R54 ;  /* 0x0000003626447220 */ /* 0x040fe20000410000 */
[----:B------:R-:W-:Y:S02]  /*1e60*/  LDS.128 R28, [R47+0x10] ;  /* 0x000010002f1c7984 */ /* 0x000fe40000000c00 */
[----:B------:R-:W4:Y:S08]  /*1e70*/  MUFU.EX2 R71, R71 ;  /* 0x0000004700477308 */ /* 0x000f300000000800 */
[----:B------:R-:W5:Y:S01]  /*1e80*/  MUFU.EX2 R76, R76 ;  /* 0x0000004c004c7308 */ /* 0x000f620000000800 */
[----:B------:R-:W-:-:S07]  /*1e90*/  FMUL.FTZ R69, R38, R57 ;  /* 0x0000003926457220 */ /* 0x000fce0000410000 */
[----:B------:R-:W0:Y:S01]  /*1ea0*/  MUFU.EX2 R77, R77 ;  /* 0x0000004d004d7308 */ /* 0x000e220000000800 */
[-C--:B-1----:R-:W-:Y:S02]  /*1eb0*/  FFMA.FTZ R16, R58, R70.reuse, R59 ;  /* 0x000000463a107223 */ /* 0x082fe4000001003b */
[----:B----4-:R-:W-:-:S05]  /*1ec0*/  FMUL.FTZ R17, R71, R70 ;  /* 0x0000004647117220 */ /* 0x010fca0000410000 */
[----:B------:R-:W1:Y:S01]  /*1ed0*/  MUFU.EX2 R73, R73 ;  /* 0x0000004900497308 */ /* 0x000e620000000800 */
[----:B------:R-:W-:Y:S02]  /*1ee0*/  FMUL.FTZ R66, R38, R56 ;  /* 0x0000003826427220 */ /* 0x000fe40000410000 */
[----:B-----5:R-:W-:-:S05]  /*1ef0*/  FFMA.FTZ R18, R76, R16, R61 ;  /* 0x000000104c127223 */ /* 0x020fca000001003d */
[----:B------:R-:W4:Y:S01]  /*1f00*/  MUFU.EX2 R68, R68 ;  /* 0x0000004400447308 */ /* 0x000f220000000800 */
[----:B------:R-:W-:Y:S02]  /*1f10*/  FMUL.FTZ R16, R76, R17 ;  /* 0x000000114c107220 */ /* 0x000fe40000410000 */
[----:B0-----:R-:W-:-:S05]  /*1f20*/  FFMA.FTZ R18, R77, R18, R60 ;  /* 0x000000124d127223 */ /* 0x001fca000001003c */
[----:B------:R-:W0:Y:S01]  /*1f30*/  MUFU.EX2 R69, R69 ;  /* 0x0000004500457308 */ /* 0x000e220000000800 */
[----:B------:R-:W-:Y:S02]  /*1f40*/  FMUL.FTZ R16, R77, R16 ;  /* 0x000000104d107220 */ /* 0x000fe40000410000 */
[----:B-1----:R-:W-:-:S05]  /*1f50*/  FFMA.FTZ R18, R73, R18, R62 ;  /* 0x0000001249127223 */ /* 0x002fca000001003e */
[----:B------:R-:W2:Y:S01]  /*1f60*/  MUFU.EX2 R66, R66 ;  /* 0x0000004200427308 */ /* 0x000ea20000000800 */
[----:B------:R-:W-:Y:S02]  /*1f70*/  FMUL.FTZ R17, R73, R16 ;  /* 0x0000001049117220 */ /* 0x000fe40000410000 */
[C---:B----4-:R-:W-:Y:S02]  /*1f80*/  FFMA.FTZ R18, R68.reuse, R18, R63 ;  /* 0x0000001244127223 */ /* 0x050fe4000001003f */
[----:B------:R-:W-:Y:S02]  /*1f90*/  FMUL.FTZ R16, R68, R17 ;  /* 0x0000001144107220 */ /* 0x000fe40000410000 */
[C---:B0-----:R-:W-:Y:S02]  /*1fa0*/  FFMA.FTZ R18, R69.reuse, R18, R64 ;  /* 0x0000001245127223 */ /* 0x041fe40000010040 */
[----:B------:R-:W-:Y:S02]  /*1fb0*/  FMUL.FTZ R17, R69, R16 ;  /* 0x0000001045117220 */ /* 0x000fe40000410000 */
[----:B--2---:R-:W-:-:S02]  /*1fc0*/  FFMA.FTZ R35, R66, R18, R65 ;  /* 0x0000001242237223 */ /* 0x004fc40000010041 */
        /* <DEDUP_REMOVED lines=24> */
[----:B-1----:R-:W-:Y:S02]  /*2150*/  @P1 FMUL.FTZ R34, R34, R17 ;  /* 0x0000001122221220 */ /* 0x002fe40000410000 */
[----:B------:R-:W-:Y:S04]  /*2160*/  LDS.128 R16, [R47] ;  /* 0x000000002f107984 */ /* 0x000fe80000000c00 */
        /* <DEDUP_REMOVED lines=18> */
[----:B------:R-:W-:Y:S02]  /*2290*/  FFMA.FTZ R76, R76, R70, R61 ;  /* 0x000000464c4c7223 */ /* 0x000fe4000001003d */
[-C--:B---3--:R-:W-:Y:S02]  /*22a0*/  FMUL.FTZ R35, R18, R75.reuse ;  /* 0x0000004b12237220 */ /* 0x088fe40000410000 */
[-C--:B------:R-:W-:Y:S02]  /*22b0*/  FMUL.FTZ R18, R19, R75.reuse ;  /* 0x0000004b13127220 */ /* 0x080fe40000410000 */
[----:B------:R-:W-:Y:S02]  /*22c0*/  FFMA.FTZ R77, R77, R76, R60 ;  /* 0x0000004c4d4d7223 */ /* 0x000fe4000001003c */
[-C--:B------:R-:W-:Y:S02]  /*22d0*/  FMUL.FTZ R19, R28, R75.reuse ;  /* 0x0000004b1c137220 */ /* 0x080fe40000410000 */
[----:B------:R-:W-:-:S02]  /*22e0*/  FMUL.FTZ R28, R29, R75 ;  /* 0x0000004b1d1c7220 */ /* 0x000fc40000410000 */
[-C--:B------:R-:W-:Y:S02]  /*22f0*/  FMUL.FTZ R29, R30, R75.reuse ;  /* 0x0000004b1e1d7220 */ /* 0x080fe40000410000 */
[-C--:B------:R-:W-:Y:S02]  /*2300*/  FMUL.FTZ R72, R16, R75.reuse ;  /* 0x0000004b10487220 */ /* 0x080fe40000410000 */
[-C--:B------:R-:W-:Y:S02]  /*2310*/  FMUL.FTZ R74, R17, R75.reuse ;  /* 0x0000004b114a7220 */ /* 0x080fe40000410000 */
[----:B------:R-:W-:Y:S02]  /*2320*/  FMUL.FTZ R30, R31, R75 ;  /* 0x0000004b1f1e7220 */ /* 0x000fe40000410000 */
[----:B------:R-:W-:Y:S01]  /*2330*/  FFMA.FTZ R73, R73, R77, R62 ;  /* 0x0000004d49497223 */ /* 0x000fe2000001003e */
        /* <DEDUP_REMOVED lines=9> */
.L_x_4944:
[----:B------:R-:W-:Y:S05]  /*23d0*/  BSYNC B0 ;  /* 0x0000000000007941 */ /* 0x000fea0003800000 */
.L_x_4943:
        /* <DEDUP_REMOVED lines=14> */
.L_x_4942:
        /* <DEDUP_REMOVED lines=32> */
.L_x_4946:
[----:B------:R-:W-:Y:S05]  /*26c0*/  EXIT ;  /* 0x000000000000794d */ /* 0x000fea0003800000 */
.L_x_4948:
        /* <DEDUP_REMOVED lines=11> */
.L_x_5458:


//--------------------- .text._Z25selective_scan_fwd_kernelI32Selective_Scan_fwd_kernel_traitsILi32ELi8ELi1ELb1ELb0ELb1ELb1EffEEv13SSMParamsBase --------------------------
	.section	.text._Z25selective_scan_fwd_kernelI32Selective_Scan_fwd_kernel_traitsILi32ELi8ELi1ELb1ELb0ELb1ELb1EffEEv13SSMParamsBase,"ax",@progbits
	.sectioninfo	@"SHI_REGISTERS=80"
	.align	128
        .global         _Z25selective_scan_fwd_kernelI32Selective_Scan_fwd_kernel_traitsILi32ELi8ELi1ELb1ELb0ELb1ELb1EffEEv13SSMParamsBase
        .type           _Z25selective_scan_fwd_kernelI32Selective_Scan_fwd_kernel_traitsILi32ELi8ELi1ELb1ELb0ELb1ELb1EffEEv13SSMParamsBase,@function
        .size           _Z25selective_scan_fwd_kernelI32Selective_Scan_fwd_kernel_traitsILi32ELi8ELi1ELb1ELb0ELb1ELb1EffEEv13SSMParamsBase,(.L_x_5459 - _Z25selective_scan_fwd_kernelI32Selective_Scan_fwd_kernel_traitsILi32ELi8ELi1ELb1ELb0ELb1ELb1EffEEv13SSMParamsBase)
        .other          _Z25selective_scan_fwd_kernelI32Selective_Scan_fwd_kernel_traitsILi32ELi8ELi1ELb1ELb0ELb1ELb1EffEEv13SSMParamsBase,@"STO_CUDA_ENTRY STV_DEFAULT"
_Z25selective_scan_fwd_kernelI32Selective_Scan_fwd_kernel_traitsILi32ELi8ELi1ELb1ELb0ELb1ELb1EffEEv13SSMParamsBase:
.text._Z25selective_scan_fwd_kernelI32Selective_Scan_fwd_kernel_traitsILi32ELi8ELi1ELb1ELb0ELb1ELb1EffEEv13SSMParamsBase:
        /* <DEDUP_REMOVED lines=56> */
[----:B------:R-:W-:Y:S01]  /*0380*/  SHF.R.S32.HI R11, RZ, 0x1f, R3 ;  /* 0x0000001fff0b7819 */ /* 0x000fe20000011403 */
[----:B------:R-:W0:Y:S01]  /*0390*/  S2R R10, SR_TID.X ;  /* 0x00000000000a7919 */ /* 0x000e220000002100 */
[----:B------:R-:W-:Y:S01]  /*03a0*/  IADD3 R9, R9, R13, RZ ;  /* 0x0000000d09097210 */ /* 0x000fe20007ffe0ff */
[----:B------:R-:W-:Y:S01]  /*03b0*/  IMAD R17, R49, c[0x0][0x1dc], R12 ;  /* 0x0000770031117a24 */ /* 0x000fe200078e020c */
[----:B------:R-:W-:Y:S01]  /*03c0*/  MOV R48, RZ ;  /* 0x000000ff00307202 */ /* 0x000fe20000000f00 */
[----:B------:R-:W-:Y:S02]  /*03d0*/  IMAD R12, R11, c[0x0][0x1c8], RZ ;  /* 0x000072000b0c7a24 */ /* 0x000fe400078e02ff */
[----:B------:R-:W-:-:S04]  /*03e0*/  IMAD.WIDE.U32 R4, R49, c[0x0][0x1d8], R4 ;  /* 0x0000760031047a25 */ /* 0x000fc800078e0004 */
[----:B------:R-:W-:Y:S01]  /*03f0*/  IMAD.WIDE.U32 R8, R3, c[0x0][0x1c8], R8 ;  /* 0x0000720003087a25 */ /* 0x000fe200078e0008 */
[----:B------:R-:W-:-:S03]  /*0400*/  IADD3 R17, R5, R17, RZ ;  /* 0x0000001105117210 */ /* 0x000fc60007ffe0ff */
[C---:B------:R-:W-:Y:S02]  /*0410*/  IMAD R13, R49.reuse, c[0x0][0x1ec], R14 ;  /* 0x00007b00310d7a24 */ /* 0x040fe400078e020e */
[----:B------:R-:W-:-:S04]  /*0420*/  IMAD.WIDE.U32 R6, R49, c[0x0][0x1e8], R6 ;  /* 0x00007a0031067a25 */ /* 0x000fc800078e0006 */
[----:B------:R-:W-:Y:S01]  /*0430*/  IMAD R3, R3, c[0x0][0x1cc], R12 ;  /* 0x0000730003037a24 */ /* 0x000fe200078e020c */
[----:B------:R-:W-:Y:S01]  /*0440*/  IADD3 R5, R7, R13, RZ ;  /* 0x0000000d07057210 */ /* 0x000fe20007ffe0ff */
[----:B------:R-:W-:Y:S01]  /*0450*/  IMAD R16, R0, c[0x0][0x198], RZ ;  /* 0x0000660000107a24 */ /* 0x000fe200078e02ff */
[----:B------:R-:W-:Y:S01]  /*0460*/  LEA R13, P2, R8, c[0x0][0x230], 0x2 ;  /* 0x00008c00080d7a11 */ /* 0x000fe200078410ff */
[----:B------:R-:W-:Y:S01]  /*0470*/  IMAD.WIDE.U32 R58, R49, c[0x0][0x180], RZ ;  /* 0x00006000313a7a25 */ /* 0x000fe200078e00ff */
[----:B------:R-:W-:Y:S02]  /*0480*/  IADD3 R3, R9, R3, RZ ;  /* 0x0000000309037210 */ /* 0x000fe40007ffe0ff */
[----:B------:R-:W-:Y:S01]  /*0490*/  LEA R11, P1, R6, c[0x0][0x248], 0x2 ;  /* 0x00009200060b7a11 */ /* 0x000fe200078210ff */
[----:B------:R-:W-:Y:S01]  /*04a0*/  IMAD.WIDE.U32 R56, R49, c[0x0][0x198], RZ ;  /* 0x0000660031387a25 */ /* 0x000fe200078e00ff */
[----:B------:R-:W-:Y:S02]  /*04b0*/  LEA.HI.X R8, R8, c[0x0][0x234], R3, 0x2, P2 ;  /* 0x00008d0008087a11 */ /* 0x000fe400010f1403 */
[----:B------:R-:W1:Y:S01]  /*04c0*/  S2R R3, SR_LANEID ;  /* 0x0000000000037919 */ /* 0x000e620000000000 */
[----:B------:R-:W-:-:S02]  /*04d0*/  LEA R12, P0, R4, c[0x0][0x240], 0x2 ;  /* 0x00009000040c7a11 */ /* 0x000fc400078010ff */
[----:B------:R-:W-:Y:S01]  /*04e0*/  LEA.HI.X R9, R6, c[0x0][0x24c], R5, 0x2, P1 ;  /* 0x0000930006097a11 */ /* 0x000fe200008f1405 */
[----:B------:R-:W-:Y:S01]  /*04f0*/  IMAD R6, R0, c[0x0][0x180], RZ ;  /* 0x0000600000067a24 */ /* 0x000fe200078e02ff */
[----:B0-----:R-:W-:Y:S02]  /*0500*/  SHF.L.U32 R5, R10, 0x1, RZ ;  /* 0x000000010a057819 */ /* 0x001fe400000006ff */
[----:B------:R-:W-:Y:S01]  /*0510*/  LEA.HI.X R14, R4, c[0x0][0x244], R17, 0x2, P0 ;  /* 0x00009100040e7a11 */ /* 0x000fe200000f1411 */
[----:B------:R-:W-:Y:S01]  /*0520*/  IMAD R4, R15, c[0x0][0x164], R49 ;  /* 0x000059000f047a24 */ /* 0x000fe200078e0231 */
[----:B------:R-:W-:Y:S01]  /*0530*/  LOP3.LUT R5, R5, 0xffffffc0, RZ, 0xc0, !PT ;  /* 0xffffffc005057812 */ /* 0x000fe200078ec0ff */
[----:B------:R-:W-:Y:S01]  /*0540*/  IMAD R7, R49, c[0x0][0x184], R6 ;  /* 0x0000610031077a24 */ /* 0x000fe200078e0206 */
[----:B------:R-:W-:Y:S01]  /*0550*/  LOP3.LUT R51, R10, 0x1f, RZ, 0xc0, !PT ;  /* 0x0000001f0a337812 */ /* 0x000fe200078ec0ff */
[----:B------:R-:W-:Y:S01]  /*0560*/  IMAD R4, R4, c[0x0][0x174], RZ ;  /* 0x00005d0004047a24 */ /* 0x000fe200078e02ff */
[----:B------:R-:W-:Y:S01]  /*0570*/  LOP3.LUT R50, R5, 0x1f, R10, 0xf8, !PT ;  /* 0x0000001f05327812 */ /* 0x000fe200078ef80a */
[----:B------:R-:W-:Y:S01]  /*0580*/  IMAD R17, R49, c[0x0][0x19c], R16 ;  /* 0x0000670031117a24 */ /* 0x000fe200078e0210 */
[----:B------:R-:W-:Y:S01]  /*0590*/  IADD3 R5, R59, R7, RZ ;  /* 0x000000073b057210 */ /* 0x000fe20007ffe0ff */
[----:B------:R-:W-:Y:S01]  /*05a0*/  IMAD R54, R4, c[0x0][0x16c], RZ ;  /* 0x00005b0004367a24 */ /* 0x000fe200078e02ff */
[----:B------:R-:W-:-:S02]  /*05b0*/  MOV R6, R11 ;  /* 0x0000000b00067202 */ /* 0x000fc40000000f00 */
[----:B------:R-:W-:Y:S02]  /*05c0*/  IADD3 R7, R57, R17, RZ ;  /* 0x0000001139077210 */ /* 0x000fe40007ffe0ff */
[----:B------:R-:W-:Y:S02]  /*05d0*/  MOV R10, R14 ;  /* 0x0000000e000a7202 */ /* 0x000fe40000000f00 */
[----:B------:R-:W-:Y:S02]  /*05e0*/  SHF.R.S32.HI R11, RZ, 0x1f, R50 ;  /* 0x0000001fff0b7819 */ /* 0x000fe40000011432 */
[----:B-1----:R-:W-:Y:S02]  /*05f0*/  MOV R4, R13 ;  /* 0x0000000d00047202 */ /* 0x002fe40000000f00 */
.L_x_4970:
[----:B------:R-:W-:Y:S01]  /*0600*/  BAR.SYNC.DEFER_BLOCKING 0x0 ;  /* 0x0000000000007b1d */ /* 0x000fe20000010000 */
[C---:B------:R-:W-:Y:S02]  /*0610*/  SHF.L.U32 R13, R50.reuse, 0x4, RZ ;  /* 0x00000004320d7819 */ /* 0x040fe400000006ff */
[----:B------:R-:W-:Y:S02]  /*0620*/  SHF.L.U64.HI R14, R50, 0x4, R11 ;  /* 0x00000004320e7819 */ /* 0x000fe4000001020b */
[----:B-1----:R-:W-:-:S04]  /*0630*/  IADD3 R28, P0, R12, R13, RZ ;  /* 0x0000000d0c1c7210 */ /* 0x002fc80007f1e0ff */
        /* <DEDUP_REMOVED lines=69> */
.L_x_4950:
[----:B------:R-:W-:Y:S05]  /*0a90*/  BSYNC B0 ;  /* 0x0000000000007941 */ /* 0x000fea0003800000 */
.L_x_4949:
        /* <DEDUP_REMOVED lines=42> */
.L_x_4952:
[----:B------:R-:W-:Y:S05]  /*0d40*/  BSYNC B0 ;  /* 0x0000000000007941 */ /* 0x000fea0003800000 */
.L_x_4951:
        /* <DEDUP_REMOVED lines=33> */
.L_x_4954:
[----:B------:R-:W-:Y:S05]  /*0f60*/  BSYNC B0 ;  /* 0x0000000000007941 */ /* 0x000fea0003800000 */
.L_x_4953:
        /* <DEDUP_REMOVED lines=33> */
.L_x_4956:
[----:B------:R-:W-:Y:S05]  /*1180*/  BSYNC B0 ;  /* 0x0000000000007941 */ /* 0x000fea0003800000 */
.L_x_4955:
        /* <DEDUP_REMOVED lines=33> */
.L_x_4958:
[----:B------:R-:W-:Y:S05]  /*13a0*/  BSYNC B0 ;  /* 0x0000000000007941 */ /* 0x000fea0003800000 */
.L_x_4957:
        /* <DEDUP_REMOVED lines=33> */
.L_x_4960:
[----:B------:R-:W-:Y:S05]  /*15c0*/  BSYNC B0 ;  /* 0x0000000000007941 */ /* 0x000fea0003800000 */
.L_x_4959:
        /* <DEDUP_REMOVED lines=33> */
.L_x_4962:
[----:B------:R-:W-:Y:S05]  /*17e0*/  BSYNC B0 ;  /* 0x0000000000007941 */ /* 0x000fea0003800000 */
.L_x_4961:
        /* <DEDUP_REMOVED lines=33> */
.L_x_4964:
[----:B------:R-:W-:Y:S05]  /*1a00*/  BSYNC B0 ;  /* 0x0000000000007941 */ /* 0x000fea0003800000 */
.L_x_4963:
        /* <DEDUP_REMOVED lines=22> */
.L_x_4968:
        /* <DEDUP_REMOVED lines=13> */
[C---:B------:R-:W-:Y:S02]  /*1c40*/  LEA R38, P1, R34.reuse, c[0x0][0x220], 0x2 ;  /* 0x0000880022267a11 */ /* 0x040fe400078210ff */
        /* <DEDUP_REMOVED lines=120> */
.L_x_4967:
[----:B------:R-:W-:Y:S05]  /*23d0*/  BSYNC B0 ;  /* 0x0000000000007941 */ /* 0x000fea0003800000 */
.L_x_4966:
        /* <DEDUP_REMOVED lines=14> */
.L_x_4965:
[----:B------:R-:W-:Y:S01]  /*24c0*/  BAR.SYNC.DEFER_BLOCKING 0x0 ;  /* 0x0000000000007b1d */ /* 0x000fe20000010000 */
        /* <DEDUP_REMOVED lines=8> */
[----:B------:R-:W-:Y:S01]  /*2550*/  IMAD.WIDE.U32 R32, R15, c[0x0][0x1f0], R60 ;  /* 0x00007c000f207a25 */ /* 0x000fe200078e003c */
[----:B------:R-:W-:-:S03]  /*2560*/  IADD3 R35, R35, R37, RZ ;  /* 0x0000002523237210 */ /* 0x000fc60007ffe0ff */
[----:B------:R-:W-:Y:S01]  /*2570*/  IMAD R40, R0, c[0x0][0x1f8], RZ ;  /* 0x00007e0000287a24 */ /* 0x000fe200078e02ff */
[----:B------:R-:W-:Y:S01]  /*2580*/  IADD3 R37, R33, R39, RZ ;  /* 0x0000002721257210 */ /* 0x000fe20007ffe0ff */
[C---:B------:R-:W-:Y:S01]  /*2590*/  IMAD R39, R49.reuse, c[0x0][0x20c], R38 ;  /* 0x0000830031277a24 */ /* 0x040fe200078e0226 */
[----:B------:R-:W-:Y:S01]  /*25a0*/  MOV R36, R32 ;  /* 0x0000002000247202 */ /* 0x000fe20000000f00 */
[C---:B------:R-:W-:Y:S01]  /*25b0*/  IMAD.WIDE.U32 R32, R49.reuse, c[0x0][0x208], R34 ;  /* 0x0000820031207a25 */ /* 0x040fe200078e0022 */
[----:B------:R-:W-:Y:S03]  /*25c0*/  STS.128 [R55], R24 ;  /* 0x0000001837007388 */ /* 0x000fe60000000c00 */
[----:B------:R-:W-:Y:S01]  /*25d0*/  IMAD R41, R49, c[0x0][0x1fc], R40 ;  /* 0x00007f0031297a24 */ /* 0x000fe200078e0228 */
[----:B------:R-:W-:Y:S01]  /*25e0*/  STS.128 [R55+0x10], R20 ;  /* 0x0000101437007388 */ /* 0x000fe20000000c00 */
[----:B------:R-:W-:-:S06]  /*25f0*/  NOP ;  /* 0x0000000000007918 */ /* 0x000fcc0000000000 */
[----:B------:R-:W0:Y:S01]  /*2600*/  LDS.128 R16, [R3.X16] ;  /* 0x0000000003107984 */ /* 0x000e22000000cc00 */
[----:B------:R-:W-:Y:S01]  /*2610*/  IADD3 R33, R33, R39, RZ ;  /* 0x0000002721217210 */ /* 0x000fe20007ffe0ff */
[----:B------:R-:W-:Y:S01]  /*2620*/  IMAD.WIDE.U32 R34, R49, c[0x0][0x1f8], R36 ;  /* 0x00007e0031227a25 */ /* 0x000fe200078e0024 */
[C---:B------:R-:W-:Y:S01]  /*2630*/  LEA R64, P0, R32.reuse, c[0x0][0x258], 0x2 ;  /* 0x0000960020407a11 */ /* 0x040fe200078010ff */
[----:B------:R-:W1:Y:S03]  /*2640*/  LDS.128 R28, [R3.X16+0x200] ;  /* 0x00020000031c7984 */ /* 0x000e66000000cc00 */
[----:B------:R-:W-:Y:S02]  /*2650*/  LEA.HI.X R33, R32, c[0x0][0x25c], R33, 0x2, P0 ;  /* 0x0000970020217a11 */ /* 0x000fe400000f1421 */
[----:B------:R-:W-:Y:S02]  /*2660*/  IADD3 R64, P0, R64, R13, RZ ;  /* 0x0000000d40407210 */ /* 0x000fe40007f1e0ff */
[----:B------:R-:W-:-:S02]  /*2670*/  IADD3 R35, R35, R41, RZ ;  /* 0x0000002923237210 */ /* 0x000fc40007ffe0ff */
[----:B------:R-:W-:Y:S02]  /*2680*/  IADD3.X R65, R33, R14, RZ, P0, !PT ;  /* 0x0000000e21417210 */ /* 0x000fe400007fe4ff */
        /* <DEDUP_REMOVED lines=72> */
[----:B-1----:R-:W-:-:S02]  /*2b10*/  FMUL.FTZ R17, R44, R37 ;  /* 0x000000252c117220 */ /* 0x002fc40000410000 */
[----:B------:R-:W-:Y:S01]  /*2b20*/  IMAD R32, R0, c[0x0][0x218], RZ ;  /* 0x0000860000207a24 */ /* 0x000fe200078e02ff */
[----:B------:R-:W-:Y:S01]  /*2b30*/  IADD3 R61, R61, R33, RZ ;  /* 0x000000213d3d7210 */ /* 0x000fe20007ffe0ff */
[----:B------:R-:W-:-:S05]  /*2b40*/  FMUL.FTZ R20, R17, R20 ;  /* 0x0000001411147220 */ /* 0x000fca0000410000 */
[----:B------:R1:W-:Y:S01]  /*2b50*/  STS.128 [R55+0x10], R20 ;  /* 0x0000101437007388 */ /* 0x0003e20000000c00 */
[----:B------:R-:W-:-:S06]  /*2b60*/  NOP ;  /* 0x0000000000007918 */ /* 0x000fcc0000000000 */
[----:B------:R-:W2:Y:S01]  /*2b70*/  LDS.128 R16, [R3.X16] ;  /* 0x0000000003107984 */ /* 0x000ea2000000cc00 */
[----:B0-----:R-:W-:-:S03]  /*2b80*/  IMAD R25, R49, c[0x0][0x21c], R32 ;  /* 0x0000870031197a24 */ /* 0x001fc600078e0220 */
[----:B------:R-:W0:Y:S01]  /*2b90*/  LDS.128 R28, [R3.X16+0x200] ;  /* 0x00020000031c7984 */ /* 0x000e22000000cc00 */
[----:B-1----:R-:W-:-:S05]  /*2ba0*/  IMAD.WIDE.U32 R20, R49, c[0x0][0x218], R60 ;  /* 0x0000860031147a25 */ /* 0x002fca00078e003c */
[----:B------:R-:W-:Y:S02]  /*2bb0*/  IADD3 R21, R21, R25, RZ ;  /* 0x0000001915157210 */ /* 0x000fe40007ffe0ff */
[----:B------:R-:W-:-:S04]  /*2bc0*/  LEA R22, P0, R20, c[0x0][0x270], 0x2 ;  /* 0x00009c0014167a11 */ /* 0x000fc800078010ff */
[----:B------:R-:W-:Y:S02]  /*2bd0*/  LEA.HI.X R21, R20, c[0x0][0x274], R21, 0x2, P0 ;  /* 0x00009d0014157a11 */ /* 0x000fe400000f1415 */
[----:B------:R-:W-:-:S04]  /*2be0*/  IADD3 R20, P0, R22, R13, RZ ;  /* 0x0000000d16147210 */ /* 0x000fc80007f1e0ff */
[----:B------:R-:W-:Y:S02]  /*2bf0*/  IADD3.X R21, R21, R14, RZ, P0, !PT ;  /* 0x0000000e15157210 */ /* 0x000fe400007fe4ff */
[----:B------:R-:W-:-:S03]  /*2c00*/  ISETP.GE.AND P0, PT, R48, c[0x0][0x174], PT ;  /* 0x00005d0030007a0c */ /* 0x000fc60003f06270 */
[----:B--2---:R1:W-:Y:S04]  /*2c10*/  STG.E.128 [R20.64], R16 ;  /* 0x0000001014007986 */ /* 0x0043e8000c101d04 */
[----:B0-----:R1:W-:Y:S06]  /*2c20*/  STG.E.128 [R20.64+0x200], R28 ;  /* 0x0002001c14007986 */ /* 0x0013ec000c101d04 */
[----:B------:R-:W-:Y:S01]  /*2c30*/  @P0 CALL.REL.NOINC `(.L_x_4969) ;  /* 0x0000001000000944 */ /* 0x000fe20003c00000 */
[----:B------:R-:W-:Y:S05]  /*2c40*/  BRA `(.L_x_4970) ;  /* 0xffffd9b000007947 */ /* 0x000fea000383ffff */
.L_x_4969:
[----:B------:R-:W-:Y:S05]  /*2c50*/  EXIT ;  /* 0x000000000000794d */ /* 0x000fea0003800000 */
.L_x_4971:
        /* <DEDUP_REMOVED lines=10> */
.L_x_5459:


//--------------------- .text._Z25selective_scan_fwd_kernelI32Selective_Scan_fwd_kernel_traitsILi32ELi8ELi1ELb1ELb1ELb0ELb0EffEEv13SSMParamsBase --------------------------
	.section	.text._Z25selective_scan_fwd_kernelI32Selective_Scan_fwd_kernel_traitsILi32ELi8ELi1ELb1ELb1ELb0ELb0EffEEv13SSMParamsBase,"ax",@progbits
	.sectioninfo	@"SHI_REGISTERS=80"
	.align	128
        .global         _Z25selective_scan_fwd_kernelI32Selective_Scan_fwd_kernel_traitsILi32ELi8ELi1ELb1ELb1ELb0ELb0EffEEv13SSMParamsBase
        .type           _Z25selective_scan_fwd_kernelI32Selective_Scan_fwd_kernel_traitsILi32ELi8ELi1ELb1ELb1ELb0ELb0EffEEv13SSMParamsBase,@function
        .size           _Z25selective_scan_fwd_kernelI32Selective_Scan_fwd_kernel_traitsILi32ELi8ELi1ELb1ELb1ELb0ELb0EffEEv13SSMParamsBase,(.L_x_5460 - _Z25selective_scan_fwd_kernelI32Selective_Scan_fwd_kernel_traitsILi32ELi8ELi1ELb1ELb1ELb0ELb0EffEEv13SSMParamsBase)
        .other          _Z25selective_scan_fwd_kernelI32Selective_Scan_fwd_kernel_traitsILi32ELi8ELi1ELb1ELb1ELb0ELb0EffEEv13SSMParamsBase,@"STO_CUDA_ENTRY STV_DEFAULT"
_Z25selective_scan_fwd_kernelI32Selective_Scan_fwd_kernel_traitsILi32ELi8ELi1ELb1ELb1ELb0ELb0EffEEv13SSMParamsBase:
.text._Z25selective_scan_fwd_kernelI32Selective_Scan_fwd_kernel_traitsILi32ELi8ELi1ELb1ELb1ELb0ELb0EffEEv13SSMParamsBase:
        /* <DEDUP_REMOVED lines=65> */
[----:B------:R-:W-:Y:S01]  /*0410*/  IMAD R21, R4, c[0x0][0x1ac], R13 ;  /* 0x00006b0004157a24 */ /* 0x000fe200078e020d */
[----:B------:R-:W-:Y:S01]  /*0420*/  LEA R16, P2, R10, c[0x0][0x228], 0x2 ;  /* 0x00008a000a107a11 */ /* 0x000fe200078410ff */
[C---:B------:R-:W-:Y:S01]  /*0430*/  IMAD R19, R0.reuse, c[0x0][0x1ec], R17 ;  /* 0x00007b0000137a24 */ /* 0x040fe200078e0211 */
[----:B------:R-:W-:Y:S01]  /*0440*/  IADD3 R17, R7, R15, RZ ;  /* 0x0000000f07117210 */ /* 0x000fe20007ffe0ff */
[----:B------:R-:W-:Y:S01]  /*0450*/  IMAD.WIDE.U32 R8, R0, c[0x0][0x1e8], R8 ;  /* 0x00007a0000087a25 */ /* 0x000fe200078e0008 */
[----:B------:R-:W-:Y:S01]  /*0460*/  IADD3 R7, R11, R21, RZ ;  /* 0x000000150b077210 */ /* 0x000fe20007ffe0ff */
[----:B------:R-:W1:Y:S01]  /*0470*/  S2R R4, SR_LANEID ;  /* 0x0000000000047919 */ /* 0x000e620000000000 */
[----:B------:R-:W-:Y:S01]  /*0480*/  LEA.HI.X R17, R6, c[0x0][0x244], R17, 0x2, P0 ;  /* 0x0000910006117a11 */ /* 0x000fe200000f1411 */
[----:B------:R-:W-:Y:S01]  /*0490*/  IMAD R6, R5, c[0x0][0x164], R0 ;  /* 0x0000590005067a24 */ /* 0x000fe200078e0200 */
[----:B------:R-:W-:Y:S01]  /*04a0*/  LEA.HI.X R10, R10, c[0x0][0x22c], R7, 0x2, P2 ;  /* 0x00008b000a0a7a11 */ /* 0x000fe200010f1407 */
[----:B------:R-:W-:Y:S01]  /*04b0*/  IMAD R15, R3, c[0x0][0x1b8], RZ ;  /* 0x00006e00030f7a24 */ /* 0x000fe200078e02ff */
[----:B0-----:R-:W-:Y:S01]  /*04c0*/  SHF.L.U32 R7, R12, 0x1, RZ ;  /* 0x000000010c077819 */ /* 0x001fe200000006ff */
[----:B------:R-:W-:Y:S01]  /*04d0*/  IMAD R6, R6, c[0x0][0x174], RZ ;  /* 0x00005d0006067a24 */ /* 0x000fe200078e02ff */
[----:B------:R-:W-:Y:S01]  /*04e0*/  IADD3 R9, R9, R19, RZ ;  /* 0x0000001309097210 */ /* 0x000fe20007ffe0ff */
[----:B------:R-:W-:Y:S01]  /*04f0*/  IMAD R19, R0, c[0x0][0x1bc], R15 ;  /* 0x00006f0000137a24 */ /* 0x000fe200078e020f */
[----:B------:R-:W-:Y:S01]  /*0500*/  LEA R13, P1, R8, c[0x0][0x248], 0x2 ;  /* 0x00009200080d7a11 */ /* 0x000fe200078210ff */
[----:B------:R-:W-:Y:S01]  /*0510*/  IMAD.WIDE.U32 R48, R0, c[0x0][0x180], RZ ;  /* 0x0000600000307a25 */ /* 0x000fe200078e00ff */
[----:B------:R-:W-:-:S02]  /*0520*/  LOP3.LUT R7, R7, 0xffffffc0, RZ, 0xc0, !PT ;  /* 0xffffffc007077812 */ /* 0x000fc400078ec0ff */
[----:B------:R-:W-:Y:S01]  /*0530*/  LEA.HI.X R11, R8, c[0x0][0x24c], R9, 0x2, P1 ;  /* 0x00009300080b7a11 */ /* 0x000fe200008f1409 */
[----:B------:R-:W-:Y:S01]  /*0540*/  IMAD R9, R3, c[0x0][0x180], RZ ;  /* 0x0000600003097a24 */ /* 0x000fe200078e02ff */
[----:B------:R-:W-:Y:S01]  /*0550*/  LOP3.LUT R15, R7, 0x1f, R12, 0xf8, !PT ;  /* 0x0000001f070f7812 */ /* 0x000fe200078ef80c */
[----:B------:R-:W-:Y:S01]  /*0560*/  IMAD R44, R6, c[0x0][0x16c], RZ ;  /* 0x00005b00062c7a24 */ /* 0x000fe200078e02ff */
[----:B------:R-:W-:Y:S01]  /*0570*/  MOV R8, R13 ;  /* 0x0000000d00087202 */ /* 0x000fe20000000f00 */
[C---:B------:R-:W-:Y:S01]  /*0580*/  IMAD R9, R0.reuse, c[0x0][0x184], R9 ;  /* 0x0000610000097a24 */ /* 0x040fe200078e0209 */
[----:B------:R-:W-:Y:S01]  /*0590*/  SHF.R.S32.HI R6, RZ, 0x1f, R15 ;  /* 0x0000001fff067819 */ /* 0x000fe2000001140f */
[----:B------:R-:W-:Y:S01]  /*05a0*/  IMAD.WIDE.U32 R46, R0, c[0x0][0x1b8], RZ ;  /* 0x00006e00002e7a25 */ /* 0x000fe200078e00ff */
[----:B------:R-:W-:Y:S02]  /*05b0*/  LOP3.LUT R41, R12, 0x1f, RZ, 0xc0, !PT ;  /* 0x0000001f0c297812 */ /* 0x000fe400078ec0ff */
[----:B------:R-:W-:-:S02]  /*05c0*/  IADD3 R7, R49, R9, RZ ;  /* 0x0000000931077210 */ /* 0x000fc40007ffe0ff */
[----:B------:R-:W-:Y:S02]  /*05d0*/  SHF.L.U64.HI R13, R15, 0x4, R6 ;  /* 0x000000040f0d7819 */ /* 0x000fe40000010206 */
[----:B------:R-:W-:Y:S02]  /*05e0*/  IADD3 R9, R47, R19, RZ ;  /* 0x000000132f097210 */ /* 0x000fe40007ffe0ff */
[----:B------:R-:W-:Y:S02]  /*05f0*/  MOV R12, R17 ;  /* 0x00000011000c7202 */ /* 0x000fe40000000f00 */
[----:B------:R-:W-:Y:S02]  /*0600*/  SHF.L.U32 R15, R15, 0x4, RZ ;  /* 0x000000040f0f7819 */ /* 0x000fe400000006ff */
[----:B-1----:R-:W-:Y:S02]  /*0610*/  MOV R6, R16 ;  /* 0x0000001000067202 */ /* 0x002fe40000000f00 */
.L_x_4993:
[----:B------:R-:W-:Y:S01]  /*0620*/  BAR.SYNC.DEFER_BLOCKING 0x0 ;  /* 0x0000000000007b1d */ /* 0x000fe20000010000 */
[----:B------:R-:W-:-:S04]  /*0630*/  IADD3 R28, P0, R14, R15, RZ ;  /* 0x0000000f0e1c7210 */ /* 0x000fc80007f1e0ff */
        /* <DEDUP_REMOVED lines=69> */
.L_x_4973:
[----:B------:R-:W-:Y:S05]  /*0a90*/  BSYNC B0 ;  /* 0x0000000000007941 */ /* 0x000fea0003800000 */
.L_x_4972:
        /* <DEDUP_REMOVED lines=41> */
.L_x_4975:
[----:B------:R-:W-:Y:S05]  /*0d30*/  BSYNC B0 ;  /* 0x0000000000007941 */ /* 0x000fea0003800000 */
.L_x_4974:
        /* <DEDUP_REMOVED lines=33> */
.L_x_4977:
[----:B------:R-:W-:Y:S05]  /*0f50*/  BSYNC B0 ;  /* 0x0000000000007941 */ /* 0x000fea0003800000 */
.L_x_4976:
        /* <DEDUP_REMOVED lines=33> */
.L_x_4979:
[----:B------:R-:W-:Y:S05]  /*1170*/  BSYNC B0 ;  /* 0x0000000000007941 */ /* 0x000fea0003800000 */
.L_x_4978:
        /* <DEDUP_REMOVED lines=33> */
.L_x_4981:
[----:B------:R-:W-:Y:S05]  /*1390*/  BSYNC B0 ;  /* 0x0000000000007941 */ /* 0x000fea0003800000 */
.L_x_4980:
        /* <DEDUP_REMOVED lines=33> */
.L_x_4983:
[----:B------:R-:W-:Y:S05]  /*15b0*/  BSYNC B0 ;  /* 0x0000000000007941 */ /* 0x000fea0003800000 */
.L_x_4982:
        /* <DEDUP_REMOVED lines=33> */
.L_x_4985:
[----:B------:R-:W-:Y:S05]  /*17d0*/  BSYNC B0 ;  /* 0x0000000000007941 */ /* 0x000fea0003800000 */
.L_x_4984:
        /* <DEDUP_REMOVED lines=33> */
.L_x_4987:
[----:B------:R-:W-:Y:S05]  /*19f0*/  BSYNC B0 ;  /* 0x0000000000007941 */ /* 0x000fea0003800000 */
.L_x_4986:
        /* <DEDUP_REMOVED lines=23> */
.L_x_4991:
[----:B------:R-:W-:Y:S01]  /*1b70*/  SHF.R.S32.HI R38, RZ, 0x1f, R69 ;  /* 0x0000001fff267819 */ /* 0x000fe20000011445 */
[----:B------:R-:W-:-:S04]  /*1b80*/  IMAD.WIDE.U32 R16, R69, c[0x0][0x1a0], RZ ;  /* 0x0000680045107a25 */ /* 0x000fc800078e00ff */
[----:B------:R-:W-:Y:S01]  /*1b90*/  IMAD R18, R38, c[0x0][0x1a0], RZ ;  /* 0x0000680026127a24 */ /* 0x000fe200078e02ff */
[----:B------:R-:W-:Y:S01]  /*1ba0*/  LEA R36, P1, R16, R6, 0x2 ;  /* 0x0000000610247211 */ /* 0x000fe200078210ff */
[----:B------:R-:W-:Y:S02]  /*1bb0*/  IMAD R20, R38, c[0x0][0x188], RZ ;  /* 0x0000620026147a24 */ /* 0x000fe400078e02ff */
[----:B------:R-:W-:Y:S01]  /*1bc0*/  IMAD R19, R69, c[0x0][0x1a4], R18 ;  /* 0x0000690045137a24 */ /* 0x000fe200078e0212 */
[----:B------:R-:W-:-:S04]  /*1bd0*/  IADD3 R36, P2, R36, R15, RZ ;  /* 0x0000000f24247210 */ /* 0x000fc80007f5e0ff */
[----:B------:R-:W-:-:S04]  /*1be0*/  IADD3 R17, R17, R19, RZ ;  /* 0x0000001311117210 */ /* 0x000fc80007ffe0ff */
[----:B------:R-:W-:Y:S02]  /*1bf0*/  LEA.HI.X R18, R16, R10, R17, 0x2, P1 ;  /* 0x0000000a10127211 */ /* 0x000fe400008f1411 */
[----:B------:R-:W-:Y:S02]  /*1c00*/  MOV R16, R48 ;  /* 0x0000003000107202 */ /* 0x000fe40000000f00 */
[----:B------:R-:W-:Y:S02]  /*1c10*/  MOV R17, R7 ;  /* 0x0000000700117202 */ /* 0x000fe40000000f00 */
[----:B------:R-:W-:-:S03]  /*1c20*/  IADD3.X R37, R18, R13, RZ, P2, !PT ;  /* 0x0000000d12257210 */ /* 0x000fc600017fe4ff */
[----:B------:R-:W-:-:S04]  /*1c30*/  IMAD.WIDE.U32 R32, R69, c[0x0][0x188], R16 ;  /* 0x0000620045207a25 */ /* 0x000fc800078e0010 */
[----:B------:R-:W-:Y:S01]  /*1c40*/  IMAD R17, R69, c[0x0][0x18c], R20 ;  /* 0x0000630045117a24 */ /* 0x000fe200078e0214 */
[C---:B------:R-:W-:Y:S01]  /*1c50*/  LEA R34, P1, R32.reuse, c[0x0][0x220], 0x2 ;  /* 0x0000880020227a11 */ /* 0x040fe200078210ff */
[----:B------:R-:W2:Y:S03]  /*1c60*/  LDG.E.128 R20, [R36.64+0x200] ;  /* 0x0002000424147981 */ /* 0x000ea6000c1e1d00 */
[----:B------:R-:W-:Y:S02]  /*1c70*/  IADD3 R33, R33, R17, RZ ;  /* 0x0000001121217210 */ /* 0x000fe40007ffe0ff */
[----:B------:R-:W3:Y:S02]  /*1c80*/  LDG.E.128 R16, [R36.64] ;  /* 0x0000000424107981 */ /* 0x000ee4000c1e1d00 */
[----:B------:R-:W-:-:S05]  /*1c90*/  LEA.HI.X R35, R32, c[0x0][0x224], R33, 0x2, P1 ;  /* 0x0000890020237a11 */ /* 0x000fca00008f1421 */
[----:B------:R0:W4:Y:S01]  /*1ca0*/  LDG.E R74, [R34.64] ;  /* 0x00000004224a7981 */ /* 0x000122000c1e1900 */
[----:B------:R-:W-:Y:S01]  /*1cb0*/  MOV R32, R46 ;  /* 0x0000002e00207202 */ /* 0x000fe20000000f00 */
[----:B------:R-:W-:Y:S01]  /*1cc0*/  IMAD R38, R38, c[0x0][0x1c0], RZ ;  /* 0x0000700026267a24 */ /* 0x000fe200078e02ff */
[----:B------:R-:W-:-:S03]  /*1cd0*/  MOV R33, R9 ;  /* 0x0000000900217202 */ /* 0x000fc60000000f00 */
[C---:B------:R-:W-:Y:S02]  /*1ce0*/  IMAD R39, R69.reuse, c[0x0][0x1c4], R38 ;  /* 0x0000710045277a24 */ /* 0x040fe400078e0226 */
[----:B------:R-:W-:-:S05]  /*1cf0*/  IMAD.WIDE.U32 R32, R69, c[0x0][0x1c0], R32 ;  /* 0x0000700045207a25 */ /* 0x000fca00078e0020 */
[----:B------:R-:W-:Y:S02]  /*1d00*/  IADD3 R33, R33, R39, RZ ;  /* 0x0000002721217210 */ /* 0x000fe40007ffe0ff */
[----:B------:R-:W-:-:S04]  /*1d10*/  LEA R54, P1, R32, c[0x0][0x230], 0x2 ;  /* 0x00008c0020367a11 */ /* 0x000fc800078210ff */
[----:B------:R-:W-:Y:S02]  /*1d20*/  LEA.HI.X R55, R32, c[0x0][0x234], R33, 0x2, P1 ;  /* 0x00008d0020377a11 */ /* 0x000fe400008f1421 */
[C---:B------:R-:W-:Y:S02]  /*1d30*/  ISETP.GE.AND P1, PT, R4.reuse, 0x1, PT ;  /* 0x000000010400780c */ /* 0x040fe40003f26270 */
[C---:B------:R-:W-:Y:S02]  /*1d40*/  ISETP.NE.AND P2, PT, R4.reuse, 0x1f, PT ;  /* 0x0000001f0400780c */ /* 0x040fe40003f45270 */
[----:B------:R-:W-:Y:S01]  /*1d50*/  ISETP.NE.AND P3, PT, R4, RZ, PT ;  /* 0x000000ff0400720c */ /* 0x000fe20003f65270 */
[----:B--2---:R-:W-:Y:S04]  /*1d60*/  STS.128 [R4.X16+0x200], R20 ;  /* 0x0002001404007388 */ /* 0x004fe8000000cc00 */
[----:B---3--:R1:W-:Y:S01]  /*1d70*/  STS.128 [R4.X16], R16 ;  /* 0x0000001004007388 */ /* 0x0083e2000000cc00 */
[----:B------:R-:W-:-:S06]  /*1d80*/  NOP ;  /* 0x0000000000007918 */ /* 0x000fcc0000000000 */
[----:B0-----:R-:W0:Y:S04]  /*1d90*/  LDS.128 R32, [R45] ;  /* 0x000000002d207984 */ /* 0x001e280000000c00 */
[----:B------:R-:W2:Y:S01]  /*1da0*/  LDS.128 R36, [R45+0x10] ;  /* 0x000010002d247984 */ /* 0x000ea20000000c00 */
[----:B----4-:R-:W-:-:S03]  /*1db0*/  FMUL.FTZ R74, R74, 1.4426950216293334961 ;  /* 0x3fb8aa3b4a4a7820 */ /* 0x010fc60000410000 */
[----:B------:R3:W5:Y:S01]  /*1dc0*/  LDG.E R54, [R54.64] ;  /* 0x0000000436367981 */ /* 0x000762000c1e1900 */
[C---:B------:R-:W-:Y:S02]  /*1dd0*/  FMUL.FTZ R68, R74.reuse, R50 ;  /* 0x000000324a447220 */ /* 0x040fe40000410000 */
[C---:B------:R-:W-:Y:S02]  /*1de0*/  FMUL.FTZ R71, R74.reuse, R51 ;  /* 0x000000334a477220 */ /* 0x040fe40000410000 */
[C---:B-1----:R-:W-:Y:S02]  /*1df0*/  FMUL.FTZ R16, R74.reuse, R53 ;  /* 0x000000354a107220 */ /* 0x042fe40000410000 */
[----:B------:R-:W1:Y:S01]  /*1e00*/  MUFU.EX2 R68, R68 ;  /* 0x0000004400447308 */ /* 0x000e620000000800 */
[C---:B------:R-:W-:Y:S02]  /*1e10*/  FMUL.FTZ R72, R74.reuse, R52 ;  /* 0x000000344a487220 */ /* 0x040fe40000410000 */
[----:B------:R-:W-:-:S05]  /*1e20*/  FMUL.FTZ R70, R74, R57 ;  /* 0x000000394a467220 */ /* 0x000fca0000410000 */
[----:B------:R-:W4:Y:S01]  /*1e30*/  MUFU.EX2 R71, R71 ;  /* 0x0000004700477308 */ /* 0x000f220000000800 */
[----:B---3--:R-:W-:-:S07]  /*1e40*/  FMUL.FTZ R55, R74, R56 ;  /* 0x000000384a377220 */ /* 0x008fce0000410000 */
[----:B------:R1:W3:Y:S08]  /*1e50*/  MUFU.EX2 R23, R16 ;  /* 0x0000001000177308 */ /* 0x0002f00000000800 */
[----:B------:R-:W2:Y:S01]  /*1e60*/  MUFU.EX2 R72, R72 ;  /* 0x0000004800487308 */ /* 0x000ea20000000800 */
[----:B0-----:R-:W-:Y:S02]  /*1e70*/  FMUL.FTZ R32, R63, R32 ;  /* 0x000000203f207220 */ /* 0x001fe40000410000 */
[----:B------:R-:W-:-:S05]  /*1e80*/  FMUL.FTZ R73, R60, R33 ;  /* 0x000000213c497220 */ /* 0x000fca0000410000 */
[----:B------:R-:W0:Y:S01]  /*1e90*/  MUFU.EX2 R70, R70 ;  /* 0x0000004600467308 */ /* 0x000e220000000800 */
[----:B------:R-:W-:Y:S02]  /*1ea0*/  FMUL.FTZ R17, R74, R59 ;  /* 0x0000003b4a117220 */ /* 0x000fe40000410000 */
[----:B------:R-:W-:Y:S02]  /*1eb0*/  FMUL.FTZ R34, R61, R34 ;  /* 0x000000223d227220 */ /* 0x000fe40000410000 */
[-C--:B-1----:R-:W-:Y:S02]  /*1ec0*/  FFMA.FTZ R16, R32, R68.reuse, R73 ;  /* 0x0000004420107223 */ /* 0x082fe40000010049 */
[----:B----4-:R-:W-:Y:S01]  /*1ed0*/  FMUL.FTZ R18, R71, R68 ;  /* 0x0000004447127220 */ /* 0x010fe20000410000 */
[----:B------:R-:W1:Y:S01]  /*1ee0*/  MUFU.EX2 R55, R55 ;  /* 0x0000003700377308 */ /* 0x000e620000000800 */
[----:B------:R-:W-:Y:S02]  /*1ef0*/  FMUL.FTZ R22, R74, R58 ;  /* 0x0000003a4a167220 */ /* 0x000fe40000410000 */
[----:B------:R-:W-:-:S02]  /*1f00*/  FMUL.FTZ R35, R62, R35 ;  /* 0x000000233e237220 */ /* 0x000fc40000410000 */
[C---:B---3--:R-:W-:Y:S02]  /*1f10*/  FFMA.FTZ R16, R23.reuse, R16, R34 ;  /* 0x0000001017107223 */ /* 0x048fe40000010022 */
[----:B------:R-:W-:Y:S01]  /*1f20*/  FMUL.FTZ R19, R23, R18 ;  /* 0x0000001217137220 */ /* 0x000fe20000410000 */
[----:B------:R0:W3:Y:S01]  /*1f30*/  MUFU.EX2 R33, R17 ;  /* 0x0000001100217308 */ /* 0x0000e20000000800 */
[----:B--2---:R-:W-:Y:S02]  /*1f40*/  FMUL.FTZ R75, R67, R36 ;  /* 0x00000024434b7220 */ /* 0x004fe40000410000 */
[C---:B------:R-:W-:Y:S02]  /*1f50*/  FFMA.FTZ R16, R72.reuse, R16, R35 ;  /* 0x0000001048107223 */ /* 0x040fe40000010023 */
[----:B------:R-:W-:-:S03]  /*1f60*/  FMUL.FTZ R19, R72, R19 ;  /* 0x0000001348137220 */ /* 0x000fc60000410000 */
[----:B------:R-:W2:Y:S01]  /*1f70*/  MUFU.EX2 R22, R22 ;  /* 0x0000001600167308 */ /* 0x000ea20000000800 */
[----:B------:R-:W-:Y:S02]  /*1f80*/  FMUL.FTZ R36, R64, R37 ;  /* 0x0000002540247220 */ /* 0x000fe40000410000 */
[C---:B0-----:R-:W-:Y:S02]  /*1f90*/  FFMA.FTZ R17, R70.reuse, R16, R75 ;  /* 0x0000001046117223 */ /* 0x041fe4000001004b */
[----:B------:R-:W-:Y:S02]  /*1fa0*/  FMUL.FTZ R16, R70, R19 ;  /* 0x0000001346107220 */ /* 0x000fe40000410000 */
[----:B------:R-:W-:Y:S02]  /*1fb0*/  FMUL.FTZ R38, R65, R38 ;  /* 0x0000002641267220 */ /* 0x000fe40000410000 */
[C---:B-1----:R-:W-:Y:S02]  /*1fc0*/  FFMA.FTZ R17, R55.reuse, R17, R36 ;  /* 0x0000001137117223 */ /* 0x042fe40000010024 */
[----:B------:R-:W-:-:S02]  /*1fd0*/  FMUL.FTZ R16, R55, R16 ;  /* 0x0000001037107220 */ /* 0x000fc40000410000 */
[----:B------:R-:W-:Y:S02]  /*1fe0*/  FMUL.FTZ R39, R66, R39 ;  /* 0x0000002742277220 */ /* 0x000fe40000410000 */
[C---:B---3--:R-:W-:Y:S02]  /*1ff0*/  FFMA.FTZ R17, R33.reuse, R17, R38 ;  /* 0x0000001121117223 */ /* 0x048fe40000010026 */
[----:B------:R-:W-:Y:S02]  /*2000*/  FMUL.FTZ R19, R33, R16 ;  /* 0x0000001021137220 */ /* 0x000fe40000410000 */
[C---:B--2---:R-:W-:Y:S02]  /*2010*/  FFMA.FTZ R17, R22.reuse, R17, R39 ;  /* 0x0000001116117223 */ /* 0x044fe40000010027 */
        /* <DEDUP_REMOVED lines=19> */
[----:B------:R-:W-:-:S06]  /*2150*/  MOV R18, 0x3f800000 ;  /* 0x3f80000000127802 */ /* 0x000fcc0000000f00 */
        /* <DEDUP_REMOVED lines=41> */
.L_x_4990:
[----:B------:R-:W-:Y:S05]  /*23f0*/  BSYNC B0 ;  /* 0x0000000000007941 */ /* 0x000fea0003800000 */
.L_x_4989:
[----:B0-----:R-:W-:Y:S01]  /*2400*/  IADD3 R69, R69, 0x1, RZ ;  /* 0x0000000145457810 */ /* 0x001fe20007ffe0ff */
        /* <DEDUP_REMOVED lines=11> */
.L_x_4988:
[----:B------:R-:W-:Y:S01]  /*24c0*/  BAR.SYNC.DEFER_BLOCKING 0x0 ;  /* 0x0000000000007b1d */ /* 0x000fe20000010000 */
[----:B------:R-:W-:Y:S01]  /*24d0*/  SHF.L.U32 R32, R40, 0x8, RZ ;  /* 0x0000000828207819 */ /* 0x000fe200000006ff */
[----:B------:R-:W-:Y:S01]  /*24e0*/  IMAD R34, R2, c[0x0][0x200], RZ ;  /* 0x0000800002227a24 */ /* 0x000fe200078e02ff */
[----:B------:R-:W-:Y:S02]  /*24f0*/  IADD3 R40, R40, 0x1, RZ ;  /* 0x0000000128287810 */ /* 0x000fe40007ffe0ff */
[----:B------:R-:W-:Y:S01]  /*2500*/  SHF.R.S32.HI R33, RZ, 0x1f, R32 ;  /* 0x0000001fff217819 */ /* 0x000fe20000011420 */
[----:B------:R-:W-:Y:S01]  /*2510*/  IMAD R35, R5, c[0x0][0x204], R34 ;  /* 0x0000810005237a24 */ /* 0x000fe200078e0222 */
[----:B------:R-:W-:-:S02]  /*2520*/  IADD3 R6, P1, R6, 0x400, RZ ;  /* 0x0000040006067810 */ /* 0x000fc40007f3e0ff */
[----:B------:R-:W-:Y:S01]  /*2530*/  IADD3 R14, P2, R14, 0x400, RZ ;  /* 0x000004000e0e7810 */ /* 0x000fe20007f5e0ff */
[----:B------:R-:W-:Y:S01]  /*2540*/  IMAD.WIDE.U32 R32, R5, c[0x0][0x200], R32 ;  /* 0x0000800005207a25 */ /* 0x000fe200078e0020 */
[----:B------:R-:W-:Y:S02]  /*2550*/  IADD3 R8, P3, R8, 0x400, RZ ;  /* 0x0000040008087810 */ /* 0x000fe40007f7e0ff */
[----:B------:R-:W-:Y:S02]  /*2560*/  IADD3.X R10, RZ, R10, RZ, P1, !PT ;  /* 0x0000000aff0a7210 */ /* 0x000fe40000ffe4ff */
[----:B------:R-:W-:Y:S01]  /*2570*/  IADD3 R33, R33, R35, RZ ;  /* 0x0000002321217210 */ /* 0x000fe20007ffe0ff */
[----:B------:R-:W-:Y:S01]  /*2580*/  IMAD R35, R3, c[0x0][0x208], RZ ;  /* 0x0000820003237a24 */ /* 0x000fe200078e02ff */
[----:B------:R-:W-:Y:S02]  /*2590*/  IADD3.X R12, RZ, R12, RZ, P2, !PT ;  /* 0x0000000cff0c7210 */ /* 0x000fe400017fe4ff */
        /* <DEDUP_REMOVED lines=18> */
.L_x_4992:
[----:B------:R-:W-:Y:S05]  /*26c0*/  EXIT ;  /* 0x000000000000794d */ /* 0x000fea0003800000 */
.L_x_4994:
        /* <DEDUP_REMOVED lines=11> */
.L_x_5460:


//--------------------- .text._Z25selective_scan_fwd_kernelI32Selective_Scan_fwd_kernel_traitsILi32ELi8ELi1ELb1ELb1ELb0ELb1EffEEv13SSMParamsBase --------------------------
	.section	.text._Z25selective_scan_fwd_kernelI32Selective_Scan_fwd_kernel_traitsILi32ELi8ELi1ELb1ELb1ELb0ELb1EffEEv13SSMParamsBase,"ax",@progbits
	.sectioninfo	@"SHI_REGISTERS=80"
	.align	128
        .global         _Z25selective_scan_fwd_kernelI32Selective_Scan_fwd_kernel_traitsILi32ELi8ELi1ELb1ELb1ELb0ELb1EffEEv13SSMParamsBase
        .type           _Z25selective_scan_fwd_kernelI32Selective_Scan_fwd_kernel_traitsILi32ELi8ELi1ELb1ELb1ELb0ELb1EffEEv13SSMParamsBase,@function
        .size           _Z25selective_scan_fwd_kernelI32Selective_Scan_fwd_kernel_traitsILi32ELi8ELi1ELb1ELb1ELb0ELb1EffEEv13SSMParamsBase,(.L_x_5461 - _Z25selective_scan_fwd_kernelI32Selective_Scan_fwd_kernel_traitsILi32ELi8ELi1ELb1ELb1ELb0ELb1EffEEv13SSMParamsBase)
        .other          _Z25selective_scan_fwd_kernelI32Selective_Scan_fwd_kernel_traitsILi32ELi8ELi1ELb1ELb1ELb0ELb1EffEEv13SSMParamsBase,@"STO_CUDA_ENTRY STV_DEFAULT"
_Z25selective_scan_fwd_kernelI32Selective_Scan_fwd_kernel_traitsILi32ELi8ELi1ELb1ELb1ELb0ELb1EffEEv13SSMParamsBase:
.text._Z25selective_scan_fwd_kernelI32Selective_Scan_fwd_kernel_traitsILi32ELi8ELi1ELb1ELb1ELb0ELb1EffEEv13SSMParamsBase:
        /* <DEDUP_REMOVED lines=25> */
[----:B------:R-:W-:-:S05]  /*0190*/  IMAD.HI.U32 R9, R7, R4, RZ ;  /* 0x0000000407097227 */ /* 0x000fca00078e00ff */
[----:B---3--:R-:W-:-:S05]  /*01a0*/  IADD3 R3, -R9, RZ, RZ ;  /* 0x000000ff09037210 */ /* 0x008fca0007ffe1ff */
[C---:B------:R-:W-:Y:S01]  /*01b0*/  IMAD R4, R11.reuse, R3, R4 ;  /* 0x000000030b047224 */ /* 0x040fe200078e0204 */
[----:B------:R-:W0:Y:S04]  /*01c0*/  S2R R2, SR_CTAID.X ;  /* 0x0000000000027919 */ /* 0x000e280000002500 */
[----:B------:R-:W-:-:S13]  /*01d0*/  ISETP.GT.U32.AND P2, PT, R11, R4, PT ;  /* 0x000000040b00720c */ /* 0x000fda0003f44070 */
[----:B------:R-:W-:-:S04]  /*01e0*/  @!P2 IADD3 R4, R4, -R11, RZ ;  /* 0x8000000b0404a210 */ /* 0x000fc80007ffe0ff */
[----:B------:R-:W-:Y:S02]  /*01f0*/  ISETP.GE.U32.AND P0, PT, R4, R11, PT ;  /* 0x0000000b0400720c */ /* 0x000fe40003f06070 */
[----:B------:R-:W-:Y:S02]  /*0200*/  @!P2 IADD3 R9, R9, 0x1, RZ ;  /* 0x000000010909a810 */ /* 0x000fe40007ffe0ff */
[----:B0-----:R-:W-:Y:S02]  /*0210*/  SHF.R.S32.HI R3, RZ, 0x1f, R2 ;  /* 0x0000001fff037819 */ /* 0x001fe40000011402 */
[----:B------:R-:W-:Y:S02]  /*0220*/  MOV R8, c[0x0][0x174] ;  /* 0x00005d0000087a02 */ /* 0x000fe40000000f00 */
[----:B------:R-:W-:Y:S01]  /*0230*/  LOP3.LUT R5, R15, c[0x0][0x178], RZ, 0x3c, !PT ;  /* 0x00005e000f057a12 */ /* 0x000fe200078e3cff */
[C---:B------:R-:W-:Y:S01]  /*0240*/  IMAD R11, R3.reuse, c[0x0][0x1d0], RZ ;  /* 0x00007400030b7a24 */ /* 0x040fe200078e02ff */
[----:B------:R-:W-:Y:S01]  /*0250*/  ISETP.NE.AND P1, PT, RZ, c[0x0][0x178], PT ;  /* 0x00005e00ff007a0c */ /* 0x000fe20003f25270 */
[----:B------:R-:W-:-:S02]  /*0260*/  IMAD R13, R3, c[0x0][0x1e0], RZ ;  /* 0x00007800030d7a24 */ /* 0x000fc400078e02ff */
[----:B------:R-:W-:Y:S02]  /*0270*/  @P0 IADD3 R9, R9, 0x1, RZ ;  /* 0x0000000109090810 */ /* 0x000fe40007ffe0ff */
[----:B------:R-:W-:Y:S02]  /*0280*/  ISETP.GE.AND P0, PT, R8, 0x1, PT ;  /* 0x000000010800780c */ /* 0x000fe40003f06270 */
[----:B------:R-:W-:Y:S01]  /*0290*/  ISETP.GE.AND P3, PT, R5, RZ, PT ;  /* 0x000000ff0500720c */ /* 0x000fe20003f66270 */
[----:B------:R-:W-:-:S04]  /*02a0*/  IMAD.WIDE.U32 R4, R2, c[0x0][0x1d0], RZ ;  /* 0x0000740002047a25 */ /* 0x000fc800078e00ff */
[C---:B------:R-:W-:Y:S02]  /*02b0*/  IMAD R11, R2.reuse, c[0x0][0x1d4], R11 ;  /* 0x00007500020b7a24 */ /* 0x040fe400078e020b */
[----:B------:R-:W-:-:S04]  /*02c0*/  IMAD.WIDE.U32 R6, R2, c[0x0][0x1e0], RZ ;  /* 0x0000780002067a25 */ /* 0x000fc800078e00ff */
[C---:B------:R-:W-:Y:S01]  /*02d0*/  IMAD R13, R2.reuse, c[0x0][0x1e4], R13 ;  /* 0x00007900020d7a24 */ /* 0x040fe200078e020d */
[----:B------:R-:W-:Y:S02]  /*02e0*/  IADD3 R5, R5, R11, RZ ;  /* 0x0000000b05057210 */ /* 0x000fe40007ffe0ff */
[----:B------:R-:W-:Y:S02]  /*02f0*/  MOV R11, R9 ;  /* 0x00000009000b7202 */ /* 0x000fe40000000f00 */
[----:B------:R-:W-:Y:S01]  /*0300*/  IADD3 R7, R7, R13, RZ ;  /* 0x0000000d07077210 */ /* 0x000fe20007ffe0ff */
[----:B------:R-:W-:Y:S01]  /*0310*/  IMAD R13, R3, c[0x0][0x190], RZ ;  /* 0x00006400030d7a24 */ /* 0x000fe200078e02ff */
[----:B------:R-:W-:Y:S01]  /*0320*/  @!P3 IADD3 R11, -R11, RZ, RZ ;  /* 0x000000ff0b0bb210 */ /* 0x000fe20007ffe1ff */
[----:B------:R-:W-:Y:S01]  /*0330*/  IMAD.WIDE.U32 R8, R2, c[0x0][0x190], RZ ;  /* 0x0000640002087a25 */ /* 0x000fe200078e00ff */
[----:B------:R-:W-:-:S03]  /*0340*/  @!P1 LOP3.LUT R11, RZ, c[0x0][0x178], RZ, 0x33, !PT ;  /* 0x00005e00ff0b9a12 */ /* 0x000fc600078e33ff */
[C---:B------:R-:W-:Y:S02]  /*0350*/  IMAD R12, R0.reuse, c[0x0][0x1d8], RZ ;  /* 0x00007600000c7a24 */ /* 0x040fe400078e02ff */
[----:B------:R-:W-:Y:S02]  /*0360*/  IMAD R14, R0, c[0x0][0x1e8], RZ ;  /* 0x00007a00000e7a24 */ /* 0x000fe400078e02ff */
[----:B------:R-:W-:Y:S01]  /*0370*/  IMAD R17, R2, c[0x0][0x194], R13 ;  /* 0x0000650002117a24 */ /* 0x000fe200078e020d */
[----:B------:R-:W-:Y:S06]  /*0380*/  @!P0 EXIT ;  /* 0x000000000000894d */ /* 0x000fec0003800000 */
[----:B------:R-:W0:Y:S01]  /*0390*/  S2R R49, SR_TID.X ;  /* 0x0000000000317919 */ /* 0x000e220000002100 */
[----:B------:R-:W-:Y:S01]  /*03a0*/  SHF.R.S32.HI R10, RZ, 0x1f, R11 ;  /* 0x0000001fff0a7819 */ /* 0x000fe2000001140b */
[----:B------:R-:W-:Y:S01]  /*03b0*/  IMAD R13, R15, c[0x0][0x1dc], R12 ;  /* 0x000077000f0d7a24 */ /* 0x000fe200078e020c */
[----:B------:R-:W-:Y:S01]  /*03c0*/  IADD3 R9, R9, R17, RZ ;  /* 0x0000001109097210 */ /* 0x000fe20007ffe0ff */
[----:B------:R-:W-:Y:S01]  /*03d0*/  IMAD.WIDE.U32 R4, R15, c[0x0][0x1d8], R4 ;  /* 0x000076000f047a25 */ /* 0x000fe200078e0004 */
[----:B------:R-:W-:-:S03]  /*03e0*/  MOV R48, RZ ;  /* 0x000000ff00307202 */ /* 0x000fc60000000f00 */
[----:B------:R-:W-:Y:S02]  /*03f0*/  IMAD R10, R10, c[0x0][0x1a8], RZ ;  /* 0x00006a000a0a7a24 */ /* 0x000fe400078e02ff */
[C---:B------:R-:W-:Y:S01]  /*0400*/  IMAD R17, R15.reuse, c[0x0][0x1ec], R14 ;  /* 0x00007b000f117a24 */ /* 0x040fe200078e020e */
[----:B------:R-:W-:Y:S01]  /*0410*/  LEA R14, P0, R4, c[0x0][0x240], 0x2 ;  /* 0x00009000040e7a11 */ /* 0x000fe200078010ff */
[----:B------:R-:W-:-:S04]  /*0420*/  IMAD.WIDE.U32 R6, R15, c[0x0][0x1e8], R6 ;  /* 0x00007a000f067a25 */ /* 0x000fc800078e0006 */
[----:B------:R-:W-:Y:S01]  /*0430*/  IMAD.WIDE.U32 R8, R11, c[0x0][0x1a8], R8 ;  /* 0x00006a000b087a25 */ /* 0x000fe200078e0008 */
[----:B------:R-:W-:-:S03]  /*0440*/  IADD3 R17, R7, R17, RZ ;  /* 0x0000001107117210 */ /* 0x000fc60007ffe0ff */
[----:B------:R-:W-:Y:S01]  /*0450*/  IMAD R19, R11, c[0x0][0x1ac], R10 ;  /* 0x00006b000b137a24 */ /* 0x000fe200078e020a */
[----:B------:R-:W-:Y:S01]  /*0460*/  IADD3 R11, R5, R13, RZ ;  /* 0x0000000d050b7210 */ /* 0x000fe20007ffe0ff */
[----:B------:R-:W-:Y:S01]  /*0470*/  IMAD R12, R0, c[0x0][0x180], RZ ;  /* 0x00006000000c7a24 */ /* 0x000fe200078e02ff */
[----:B------:R-:W-:Y:S01]  /*0480*/  LEA R10, P1, R6, c[0x0][0x248], 0x2 ;  /* 0x00009200060a7a11 */ /* 0x000fe200078210ff */
[----:B------:R-:W-:Y:S01]  /*0490*/  IMAD R18, R0, c[0x0][0x1b8], RZ ;  /* 0x00006e0000127a24 */ /* 0x000fe200078e02ff */
[----:B------:R-:W-:Y:S01]  /*04a0*/  LEA.HI.X R11, R4, c[0x0][0x244], R11, 0x2, P0 ;  /* 0x00009100040b7a11 */ /* 0x000fe200000f140b */
[C---:B------:R-:W-:Y:S01]  /*04b0*/  IMAD R7, R15.reuse, c[0x0][0x184], R12 ;  /* 0x000061000f077a24 */ /* 0x040fe200078e020c */
[----:B------:R-:W1:Y:S01]  /*04c0*/  S2R R4, SR_LANEID ;  /* 0x0000000000047919 */ /* 0x000e620000000000 */
[----:B------:R-:W-:Y:S01]  /*04d0*/  LEA.HI.X R17, R6, c[0x0][0x24c], R17, 0x2, P1 ;  /* 0x0000930006117a11 */ /* 0x000fe200008f1411 */
[----:B------:R-:W-:Y:S01]  /*04e0*/  IMAD.WIDE.U32 R56, R15, c[0x0][0x180], RZ ;  /* 0x000060000f387a25 */ /* 0x000fe200078e00ff */
[----:B0-----:R-:W-:-:S02]  /*04f0*/  SHF.L.U32 R6, R49, 0x1, RZ ;  /* 0x0000000131067819 */ /* 0x001fc400000006ff */
[----:B------:R-:W-:Y:S01]  /*0500*/  LEA R16, P2, R8, c[0x0][0x228], 0x2 ;  /* 0x00008a0008107a11 */ /* 0x000fe200078410ff */
[----:B------:R-:W-:Y:S01]  /*0510*/  IMAD.WIDE.U32 R54, R15, c[0x0][0x1b8], RZ ;  /* 0x00006e000f367a25 */ /* 0x000fe200078e00ff */
[----:B------:R-:W-:Y:S02]  /*0520*/  IADD3 R5, R9, R19, RZ ;  /* 0x0000001309057210 */ /* 0x000fe40007ffe0ff */
[----:B------:R-:W-:Y:S01]  /*0530*/  LOP3.LUT R6, R6, 0xffffffc0, RZ, 0xc0, !PT ;  /* 0xffffffc006067812 */ /* 0x000fe200078ec0ff */
[----:B------:R-:W-:Y:S01]  /*0540*/  IMAD R9, R15, c[0x0][0x1bc], R18 ;  /* 0x00006f000f097a24 */ /* 0x000fe200078e0212 */
[----:B------:R-:W-:Y:S01]  /*0550*/  LEA.HI.X R8, R8, c[0x0][0x22c], R5, 0x2, P2 ;  /* 0x00008b0008087a11 */ /* 0x000fe200010f1405 */
[----:B------:R-:W-:Y:S01]  /*0560*/  IMAD R5, R2, c[0x0][0x164], R15 ;  /* 0x0000590002057a24 */ /* 0x000fe200078e020f */
[----:B------:R-:W-:Y:S02]  /*0570*/  LOP3.LUT R13, R6, 0x1f, R49, 0xf8, !PT ;  /* 0x0000001f060d7812 */ /* 0x000fe400078ef831 */
[----:B------:R-:W-:Y:S01]  /*0580*/  MOV R6, R10 ;  /* 0x0000000a00067202 */ /* 0x000fe20000000f00 */
[----:B------:R-:W-:Y:S01]  /*0590*/  IMAD R5, R5, c[0x0][0x174], RZ ;  /* 0x00005d0005057a24 */ /* 0x000fe200078e02ff */
[----:B------:R-:W-:-:S02]  /*05a0*/  SHF.R.S32.HI R12, RZ, 0x1f, R13 ;  /* 0x0000001fff0c7819 */ /* 0x000fc4000001140d */
[----:B------:R-:W-:Y:S01]  /*05b0*/  LOP3.LUT R49, R49, 0x1f, RZ, 0xc0, !PT ;  /* 0x0000001f31317812 */ /* 0x000fe200078ec0ff */
[----:B------:R-:W-:Y:S01]  /*05c0*/  IMAD R52, R5, c[0x0][0x16c], RZ ;  /* 0x00005b0005347a24 */ /* 0x000fe200078e02ff */
[----:B------:R-:W-:Y:S02]  /*05d0*/  SHF.L.U64.HI R12, R13, 0x4, R12 ;  /* 0x000000040d0c7819 */ /* 0x000fe4000001020c */
[----:B------:R-:W-:Y:S02]  /*05e0*/  IADD3 R7, R57, R7, RZ ;  /* 0x0000000739077210 */ /* 0x000fe40007ffe0ff */
[----:B------:R-:W-:Y:S02]  /*05f0*/  IADD3 R9, R55, R9, RZ ;  /* 0x0000000937097210 */ /* 0x000fe40007ffe0ff */
[----:B------:R-:W-:Y:S02]  /*0600*/  MOV R10, R17 ;  /* 0x00000011000a7202 */ /* 0x000fe40000000f00 */
[----:B------:R-:W-:-:S02]  /*0610*/  SHF.L.U32 R13, R13, 0x4, RZ ;  /* 0x000000040d0d7819 */ /* 0x000fc400000006ff */
[----:B-1----:R-:W-:Y:S02]  /*0620*/  MOV R5, R16 ;  /* 0x0000001000057202 */ /* 0x002fe40000000f00 */
.L_x_5016:
        /* <DEDUP_REMOVED lines=11> */
[----:B-1----:R-:W-:Y:S04]  /*06e0*/  LDS.128 R16, [R53+0x10] ;  /* 0x0000100035107984 */ /* 0x002fe80000000c00 */
        /* <DEDUP_REMOVED lines=59> */
.L_x_4996:
[----:B------:R-:W-:Y:S05]  /*0aa0*/  BSYNC B0 ;  /* 0x0000000000007941 */ /* 0x000fea0003800000 */
.L_x_4995:
        /* <DEDUP_REMOVED lines=41> */
.L_x_4998:
[----:B------:R-:W-:Y:S05]  /*0d40*/  BSYNC B0 ;  /* 0x0000000000007941 */ /* 0x000fea0003800000 */
.L_x_4997:
        /* <DEDUP_REMOVED lines=33> */
.L_x_5000:
[----:B------:R-:W-:Y:S05]  /*0f60*/  BSYNC B0 ;  /* 0x0000000000007941 */ /* 0x000fea0003800000 */
.L_x_4999:
        /* <DEDUP_REMOVED lines=33> */
.L_x_5002:
[----:B------:R-:W-:Y:S05]  /*1180*/  BSYNC B0 ;  /* 0x0000000000007941 */ /* 0x000fea0003800000 */
.L_x_5001:
        /* <DEDUP_REMOVED lines=33> */
.L_x_5004:
[----:B------:R-:W-:Y:S05]  /*13a0*/  BSYNC B0 ;  /* 0x0000000000007941 */ /* 0x000fea0003800000 */
.L_x_5003:
        /* <DEDUP_REMOVED lines=33> */
.L_x_5006:
[----:B------:R-:W-:Y:S05]  /*15c0*/  BSYNC B0 ;  /* 0x0000000000007941 */ /* 0x000fea0003800000 */
.L_x_5005:
        /* <DEDUP_REMOVED lines=33> */
.L_x_5008:
[----:B------:R-:W-:Y:S05]  /*17e0*/  BSYNC B0 ;  /* 0x0000000000007941 */ /* 0x000fea0003800000 */
.L_x_5007:
        /* <DEDUP_REMOVED lines=33> */
.L_x_5010:
[----:B------:R-:W-:Y:S05]  /*1a00*/  BSYNC B0 ;  /* 0x0000000000007941 */ /* 0x000fea0003800000 */
.L_x_5009:
        /* <DEDUP_REMOVED lines=23> */
.L_x_5014:
[----:B------:R-:W-:Y:S01]  /*1b80*/  SHF.R.S32.HI R38, RZ, 0x1f, R69 ;  /* 0x0000001fff267819 */ /* 0x000fe20000011445 */
[----:B------:R-:W-:-:S04]  /*1b90*/  IMAD.WIDE.U32 R16, R69, c[0x0][0x1a0], RZ ;  /* 0x0000680045107a25 */ /* 0x000fc800078e00ff */
[----:B------:R-:W-:Y:S01]  /*1ba0*/  IMAD R18, R38, c[0x0][0x1a0], RZ ;  /* 0x0000680026127a24 */ /* 0x000fe200078e02ff */
[----:B------:R-:W-:-:S03]  /*1bb0*/  LEA R36, P1, R16, R5, 0x2 ;  /* 0x0000000510247211 */ /* 0x000fc600078210ff */
[----:B------:R-:W-:Y:S01]  /*1bc0*/  IMAD R19, R69, c[0x0][0x1a4], R18 ;  /* 0x0000690045137a24 */ /* 0x000fe200078e0212 */
[----:B------:R-:W-:Y:S01]  /*1bd0*/  IADD3 R36, P2, R36, R13, RZ ;  /* 0x0000000d24247210 */ /* 0x000fe20007f5e0ff */
[----:B------:R-:W-:-:S03]  /*1be0*/  IMAD R18, R38, c[0x0][0x188], RZ ;  /* 0x0000620026127a24 */ /* 0x000fc600078e02ff */
[----:B------:R-:W-:Y:S02]  /*1bf0*/  IADD3 R19, R17, R19, RZ ;  /* 0x0000001311137210 */ /* 0x000fe40007ffe0ff */
[----:B------:R-:W-:Y:S02]  /*1c00*/  MOV R17, R7 ;  /* 0x0000000700117202 */ /* 0x000fe40000000f00 */
[----:B------:R-:W-:Y:S02]  /*1c10*/  LEA.HI.X R19, R16, R8, R19, 0x2, P1 ;  /* 0x0000000810137211 */ /* 0x000fe400008f1413 */
[----:B------:R-:W-:Y:S02]  /*1c20*/  MOV R16, R56 ;  /* 0x0000003800107202 */ /* 0x000fe40000000f00 */
[----:B------:R-:W-:-:S03]  /*1c30*/  IADD3.X R37, R19, R12, RZ, P2, !PT ;  /* 0x0000000c13257210 */ /* 0x000fc600017fe4ff */
[C---:B------:R-:W-:Y:S02]  /*1c40*/  IMAD.WIDE.U32 R32, R69.reuse, c[0x0][0x188], R16 ;  /* 0x0000620045207a25 */ /* 0x040fe400078e0010 */
[----:B------:R-:W2:Y:S02]  /*1c50*/  LDG.E.128 R20, [R36.64+0x200] ;  /* 0x0002000424147981 */ /* 0x000ea4000c1e1d00 */
[----:B------:R-:W-:Y:S01]  /*1c60*/  IMAD R17, R69, c[0x0][0x18c], R18 ;  /* 0x0000630045117a24 */ /* 0x000fe200078e0212 */
[----:B------:R-:W-:-:S04]  /*1c70*/  LEA R34, P1, R32, c[0x0][0x220], 0x2 ;  /* 0x0000880020227a11 */ /* 0x000fc800078210ff */
        /* <DEDUP_REMOVED lines=120> */
.L_x_5013:
[----:B------:R-:W-:Y:S05]  /*2400*/  BSYNC B0 ;  /* 0x0000000000007941 */ /* 0x000fea0003800000 */
.L_x_5012:
        /* <DEDUP_REMOVED lines=12> */
.L_x_5011:
[----:B------:R-:W-:Y:S01]  /*24d0*/  BAR.SYNC.DEFER_BLOCKING 0x0 ;  /* 0x0000000000007b1d */ /* 0x000fe20000010000 */
        /* <DEDUP_REMOVED lines=8> */
[----:B------:R-:W-:Y:S01]  /*2560*/  IMAD.WIDE.U32 R32, R2, c[0x0][0x1f0], R58 ;  /* 0x00007c0002207a25 */ /* 0x000fe200078e003a */
[----:B------:R-:W-:-:S03]  /*2570*/  IADD3 R35, R35, R37, RZ ;  /* 0x0000002523237210 */ /* 0x000fc60007ffe0ff */
[----:B------:R-:W-:Y:S01]  /*2580*/  IMAD R37, R15, c[0x0][0x20c], R36 ;  /* 0x000083000f257a24 */ /* 0x000fe200078e0224 */
[----:B------:R-:W-:Y:S01]  /*2590*/  IADD3 R33, R33, R39, RZ ;  /* 0x0000002721217210 */ /* 0x000fe20007ffe0ff */
[----:B------:R-:W-:Y:S01]  /*25a0*/  IMAD.WIDE.U32 R34, R15, c[0x0][0x208], R34 ;  /* 0x000082000f227a25 */ /* 0x000fe200078e0022 */
[----:B------:R-:W-:Y:S03]  /*25b0*/  STS.128 [R53], R28 ;  /* 0x0000001c35007388 */ /* 0x000fe60000000c00 */
[----:B------:R-:W-:Y:S01]  /*25c0*/  IMAD R38, R0, c[0x0][0x1f8], RZ ;  /* 0x00007e0000267a24 */ /* 0x000fe200078e02ff */
[----:B------:R-:W-:Y:S01]  /*25d0*/  IADD3 R35, R35, R37, RZ ;  /* 0x0000002523237210 */ /* 0x000fe20007ffe0ff */
[----:B------:R-:W-:Y:S01]  /*25e0*/  IMAD.WIDE.U32 R32, R15, c[0x0][0x1f8], R32 ;  /* 0x00007e000f207a25 */ /* 0x000fe200078e0020 */
[----:B------:R-:W-:Y:S01]  /*25f0*/  STS.128 [R53+0x10], R24 ;  /* 0x0000101835007388 */ /* 0x000fe20000000c00 */
[----:B------:R-:W-:-:S06]  /*2600*/  NOP ;  /* 0x0000000000007918 */ /* 0x000fcc0000000000 */
[----:B------:R-:W0:Y:S01]  /*2610*/  LDS.128 R16, [R4.X16] ;  /* 0x0000000004107984 */ /* 0x000e22000000cc00 */
[----:B------:R-:W-:Y:S01]  /*2620*/  LEA R60, P0, R34, c[0x0][0x258], 0x2 ;  /* 0x00009600223c7a11 */ /* 0x000fe200078010ff */
[----:B------:R-:W-:Y:S01]  /*2630*/  IMAD R39, R15, c[0x0][0x1fc], R38 ;  /* 0x00007f000f277a24 */ /* 0x000fe200078e0226 */
[----:B------:R-:W-:Y:S01]  /*2640*/  LEA R62, P1, R32, c[0x0][0x268], 0x2 ;  /* 0x00009a00203e7a11 */ /* 0x000fe200078210ff */
[----:B------:R-:W1:Y:S01]  /*2650*/  LDS.128 R20, [R4.X16+0x200] ;  /* 0x0002000004147984 */ /* 0x000e62000000cc00 */
[----:B------:R-:W-:Y:S02]  /*2660*/  LEA.HI.X R35, R34, c[0x0][0x25c], R35, 0x2, P0 ;  /* 0x0000970022237a11 */ /* 0x000fe400000f1423 */
[----:B------:R-:W-:Y:S02]  /*2670*/  IADD3 R60, P0, R60, R13, RZ ;  /* 0x0000000d3c3c7210 */ /* 0x000fe40007f1e0ff */
[----:B------:R-:W-:Y:S02]  /*2680*/  IADD3 R33, R33, R39, RZ ;  /* 0x0000002721217210 */ /* 0x000fe40007ffe0ff */
[----:B------:R-:W-:-:S02]  /*2690*/  IADD3.X R61, R35, R12, RZ, P0, !PT ;  /* 0x0000000c233d7210 */ /* 0x000fc400007fe4ff */
        /* <DEDUP_REMOVED lines=54> */
[----:B-1----:R-:W-:Y:S02]  /*2a00*/  FMUL.FTZ R19, R42, R35 ;  /* 0x000000232a137220 */ /* 0x002fe40000410000 */
        /* <DEDUP_REMOVED lines=18> */
[----:B-1----:R-:W-:-:S04]  /*2b30*/  FMUL.FTZ R17, R44, R37 ;  /* 0x000000252c117220 */ /* 0x002fc80000410000 */
        /* <DEDUP_REMOVED lines=17> */
.L_x_5015:
[----:B------:R-:W-:Y:S05]  /*2c50*/  EXIT ;  /* 0x000000000000794d */ /* 0x000fea0003800000 */
.L_x_5017:
        /* <DEDUP_REMOVED lines=10> */
.L_x_5461:


//--------------------- .text._Z25selective_scan_fwd_kernelI32Selective_Scan_fwd_kernel_traitsILi32ELi8ELi1ELb1ELb1ELb1ELb0EffEEv13SSMParamsBase --------------------------
	.section	.text._Z25selective_scan_fwd_kernelI32Selective_Scan_fwd_kernel_traitsILi32ELi8ELi1ELb1ELb1ELb1ELb0EffEEv13SSMParamsBase,"ax",@progbits
	.sectioninfo	@"SHI_REGISTERS=88"
	.align	128
        .global         _Z25selective_scan_fwd_kernelI32Selective_Scan_fwd_kernel_traitsILi32ELi8ELi1ELb1ELb1ELb1ELb0EffEEv13SSMParamsBase
        .type           _Z25selective_scan_fwd_kernelI32Selective_Scan_fwd_kernel_traitsILi32ELi8ELi1ELb1ELb1ELb1ELb0EffEEv13SSMParamsBase,@function
        .size           _Z25selective_scan_fwd_kernelI32Selective_Scan_fwd_kernel_traitsILi32ELi8ELi1ELb1ELb1ELb1ELb0EffEEv13SSMParamsBase,(.L_x_5462 - _Z25selective_scan_fwd_kernelI32Selective_Scan_fwd_kernel_traitsILi32ELi8ELi1ELb1ELb1ELb1ELb0EffEEv13SSMParamsBase)
        .other          _Z25selective_scan_fwd_kernelI32Selective_Scan_fwd_kernel_traitsILi32ELi8ELi1ELb1ELb1ELb1ELb0EffEEv13SSMParamsBase,@"STO_CUDA_ENTRY STV_DEFAULT"
_Z25selective_scan_fwd_kernelI32Selective_Scan_fwd_kernel_traitsILi32ELi8ELi1ELb1ELb1ELb1ELb0EffEEv13SSMParamsBase:
.text._Z25selective_scan_fwd_kernelI32Selective_Scan_fwd_kernel_traitsILi32ELi8ELi1ELb1ELb1ELb1ELb0EffEEv13SSMParamsBase:
        /* <DEDUP_REMOVED lines=26> */
[----:B---3--:R-:W-:-:S05]  /*01a0*/  IMAD.HI.U32 R4, R9, R6, RZ ;  /* 0x0000000609047227 */ /* 0x008fca00078e00ff */
[----:B------:R-:W-:Y:S01]  /*01b0*/  IADD3 R2, -R4, RZ, RZ ;  /* 0x000000ff04027210 */ /* 0x000fe20007ffe1ff */
[----:B------:R-:W0:Y:S04]  /*01c0*/  S2R R5, SR_CTAID.X ;  /* 0x0000000000057919 */ /* 0x000e280000002500 */
[----:B------:R-:W-:-:S05]  /*01d0*/  IMAD R2, R11, R2, R6 ;  /* 0x000000020b027224 */ /* 0x000fca00078e0206 */
[----:B------:R-:W-:Y:S02]  /*01e0*/  ISETP.GT.U32.AND P2, PT, R11, R2, PT ;  /* 0x000000020b00720c */ /* 0x000fe40003f44070 */
[----:B------:R-:W-:Y:S02]  /*01f0*/  MOV R7, c[0x0][0x174] ;  /* 0x00005d0000077a02 */ /* 0x000fe40000000f00 */
[----:B------:R-:W-:Y:S02]  /*0200*/  LOP3.LUT R6, R0, c[0x0][0x178], RZ, 0x3c, !PT ;  /* 0x00005e0000067a12 */ /* 0x000fe400078e3cff */
[----:B------:R-:W-:-:S07]  /*0210*/  ISETP.GE.AND P4, PT, R7, 0x1, PT ;  /* 0x000000010700780c */ /* 0x000fce0003f86270 */
[----:B------:R-:W-:-:S04]  /*0220*/  @!P2 IADD3 R2, R2, -R11, RZ ;  /* 0x8000000b0202a210 */ /* 0x000fc80007ffe0ff */
[----:B------:R-:W-:Y:S02]  /*0230*/  ISETP.GE.U32.AND P0, PT, R2, R11, PT ;  /* 0x0000000b0200720c */ /* 0x000fe40003f06070 */
[----:B0-----:R-:W-:Y:S02]  /*0240*/  SHF.R.S32.HI R2, RZ, 0x1f, R5 ;  /* 0x0000001fff027819 */ /* 0x001fe40000011405 */
[----:B------:R-:W-:Y:S02]  /*0250*/  ISETP.GE.AND P3, PT, R6, RZ, PT ;  /* 0x000000ff0600720c */ /* 0x000fe40003f66270 */
[----:B------:R-:W-:Y:S01]  /*0260*/  ISETP.NE.AND P1, PT, RZ, c[0x0][0x178], PT ;  /* 0x00005e00ff007a0c */ /* 0x000fe20003f25270 */
[----:B------:R-:W-:Y:S01]  /*0270*/  IMAD R18, R2, c[0x0][0x190], RZ ;  /* 0x0000640002127a24 */ /* 0x000fe200078e02ff */
[----:B------:R-:W-:Y:S01]  /*0280*/  @!P2 IADD3 R4, R4, 0x1, RZ ;  /* 0x000000010404a810 */ /* 0x000fe20007ffe0ff */
[C---:B------:R-:W-:Y:S02]  /*0290*/  IMAD R16, R2.reuse, c[0x0][0x1e0], RZ ;  /* 0x0000780002107a24 */ /* 0x040fe400078e02ff */
[----:B------:R-:W-:-:S02]  /*02a0*/  IMAD R20, R2, c[0x0][0x1b0], RZ ;  /* 0x00006c0002147a24 */ /* 0x000fc400078e02ff */
[----:B------:R-:W-:Y:S01]  /*02b0*/  IMAD R14, R2, c[0x0][0x1d0], RZ ;  /* 0x00007400020e7a24 */ /* 0x000fe200078e02ff */
[----:B------:R-:W-:Y:S01]  /*02c0*/  @P0 IADD3 R4, R4, 0x1, RZ ;  /* 0x0000000104040810 */ /* 0x000fe20007ffe0ff */
[----:B------:R-:W-:-:S04]  /*02d0*/  IMAD.WIDE.U32 R10, R5, c[0x0][0x190], RZ ;  /* 0x00006400050a7a25 */ /* 0x000fc800078e00ff */
[----:B------:R-:W-:-:S04]  /*02e0*/  IMAD.WIDE.U32 R8, R5, c[0x0][0x1e0], RZ ;  /* 0x0000780005087a25 */ /* 0x000fc800078e00ff */
[C---:B------:R-:W-:Y:S02]  /*02f0*/  IMAD R19, R5.reuse, c[0x0][0x194], R18 ;  /* 0x0000650005137a24 */ /* 0x040fe400078e0212 */
[C---:B------:R-:W-:Y:S02]  /*0300*/  IMAD R17, R5.reuse, c[0x0][0x1e4], R16 ;  /* 0x0000790005117a24 */ /* 0x040fe400078e0210 */
[----:B------:R-:W-:-:S04]  /*0310*/  IMAD.WIDE.U32 R12, R5, c[0x0][0x1b0], RZ ;  /* 0x00006c00050c7a25 */ /* 0x000fc800078e00ff */
[----:B------:R-:W-:-:S04]  /*0320*/  IMAD.WIDE.U32 R6, R5, c[0x0][0x1d0], RZ ;  /* 0x0000740005067a25 */ /* 0x000fc800078e00ff */
[C---:B------:R-:W-:Y:S02]  /*0330*/  IMAD R21, R5.reuse, c[0x0][0x1b4], R20 ;  /* 0x00006d0005157a24 */ /* 0x040fe400078e0214 */
[----:B------:R-:W-:Y:S01]  /*0340*/  IMAD R15, R5, c[0x0][0x1d4], R14 ;  /* 0x00007500050f7a24 */ /* 0x000fe200078e020e */
[----:B------:R-:W-:Y:S01]  /*0350*/  IADD3 R11, R11, R19, RZ ;  /* 0x000000130b0b7210 */ /* 0x000fe20007ffe0ff */
[----:B------:R-:W-:Y:S01]  /*0360*/  IMAD R19, R3, c[0x0][0x1e8], RZ ;  /* 0x00007a0003137a24 */ /* 0x000fe200078e02ff */
[----:B------:R-:W-:Y:S01]  /*0370*/  IADD3 R9, R9, R17, RZ ;  /* 0x0000001109097210 */ /* 0x000fe20007ffe0ff */
[----:B------:R-:W-:Y:S01]  /*0380*/  IMAD R17, R3, c[0x0][0x1d8], RZ ;  /* 0x0000760003117a24 */ /* 0x000fe200078e02ff */
[----:B------:R-:W-:Y:S02]  /*0390*/  @!P3 IADD3 R4, -R4, RZ, RZ ;  /* 0x000000ff0404b210 */ /* 0x000fe40007ffe1ff */
[----:B------:R-:W-:Y:S02]  /*03a0*/  IADD3 R13, R13, R21, RZ ;  /* 0x000000150d0d7210 */ /* 0x000fe40007ffe0ff */
[----:B------:R-:W-:-:S02]  /*03b0*/  IADD3 R7, R7, R15, RZ ;  /* 0x0000000f07077210 */ /* 0x000fc40007ffe0ff */
[----:B------:R-:W-:Y:S01]  /*03c0*/  @!P1 LOP3.LUT R4, RZ, c[0x0][0x178], RZ, 0x33, !PT ;  /* 0x00005e00ff049a12 */ /* 0x000fe200078e33ff */
[----:B------:R-:W-:Y:S06]  /*03d0*/  @!P4 EXIT ;  /* 0x000000000000c94d */ /* 0x000fec0003800000 */
[----:B------:R-:W0:Y:S01]  /*03e0*/  S2R R14, SR_TID.X ;  /* 0x00000000000e7919 */ /* 0x000e220000002100 */
[----:B------:R-:W-:Y:S01]  /*03f0*/  SHF.R.S32.HI R15, RZ, 0x1f, R4 ;  /* 0x0000001fff0f7819 */ /* 0x000fe20000011404 */
[C---:B------:R-:W-:Y:S02]  /*0400*/  IMAD R17, R0.reuse, c[0x0][0x1dc], R17 ;  /* 0x0000770000117a24 */ /* 0x040fe400078e0211 */
[----:B------:R-:W-:-:S04]  /*0410*/  IMAD.WIDE.U32 R6, R0, c[0x0][0x1d8], R6 ;  /* 0x0000760000067a25 */ /* 0x000fc800078e0006 */
[----:B------:R-:W-:Y:S01]  /*0420*/  IMAD R21, R15, c[0x0][0x1a8], RZ ;  /* 0x00006a000f157a24 */ /* 0x000fe200078e02ff */
[----:B------:R-:W-:Y:S01]  /*0430*/  IADD3 R7, R7, R17, RZ ;  /* 0x0000001107077210 */ /* 0x000fe20007ffe0ff */
[----:B------:R-:W-:Y:S01]  /*0440*/  IMAD R23, R15, c[0x0][0x1c8], RZ ;  /* 0x000072000f177a24 */ /* 0x000fe200078e02ff */
[----:B------:R-:W-:Y:S01]  /*0450*/  LEA R16, P0, R6, c[0x0][0x240], 0x2 ;  /* 0x0000900006107a11 */ /* 0x000fe200078010ff */
[----:B------:R-:W-:-:S04]  /*0460*/  IMAD.WIDE.U32 R10, R4, c[0x0][0x1a8], R10 ;  /* 0x00006a00040a7a25 */ /* 0x000fc800078e000a */
[----:B------:R-:W-:Y:S01]  /*0470*/  IMAD.WIDE.U32 R12, R4, c[0x0][0x1c8], R12 ;  /* 0x00007200040c7a25 */ /* 0x000fe200078e000c */
[----:B------:R-:W-:-:S03]  /*0480*/  LEA R18, P2, R10, c[0x0][0x228], 0x2 ;  /* 0x00008a000a127a11 */ /* 0x000fc600078410ff */
[----:B------:R-:W-:Y:S01]  /*0490*/  IMAD R15, R4, c[0x0][0x1ac], R21 ;  /* 0x00006b00040f7a24 */ /* 0x000fe200078e0215 */
[----:B------:R-:W-:Y:S01]  /*04a0*/  LEA R17, P3, R12, c[0x0][0x230], 0x2 ;  /* 0x00008c000c117a11 */ /* 0x000fe200078610ff */
[----:B------:R-:W-:Y:S02]  /*04b0*/  IMAD R23, R4, c[0x0][0x1cc], R23 ;  /* 0x0000730004177a24 */ /* 0x000fe400078e0217 */
[C---:B------:R-:W-:Y:S01]  /*04c0*/  IMAD R19, R0.reuse, c[0x0][0x1ec], R19 ;  /* 0x00007b0000137a24 */ /* 0x040fe200078e0213 */
[----:B------:R-:W1:Y:S01]  /*04d0*/  S2R R4, SR_LANEID ;  /* 0x0000000000047919 */ /* 0x000e620000000000 */
[C---:B------:R-:W-:Y:S01]  /*04e0*/  IMAD.WIDE.U32 R8, R0.reuse, c[0x0][0x1e8], R8 ;  /* 0x00007a0000087a25 */ /* 0x040fe200078e0008 */
[----:B------:R-:W-:Y:S02]  /*04f0*/  IADD3 R11, R11, R15, RZ ;  /* 0x0000000f0b0b7210 */ /* 0x000fe40007ffe0ff */
[----:B------:R-:W-:Y:S01]  /*0500*/  MOV R15, RZ ;  /* 0x000000ff000f7202 */ /* 0x000fe20000000f00 */
[----:B------:R-:W-:Y:S01]  /*0510*/  IMAD.WIDE.U32 R56, R0, c[0x0][0x180], RZ ;  /* 0x0000600000387a25 */ /* 0x000fe200078e00ff */
[----:B------:R-:W-:-:S02]  /*0520*/  IADD3 R21, R9, R19, RZ ;  /* 0x0000001309157210 */ /* 0x000fc40007ffe0ff */
[----:B------:R-:W-:Y:S01]  /*0530*/  IADD3 R19, R13, R23, RZ ;  /* 0x000000170d137210 */ /* 0x000fe20007ffe0ff */
[----:B------:R-:W-:Y:S01]  /*0540*/  IMAD R9, R3, c[0x0][0x180], RZ ;  /* 0x0000600003097a24 */ /* 0x000fe200078e02ff */
[----:B------:R-:W-:Y:S01]  /*0550*/  LEA.HI.X R13, R6, c[0x0][0x244], R7, 0x2, P0 ;  /* 0x00009100060d7a11 */ /* 0x000fe200000f1407 */
[----:B------:R-:W-:Y:S01]  /*0560*/  IMAD R6, R5, c[0x0][0x164], R0 ;  /* 0x0000590005067a24 */ /* 0x000fe200078e0200 */
[----:B0-----:R-:W-:Y:S01]  /*0570*/  SHF.L.U32 R7, R14, 0x1, RZ ;  /* 0x000000010e077819 */ /* 0x001fe200000006ff */
[----:B------:R-:W-:Y:S01]  /*0580*/  IMAD R9, R0, c[0x0][0x184], R9 ;  /* 0x0000610000097a24 */ /* 0x000fe200078e0209 */
[----:B------:R-:W-:Y:S01]  /*0590*/  LEA R20, P1, R8, c[0x0][0x248], 0x2 ;  /* 0x0000920008147a11 */ /* 0x000fe200078210ff */
[----:B------:R-:W-:Y:S01]  /*05a0*/  IMAD R6, R6, c[0x0][0x174], RZ ;  /* 0x00005d0006067a24 */ /* 0x000fe200078e02ff */
[----:B------:R-:W-:Y:S02]  /*05b0*/  LOP3.LUT R7, R7, 0xffffffc0, RZ, 0xc0, !PT ;  /* 0xffffffc007077812 */ /* 0x000fe400078ec0ff */
[----:B------:R-:W-:Y:S01]  /*05c0*/  LEA.HI.X R21, R8, c[0x0][0x24c], R21, 0x2, P1 ;  /* 0x0000930008157a11 */ /* 0x000fe200008f1415 */
[----:B------:R-:W-:Y:S01]  /*05d0*/  IMAD R55, R6, c[0x0][0x16c], RZ ;  /* 0x00005b0006377a24 */ /* 0x000fe200078e02ff */
[----:B------:R-:W-:-:S02]  /*05e0*/  LEA.HI.X R19, R12, c[0x0][0x234], R19, 0x2, P3 ;  /* 0x00008d000c137a11 */ /* 0x000fc400018f1413 */
[----:B------:R-:W-:Y:S02]  /*05f0*/  LOP3.LUT R7, R7, 0x1f, R14, 0xf8, !PT ;  /* 0x0000001f07077812 */ /* 0x000fe400078ef80e */
[----:B------:R-:W-:Y:S02]  /*0600*/  LEA.HI.X R11, R10, c[0x0][0x22c], R11, 0x2, P2 ;  /* 0x00008b000a0b7a11 */ /* 0x000fe400010f140b */
[----:B------:R-:W-:Y:S02]  /*0610*/  LOP3.LUT R8, R14, 0x1f, RZ, 0xc0, !PT ;  /* 0x0000001f0e087812 */ /* 0x000fe400078ec0ff */
[----:B------:R-:W-:Y:S02]  /*0620*/  MOV R6, R17 ;  /* 0x0000001100067202 */ /* 0x000fe40000000f00 */
[----:B------:R-:W-:Y:S02]  /*0630*/  IADD3 R9, R57, R9, RZ ;  /* 0x0000000939097210 */ /* 0x000fe40007ffe0ff */
[----:B------:R-:W-:-:S02]  /*0640*/  MOV R10, R20 ;  /* 0x00000014000a7202 */ /* 0x000fc40000000f00 */
[----:B------:R-:W-:Y:S02]  /*0650*/  MOV R12, R21 ;  /* 0x00000015000c7202 */ /* 0x000fe40000000f00 */
[----:B------:R-:W-:Y:S02]  /*0660*/  SHF.R.S32.HI R14, RZ, 0x1f, R7 ;  /* 0x0000001fff0e7819 */ /* 0x000fe40000011407 */
[----:B-1----:R-:W-:Y:S02]  /*0670*/  MOV R17, R19 ;  /* 0x0000001300117202 */ /* 0x002fe40000000f00 */
.L_x_5039:
[----:B------:R-:W-:Y:S01]  /*0680*/  BAR.SYNC.DEFER_BLOCKING 0x0 ;  /* 0x0000000000007b1d */ /* 0x000fe20000010000 */
[C---:B------:R-:W-:Y:S02]  /*0690*/  SHF.L.U32 R19, R7.reuse, 0x4, RZ ;  /* 0x0000000407137819 */ /* 0x040fe400000006ff */
[----:B------:R-:W-:Y:S02]  /*06a0*/  SHF.L.U64.HI R52, R7, 0x4, R14 ;  /* 0x0000000407347819 */ /* 0x000fe4000001020e */
        /* <DEDUP_REMOVED lines=70> */
.L_x_5019:
[----:B------:R-:W-:Y:S05]  /*0b10*/  BSYNC B0 ;  /* 0x0000000000007941 */ /* 0x000fea0003800000 */
.L_x_5018:
        /* <DEDUP_REMOVED lines=41> */
.L_x_5021:
[----:B------:R-:W-:Y:S05]  /*0db0*/  BSYNC B0 ;  /* 0x0000000000007941 */ /* 0x000fea0003800000 */
.L_x_5020:
        /* <DEDUP_REMOVED lines=33> */
.L_x_5023:
[----:B------:R-:W-:Y:S05]  /*0fd0*/  BSYNC B0 ;  /* 0x0000000000007941 */ /* 0x000fea0003800000 */
.L_x_5022:
        /* <DEDUP_REMOVED lines=33> */
.L_x_5025:
[----:B------:R-:W-:Y:S05]  /*11f0*/  BSYNC B0 ;  /* 0x0000000000007941 */ /* 0x000fea0003800000 */
.L_x_5024:
        /* <DEDUP_REMOVED lines=33> */
.L_x_5027:
[----:B------:R-:W-:Y:S05]  /*1410*/  BSYNC B0 ;  /* 0x0000000000007941 */ /* 0x000fea0003800000 */
.L_x_5026:
        /* <DEDUP_REMOVED lines=33> */
.L_x_5029:
[----:B------:R-:W-:Y:S05]  /*1630*/  BSYNC B0 ;  /* 0x0000000000007941 */ /* 0x000fea0003800000 */
.L_x_5028:
        /* <DEDUP_REMOVED lines=33> */
.L_x_5031:
[----:B------:R-:W-:Y:S05]  /*1850*/  BSYNC B0 ;  /* 0x0000000000007941 */ /* 0x000fea0003800000 */
.L_x_5030:
        /* <DEDUP_REMOVED lines=33> */
.L_x_5033:
[----:B------:R-:W-:Y:S05]  /*1a70*/  BSYNC B0 ;  /* 0x0000000000007941 */ /* 0x000fea0003800000 */
.L_x_5032:
        /* <DEDUP_REMOVED lines=23> */
.L_x_5037:
[----:B------:R-:W-:Y:S01]  /*1bf0*/  SHF.R.S32.HI R34, RZ, 0x1f, R78 ;  /* 0x0000001fff227819 */ /* 0x000fe2000001144e */
[----:B------:R-:W-:-:S04]  /*1c00*/  IMAD.WIDE.U32 R28, R78, c[0x0][0x1a0], RZ ;  /* 0x000068004e1c7a25 */ /* 0x000fc800078e00ff */
[----:B------:R-:W-:Y:S01]  /*1c10*/  IMAD R31, R34, c[0x0][0x1a0], RZ ;  /* 0x00006800221f7a24 */ /* 0x000fe200078e02ff */
[----:B------:R-:W-:-:S03]  /*1c20*/  LEA R32, P1, R28, R18, 0x2 ;  /* 0x000000121c207211 */ /* 0x000fc600078210ff */
[----:B------:R-:W-:Y:S01]  /*1c30*/  IMAD R31, R78, c[0x0][0x1a4], R31 ;  /* 0x000069004e1f7a24 */ /* 0x000fe200078e021f */
[----:B------:R-:W-:-:S04]  /*1c40*/  IADD3 R32, P2, R32, R19, RZ ;  /* 0x0000001320207210 */ /* 0x000fc80007f5e0ff */
[----:B------:R-:W-:-:S04]  /*1c50*/  IADD3 R29, R29, R31, RZ ;  /* 0x0000001f1d1d7210 */ /* 0x000fc80007ffe0ff */
[----:B------:R-:W-:-:S04]  /*1c60*/  LEA.HI.X R29, R28, R11, R29, 0x2, P1 ;  /* 0x0000000b1c1d7211 */ /* 0x000fc800008f141d */
[----:B------:R-:W-:-:S05]  /*1c70*/  IADD3.X R33, R29, R52, RZ, P2, !PT ;  /* 0x000000341d217210 */ /* 0x000fca00017fe4ff */
[----:B------:R-:W2:Y:S04]  /*1c80*/  LDG.E.128 R44, [R32.64] ;  /* 0x00000004202c7981 */ /* 0x000ea8000c1e1d00 */
[----:B------:R-:W3:Y:S01]  /*1c90*/  LDG.E.128 R48, [R32.64+0x200] ;  /* 0x0002000420307981 */ /* 0x000ee2000c1e1d00 */
[----:B------:R-:W-:Y:S01]  /*1ca0*/  MOV R28, R56 ;  /* 0x00000038001c7202 */ /* 0x000fe20000000f00 */
[----:B------:R-:W-:Y:S01]  /*1cb0*/  IMAD R35, R34, c[0x0][0x188], RZ ;  /* 0x0000620022237a24 */ /* 0x000fe200078e02ff */
[----:B------:R-:W-:-:S05]  /*1cc0*/  MOV R29, R9 ;  /* 0x00000009001d7202 */ /* 0x000fca0000000f00 */
[----:B------:R-:W-:-:S04]  /*1cd0*/  IMAD.WIDE.U32 R30, R78, c[0x0][0x188], R28 ;  /* 0x000062004e1e7a25 */ /* 0x000fc800078e001c */
[----:B------:R-:W-:Y:S01]  /*1ce0*/  IMAD R29, R78, c[0x0][0x18c], R35 ;  /* 0x000063004e1d7a24 */ /* 0x000fe200078e0223 */
[----:B------:R-:W-:-:S04]  /*1cf0*/  LEA R28, P1, R30, c[0x0][0x220], 0x2 ;  /* 0x000088001e1c7a11 */ /* 0x000fc800078210ff */
[----:B------:R-:W-:-:S04]  /*1d00*/  IADD3 R29, R31, R29, RZ ;  /* 0x0000001d1f1d7210 */ /* 0x000fc80007ffe0ff */
[----:B------:R-:W-:-:S05]  /*1d10*/  LEA.HI.X R29, R30, c[0x0][0x224], R29, 0x2, P1 ;  /* 0x000089001e1d7a11 */ /* 0x000fca00008f141d */
[----:B------:R0:W4:Y:S01]  /*1d20*/  LDG.E R40, [R28.64] ;  /* 0x000000041c287981 */ /* 0x000122000c1e1900 */
        /* <DEDUP_REMOVED lines=10> */
[----:B---3--:R1:W-:Y:S01]  /*1dd0*/  STS.128 [R4.X16+0x200], R48 ;  /* 0x0002003004007388 */ /* 0x0083e2000000cc00 */
[----:B------:R-:W-:-:S06]  /*1de0*/  NOP ;  /* 0x0000000000007918 */ /* 0x000fcc0000000000 */
[----:B0-----:R0:W2:Y:S04]  /*1df0*/  LDG.E.128 R28, [R70.64] ;  /* 0x00000004461c7981 */ /* 0x0010a8000c1e1d00 */
[----:B------:R0:W3:Y:S01]  /*1e00*/  LDG.E.128 R32, [R70.64+0x200] ;  /* 0x0002000446207981 */ /* 0x0000e2000c1e1d00 */
[C---:B------:R-:W-:Y:S01]  /*1e10*/  ISETP.NE.AND P2, PT, R4.reuse, 0x1f, PT ;  /* 0x0000001f0400780c */ /* 0x040fe20003f45270 */
[----:B------:R-:W-:Y:S01]  /*1e20*/  BSSY B0, `(.L_x_5035) ;  /* 0x000006a000007945 */ /* 0x000fe20003800000 */
[----:B------:R-:W-:Y:S01]  /*1e30*/  ISETP.NE.AND P3, PT, R4, RZ, PT ;  /* 0x000000ff0400720c */ /* 0x000fe20003f65270 */
[----:B------:R-:W5:Y:S04]  /*1e40*/  LDS.128 R36, [R58] ;  /* 0x000000003a247984 */ /* 0x000f680000000c00 */
[----:B------:R-:W0:Y:S01]  /*1e50*/  S2R R85, SR_TID.X ;  /* 0x0000000000557919 */ /* 0x000e220000002100 */
[----:B----4-:R-:W-:-:S03]  /*1e60*/  FMUL.FTZ R81, R40, 1.4426950216293334961 ;  /* 0x3fb8aa3b28517820 */ /* 0x010fc60000410000 */
[----:B------:R-:W4:Y:S01]  /*1e70*/  LDS.128 R40, [R58+0x10] ;  /* 0x000010003a287984 */ /* 0x000f220000000c00 */
[C---:B------:R-:W-:Y:S02]  /*1e80*/  FMUL.FTZ R80, R81.reuse, R60 ;  /* 0x0000003c51507220 */ /* 0x040fe40000410000 */
[C---:B------:R-:W-:Y:S02]  /*1e90*/  FMUL.FTZ R77, R81.reuse, R59 ;  /* 0x0000003b514d7220 */ /* 0x040fe40000410000 */
[C---:B-1----:R-:W-:Y:S02]  /*1ea0*/  FMUL.FTZ R48, R81.reuse, R61 ;  /* 0x0000003d51307220 */ /* 0x042fe40000410000 */
[----:B------:R-:W1:Y:S01]  /*1eb0*/  MUFU.EX2 R80, R80 ;  /* 0x0000005000507308 */ /* 0x000e620000000800 */
[C---:B------:R-:W-:Y:S02]  /*1ec0*/  FMUL.FTZ R49, R81.reuse, R62 ;  /* 0x0000003e51317220 */ /* 0x040fe40000410000 */
[----:B------:R-:W-:-:S02]  /*1ed0*/  FMUL.FTZ R47, R81, R63 ;  /* 0x0000003f512f7220 */ /* 0x000fc40000410000 */
[C---:B------:R-:W-:Y:S02]  /*1ee0*/  FMUL.FTZ R45, R81.reuse, R64 ;  /* 0x00000040512d7220 */ /* 0x040fe40000410000 */
[C---:B------:R-:W-:Y:S01]  /*1ef0*/  FMUL.FTZ R44, R81.reuse, R65 ;  /* 0x00000041512c7220 */ /* 0x040fe20000410000 */
[----:B------:R-:W0:Y:S01]  /*1f00*/  MUFU.EX2 R77, R77 ;  /* 0x0000004d004d7308 */ /* 0x000e220000000800 */
[----:B------:R-:W-:-:S07]  /*1f10*/  FMUL.FTZ R46, R81, R66 ;  /* 0x00000042512e7220 */ /* 0x000fce0000410000 */
[----:B------:R-:W4:Y:S01]  /*1f20*/  MUFU.EX2 R48, R48 ;  /* 0x0000003000307308 */ /* 0x000f220000000800 */
[----:B-----5:R-:W-:Y:S02]  /*1f30*/  FMUL.FTZ R50, R69, R36 ;  /* 0x0000002445327220 */ /* 0x020fe40000410000 */
[----:B------:R-:W-:Y:S02]  /*1f40*/  FMUL.FTZ R51, R68, R37 ;  /* 0x0000002544337220 */ /* 0x000fe40000410000 */
[----:B------:R-:W-:-:S03]  /*1f50*/  FMUL.FTZ R79, R67, R38 ;  /* 0x00000026434f7220 */ /* 0x000fc60000410000 */
[----:B------:R-:W5:Y:S01]  /*1f60*/  MUFU.EX2 R49, R49 ;  /* 0x0000003100317308 */ /* 0x000f620000000800 */
[-C--:B-1----:R-:W-:Y:S02]  /*1f70*/  FFMA.FTZ R36, R50, R80.reuse, R51 ;  /* 0x0000005032247223 */ /* 0x082fe40000010033 */
[----:B0-----:R-:W-:Y:S02]  /*1f80*/  FMUL.FTZ R37, R77, R80 ;  /* 0x000000504d257220 */ /* 0x001fe40000410000 */
[----:B------:R-:W-:-:S03]  /*1f90*/  FMUL.FTZ R70, R72, R39 ;  /* 0x0000002748467220 */ /* 0x000fc60000410000 */
[----:B------:R-:W0:Y:S01]  /*1fa0*/  MUFU.EX2 R47, R47 ;  /* 0x0000002f002f7308 */ /* 0x000e220000000800 */
[C---:B----4-:R-:W-:Y:S02]  /*1fb0*/  FFMA.FTZ R38, R48.reuse, R36, R79 ;  /* 0x0000002430267223 */ /* 0x050fe4000001004f */
[----:B------:R-:W-:Y:S02]  /*1fc0*/  FMUL.FTZ R36, R48, R37 ;  /* 0x0000002530247220 */ /* 0x000fe40000410000 */
[----:B------:R-:W-:Y:S02]  /*1fd0*/  FMUL.FTZ R82, R75, R40 ;  /* 0x000000284b527220 */ /* 0x000fe40000410000 */
[----:B------:R-:W-:Y:S01]  /*1fe0*/  FMUL.FTZ R84, R74, R41 ;  /* 0x000000294a547220 */ /* 0x000fe20000410000 */
[----:B------:R-:W1:Y:S01]  /*1ff0*/  MUFU.EX2 R45, R45 ;  /* 0x0000002d002d7308 */ /* 0x000e620000000800 */
[C---:B-----5:R-:W-:Y:S02]  /*2000*/  FFMA.FTZ R38, R49.reuse, R38, R70 ;  /* 0x0000002631267223 */ /* 0x060fe40000010046 */
[----:B------:R-:W-:-:S02]  /*2010*/  FMUL.FTZ R36, R49, R36 ;  /* 0x0000002431247220 */ /* 0x000fc40000410000 */
[----:B------:R-:W-:Y:S02]  /*2020*/  FMUL.FTZ R71, R73, R42 ;  /* 0x0000002a49477220 */ /* 0x000fe40000410000 */
[----:B------:R-:W-:Y:S01]  /*2030*/  FMUL.FTZ R43, R76, R43 ;  /* 0x0000002b4c2b7220 */ /* 0x000fe20000410000 */
[----:B------:R-:W4:Y:S01]  /*2040*/  MUFU.EX2 R44, R44 ;  /* 0x0000002c002c7308 */ /* 0x000f220000000800 */
[C---:B0-----:R-:W-:Y:S02]  /*2050*/  FFMA.FTZ R38, R47.reuse, R38, R82 ;  /* 0x000000262f267223 */ /* 0x041fe40000010052 */
[----:B------:R-:W-:-:S05]  /*2060*/  FMUL.FTZ R36, R47, R36 ;  /* 0x000000242f247220 */ /* 0x000fca0000410000 */
[----:B------:R-:W0:Y:S01]  /*2070*/  MUFU.EX2 R46, R46 ;  /* 0x0000002e002e7308 */ /* 0x000e220000000800 */
[C---:B-1----:R-:W-:Y:S02]  /*2080*/  FFMA.FTZ R38, R45.reuse, R38, R84 ;  /* 0x000000262d267223 */ /* 0x042fe40000010054 */
[----:B------:R-:W-:Y:S02]  /*2090*/  FMUL.FTZ R37, R45, R36 ;  /* 0x000000242d257220 */ /* 0x000fe40000410000 */
[C---:B----4-:R-:W-:Y:S02]  /*20a0*/  FFMA.FTZ R38, R44.reuse, R38, R71 ;  /* 0x000000262c267223 */ /* 0x050fe40000010047 */
        /* <DEDUP_REMOVED lines=29> */
[----:B------:R-:W-:Y:S01]  /*2280*/  SHFL.UP PT, R83, R37, 0x1, RZ ;  /* 0x0420000025537989 */ /* 0x000fe200000e00ff */
[----:B------:R-:W-:-:S03]  /*2290*/  ISETP.NE.AND P1, PT, R85, RZ, PT ;  /* 0x000000ff5500720c */ /* 0x000fc60003f25270 */
[----:B------:R-:W-:Y:S04]  /*22a0*/  SHFL.UP PT, R42, R36, 0x1, RZ ;  /* 0x04200000242a7989 */ /* 0x000fe800000e00ff */
[----:B--2---:R-:W-:Y:S04]  /*22b0*/  STS.128 [R4.X16+0x420], R28 ;  /* 0x0004201c04007388 */ /* 0x004fe8000000cc00 */
[----:B---3--:R-:W-:Y:S01]  /*22c0*/  STS.128 [R4.X16+0x620], R32 ;  /* 0x0006202004007388 */ /* 0x008fe2000000cc00 */
[----:B------:R-:W-:-:S06]  /*22d0*/  NOP ;  /* 0x0000000000007918 */ /* 0x000fcc0000000000 */
[----:B------:R-:W0:Y:S04]  /*22e0*/  @!P0 LDS.64 R38, [R78.X8+0x860] ;  /* 0x000860004e268984 */ /* 0x000e280000008a00 */
[----:B------:R-:W-:Y:S04]  /*22f0*/  LDS.128 R28, [R58+0x420] ;  /* 0x000420003a1c7984 */ /* 0x000fe80000000c00 */
[----:B------:R-:W-:Y:S04]  /*2300*/  LDS.128 R32, [R58+0x430] ;  /* 0x000430003a207984 */ /* 0x000fe80000000c00 */
[----:B------:R-:W-:Y:S04]  /*2310*/  @!P2 STS.64 [0x840], R36 ;  /* 0x00084024ff00a388 */ /* 0x000fe80000000a00 */
[----:B------:R-:W-:Y:S06]  /*2320*/  BAR.SYNC.DEFER_BLOCKING 0x0 ;  /* 0x0000000000007b1d */ /* 0x000fec0000010000 */
[----:B0-----:R-:W-:Y:S01]  /*2330*/  @!P3 STS.64 [0x850], R38 ;  /* 0x00085026ff00b388 */ /* 0x001fe20000000a00 */
[----:B------:R-:W-:-:S02]  /*2340*/  @!P3 MOV R83, R39 ;  /* 0x000000270053b202 */ /* 0x000fc40000000f00 */
[----:B------:R-:W-:Y:S01]  /*2350*/  @!P3 MOV R42, R38 ;  /* 0x00000026002ab202 */ /* 0x000fe20000000f00 */
[----:B------:R-:W0:Y:S04]  /*2360*/  LDS.64 R40, [0x840] ;  /* 0x00084000ff287984 */ /* 0x000e280000000a00 */
[----:B------:R-:W-:Y:S06]  /*2370*/  BAR.SYNC.DEFER_BLOCKING 0x0 ;  /* 0x0000000000007b1d */ /* 0x000fec0000010000 */
[----:B------:R-:W1:Y:S01]  /*2380*/  LDS R81, [0x854] ;  /* 0x00085400ff517984 */ /* 0x000e620000000800 */
[----:B0-----:R-:W-:-:S02]  /*2390*/  FFMA.FTZ R41, R40, R39, R41 ;  /* 0x0000002728297223 */ /* 0x001fc40000010029 */
[----:B------:R-:W-:Y:S02]  /*23a0*/  FMUL.FTZ R40, R40, R38 ;  /* 0x0000002628287220 */ /* 0x000fe40000410000 */
[----:B-1----:R-:W-:Y:S01]  /*23b0*/  @P1 FFMA.FTZ R83, R81, R42, R83 ;  /* 0x0000002a51531223 */ /* 0x002fe20000010053 */
[----:B------:R-:W-:-:S03]  /*23c0*/  ISETP.NE.AND P1, PT, R85, RZ, PT ;  /* 0x000000ff5500720c */ /* 0x000fc60003f25270 */
        /* <DEDUP_REMOVED lines=15> */
.L_x_5036:
[----:B------:R-:W-:Y:S05]  /*24c0*/  BSYNC B0 ;  /* 0x0000000000007941 */ /* 0x000fea0003800000 */
.L_x_5035:
        /* <DEDUP_REMOVED lines=13> */
.L_x_5034:
        /* <DEDUP_REMOVED lines=34> */
.L_x_5038:
[----:B------:R-:W-:Y:S05]  /*27c0*/  EXIT ;  /* 0x000000000000794d */ /* 0x000fea0003800000 */
.L_x_5040:
        /* <DEDUP_REMOVED lines=11> */
.L_x_5462:


//--------------------- .text._Z25selective_scan_fwd_kernelI32Selective_Scan_fwd_kernel_traitsILi32ELi8ELi1ELb1ELb1ELb1ELb1EffEEv13SSMParamsBase --------------------------
	.section	.text._Z25selective_scan_fwd_kernelI32Selective_Scan_fwd_kernel_traitsILi32ELi8ELi1ELb1ELb1ELb1ELb1EffEEv13SSMParamsBase,"ax",@progbits
	.sectioninfo	@"SHI_REGISTERS=88"
	.align	128
        .global         _Z25selective_scan_fwd_kernelI32Selective_Scan_fwd_kernel_traitsILi32ELi8ELi1ELb1ELb1ELb1ELb1EffEEv13SSMParamsBase
        .type           _Z25selective_scan_fwd_kernelI32Selective_Scan_fwd_kernel_traitsILi32ELi8ELi1ELb1ELb1ELb1ELb1EffEEv13SSMParamsBase,@function
        .size           _Z25selective_scan_fwd_kernelI32Selective_Scan_fwd_kernel_traitsILi32ELi8ELi1ELb1ELb1ELb1ELb1EffEEv13SSMParamsBase,(.L_x_5463 - _Z25selective_scan_fwd_kernelI32Selective_Scan_fwd_kernel_traitsILi32ELi8ELi1ELb1ELb1ELb1ELb1EffEEv13SSMParamsBase)
        .other          _Z25selective_scan_fwd_kernelI32Selective_Scan_fwd_kernel_traitsILi32ELi8ELi1ELb1ELb1ELb1ELb1EffEEv13SSMParamsBase,@"STO_CUDA_ENTRY STV_DEFAULT"
_Z25selective_scan_fwd_kernelI32Selective_Scan_fwd_kernel_traitsILi32ELi8ELi1ELb1ELb1ELb1ELb1EffEEv13SSMParamsBase:
.text._Z25selective_scan_fwd_kernelI32Selective_Scan_fwd_kernel_traitsILi32ELi8ELi1ELb1ELb1ELb1ELb1EffEEv13SSMParamsBase:
        /* <DEDUP_REMOVED lines=66> */
[C---:B------:R-:W-:Y:S02]  /*0420*/  IMAD R19, R14.reuse, c[0x0][0x1a8], RZ ;  /* 0x00006a000e137a24 */ /* 0x040fe400078e02ff */
[----:B------:R-:W-:Y:S01]  /*0430*/  IMAD R23, R14, c[0x0][0x1c8], RZ ;  /* 0x000072000e177a24 */ /* 0x000fe200078e02ff */
[----:B------:R-:W-:Y:S01]  /*0440*/  LEA R14, P0, R6, c[0x0][0x240], 0x2 ;  /* 0x00009000060e7a11 */ /* 0x000fe200078010ff */
[C---:B------:R-:W-:Y:S02]  /*0450*/  IMAD R17, R0.reuse, c[0x0][0x1ec], R17 ;  /* 0x00007b0000117a24 */ /* 0x040fe400078e0211 */
[----:B------:R-:W-:-:S04]  /*0460*/  IMAD.WIDE.U32 R8, R0, c[0x0][0x1e8], R8 ;  /* 0x00007a0000087a25 */ /* 0x000fc800078e0008 */
[----:B------:R-:W-:Y:S01]  /*0470*/  IMAD.WIDE.U32 R10, R4, c[0x0][0x1a8], R10 ;  /* 0x00006a00040a7a25 */ /* 0x000fe200078e000a */
[----:B------:R-:W-:-:S03]  /*0480*/  LEA R18, P1, R8, c[0x0][0x248], 0x2 ;  /* 0x0000920008127a11 */ /* 0x000fc600078210ff */
[----:B------:R-:W-:Y:S01]  /*0490*/  IMAD.WIDE.U32 R12, R4, c[0x0][0x1c8], R12 ;  /* 0x00007200040c7a25 */ /* 0x000fe200078e000c */
[----:B------:R-:W-:-:S03]  /*04a0*/  LEA R16, P2, R10, c[0x0][0x228], 0x2 ;  /* 0x00008a000a107a11 */ /* 0x000fc600078410ff */
[C---:B------:R-:W-:Y:S01]  /*04b0*/  IMAD R21, R4.reuse, c[0x0][0x1ac], R19 ;  /* 0x00006b0004157a24 */ /* 0x040fe200078e0213 */
[----:B------:R-:W-:Y:S01]  /*04c0*/  IADD3 R19, R7, R15, RZ ;  /* 0x0000000f07137210 */ /* 0x000fe20007ffe0ff */
[----:B------:R-:W-:Y:S01]  /*04d0*/  IMAD R23, R4, c[0x0][0x1cc], R23 ;  /* 0x0000730004177a24 */ /* 0x000fe200078e0217 */
[----:B------:R-:W-:Y:S01]  /*04e0*/  IADD3 R7, R9, R17, RZ ;  /* 0x0000001109077210 */ /* 0x000fe20007ffe0ff */
[----:B------:R-:W1:Y:S01]  /*04f0*/  S2R R4, SR_LANEID ;  /* 0x0000000000047919 */ /* 0x000e620000000000 */
[----:B------:R-:W-:Y:S01]  /*0500*/  IADD3 R17, R11, R21, RZ ;  /* 0x000000150b117210 */ /* 0x000fe20007ffe0ff */
[----:B------:R-:W-:Y:S01]  /*0510*/  IMAD.WIDE.U32 R58, R0, c[0x0][0x180], RZ ;  /* 0x00006000003a7a25 */ /* 0x000fe200078e00ff */
[----:B------:R-:W-:Y:S02]  /*0520*/  LEA.HI.X R20, R8, c[0x0][0x24c], R7, 0x2, P1 ;  /* 0x0000930008147a11 */ /* 0x000fe400008f1407 */
[----:B0-----:R-:W-:Y:S02]  /*0530*/  SHF.L.U32 R7, R52, 0x1, RZ ;  /* 0x0000000134077819 */ /* 0x001fe400000006ff */
[----:B------:R-:W-:Y:S01]  /*0540*/  LEA.HI.X R11, R6, c[0x0][0x244], R19, 0x2, P0 ;  /* 0x00009100060b7a11 */ /* 0x000fe200000f1413 */
[----:B------:R-:W-:Y:S01]  /*0550*/  IMAD R6, R5, c[0x0][0x164], R0 ;  /* 0x0000590005067a24 */ /* 0x000fe200078e0200 */
[----:B------:R-:W-:Y:S01]  /*0560*/  IADD3 R15, R13, R23, RZ ;  /* 0x000000170d0f7210 */ /* 0x000fe20007ffe0ff */
[----:B------:R-:W-:Y:S01]  /*0570*/  IMAD R13, R3, c[0x0][0x180], RZ ;  /* 0x00006000030d7a24 */ /* 0x000fe200078e02ff */
[----:B------:R-:W-:Y:S01]  /*0580*/  LOP3.LUT R7, R7, 0xffffffc0, RZ, 0xc0, !PT ;  /* 0xffffffc007077812 */ /* 0x000fe200078ec0ff */
[----:B------:R-:W-:Y:S01]  /*0590*/  IMAD R6, R6, c[0x0][0x174], RZ ;  /* 0x00005d0006067a24 */ /* 0x000fe200078e02ff */
[----:B------:R-:W-:Y:S01]  /*05a0*/  LEA R9, P3, R12, c[0x0][0x230], 0x2 ;  /* 0x00008c000c097a11 */ /* 0x000fe200078610ff */
[----:B------:R-:W-:Y:S01]  /*05b0*/  IMAD R21, R0, c[0x0][0x184], R13 ;  /* 0x0000610000157a24 */ /* 0x000fe200078e020d */
[----:B------:R-:W-:Y:S01]  /*05c0*/  LEA.HI.X R17, R10, c[0x0][0x22c], R17, 0x2, P2 ;  /* 0x00008b000a117a11 */ /* 0x000fe200010f1411 */
[----:B------:R-:W-:Y:S01]  /*05d0*/  IMAD R55, R6, c[0x0][0x16c], RZ ;  /* 0x00005b0006377a24 */ /* 0x000fe200078e02ff */
[----:B------:R-:W-:-:S02]  /*05e0*/  LOP3.LUT R19, R7, 0x1f, R52, 0xf8, !PT ;  /* 0x0000001f07137812 */ /* 0x000fc400078ef834 */
[----:B------:R-:W-:Y:S02]  /*05f0*/  LEA.HI.X R15, R12, c[0x0][0x234], R15, 0x2, P3 ;  /* 0x00008d000c0f7a11 */ /* 0x000fe400018f140f */
[----:B------:R-:W-:Y:S02]  /*0600*/  MOV R6, R9 ;  /* 0x0000000900067202 */ /* 0x000fe40000000f00 */
[----:B------:R-:W-:Y:S02]  /*0610*/  MOV R13, RZ ;  /* 0x000000ff000d7202 */ /* 0x000fe40000000f00 */
[----:B------:R-:W-:Y:S02]  /*0620*/  LOP3.LUT R52, R52, 0x1f, RZ, 0xc0, !PT ;  /* 0x0000001f34347812 */ /* 0x000fe400078ec0ff */
[----:B------:R-:W-:Y:S02]  /*0630*/  IADD3 R7, R59, R21, RZ ;  /* 0x000000153b077210 */ /* 0x000fe40007ffe0ff */
[----:B------:R-:W-:-:S02]  /*0640*/  MOV R8, R18 ;  /* 0x0000001200087202 */ /* 0x000fc40000000f00 */
[----:B------:R-:W-:Y:S02]  /*0650*/  MOV R10, R20 ;  /* 0x00000014000a7202 */ /* 0x000fe40000000f00 */
[----:B------:R-:W-:Y:S02]  /*0660*/  SHF.R.S32.HI R12, RZ, 0x1f, R19 ;  /* 0x0000001fff0c7819 */ /* 0x000fe40000011413 */
[----:B-1----:R-:W-:Y:S02]  /*0670*/  MOV R9, R17 ;  /* 0x0000001100097202 */ /* 0x002fe40000000f00 */
.L_x_5062:
        /* <DEDUP_REMOVED lines=73> */
.L_x_5042:
[----:B------:R-:W-:Y:S05]  /*0b10*/  BSYNC B0 ;  /* 0x0000000000007941 */ /* 0x000fea0003800000 */
.L_x_5041:
        /* <DEDUP_REMOVED lines=41> */
.L_x_5044:
[----:B------:R-:W-:Y:S05]  /*0db0*/  BSYNC B0 ;  /* 0x0000000000007941 */ /* 0x000fea0003800000 */
.L_x_5043:
        /* <DEDUP_REMOVED lines=33> */
.L_x_5046:
[----:B------:R-:W-:Y:S05]  /*0fd0*/  BSYNC B0 ;  /* 0x0000000000007941 */ /* 0x000fea0003800000 */
.L_x_5045:
        /* <DEDUP_REMOVED lines=33> */
.L_x_5048:
[----:B------:R-:W-:Y:S05]  /*11f0*/  BSYNC B0 ;  /* 0x0000000000007941 */ /* 0x000fea0003800000 */
.L_x_5047:
        /* <DEDUP_REMOVED lines=33> */
.L_x_5050:
[----:B------:R-:W-:Y:S05]  /*1410*/  BSYNC B0 ;  /* 0x0000000000007941 */ /* 0x000fea0003800000 */
.L_x_5049:
        /* <DEDUP_REMOVED lines=33> */
.L_x_5052:
[----:B------:R-:W-:Y:S05]  /*1630*/  BSYNC B0 ;  /* 0x0000000000007941 */ /* 0x000fea0003800000 */
.L_x_5051:
        /* <DEDUP_REMOVED lines=33> */
.L_x_5054:
[----:B------:R-:W-:Y:S05]  /*1850*/  BSYNC B0 ;  /* 0x0000000000007941 */ /* 0x000fea0003800000 */
.L_x_5053:
        /* <DEDUP_REMOVED lines=33> */
.L_x_5056:
[----:B------:R-:W-:Y:S05]  /*1a70*/  BSYNC B0 ;  /* 0x0000000000007941 */ /* 0x000fea0003800000 */
.L_x_5055:
        /* <DEDUP_REMOVED lines=23> */
.L_x_5060:
        /* <DEDUP_REMOVED lines=141> */
.L_x_5059:
[----:B------:R-:W-:Y:S05]  /*24c0*/  BSYNC B0 ;  /* 0x0000000000007941 */ /* 0x000fea0003800000 */
.L_x_5058:
        /* <DEDUP_REMOVED lines=13> */
.L_x_5057:
[----:B------:R-:W-:Y:S01]  /*25a0*/  BAR.SYNC.DEFER_BLOCKING 0x0 ;  /* 0x0000000000007b1d */ /* 0x000fe20000010000 */
[C---:B------:R-:W-:Y:S01]  /*25b0*/  IMAD R28, R2.reuse, c[0x0][0x200], RZ ;  /* 0x00008000021c7a24 */ /* 0x040fe200078e02ff */
[----:B------:R-:W-:Y:S01]  /*25c0*/  SHF.L.U32 R60, R13, 0x8, RZ ;  /* 0x000000080d3c7819 */ /* 0x000fe200000006ff */
[----:B------:R-:W-:-:S02]  /*25d0*/  IMAD R30, R2, c[0x0][0x1f0], RZ ;  /* 0x00007c00021e7a24 */ /* 0x000fc400078e02ff */
        /* <DEDUP_REMOVED lines=118> */
.L_x_5061:
[----:B------:R-:W-:Y:S05]  /*2d40*/  EXIT ;  /* 0x000000000000794d */ /* 0x000fea0003800000 */
.L_x_5063:
        /* <DEDUP_REMOVED lines=11> */
.L_x_5463:


//--------------------- .text._Z25selective_scan_fwd_kernelI32Selective_Scan_fwd_kernel_traitsILi32ELi4ELi1ELb0ELb0ELb0ELb0EffEEv13SSMParamsBase --------------------------
	.section	.text._Z25selective_scan_fwd_kernelI32Selective_Scan_fwd_kernel_traitsILi32ELi4ELi1ELb0ELb0ELb0ELb0EffEEv13SSMParamsBase,"ax",@progbits
	.sectioninfo	@"SHI_REGISTERS=67"
	.align	128
        .global         _Z25selective_scan_fwd_kernelI32Selective_Scan_fwd_kernel_traitsILi32ELi4ELi1ELb0ELb0ELb0ELb0EffEEv13SSMParamsBase
        .type           _Z25selective_scan_fwd_kernelI32Selective_Scan_fwd_kernel_traitsILi32ELi4ELi1ELb0ELb0ELb0ELb0EffEEv13SSMParamsBase,@function
        .size           _Z25selective_scan_fwd_kernelI32Selective_Scan_fwd_kernel_traitsILi32ELi4ELi1ELb0ELb0ELb0ELb0EffEEv13SSMParamsBase,(.L_x_5464 - _Z25selective_scan_fwd_kernelI32Selective_Scan_fwd_kernel_traitsILi32ELi4ELi1ELb0ELb0ELb0ELb0EffEEv13SSMParamsBase)
        .other          _Z25selective_scan_fwd_kernelI32Selective_Scan_fwd_kernel_traitsILi32ELi4ELi1ELb0ELb0ELb0ELb0EffEEv13SSMParamsBase,@"STO_CUDA_ENTRY STV_DEFAULT"
_Z25selective_scan_fwd_kernelI32Selective_Scan_fwd_kernel_traitsILi32ELi4ELi1ELb0ELb0ELb0ELb0EffEEv13SSMParamsBase:
.text._Z25selective_scan_fwd_kernelI32Selective_Scan_fwd_kernel_traitsILi32ELi4ELi1ELb0ELb0ELb0ELb0EffEEv13SSMParamsBase:
        /* <DEDUP_REMOVED lines=8> */
[----:B------:R-:W-:Y:S01]  /*0080*/  ISETP.NE.AND.EX P0, PT, RZ, c[0x0][0x23c], PT, P0 ;  /* 0x00008f00ff007a0c */ /* 0x000fe20003f05300 */
[----:B0-----:R-:W-:-:S05]  /*0090*/  IMAD.U32 R36, RZ, RZ, UR4 ;  /* 0x00000004ff247e24 */ /* 0x001fca000f8e00ff */
        /* <DEDUP_REMOVED lines=18> */
[----:B------:R-:W-:-:S02]  /*01c0*/  IMAD R9, R36, c[0x0][0x1ec], R9 ;  /* 0x00007b0024097a24 */ /* 0x000fc400078e0209 */
[----:B------:R-:W-:-:S03]  /*01d0*/  IMAD.WIDE.U32 R2, R36, c[0x0][0x1d8], RZ ;  /* 0x0000760024027a25 */ /* 0x000fc600078e00ff */
[----:B------:R-:W-:Y:S01]  /*01e0*/  IADD3 R5, R5, R9, RZ ;  /* 0x0000000905057210 */ /* 0x000fe20007ffe0ff */
[----:B------:R-:W-:Y:S01]  /*01f0*/  IMAD.IADD R3, R3, 0x1, R7 ;  /* 0x0000000103037824 */ /* 0x000fe200078e0207 */
[----:B0-----:R-:W-:-:S03]  /*0200*/  SHF.R.S32.HI R45, RZ, 0x1f, R30 ;  /* 0x0000001fff2d7819 */ /* 0x001fc6000001141e */
[----:B------:R-:W-:Y:S01]  /*0210*/  IMAD.WIDE.U32 R2, R30, c[0x0][0x1d0], R2 ;  /* 0x000074001e027a25 */ /* 0x000fe200078e0002 */
[----:B-1----:R-:W-:-:S03]  /*0220*/  LOP3.LUT R28, R46, 0x1f, RZ, 0xc0, !PT ;  /* 0x0000001f2e1c7812 */ /* 0x002fc600078ec0ff */
[----:B------:R-:W-:Y:S02]  /*0230*/  IMAD.SHL.U32 R27, R46, 0x4, RZ ;  /* 0x000000042e1b7824 */ /* 0x000fe400078e00ff */
[C---:B------:R-:W-:Y:S02]  /*0240*/  IMAD R7, R45.reuse, c[0x0][0x1d0], RZ ;  /* 0x000074002d077a24 */ /* 0x040fe400078e02ff */
[----:B------:R-:W-:Y:S01]  /*0250*/  IMAD R9, R45, c[0x0][0x1e0], RZ ;  /* 0x000078002d097a24 */ /* 0x000fe200078e02ff */
[----:B------:R-:W-:Y:S01]  /*0260*/  LOP3.LUT R33, R28, 0xffffff80, R27, 0xf8, !PT ;  /* 0xffffff801c217812 */ /* 0x000fe200078ef81b */
[C---:B------:R-:W-:Y:S01]  /*0270*/  IMAD.WIDE.U32 R4, R30.reuse, c[0x0][0x1e0], R4 ;  /* 0x000078001e047a25 */ /* 0x040fe200078e0004 */
[----:B------:R-:W-:Y:S02]  /*0280*/  IADD3 R31, R27, 0x1, RZ ;  /* 0x000000011b1f7810 */ /* 0x000fe40007ffe0ff */
[----:B------:R-:W-:Y:S01]  /*0290*/  SHF.R.S32.HI R24, RZ, 0x1f, R33 ;  /* 0x0000001fff187819 */ /* 0x000fe20000011421 */
[C---:B------:R-:W-:Y:S01]  /*02a0*/  IMAD R7, R30.reuse, c[0x0][0x1d4], R7 ;  /* 0x000075001e077a24 */ /* 0x040fe200078e0207 */
[C---:B------:R-:W-:Y:S01]  /*02b0*/  IADD3 R0, P0, R33.reuse, R2, RZ ;  /* 0x0000000221007210 */ /* 0x040fe20007f1e0ff */
[----:B------:R-:W-:Y:S01]  /*02c0*/  IMAD R9, R30, c[0x0][0x1e4], R9 ;  /* 0x000079001e097a24 */ /* 0x000fe200078e0209 */
[----:B------:R-:W-:-:S02]  /*02d0*/  IADD3 R21, P1, R33, R4, RZ ;  /* 0x0000000421157210 */ /* 0x000fc40007f3e0ff */
[C---:B------:R-:W-:Y:S02]  /*02e0*/  IADD3.X R3, R24.reuse, R3, R7, P0, !PT ;  /* 0x0000000318037210 */ /* 0x040fe400007fe407 */
[----:B------:R-:W-:Y:S02]  /*02f0*/  IADD3.X R4, R24, R5, R9, P1, !PT ;  /* 0x0000000518047210 */ /* 0x000fe40000ffe409 */
[C---:B------:R-:W-:Y:S02]  /*0300*/  LEA R2, P0, R0.reuse, c[0x0][0x240], 0x2 ;  /* 0x0000900000027a11 */ /* 0x040fe400078010ff */
[----:B------:R-:W-:Y:S02]  /*0310*/  LEA R12, P1, R21, c[0x0][0x248], 0x2 ;  /* 0x00009200150c7a11 */ /* 0x000fe400078210ff */
[----:B------:R-:W-:Y:S02]  /*0320*/  IADD3 R29, R27, 0x2, RZ ;  /* 0x000000021b1d7810 */ /* 0x000fe40007ffe0ff */
[----:B------:R-:W-:-:S02]  /*0330*/  LEA.HI.X R3, R0, c[0x0][0x244], R3, 0x2, P0 ;  /* 0x0000910000037a11 */ /* 0x000fc400000f1403 */
[----:B------:R-:W-:Y:S02]  /*0340*/  LEA.HI.X R21, R21, c[0x0][0x24c], R4, 0x2, P1 ;  /* 0x0000930015157a11 */ /* 0x000fe400008f1404 */
[----:B------:R-:W-:Y:S02]  /*0350*/  IADD3 R27, R27, 0x3, RZ ;  /* 0x000000031b1b7810 */ /* 0x000fe40007ffe0ff */
[C---:B------:R-:W-:Y:S02]  /*0360*/  LOP3.LUT R7, R33.reuse, 0x20, RZ, 0xfc, !PT ;  /* 0x0000002021077812 */ /* 0x040fe400078efcff */
[C---:B------:R-:W-:Y:S02]  /*0370*/  LOP3.LUT R25, R33.reuse, 0x40, RZ, 0xfc, !PT ;  /* 0x0000004021197812 */ /* 0x040fe400078efcff */
[----:B--2---:R-:W-:Y:S02]  /*0380*/  LOP3.LUT R23, R33, 0x60, RZ, 0xfc, !PT ;  /* 0x0000006021177812 */ /* 0x004fe400078efcff */
.L_x_5077:
[----:B------:R-:W-:Y:S01]  /*0390*/  BAR.SYNC.DEFER_BLOCKING 0x0 ;  /* 0x0000000000007b1d */ /* 0x000fe20000010000 */
[----:B0-----:R-:W-:Y:S01]  /*03a0*/  IMAD.MOV.U32 R5, RZ, RZ, -0x80 ;  /* 0xffffff80ff057424 */ /* 0x001fe200078e00ff */
[----:B------:R-:W-:Y:S01]  /*03b0*/  HFMA2.MMA R9, -RZ, RZ, 0, 0 ;  /* 0x00000000ff097435 */ /* 0x000fe200000001ff */
[----:B------:R-:W-:Y:S01]  /*03c0*/  MOV R11, RZ ;  /* 0x000000ff000b7202 */ /* 0x000fe20000000f00 */
[----:B------:R-:W-:-:S02]  /*03d0*/  IMAD.MOV.U32 R13, RZ, RZ, RZ ;  /* 0x000000ffff0d7224 */ /* 0x000fc400078e00ff */
[----:B------:R-:W-:Y:S02]  /*03e0*/  IMAD R0, R22, R5, c[0x0][0x168] ;  /* 0x00005a0016007624 */ /* 0x000fe400078e0205 */
[----:B------:R-:W-:-:S03]  /*03f0*/  IMAD.MOV.U32 R5, RZ, RZ, RZ ;  /* 0x000000ffff057224 */ /* 0x000fc600078e00ff */
        /* <DEDUP_REMOVED lines=11> */
[----:B------:R-:W-:Y:S01]  /*04b0*/  IMAD.MOV.U32 R15, RZ, RZ, RZ ;  /* 0x000000ffff0f7224 */ /* 0x000fe200078e00ff */
[-C--:B------:R-:W-:Y:S01]  /*04c0*/  ISETP.GE.AND P2, PT, R25, R0.reuse, PT ;  /* 0x000000001900720c */ /* 0x080fe20003f46270 */
[----:B------:R-:W-:Y:S01]  /*04d0*/  IMAD.MOV.U32 R19, RZ, RZ, RZ ;  /* 0x000000ffff137224 */ /* 0x000fe200078e00ff */
[----:B------:R-:W-:Y:S01]  /*04e0*/  ISETP.GE.AND P3, PT, R23, R0, PT ;  /* 0x000000001700720c */ /* 0x000fe20003f66270 */
[----:B--2---:R-:W-:Y:S04]  /*04f0*/  STS [R26.X4], R9 ;  /* 0x000000091a007388 */ /* 0x004fe80000004800 */
[----:B---3--:R-:W-:Y:S04]  /*0500*/  STS [R26.X4+0x80], R5 ;  /* 0x000080051a007388 */ /* 0x008fe80000004800 */
[----:B----4-:R-:W-:Y:S04]  /*0510*/  STS [R26.X4+0x100], R11 ;  /* 0x0001000b1a007388 */ /* 0x010fe80000004800 */
[----:B------:R0:W-:Y:S01]  /*0520*/  STS [R26.X4+0x180], R13 ;  /* 0x0001800d1a007388 */ /* 0x0001e20000004800 */
[----:B------:R-:W-:-:S06]  /*0530*/  NOP ;  /* 0x0000000000007918 */ /* 0x000fcc0000000000 */
[----:B------:R-:W-:Y:S01]  /*0540*/  LDS.128 R8, [R26.X16] ;  /* 0x000000001a087984 */ /* 0x000fe2000000cc00 */
[----:B0-----:R-:W-:-:S03]  /*0550*/  MOV R13, R21 ;  /* 0x00000015000d7202 */ /* 0x001fc60000000f00 */
[----:B------:R-:W-:Y:S01]  /*0560*/  BAR.SYNC.DEFER_BLOCKING 0x0 ;  /* 0x0000000000007b1d */ /* 0x000fe20000010000 */
[----:B------:R-:W-:-:S05]  /*0570*/  MOV R21, RZ ;  /* 0x000000ff00157202 */ /* 0x000fca0000000f00 */
[----:B------:R-:W2:Y:S04]  /*0580*/  @!P1 LDG.E R15, [R12.64+0x80] ;  /* 0x000080060c0f9981 */ /* 0x000ea8000c1e1900 */
[----:B------:R-:W3:Y:S04]  /*0590*/  @!P0 LDG.E R17, [R12.64] ;  /* 0x000000060c118981 */ /* 0x000ee8000c1e1900 */
[----:B------:R-:W4:Y:S04]  /*05a0*/  @!P2 LDG.E R21, [R12.64+0x100] ;  /* 0x000100060c15a981 */ /* 0x000f28000c1e1900 */
[----:B------:R-:W4:Y:S01]  /*05b0*/  @!P3 LDG.E R19, [R12.64+0x180] ;  /* 0x000180060c13b981 */ /* 0x000f22000c1e1900 */
[----:B------:R-:W-:Y:S01]  /*05c0*/  ULDC.U8 UR5, c[0x0][0x17e] ;  /* 0x00005f8000057ab9 */ /* 0x000fe20000000000 */
[----:B------:R-:W-:Y:S01]  /*05d0*/  MOV R14, c[0x0][0x16c] ;  /* 0x00005b00000e7a02 */ /* 0x000fe20000000f00 */
[----:B------:R-:W-:Y:S01]  /*05e0*/  UMOV UR4, URZ ;  /* 0x0000003f00047c82 */ /* 0x000fe20008000000 */
[----:B------:R-:W-:Y:S02]  /*05f0*/  BSSY B0, `(.L_x_5064) ;  /* 0x0000038000007945 */ /* 0x000fe40003800000 */
[----:B------:R-:W-:Y:S01]  /*0600*/  ISETP.GE.AND P4, PT, R14, 0x1, PT ;  /* 0x000000010e00780c */ /* 0x000fe20003f86270 */
        /* <DEDUP_REMOVED lines=54> */
.L_x_5065:
[----:B------:R-:W-:Y:S05]  /*0970*/  BSYNC B0 ;  /* 0x0000000000007941 */ /* 0x000fea0003800000 */
.L_x_5064:
        /* <DEDUP_REMOVED lines=33> */
.L_x_5067:
[----:B------:R-:W-:Y:S05]  /*0b90*/  BSYNC B0 ;  /* 0x0000000000007941 */ /* 0x000fea0003800000 */
.L_x_5066:
        /* <DEDUP_REMOVED lines=33> */
.L_x_5069:
[----:B------:R-:W-:Y:S05]  /*0db0*/  BSYNC B0 ;  /* 0x0000000000007941 */ /* 0x000fea0003800000 */
.L_x_5068:
        /* <DEDUP_REMOVED lines=33> */
.L_x_5071:
[----:B------:R-:W-:Y:S05]  /*0fd0*/  BSYNC B0 ;  /* 0x0000000000007941 */ /* 0x000fea0003800000 */
.L_x_5070:
[----:B------:R-:W-:Y:S06]  /*0fe0*/  BAR.SYNC.DEFER_BLOCKING 0x0 ;  /* 0x0000000000007b1d */ /* 0x000fec0000010000 */
[----:B------:R-:W-:Y:S05]  /*0ff0*/  @!P4 BRA `(.L_x_5072) ;  /* 0x000009600000c947 */ /* 0x000fea0003800000 */
[----:B------:R-:W0:Y:S01]  /*1000*/  S2R R36, SR_CTAID.Y ;  /* 0x0000000000247919 */ /* 0x000e220000002600 */
[----:B------:R-:W-:Y:S02]  /*1010*/  IMAD.MOV.U32 R15, RZ, RZ, 0x8 ;  /* 0x00000008ff0f7424 */ /* 0x000fe400078e00ff */
[----:B------:R-:W-:Y:S01]  /*1020*/  IMAD R17, R22, c[0x0][0x16c], RZ ;  /* 0x00005b0016117a24 */ /* 0x000fe200078e02ff */
[----:B------:R-:W1:Y:S01]  /*1030*/  S2R R30, SR_CTAID.X ;  /* 0x00000000001e7919 */ /* 0x000e620000002500 */
[----:B------:R-:W-:-:S02]  /*1040*/  IMAD R19, R35, c[0x0][0x180], RZ ;  /* 0x0000600023137a24 */ /* 0x000fc400078e02ff */
[----:B------:R-:W-:Y:S02]  /*1050*/  IMAD R21, R35, c[0x0][0x1b8], RZ ;  /* 0x00006e0023157a24 */ /* 0x000fe400078e02ff */
[----:B------:R-:W-:Y:S02]  /*1060*/  FMUL.FTZ R43, R9, R38 ;  /* 0x00000026092b7220 */ /* 0x000fe40000410000 */
[----:B------:R-:W-:Y:S02]  /*1070*/  FMUL.FTZ R41, R10, R39 ;  /* 0x000000270a297220 */ /* 0x000fe40000410000 */
[----:B------:R-:W-:Y:S02]  /*1080*/  FMUL.FTZ R42, R8, R37 ;  /* 0x00000025082a7220 */ /* 0x000fe40000410000 */
[----:B------:R-:W-:Y:S02]  /*1090*/  FMUL.FTZ R44, R11, R40 ;  /* 0x000000280b2c7220 */ /* 0x000fe40000410000 */
[----:B------:R-:W-:-:S02]  /*10a0*/  IMAD.MOV.U32 R59, RZ, RZ, RZ ;  /* 0x000000ffff3b7224 */ /* 0x000fc400078e00ff */
[C---:B0-----:R-:W-:Y:S02]  /*10b0*/  IMAD R49, R36.reuse, c[0x0][0x184], R19 ;  /* 0x0000610024317a24 */ /* 0x041fe400078e0213 */
[----:B------:R-:W-:Y:S02]  /*10c0*/  IMAD R47, R36, c[0x0][0x1bc], R21 ;  /* 0x00006f00242f7a24 */ /* 0x000fe400078e0215 */
[----:B-1----:R-:W-:Y:S02]  /*10d0*/  IMAD R14, R30, c[0x0][0x164], R36 ;  /* 0x000059001e0e7a24 */ /* 0x002fe400078e0224 */
[----:B------:R-:W-:-:S04]  /*10e0*/  IMAD.WIDE.U32 R18, R36, c[0x0][0x1b8], RZ ;  /* 0x00006e0024127a25 */ /* 0x000fc800078e00ff */
[----:B------:R-:W-:Y:S01]  /*10f0*/  IMAD R14, R14, c[0x0][0x174], RZ ;  /* 0x00005d000e0e7a24 */ /* 0x000fe200078e02ff */
[----:B------:R-:W-:Y:S01]  /*1100*/  IADD3 R47, R19, R47, RZ ;  /* 0x0000002f132f7210 */ /* 0x000fe20007ffe0ff */
[----:B------:R-:W-:-:S04]  /*1110*/  IMAD.WIDE.U32 R20, R36, c[0x0][0x198], RZ ;  /* 0x0000660024147a25 */ /* 0x000fc800078e00ff */
[----:B------:R-:W-:Y:S01]  /*1120*/  IMAD R14, R14, c[0x0][0x16c], RZ ;  /* 0x00005b000e0e7a24 */ /* 0x000fe200078e02ff */
[----:B------:R-:W-:-:S03]  /*1130*/  LEA R19, P2, R20, c[0x0][0x228], 0x2 ;  /* 0x00008a0014137a11 */ /* 0x000fc600078410ff */
[----:B------:R-:W-:-:S06]  /*1140*/  IMAD.WIDE R14, R14, R15, c[0x0][0x260] ;  /* 0x000098000e0e7625 */ /* 0x000fcc00078e020f */
[----:B------:R-:W-:-:S04]  /*1150*/  IMAD.WIDE R14, R17, 0x8, R14 ;  /* 0x00000008110e7825 */ /* 0x000fc800078e020e */
[----:B------:R-:W-:Y:S01]  /*1160*/  IMAD R17, R35, c[0x0][0x198], RZ ;  /* 0x0000660023117a24 */ /* 0x000fe200078e02ff */
[----:B------:R-:W-:-:S03]  /*1170*/  MOV R48, R15 ;  /* 0x0000000f00307202 */ /* 0x000fc60000000f00 */
[C---:B------:R-:W-:Y:S02]  /*1180*/  IMAD R51, R36.reuse, c[0x0][0x19c], R17 ;  /* 0x0000670024337a24 */ /* 0x040fe400078e0211 */
[----:B------:R-:W-:-:S04]  /*1190*/  IMAD.WIDE.U32 R16, R36, c[0x0][0x180], RZ ;  /* 0x0000600024107a25 */ /* 0x000fc800078e00ff */
[----:B------:R-:W-:Y:S01]  /*11a0*/  IMAD.IADD R9, R21, 0x1, R51 ;  /* 0x0000000115097824 */ /* 0x000fe200078e0233 */
[----:B------:R-:W-:Y:S02]  /*11b0*/  IADD3 R49, R17, R49, RZ ;  /* 0x0000003111317210 */ /* 0x000fe40007ffe0ff */
[----:B------:R-:W-:Y:S02]  /*11c0*/  LEA R17, P1, R18, c[0x0][0x230], 0x2 ;  /* 0x00008c0012117a11 */ /* 0x000fe400078210ff */
[----:B------:R-:W-:Y:S02]  /*11d0*/  LEA R21, P0, R16, c[0x0][0x220], 0x2 ;  /* 0x0000880010157a11 */ /* 0x000fe400078010ff */
[----:B------:R-:W-:Y:S02]  /*11e0*/  LEA.HI.X R18, R18, c[0x0][0x234], R47, 0x2, P1 ;  /* 0x00008d0012127a11 */ /* 0x000fe400008f142f */
[----:B------:R-:W-:Y:S02]  /*11f0*/  LEA.HI.X R16, R16, c[0x0][0x224], R49, 0x2, P0 ;  /* 0x0000890010107a11 */ /* 0x000fe400000f1431 */
[----:B------:R-:W-:-:S02]  /*1200*/  LEA.HI.X R20, R20, c[0x0][0x22c], R9, 0x2, P2 ;  /* 0x00008b0014147a11 */ /* 0x000fc400010f1409 */
[----:B------:R-:W-:Y:S02]  /*1210*/  MOV R47, R14 ;  /* 0x0000000e002f7202 */ /* 0x000fe40000000f00 */
.L_x_5073:
[----:B------:R-:W-:Y:S02]  /*1220*/  MOV R8, R21 ;  /* 0x0000001500087202 */ /* 0x000fe40000000f00 */
[----:B------:R-:W-:-:S05]  /*1230*/  MOV R9, R16 ;  /* 0x0000001000097202 */ /* 0x000fca0000000f00 */
[----:B------:R0:W2:Y:S01]  /*1240*/  LDG.E R14, [R8.64] ;  /* 0x00000006080e7981 */ /* 0x0000a2000c1e1900 */
[----:B------:R-:W-:Y:S01]  /*1250*/  MOV R10, R19 ;  /* 0x00000013000a7202 */ /* 0x000fe20000000f00 */
[----:B------:R-:W-:Y:S02]  /*1260*/  IMAD.MOV.U32 R11, RZ, RZ, R20 ;  /* 0x000000ffff0b7224 */ /* 0x000fe400078e0014 */
[----:B------:R-:W1:Y:S04]  /*1270*/  S2R R46, SR_TID.X ;  /* 0x00000000002e7919 */ /* 0x000e680000002100 */
[----:B------:R3:W4:Y:S01]  /*1280*/  LDG.E R50, [R10.64] ;  /* 0x000000060a327981 */ /* 0x000722000c1e1900 */
[----:B0-----:R-:W-:Y:S01]  /*1290*/  IMAD.MOV.U32 R8, RZ, RZ, R17 ;  /* 0x000000ffff087224 */ /* 0x001fe200078e0011 */
[----:B------:R-:W-:-:S05]  /*12a0*/  MOV R9, R18 ;  /* 0x0000001200097202 */ /* 0x000fca0000000f00 */
[----:B------:R1:W4:Y:S01]  /*12b0*/  LDG.E R49, [R8.64] ;  /* 0x0000000608317981 */ /* 0x000322000c1e1900 */
[-C--:B------:R-:W-:Y:S02]  /*12c0*/  ISETP.GE.U32.AND P1, PT, R31, R0.reuse, PT ;  /* 0x000000001f00720c */ /* 0x080fe40003f26070 */
[----:B------:R-:W-:Y:S02]  /*12d0*/  ISETP.GE.U32.AND P2, PT, R29, R0, PT ;  /* 0x000000001d00720c */ /* 0x000fe40003f46070 */
[----:B-1----:R-:W-:-:S04]  /*12e0*/  SHF.L.U32 R9, R46, 0x2, RZ ;  /* 0x000000022e097819 */ /* 0x002fc800000006ff */
[----:B------:R-:W-:Y:S02]  /*12f0*/  ISETP.GE.U32.AND P0, PT, R9, R0, PT ;  /* 0x000000000900720c */ /* 0x000fe40003f06070 */
[----:B------:R-:W-:Y:S02]  /*1300*/  FSEL R51, R43, RZ, !P1 ;  /* 0x000000ff2b337208 */ /* 0x000fe40004800000 */
[----:B------:R-:W-:Y:S01]  /*1310*/  FSEL R52, R42, RZ, !P0 ;  /* 0x000000ff2a347208 */ /* 0x000fe20004000000 */
[----:B--2---:R-:W-:-:S04]  /*1320*/  FMUL.FTZ R14, R14, 1.4426950216293334961 ;  /* 0x3fb8aa3b0e0e7820 */ /* 0x004fc80000410000 */
[C---:B------:R-:W-:Y:S02]  /*1330*/  FMUL.FTZ R53, R14.reuse, R38 ;  /* 0x000000260e357220 */ /* 0x040fe40000410000 */
[C---:B------:R-:W-:Y:S02]  /*1340*/  FMUL.FTZ R15, R14.reuse, R37 ;  /* 0x000000250e0f7220 */ /* 0x040fe40000410000 */
[C---:B------:R-:W-:Y:S02]  /*1350*/  FMUL.FTZ R56, R14.reuse, R39 ;  /* 0x000000270e387220 */ /* 0x040fe40000410000 */
[----:B------:R-:W0:Y:S01]  /*1360*/  MUFU.EX2 R53, R53 ;  /* 0x0000003500357308 */ /* 0x000e220000000800 */
[----:B------:R-:W-:-:S07]  /*1370*/  FMUL.FTZ R14, R14, R40 ;  /* 0x000000280e0e7220 */ /* 0x000fce0000410000 */
[----:B------:R-:W1:Y:S08]  /*1380*/  MUFU.EX2 R15, R15 ;  /* 0x0000000f000f7308 */ /* 0x000e700000000800 */
[----:B------:R-:W2:Y:S08]  /*1390*/  MUFU.EX2 R56, R56 ;  /* 0x0000003800387308 */ /* 0x000eb00000000800 */
[----:B------:R-:W5:Y:S01]  /*13a0*/  MUFU.EX2 R14, R14 ;  /* 0x0000000e000e7308 */ /* 0x000f620000000800 */
[----:B0-----:R-:W-:-:S02]  /*13b0*/  FSEL R54, R53, 1, !P1 ;  /* 0x3f80000035367808 */ /* 0x001fc40004800000 */
[----:B-1----:R-:W-:Y:S02]  /*13c0*/  FSEL R55, R15, 1, !P0 ;  /* 0x3f8000000f377808 */ /* 0x002fe40004000000 */
[----:B------:R-:W-:Y:S01]  /*13d0*/  ISETP.GE.U32.AND P0, PT, R27, R0, PT ;  /* 0x000000001b00720c */ /* 0x000fe20003f06070 */
[-C--:B------:R-:W-:Y:S01]  /*13e0*/  FFMA.FTZ R8, R52, R54.reuse, R51 ;  /* 0x0000003634087223 */ /* 0x080fe20000010033 */
[----:B------:R-:W-:Y:S02]  /*13f0*/  FSEL R53, R41, RZ, !P2 ;  /* 0x000000ff29357208 */ /* 0x000fe40005000000 */
[----:B--2---:R-:W-:Y:S01]  /*1400*/  FSEL R58, R56, 1, !P2 ;  /* 0x3f800000383a7808 */ /* 0x004fe20005000000 */
[----:B------:R-:W-:Y:S01]  /*1410*/  FMUL.FTZ R9, R55, R54 ;  /* 0x0000003637097220 */ /* 0x000fe20000410000 */
[----:B------:R-:W-:-:S03]  /*1420*/  FSEL R56, R44, RZ, !P0 ;  /* 0x000000ff2c387208 */ /* 0x000fc60004000000 */
[----:B---3--:R-:W-:Y:S01]  /*1430*/  FFMA.FTZ R10, R58, R8, R53 ;  /* 0x000000083a0a7223 */ /* 0x008fe20000010035 */
[----:B-----5:R-:W-:Y:S01]  /*1440*/  FSEL R57, R14, 1, !P0 ;  /* 0x3f8000000e397808 */ /* 0x020fe20004000000 */
        /* <DEDUP_REMOVED lines=16> */
[----:B------:R-:W-:-:S11]  /*1550*/  ISETP.GE.AND P1, PT, R26, 0x8, PT ;  /* 0x000000081a00780c */ /* 0x000fd60003f26270 */
[C---:B0-----:R-:W-:Y:S02]  /*1560*/  @P0 FFMA.FTZ R9, R8.reuse, R10, R9 ;  /* 0x0000000a08090223 */ /* 0x041fe40000010009 */
[----:B-1----:R-:W-:-:S03]  /*1570*/  @P0 FMUL.FTZ R8, R8, R11 ;  /* 0x0000000b08080220 */ /* 0x002fc60000410000 */
[----:B------:R-:W0:Y:S04]  /*1580*/  SHFL.UP PT, R14, R9, 0x8, RZ ;  /* 0x05000000090e7989 */ /* 0x000e2800000e00ff */
[----:B------:R-:W1:Y:S01]  /*1590*/  SHFL.UP PT, R15, R8, 0x8, RZ ;  /* 0x05000000080f7989 */ /* 0x000e6200000e00ff */
[----:B------:R-:W-:Y:S01]  /*15a0*/  ISETP.NE.AND P0, PT, R28, RZ, PT ;  /* 0x000000ff1c00720c */ /* 0x000fe20003f05270 */
[----:B------:R-:W-:-:S03]  /*15b0*/  HFMA2.MMA R11, -RZ, RZ, 0, 0 ;  /* 0x00000000ff0b7435 */ /* 0x000fc600000001ff */
[----:B------:R-:W-:Y:S01]  /*15c0*/  ISETP.EQ.OR P0, PT, R22, RZ, P0 ;  /* 0x000000ff1600720c */ /* 0x000fe20000702670 */
[----:B------:R-:W-:-:S12]  /*15d0*/  IMAD.MOV.U32 R10, RZ, RZ, 0x3f800000 ;  /* 0x3f800000ff0a7424 */ /* 0x000fd800078e00ff */
        /* <DEDUP_REMOVED lines=11> */
[----:B------:R-:W-:-:S05]  /*1690*/  ISETP.NE.AND P2, PT, R26, RZ, PT ;  /* 0x000000ff1a00720c */ /* 0x000fca0003f45270 */
[----:B------:R-:W-:Y:S08]  /*16a0*/  LDS.64 R14, [0x210] ;  /* 0x00021000ff0e7984 */ /* 0x000ff00000000a00 */
[----:B------:R-:W-:Y:S04]  /*16b0*/  @!P2 STS.64 [0x220], R10 ;  /* 0x0002200aff00a388 */ /* 0x000fe80000000a00 */
[----:B------:R-:W-:Y:S06]  /*16c0*/  BAR.SYNC.DEFER_BLOCKING 0x0 ;  /* 0x0000000000007b1d */ /* 0x000fec0000010000 */
[----:B------:R-:W0:Y:S04]  /*16d0*/  SHFL.UP PT, R60, R8, 0x1, RZ ;  /* 0x04200000083c7989 */ /* 0x000e2800000e00ff */
[----:B------:R-:W1:Y:S04]  /*16e0*/  SHFL.UP PT, R62, R9, 0x1, RZ ;  /* 0x04200000093e7989 */ /* 0x000e6800000e00ff */
[----:B------:R-:W2:Y:S01]  /*16f0*/  LDS R61, [0x224] ;  /* 0x00022400ff3d7984 */ /* 0x000ea20000000800 */
[----:B------:R-:W-:-:S02]  /*1700*/  ISETP.NE.AND P0, PT, R46, RZ, PT ;  /* 0x000000ff2e00720c */ /* 0x000fc40003f05270 */
[----:B------:R-:W-:Y:S02]  /*1710*/  ISETP.NE.AND P1, PT, R46, RZ, PT ;  /* 0x000000ff2e00720c */ /* 0x000fe40003f25270 */
[-C--:B0-----:R-:W-:Y:S01]  /*1720*/  @!P2 MOV R60, R10.reuse ;  /* 0x0000000a003ca202 */ /* 0x081fe20000000f00 */
[C---:B------:R-:W-:Y:S02]  /*1730*/  FFMA.FTZ R15, R14.reuse, R11, R15 ;  /* 0x0000000b0e0f7223 */ /* 0x040fe4000001000f */
[----:B-1----:R-:W-:Y:S02]  /*1740*/  @!P2 IMAD.MOV.U32 R62, RZ, RZ, R11 ;  /* 0x000000ffff3ea224 */ /* 0x002fe400078e000b */
[----:B------:R-:W-:Y:S01]  /*1750*/  FMUL.FTZ R14, R14, R10 ;  /* 0x0000000a0e0e7220 */ /* 0x000fe20000410000 */
[----:B------:R-:W-:Y:S02]  /*1760*/  MOV R10, c[0x0][0x1c0] ;  /* 0x00007000000a7a02 */ /* 0x000fe40000000f00 */
[----:B------:R-:W-:-:S02]  /*1770*/  MOV R11, c[0x0][0x1c4] ;  /* 0x00007100000b7a02 */ /* 0x000fc40000000f00 */
[----:B------:R-:W-:Y:S01]  /*1780*/  IADD3 R59, R59, 0x1, RZ ;  /* 0x000000013b3b7810 */ /* 0x000fe20007ffe0ff */
[----:B------:R-:W-:Y:S01]  /*1790*/  @!P1 IMAD.MOV.U32 R9, RZ, RZ, R48 ;  /* 0x000000ffff099224 */ /* 0x000fe200078e0030 */
[----:B------:R-:W-:Y:S01]  /*17a0*/  @!P1 MOV R8, R47 ;  /* 0x0000002f00089202 */ /* 0x000fe20000000f00 */
[----:B------:R0:W-:Y:S01]  /*17b0*/  @!P1 STS.64 [UR4+0x230], R14 ;  /* 0x0002300eff009988 */ /* 0x0001e20008000a04 */
[----:B------:R-:W-:-:S03]  /*17c0*/  MOV R63, c[0x0][0x1a0] ;  /* 0x00006800003f7a02 */ /* 0x000fc60000000f00 */
[----:B------:R0:W-:Y:S01]  /*17d0*/  @!P1 STG.E.64 [R8.64], R14 ;  /* 0x0000000e08009986 */ /* 0x0001e2000c101b06 */
[----:B--2---:R-:W-:Y:S01]  /*17e0*/  @P0 FFMA.FTZ R62, R61, R60, R62 ;  /* 0x0000003c3d3e0223 */ /* 0x004fe2000001003e */
[----:B------:R-:W-:-:S03]  /*17f0*/  LEA R17, P0, R10, R17, 0x2 ;  /* 0x000000110a117211 */ /* 0x000fc600078010ff */
[----:B------:R-:W-:Y:S01]  /*1800*/  FFMA.FTZ R55, R55, R62, R52 ;  /* 0x0000003e37377223 */ /* 0x000fe20000010034 */
[----:B------:R-:W-:Y:S01]  /*1810*/  LEA.HI.X R18, R10, R18, R11, 0x2, P0 ;  /* 0x000000120a127211 */ /* 0x000fe200000f140b */
[----:B------:R-:W-:Y:S01]  /*1820*/  IMAD.MOV.U32 R52, RZ, RZ, c[0x0][0x188] ;  /* 0x00006200ff347624 */ /* 0x000fe200078e00ff */
[----:B------:R-:W-:Y:S01]  /*1830*/  ISETP.GE.AND P0, PT, R59, c[0x0][0x16c], PT ;  /* 0x00005b003b007a0c */ /* 0x000fe20003f06270 */
[----:B------:R-:W-:Y:S01]  /*1840*/  FFMA.FTZ R54, R54, R55, R51 ;  /* 0x0000003736367223 */ /* 0x000fe20000010033 */
[----:B------:R-:W-:Y:S02]  /*1850*/  MOV R51, c[0x0][0x18c] ;  /* 0x0000630000337a02 */ /* 0x000fe40000000f00 */
[----:B------:R-:W-:Y:S01]  /*1860*/  LEA R21, P1, R52, R21, 0x2 ;  /* 0x0000001534157211 */ /* 0x000fe200078210ff */
[----:B------:R-:W-:Y:S01]  /*1870*/  FFMA.FTZ R53, R58, R54, R53 ;  /* 0x000000363a357223 */ /* 0x000fe20000010035 */
[----:B------:R-:W-:Y:S01]  /*1880*/  MOV R64, c[0x0][0x1a4] ;  /* 0x0000690000407a02 */ /* 0x000fe20000000f00 */
[----:B----4-:R-:W-:Y:S01]  /*1890*/  FMUL.FTZ R49, R49, R50 ;  /* 0x0000003231317220 */ /* 0x010fe20000410000 */
[----:B------:R-:W-:Y:S01]  /*18a0*/  LEA.HI.X R16, R52, R16, R51, 0x2, P1 ;  /* 0x0000001034107211 */ /* 0x000fe200008f1433 */
[----:B------:R-:W-:Y:S01]  /*18b0*/  FFMA.FTZ R56, R57, R53, R56 ;  /* 0x0000003539387223 */ /* 0x000fe20000010038 */
[----:B------:R-:W-:Y:S01]  /*18c0*/  LEA R19, P3, R63, R19, 0x2 ;  /* 0x000000133f137211 */ /* 0x000fe200078610ff */
[----:B------:R-:W-:Y:S01]  /*18d0*/  UIADD3 UR4, UR4, 0x8, URZ ;  /* 0x0000000804047890 */ /* 0x000fe2000fffe03f */
[----:B------:R-:W-:Y:S01]  /*18e0*/  IADD3 R47, P1, R47, 0x8, RZ ;  /* 0x000000082f2f7810 */ /* 0x000fe20007f3e0ff */
[----:B------:R-:W-:Y:S01]  /*18f0*/  FFMA.FTZ R4, R49, R55, R4 ;  /* 0x0000003731047223 */ /* 0x000fe20000010004 */
[----:B------:R-:W-:Y:S01]  /*1900*/  LEA.HI.X R20, R63, R20, R64, 0x2, P3 ;  /* 0x000000143f147211 */ /* 0x000fe200018f1440 */
[C---:B------:R-:W-:Y:S01]  /*1910*/  FFMA.FTZ R5, R49.reuse, R54, R5 ;  /* 0x0000003631057223 */ /* 0x040fe20000010005 */
[----:B------:R-:W-:Y:S01]  /*1920*/  IADD3.X R48, RZ, R48, RZ, P1, !PT ;  /* 0x00000030ff307210 */ /* 0x000fe20000ffe4ff */
[----:B------:R-:W-:-:S02]  /*1930*/  FFMA.FTZ R6, R49, R53, R6 ;  /* 0x0000003531067223 */ /* 0x000fc40000010006 */
[----:B------:R-:W-:Y:S01]  /*1940*/  FFMA.FTZ R7, R49, R56, R7 ;  /* 0x0000003831077223 */ /* 0x000fe20000010007 */
[----:B0-----:R-:W-:Y:S05]  /*1950*/  @!P0 BRA `(.L_x_5073) ;  /* 0xfffff8c000008947 */ /* 0x001fea000383ffff */
.L_x_5072:
[----:B------:R-:W-:Y:S01]  /*1960*/  BAR.SYNC.DEFER_BLOCKING 0x0 ;  /* 0x0000000000007b1d */ /* 0x000fe20000010000 */
[----:B------:R-:W-:-:S05]  /*1970*/  ISETP.NE.AND P0, PT, R46, RZ, PT ;  /* 0x000000ff2e00720c */ /* 0x000fca0003f05270 */
[----:B------:R-:W-:Y:S08]  /*1980*/  BSSY B0, `(.L_x_5074) ;  /* 0x000001e000007945 */ /* 0x000ff00003800000 */
[----:B------:R-:W-:-:S04]  /*1990*/  @!P0 IMAD.MOV.U32 R9, RZ, RZ, -0x80 ;  /* 0xffffff80ff098424 */ /* 0x000fc800078e00ff */
[----:B------:R-:W-:Y:S01]  /*19a0*/  @!P0 IMAD R8, R22, R9, c[0x0][0x168] ;  /* 0x00005a0016088624 */ /* 0x000fe200078e0209 */
[----:B------:R0:W-:Y:S01]  /*19b0*/  STS.128 [R26.X16], R4 ;  /* 0x000000041a007388 */ /* 0x0001e2000000cc00 */
[----:B------:R-:W-:-:S06]  /*19c0*/  NOP ;  /* 0x0000000000007918 */ /* 0x000fcc0000000000 */
[----:B------:R-:W-:Y:S04]  /*19d0*/  LDS R11, [R26.X4] ;  /* 0x000000001a0b7984 */ /* 0x000fe80000004800 */
[----:B------:R-:W-:Y:S04]  /*19e0*/  LDS R15, [R26.X4+0x80] ;  /* 0x000080001a0f7984 */ /* 0x000fe80000004800 */
[----:B------:R-:W-:Y:S01]  /*19f0*/  LDS R17, [R26.X4+0x100] ;  /* 0x000100001a117984 */ /* 0x000fe20000004800 */
[----:B0-----:R-:W-:-:S03]  /*1a00*/  IMAD R5, R45, c[0x0][0x200], RZ ;  /* 0x000080002d057a24 */ /* 0x001fc600078e02ff */
[----:B------:R-:W-:Y:S01]  /*1a10*/  LDS R19, [R26.X4+0x180] ;  /* 0x000180001a137984 */ /* 0x000fe20000004800 */
[C---:B------:R-:W-:Y:S02]  /*1a20*/  IMAD R9, R30.reuse, c[0x0][0x204], R5 ;  /* 0x000081001e097a24 */ /* 0x040fe400078e0205 */
[----:B------:R-:W-:Y:S01]  /*1a30*/  IMAD.WIDE.U32 R4, R30, c[0x0][0x200], RZ ;  /* 0x000080001e047a25 */ /* 0x000fe200078e00ff */
[----:B------:R-:W-:Y:S04]  /*1a40*/  @!P0 STS [0x200], R8 ;  /* 0x00020008ff008388 */ /* 0x000fe80000000800 */
[----:B------:R-:W-:Y:S01]  /*1a50*/  BAR.SYNC.DEFER_BLOCKING 0x0 ;  /* 0x0000000000007b1d */ /* 0x000fe20000010000 */
[----:B------:R-:W-:-:S05]  /*1a60*/  IADD3 R21, R5, R9, RZ ;  /* 0x0000000905157210 */ /* 0x000fca0007ffe0ff */
        /* <DEDUP_REMOVED lines=15> */
.L_x_5075:
[----:B------:R-:W-:Y:S05]  /*1b60*/  BSYNC B0 ;  /* 0x0000000000007941 */ /* 0x000fea0003800000 */
.L_x_5074:
[----:B------:R-:W-:Y:S01]  /*1b70*/  MOV R5, R21 ;  /* 0x0000001500057202 */ /* 0x000fe20000000f00 */
[----:B0-----:R-:W-:Y:S01]  /*1b80*/  IMAD R11, R35, c[0x0][0x208], RZ ;  /* 0x00008200230b7a24 */ /* 0x001fe200078e02ff */
[----:B------:R-:W-:Y:S01]  /*1b90*/  LOP3.LUT R7, R33, 0x20, RZ, 0xfc, !PT ;  /* 0x0000002021077812 */ /* 0x000fe200078efcff */
[----:B------:R-:W-:Y:S01]  /*1ba0*/  IMAD.SHL.U32 R9, R22, 0x80, RZ ;  /* 0x0000008016097824 */ /* 0x000fe200078e00ff */
[-C--:B------:R-:W-:Y:S01]  /*1bb0*/  ISETP.GE.AND P1, PT, R25, R0.reuse, PT ;  /* 0x000000001900720c */ /* 0x080fe20003f26270 */
[C---:B------:R-:W-:Y:S01]  /*1bc0*/  IMAD.WIDE.U32 R4, R36.reuse, c[0x0][0x208], R4 ;  /* 0x0000820024047a25 */ /* 0x040fe200078e0004 */
[-C--:B------:R-:W-:Y:S02]  /*1bd0*/  ISETP.GE.AND P0, PT, R7, R0.reuse, PT ;  /* 0x000000000700720c */ /* 0x080fe40003f06270 */
[----:B------:R-:W-:Y:S01]  /*1be0*/  ISETP.GE.AND P2, PT, R23, R0, PT ;  /* 0x000000001700720c */ /* 0x000fe20003f46270 */
[----:B------:R-:W-:Y:S01]  /*1bf0*/  IMAD R6, R36, c[0x0][0x20c], R11 ;  /* 0x0000830024067a24 */ /* 0x000fe200078e020b */
[----:B------:R-:W-:-:S02]  /*1c00*/  SHF.R.S32.HI R11, RZ, 0x1f, R9 ;  /* 0x0000001fff0b7819 */ /* 0x000fc40000011409 */
[----:B------:R-:W-:Y:S02]  /*1c10*/  IADD3 R9, P3, R9, R4, RZ ;  /* 0x0000000409097210 */ /* 0x000fe40007f7e0ff */
[----:B------:R-:W-:Y:S02]  /*1c20*/  LEA R4, P4, R7, c[0x0][0x258], 0x2 ;  /* 0x0000960007047a11 */ /* 0x000fe400078810ff */
[----:B------:R-:W-:Y:S02]  /*1c30*/  IADD3.X R5, R11, R6, R5, P3, !PT ;  /* 0x000000060b057210 */ /* 0x000fe40001ffe405 */
[----:B------:R-:W-:Y:S02]  /*1c40*/  LEA.HI.X R0, R7, c[0x0][0x25c], R24, 0x2, P4 ;  /* 0x0000970007007a11 */ /* 0x000fe400020f1418 */
[----:B------:R-:W-:Y:S02]  /*1c50*/  LEA R4, P3, R9, R4, 0x2 ;  /* 0x0000000409047211 */ /* 0x000fe400078610ff */
[----:B------:R-:W-:-:S02]  /*1c60*/  IADD3 R22, R22, 0x1, RZ ;  /* 0x0000000116167810 */ /* 0x000fc40007ffe0ff */
        /* <DEDUP_REMOVED lines=11> */
.L_x_5076:
[----:B------:R-:W-:Y:S05]  /*1d20*/  EXIT ;  /* 0x000000000000794d */ /* 0x000fea0003800000 */
.L_x_5078:
        /* <DEDUP_REMOVED lines=13> */
.L_x_5464:


//--------------------- .text._Z25selective_scan_fwd_kernelI32Selective_Scan_fwd_kernel_traitsILi32ELi4ELi1ELb0ELb0ELb0ELb1EffEEv13SSMParamsBase --------------------------
	.section	.text._Z25selective_scan_fwd_kernelI32Selective_Scan_fwd_kernel_traitsILi32ELi4ELi1ELb0ELb0ELb0ELb1EffEEv13SSMParamsBase,"ax",@progbits
	.sectioninfo	@"SHI_REGISTERS=67"
	.align	128
        .global         _Z25selective_scan_fwd_kernelI32Selective_Scan_fwd_kernel_traitsILi32ELi4ELi1ELb0ELb0ELb0ELb1EffEEv13SSMParamsBase
        .type           _Z25selective_scan_fwd_kernelI32Selective_Scan_fwd_kernel_traitsILi32ELi4ELi1ELb0ELb0ELb0ELb1EffEEv13SSMParamsBase,@function
        .size           _Z25selective_scan_fwd_kernelI32Selective_Scan_fwd_kernel_traitsILi32ELi4ELi1ELb0ELb0ELb0ELb1EffEEv13SSMParamsBase,(.L_x_5465 - _Z25selective_scan_fwd_kernelI32Selective_Scan_fwd_kernel_traitsILi32ELi4ELi1ELb0ELb0ELb0ELb1EffEEv13SSMParamsBase)
        .other          _Z25selective_scan_fwd_kernelI32Selective_Scan_fwd_kernel_traitsILi32ELi4ELi1ELb0ELb0ELb0ELb1EffEEv13SSMParamsBase,@"STO_CUDA_ENTRY STV_DEFAULT"
_Z25selective_scan_fwd_kernelI32Selective_Scan_fwd_kernel_traitsILi32ELi4ELi1ELb0ELb0ELb0ELb1EffEEv13SSMParamsBase:
.text._Z25selective_scan_fwd_kernelI32Selective_Scan_fwd_kernel_traitsILi32ELi4ELi1ELb0ELb0ELb0ELb1EffEEv13SSMParamsBase:
        /* <DEDUP_REMOVED lines=12> */
[C-C-:B------:R-:W-:Y:S01]  /*00c0*/  @P1 LEA.HI.X R5, R27.reuse, c[0x0][0x254], R26.reuse, 0x2, P3 ;  /* 0x000095001b051a11 */ /* 0x140fe200018f141a */
[----:B------:R-:W-:Y:S01]  /*00d0*/  IMAD.MOV.U32 R0, RZ, RZ, c[0x0][0x174] ;  /* 0x00005d00ff007624 */ /* 0x000fe200078e00ff */
[----:B------:R-:W-:-:S03]  /*00e0*/  @P0 LEA.HI.X R3, R27, c[0x0][0x23c], R26, 0x2, P2 ;  /* 0x00008f001b030a11 */ /* 0x000fc600010f141a */
[----:B------:R0:W5:Y:S04]  /*00f0*/  @P1 LDG.E R24, [R4.64] ;  /* 0x0000000604181981 */ /* 0x000168000c1e1900 */
        /* <DEDUP_REMOVED lines=10> */
[C---:B------:R-:W-:Y:S02]  /*01a0*/  IMAD R7, R27.reuse, c[0x0][0x1dc], R0 ;  /* 0x000077001b077a24 */ /* 0x040fe400078e0200 */
[----:B------:R-:W-:-:S03]  /*01b0*/  IMAD.WIDE.U32 R4, R27, c[0x0][0x1e8], RZ ;  /* 0x00007a001b047a25 */ /* 0x000fc600078e00ff */
[----:B------:R-:W-:Y:S01]  /*01c0*/  IADD3 R3, R3, R7, RZ ;  /* 0x0000000703037210 */ /* 0x000fe20007ffe0ff */
[----:B------:R-:W-:-:S05]  /*01d0*/  IMAD R9, R27, c[0x0][0x1ec], R6 ;  /* 0x00007b001b097a24 */ /* 0x000fca00078e0206 */
        /* <DEDUP_REMOVED lines=19> */
[----:B------:R-:W-:Y:S02]  /*0310*/  LEA.HI.X R3, R0, c[0x0][0x244], R3, 0x2, P0 ;  /* 0x0000910000037a11 */ /* 0x000fe400000f1403 */
[----:B------:R-:W-:-:S02]  /*0320*/  IADD3 R16, R15, 0x2, RZ ;  /* 0x000000020f107810 */ /* 0x000fc40007ffe0ff */
[----:B------:R-:W-:Y:S02]  /*0330*/  LEA.HI.X R13, R13, c[0x0][0x24c], R4, 0x2, P1 ;  /* 0x000093000d0d7a11 */ /* 0x000fe400008f1404 */
[----:B------:R-:W-:Y:S02]  /*0340*/  IADD3 R15, R15, 0x3, RZ ;  /* 0x000000030f0f7810 */ /* 0x000fe40007ffe0ff */
[C---:B------:R-:W-:Y:S02]  /*0350*/  LOP3.LUT R36, R20.reuse, 0x20, RZ, 0xfc, !PT ;  /* 0x0000002014247812 */ /* 0x040fe400078efcff */
[C---:B------:R-:W-:Y:S02]  /*0360*/  LOP3.LUT R14, R20.reuse, 0x40, RZ, 0xfc, !PT ;  /* 0x00000040140e7812 */ /* 0x040fe400078efcff */
[----:B--2---:R-:W-:Y:S02]  /*0370*/  LOP3.LUT R0, R20, 0x60, RZ, 0xfc, !PT ;  /* 0x0000006014007812 */ /* 0x004fe400078efcff */
.L_x_5094:
[----:B------:R-:W-:Y:S01]  /*0380*/  BAR.SYNC.DEFER_BLOCKING 0x0 ;  /* 0x0000000000007b1d */ /* 0x000fe20000010000 */
[----:B------:R-:W-:Y:S01]  /*0390*/  MOV R37, 0xffffff80 ;  /* 0xffffff8000257802 */ /* 0x000fe20000000f00 */
[----:B------:R-:W-:Y:S01]  /*03a0*/  IMAD.MOV.U32 R6, RZ, RZ, RZ ;  /* 0x000000ffff067224 */ /* 0x000fe200078e00ff */
[----:B-1----:R-:W-:Y:S01]  /*03b0*/  MOV R4, RZ ;  /* 0x000000ff00047202 */ /* 0x002fe20000000f00 */
[----:B0-----:R-:W-:Y:S01]  /*03c0*/  IMAD.MOV.U32 R8, RZ, RZ, RZ ;  /* 0x000000ffff087224 */ /* 0x001fe200078e00ff */
        /* <DEDUP_REMOVED lines=11> */
[----:B------:R-:W-:Y:S01]  /*0480*/  IMAD.MOV.U32 R42, RZ, RZ, RZ ;  /* 0x000000ffff2a7224 */ /* 0x000fe200078e00ff */
[----:B------:R-:W-:-:S02]  /*0490*/  ISETP.GE.AND P0, PT, R20, R37, PT ;  /* 0x000000251400720c */ /* 0x000fc40003f06270 */
[-C--:B------:R-:W-:Y:S02]  /*04a0*/  ISETP.GE.AND P2, PT, R14, R37.reuse, PT ;  /* 0x000000250e00720c */ /* 0x080fe40003f46270 */
[----:B------:R-:W-:Y:S02]  /*04b0*/  ISETP.GE.AND P3, PT, R0, R37, PT ;  /* 0x000000250000720c */ /* 0x000fe40003f66270 */
[----:B------:R-:W-:Y:S02]  /*04c0*/  MOV R28, RZ ;  /* 0x000000ff001c7202 */ /* 0x000fe40000000f00 */
        /* <DEDUP_REMOVED lines=72> */
.L_x_5080:
[----:B------:R-:W-:Y:S05]  /*0950*/  BSYNC B0 ;  /* 0x0000000000007941 */ /* 0x000fea0003800000 */
.L_x_5079:
        /* <DEDUP_REMOVED lines=33> */
.L_x_5082:
[----:B------:R-:W-:Y:S05]  /*0b70*/  BSYNC B0 ;  /* 0x0000000000007941 */ /* 0x000fea0003800000 */
.L_x_5081:
        /* <DEDUP_REMOVED lines=33> */
.L_x_5084:
[----:B------:R-:W-:Y:S05]  /*0d90*/  BSYNC B0 ;  /* 0x0000000000007941 */ /* 0x000fea0003800000 */
.L_x_5083:
        /* <DEDUP_REMOVED lines=33> */
.L_x_5086:
[----:B------:R-:W-:Y:S05]  /*0fb0*/  BSYNC B0 ;  /* 0x0000000000007941 */ /* 0x000fea0003800000 */
.L_x_5085:
[----:B------:R-:W-:Y:S06]  /*0fc0*/  BAR.SYNC.DEFER_BLOCKING 0x0 ;  /* 0x0000000000007b1d */ /* 0x000fec0000010000 */
[----:B------:R-:W-:Y:S05]  /*0fd0*/  @!P4 BRA `(.L_x_5087) ;  /* 0x000009600000c947 */ /* 0x000fea0003800000 */
[----:B------:R-:W0:Y:S01]  /*0fe0*/  S2R R27, SR_CTAID.Y ;  /* 0x00000000001b7919 */ /* 0x000e220000002600 */
[----:B------:R-:W-:Y:S01]  /*0ff0*/  HFMA2.MMA R29, -RZ, RZ, 0, 4.76837158203125e-07 ;  /* 0x00000008ff1d7435 */ /* 0x000fe200000001ff */
[----:B------:R-:W-:Y:S01]  /*1000*/  IMAD R31, R18, c[0x0][0x16c], RZ ;  /* 0x00005b00121f7a24 */ /* 0x000fe200078e02ff */
[----:B------:R-:W-:Y:S01]  /*1010*/  HFMA2.MMA R59, -RZ, RZ, 0, 0 ;  /* 0x00000000ff3b7435 */ /* 0x000fe200000001ff */
[----:B------:R-:W1:Y:S01]  /*1020*/  S2R R23, SR_CTAID.X ;  /* 0x0000000000177919 */ /* 0x000e620000002500 */
[----:B------:R-:W-:-:S02]  /*1030*/  IMAD R30, R26, c[0x0][0x180], RZ ;  /* 0x000060001a1e7a24 */ /* 0x000fc400078e02ff */
[C---:B------:R-:W-:Y:S02]  /*1040*/  IMAD R32, R26.reuse, c[0x0][0x1b8], RZ ;  /* 0x00006e001a207a24 */ /* 0x040fe400078e02ff */
[----:B------:R-:W-:Y:S02]  /*1050*/  IMAD R34, R26, c[0x0][0x198], RZ ;  /* 0x000066001a227a24 */ /* 0x000fe400078e02ff */
[----:B------:R-:W-:Y:S02]  /*1060*/  FMUL.FTZ R44, R5, R36 ;  /* 0x00000024052c7220 */ /* 0x000fe40000410000 */
[----:B------:R-:W-:Y:S02]  /*1070*/  FMUL.FTZ R42, R6, R41 ;  /* 0x00000029062a7220 */ /* 0x000fe40000410000 */
[----:B------:R-:W-:Y:S02]  /*1080*/  FMUL.FTZ R43, R4, R39 ;  /* 0x00000027042b7220 */ /* 0x000fe40000410000 */
[----:B0-----:R-:W-:-:S02]  /*1090*/  IMAD R49, R27, c[0x0][0x184], R30 ;  /* 0x000061001b317a24 */ /* 0x001fc400078e021e */
[----:B------:R-:W-:Y:S02]  /*10a0*/  IMAD R47, R27, c[0x0][0x1bc], R32 ;  /* 0x00006f001b2f7a24 */ /* 0x000fe400078e0220 */
[----:B-1----:R-:W-:Y:S02]  /*10b0*/  IMAD R28, R23, c[0x0][0x164], R27 ;  /* 0x00005900171c7a24 */ /* 0x002fe400078e021b */
[C---:B------:R-:W-:Y:S02]  /*10c0*/  IMAD R45, R27.reuse, c[0x0][0x19c], R34 ;  /* 0x000067001b2d7a24 */ /* 0x040fe400078e0222 */
[----:B------:R-:W-:Y:S02]  /*10d0*/  IMAD R28, R28, c[0x0][0x174], RZ ;  /* 0x00005d001c1c7a24 */ /* 0x000fe400078e02ff */
[----:B------:R-:W-:-:S04]  /*10e0*/  IMAD.WIDE.U32 R32, R27, c[0x0][0x1b8], RZ ;  /* 0x00006e001b207a25 */ /* 0x000fc800078e00ff */
[----:B------:R-:W-:Y:S02]  /*10f0*/  IMAD R28, R28, c[0x0][0x16c], RZ ;  /* 0x00005b001c1c7a24 */ /* 0x000fe400078e02ff */
[----:B------:R-:W-:-:S04]  /*1100*/  IMAD.WIDE.U32 R34, R27, c[0x0][0x198], RZ ;  /* 0x000066001b227a25 */ /* 0x000fc800078e00ff */
[----:B------:R-:W-:Y:S01]  /*1110*/  IMAD.WIDE R28, R28, R29, c[0x0][0x260] ;  /* 0x000098001c1c7625 */ /* 0x000fe200078e021d */
[----:B------:R-:W-:-:S03]  /*1120*/  IADD3 R5, R35, R45, RZ ;  /* 0x0000002d23057210 */ /* 0x000fc60007ffe0ff */
[----:B------:R-:W-:Y:S01]  /*1130*/  IMAD.IADD R47, R33, 0x1, R47 ;  /* 0x00000001212f7824 */ /* 0x000fe200078e022f */
[----:B------:R-:W-:Y:S01]  /*1140*/  LEA R33, P2, R34, c[0x0][0x228], 0x2 ;  /* 0x00008a0022217a11 */ /* 0x000fe200078410ff */
[----:B------:R-:W-:-:S03]  /*1150*/  IMAD.WIDE R28, R31, 0x8, R28 ;  /* 0x000000081f1c7825 */ /* 0x000fc600078e021c */
[----:B------:R-:W-:Y:S01]  /*1160*/  LEA.HI.X R34, R34, c[0x0][0x22c], R5, 0x2, P2 ;  /* 0x00008b0022227a11 */ /* 0x000fe200010f1405 */
[----:B------:R-:W-:-:S04]  /*1170*/  IMAD.WIDE.U32 R30, R27, c[0x0][0x180], RZ ;  /* 0x000060001b1e7a25 */ /* 0x000fc800078e00ff */
[----:B------:R-:W-:Y:S01]  /*1180*/  FMUL.FTZ R45, R7, R40 ;  /* 0x00000028072d7220 */ /* 0x000fe20000410000 */
[----:B------:R-:W-:Y:S01]  /*1190*/  IADD3 R49, R31, R49, RZ ;  /* 0x000000311f317210 */ /* 0x000fe20007ffe0ff */
[----:B------:R-:W-:Y:S01]  /*11a0*/  IMAD.MOV.U32 R48, RZ, RZ, R29 ;  /* 0x000000ffff307224 */ /* 0x000fe200078e001d */
[----:B------:R-:W-:Y:S02]  /*11b0*/  LEA R31, P1, R32, c[0x0][0x230], 0x2 ;  /* 0x00008c00201f7a11 */ /* 0x000fe400078210ff */
[----:B------:R-:W-:Y:S02]  /*11c0*/  LEA R35, P0, R30, c[0x0][0x220], 0x2 ;  /* 0x000088001e237a11 */ /* 0x000fe400078010ff */
[----:B------:R-:W-:Y:S02]  /*11d0*/  LEA.HI.X R32, R32, c[0x0][0x234], R47, 0x2, P1 ;  /* 0x00008d0020207a11 */ /* 0x000fe400008f142f */
[----:B------:R-:W-:Y:S02]  /*11e0*/  LEA.HI.X R46, R30, c[0x0][0x224], R49, 0x2, P0 ;  /* 0x000089001e2e7a11 */ /* 0x000fe400000f1431 */
[----:B------:R-:W-:-:S02]  /*11f0*/  MOV R47, R28 ;  /* 0x0000001c002f7202 */ /* 0x000fc40000000f00 */
.L_x_5088:
[----:B------:R-:W-:Y:S01]  /*1200*/  MOV R4, R35 ;  /* 0x0000002300047202 */ /* 0x000fe20000000f00 */
[----:B------:R-:W-:-:S05]  /*1210*/  IMAD.MOV.U32 R5, RZ, RZ, R46 ;  /* 0x000000ffff057224 */ /* 0x000fca00078e002e */
[----:B------:R0:W2:Y:S01]  /*1220*/  LDG.E R28, [R4.64] ;  /* 0x00000006041c7981 */ /* 0x0000a2000c1e1900 */
[----:B------:R-:W-:Y:S01]  /*1230*/  IMAD.MOV.U32 R6, RZ, RZ, R33 ;  /* 0x000000ffff067224 */ /* 0x000fe200078e0021 */
[----:B------:R-:W-:Y:S02]  /*1240*/  MOV R7, R34 ;  /* 0x0000002200077202 */ /* 0x000fe40000000f00 */
[----:B------:R-:W1:Y:S04]  /*1250*/  S2R R30, SR_TID.X ;  /* 0x00000000001e7919 */ /* 0x000e680000002100 */
[----:B------:R3:W4:Y:S01]  /*1260*/  LDG.E R50, [R6.64] ;  /* 0x0000000606327981 */ /* 0x000722000c1e1900 */
[----:B0-----:R-:W-:Y:S02]  /*1270*/  MOV R4, R31 ;  /* 0x0000001f00047202 */ /* 0x001fe40000000f00 */
        /* <DEDUP_REMOVED lines=48> */
[----:B------:R-:W-:-:S04]  /*1580*/  ISETP.NE.AND P0, PT, R22, RZ, PT ;  /* 0x000000ff1600720c */ /* 0x000fc80003f05270 */
[----:B------:R-:W-:Y:S01]  /*1590*/  ISETP.EQ.OR P0, PT, R18, RZ, P0 ;  /* 0x000000ff1200720c */ /* 0x000fe20000702670 */
[----:B------:R-:W-:Y:S01]  /*15a0*/  IMAD.MOV.U32 R7, RZ, RZ, RZ ;  /* 0x000000ffff077224 */ /* 0x000fe200078e00ff */
[----:B------:R-:W-:-:S11]  /*15b0*/  MOV R6, 0x3f800000 ;  /* 0x3f80000000067802 */ /* 0x000fd60000000f00 */
        /* <DEDUP_REMOVED lines=21> */
[C---:B------:R-:W-:Y:S01]  /*1710*/  FFMA.FTZ R29, R28.reuse, R7, R29 ;  /* 0x000000071c1d7223 */ /* 0x040fe2000001001d */
[-C--:B-1----:R-:W-:Y:S01]  /*1720*/  @!P2 MOV R60, R6.reuse ;  /* 0x00000006003ca202 */ /* 0x082fe20000000f00 */
[----:B------:R-:W-:Y:S01]  /*1730*/  FMUL.FTZ R28, R28, R6 ;  /* 0x000000061c1c7220 */ /* 0x000fe20000410000 */
[----:B------:R-:W-:Y:S01]  /*1740*/  MOV R6, c[0x0][0x1c0] ;  /* 0x0000700000067a02 */ /* 0x000fe20000000f00 */
[----:B------:R-:W-:Y:S01]  /*1750*/  IMAD.MOV.U32 R7, RZ, RZ, c[0x0][0x1c4] ;  /* 0x00007100ff077624 */ /* 0x000fe200078e00ff */
[----:B------:R-:W-:-:S05]  /*1760*/  IADD3 R59, R59, 0x1, RZ ;  /* 0x000000013b3b7810 */ /* 0x000fca0007ffe0ff */
[----:B------:R-:W-:Y:S01]  /*1770*/  @!P1 IMAD.MOV.U32 R4, RZ, RZ, R47 ;  /* 0x000000ffff049224 */ /* 0x000fe200078e002f */
[----:B------:R-:W-:Y:S01]  /*1780*/  @!P1 MOV R5, R48 ;  /* 0x0000003000059202 */ /* 0x000fe20000000f00 */
[----:B------:R0:W-:Y:S01]  /*1790*/  @!P1 STS.64 [UR4+0x230], R28 ;  /* 0x0002301cff009988 */ /* 0x0001e20008000a04 */
[----:B------:R-:W-:-:S03]  /*17a0*/  MOV R63, c[0x0][0x1a0] ;  /* 0x00006800003f7a02 */ /* 0x000fc60000000f00 */
[----:B------:R0:W-:Y:S01]  /*17b0*/  @!P1 STG.E.64 [R4.64], R28 ;  /* 0x0000001c04009986 */ /* 0x0001e2000c101b06 */
[----:B------:R-:W-:Y:S02]  /*17c0*/  IMAD.MOV.U32 R64, RZ, RZ, c[0x0][0x1a4] ;  /* 0x00006900ff407624 */ /* 0x000fe400078e00ff */
[----:B--2---:R-:W-:Y:S01]  /*17d0*/  @P0 FFMA.FTZ R62, R61, R60, R62 ;  /* 0x0000003c3d3e0223 */ /* 0x004fe2000001003e */
[----:B------:R-:W-:-:S03]  /*17e0*/  LEA R31, P0, R6, R31, 0x2 ;  /* 0x0000001f061f7211 */ /* 0x000fc600078010ff */
[----:B------:R-:W-:Y:S01]  /*17f0*/  FFMA.FTZ R55, R55, R62, R52 ;  /* 0x0000003e37377223 */ /* 0x000fe20000010034 */
[----:B------:R-:W-:Y:S02]  /*1800*/  LEA.HI.X R32, R6, R32, R7, 0x2, P0 ;  /* 0x0000002006207211 */ /* 0x000fe400000f1407 */
[----:B------:R-:W-:Y:S02]  /*1810*/  ISETP.GE.AND P0, PT, R59, c[0x0][0x16c], PT ;  /* 0x00005b003b007a0c */ /* 0x000fe40003f06270 */
[----:B------:R-:W-:Y:S01]  /*1820*/  MOV R52, c[0x0][0x188] ;  /* 0x0000620000347a02 */ /* 0x000fe20000000f00 */
[----:B------:R-:W-:Y:S01]  /*1830*/  FFMA.FTZ R54, R54, R55, R51 ;  /* 0x0000003736367223 */ /* 0x000fe20000010033 */
[----:B------:R-:W-:Y:S02]  /*1840*/  MOV R51, c[0x0][0x18c] ;  /* 0x0000630000337a02 */ /* 0x000fe40000000f00 */
[----:B------:R-:W-:Y:S01]  /*1850*/  LEA R35, P1, R52, R35, 0x2 ;  /* 0x0000002334237211 */ /* 0x000fe200078210ff */
[----:B------:R-:W-:Y:S01]  /*1860*/  FFMA.FTZ R53, R58, R54, R53 ;  /* 0x000000363a357223 */ /* 0x000fe20000010035 */
[----:B------:R-:W-:-:S02]  /*1870*/  LEA R33, P3, R63, R33, 0x2 ;  /* 0x000000213f217211 */ /* 0x000fc400078610ff */
[----:B------:R-:W-:Y:S01]  /*1880*/  LEA.HI.X R46, R52, R46, R51, 0x2, P1 ;  /* 0x0000002e342e7211 */ /* 0x000fe200008f1433 */
[----:B----4-:R-:W-:Y:S01]  /*1890*/  FMUL.FTZ R49, R49, R50 ;  /* 0x0000003231317220 */ /* 0x010fe20000410000 */
[----:B------:R-:W-:Y:S01]  /*18a0*/  IADD3 R47, P1, R47, 0x8, RZ ;  /* 0x000000082f2f7810 */ /* 0x000fe20007f3e0ff */
[----:B------:R-:W-:Y:S01]  /*18b0*/  FFMA.FTZ R56, R57, R53, R56 ;  /* 0x0000003539387223 */ /* 0x000fe20000010038 */
[----:B------:R-:W-:Y:S01]  /*18c0*/  UIADD3 UR4, UR4, 0x8, URZ ;  /* 0x0000000804047890 */ /* 0x000fe2000fffe03f */
[----:B------:R-:W-:Y:S01]  /*18d0*/  LEA.HI.X R34, R63, R34, R64, 0x2, P3 ;  /* 0x000000223f227211 */ /* 0x000fe200018f1440 */
[C---:B------:R-:W-:Y:S02]  /*18e0*/  FFMA.FTZ R8, R49.reuse, R55, R8 ;  /* 0x0000003731087223 */ /* 0x040fe40000010008 */
[C---:B------:R-:W-:Y:S02]  /*18f0*/  FFMA.FTZ R9, R49.reuse, R54, R9 ;  /* 0x0000003631097223 */ /* 0x040fe40000010009 */
[----:B------:R-:W-:-:S02]  /*1900*/  FFMA.FTZ R10, R49, R53, R10 ;  /* 0x00000035310a7223 */ /* 0x000fc4000001000a */
[----:B------:R-:W-:Y:S02]  /*1910*/  FFMA.FTZ R11, R49, R56, R11 ;  /* 0x00000038310b7223 */ /* 0x000fe4000001000b */
[----:B------:R-:W-:Y:S01]  /*1920*/  IMAD.X R48, RZ, RZ, R48, P1 ;  /* 0x000000ffff307224 */ /* 0x000fe200008e0630 */
[----:B0-----:R-:W-:Y:S05]  /*1930*/  @!P0 BRA `(.L_x_5088) ;  /* 0xfffff8c000008947 */ /* 0x001fea000383ffff */
.L_x_5087:
[----:B------:R-:W-:Y:S01]  /*1940*/  BAR.SYNC.DEFER_BLOCKING 0x0 ;  /* 0x0000000000007b1d */ /* 0x000fe20000010000 */
[----:B------:R-:W-:Y:S01]  /*1950*/  ISETP.NE.AND P0, PT, R30, RZ, PT ;  /* 0x000000ff1e00720c */ /* 0x000fe20003f05270 */
[----:B------:R-:W-:Y:S01]  /*1960*/  IMAD R4, R38, c[0x0][0x200], RZ ;  /* 0x0000800026047a24 */ /* 0x000fe200078e02ff */
[----:B------:R-:W-:Y:S01]  /*1970*/  MOV R31, 0xffffff80 ;  /* 0xffffff80001f7802 */ /* 0x000fe20000000f00 */
[----:B------:R-:W-:Y:S01]  /*1980*/  IMAD.SHL.U32 R32, R18, 0x80, RZ ;  /* 0x0000008012207824 */ /* 0x000fe200078e00ff */
[----:B------:R-:W-:Y:S01]  /*1990*/  LOP3.LUT R36, R20, 0x20, RZ, 0xfc, !PT ;  /* 0x0000002014247812 */ /* 0x000fe200078efcff */
[----:B------:R-:W-:Y:S01]  /*19a0*/  IMAD R35, R23, c[0x0][0x204], R4 ;  /* 0x0000810017237a24 */ /* 0x000fe200078e0204 */
[----:B------:R-:W-:Y:S01]  /*19b0*/  BSSY B0, `(.L_x_5089) ;  /* 0x000001e000007945 */ /* 0x000fe20003800000 */
[----:B------:R-:W-:Y:S01]  /*19c0*/  IMAD R31, R18, R31, c[0x0][0x168] ;  /* 0x00005a00121f7624 */ /* 0x000fe200078e021f */
[----:B------:R-:W-:-:S02]  /*19d0*/  SHF.R.S32.HI R33, RZ, 0x1f, R32 ;  /* 0x0000001fff217819 */ /* 0x000fc40000011420 */
[C---:B------:R-:W-:Y:S02]  /*19e0*/  IADD3 R28, P3, R20.reuse, R32, RZ ;  /* 0x00000020141c7210 */ /* 0x040fe40007f7e0ff */
[----:B------:R-:W-:Y:S02]  /*19f0*/  ISETP.GE.AND P1, PT, R20, R31, PT ;  /* 0x0000001f1400720c */ /* 0x000fe40003f26270 */
[----:B------:R-:W-:Y:S02]  /*1a00*/  @!P0 MOV R5, 0xffffff80 ;  /* 0xffffff8000058802 */ /* 0x000fe40000000f00 */
[----:B------:R-:W-:-:S03]  /*1a10*/  IADD3.X R29, R19, R33, RZ, P3, !PT ;  /* 0x00000021131d7210 */ /* 0x000fc60001ffe4ff */
[----:B------:R-:W-:Y:S02]  /*1a20*/  @!P0 IMAD R6, R18, R5, c[0x0][0x168] ;  /* 0x00005a0012068624 */ /* 0x000fe400078e0205 */
[----:B------:R-:W-:Y:S01]  /*1a30*/  IMAD.WIDE.U32 R4, R23, c[0x0][0x200], RZ ;  /* 0x0000800017047a25 */ /* 0x000fe200078e00ff */
[----:B------:R-:W-:Y:S01]  /*1a40*/  STS.128 [R21.X16], R8 ;  /* 0x0000000815007388 */ /* 0x000fe2000000cc00 */
[----:B------:R-:W-:-:S06]  /*1a50*/  NOP ;  /* 0x0000000000007918 */ /* 0x000fcc0000000000 */
[----:B------:R-:W-:Y:S01]  /*1a60*/  LDS R37, [R21.X4] ;  /* 0x0000000015257984 */ /* 0x000fe20000004800 */
[----:B------:R-:W-:-:S03]  /*1a70*/  IADD3 R5, R5, R35, RZ ;  /* 0x0000002305057210 */ /* 0x000fc60007ffe0ff */
        /* <DEDUP_REMOVED lines=17> */
.L_x_5090:
[----:B------:R-:W-:Y:S05]  /*1b90*/  BSYNC B0 ;  /* 0x0000000000007941 */ /* 0x000fea0003800000 */
.L_x_5089:
[----:B0-----:R-:W-:Y:S01]  /*1ba0*/  IMAD R34, R26, c[0x0][0x208], RZ ;  /* 0x000082001a227a24 */ /* 0x001fe200078e02ff */
[C---:B------:R-:W-:Y:S01]  /*1bb0*/  SHF.L.U32 R37, R36.reuse, 0x2, RZ ;  /* 0x0000000224257819 */ /* 0x040fe200000006ff */
[----:B------:R-:W-:Y:S01]  /*1bc0*/  IMAD.WIDE.U32 R4, R27, c[0x0][0x208], R4 ;  /* 0x000082001b047a25 */ /* 0x000fe200078e0004 */
[----:B------:R-:W-:Y:S02]  /*1bd0*/  SHF.L.U64.HI R39, R36, 0x2, R19 ;  /* 0x0000000224277819 */ /* 0x000fe40000010213 */
[----:B------:R-:W-:Y:S01]  /*1be0*/  IADD3 R40, P3, R37, c[0x0][0x258], RZ ;  /* 0x0000960025287a10 */ /* 0x000fe20007f7e0ff */
[----:B------:R-:W-:Y:S01]  /*1bf0*/  IMAD R51, R27, c[0x0][0x20c], R34 ;  /* 0x000083001b337a24 */ /* 0x000fe200078e0222 */
[----:B------:R-:W-:Y:S01]  /*1c00*/  IADD3 R42, P2, R32, R4, RZ ;  /* 0x00000004202a7210 */ /* 0x000fe20007f5e0ff */
[----:B------:R-:W-:Y:S01]  /*1c10*/  IMAD R6, R38, c[0x0][0x1f0], RZ ;  /* 0x00007c0026067a24 */ /* 0x000fe200078e02ff */
[----:B------:R-:W-:Y:S01]  /*1c20*/  ISETP.GE.AND P4, PT, R14, R47, PT ;  /* 0x0000002f0e00720c */ /* 0x000fe20003f86270 */
[----:B------:R-:W-:Y:S01]  /*1c30*/  IMAD.WIDE.U32 R34, R23, c[0x0][0x1f0], RZ ;  /* 0x00007c0017227a25 */ /* 0x000fe200078e00ff */
[----:B------:R-:W-:-:S02]  /*1c40*/  IADD3.X R44, R33, R51, R5, P2, !PT ;  /* 0x00000033212c7210 */ /* 0x000fc400017fe405 */
[----:B------:R-:W-:Y:S01]  /*1c50*/  IADD3.X R5, R39, c[0x0][0x25c], RZ, P3, !PT ;  /* 0x0000970027057a10 */ /* 0x000fe20001ffe4ff */
[C---:B------:R-:W-:Y:S01]  /*1c60*/  IMAD R49, R23.reuse, c[0x0][0x1f4], R6 ;  /* 0x00007d0017317a24 */ /* 0x040fe200078e0206 */
[-C--:B------:R-:W-:Y:S01]  /*1c70*/  ISETP.GE.AND P3, PT, R36, R47.reuse, PT ;  /* 0x0000002f2400720c */ /* 0x080fe20003f66270 */
[----:B------:R-:W-:Y:S01]  /*1c80*/  @!P1 IMAD.WIDE.U32 R6, R23, c[0x0][0x1f0], R32 ;  /* 0x00007c0017069a25 */ /* 0x000fe200078e0020 */
[----:B------:R-:W-:Y:S02]  /*1c90*/  ISETP.GE.AND P2, PT, R0, R47, PT ;  /* 0x0000002f0000720c */ /* 0x000fe40003f46270 */
[----:B------:R-:W-:Y:S01]  /*1ca0*/  LEA R4, P5, R42, R40, 0x2 ;  /* 0x000000282a047211 */ /* 0x000fe200078a10ff */
[----:B------:R-:W-:Y:S01]  /*1cb0*/  IMAD.IADD R35, R35, 0x1, R49 ;  /* 0x0000000123237824 */ /* 0x000fe200078e0231 */
[----:B------:R-:W-:Y:S01]  /*1cc0*/  @!P1 IADD3 R7, R49, R7, RZ ;  /* 0x0000000731079210 */ /* 0x000fe20007ffe0ff */
[----:B------:R-:W-:Y:S01]  /*1cd0*/  IMAD R40, R26, c[0x0][0x1f8], RZ ;  /* 0x00007e001a287a24 */ /* 0x000fe200078e02ff */
[----:B------:R-:W-:Y:S01]  /*1ce0*/  LEA.HI.X R5, R42, R5, R44, 0x2, P5 ;  /* 0x000000052a057211 */ /* 0x000fe200028f142c */
[----:B------:R-:W-:Y:S01]  /*1cf0*/  IMAD.WIDE.U32 R34, R27, c[0x0][0x1f8], R34 ;  /* 0x00007e001b227a25 */ /* 0x000fe200078e0022 */
[----:B------:R-:W-:Y:S01]  /*1d00*/  HFMA2.MMA R44, -RZ, RZ, 0, 0 ;  /* 0x00000000ff2c7435 */ /* 0x000fe200000001ff */
[----:B------:R-:W-:-:S02]  /*1d10*/  MOV R46, RZ ;  /* 0x000000ff002e7202 */ /* 0x000fc40000000f00 */
[C---:B------:R-:W-:Y:S01]  /*1d20*/  IMAD R49, R27.reuse, c[0x0][0x1fc], R40 ;  /* 0x00007f001b317a24 */ /* 0x040fe200078e0228 */
[----:B------:R0:W-:Y:S01]  /*1d30*/  @!P4 STG.E [R4.64+0x80], R41 ;  /* 0x000080290400c986 */ /* 0x0001e2000c101906 */
[----:B------:R-:W-:Y:S01]  /*1d40*/  IADD3 R47, P5, R32, R34, RZ ;  /* 0x00000022202f7210 */ /* 0x000fe20007fbe0ff */
[----:B------:R-:W-:Y:S02]  /*1d50*/  @!P1 IMAD.WIDE.U32 R6, R27, c[0x0][0x1f8], R6 ;  /* 0x00007e001b069a25 */ /* 0x000fe400078e0006 */
[----:B------:R-:W-:Y:S01]  /*1d60*/  @!P3 STG.E [R4.64], R43 ;  /* 0x0000002b0400b986 */ /* 0x000fe2000c101906 */
[----:B------:R-:W-:Y:S01]  /*1d70*/  IADD3.X R35, R33, R49, R35, P5, !PT ;  /* 0x0000003121237210 */ /* 0x000fe20002ffe423 */
[----:B------:R-:W-:Y:S01]  /*1d80*/  IMAD.MOV.U32 R48, RZ, RZ, RZ ;  /* 0x000000ffff307224 */ /* 0x000fe200078e00ff */
[----:B------:R-:W-:Y:S01]  /*1d90*/  IADD3 R34, P5, R37, c[0x0][0x268], RZ ;  /* 0x00009a0025227a10 */ /* 0x000fe20007fbe0ff */
[----:B------:R-:W-:Y:S04]  /*1da0*/  @!P2 STG.E [R4.64+0x100], R45 ;  /* 0x0001002d0400a986 */ /* 0x000fe8000c101906 */
[----:B------:R-:W-:Y:S01]  /*1db0*/  BAR.SYNC.DEFER_BLOCKING 0x0 ;  /* 0x0000000000007b1d */ /* 0x000fe20000010000 */
[----:B------:R-:W-:-:S02]  /*1dc0*/  @!P1 IADD3 R42, P4, R20, R6, RZ ;  /* 0x00000006142a9210 */ /* 0x000fc40007f9e0ff */
[----:B------:R-:W-:Y:S02]  /*1dd0*/  IADD3.X R6, R39, c[0x0][0x26c], RZ, P5, !PT ;  /* 0x00009b0027067a10 */ /* 0x000fe40002ffe4ff */
[----:B------:R-:W-:Y:S02]  /*1de0*/  @!P1 IADD3.X R7, R19, R7, R49, P4, !PT ;  /* 0x0000000713079210 */ /* 0x000fe400027fe431 */
[----:B------:R-:W-:Y:S02]  /*1df0*/  @!P1 LEA R40, P5, R42, c[0x0][0x268], 0x2 ;  /* 0x00009a002a289a11 */ /* 0x000fe400078a10ff */
[-C--:B------:R-:W-:Y:S02]  /*1e00*/  ISETP.GE.AND P3, PT, R14, R31.reuse, PT ;  /* 0x0000001f0e00720c */ /* 0x080fe40003f66270 */
[-C--:B------:R-:W-:Y:S02]  /*1e10*/  ISETP.GE.AND P2, PT, R0, R31.reuse, PT ;  /* 0x0000001f0000720c */ /* 0x080fe40003f46270 */
[----:B------:R-:W-:-:S02]  /*1e20*/  ISETP.GE.AND P4, PT, R36, R31, PT ;  /* 0x0000001f2400720c */ /* 0x000fc40003f86270 */
[----:B0-----:R-:W-:Y:S01]  /*1e30*/  @!P1 LEA.HI.X R41, R42, c[0x0][0x26c], R7, 0x2, P5 ;  /* 0x00009b002a299a11 */ /* 0x001fe200028f1407 */
[----:B------:R-:W-:Y:S01]  /*1e40*/  HFMA2.MMA R42, -RZ, RZ, 0, 0 ;  /* 0x00000000ff2a7435 */ /* 0x000fe200000001ff */
[----:B------:R-:W-:-:S04]  /*1e50*/  LEA R34, P6, R47, R34, 0x2 ;  /* 0x000000222f227211 */ /* 0x000fc800078c10ff */
[----:B------:R-:W-:Y:S01]  /*1e60*/  LEA.HI.X R35, R47, R6, R35, 0x2, P6 ;  /* 0x000000062f237211 */ /* 0x000fe200030f1423 */
        /* <DEDUP_REMOVED lines=17> */
[----:B------:R-:W2:Y:S08]  /*1f80*/  MUFU.EX2 R35, R35 ;  /* 0x0000002300237308 */ /* 0x000eb00000000800 */
[----:B------:R-:W3:Y:S01]  /*1f90*/  MUFU.EX2 R42, R42 ;  /* 0x0000002a002a7308 */ /* 0x000ee20000000800 */
[----:B0-----:R-:W-:Y:S01]  /*1fa0*/  FADD.FTZ R40, R45, 1 ;  /* 0x3f8000002d287421 */ /* 0x001fe20000010000 */
[----:B------:R-:W-:Y:S01]  /*1fb0*/  BAR.SYNC.DEFER_BLOCKING 0x0 ;  /* 0x0000000000007b1d */ /* 0x000fe20000010000 */
[----:B-1----:R-:W-:-:S02]  /*1fc0*/  FADD.FTZ R34, R43, 1 ;  /* 0x3f8000002b227421 */ /* 0x002fc40000010000 */
[----:B--2---:R-:W-:-:S03]  /*1fd0*/  FADD.FTZ R41, R35, 1 ;  /* 0x3f80000023297421 */ /* 0x004fc60000010000 */
[----:B------:R-:W0:Y:S01]  /*1fe0*/  MUFU.RCP R47, R34 ;  /* 0x00000022002f7308 */ /* 0x000e220000001000 */
[----:B---3--:R-:W-:-:S07]  /*1ff0*/  FADD.FTZ R43, R42, 1 ;  /* 0x3f8000002a2b7421 */ /* 0x008fce0000010000 */
[----:B------:R-:W1:Y:S08]  /*2000*/  MUFU.RCP R40, R40 ;  /* 0x0000002800287308 */ /* 0x000e700000001000 */
[----:B------:R-:W2:Y:S08]  /*2010*/  MUFU.RCP R41, R41 ;  /* 0x0000002900297308 */ /* 0x000eb00000001000 */
[----:B------:R-:W3:Y:S01]  /*2020*/  MUFU.RCP R44, R43 ;  /* 0x0000002b002c7308 */ /* 0x000ee20000001000 */
[----:B0-----:R-:W-:-:S02]  /*2030*/  FMUL.FTZ R35, R4, R47 ;  /* 0x0000002f04237220 */ /* 0x001fc40000410000 */
[----:B-1----:R-:W-:Y:S02]  /*2040*/  FMUL.FTZ R4, R5, R40 ;  /* 0x0000002805047220 */ /* 0x002fe40000410000 */
[----:B--2---:R-:W-:Y:S02]  /*2050*/  FMUL.FTZ R5, R6, R41 ;  /* 0x0000002906057220 */ /* 0x004fe40000410000 */
[----:B------:R-:W-:Y:S02]  /*2060*/  FMUL.FTZ R8, R35, R8 ;  /* 0x0000000823087220 */ /* 0x000fe40000410000 */
[----:B------:R-:W-:Y:S02]  /*2070*/  FMUL.FTZ R9, R4, R9 ;  /* 0x0000000904097220 */ /* 0x000fe40000410000 */
[----:B---3--:R-:W-:Y:S02]  /*2080*/  FMUL.FTZ R6, R7, R44 ;  /* 0x0000002c07067220 */ /* 0x008fe40000410000 */
[----:B------:R-:W-:-:S02]  /*2090*/  FMUL.FTZ R10, R5, R10 ;  /* 0x0000000a050a7220 */ /* 0x000fc40000410000 */
[----:B------:R-:W-:-:S05]  /*20a0*/  FMUL.FTZ R11, R6, R11 ;  /* 0x0000000b060b7220 */ /* 0x000fca0000410000 */
[----:B------:R0:W-:Y:S01]  /*20b0*/  STS.128 [R21.X16], R8 ;  /* 0x0000000815007388 */ /* 0x0001e2000000cc00 */
[----:B------:R-:W-:-:S06]  /*20c0*/  NOP ;  /* 0x0000000000007918 */ /* 0x000fcc0000000000 */
[----:B------:R-:W-:Y:S04]  /*20d0*/  LDS R35, [R21.X4] ;  /* 0x0000000015237984 */ /* 0x000fe80000004800 */
[----:B------:R-:W-:Y:S04]  /*20e0*/  LDS R41, [R21.X4+0x80] ;  /* 0x0000800015297984 */ /* 0x000fe80000004800 */
[----:B------:R-:W-:Y:S04]  /*20f0*/  LDS R43, [R21.X4+0x100] ;  /* 0x00010000152b7984 */ /* 0x000fe80000004800 */
[----:B------:R-:W-:Y:S04]  /*2100*/  LDS R45, [R21.X4+0x180] ;  /* 0x00018000152d7984 */ /* 0x000fe80000004800 */
[----:B------:R-:W-:Y:S04]  /*2110*/  @!P0 STS [0x200], R31 ;  /* 0x0002001fff008388 */ /* 0x000fe80000000800 */
[----:B------:R-:W-:Y:S06]  /*2120*/  BAR.SYNC.DEFER_BLOCKING 0x0 ;  /* 0x0000000000007b1d */ /* 0x000fec0000010000 */
[----:B------:R-:W1:Y:S01]  /*2130*/  LDS R47, [0x200] ;  /* 0x00020000ff2f7984 */ /* 0x000e620000000800 */
[----:B------:R-:W-:-:S04]  /*2140*/  IMAD R4, R38, c[0x0][0x210], RZ ;  /* 0x0000840026047a24 */ /* 0x000fc800078e02ff */
[C---:B------:R-:W-:Y:S02]  /*2150*/  IMAD R49, R23.reuse, c[0x0][0x214], R4 ;  /* 0x0000850017317a24 */ /* 0x040fe400078e0204 */
[----:B------:R-:W-:-:S04]  /*2160*/  IMAD.WIDE.U32 R4, R23, c[0x0][0x210], RZ ;  /* 0x0000840017047a25 */ /* 0x000fc800078e00ff */
[----:B0-----:R-:W-:Y:S01]  /*2170*/  IMAD.IADD R11, R5, 0x1, R49 ;  /* 0x00000001050b7824 */ /* 0x001fe200078e0231 */
[----:B-1----:R-:W-:-:S13]  /*2180*/  ISETP.GE.AND P0, PT, R20, R47, PT ;  /* 0x0000002f1400720c */ /* 0x002fda0003f06270 */
[----:B------:R-:W-:Y:S05]  /*2190*/  @P0 BRA `(.L_x_5092) ;  /* 0x000000b000000947 */ /* 0x000fea0003800000 */
[----:B------:R-:W-:Y:S01]  /*21a0*/  MOV R6, R28 ;  /* 0x0000001c00067202 */ /* 0x000fe20000000f00 */
[----:B------:R-:W-:Y:S01]  /*21b0*/  IMAD R8, R26, c[0x0][0x218], RZ ;  /* 0x000086001a087a24 */ /* 0x000fe200078e02ff */
[----:B------:R-:W-:-:S03]  /*21c0*/  MOV R7, R29 ;  /* 0x0000001d00077202 */ /* 0x000fc60000000f00 */
[----:B------:R-:W-:Y:S02]  /*21d0*/  IMAD R9, R27, c[0x0][0x21c], R8 ;  /* 0x000087001b097a24 */ /* 0x000fe400078e0208 */
[----:B------:R-:W-:-:S05]  /*21e0*/  IMAD.WIDE.U32 R6, R23, c[0x0][0x210], R6 ;  /* 0x0000840017067a25 */ /* 0x000fca00078e0006 */
[----:B------:R-:W-:-:S05]  /*21f0*/  IADD3 R7, R49, R7, RZ ;  /* 0x0000000731077210 */ /* 0x000fca0007ffe0ff */
[----:B------:R-:W-:-:S04]  /*2200*/  IMAD.WIDE.U32 R6, R27, c[0x0][0x218], R6 ;  /* 0x000086001b067a25 */ /* 0x000fc800078e0006 */
[----:B------:R-:W-:Y:S01]  /*2210*/  IMAD.IADD R7, R7, 0x1, R9 ;  /* 0x0000000107077824 */ /* 0x000fe200078e0209 */
[----:B------:R-:W-:-:S04]  /*2220*/  LEA R8, P0, R6, c[0x0][0x270], 0x2 ;  /* 0x00009c0006087a11 */ /* 0x000fc800078010ff */
[----:B------:R-:W-:-:S05]  /*2230*/  LEA.HI.X R9, R6, c[0x0][0x274], R7, 0x2, P0 ;  /* 0x00009d0006097a11 */ /* 0x000fca00000f1407 */
[----:B------:R0:W-:Y:S04]  /*2240*/  STG.E [R8.64], R35 ;  /* 0x0000002308007986 */ /* 0x0001e8000c101906 */
.L_x_5092:
[----:B------:R-:W-:Y:S05]  /*2250*/  BSYNC B0 ;  /* 0x0000000000007941 */ /* 0x000fea0003800000 */
.L_x_5091:
        /* <DEDUP_REMOVED lines=11> */
[----:B------:R-:W-:Y:S02]  /*2310*/  LEA R4, P3, R6, R37, 0x2 ;  /* 0x0000002506047211 */ /* 0x000fe400078610ff */
        /* <DEDUP_REMOVED lines=12> */
.L_x_5093:
[----:B------:R-:W-:Y:S05]  /*23e0*/  EXIT ;  /* 0x000000000000794d */ /* 0x000fea0003800000 */
.L_x_5095:
        /* <DEDUP_REMOVED lines=9> */
.L_x_5465:


//--------------------- .text._Z25selective_scan_fwd_kernelI32Selective_Scan_fwd_kernel_traitsILi32ELi4ELi1ELb0ELb0ELb1ELb0EffEEv13SSMParamsBase --------------------------
	.section	.text._Z25selective_scan_fwd_kernelI32Selective_Scan_fwd_kernel_traitsILi32ELi4ELi1ELb0ELb0ELb1ELb0EffEEv13SSMParamsBase,"ax",@progbits
	.sectioninfo	@"SHI_REGISTERS=72"
	.align	128
        .global         _Z25selective_scan_fwd_kernelI32Selective_Scan_fwd_kernel_traitsILi32ELi4ELi1ELb0ELb0ELb1ELb0EffEEv13SSMParamsBase
        .type           _Z25selective_scan_fwd_kernelI32Selective_Scan_fwd_kernel_traitsILi32ELi4ELi1ELb0ELb0ELb1ELb0EffEEv13SSMParamsBase,@function
        .size           _Z25selective_scan_fwd_kernelI32Selective_Scan_fwd_kernel_traitsILi32ELi4ELi1ELb0ELb0ELb1ELb0EffEEv13SSMParamsBase,(.L_x_5466 - _Z25selective_scan_fwd_kernelI32Selective_Scan_fwd_kernel_traitsILi32ELi4ELi1ELb0ELb0ELb1ELb0EffEEv13SSMParamsBase)
        .other          _Z25selective_scan_fwd_kernelI32Selective_Scan_fwd_kernel_traitsILi32ELi4ELi1ELb0ELb0ELb1ELb0EffEEv13SSMParamsBase,@"STO_CUDA_ENTRY STV_DEFAULT"
_Z25selective_scan_fwd_kernelI32Selective_Scan_fwd_kernel_traitsILi32ELi4ELi1ELb0ELb0ELb1ELb0EffEEv13SSMParamsBase:
.text._Z25selective_scan_fwd_kernelI32Selective_Scan_fwd_kernel_traitsILi32ELi4ELi1ELb0ELb0ELb1ELb0EffEEv13SSMParamsBase:
        /* <DEDUP_REMOVED lines=22> */
[----:B--2---:R-:W-:-:S04]  /*0160*/  IMAD.MOV R14, RZ, RZ, -R11 ;  /* 0x000000ffff0e7224 */ /* 0x004fc800078e0a0b */
[----:B------:R-:W-:-:S05]  /*0170*/  IMAD R5, R14, R13, RZ ;  /* 0x0000000d0e057224 */ /* 0x000fca00078e02ff */
[----:B------:R-:W-:Y:S02]  /*0180*/  IMAD.HI.U32 R11, R11, R5, R10 ;  /* 0x000000050b0b7227 */ /* 0x000fe400078e000a */
[----:B------:R-:W1:Y:S01]  /*0190*/  S2R R5, SR_CTAID.X ;  /* 0x0000000000057919 */ /* 0x000e620000002500 */
[----:B0-----:R-:W-:Y:S02]  /*01a0*/  MOV R9, c[0x0][0x174] ;  /* 0x00005d0000097a02 */ /* 0x001fe40000000f00 */
[----:B------:R-:W-:Y:S02]  /*01b0*/  IABS R8, R0 ;  /* 0x0000000000087213 */ /* 0x000fe40000000000 */
[----:B------:R-:W-:-:S03]  /*01c0*/  ISETP.GE.AND P0, PT, R9, 0x1, PT ;  /* 0x000000010900780c */ /* 0x000fc60003f06270 */
[----:B---3--:R-:W-:-:S04]  /*01d0*/  IMAD.HI.U32 R7, R11, R8, RZ ;  /* 0x000000080b077227 */ /* 0x008fc800078e00ff */
[----:B------:R-:W-:-:S04]  /*01e0*/  IMAD.MOV R6, RZ, RZ, -R7 ;  /* 0x000000ffff067224 */ /* 0x000fc800078e0a07 */
[----:B------:R-:W-:Y:S01]  /*01f0*/  IMAD R8, R13, R6, R8 ;  /* 0x000000060d087224 */ /* 0x000fe200078e0208 */
[----:B------:R-:W-:-:S04]  /*0200*/  LOP3.LUT R9, R0, c[0x0][0x178], RZ, 0x3c, !PT ;  /* 0x00005e0000097a12 */ /* 0x000fc800078e3cff */
[----:B------:R-:W-:Y:S02]  /*0210*/  ISETP.GT.U32.AND P1, PT, R13, R8, PT ;  /* 0x000000080d00720c */ /* 0x000fe40003f24070 */
[----:B-1----:R-:W-:Y:S01]  /*0220*/  SHF.R.S32.HI R6, RZ, 0x1f, R5 ;  /* 0x0000001fff067819 */ /* 0x002fe20000011405 */
[----:B------:R-:W-:Y:S10]  /*0230*/  @!P0 EXIT ;  /* 0x000000000000894d */ /* 0x000ff40003800000 */
[----:B------:R-:W-:Y:S01]  /*0240*/  @!P1 IMAD.IADD R8, R8, 0x1, -R13 ;  /* 0x0000000108089824 */ /* 0x000fe200078e0a0d */
[----:B------:R-:W0:Y:S01]  /*0250*/  S2R R56, SR_TID.X ;  /* 0x0000000000387919 */ /* 0x000e220000002100 */
[----:B------:R-:W-:Y:S01]  /*0260*/  IMAD R15, R3, c[0x0][0x1d8], RZ ;  /* 0x00007600030f7a24 */ /* 0x000fe200078e02ff */
[----:B------:R-:W-:Y:S01]  /*0270*/  ISETP.GE.AND P2, PT, R9, RZ, PT ;  /* 0x000000ff0900720c */ /* 0x000fe20003f46270 */
[----:B------:R-:W-:Y:S01]  /*0280*/  IMAD R10, R6, c[0x0][0x1b0], RZ ;  /* 0x00006c00060a7a24 */ /* 0x000fe200078e02ff */
[----:B------:R-:W-:Y:S01]  /*0290*/  ISETP.GE.U32.AND P0, PT, R8, R13, PT ;  /* 0x0000000d0800720c */ /* 0x000fe20003f06070 */
[----:B------:R-:W-:Y:S01]  /*02a0*/  IMAD.WIDE.U32 R8, R0, c[0x0][0x1d8], RZ ;  /* 0x0000760000087a25 */ /* 0x000fe200078e00ff */
[----:B------:R-:W-:-:S02]  /*02b0*/  @!P1 IADD3 R7, R7, 0x1, RZ ;  /* 0x0000000107079810 */ /* 0x000fc40007ffe0ff */
[----:B------:R-:W-:Y:S01]  /*02c0*/  ISETP.NE.AND P1, PT, RZ, c[0x0][0x178], PT ;  /* 0x00005e00ff007a0c */ /* 0x000fe20003f25270 */
[C---:B------:R-:W-:Y:S02]  /*02d0*/  IMAD R15, R0.reuse, c[0x0][0x1dc], R15 ;  /* 0x00007700000f7a24 */ /* 0x040fe400078e020f */
[----:B------:R-:W-:Y:S02]  /*02e0*/  IMAD R17, R3, c[0x0][0x1e8], RZ ;  /* 0x00007a0003117a24 */ /* 0x000fe400078e02ff */
[----:B------:R-:W-:Y:S02]  /*02f0*/  IMAD.IADD R9, R9, 0x1, R15 ;  /* 0x0000000109097824 */ /* 0x000fe400078e020f */
[----:B------:R-:W-:Y:S02]  /*0300*/  IMAD R19, R5, c[0x0][0x1b4], R10 ;  /* 0x00006d0005137a24 */ /* 0x000fe400078e020a */
[----:B------:R-:W-:Y:S01]  /*0310*/  @P0 IADD3 R7, R7, 0x1, RZ ;  /* 0x0000000107070810 */ /* 0x000fe20007ffe0ff */
[----:B------:R-:W-:-:S03]  /*0320*/  IMAD.WIDE.U32 R10, R0, c[0x0][0x1e8], RZ ;  /* 0x00007a00000a7a25 */ /* 0x000fc600078e00ff */
[----:B------:R-:W-:Y:S01]  /*0330*/  MOV R15, R7 ;  /* 0x00000007000f7202 */ /* 0x000fe20000000f00 */
[----:B------:R-:W-:Y:S01]  /*0340*/  IMAD R17, R0, c[0x0][0x1ec], R17 ;  /* 0x00007b0000117a24 */ /* 0x000fe200078e0211 */
[----:B0-----:R-:W-:Y:S01]  /*0350*/  LOP3.LUT R7, R56, 0x1f, RZ, 0xc0, !PT ;  /* 0x0000001f38077812 */ /* 0x001fe200078ec0ff */
[----:B------:R-:W-:Y:S01]  /*0360*/  IMAD R16, R6, c[0x0][0x1d0], RZ ;  /* 0x0000740006107a24 */ /* 0x000fe200078e02ff */
[----:B------:R-:W-:Y:S01]  /*0370*/  SHF.L.U32 R14, R56, 0x2, RZ ;  /* 0x00000002380e7819 */ /* 0x000fe200000006ff */
[----:B------:R-:W-:Y:S01]  /*0380*/  @!P2 IMAD.MOV R15, RZ, RZ, -R15 ;  /* 0x000000ffff0fa224 */ /* 0x000fe200078e0a0f */
[----:B------:R-:W-:Y:S01]  /*0390*/  @!P1 LOP3.LUT R15, RZ, c[0x0][0x178], RZ, 0x33, !PT ;  /* 0x00005e00ff0f9a12 */ /* 0x000fe200078e33ff */
[----:B------:R-:W-:Y:S01]  /*03a0*/  IMAD.WIDE.U32 R12, R5, c[0x0][0x1b0], RZ ;  /* 0x00006c00050c7a25 */ /* 0x000fe200078e00ff */
[----:B------:R-:W-:Y:S02]  /*03b0*/  IADD3 R11, R11, R17, RZ ;  /* 0x000000110b0b7210 */ /* 0x000fe40007ffe0ff */
[----:B------:R-:W-:Y:S01]  /*03c0*/  LOP3.LUT R34, R7, 0xffffff80, R14, 0xf8, !PT ;  /* 0xffffff8007227812 */ /* 0x000fe200078ef80e */
[----:B------:R-:W-:Y:S01]  /*03d0*/  IMAD.WIDE.U32 R8, R5, c[0x0][0x1d0], R8 ;  /* 0x0000740005087a25 */ /* 0x000fe200078e0008 */
[----:B------:R-:W-:-:S02]  /*03e0*/  IADD3 R13, R13, R19, RZ ;  /* 0x000000130d0d7210 */ /* 0x000fc40007ffe0ff */
[----:B------:R-:W-:Y:S01]  /*03f0*/  SHF.R.S32.HI R35, RZ, 0x1f, R34 ;  /* 0x0000001fff237819 */ /* 0x000fe20000011422 */
[C---:B------:R-:W-:Y:S01]  /*0400*/  IMAD R17, R5.reuse, c[0x0][0x1d4], R16 ;  /* 0x0000750005117a24 */ /* 0x040fe200078e0210 */
[----:B------:R-:W-:Y:S01]  /*0410*/  SHF.R.S32.HI R16, RZ, 0x1f, R15 ;  /* 0x0000001fff107819 */ /* 0x000fe2000001140f */
[----:B------:R-:W-:Y:S01]  /*0420*/  IMAD R18, R6, c[0x0][0x1e0], RZ ;  /* 0x0000780006127a24 */ /* 0x000fe200078e02ff */
[C---:B------:R-:W-:Y:S01]  /*0430*/  IADD3 R41, P0, R34.reuse, R8, RZ ;  /* 0x0000000822297210 */ /* 0x040fe20007f1e0ff */
[C---:B------:R-:W-:Y:S01]  /*0440*/  IMAD.WIDE.U32 R10, R5.reuse, c[0x0][0x1e0], R10 ;  /* 0x00007800050a7a25 */ /* 0x040fe200078e000a */
[C---:B------:R-:W-:Y:S02]  /*0450*/  LOP3.LUT R28, R34.reuse, 0x40, RZ, 0xfc, !PT ;  /* 0x00000040221c7812 */ /* 0x040fe400078efcff */
[C---:B------:R-:W-:Y:S01]  /*0460*/  LOP3.LUT R30, R34.reuse, 0x60, RZ, 0xfc, !PT ;  /* 0x00000060221e7812 */ /* 0x040fe200078efcff */
        /* <DEDUP_REMOVED lines=10> */
[----:B------:R-:W-:Y:S01]  /*0510*/  LEA.HI.X R43, R43, c[0x0][0x24c], R10, 0x2, P2 ;  /* 0x000093002b2b7a11 */ /* 0x000fe200010f140a */
[----:B------:R-:W-:Y:S01]  /*0520*/  IMAD R13, R3, c[0x0][0x198], RZ ;  /* 0x00006600030d7a24 */ /* 0x000fe200078e02ff */
[----:B------:R-:W-:Y:S01]  /*0530*/  IADD3 R9, R9, R15, RZ ;  /* 0x0000000f09097210 */ /* 0x000fe20007ffe0ff */
[----:B------:R-:W-:Y:S01]  /*0540*/  IMAD R10, R5, c[0x0][0x164], R0 ;  /* 0x00005900050a7a24 */ /* 0x000fe200078e0200 */
[----:B------:R-:W-:Y:S01]  /*0550*/  LEA R40, P1, R41, c[0x0][0x240], 0x2 ;  /* 0x0000900029287a11 */ /* 0x000fe200078210ff */
[----:B------:R-:W-:Y:S01]  /*0560*/  IMAD.WIDE.U32 R36, R0, c[0x0][0x180], RZ ;  /* 0x0000600000247a25 */ /* 0x000fe200078e00ff */
[----:B------:R-:W-:-:S02]  /*0570*/  LEA.HI.X R32, R8, c[0x0][0x234], R9, 0x2, P0 ;  /* 0x00008d0008207a11 */ /* 0x000fc400000f1409 */
[----:B------:R-:W0:Y:S01]  /*0580*/  S2R R8, SR_LANEID ;  /* 0x0000000000087919 */ /* 0x000e220000000000 */
[----:B------:R-:W-:Y:S01]  /*0590*/  IMAD.WIDE.U32 R38, R0, c[0x0][0x198], RZ ;  /* 0x0000660000267a25 */ /* 0x000fe200078e00ff */
[----:B------:R-:W-:Y:S02]  /*05a0*/  IADD3 R12, R14, 0x2, RZ ;  /* 0x000000020e0c7810 */ /* 0x000fe40007ffe0ff */
[----:B------:R-:W-:Y:S01]  /*05b0*/  LEA.HI.X R41, R41, c[0x0][0x244], R16, 0x2, P1 ;  /* 0x0000910029297a11 */ /* 0x000fe200008f1410 */
[----:B------:R-:W-:Y:S01]  /*05c0*/  IMAD R15, R0, c[0x0][0x184], R11 ;  /* 0x00006100000f7a24 */ /* 0x000fe200078e020b */
[----:B------:R-:W-:Y:S01]  /*05d0*/  IADD3 R11, R14, 0x1, RZ ;  /* 0x000000010e0b7810 */ /* 0x000fe20007ffe0ff */
[----:B------:R-:W-:Y:S01]  /*05e0*/  IMAD R29, R0, c[0x0][0x19c], R13 ;  /* 0x00006700001d7a24 */ /* 0x000fe200078e020d */
[----:B------:R-:W-:Y:S01]  /*05f0*/  IADD3 R13, R14, 0x3, RZ ;  /* 0x000000030e0d7810 */ /* 0x000fe20007ffe0ff */
[----:B------:R-:W-:Y:S01]  /*0600*/  IMAD R10, R10, c[0x0][0x174], RZ ;  /* 0x00005d000a0a7a24 */ /* 0x000fe200078e02ff */
[----:B------:R-:W-:Y:S01]  /*0610*/  IADD3 R15, R37, R15, RZ ;  /* 0x0000000f250f7210 */ /* 0x000fe20007ffe0ff */
[----:B------:R-:W-:Y:S01]  /*0620*/  IMAD.MOV.U32 R9, RZ, RZ, RZ ;  /* 0x000000ffff097224 */ /* 0x000fe200078e00ff */
[----:B------:R-:W-:Y:S01]  /*0630*/  IADD3 R29, R39, R29, RZ ;  /* 0x0000001d271d7210 */ /* 0x000fe20007ffe0ff */
[----:B------:R-:W-:Y:S01]  /*0640*/  IMAD R10, R10, c[0x0][0x16c], RZ ;  /* 0x00005b000a0a7a24 */ /* 0x000fe200078e02ff */
[----:B------:R-:W-:-:S02]  /*0650*/  LOP3.LUT R14, R34, 0x20, RZ, 0xfc, !PT ;  /* 0x00000020220e7812 */ /* 0x000fc400078efcff */
.L_x_5111:
[----:B------:R-:W-:Y:S01]  /*0660*/  BAR.SYNC.DEFER_BLOCKING 0x0 ;  /* 0x0000000000007b1d */ /* 0x000fe20000010000 */
[----:B0-----:R-:W-:Y:S01]  /*0670*/  IMAD.MOV.U32 R16, RZ, RZ, -0x80 ;  /* 0xffffff80ff107424 */ /* 0x001fe200078e00ff */
[----:B------:R-:W-:Y:S01]  /*0680*/  HFMA2.MMA R18, -RZ, RZ, 0, 0 ;  /* 0x00000000ff127435 */ /* 0x000fe200000001ff */
[----:B------:R-:W-:Y:S01]  /*0690*/  IMAD.MOV.U32 R22, RZ, RZ, RZ ;  /* 0x000000ffff167224 */ /* 0x000fe200078e00ff */
[----:B------:R-:W-:Y:S01]  /*06a0*/  HFMA2.MMA R20, -RZ, RZ, 0, 0 ;  /* 0x00000000ff147435 */ /* 0x000fe200000001ff */
[----:B------:R-:W-:Y:S01]  /*06b0*/  IMAD R33, R9, R16, c[0x0][0x168] ;  /* 0x00005a0009217624 */ /* 0x000fe200078e0210 */
[----:B------:R-:W-:-:S04]  /*06c0*/  MOV R16, RZ ;  /* 0x000000ff00107202 */ /* 0x000fc80000000f00 */
        /* <DEDUP_REMOVED lines=8> */
[----:B0-----:R-:W-:Y:S01]  /*0750*/  SHF.L.U32 R55, R8, 0x2, RZ ;  /* 0x0000000208377819 */ /* 0x001fe200000006ff */
[----:B------:R-:W-:Y:S01]  /*0760*/  HFMA2.MMA R46, -RZ, RZ, 0, 0 ;  /* 0x00000000ff2e7435 */ /* 0x000fe200000001ff */
[-C--:B------:R-:W-:Y:S01]  /*0770*/  ISETP.GE.AND P0, PT, R34, R33.reuse, PT ;  /* 0x000000212200720c */ /* 0x080fe20003f06270 */
[----:B------:R-:W-:Y:S01]  /*0780*/  IMAD.MOV.U32 R26, RZ, RZ, RZ ;  /* 0x000000ffff1a7224 */ /* 0x000fe200078e00ff */
[-C--:B------:R-:W-:Y:S01]  /*0790*/  ISETP.GE.AND P1, PT, R14, R33.reuse, PT ;  /* 0x000000210e00720c */ /* 0x080fe20003f26270 */
[----:B------:R-:W-:Y:S01]  /*07a0*/  IMAD.MOV.U32 R44, RZ, RZ, RZ ;  /* 0x000000ffff2c7224 */ /* 0x000fe200078e00ff */
[----:B------:R-:W-:-:S02]  /*07b0*/  ISETP.GE.AND P2, PT, R28, R33, PT ;  /* 0x000000211c00720c */ /* 0x000fc40003f46270 */
[----:B------:R-:W-:Y:S02]  /*07c0*/  ISETP.GE.AND P3, PT, R30, R33, PT ;  /* 0x000000211e00720c */ /* 0x000fe40003f66270 */
[----:B------:R-:W-:Y:S01]  /*07d0*/  MOV R24, RZ ;  /* 0x000000ff00187202 */ /* 0x000fe20000000f00 */
[----:B--2---:R-:W-:Y:S04]  /*07e0*/  STS [R55], R18 ;  /* 0x0000001237007388 */ /* 0x004fe80000000800 */
[----:B---3--:R-:W-:Y:S04]  /*07f0*/  STS [R55+0x80], R16 ;  /* 0x0000801037007388 */ /* 0x008fe80000000800 */
[----:B----4-:R-:W-:Y:S04]  /*0800*/  STS [R55+0x100], R22 ;  /* 0x0001001637007388 */ /* 0x010fe80000000800 */
[----:B------:R-:W-:Y:S01]  /*0810*/  STS [R55+0x180], R20 ;  /* 0x0001801437007388 */ /* 0x000fe20000000800 */
        /* <DEDUP_REMOVED lines=9> */
[----:B--2---:R-:W-:Y:S04]  /*08b0*/  STS [R55], R26 ;  /* 0x0000001a37007388 */ /* 0x004fe80000000800 */
[----:B---3--:R-:W-:Y:S04]  /*08c0*/  STS [R55+0x80], R24 ;  /* 0x0000801837007388 */ /* 0x008fe80000000800 */
[----:B----4-:R-:W-:Y:S04]  /*08d0*/  STS [R55+0x100], R46 ;  /* 0x0001002e37007388 */ /* 0x010fe80000000800 */
[----:B------:R-:W-:Y:S01]  /*08e0*/  STS [R55+0x180], R44 ;  /* 0x0001802c37007388 */ /* 0x000fe20000000800 */
        /* <DEDUP_REMOVED lines=46> */
.L_x_5097:
[----:B------:R-:W-:Y:S05]  /*0bd0*/  BSYNC B0 ;  /* 0x0000000000007941 */ /* 0x000fea0003800000 */
.L_x_5096:
        /* <DEDUP_REMOVED lines=33> */
.L_x_5099:
[----:B------:R-:W-:Y:S05]  /*0df0*/  BSYNC B0 ;  /* 0x0000000000007941 */ /* 0x000fea0003800000 */
.L_x_5098:
        /* <DEDUP_REMOVED lines=33> */
.L_x_5101:
[----:B------:R-:W-:Y:S05]  /*1010*/  BSYNC B0 ;  /* 0x0000000000007941 */ /* 0x000fea0003800000 */
.L_x_5100:
        /* <DEDUP_REMOVED lines=33> */
.L_x_5103:
[----:B------:R-:W-:Y:S05]  /*1230*/  BSYNC B0 ;  /* 0x0000000000007941 */ /* 0x000fea0003800000 */
.L_x_5102:
        /* <DEDUP_REMOVED lines=9> */
[----:B------:R-:W-:-:S03]  /*12d0*/  IMAD.MOV.U32 R54, RZ, RZ, RZ ;  /* 0x000000ffff367224 */ /* 0x000fc600078e00ff */
[----:B------:R-:W-:Y:S02]  /*12e0*/  ISETP.EQ.OR P0, PT, R9, RZ, P0 ;  /* 0x000000ff0900720c */ /* 0x000fe40000702670 */
.L_x_5107:
[----:B------:R-:W-:Y:S01]  /*12f0*/  SHF.R.S32.HI R47, RZ, 0x1f, R54 ;  /* 0x0000001fff2f7819 */ /* 0x000fe20000011436 */
[----:B------:R-:W-:Y:S01]  /*1300*/  IMAD.MOV.U32 R60, RZ, RZ, RZ ;  /* 0x000000ffff3c7224 */ /* 0x000fe200078e00ff */
[----:B------:R-:W-:Y:S01]  /*1310*/  MOV R24, 0xffffff80 ;  /* 0xffffff8000187802 */ /* 0x000fe20000000f00 */
[----:B------:R-:W-:Y:S01]  /*1320*/  HFMA2.MMA R58, -RZ, RZ, 0, 0 ;  /* 0x00000000ff3a7435 */ /* 0x000fe200000001ff */
[----:B------:R-:W-:Y:S01]  /*1330*/  MOV R48, RZ ;  /* 0x000000ff00307202 */ /* 0x000fe20000000f00 */
[----:B------:R-:W-:Y:S02]  /*1340*/  IMAD R27, R47, c[0x0][0x1c0], RZ ;  /* 0x000070002f1b7a24 */ /* 0x000fe400078e02ff */
[----:B------:R-:W-:Y:S02]  /*1350*/  IMAD R33, R9, R24, c[0x0][0x168] ;  /* 0x00005a0009217624 */ /* 0x000fe400078e0218 */
[----:B------:R-:W-:-:S03]  /*1360*/  IMAD.WIDE.U32 R24, R54, c[0x0][0x1c0], R34 ;  /* 0x0000700036187a25 */ /* 0x000fc600078e0022 */
[----:B------:R-:W-:Y:S01]  /*1370*/  ISETP.GE.AND P1, PT, R34, R33, PT ;  /* 0x000000212200720c */ /* 0x000fe20003f26270 */
[----:B------:R-:W-:Y:S01]  /*1380*/  IMAD R27, R54, c[0x0][0x1c4], R27 ;  /* 0x00007100361b7a24 */ /* 0x000fe200078e021b */
[----:B------:R-:W-:Y:S01]  /*1390*/  LEA R26, P5, R24, R31, 0x2 ;  /* 0x0000001f181a7211 */ /* 0x000fe200078a10ff */
[----:B------:R-:W-:Y:S01]  /*13a0*/  IMAD R45, R47, c[0x0][0x188], RZ ;  /* 0x000062002f2d7a24 */ /* 0x000fe200078e02ff */
[----:B------:R-:W-:Y:S01]  /*13b0*/  ISETP.GE.AND P2, PT, R14, R33, PT ;  /* 0x000000210e00720c */ /* 0x000fe20003f46270 */
[----:B------:R-:W-:Y:S01]  /*13c0*/  IMAD.MOV.U32 R46, RZ, RZ, RZ ;  /* 0x000000ffff2e7224 */ /* 0x000fe200078e00ff */
[----:B------:R-:W-:Y:S02]  /*13d0*/  IADD3 R25, R25, R27, RZ ;  /* 0x0000001b19197210 */ /* 0x000fe40007ffe0ff */
[----:B------:R-:W-:Y:S02]  /*13e0*/  ISETP.GE.AND P3, PT, R28, R33, PT ;  /* 0x000000211c00720c */ /* 0x000fe40003f66270 */
[----:B------:R-:W-:-:S02]  /*13f0*/  LEA.HI.X R27, R24, R32, R25, 0x2, P5 ;  /* 0x00000020181b7211 */ /* 0x000fc400028f1419 */
[----:B------:R-:W-:Y:S02]  /*1400*/  ISETP.GE.AND P4, PT, R30, R33, PT ;  /* 0x000000211e00720c */ /* 0x000fe40003f86270 */
[----:B------:R-:W-:Y:S01]  /*1410*/  MOV R24, R36 ;  /* 0x0000002400187202 */ /* 0x000fe20000000f00 */
[C---:B------:R-:W-:Y:S01]  /*1420*/  IMAD R45, R54.reuse, c[0x0][0x18c], R45 ;  /* 0x00006300362d7a24 */ /* 0x040fe200078e022d */
[----:B------:R-:W-:Y:S01]  /*1430*/  MOV R25, R15 ;  /* 0x0000000f00197202 */ /* 0x000fe20000000f00 */
[----:B------:R0:W2:Y:S04]  /*1440*/  @!P1 LDG.E R60, [R26.64] ;  /* 0x000000041a3c9981 */ /* 0x0000a8000c1e1900 */
[----:B------:R-:W-:Y:S01]  /*1450*/  IMAD.WIDE.U32 R24, R54, c[0x0][0x188], R24 ;  /* 0x0000620036187a25 */ /* 0x000fe200078e0018 */
[----:B------:R0:W3:Y:S03]  /*1460*/  @!P2 LDG.E R58, [R26.64+0x80] ;  /* 0x000080041a3aa981 */ /* 0x0000e6000c1e1900 */
[----:B------:R-:W-:Y:S01]  /*1470*/  IMAD.IADD R25, R25, 0x1, R45 ;  /* 0x0000000119197824 */ /* 0x000fe200078e022d */
[C---:B------:R-:W-:Y:S01]  /*1480*/  LEA R44, P1, R24.reuse, c[0x0][0x220], 0x2 ;  /* 0x00008800182c7a11 */ /* 0x040fe200078210ff */
[----:B------:R0:W4:Y:S03]  /*1490*/  @!P3 LDG.E R48, [R26.64+0x100] ;  /* 0x000100041a30b981 */ /* 0x000126000c1e1900 */
[----:B------:R-:W-:Y:S01]  /*14a0*/  LEA.HI.X R45, R24, c[0x0][0x224], R25, 0x2, P1 ;  /* 0x00008900182d7a11 */ /* 0x000fe200008f1419 */
[----:B------:R0:W5:Y:S04]  /*14b0*/  @!P4 LDG.E R46, [R26.64+0x180] ;  /* 0x000180041a2ec981 */ /* 0x000168000c1e1900 */
[----:B------:R-:W5:Y:S01]  /*14c0*/  LDG.E R44, [R44.64] ;  /* 0x000000042c2c7981 */ /* 0x000f62000c1e1900 */
[----:B------:R-:W-:Y:S01]  /*14d0*/  MOV R24, R38 ;  /* 0x0000002600187202 */ /* 0x000fe20000000f00 */
[----:B------:R-:W-:Y:S01]  /*14e0*/  IMAD R47, R47, c[0x0][0x1a0], RZ ;  /* 0x000068002f2f7a24 */ /* 0x000fe200078e02ff */
[----:B------:R-:W-:Y:S01]  /*14f0*/  MOV R25, R29 ;  /* 0x0000001d00197202 */ /* 0x000fe20000000f00 */
[----:B------:R-:W-:-:S02]  /*1500*/  IMAD.SHL.U32 R55, R8, 0x4, RZ ;  /* 0x0000000408377824 */ /* 0x000fc400078e00ff */
[C---:B------:R-:W-:Y:S02]  /*1510*/  IMAD R47, R54.reuse, c[0x0][0x1a4], R47 ;  /* 0x00006900362f7a24 */ /* 0x040fe400078e022f */
[----:B------:R-:W-:-:S05]  /*1520*/  IMAD.WIDE.U32 R24, R54, c[0x0][0x1a0], R24 ;  /* 0x0000680036187a25 */ /* 0x000fca00078e0018 */
[C---:B0-----:R-:W-:Y:S02]  /*1530*/  LEA R26, P1, R24.reuse, c[0x0][0x228], 0x2 ;  /* 0x00008a00181a7a11 */ /* 0x041fe400078210ff */
[----:B------:R-:W-:Y:S01]  /*1540*/  IADD3 R25, R25, R47, RZ ;  /* 0x0000002f19197210 */ /* 0x000fe20007ffe0ff */
[----:B------:R-:W0:Y:S03]  /*1550*/  S2R R56, SR_TID.X ;  /* 0x0000000000387919 */ /* 0x000e260000002100 */
[----:B------:R-:W-:Y:S01]  /*1560*/  LEA.HI.X R27, R24, c[0x0][0x22c], R25, 0x2, P1 ;  /* 0x00008b00181b7a11 */ /* 0x000fe200008f1419 */
[----:B------:R-:W-:Y:S01]  /*1570*/  FMUL.FTZ R65, R16, R51 ;  /* 0x0000003310417220 */ /* 0x000fe20000410000 */
[-C--:B------:R-:W-:Y:S01]  /*1580*/  ISETP.GE.U32.AND P2, PT, R11, R33.reuse, PT ;  /* 0x000000210b00720c */ /* 0x080fe20003f46070 */
[----:B------:R-:W-:Y:S01]  /*1590*/  FMUL.FTZ R63, R17, R50 ;  /* 0x00000032113f7220 */ /* 0x000fe20000410000 */
[----:B------:R-:W-:Y:S01]  /*15a0*/  ISETP.GE.U32.AND P3, PT, R12, R33, PT ;  /* 0x000000210c00720c */ /* 0x000fe20003f66070 */
[----:B------:R-:W-:-:S03]  /*15b0*/  FMUL.FTZ R61, R18, R53 ;  /* 0x00000035123d7220 */ /* 0x000fc60000410000 */
[----:B------:R-:W-:Y:S01]  /*15c0*/  FSEL R63, R63, RZ, !P2 ;  /* 0x000000ff3f3f7208 */ /* 0x000fe20005000000 */
[----:B------:R-:W-:Y:S01]  /*15d0*/  FMUL.FTZ R59, R19, R52 ;  /* 0x00000034133b7220 */ /* 0x000fe20000410000 */
[----:B------:R-:W-:Y:S01]  /*15e0*/  FSEL R61, R61, RZ, !P3 ;  /* 0x000000ff3d3d7208 */ /* 0x000fe20005800000 */
[----:B------:R-:W-:Y:S01]  /*15f0*/  HFMA2.MMA R47, -RZ, RZ, 0, 0 ;  /* 0x00000000ff2f7435 */ /* 0x000fe200000001ff */
[----:B------:R-:W-:Y:S01]  /*1600*/  IMAD.SHL.U32 R57, R54, 0x8, RZ ;  /* 0x0000000836397824 */ /* 0x000fe200078e00ff */
[----:B--2---:R-:W-:Y:S04]  /*1610*/  STS [R55], R60 ;  /* 0x0000003c37007388 */ /* 0x004fe80000000800 */
[----:B---3--:R-:W-:Y:S04]  /*1620*/  STS [R55+0x80], R58 ;  /* 0x0000803a37007388 */ /* 0x008fe80000000800 */
[----:B----4-:R-:W-:Y:S04]  /*1630*/  STS [R55+0x100], R48 ;  /* 0x0001003037007388 */ /* 0x010fe80000000800 */
[----:B-----5:R0:W-:Y:S01]  /*1640*/  STS [R55+0x180], R46 ;  /* 0x0001802e37007388 */ /* 0x0201e20000000800 */
[----:B------:R-:W-:-:S06]  /*1650*/  NOP ;  /* 0x0000000000007918 */ /* 0x000fcc0000000000 */
[----:B------:R1:W2:Y:S01]  /*1660*/  LDG.E R62, [R26.64] ;  /* 0x000000041a3e7981 */ /* 0x0002a2000c1e1900 */
[----:B------:R-:W-:Y:S01]  /*1670*/  FMUL.FTZ R24, R44, 1.4426950216293334961 ;  /* 0x3fb8aa3b2c187820 */ /* 0x000fe20000410000 */
[----:B------:R-:W-:Y:S01]  /*1680*/  BSSY B0, `(.L_x_5105) ;  /* 0x0000051000007945 */ /* 0x000fe20003800000 */
[----:B0-----:R-:W-:Y:S02]  /*1690*/  SHF.L.U32 R46, R56, 0x2, RZ ;  /* 0x00000002382e7819 */ /* 0x001fe400000006ff */
[C---:B------:R-:W-:Y:S02]  /*16a0*/  FMUL.FTZ R44, R24.reuse, R50 ;  /* 0x00000032182c7220 */ /* 0x040fe40000410000 */
[----:B------:R-:W-:Y:S01]  /*16b0*/  FMUL.FTZ R25, R24, R51 ;  /* 0x0000003318197220 */ /* 0x000fe20000410000 */
[----:B------:R-:W-:Y:S01]  /*16c0*/  ISETP.GE.U32.AND P1, PT, R46, R33, PT ;  /* 0x000000212e00720c */ /* 0x000fe20003f26070 */
[C---:B------:R-:W-:Y:S01]  /*16d0*/  FMUL.FTZ R45, R24.reuse, R53 ;  /* 0x00000035182d7220 */ /* 0x040fe20000410000 */
[----:B------:R-:W-:Y:S01]  /*16e0*/  MOV R46, 0x3f800000 ;  /* 0x3f800000002e7802 */ /* 0x000fe20000000f00 */
[----:B------:R-:W0:Y:S01]  /*16f0*/  MUFU.EX2 R44, R44 ;  /* 0x0000002c002c7308 */ /* 0x000e220000000800 */
[----:B------:R-:W-:Y:S01]  /*1700*/  FMUL.FTZ R24, R24, R52 ;  /* 0x0000003418187220 */ /* 0x000fe20000410000 */
[----:B------:R-:W-:-:S03]  /*1710*/  FSEL R65, R65, RZ, !P1 ;  /* 0x000000ff41417208 */ /* 0x000fc60004800000 */
[----:B------:R-:W-:Y:S03]  /*1720*/  @!P0 LDS.64 R46, [R57+0x230] ;  /* 0x00023000392e8984 */ /* 0x000fe60000000a00 */
[----:B------:R-:W3:Y:S08]  /*1730*/  MUFU.EX2 R25, R25 ;  /* 0x0000001900197308 */ /* 0x000ef00000000800 */
[----:B------:R-:W4:Y:S01]  /*1740*/  MUFU.EX2 R45, R45 ;  /* 0x0000002d002d7308 */ /* 0x000f220000000800 */
[----:B0-----:R-:W-:-:S02]  /*1750*/  FSEL R64, R44, 1, !P2 ;  /* 0x3f8000002c407808 */ /* 0x001fc40005000000 */
[----:B------:R-:W-:-:S05]  /*1760*/  ISETP.NE.AND P2, PT, R8, 0x1f, PT ;  /* 0x0000001f0800780c */ /* 0x000fca0003f45270 */
[----:B------:R-:W0:Y:S01]  /*1770*/  MUFU.EX2 R24, R24 ;  /* 0x0000001800187308 */ /* 0x000e220000000800 */
[----:B---3--:R-:W-:Y:S01]  /*1780*/  FSEL R66, R25, 1, !P1 ;  /* 0x3f80000019427808 */ /* 0x008fe20004800000 */
[----:B------:R-:W-:Y:S01]  /*1790*/  FFMA.FTZ R25, R65, R64, R63 ;  /* 0x0000004041197223 */ /* 0x000fe2000001003f */
[----:B------:R-:W-:-:S03]  /*17a0*/  ISETP.GE.U32.AND P1, PT, R13, R33, PT ;  /* 0x000000210d00720c */ /* 0x000fc60003f26070 */
[----:B-1----:R-:W-:Y:S01]  /*17b0*/  FMUL.FTZ R27, R66, R64 ;  /* 0x00000040421b7220 */ /* 0x002fe20000410000 */
[----:B------:R-:W-:Y:S02]  /*17c0*/  FSEL R59, R59, RZ, !P1 ;  /* 0x000000ff3b3b7208 */ /* 0x000fe40004800000 */
[----:B----4-:R-:W-:Y:S02]  /*17d0*/  FSEL R60, R45, 1, !P3 ;  /* 0x3f8000002d3c7808 */ /* 0x010fe40005800000 */
[----:B------:R-:W-:-:S03]  /*17e0*/  ISETP.NE.AND P3, PT, R8, RZ, PT ;  /* 0x000000ff0800720c */ /* 0x000fc60003f65270 */
[----:B------:R-:W-:Y:S01]  /*17f0*/  FFMA.FTZ R25, R60, R25, R61 ;  /* 0x000000193c197223 */ /* 0x000fe2000001003d */
[----:B0-----:R-:W-:Y:S01]  /*1800*/  FSEL R58, R24, 1, !P1 ;  /* 0x3f800000183a7808 */ /* 0x001fe20004800000 */
[----:B------:R-:W-:Y:S01]  /*1810*/  FMUL.FTZ R27, R60, R27 ;  /* 0x0000001b3c1b7220 */ /* 0x000fe20000410000 */
[----:B------:R-:W-:-:S03]  /*1820*/  ISETP.GE.AND P1, PT, R8, 0x1, PT ;  /* 0x000000010800780c */ /* 0x000fc60003f26270 */
        /* <DEDUP_REMOVED lines=28> */
[----:B------:R-:W-:Y:S04]  /*19f0*/  LDS.128 R24, [R8.X16] ;  /* 0x0000000008187984 */ /* 0x000fe8000000cc00 */
[----:B------:R-:W-:Y:S04]  /*1a00*/  @!P2 STS.64 [0x210], R44 ;  /* 0x0002102cff00a388 */ /* 0x000fe80000000a00 */
[----:B------:R-:W-:Y:S06]  /*1a10*/  BAR.SYNC.DEFER_BLOCKING 0x0 ;  /* 0x0000000000007b1d */ /* 0x000fec0000010000 */
[----:B------:R-:W1:Y:S01]  /*1a20*/  SHFL.UP PT, R67, R44, 0x1, RZ ;  /* 0x042000002c437989 */ /* 0x000e6200000e00ff */
[----:B0-----:R-:W-:-:S03]  /*1a30*/  @!P3 IMAD.MOV.U32 R69, RZ, RZ, R47 ;  /* 0x000000ffff45b224 */ /* 0x001fc600078e002f */
[----:B------:R-:W-:Y:S04]  /*1a40*/  @!P3 STS.64 [0x220], R46 ;  /* 0x0002202eff00b388 */ /* 0x000fe80000000a00 */
[----:B------:R-:W0:Y:S01]  /*1a50*/  LDS.64 R48, [0x210] ;  /* 0x00021000ff307984 */ /* 0x000e220000000a00 */
[----:B-1----:R-:W-:-:S03]  /*1a60*/  @!P3 MOV R67, R46 ;  /* 0x0000002e0043b202 */ /* 0x002fc60000000f00 */
[----:B------:R-:W-:Y:S06]  /*1a70*/  BAR.SYNC.DEFER_BLOCKING 0x0 ;  /* 0x0000000000007b1d */ /* 0x000fec0000010000 */
[----:B------:R-:W1:Y:S01]  /*1a80*/  LDS R68, [0x224] ;  /* 0x00022400ff447984 */ /* 0x000e620000000800 */
[C---:B0-----:R-:W-:Y:S02]  /*1a90*/  FFMA.FTZ R49, R48.reuse, R47, R49 ;  /* 0x0000002f30317223 */ /* 0x041fe40000010031 */
[----:B------:R-:W-:Y:S02]  /*1aa0*/  FMUL.FTZ R48, R48, R46 ;  /* 0x0000002e30307220 */ /* 0x000fe40000410000 */
[----:B--2---:R-:W-:-:S02]  /*1ab0*/  FMUL.FTZ R24, R24, R62 ;  /* 0x0000003e18187220 */ /* 0x004fc40000410000 */
[----:B-1----:R-:W-:Y:S01]  /*1ac0*/  @P1 FFMA.FTZ R69, R68, R67, R69 ;  /* 0x0000004344451223 */ /* 0x002fe20000010045 */
[----:B------:R-:W-:-:S03]  /*1ad0*/  ISETP.NE.AND P1, PT, R56, RZ, PT ;  /* 0x000000ff3800720c */ /* 0x000fc60003f25270 */
[----:B------:R-:W-:-:S04]  /*1ae0*/  FFMA.FTZ R65, R66, R69, R65 ;  /* 0x0000004542417223 */ /* 0x000fc80000010041 */
[----:B------:R-:W-:-:S06]  /*1af0*/  FFMA.FTZ R64, R64, R65, R63 ;  /* 0x0000004140407223 */ /* 0x000fcc000001003f */
        /* <DEDUP_REMOVED lines=9> */
.L_x_5106:
[----:B------:R-:W-:Y:S05]  /*1b90*/  BSYNC B0 ;  /* 0x0000000000007941 */ /* 0x000fea0003800000 */
.L_x_5105:
[----:B------:R-:W-:Y:S01]  /*1ba0*/  IADD3 R54, R54, 0x1, RZ ;  /* 0x0000000136367810 */ /* 0x000fe20007ffe0ff */
[----:B------:R-:W-:Y:S02]  /*1bb0*/  FFMA.FTZ R60, R60, R64, R61 ;  /* 0x000000403c3c7223 */ /* 0x000fe4000001003d */
[-C--:B------:R-:W-:Y:S01]  /*1bc0*/  FMUL.FTZ R25, R25, R62.reuse ;  /* 0x0000003e19197220 */ /* 0x080fe20000410000 */
[----:B------:R-:W-:Y:S01]  /*1bd0*/  ISETP.GE.AND P1, PT, R54, c[0x0][0x16c], PT ;  /* 0x00005b0036007a0c */ /* 0x000fe20003f26270 */
[-C--:B0-----:R-:W-:Y:S02]  /*1be0*/  FMUL.FTZ R45, R26, R62.reuse ;  /* 0x0000003e1a2d7220 */ /* 0x081fe40000410000 */
[----:B------:R-:W-:Y:S02]  /*1bf0*/  FMUL.FTZ R62, R27, R62 ;  /* 0x0000003e1b3e7220 */ /* 0x000fe40000410000 */
[----:B------:R-:W-:Y:S02]  /*1c00*/  FFMA.FTZ R58, R58, R60, R59 ;  /* 0x0000003c3a3a7223 */ /* 0x000fe4000001003b */
[----:B------:R-:W-:-:S02]  /*1c10*/  FFMA.FTZ R20, R65, R24, R20 ;  /* 0x0000001841147223 */ /* 0x000fc40000010014 */
[----:B------:R-:W-:Y:S02]  /*1c20*/  FFMA.FTZ R21, R64, R25, R21 ;  /* 0x0000001940157223 */ /* 0x000fe40000010015 */
[----:B------:R-:W-:Y:S02]  /*1c30*/  FFMA.FTZ R22, R60, R45, R22 ;  /* 0x0000002d3c167223 */ /* 0x000fe40000010016 */
[----:B------:R-:W-:Y:S01]  /*1c40*/  FFMA.FTZ R23, R58, R62, R23 ;  /* 0x0000003e3a177223 */ /* 0x000fe20000010017 */
[----:B------:R-:W-:Y:S05]  /*1c50*/  @!P1 BRA `(.L_x_5107) ;  /* 0xfffff69000009947 */ /* 0x000fea000383ffff */
.L_x_5104:
[----:B------:R-:W-:Y:S01]  /*1c60*/  BAR.SYNC.DEFER_BLOCKING 0x0 ;  /* 0x0000000000007b1d */ /* 0x000fe20000010000 */
[----:B------:R-:W-:Y:S01]  /*1c70*/  ISETP.NE.AND P0, PT, R56, RZ, PT ;  /* 0x000000ff3800720c */ /* 0x000fe20003f05270 */
[----:B------:R-:W-:Y:S02]  /*1c80*/  IMAD R18, R6, c[0x0][0x200], RZ ;  /* 0x0000800006127a24 */ /* 0x000fe400078e02ff */
[----:B------:R-:W-:Y:S02]  /*1c90*/  IMAD.WIDE.U32 R16, R5, c[0x0][0x200], RZ ;  /* 0x0000800005107a25 */ /* 0x000fe400078e00ff */
[----:B------:R-:W-:Y:S01]  /*1ca0*/  BSSY B0, `(.L_x_5108) ;  /* 0x000001a000007945 */ /* 0x000fe20003800000 */
[----:B------:R0:W-:Y:S01]  /*1cb0*/  STS.128 [R8.X16], R20 ;  /* 0x0000001408007388 */ /* 0x0001e2000000cc00 */
[----:B------:R-:W-:-:S06]  /*1cc0*/  NOP ;  /* 0x0000000000007918 */ /* 0x000fcc0000000000 */
[----:B------:R-:W-:Y:S04]  /*1cd0*/  LDS R27, [R55] ;  /* 0x00000000371b7984 */ /* 0x000fe80000000800 */
[----:B------:R-:W-:Y:S04]  /*1ce0*/  LDS R25, [R55+0x80] ;  /* 0x0000800037197984 */ /* 0x000fe80000000800 */
[----:B------:R-:W-:Y:S01]  /*1cf0*/  LDS R24, [R55+0x100] ;  /* 0x0001000037187984 */ /* 0x000fe20000000800 */
[----:B0-----:R-:W-:-:S03]  /*1d00*/  IMAD R21, R5, c[0x0][0x204], R18 ;  /* 0x0000810005157a24 */ /* 0x001fc600078e0212 */
[----:B------:R-:W-:Y:S02]  /*1d10*/  LDS R26, [R55+0x180] ;  /* 0x00018000371a7984 */ /* 0x000fe40000000800 */
[----:B------:R-:W-:Y:S02]  /*1d20*/  IADD3 R23, R17, R21, RZ ;  /* 0x0000001511177210 */ /* 0x000fe40007ffe0ff */
[----:B------:R-:W-:Y:S04]  /*1d30*/  @!P0 STS [0x200], R33 ;  /* 0x00020021ff008388 */ /* 0x000fe80000000800 */
[----:B------:R-:W-:Y:S06]  /*1d40*/  BAR.SYNC.DEFER_BLOCKING 0x0 ;  /* 0x0000000000007b1d */ /* 0x000fec0000010000 */
[----:B------:R-:W0:Y:S02]  /*1d50*/  LDS R45, [0x200] ;  /* 0x00020000ff2d7984 */ /* 0x000e240000000800 */
[----:B0-----:R-:W-:-:S13]  /*1d60*/  ISETP.GE.AND P0, PT, R34, R45, PT ;  /* 0x0000002d2200720c */ /* 0x001fda0003f06270 */
[----:B------:R-:W-:Y:S05]  /*1d70*/  @P0 BRA `(.L_x_5109) ;  /* 0x000000c000000947 */ /* 0x000fea0003800000 */
[----:B------:R-:W-:Y:S02]  /*1d80*/  IMAD.SHL.U32 R19, R9, 0x80, RZ ;  /* 0x0000008009137824 */ /* 0x000fe400078e00ff */
        /* <DEDUP_REMOVED lines=11> */
.L_x_5109:
[----:B------:R-:W-:Y:S05]  /*1e40*/  BSYNC B0 ;  /* 0x0000000000007941 */ /* 0x000fea0003800000 */
.L_x_5108:
[----:B------:R-:W-:Y:S01]  /*1e50*/  HFMA2.MMA R19, -RZ, RZ, 0, 2.384185791015625e-07 ;  /* 0x00000004ff137435 */ /* 0x000fe200000001ff */
[----:B------:R-:W-:Y:S01]  /*1e60*/  IMAD.MOV.U32 R17, RZ, RZ, R23 ;  /* 0x000000ffff117224 */ /* 0x000fe200078e0017 */
[----:B0-----:R-:W-:Y:S01]  /*1e70*/  SHF.L.U32 R21, R9, 0x7, RZ ;  /* 0x0000000709157819 */ /* 0x001fe200000006ff */
[----:B------:R-:W-:Y:S01]  /*1e80*/  IMAD R23, R3, c[0x0][0x208], RZ ;  /* 0x0000820003177a24 */ /* 0x000fe200078e02ff */
[-C--:B------:R-:W-:Y:S01]  /*1e90*/  ISETP.GE.AND P0, PT, R14, R45.reuse, PT ;  /* 0x0000002d0e00720c */ /* 0x080fe20003f06270 */
[----:B------:R-:W-:Y:S01]  /*1ea0*/  IMAD.WIDE.U32 R16, R0, c[0x0][0x208], R16 ;  /* 0x0000820000107a25 */ /* 0x000fe200078e0010 */
[----:B------:R-:W-:Y:S02]  /*1eb0*/  ISETP.GE.AND P1, PT, R28, R45, PT ;  /* 0x0000002d1c00720c */ /* 0x000fe40003f26270 */
[----:B------:R-:W-:Y:S01]  /*1ec0*/  IADD3 R9, R9, 0x1, RZ ;  /* 0x0000000109097810 */ /* 0x000fe20007ffe0ff */
[----:B------:R-:W-:Y:S01]  /*1ed0*/  IMAD R20, R0, c[0x0][0x20c], R23 ;  /* 0x0000830000147a24 */ /* 0x000fe200078e0217 */
[----:B------:R-:W-:Y:S01]  /*1ee0*/  SHF.R.S32.HI R23, RZ, 0x1f, R21 ;  /* 0x0000001fff177819 */ /* 0x000fe20000011415 */
[----:B------:R-:W-:Y:S01]  /*1ef0*/  IMAD.WIDE R18, R34, R19, c[0x0][0x258] ;  /* 0x0000960022127625 */ /* 0x000fe200078e0213 */
[----:B------:R-:W-:-:S02]  /*1f00*/  IADD3 R21, P3, R21, R16, RZ ;  /* 0x0000001015157210 */ /* 0x000fc40007f7e0ff */
[----:B------:R-:W-:Y:S02]  /*1f10*/  ISETP.GE.AND P2, PT, R30, R45, PT ;  /* 0x0000002d1e00720c */ /* 0x000fe40003f46270 */
[----:B------:R-:W-:Y:S02]  /*1f20*/  IADD3.X R17, R23, R20, R17, P3, !PT ;  /* 0x0000001417117210 */ /* 0x000fe40001ffe411 */
[----:B------:R-:W-:-:S04]  /*1f30*/  LEA R16, P3, R21, R18, 0x2 ;  /* 0x0000001215107211 */ /* 0x000fc800078610ff */
[----:B------:R-:W-:Y:S02]  /*1f40*/  LEA.HI.X R17, R21, R19, R17, 0x2, P3 ;  /* 0x0000001315117211 */ /* 0x000fe400018f1411 */
[----:B------:R-:W-:-:S03]  /*1f50*/  IADD3 R31, P3, R31, 0x200, RZ ;  /* 0x000002001f1f7810 */ /* 0x000fc60007f7e0ff */
[----:B------:R0:W-:Y:S01]  /*1f60*/  @!P0 STG.E [R16.64+0x80], R25 ;  /* 0x0000801910008986 */ /* 0x0001e2000c101904 */
[----:B------:R-:W-:Y:S02]  /*1f70*/  ISETP.GE.AND P0, PT, R9, c[0x0][0x174], PT ;  /* 0x00005d0009007a0c */ /* 0x000fe40003f06270 */
[----:B------:R-:W-:Y:S01]  /*1f80*/  IADD3.X R32, RZ, R32, RZ, P3, !PT ;  /* 0x00000020ff207210 */ /* 0x000fe20001ffe4ff */
[----:B------:R0:W-:Y:S01]  /*1f90*/  @!P1 STG.E [R16.64+0x100], R24 ;  /* 0x0001001810009986 */ /* 0x0001e2000c101904 */
[----:B------:R-:W-:-:S03]  /*1fa0*/  IADD3 R42, P1, R42, 0x200, RZ ;  /* 0x000002002a2a7810 */ /* 0x000fc60007f3e0ff */
[----:B------:R0:W-:Y:S01]  /*1fb0*/  @!P2 STG.E [R16.64+0x180], R26 ;  /* 0x0001801a1000a986 */ /* 0x0001e2000c101904 */
[----:B------:R-:W-:Y:S01]  /*1fc0*/  IADD3 R40, P2, R40, 0x200, RZ ;  /* 0x0000020028287810 */ /* 0x000fe20007f5e0ff */
[----:B------:R-:W-:-:S03]  /*1fd0*/  IMAD.X R43, RZ, RZ, R43, P1 ;  /* 0x000000ffff2b7224 */ /* 0x000fc600008e062b */
[----:B------:R-:W-:Y:S01]  /*1fe0*/  IADD3.X R41, RZ, R41, RZ, P2, !PT ;  /* 0x00000029ff297210 */ /* 0x000fe200017fe4ff */
[----:B------:R-:W-:Y:S01]  /*1ff0*/  @P0 CALL.REL.NOINC `(.L_x_5110) ;  /* 0x0000001000000944 */ /* 0x000fe20003c00000 */
[----:B------:R-:W-:Y:S05]  /*2000*/  BRA `(.L_x_5111) ;  /* 0xffffe65000007947 */ /* 0x000fea000383ffff */
.L_x_5110:
[----:B------:R-:W-:Y:S05]  /*2010*/  EXIT ;  /* 0x000000000000794d */ /* 0x000fea0003800000 */
.L_x_5112:
        /* <DEDUP_REMOVED lines=14> */
.L_x_5466:


//--------------------- .text._Z25selective_scan_fwd_kernelI32Selective_Scan_fwd_kernel_traitsILi32ELi4ELi1ELb0ELb0ELb1ELb1EffEEv13SSMParamsBase --------------------------
	.section	.text._Z25selective_scan_fwd_kernelI32Selective_Scan_fwd_kernel_traitsILi32ELi4ELi1ELb0ELb0ELb1ELb1EffEEv13SSMParamsBase,"ax",@progbits
	.sectioninfo	@"SHI_REGISTERS=71"
	.align	128
        .global         _Z25selective_scan_fwd_kernelI32Selective_Scan_fwd_kernel_traitsILi32ELi4ELi1ELb0ELb0ELb1ELb1EffEEv13SSMParamsBase
        .type           _Z25selective_scan_fwd_kernelI32Selective_Scan_fwd_kernel_traitsILi32ELi4ELi1ELb0ELb0ELb1ELb1EffEEv13SSMParamsBase,@function
        .size           _Z25selective_scan_fwd_kernelI32Selective_Scan_fwd_kernel_traitsILi32ELi4ELi1ELb0ELb0ELb1ELb1EffEEv13SSMParamsBase,(.L_x_5467 - _Z25selective_scan_fwd_kernelI32Selective_Scan_fwd_kernel_traitsILi32ELi4ELi1ELb0ELb0ELb1ELb1EffEEv13SSMParamsBase)
        .other          _Z25selective_scan_fwd_kernelI32Selective_Scan_fwd_kernel_traitsILi32ELi4ELi1ELb0ELb0ELb1ELb1EffEEv13SSMParamsBase,@"STO_CUDA_ENTRY STV_DEFAULT"
_Z25selective_scan_fwd_kernelI32Selective_Scan_fwd_kernel_traitsILi32ELi4ELi1ELb0ELb0ELb1ELb1EffEEv13SSMParamsBase:
.text._Z25selective_scan_fwd_kernelI32Selective_Scan_fwd_kernel_traitsILi32ELi4ELi1ELb0ELb0ELb1ELb1EffEEv13SSMParamsBase:
[----:B------:R-:W-:Y:S02]  /*0000*/  MOV R1, c[0x0][0x28] ;  /* 0x00000a0000017a02 */ /* 0x000fe40000000f00 */
[----:B------:R-:W-:Y:S01]  /*0010*/  IABS R13, c[0x0][0x178] ;  /* 0x00005e00000d7a13 */ /* 0x000fe20000000000 */
[----:B------:R-:W0:Y:S01]  /*0020*/  S2R R0, SR_CTAID.Y ;  /* 0x0000000000007919 */ /* 0x000e220000002600 */
[----:B------:R-:W-:Y:S01]  /*0030*/  ISETP.NE.U32.AND P1, PT, RZ, c[0x0][0x250], PT ;  /* 0x00009400ff007a0c */ /* 0x000fe20003f25070 */
[----:B------:R-:W-:Y:S01]  /*0040*/  IMAD.MOV.U32 R4, RZ, RZ, RZ ;  /* 0x000000ffff047224 */ /* 0x000fe200078e00ff */
[----:B------:R-:W1:Y:S01]  /*0050*/  I2F.RP R12, R13 ;  /* 0x0000000d000c7306 */ /* 0x000e620000209400 */
[----:B------:R-:W-:Y:S01]  /*0060*/  ISETP.NE.U32.AND P0, PT, RZ, c[0x0][0x238], PT ;  /* 0x00008e00ff007a0c */ /* 0x000fe20003f05070 */
[----:B------:R-:W-:Y:S01]  /*0070*/  HFMA2.MMA R2, -RZ, RZ, 0, 0 ;  /* 0x00000000ff027435 */ /* 0x000fe200000001ff */
        /* <DEDUP_REMOVED lines=13> */
[----:B-1----:R-:W-:Y:S01]  /*0150*/  IMAD.MOV.U32 R10, RZ, RZ, RZ ;  /* 0x000000ffff0a7224 */ /* 0x002fe200078e00ff */
[----:B--2---:R-:W-:-:S05]  /*0160*/  IADD3 R14, RZ, -R11, RZ ;  /* 0x8000000bff0e7210 */ /* 0x004fca0007ffe0ff */
[----:B------:R-:W-:-:S04]  /*0170*/  IMAD R5, R14, R13, RZ ;  /* 0x0000000d0e057224 */ /* 0x000fc800078e02ff */
[----:B------:R-:W-:Y:S02]  /*0180*/  IMAD.HI.U32 R11, R11, R5, R10 ;  /* 0x000000050b0b7227 */ /* 0x000fe400078e000a */
[----:B------:R-:W1:Y:S01]  /*0190*/  S2R R5, SR_CTAID.X ;  /* 0x0000000000057919 */ /* 0x000e620000002500 */
[----:B0-----:R-:W-:Y:S02]  /*01a0*/  IABS R8, R0 ;  /* 0x0000000000087213 */ /* 0x001fe40000000000 */
[----:B------:R-:W-:-:S03]  /*01b0*/  MOV R9, c[0x0][0x174] ;  /* 0x00005d0000097a02 */ /* 0x000fc60000000f00 */
[----:B---3--:R-:W-:Y:S01]  /*01c0*/  IMAD.HI.U32 R7, R11, R8, RZ ;  /* 0x000000080b077227 */ /* 0x008fe200078e00ff */
[----:B------:R-:W-:-:S04]  /*01d0*/  ISETP.GE.AND P0, PT, R9, 0x1, PT ;  /* 0x000000010900780c */ /* 0x000fc80003f06270 */
[----:B------:R-:W-:-:S05]  /*01e0*/  IADD3 R6, -R7, RZ, RZ ;  /* 0x000000ff07067210 */ /* 0x000fca0007ffe1ff */
        /* <DEDUP_REMOVED lines=16> */
[----:B------:R-:W-:Y:S01]  /*02f0*/  IMAD R19, R5, c[0x0][0x1b4], R10 ;  /* 0x00006d0005137a24 */ /* 0x000fe200078e020a */
[----:B------:R-:W-:Y:S01]  /*0300*/  IADD3 R9, R9, R15, RZ ;  /* 0x0000000f09097210 */ /* 0x000fe20007ffe0ff */
[C---:B------:R-:W-:Y:S02]  /*0310*/  IMAD.WIDE.U32 R10, R0.reuse, c[0x0][0x1e8], RZ ;  /* 0x00007a00000a7a25 */ /* 0x040fe400078e00ff */
[----:B------:R-:W-:Y:S02]  /*0320*/  @P0 IADD3 R7, R7, 0x1, RZ ;  /* 0x0000000107070810 */ /* 0x000fe40007ffe0ff */
[----:B------:R-:W-:-:S02]  /*0330*/  IMAD R17, R0, c[0x0][0x1ec], R17 ;  /* 0x00007b0000117a24 */ /* 0x000fc400078e0211 */
[----:B------:R-:W-:Y:S01]  /*0340*/  MOV R15, R7 ;  /* 0x00000007000f7202 */ /* 0x000fe20000000f00 */
[----:B------:R-:W-:Y:S02]  /*0350*/  IMAD R16, R6, c[0x0][0x1d0], RZ ;  /* 0x0000740006107a24 */ /* 0x000fe400078e02ff */
[C---:B0-----:R-:W-:Y:S01]  /*0360*/  IMAD.SHL.U32 R14, R50.reuse, 0x4, RZ ;  /* 0x00000004320e7824 */ /* 0x041fe200078e00ff */
[----:B------:R-:W-:Y:S01]  /*0370*/  LOP3.LUT R7, R50, 0x1f, RZ, 0xc0, !PT ;  /* 0x0000001f32077812 */ /* 0x000fe200078ec0ff */
[----:B------:R-:W-:Y:S01]  /*0380*/  IMAD.WIDE.U32 R12, R5, c[0x0][0x1b0], RZ ;  /* 0x00006c00050c7a25 */ /* 0x000fe200078e00ff */
[----:B------:R-:W-:Y:S02]  /*0390*/  @!P2 IADD3 R15, -R15, RZ, RZ ;  /* 0x000000ff0f0fa210 */ /* 0x000fe40007ffe1ff */
[----:B------:R-:W-:Y:S01]  /*03a0*/  @!P1 LOP3.LUT R15, RZ, c[0x0][0x178], RZ, 0x33, !PT ;  /* 0x00005e00ff0f9a12 */ /* 0x000fe200078e33ff */
[----:B------:R-:W-:Y:S01]  /*03b0*/  IMAD.IADD R11, R11, 0x1, R17 ;  /* 0x000000010b0b7824 */ /* 0x000fe200078e0211 */
        /* <DEDUP_REMOVED lines=22> */
[----:B------:R-:W-:Y:S01]  /*0520*/  IMAD R10, R5, c[0x0][0x164], R0 ;  /* 0x00005900050a7a24 */ /* 0x000fe200078e0200 */
[----:B------:R-:W-:Y:S01]  /*0530*/  IADD3 R9, R9, R15, RZ ;  /* 0x0000000f09097210 */ /* 0x000fe20007ffe0ff */
[----:B------:R-:W-:Y:S01]  /*0540*/  IMAD R11, R3, c[0x0][0x180], RZ ;  /* 0x00006000030b7a24 */ /* 0x000fe200078e02ff */
[----:B------:R-:W-:Y:S01]  /*0550*/  LEA R36, P1, R37, c[0x0][0x240], 0x2 ;  /* 0x0000900025247a11 */ /* 0x000fe200078210ff */
[----:B------:R-:W-:Y:S01]  /*0560*/  IMAD.WIDE.U32 R30, R0, c[0x0][0x198], RZ ;  /* 0x00006600001e7a25 */ /* 0x000fe200078e00ff */
[----:B------:R-:W-:-:S02]  /*0570*/  LEA.HI.X R42, R8, c[0x0][0x234], R9, 0x2, P0 ;  /* 0x00008d00082a7a11 */ /* 0x000fc400000f1409 */
[----:B------:R-:W0:Y:S01]  /*0580*/  S2R R8, SR_LANEID ;  /* 0x0000000000087919 */ /* 0x000e220000000000 */
[----:B------:R-:W-:Y:S01]  /*0590*/  IMAD R29, R0, c[0x0][0x19c], R13 ;  /* 0x00006700001d7a24 */ /* 0x000fe200078e020d */
[----:B------:R-:W-:Y:S01]  /*05a0*/  IADD3 R12, R14, 0x2, RZ ;  /* 0x000000020e0c7810 */ /* 0x000fe20007ffe0ff */
[----:B------:R-:W-:Y:S01]  /*05b0*/  IMAD.WIDE.U32 R32, R0, c[0x0][0x180], RZ ;  /* 0x0000600000207a25 */ /* 0x000fe200078e00ff */
[----:B------:R-:W-:Y:S02]  /*05c0*/  IADD3 R13, R14, 0x3, RZ ;  /* 0x000000030e0d7810 */ /* 0x000fe40007ffe0ff */
[----:B------:R-:W-:Y:S01]  /*05d0*/  LEA.HI.X R37, R37, c[0x0][0x244], R16, 0x2, P1 ;  /* 0x0000910025257a11 */ /* 0x000fe200008f1410 */
[----:B------:R-:W-:Y:S01]  /*05e0*/  IMAD R10, R10, c[0x0][0x174], RZ ;  /* 0x00005d000a0a7a24 */ /* 0x000fe200078e02ff */
[----:B------:R-:W-:Y:S01]  /*05f0*/  MOV R9, RZ ;  /* 0x000000ff00097202 */ /* 0x000fe20000000f00 */
[----:B------:R-:W-:Y:S01]  /*0600*/  IMAD R15, R0, c[0x0][0x184], R11 ;  /* 0x00006100000f7a24 */ /* 0x000fe200078e020b */
[----:B------:R-:W-:Y:S01]  /*0610*/  IADD3 R11, R14, 0x1, RZ ;  /* 0x000000010e0b7810 */ /* 0x000fe20007ffe0ff */
[----:B------:R-:W-:Y:S01]  /*0620*/  IMAD R10, R10, c[0x0][0x16c], RZ ;  /* 0x00005b000a0a7a24 */ /* 0x000fe200078e02ff */
[----:B------:R-:W-:Y:S01]  /*0630*/  IADD3 R29, R31, R29, RZ ;  /* 0x0000001d1f1d7210 */ /* 0x000fe20007ffe0ff */
[----:B------:R-:W-:Y:S01]  /*0640*/  IMAD.IADD R15, R33, 0x1, R15 ;  /* 0x00000001210f7824 */ /* 0x000fe200078e020f */
[----:B------:R-:W-:-:S02]  /*0650*/  LOP3.LUT R14, R34, 0x20, RZ, 0xfc, !PT ;  /* 0x00000020220e7812 */ /* 0x000fc400078efcff */
.L_x_5130:
[----:B------:R-:W-:Y:S01]  /*0660*/  BAR.SYNC.DEFER_BLOCKING 0x0 ;  /* 0x0000000000007b1d */ /* 0x000fe20000010000 */
[----:B-1----:R-:W-:Y:S01]  /*0670*/  MOV R16, 0xffffff80 ;  /* 0xffffff8000107802 */ /* 0x002fe20000000f00 */
[----:B------:R-:W-:Y:S01]  /*0680*/  HFMA2.MMA R17, -RZ, RZ, 0, 0 ;  /* 0x00000000ff117435 */ /* 0x000fe200000001ff */
[----:B------:R-:W-:Y:S01]  /*0690*/  IMAD.MOV.U32 R19, RZ, RZ, RZ ;  /* 0x000000ffff137224 */ /* 0x000fe200078e00ff */
[----:B------:R-:W-:Y:S01]  /*06a0*/  MOV R23, RZ ;  /* 0x000000ff00177202 */ /* 0x000fe20000000f00 */
[----:B0-----:R-:W-:-:S02]  /*06b0*/  IMAD.MOV.U32 R21, RZ, RZ, RZ ;  /* 0x000000ffff157224 */ /* 0x001fc400078e00ff */
        /* <DEDUP_REMOVED lines=13> */
[-C--:B------:R-:W-:Y:S01]  /*0790*/  ISETP.GE.AND P2, PT, R28, R43.reuse, PT ;  /* 0x0000002b1c00720c */ /* 0x080fe20003f46270 */
[----:B------:R-:W-:Y:S01]  /*07a0*/  IMAD.MOV.U32 R47, RZ, RZ, RZ ;  /* 0x000000ffff2f7224 */ /* 0x000fe200078e00ff */
[----:B------:R-:W-:-:S02]  /*07b0*/  ISETP.GE.AND P3, PT, R40, R43, PT ;  /* 0x0000002b2800720c */ /* 0x000fc40003f66270 */
[----:B------:R-:W-:Y:S01]  /*07c0*/  MOV R25, RZ ;  /* 0x000000ff00197202 */ /* 0x000fe20000000f00 */
[----:B0-2---:R-:W-:Y:S04]  /*07d0*/  STS [R8.X4], R19 ;  /* 0x0000001308007388 */ /* 0x005fe80000004800 */
        /* <DEDUP_REMOVED lines=62> */
.L_x_5114:
[----:B------:R-:W-:Y:S05]  /*0bc0*/  BSYNC B0 ;  /* 0x0000000000007941 */ /* 0x000fea0003800000 */
.L_x_5113:
        /* <DEDUP_REMOVED lines=33> */
.L_x_5116:
[----:B------:R-:W-:Y:S05]  /*0de0*/  BSYNC B0 ;  /* 0x0000000000007941 */ /* 0x000fea0003800000 */
.L_x_5115:
        /* <DEDUP_REMOVED lines=33> */
.L_x_5118:
[----:B------:R-:W-:Y:S05]  /*1000*/  BSYNC B0 ;  /* 0x0000000000007941 */ /* 0x000fea0003800000 */
.L_x_5117:
        /* <DEDUP_REMOVED lines=33> */
.L_x_5120:
[----:B------:R-:W-:Y:S05]  /*1220*/  BSYNC B0 ;  /* 0x0000000000007941 */ /* 0x000fea0003800000 */
.L_x_5119:
[----:B------:R-:W-:Y:S01]  /*1230*/  IMAD.MOV.U32 R20, RZ, RZ, c[0x0][0x16c] ;  /* 0x00005b00ff147624 */ /* 0x000fe200078e00ff */
[----:B------:R-:W-:Y:S01]  /*1240*/  BAR.SYNC.DEFER_BLOCKING 0x0 ;  /* 0x0000000000007b1d */ /* 0x000fe20000010000 */
[-C--:B------:R-:W-:Y:S02]  /*1250*/  FMUL.FTZ R21, R17, R2.reuse ;  /* 0x0000000211157220 */ /* 0x080fe40000410000 */
[-C--:B------:R-:W-:Y:S01]  /*1260*/  FMUL.FTZ R22, R18, R2.reuse ;  /* 0x0000000212167220 */ /* 0x080fe20000410000 */
[----:B------:R-:W-:Y:S01]  /*1270*/  ISETP.GE.AND P0, PT, R20, 0x1, PT ;  /* 0x000000011400780c */ /* 0x000fe20003f06270 */
[-C--:B------:R-:W-:Y:S02]  /*1280*/  FMUL.FTZ R20, R16, R2.reuse ;  /* 0x0000000210147220 */ /* 0x080fe40000410000 */
[----:B------:R-:W-:-:S10]  /*1290*/  FMUL.FTZ R23, R19, R2 ;  /* 0x0000000213177220 */ /* 0x000fd40000410000 */
[----:B------:R-:W-:Y:S05]  /*12a0*/  @!P0 BRA `(.L_x_5121) ;  /* 0x0000099000008947 */ /* 0x000fea0003800000 */
[----:B------:R-:W-:Y:S01]  /*12b0*/  ISETP.NE.AND P0, PT, R7, RZ, PT ;  /* 0x000000ff0700720c */ /* 0x000fe20003f05270 */
[----:B------:R-:W-:-:S03]  /*12c0*/  HFMA2.MMA R55, -RZ, RZ, 0, 0 ;  /* 0x00000000ff377435 */ /* 0x000fc600000001ff */
[----:B------:R-:W-:-:S07]  /*12d0*/  ISETP.EQ.OR P0, PT, R9, RZ, P0 ;  /* 0x000000ff0900720c */ /* 0x000fce0000702670 */
.L_x_5124:
[----:B------:R-:W-:Y:S01]  /*12e0*/  SHF.R.S32.HI R46, RZ, 0x1f, R55 ;  /* 0x0000001fff2e7819 */ /* 0x000fe20000011437 */
[----:B------:R-:W-:Y:S01]  /*12f0*/  IMAD.MOV.U32 R57, RZ, RZ, RZ ;  /* 0x000000ffff397224 */ /* 0x000fe200078e00ff */
[----:B------:R-:W-:Y:S02]  /*1300*/  MOV R24, 0xffffff80 ;  /* 0xffffff8000187802 */ /* 0x000fe40000000f00 */
[----:B------:R-:W-:Y:S01]  /*1310*/  MOV R47, RZ ;  /* 0x000000ff002f7202 */ /* 0x000fe20000000f00 */
[----:B------:R-:W-:Y:S01]  /*1320*/  IMAD R26, R46, c[0x0][0x1c0], RZ ;  /* 0x000070002e1a7a24 */ /* 0x000fe200078e02ff */
[----:B------:R-:W-:Y:S01]  /*1330*/  MOV R59, RZ ;  /* 0x000000ff003b7202 */ /* 0x000fe20000000f00 */
[----:B------:R-:W-:Y:S01]  /*1340*/  IMAD R43, R9, R24, c[0x0][0x168] ;  /* 0x00005a00092b7624 */ /* 0x000fe200078e0218 */
[----:B------:R-:W-:Y:S01]  /*1350*/  MOV R49, RZ ;  /* 0x000000ff00317202 */ /* 0x000fe20000000f00 */
[----:B------:R-:W-:-:S03]  /*1360*/  IMAD.WIDE.U32 R24, R55, c[0x0][0x1c0], R34 ;  /* 0x0000700037187a25 */ /* 0x000fc600078e0022 */
[----:B------:R-:W-:Y:S01]  /*1370*/  ISETP.GE.AND P1, PT, R34, R43, PT ;  /* 0x0000002b2200720c */ /* 0x000fe20003f26270 */
[----:B------:R-:W-:Y:S01]  /*1380*/  IMAD R27, R55, c[0x0][0x1c4], R26 ;  /* 0x00007100371b7a24 */ /* 0x000fe200078e021a */
[----:B------:R-:W-:Y:S01]  /*1390*/  LEA R26, P5, R24, R41, 0x2 ;  /* 0x00000029181a7211 */ /* 0x000fe200078a10ff */
[----:B------:R-:W-:Y:S01]  /*13a0*/  IMAD R44, R46, c[0x0][0x188], RZ ;  /* 0x000062002e2c7a24 */ /* 0x000fe200078e02ff */
[-C--:B------:R-:W-:Y:S01]  /*13b0*/  ISETP.GE.AND P2, PT, R14, R43.reuse, PT ;  /* 0x0000002b0e00720c */ /* 0x080fe20003f46270 */
[----:B------:R-:W-:Y:S01]  /*13c0*/  IMAD.IADD R25, R25, 0x1, R27 ;  /* 0x0000000119197824 */ /* 0x000fe200078e021b */
[-C--:B------:R-:W-:Y:S02]  /*13d0*/  ISETP.GE.AND P3, PT, R28, R43.reuse, PT ;  /* 0x0000002b1c00720c */ /* 0x080fe40003f66270 */
[----:B------:R-:W-:Y:S02]  /*13e0*/  ISETP.GE.AND P4, PT, R40, R43, PT ;  /* 0x0000002b2800720c */ /* 0x000fe40003f86270 */
[----:B------:R-:W-:Y:S01]  /*13f0*/  LEA.HI.X R27, R24, R42, R25, 0x2, P5 ;  /* 0x0000002a181b7211 */ /* 0x000fe200028f1419 */
[----:B------:R-:W-:Y:S01]  /*1400*/  IMAD.MOV.U32 R25, RZ, RZ, R15 ;  /* 0x000000ffff197224 */ /* 0x000fe200078e000f */
[----:B------:R-:W-:Y:S01]  /*1410*/  MOV R24, R32 ;  /* 0x0000002000187202 */ /* 0x000fe20000000f00 */
[----:B------:R-:W-:-:S02]  /*1420*/  IMAD R45, R55, c[0x0][0x18c], R44 ;  /* 0x00006300372d7a24 */ /* 0x000fc400078e022c */
[----:B------:R0:W2:Y:S02]  /*1430*/  @!P1 LDG.E R47, [R26.64] ;  /* 0x000000041a2f9981 */ /* 0x0000a4000c1e1900 */
[----:B------:R-:W-:Y:S02]  /*1440*/  IMAD.WIDE.U32 R24, R55, c[0x0][0x188], R24 ;  /* 0x0000620037187a25 */ /* 0x000fe400078e0018 */
[----:B------:R0:W3:Y:S03]  /*1450*/  @!P2 LDG.E R59, [R26.64+0x80] ;  /* 0x000080041a3ba981 */ /* 0x0000e6000c1e1900 */
[----:B------:R-:W-:Y:S01]  /*1460*/  LEA R44, P1, R24, c[0x0][0x220], 0x2 ;  /* 0x00008800182c7a11 */ /* 0x000fe200078210ff */
[----:B------:R0:W4:Y:S01]  /*1470*/  @!P3 LDG.E R57, [R26.64+0x100] ;  /* 0x000100041a39b981 */ /* 0x000122000c1e1900 */
[----:B------:R-:W-:-:S03]  /*1480*/  IADD3 R25, R25, R45, RZ ;  /* 0x0000002d19197210 */ /* 0x000fc60007ffe0ff */
[----:B------:R0:W5:Y:S01]  /*1490*/  @!P4 LDG.E R49, [R26.64+0x180] ;  /* 0x000180041a31c981 */ /* 0x000162000c1e1900 */
[----:B------:R-:W-:-:S05]  /*14a0*/  LEA.HI.X R45, R24, c[0x0][0x224], R25, 0x2, P1 ;  /* 0x00008900182d7a11 */ /* 0x000fca00008f1419 */
[----:B------:R-:W5:Y:S01]  /*14b0*/  LDG.E R44, [R44.64] ;  /* 0x000000042c2c7981 */ /* 0x000f62000c1e1900 */
[----:B------:R-:W-:Y:S01]  /*14c0*/  MOV R24, R30 ;  /* 0x0000001e00187202 */ /* 0x000fe20000000f00 */
[----:B------:R-:W-:Y:S02]  /*14d0*/  IMAD R46, R46, c[0x0][0x1a0], RZ ;  /* 0x000068002e2e7a24 */ /* 0x000fe400078e02ff */
[----:B------:R-:W-:Y:S02]  /*14e0*/  IMAD.MOV.U32 R25, RZ, RZ, R29 ;  /* 0x000000ffff197224 */ /* 0x000fe400078e001d */
[C---:B0-----:R-:W-:Y:S02]  /*14f0*/  IMAD R27, R55.reuse, c[0x0][0x1a4], R46 ;  /* 0x00006900371b7a24 */ /* 0x041fe400078e022e */
[----:B------:R-:W-:-:S05]  /*1500*/  IMAD.WIDE.U32 R24, R55, c[0x0][0x1a0], R24 ;  /* 0x0000680037187a25 */ /* 0x000fca00078e0018 */
[C---:B------:R-:W-:Y:S02]  /*1510*/  LEA R26, P1, R24.reuse, c[0x0][0x228], 0x2 ;  /* 0x00008a00181a7a11 */ /* 0x040fe400078210ff */
        /* <DEDUP_REMOVED lines=10> */
[----:B0-----:R-:W-:-:S04]  /*15c0*/  SHF.L.U32 R46, R50, 0x2, RZ ;  /* 0x00000002322e7819 */ /* 0x001fc800000006ff */
[----:B------:R-:W-:-:S04]  /*15d0*/  ISETP.GE.U32.AND P1, PT, R46, R43, PT ;  /* 0x0000002b2e00720c */ /* 0x000fc80003f26070 */
[----:B------:R-:W-:Y:S02]  /*15e0*/  FSEL R64, R64, RZ, !P1 ;  /* 0x000000ff40407208 */ /* 0x000fe40004800000 */
[----:B------:R-:W-:Y:S01]  /*15f0*/  FSEL R60, R60, RZ, !P3 ;  /* 0x000000ff3c3c7208 */ /* 0x000fe20005800000 */
[----:B------:R-:W-:Y:S01]  /*1600*/  IMAD.SHL.U32 R56, R55, 0x8, RZ ;  /* 0x0000000837387824 */ /* 0x000fe200078e00ff */
[----:B------:R-:W-:Y:S01]  /*1610*/  MOV R46, 0x3f800000 ;  /* 0x3f800000002e7802 */ /* 0x000fe20000000f00 */
[----:B--2---:R0:W-:Y:S04]  /*1620*/  STS [R8.X4], R47 ;  /* 0x0000002f08007388 */ /* 0x0041e80000004800 */
[----:B---3--:R1:W-:Y:S04]  /*1630*/  STS [R8.X4+0x80], R59 ;  /* 0x0000803b08007388 */ /* 0x0083e80000004800 */
[----:B----4-:R2:W-:Y:S04]  /*1640*/  STS [R8.X4+0x100], R57 ;  /* 0x0001003908007388 */ /* 0x0105e80000004800 */
[----:B-----5:R-:W-:Y:S01]  /*1650*/  STS [R8.X4+0x180], R49 ;  /* 0x0001803108007388 */ /* 0x020fe20000004800 */
[----:B------:R-:W-:-:S06]  /*1660*/  NOP ;  /* 0x0000000000007918 */ /* 0x000fcc0000000000 */
[----:B------:R3:W4:Y:S01]  /*1670*/  LDG.E R61, [R26.64] ;  /* 0x000000041a3d7981 */ /* 0x000722000c1e1900 */
[----:B------:R-:W-:Y:S01]  /*1680*/  FMUL.FTZ R24, R44, 1.4426950216293334961 ;  /* 0x3fb8aa3b2c187820 */ /* 0x000fe20000410000 */
[----:B0-----:R-:W-:Y:S01]  /*1690*/  MOV R47, RZ ;  /* 0x000000ff002f7202 */ /* 0x001fe20000000f00 */
[----:B------:R-:W-:Y:S02]  /*16a0*/  BSSY B0, `(.L_x_5122) ;  /* 0x000004d000007945 */ /* 0x000fe40003800000 */
[C---:B------:R-:W-:Y:S02]  /*16b0*/  FMUL.FTZ R44, R24.reuse, R52 ;  /* 0x00000034182c7220 */ /* 0x040fe40000410000 */
[C---:B------:R-:W-:Y:S01]  /*16c0*/  FMUL.FTZ R25, R24.reuse, R51 ;  /* 0x0000003318197220 */ /* 0x040fe20000410000 */
[----:B------:R-:W-:Y:S01]  /*16d0*/  @!P0 LDS.64 R46, [R56+0x230] ;  /* 0x00023000382e8984 */ /* 0x000fe20000000a00 */
[C---:B------:R-:W-:Y:S02]  /*16e0*/  FMUL.FTZ R45, R24.reuse, R53 ;  /* 0x00000035182d7220 */ /* 0x040fe40000410000 */
[----:B------:R-:W0:Y:S01]  /*16f0*/  MUFU.EX2 R44, R44 ;  /* 0x0000002c002c7308 */ /* 0x000e220000000800 */
[----:B------:R-:W-:-:S07]  /*1700*/  FMUL.FTZ R24, R24, R54 ;  /* 0x0000003618187220 */ /* 0x000fce0000410000 */
[----:B------:R-:W5:Y:S08]  /*1710*/  MUFU.EX2 R25, R25 ;  /* 0x0000001900197308 */ /* 0x000f700000000800 */
[----:B------:R-:W1:Y:S01]  /*1720*/  MUFU.EX2 R45, R45 ;  /* 0x0000002d002d7308 */ /* 0x000e620000000800 */
[----:B0-----:R-:W-:Y:S02]  /*1730*/  FSEL R63, R44, 1, !P2 ;  /* 0x3f8000002c3f7808 */ /* 0x001fe40005000000 */
[----:B------:R-:W-:-:S05]  /*1740*/  ISETP.NE.AND P2, PT, R8, 0x1f, PT ;  /* 0x0000001f0800780c */ /* 0x000fca0003f45270 */
[----:B------:R-:W2:Y:S01]  /*1750*/  MUFU.EX2 R24, R24 ;  /* 0x0000001800187308 */ /* 0x000ea20000000800 */
[----:B-----5:R-:W-:Y:S01]  /*1760*/  FSEL R65, R25, 1, !P1 ;  /* 0x3f80000019417808 */ /* 0x020fe20004800000 */
[----:B------:R-:W-:Y:S01]  /*1770*/  FFMA.FTZ R25, R64, R63, R62 ;  /* 0x0000003f40197223 */ /* 0x000fe2000001003e */
[----:B------:R-:W-:-:S03]  /*1780*/  ISETP.GE.U32.AND P1, PT, R13, R43, PT ;  /* 0x0000002b0d00720c */ /* 0x000fc60003f26070 */
[----:B---3--:R-:W-:Y:S01]  /*1790*/  FMUL.FTZ R26, R65, R63 ;  /* 0x0000003f411a7220 */ /* 0x008fe20000410000 */
[----:B------:R-:W-:Y:S02]  /*17a0*/  FSEL R58, R58, RZ, !P1 ;  /* 0x000000ff3a3a7208 */ /* 0x000fe40004800000 */
[----:B-1----:R-:W-:Y:S02]  /*17b0*/  FSEL R59, R45, 1, !P3 ;  /* 0x3f8000002d3b7808 */ /* 0x002fe40005800000 */
[----:B------:R-:W-:-:S03]  /*17c0*/  ISETP.NE.AND P3, PT, R8, RZ, PT ;  /* 0x000000ff0800720c */ /* 0x000fc60003f65270 */
[C---:B------:R-:W-:Y:S01]  /*17d0*/  FFMA.FTZ R25, R59.reuse, R25, R60 ;  /* 0x000000193b197223 */ /* 0x040fe2000001003c */
[----:B--2---:R-:W-:Y:S01]  /*17e0*/  FSEL R57, R24, 1, !P1 ;  /* 0x3f80000018397808 */ /* 0x004fe20004800000 */
        /* <DEDUP_REMOVED lines=42> */
[----:B----4-:R-:W-:-:S02]  /*1a90*/  FMUL.FTZ R24, R24, R61 ;  /* 0x0000003d18187220 */ /* 0x010fc40000410000 */
        /* <DEDUP_REMOVED lines=13> */
.L_x_5123:
[----:B------:R-:W-:Y:S05]  /*1b70*/  BSYNC B0 ;  /* 0x0000000000007941 */ /* 0x000fea0003800000 */
.L_x_5122:
[----:B------:R-:W-:Y:S01]  /*1b80*/  IADD3 R55, R55, 0x1, RZ ;  /* 0x0000000137377810 */ /* 0x000fe20007ffe0ff */
[----:B------:R-:W-:Y:S02]  /*1b90*/  FFMA.FTZ R59, R59, R62, R60 ;  /* 0x0000003e3b3b7223 */ /* 0x000fe4000001003c */
[-C--:B0-----:R-:W-:Y:S01]  /*1ba0*/  FMUL.FTZ R45, R26, R61.reuse ;  /* 0x0000003d1a2d7220 */ /* 0x081fe20000410000 */
[----:B------:R-:W-:Y:S01]  /*1bb0*/  ISETP.GE.AND P1, PT, R55, c[0x0][0x16c], PT ;  /* 0x00005b0037007a0c */ /* 0x000fe20003f26270 */
[-C--:B------:R-:W-:Y:S02]  /*1bc0*/  FMUL.FTZ R25, R25, R61.reuse ;  /* 0x0000003d19197220 */ /* 0x080fe40000410000 */
[----:B------:R-:W-:Y:S02]  /*1bd0*/  FMUL.FTZ R26, R27, R61 ;  /* 0x0000003d1b1a7220 */ /* 0x000fe40000410000 */
[----:B------:R-:W-:Y:S02]  /*1be0*/  FFMA.FTZ R57, R57, R59, R58 ;  /* 0x0000003b39397223 */ /* 0x000fe4000001003a */
[----:B------:R-:W-:-:S02]  /*1bf0*/  FFMA.FTZ R20, R65, R24, R20 ;  /* 0x0000001841147223 */ /* 0x000fc40000010014 */
[----:B------:R-:W-:Y:S02]  /*1c00*/  FFMA.FTZ R21, R62, R25, R21 ;  /* 0x000000193e157223 */ /* 0x000fe40000010015 */
[----:B------:R-:W-:Y:S02]  /*1c10*/  FFMA.FTZ R22, R59, R45, R22 ;  /* 0x0000002d3b167223 */ /* 0x000fe40000010016 */
[----:B------:R-:W-:Y:S01]  /*1c20*/  FFMA.FTZ R23, R57, R26, R23 ;  /* 0x0000001a39177223 */ /* 0x000fe20000010017 */
[----:B------:R-:W-:Y:S05]  /*1c30*/  @!P1 BRA `(.L_x_5124) ;  /* 0xfffff6a000009947 */ /* 0x000fea000383ffff */
.L_x_5121:
[----:B------:R-:W-:Y:S01]  /*1c40*/  BAR.SYNC.DEFER_BLOCKING 0x0 ;  /* 0x0000000000007b1d */ /* 0x000fe20000010000 */
[----:B------:R-:W-:Y:S01]  /*1c50*/  ISETP.NE.AND P0, PT, R50, RZ, PT ;  /* 0x000000ff3200720c */ /* 0x000fe20003f05270 */
[----:B------:R-:W-:Y:S01]  /*1c60*/  IMAD R14, R6, c[0x0][0x200], RZ ;  /* 0x00008000060e7a24 */ /* 0x000fe200078e02ff */
[----:B------:R-:W-:Y:S01]  /*1c70*/  ISETP.GE.AND P1, PT, R34, R43, PT ;  /* 0x0000002b2200720c */ /* 0x000fe20003f26270 */
[----:B------:R-:W-:Y:S01]  /*1c80*/  IMAD.WIDE.U32 R16, R5, c[0x0][0x200], RZ ;  /* 0x0000800005107a25 */ /* 0x000fe200078e00ff */
[----:B------:R-:W-:Y:S01]  /*1c90*/  SHF.L.U32 R24, R9, 0x7, RZ ;  /* 0x0000000709187819 */ /* 0x000fe200000006ff */
[----:B------:R-:W-:Y:S02]  /*1ca0*/  BSSY B0, `(.L_x_5125) ;  /* 0x0000039000007945 */ /* 0x000fe40003800000 */
[----:B------:R-:W-:Y:S01]  /*1cb0*/  IMAD R59, R5, c[0x0][0x204], R14 ;  /* 0x00008100053b7a24 */ /* 0x000fe200078e020e */
[----:B------:R-:W-:Y:S01]  /*1cc0*/  SHF.R.S32.HI R25, RZ, 0x1f, R24 ;  /* 0x0000001fff197819 */ /* 0x000fe20000011418 */
[----:B------:R-:W-:-:S02]  /*1cd0*/  IMAD R14, R6, c[0x0][0x1f0], RZ ;  /* 0x00007c00060e7a24 */ /* 0x000fc400078e02ff */
[----:B------:R-:W-:Y:S02]  /*1ce0*/  IMAD.IADD R17, R17, 0x1, R59 ;  /* 0x0000000111117824 */ /* 0x000fe400078e023b */
[----:B------:R-:W-:Y:S02]  /*1cf0*/  IMAD R19, R3, c[0x0][0x208], RZ ;  /* 0x0000820003137a24 */ /* 0x000fe400078e02ff */
[----:B------:R-:W-:-:S04]  /*1d00*/  IMAD.WIDE.U32 R16, R0, c[0x0][0x208], R16 ;  /* 0x0000820000107a25 */ /* 0x000fc800078e0010 */
[C---:B------:R-:W-:Y:S01]  /*1d10*/  IMAD R47, R5.reuse, c[0x0][0x1f4], R14 ;  /* 0x00007d00052f7a24 */ /* 0x040fe200078e020e */
[----:B------:R-:W-:Y:S01]  /*1d20*/  LOP3.LUT R14, R34, 0x20, RZ, 0xfc, !PT ;  /* 0x00000020220e7812 */ /* 0x000fe200078efcff */
[----:B------:R-:W-:Y:S01]  /*1d30*/  @!P1 IMAD.WIDE.U32 R26, R5, c[0x0][0x1f0], R24 ;  /* 0x00007c00051a9a25 */ /* 0x000fe200078e0018 */
[----:B------:R-:W-:Y:S01]  /*1d40*/  IADD3 R44, P2, R24, R16, RZ ;  /* 0x00000010182c7210 */ /* 0x000fe20007f5e0ff */
[----:B------:R-:W-:Y:S01]  /*1d50*/  STS.128 [R8.X16], R20 ;  /* 0x0000001408007388 */ /* 0x000fe2000000cc00 */
[----:B------:R-:W-:-:S06]  /*1d60*/  NOP ;  /* 0x0000000000007918 */ /* 0x000fcc0000000000 */
[----:B------:R-:W-:Y:S01]  /*1d70*/  LDS R53, [R8.X4] ;  /* 0x0000000008357984 */ /* 0x000fe20000004800 */
[----:B------:R-:W-:Y:S01]  /*1d80*/  IMAD R19, R0, c[0x0][0x20c], R19 ;  /* 0x0000830000137a24 */ /* 0x000fe200078e0213 */
[----:B------:R-:W-:Y:S01]  /*1d90*/  @!P1 IADD3 R27, R47, R27, RZ ;  /* 0x0000001b2f1b9210 */ /* 0x000fe20007ffe0ff */
[----:B------:R-:W-:Y:S01]  /*1da0*/  IMAD R61, R3, c[0x0][0x1f8], RZ ;  /* 0x00007e00033d7a24 */ /* 0x000fe200078e02ff */
[----:B------:R-:W-:Y:S01]  /*1db0*/  LDS R55, [R8.X4+0x80] ;  /* 0x0000800008377984 */ /* 0x000fe20000004800 */
[C---:B------:R-:W-:Y:S02]  /*1dc0*/  SHF.L.U32 R48, R14.reuse, 0x2, RZ ;  /* 0x000000020e307819 */ /* 0x040fe400000006ff */
[----:B------:R-:W-:Y:S01]  /*1dd0*/  IADD3.X R52, R25, R19, R17, P2, !PT ;  /* 0x0000001319347210 */ /* 0x000fe200017fe411 */
[----:B------:R-:W-:Y:S01]  /*1de0*/  LDS R57, [R8.X4+0x100] ;  /* 0x0001000008397984 */ /* 0x000fe20000004800 */
[----:B------:R-:W-:Y:S01]  /*1df0*/  IMAD.WIDE.U32 R18, R5, c[0x0][0x1f0], RZ ;  /* 0x00007c0005127a25 */ /* 0x000fe200078e00ff */
[----:B------:R-:W-:-:S02]  /*1e00*/  SHF.L.U64.HI R49, R14, 0x2, R35 ;  /* 0x000000020e317819 */ /* 0x000fc40000010223 */
[----:B------:R-:W-:Y:S01]  /*1e10*/  LDS R51, [R8.X4+0x180] ;  /* 0x0001800008337984 */ /* 0x000fe20000004800 */
[----:B------:R-:W-:Y:S01]  /*1e20*/  IADD3 R17, P2, R48, c[0x0][0x258], RZ ;  /* 0x0000960030117a10 */ /* 0x000fe20007f5e0ff */
[C---:B------:R-:W-:Y:S02]  /*1e30*/  @!P1 IMAD.WIDE.U32 R26, R0.reuse, c[0x0][0x1f8], R26 ;  /* 0x00007e00001a9a25 */ /* 0x040fe400078e001a */
[----:B------:R-:W-:Y:S04]  /*1e40*/  @!P0 STS [0x200], R43 ;  /* 0x0002002bff008388 */ /* 0x000fe80000000800 */
[----:B------:R-:W-:Y:S01]  /*1e50*/  BAR.SYNC.DEFER_BLOCKING 0x0 ;  /* 0x0000000000007b1d */ /* 0x000fe20000010000 */
[----:B------:R-:W-:Y:S01]  /*1e60*/  IMAD.IADD R19, R19, 0x1, R47 ;  /* 0x0000000113137824 */ /* 0x000fe200078e022f */
[----:B------:R-:W-:Y:S01]  /*1e70*/  IADD3.X R47, R49, c[0x0][0x25c], RZ, P2, !PT ;  /* 0x00009700312f7a10 */ /* 0x000fe200017fe4ff */
[----:B------:R-:W-:Y:S01]  /*1e80*/  IMAD R61, R0, c[0x0][0x1fc], R61 ;  /* 0x00007f00003d7a24 */ /* 0x000fe200078e023d */
[----:B------:R-:W-:Y:S01]  /*1e90*/  LEA R16, P3, R44, R17, 0x2 ;  /* 0x000000112c107211 */ /* 0x000fe200078610ff */
[----:B------:R-:W-:Y:S01]  /*1ea0*/  IMAD.WIDE.U32 R18, R0, c[0x0][0x1f8], R18 ;  /* 0x00007e0000127a25 */ /* 0x000fe200078e0012 */
[----:B------:R-:W-:-:S02]  /*1eb0*/  @!P1 IADD3 R46, P4, R34, R26, RZ ;  /* 0x0000001a222e9210 */ /* 0x000fc40007f9e0ff */
[----:B------:R-:W-:Y:S02]  /*1ec0*/  IADD3 R26, P2, R34, R24, RZ ;  /* 0x00000018221a7210 */ /* 0x000fe40007f5e0ff */
[----:B------:R-:W-:Y:S02]  /*1ed0*/  LEA.HI.X R17, R44, R47, R52, 0x2, P3 ;  /* 0x0000002f2c117211 */ /* 0x000fe400018f1434 */
[C---:B------:R-:W-:Y:S02]  /*1ee0*/  @!P1 IADD3.X R47, R35.reuse, R27, R61, P4, !PT ;  /* 0x0000001b232f9210 */ /* 0x040fe400027fe43d */
[----:B------:R-:W-:Y:S02]  /*1ef0*/  @!P1 LEA R44, P6, R46, c[0x0][0x268], 0x2 ;  /* 0x00009a002e2c9a11 */ /* 0x000fe400078c10ff */
[----:B------:R-:W-:Y:S01]  /*1f00*/  IADD3.X R27, R35, R25, RZ, P2, !PT ;  /* 0x00000019231b7210 */ /* 0x000fe200017fe4ff */
[----:B------:R-:W0:Y:S02]  /*1f10*/  LDS R45, [0x200] ;  /* 0x00020000ff2d7984 */ /* 0x000e240000000800 */
[----:B0-----:R-:W-:-:S02]  /*1f20*/  ISETP.GE.AND P5, PT, R34, R45, PT ;  /* 0x0000002d2200720c */ /* 0x001fc40003fa6270 */
[-C--:B------:R-:W-:Y:S02]  /*1f30*/  ISETP.GE.AND P4, PT, R28, R45.reuse, PT ;  /* 0x0000002d1c00720c */ /* 0x080fe40003f86270 */
[-C--:B------:R-:W-:Y:S02]  /*1f40*/  ISETP.GE.AND P3, PT, R14, R45.reuse, PT ;  /* 0x0000002d0e00720c */ /* 0x080fe40003f66270 */
[----:B------:R-:W-:Y:S02]  /*1f50*/  ISETP.GE.AND P2, PT, R40, R45, PT ;  /* 0x0000002d2800720c */ /* 0x000fe40003f46270 */
[----:B------:R-:W-:Y:S02]  /*1f60*/  @!P1 LEA.HI.X R45, R46, c[0x0][0x26c], R47, 0x2, P6 ;  /* 0x00009b002e2d9a11 */ /* 0x000fe400030f142f */
[----:B------:R-:W-:-:S04]  /*1f70*/  IADD3 R52, P6, R24, R18, RZ ;  /* 0x0000001218347210 */ /* 0x000fc80007fde0ff */
[----:B------:R-:W-:Y:S01]  /*1f80*/  IADD3.X R54, R25, R61, R19, P6, !PT ;  /* 0x0000003d19367210 */ /* 0x000fe200037fe413 */
        /* <DEDUP_REMOVED lines=10> */
.L_x_5126:
[----:B------:R-:W-:Y:S05]  /*2030*/  BSYNC B0 ;  /* 0x0000000000007941 */ /* 0x000fea0003800000 */
.L_x_5125:
[----:B------:R1:W-:Y:S01]  /*2040*/  @!P4 STG.E [R16.64+0x80], R57 ;  /* 0x000080391000c986 */ /* 0x0003e2000c101904 */
[----:B------:R-:W-:Y:S01]  /*2050*/  IADD3 R47, P5, R48, c[0x0][0x268], RZ ;  /* 0x00009a00302f7a10 */ /* 0x000fe20007fbe0ff */
[----:B0-----:R-:W-:Y:S01]  /*2060*/  HFMA2.MMA R53, -RZ, RZ, 0, 0 ;  /* 0x00000000ff357435 */ /* 0x001fe200000001ff */
[-C--:B------:R-:W-:Y:S01]  /*2070*/  ISETP.GE.AND P4, PT, R28, R43.reuse, PT ;  /* 0x0000002b1c00720c */ /* 0x080fe20003f86270 */
[----:B------:R0:W-:Y:S01]  /*2080*/  @!P3 STG.E [R16.64], R55 ;  /* 0x000000371000b986 */ /* 0x0001e2000c101904 */
[----:B------:R-:W-:Y:S02]  /*2090*/  IADD3.X R19, R49, c[0x0][0x26c], RZ, P5, !PT ;  /* 0x00009b0031137a10 */ /* 0x000fe40002ffe4ff */
[-C--:B------:R-:W-:Y:S01]  /*20a0*/  ISETP.GE.AND P3, PT, R14, R43.reuse, PT ;  /* 0x0000002b0e00720c */ /* 0x080fe20003f66270 */
[----:B------:R-:W-:Y:S04]  /*20b0*/  @!P2 STG.E [R16.64+0x100], R51 ;  /* 0x000100331000a986 */ /* 0x000fe8000c101904 */
[----:B------:R-:W-:Y:S01]  /*20c0*/  BAR.SYNC.DEFER_BLOCKING 0x0 ;  /* 0x0000000000007b1d */ /* 0x000fe20000010000 */
[----:B------:R-:W-:Y:S01]  /*20d0*/  ISETP.GE.AND P5, PT, R40, R43, PT ;  /* 0x0000002b2800720c */ /* 0x000fe20003fa6270 */
[----:B-1----:R-:W-:Y:S01]  /*20e0*/  IMAD.MOV.U32 R57, RZ, RZ, RZ ;  /* 0x000000ffff397224 */ /* 0x002fe200078e00ff */
[----:B------:R-:W-:-:S02]  /*20f0*/  LEA R46, P6, R52, R47, 0x2 ;  /* 0x0000002f342e7211 */ /* 0x000fc400078c10ff */
[----:B------:R-:W-:Y:S02]  /*2100*/  MOV R59, RZ ;  /* 0x000000ff003b7202 */ /* 0x000fe40000000f00 */
[----:B0-----:R-:W-:Y:S02]  /*2110*/  MOV R55, RZ ;  /* 0x000000ff00377202 */ /* 0x001fe40000000f00 */
[----:B------:R-:W-:Y:S02]  /*2120*/  LEA.HI.X R47, R52, R19, R54, 0x2, P6 ;  /* 0x00000013342f7211 */ /* 0x000fe400030f1436 */
        /* <DEDUP_REMOVED lines=40> */
[----:B------:R-:W-:Y:S01]  /*23b0*/  LDS R47, [R8.X4] ;  /* 0x00000000082f7984 */ /* 0x000fe20000004800 */
[----:B------:R-:W-:-:S03]  /*23c0*/  IMAD R19, R5, c[0x0][0x214], R18 ;  /* 0x0000850005137a24 */ /* 0x000fc600078e0212 */
        /* <DEDUP_REMOVED lines=18> */
.L_x_5128:
[----:B------:R-:W-:Y:S05]  /*24f0*/  BSYNC B0 ;  /* 0x0000000000007941 */ /* 0x000fea0003800000 */
.L_x_5127:
[----:B------:R-:W-:Y:S01]  /*2500*/  MOV R17, R23 ;  /* 0x0000001700117202 */ /* 0x000fe20000000f00 */
[----:B------:R-:W-:Y:S01]  /*2510*/  IMAD R19, R3, c[0x0][0x218], RZ ;  /* 0x0000860003137a24 */ /* 0x000fe200078e02ff */
[----:B------:R-:W-:Y:S02]  /*2520*/  IADD3 R48, P4, R48, c[0x0][0x270], RZ ;  /* 0x00009c0030307a10 */ /* 0x000fe40007f9e0ff */
[-C--:B------:R-:W-:Y:S01]  /*2530*/  ISETP.GE.AND P0, PT, R14, R51.reuse, PT ;  /* 0x000000330e00720c */ /* 0x080fe20003f06270 */
[----:B------:R-:W-:Y:S01]  /*2540*/  IMAD.WIDE.U32 R16, R0, c[0x0][0x218], R16 ;  /* 0x0000860000107a25 */ /* 0x000fe200078e0010 */
[----:B------:R-:W-:Y:S02]  /*2550*/  IADD3.X R49, R49, c[0x0][0x274], RZ, P4, !PT ;  /* 0x00009d0031317a10 */ /* 0x000fe400027fe4ff */
[----:B------:R-:W-:Y:S01]  /*2560*/  ISETP.GE.AND P1, PT, R28, R51, PT ;  /* 0x000000331c00720c */ /* 0x000fe20003f26270 */
[----:B------:R-:W-:Y:S01]  /*2570*/  IMAD R19, R0, c[0x0][0x21c], R19 ;  /* 0x0000870000137a24 */ /* 0x000fe200078e0213 */
[----:B------:R-:W-:-:S02]  /*2580*/  IADD3 R18, P3, R24, R16, RZ ;  /* 0x0000001018127210 */ /* 0x000fc40007f7e0ff */
[----:B------:R-:W-:Y:S02]  /*2590*/  IADD3 R9, R9, 0x1, RZ ;  /* 0x0000000109097810 */ /* 0x000fe40007ffe0ff */
[----:B------:R-:W-:Y:S02]  /*25a0*/  IADD3.X R17, R25, R19, R17, P3, !PT ;  /* 0x0000001319117210 */ /* 0x000fe40001ffe411 */
[----:B------:R-:W-:Y:S02]  /*25b0*/  LEA R16, P3, R18, R48, 0x2 ;  /* 0x0000003012107211 */ /* 0x000fe400078610ff */
[----:B------:R-:W-:Y:S02]  /*25c0*/  ISETP.GE.AND P2, PT, R40, R51, PT ;  /* 0x000000332800720c */ /* 0x000fe40003f46270 */
        /* <DEDUP_REMOVED lines=13> */
.L_x_5129:
[----:B------:R-:W-:Y:S05]  /*26a0*/  EXIT ;  /* 0x000000000000794d */ /* 0x000fea0003800000 */
.L_x_5131:
        /* <DEDUP_REMOVED lines=13> */
.L_x_5467:


//--------------------- .text._Z25selective_scan_fwd_kernelI32Selective_Scan_fwd_kernel_traitsILi32ELi4ELi1ELb0ELb1ELb0ELb0EffEEv13SSMParamsBase --------------------------
	.section	.text._Z25selective_scan_fwd_kernelI32Selective_Scan_fwd_kernel_traitsILi32ELi4ELi1ELb0ELb1ELb0ELb0EffEEv13SSMParamsBase,"ax",@progbits
	.sectioninfo	@"SHI_REGISTERS=68"
	.align	128
        .global         _Z25selective_scan_fwd_kernelI32Selective_Scan_fwd_kernel_traitsILi32ELi4ELi1ELb0ELb1ELb0ELb0EffEEv13SSMParamsBase
        .type           _Z25selective_scan_fwd_kernelI32Selective_Scan_fwd_kernel_traitsILi32ELi4ELi1ELb0ELb1ELb0ELb0EffEEv13SSMParamsBase,@function
        .size           _Z25selective_scan_fwd_kernelI32Selective_Scan_fwd_kernel_traitsILi32ELi4ELi1ELb0ELb1ELb0ELb0EffEEv13SSMParamsBase,(.L_x_5468 - _Z25selective_scan_fwd_kernelI32Selective_Scan_fwd_kernel_traitsILi32ELi4ELi1ELb0ELb1ELb0ELb0EffEEv13SSMParamsBase)
        .other          _Z25selective_scan_fwd_kernelI32Selective_Scan_fwd_kernel_traitsILi32ELi4ELi1ELb0ELb1ELb0ELb0EffEEv13SSMParamsBase,@"STO_CUDA_ENTRY STV_DEFAULT"
_Z25selective_scan_fwd_kernelI32Selective_Scan_fwd_kernel_traitsILi32ELi4ELi1ELb0ELb1ELb0ELb0EffEEv13SSMParamsBase:
.text._Z25selective_scan_fwd_kernelI32Selective_Scan_fwd_kernel_traitsILi32ELi4ELi1ELb0ELb1ELb0ELb0EffEEv13SSMParamsBase:
        /* <DEDUP_REMOVED lines=23> */
[----:B---3--:R-:W-:-:S04]  /*0170*/  IMAD.MOV R8, RZ, RZ, -R7 ;  /* 0x000000ffff087224 */ /* 0x008fc800078e0a07 */
[----:B------:R-:W-:Y:S01]  /*0180*/  IMAD R11, R8, R9, RZ ;  /* 0x00000009080b7224 */ /* 0x000fe200078e02ff */
[----:B-1----:R-:W-:Y:S02]  /*0190*/  MOV R4, c[0x0][0x174] ;  /* 0x00005d0000047a02 */ /* 0x002fe40000000f00 */
[----:B----4-:R-:W-:Y:S02]  /*01a0*/  IABS R2, R29 ;  /* 0x0000001d00027213 */ /* 0x010fe40000000000 */
        /* <DEDUP_REMOVED lines=10> */
[----:B------:R-:W-:Y:S01]  /*0250*/  @!P1 IMAD.IADD R2, R2, 0x1, -R9 ;  /* 0x0000000102029824 */ /* 0x000fe200078e0a09 */
[----:B------:R-:W-:Y:S01]  /*0260*/  ISETP.GE.AND P2, PT, R4, RZ, PT ;  /* 0x000000ff0400720c */ /* 0x000fe20003f46270 */
[----:B------:R-:W-:Y:S01]  /*0270*/  IMAD R10, R28, c[0x0][0x1e8], RZ ;  /* 0x00007a001c0a7a24 */ /* 0x000fe200078e02ff */
[----:B------:R-:W-:Y:S01]  /*0280*/  @!P1 IADD3 R0, R0, 0x1, RZ ;  /* 0x0000000100009810 */ /* 0x000fe20007ffe0ff */
[----:B------:R-:W-:Y:S01]  /*0290*/  IMAD R3, R12, c[0x0][0x190], RZ ;  /* 0x000064000c037a24 */ /* 0x000fe200078e02ff */
[----:B------:R-:W-:Y:S01]  /*02a0*/  ISETP.GE.U32.AND P0, PT, R2, R9, PT ;  /* 0x000000090200720c */ /* 0x000fe20003f06070 */
[----:B------:R-:W-:Y:S01]  /*02b0*/  IMAD R8, R28, c[0x0][0x1d8], RZ ;  /* 0x000076001c087a24 */ /* 0x000fe200078e02ff */
[----:B------:R-:W-:Y:S01]  /*02c0*/  ISETP.NE.AND P1, PT, RZ, c[0x0][0x178], PT ;  /* 0x00005e00ff007a0c */ /* 0x000fe20003f25270 */
[----:B------:R-:W-:-:S04]  /*02d0*/  IMAD.WIDE.U32 R4, R29, c[0x0][0x1e8], RZ ;  /* 0x00007a001d047a25 */ /* 0x000fc800078e00ff */
[C---:B------:R-:W-:Y:S02]  /*02e0*/  IMAD R11, R29.reuse, c[0x0][0x1ec], R10 ;  /* 0x00007b001d0b7a24 */ /* 0x040fe400078e020a */
[----:B------:R-:W-:Y:S02]  /*02f0*/  IMAD R13, R14, c[0x0][0x194], R3 ;  /* 0x000065000e0d7a24 */ /* 0x000fe400078e0203 */
[----:B------:R-:W-:Y:S01]  /*0300*/  IMAD.WIDE.U32 R2, R29, c[0x0][0x1d8], RZ ;  /* 0x000076001d027a25 */ /* 0x000fe200078e00ff */
[----:B------:R-:W-:Y:S02]  /*0310*/  IADD3 R5, R5, R11, RZ ;  /* 0x0000000b05057210 */ /* 0x000fe40007ffe0ff */
[----:B------:R-:W-:Y:S01]  /*0320*/  @P0 IADD3 R0, R0, 0x1, RZ ;  /* 0x0000000100000810 */ /* 0x000fe20007ffe0ff */
[----:B------:R-:W-:Y:S02]  /*0330*/  IMAD R9, R29, c[0x0][0x1dc], R8 ;  /* 0x000077001d097a24 */ /* 0x000fe400078e0208 */
[----:B------:R-:W-:Y:S01]  /*0340*/  IMAD.WIDE.U32 R6, R14, c[0x0][0x190], RZ ;  /* 0x000064000e067a25 */ /* 0x000fe200078e00ff */
[----:B0-----:R-:W-:-:S02]  /*0350*/  LOP3.LUT R10, R48, 0x1f, RZ, 0xc0, !PT ;  /* 0x0000001f300a7812 */ /* 0x001fc400078ec0ff */
[----:B------:R-:W-:Y:S01]  /*0360*/  @!P2 IADD3 R0, -R0, RZ, RZ ;  /* 0x000000ff0000a210 */ /* 0x000fe20007ffe1ff */
[----:B------:R-:W-:Y:S01]  /*0370*/  IMAD.IADD R3, R3, 0x1, R9 ;  /* 0x0000000103037824 */ /* 0x000fe200078e0209 */
[----:B------:R-:W-:Y:S01]  /*0380*/  IADD3 R7, R7, R13, RZ ;  /* 0x0000000d07077210 */ /* 0x000fe20007ffe0ff */
[----:B------:R-:W-:Y:S01]  /*0390*/  IMAD.SHL.U32 R15, R48, 0x4, RZ ;  /* 0x00000004300f7824 */ /* 0x000fe200078e00ff */
[----:B------:R-:W-:Y:S01]  /*03a0*/  @!P1 LOP3.LUT R0, RZ, c[0x0][0x178], RZ, 0x33, !PT ;  /* 0x00005e00ff009a12 */ /* 0x000fe200078e33ff */
[C---:B------:R-:W-:Y:S02]  /*03b0*/  IMAD R9, R12.reuse, c[0x0][0x1d0], RZ ;  /* 0x000074000c097a24 */ /* 0x040fe400078e02ff */
[----:B------:R-:W-:Y:S01]  /*03c0*/  IMAD R13, R12, c[0x0][0x1e0], RZ ;  /* 0x000078000c0d7a24 */ /* 0x000fe200078e02ff */
[----:B------:R-:W-:Y:S01]  /*03d0*/  LOP3.LUT R38, R10, 0xffffff80, R15, 0xf8, !PT ;  /* 0xffffff800a267812 */ /* 0x000fe200078ef80f */
[----:B------:R-:W-:Y:S01]  /*03e0*/  IMAD.WIDE.U32 R2, R14, c[0x0][0x1d0], R2 ;  /* 0x000074000e027a25 */ /* 0x000fe200078e0002 */
[----:B------:R-:W-:-:S02]  /*03f0*/  SHF.R.S32.HI R8, RZ, 0x1f, R0 ;  /* 0x0000001fff087819 */ /* 0x000fc40000011400 */
[----:B------:R-:W-:Y:S01]  /*0400*/  SHF.R.S32.HI R39, RZ, 0x1f, R38 ;  /* 0x0000001fff277819 */ /* 0x000fe20000011426 */
[----:B------:R-:W-:Y:S01]  /*0410*/  IMAD.WIDE.U32 R4, R14, c[0x0][0x1e0], R4 ;  /* 0x000078000e047a25 */ /* 0x000fe200078e0004 */
[----:B------:R-:W-:Y:S02]  /*0420*/  IADD3 R33, P0, R38, R2, RZ ;  /* 0x0000000226217210 */ /* 0x000fe40007f1e0ff */
[C---:B------:R-:W-:Y:S01]  /*0430*/  IADD3 R19, R15.reuse, 0x1, RZ ;  /* 0x000000010f137810 */ /* 0x040fe20007ffe0ff */
[----:B------:R-:W-:Y:S01]  /*0440*/  IMAD R11, R14, c[0x0][0x1d4], R9 ;  /* 0x000075000e0b7a24 */ /* 0x000fe200078e0209 */
[----:B------:R-:W-:Y:S01]  /*0450*/  IADD3 R31, P1, R38, R4, RZ ;  /* 0x00000004261f7210 */ /* 0x000fe20007f3e0ff */
[----:B------:R-:W-:Y:S01]  /*0460*/  IMAD R13, R14, c[0x0][0x1e4], R13 ;  /* 0x000079000e0d7a24 */ /* 0x000fe200078e020d */
[----:B------:R-:W-:Y:S01]  /*0470*/  IADD3 R17, R15, 0x2, RZ ;  /* 0x000000020f117810 */ /* 0x000fe20007ffe0ff */
[----:B------:R-:W-:Y:S01]  /*0480*/  IMAD R9, R8, c[0x0][0x1a8], RZ ;  /* 0x00006a0008097a24 */ /* 0x000fe200078e02ff */
[C---:B------:R-:W-:Y:S01]  /*0490*/  IADD3.X R8, R39.reuse, R3, R11, P0, !PT ;  /* 0x0000000327087210 */ /* 0x040fe200007fe40b */
        /* <DEDUP_REMOVED lines=8> */
[----:B------:R-:W0:Y:S01]  /*0520*/  S2R R8, SR_LANEID ;  /* 0x0000000000087919 */ /* 0x000e220000000000 */
[----:B------:R-:W-:Y:S01]  /*0530*/  LEA.HI.X R31, R31, c[0x0][0x24c], R4, 0x2, P2 ;  /* 0x000093001f1f7a11 */ /* 0x000fe200010f1404 */
[----:B------:R-:W-:Y:S01]  /*0540*/  IMAD R4, R28, c[0x0][0x180], RZ ;  /* 0x000060001c047a24 */ /* 0x000fe200078e02ff */
[----:B------:R-:W-:Y:S01]  /*0550*/  LEA R20, P0, R2, c[0x0][0x228], 0x2 ;  /* 0x00008a0002147a11 */ /* 0x000fe200078010ff */
[----:B------:R-:W-:Y:S01]  /*0560*/  IMAD.WIDE.U32 R34, R29, c[0x0][0x1b8], RZ ;  /* 0x00006e001d227a25 */ /* 0x000fe200078e00ff */
[----:B------:R-:W-:-:S02]  /*0570*/  IADD3 R3, R3, R9, RZ ;  /* 0x0000000903037210 */ /* 0x000fc40007ffe0ff */
[----:B------:R-:W-:Y:S01]  /*0580*/  MOV R6, RZ ;  /* 0x000000ff00067202 */ /* 0x000fe20000000f00 */
[C---:B------:R-:W-:Y:S01]  /*0590*/  IMAD R11, R29.reuse, c[0x0][0x1bc], R22 ;  /* 0x00006f001d0b7a24 */ /* 0x040fe200078e0216 */
[----:B------:R-:W-:Y:S01]  /*05a0*/  LEA.HI.X R2, R2, c[0x0][0x22c], R3, 0x2, P0 ;  /* 0x00008b0002027a11 */ /* 0x000fe200000f1403 */
[----:B------:R-:W-:Y:S01]  /*05b0*/  IMAD.WIDE.U32 R36, R29, c[0x0][0x180], RZ ;  /* 0x000060001d247a25 */ /* 0x000fe200078e00ff */
[----:B------:R-:W-:Y:S02]  /*05c0*/  IADD3 R15, R15, 0x3, RZ ;  /* 0x000000030f0f7810 */ /* 0x000fe40007ffe0ff */
[----:B------:R-:W-:Y:S01]  /*05d0*/  IADD3 R11, R35, R11, RZ ;  /* 0x0000000b230b7210 */ /* 0x000fe20007ffe0ff */
[----:B------:R-:W-:Y:S01]  /*05e0*/  IMAD R0, R0, c[0x0][0x174], RZ ;  /* 0x00005d0000007a24 */ /* 0x000fe200078e02ff */
[C---:B------:R-:W-:Y:S01]  /*05f0*/  LOP3.LUT R9, R38.reuse, 0x20, RZ, 0xfc, !PT ;  /* 0x0000002026097812 */ /* 0x040fe200078efcff */
[----:B------:R-:W-:Y:S01]  /*0600*/  IMAD R13, R29, c[0x0][0x184], R4 ;  /* 0x000061001d0d7a24 */ /* 0x000fe200078e0204 */
[----:B------:R-:W-:Y:S01]  /*0610*/  LOP3.LUT R7, R38, 0x40, RZ, 0xfc, !PT ;  /* 0x0000004026077812 */ /* 0x000fe200078efcff */
[----:B------:R-:W-:Y:S01]  /*0620*/  IMAD R4, R0, c[0x0][0x16c], RZ ;  /* 0x00005b0000047a24 */ /* 0x000fe200078e02ff */
[----:B------:R-:W-:Y:S01]  /*0630*/  LOP3.LUT R5, R38, 0x60, RZ, 0xfc, !PT ;  /* 0x0000006026057812 */ /* 0x000fe200078efcff */
[----:B------:R-:W-:Y:S01]  /*0640*/  IMAD.IADD R13, R37, 0x1, R13 ;  /* 0x00000001250d7824 */ /* 0x000fe200078e020d */
[----:B------:R-:W-:-:S02]  /*0650*/  MOV R3, R20 ;  /* 0x0000001400037202 */ /* 0x000fc40000000f00 */
.L_x_5147:
        /* <DEDUP_REMOVED lines=87> */
.L_x_5133:
[----:B------:R-:W-:Y:S05]  /*0bd0*/  BSYNC B0 ;  /* 0x0000000000007941 */ /* 0x000fea0003800000 */
.L_x_5132:
        /* <DEDUP_REMOVED lines=33> */
.L_x_5135:
[----:B------:R-:W-:Y:S05]  /*0df0*/  BSYNC B0 ;  /* 0x0000000000007941 */ /* 0x000fea0003800000 */
.L_x_5134:
        /* <DEDUP_REMOVED lines=33> */
.L_x_5137:
[----:B------:R-:W-:Y:S05]  /*1010*/  BSYNC B0 ;  /* 0x0000000000007941 */ /* 0x000fea0003800000 */
.L_x_5136:
        /* <DEDUP_REMOVED lines=33> */
.L_x_5139:
[----:B------:R-:W-:Y:S05]  /*1230*/  BSYNC B0 ;  /* 0x0000000000007941 */ /* 0x000fea0003800000 */
.L_x_5138:
        /* <DEDUP_REMOVED lines=9> */
[----:B------:R-:W-:Y:S02]  /*12d0*/  FMUL.FTZ R47, R22, R43 ;  /* 0x0000002b162f7220 */ /* 0x000fe40000410000 */
[----:B------:R-:W-:Y:S01]  /*12e0*/  FMUL.FTZ R51, R20, R41 ;  /* 0x0000002914337220 */ /* 0x000fe20000410000 */
[----:B------:R-:W-:Y:S01]  /*12f0*/  ISETP.EQ.OR P0, PT, R6, RZ, P0 ;  /* 0x000000ff0600720c */ /* 0x000fe20000702670 */
[----:B------:R-:W-:Y:S02]  /*1300*/  FMUL.FTZ R50, R21, R40 ;  /* 0x0000002815327220 */ /* 0x000fe40000410000 */
[----:B------:R-:W-:Y:S02]  /*1310*/  FMUL.FTZ R52, R23, R42 ;  /* 0x0000002a17347220 */ /* 0x000fe40000410000 */
[----:B------:R-:W-:-:S03]  /*1320*/  IMAD.MOV.U32 R53, RZ, RZ, RZ ;  /* 0x000000ffff357224 */ /* 0x000fc600078e00ff */
.L_x_5143:
[----:B0-----:R-:W-:Y:S01]  /*1330*/  MOV R21, 0xffffff80 ;  /* 0xffffff8000157802 */ /* 0x001fe20000000f00 */
[----:B------:R-:W-:Y:S01]  /*1340*/  HFMA2.MMA R59, -RZ, RZ, 0, 0 ;  /* 0x00000000ff3b7435 */ /* 0x000fe200000001ff */
[----:B------:R-:W-:Y:S01]  /*1350*/  SHF.R.S32.HI R44, RZ, 0x1f, R53 ;  /* 0x0000001fff2c7819 */ /* 0x000fe20000011435 */
[----:B------:R-:W-:Y:S01]  /*1360*/  IMAD.MOV.U32 R61, RZ, RZ, RZ ;  /* 0x000000ffff3d7224 */ /* 0x000fe200078e00ff */
[----:B------:R-:W-:Y:S01]  /*1370*/  MOV R57, RZ ;  /* 0x000000ff00397202 */ /* 0x000fe20000000f00 */
[----:B------:R-:W-:-:S02]  /*1380*/  IMAD R0, R6, R21, c[0x0][0x168] ;  /* 0x00005a0006007624 */ /* 0x000fc400078e0215 */
[----:B------:R-:W-:Y:S02]  /*1390*/  IMAD R22, R44, c[0x0][0x1a0], RZ ;  /* 0x000068002c167a24 */ /* 0x000fe400078e02ff */
[----:B------:R-:W-:Y:S01]  /*13a0*/  IMAD.WIDE.U32 R20, R53, c[0x0][0x1a0], R38 ;  /* 0x0000680035147a25 */ /* 0x000fe200078e0026 */
[-C--:B------:R-:W-:Y:S02]  /*13b0*/  ISETP.GE.AND P1, PT, R38, R0.reuse, PT ;  /* 0x000000002600720c */ /* 0x080fe40003f26270 */
[-C--:B------:R-:W-:Y:S01]  /*13c0*/  ISETP.GE.AND P2, PT, R9, R0.reuse, PT ;  /* 0x000000000900720c */ /* 0x080fe20003f46270 */
[----:B------:R-:W-:Y:S01]  /*13d0*/  IMAD R23, R53, c[0x0][0x1a4], R22 ;  /* 0x0000690035177a24 */ /* 0x000fe200078e0216 */
[-C--:B------:R-:W-:Y:S01]  /*13e0*/  ISETP.GE.AND P3, PT, R7, R0.reuse, PT ;  /* 0x000000000700720c */ /* 0x080fe20003f66270 */
[----:B------:R-:W-:Y:S01]  /*13f0*/  IMAD.MOV.U32 R55, RZ, RZ, RZ ;  /* 0x000000ffff377224 */ /* 0x000fe200078e00ff */
[----:B------:R-:W-:Y:S02]  /*1400*/  ISETP.GE.AND P4, PT, R5, R0, PT ;  /* 0x000000000500720c */ /* 0x000fe40003f86270 */
[----:B------:R-:W-:-:S02]  /*1410*/  LEA R22, P5, R20, R3, 0x2 ;  /* 0x0000000314167211 */ /* 0x000fc400078a10ff */
[----:B------:R-:W-:-:S04]  /*1420*/  IADD3 R21, R21, R23, RZ ;  /* 0x0000001715157210 */ /* 0x000fc80007ffe0ff */
[----:B------:R-:W-:Y:S01]  /*1430*/  LEA.HI.X R23, R20, R2, R21, 0x2, P5 ;  /* 0x0000000214177211 */ /* 0x000fe200028f1415 */
[----:B------:R-:W-:Y:S01]  /*1440*/  IMAD R46, R44, c[0x0][0x188], RZ ;  /* 0x000062002c2e7a24 */ /* 0x000fe200078e02ff */
[----:B------:R-:W-:-:S03]  /*1450*/  MOV R20, R36 ;  /* 0x0000002400147202 */ /* 0x000fc60000000f00 */
[----:B------:R0:W2:Y:S01]  /*1460*/  @!P1 LDG.E R61, [R22.64] ;  /* 0x00000004163d9981 */ /* 0x0000a2000c1e1900 */
[----:B------:R-:W-:-:S03]  /*1470*/  MOV R21, R13 ;  /* 0x0000000d00157202 */ /* 0x000fc60000000f00 */
[----:B------:R0:W3:Y:S04]  /*1480*/  @!P2 LDG.E R59, [R22.64+0x80] ;  /* 0x00008004163ba981 */ /* 0x0000e8000c1e1900 */
[----:B------:R0:W4:Y:S04]  /*1490*/  @!P3 LDG.E R57, [R22.64+0x100] ;  /* 0x000100041639b981 */ /* 0x000128000c1e1900 */
[----:B------:R0:W4:Y:S01]  /*14a0*/  @!P4 LDG.E R55, [R22.64+0x180] ;  /* 0x000180041637c981 */ /* 0x000122000c1e1900 */
[----:B------:R-:W-:-:S04]  /*14b0*/  IMAD.WIDE.U32 R20, R53, c[0x0][0x188], R20 ;  /* 0x0000620035147a25 */ /* 0x000fc800078e0014 */
[----:B------:R-:W-:Y:S01]  /*14c0*/  IMAD R45, R53, c[0x0][0x18c], R46 ;  /* 0x00006300352d7a24 */ /* 0x000fe200078e022e */
[----:B------:R-:W-:-:S03]  /*14d0*/  LEA R48, P1, R20, c[0x0][0x220], 0x2 ;  /* 0x0000880014307a11 */ /* 0x000fc600078210ff */
[----:B------:R-:W-:-:S05]  /*14e0*/  IMAD.IADD R21, R21, 0x1, R45 ;  /* 0x0000000115157824 */ /* 0x000fca00078e022d */
[----:B------:R-:W-:-:S05]  /*14f0*/  LEA.HI.X R49, R20, c[0x0][0x224], R21, 0x2, P1 ;  /* 0x0000890014317a11 */ /* 0x000fca00008f1415 */
[----:B------:R1:W4:Y:S01]  /*1500*/  LDG.E R54, [R48.64] ;  /* 0x0000000430367981 */ /* 0x000322000c1e1900 */
[----:B------:R-:W-:Y:S01]  /*1510*/  MOV R20, R34 ;  /* 0x0000002200147202 */ /* 0x000fe20000000f00 */
[----:B------:R-:W-:Y:S01]  /*1520*/  IMAD R44, R44, c[0x0][0x1c0], RZ ;  /* 0x000070002c2c7a24 */ /* 0x000fe200078e02ff */
[----:B------:R-:W-:Y:S01]  /*1530*/  MOV R21, R11 ;  /* 0x0000000b00157202 */ /* 0x000fe20000000f00 */
[----:B------:R-:W-:Y:S02]  /*1540*/  IMAD.SHL.U32 R46, R8, 0x4, RZ ;  /* 0x00000004082e7824 */ /* 0x000fe400078e00ff */
[C---:B0-----:R-:W-:Y:S02]  /*1550*/  IMAD R23, R53.reuse, c[0x0][0x1c4], R44 ;  /* 0x0000710035177a24 */ /* 0x041fe400078e022c */
[----:B------:R-:W-:-:S05]  /*1560*/  IMAD.WIDE.U32 R20, R53, c[0x0][0x1c0], R20 ;  /* 0x0000700035147a25 */ /* 0x000fca00078e0014 */
[----:B------:R-:W-:Y:S02]  /*1570*/  IADD3 R21, R21, R23, RZ ;  /* 0x0000001715157210 */ /* 0x000fe40007ffe0ff */
[----:B------:R-:W-:-:S04]  /*1580*/  LEA R44, P1, R20, c[0x0][0x230], 0x2 ;  /* 0x00008c00142c7a11 */ /* 0x000fc800078210ff */
[----:B------:R-:W-:Y:S01]  /*1590*/  LEA.HI.X R45, R20, c[0x0][0x234], R21, 0x2, P1 ;  /* 0x00008d00142d7a11 */ /* 0x000fe200008f1415 */
[----:B-1----:R-:W0:Y:S01]  /*15a0*/  S2R R48, SR_TID.X ;  /* 0x0000000000307919 */ /* 0x002e220000002100 */
[-C--:B------:R-:W-:Y:S02]  /*15b0*/  ISETP.GE.U32.AND P2, PT, R19, R0.reuse, PT ;  /* 0x000000001300720c */ /* 0x080fe40003f46070 */
[----:B------:R-:W-:Y:S01]  /*15c0*/  ISETP.GE.U32.AND P3, PT, R17, R0, PT ;  /* 0x000000001100720c */ /* 0x000fe20003f66070 */
[----:B------:R-:W-:Y:S01]  /*15d0*/  IMAD.SHL.U32 R62, R53, 0x8, RZ ;  /* 0x00000008353e7824 */ /* 0x000fe200078e00ff */
[----:B--2---:R-:W-:Y:S04]  /*15e0*/  STS [R46], R61 ;  /* 0x0000003d2e007388 */ /* 0x004fe80000000800 */
[----:B---3--:R0:W-:Y:S04]  /*15f0*/  STS [R46+0x80], R59 ;  /* 0x0000803b2e007388 */ /* 0x0081e80000000800 */
[----:B----4-:R1:W-:Y:S04]  /*1600*/  STS [R46+0x100], R57 ;  /* 0x000100392e007388 */ /* 0x0103e80000000800 */
[----:B------:R2:W-:Y:S01]  /*1610*/  STS [R46+0x180], R55 ;  /* 0x000180372e007388 */ /* 0x0005e20000000800 */
[----:B------:R-:W-:-:S06]  /*1620*/  NOP ;  /* 0x0000000000007918 */ /* 0x000fcc0000000000 */
[----:B------:R-:W3:Y:S04]  /*1630*/  LDS.128 R20, [R8.X16] ;  /* 0x0000000008147984 */ /* 0x000ee8000000cc00 */
[----:B------:R4:W5:Y:S01]  /*1640*/  LDG.E R49, [R44.64] ;  /* 0x000000042c317981 */ /* 0x000962000c1e1900 */
[----:B0-----:R-:W-:Y:S01]  /*1650*/  SHF.L.U32 R59, R48, 0x2, RZ ;  /* 0x00000002303b7819 */ /* 0x001fe200000006ff */
[----:B------:R-:W-:Y:S03]  /*1660*/  BSSY B0, `(.L_x_5141) ;  /* 0x0000056000007945 */ /* 0x000fe60003800000 */
[----:B------:R-:W-:Y:S01]  /*1670*/  ISETP.GE.U32.AND P1, PT, R59, R0, PT ;  /* 0x000000003b00720c */ /* 0x000fe20003f26070 */
[----:B------:R-:W-:-:S04]  /*1680*/  FMUL.FTZ R54, R54, 1.4426950216293334961 ;  /* 0x3fb8aa3b36367820 */ /* 0x000fc80000410000 */
[C---:B------:R-:W-:Y:S02]  /*1690*/  FMUL.FTZ R58, R54.reuse, R40 ;  /* 0x00000028363a7220 */ /* 0x040fe40000410000 */
[C---:B------:R-:W-:Y:S02]  /*16a0*/  FMUL.FTZ R56, R54.reuse, R41 ;  /* 0x0000002936387220 */ /* 0x040fe40000410000 */
[C---:B-1----:R-:W-:Y:S02]  /*16b0*/  FMUL.FTZ R57, R54.reuse, R43 ;  /* 0x0000002b36397220 */ /* 0x042fe40000410000 */
[----:B------:R-:W0:Y:S01]  /*16c0*/  MUFU.EX2 R58, R58 ;  /* 0x0000003a003a7308 */ /* 0x000e220000000800 */
[----:B----4-:R-:W-:-:S07]  /*16d0*/  FMUL.FTZ R44, R54, R42 ;  /* 0x0000002a362c7220 */ /* 0x010fce0000410000 */
[----:B------:R-:W1:Y:S08]  /*16e0*/  MUFU.EX2 R56, R56 ;  /* 0x0000003800387308 */ /* 0x000e700000000800 */
[----:B--2---:R2:W4:Y:S01]  /*16f0*/  MUFU.EX2 R55, R57 ;  /* 0x0000003900377308 */ /* 0x0045220000000800 */
[----:B0-----:R-:W-:Y:S01]  /*1700*/  FSEL R54, R58, 1, !P2 ;  /* 0x3f8000003a367808 */ /* 0x001fe20005000000 */
[----:B---3--:R-:W-:-:S02]  /*1710*/  FMUL.FTZ R20, R51, R20 ;  /* 0x0000001433147220 */ /* 0x008fc40000410000 */
[----:B------:R-:W-:Y:S02]  /*1720*/  FMUL.FTZ R21, R50, R21 ;  /* 0x0000001532157220 */ /* 0x000fe40000410000 */
[----:B------:R-:W-:Y:S01]  /*1730*/  FMUL.FTZ R22, R47, R22 ;  /* 0x000000162f167220 */ /* 0x000fe20000410000 */
[----:B------:R-:W-:Y:S01]  /*1740*/  FSEL R59, R20, RZ, !P1 ;  /* 0x000000ff143b7208 */ /* 0x000fe20004800000 */
[----:B------:R-:W0:Y:S01]  /*1750*/  MUFU.EX2 R44, R44 ;  /* 0x0000002c002c7308 */ /* 0x000e220000000800 */
[----:B--2---:R-:W-:Y:S01]  /*1760*/  FSEL R57, R21, RZ, !P2 ;  /* 0x000000ff15397208 */ /* 0x004fe20005000000 */
[----:B------:R-:W-:Y:S01]  /*1770*/  FMUL.FTZ R23, R52, R23 ;  /* 0x0000001734177220 */ /* 0x000fe20000410000 */
[----:B-1----:R-:W-:Y:S02]  /*1780*/  FSEL R60, R56, 1, !P1 ;  /* 0x3f800000383c7808 */ /* 0x002fe40004800000 */
[----:B------:R-:W-:Y:S01]  /*1790*/  ISETP.GE.U32.AND P1, PT, R15, R0, PT ;  /* 0x000000000f00720c */ /* 0x000fe20003f26070 */
[-C--:B------:R-:W-:Y:S01]  /*17a0*/  FFMA.FTZ R20, R59, R54.reuse, R57 ;  /* 0x000000363b147223 */ /* 0x080fe20000010039 */
[----:B------:R-:W-:Y:S01]  /*17b0*/  FSEL R56, R22, RZ, !P3 ;  /* 0x000000ff16387208 */ /* 0x000fe20005800000 */
[----:B------:R-:W-:Y:S01]  /*17c0*/  FMUL.FTZ R22, R60, R54 ;  /* 0x000000363c167220 */ /* 0x000fe20000410000 */
[----:B----4-:R-:W-:-:S02]  /*17d0*/  FSEL R55, R55, 1, !P3 ;  /* 0x3f80000037377808 */ /* 0x010fc40005800000 */
[----:B------:R-:W-:Y:S02]  /*17e0*/  FSEL R61, R23, RZ, !P1 ;  /* 0x000000ff173d7208 */ /* 0x000fe40004800000 */
[C---:B------:R-:W-:Y:S01]  /*17f0*/  ISETP.NE.AND P2, PT, R8.reuse, 0x1f, PT ;  /* 0x0000001f0800780c */ /* 0x040fe20003f45270 */
[C---:B------:R-:W-:Y:S01]  /*1800*/  FFMA.FTZ R20, R55.reuse, R20, R56 ;  /* 0x0000001437147223 */ /* 0x040fe20000010038 */
[----:B------:R-:W-:Y:S01]  /*1810*/  ISETP.NE.AND P3, PT, R8, RZ, PT ;  /* 0x000000ff0800720c */ /* 0x000fe20003f65270 */
[----:B------:R-:W-:Y:S01]  /*1820*/  FMUL.FTZ R23, R55, R22 ;  /* 0x0000001637177220 */ /* 0x000fe20000410000 */
[----:B0-----:R-:W-:Y:S02]  /*1830*/  FSEL R58, R44, 1, !P1 ;  /* 0x3f8000002c3a7808 */ /* 0x001fe40004800000 */
        /* <DEDUP_REMOVED lines=19> */
[----:B------:R-:W-:Y:S01]  /*1970*/  ISETP.GE.AND P1, PT, R8, 0x8, PT ;  /* 0x000000080800780c */ /* 0x000fe20003f26270 */
[----:B------:R-:W-:Y:S02]  /*1980*/  HFMA2.MMA R23, -RZ, RZ, 0, 0 ;  /* 0x00000000ff177435 */ /* 0x000fe400000001ff */
[----:B------:R-:W1:Y:S08]  /*1990*/  SHFL.UP PT, R45, R20, 0x8, RZ ;  /* 0x05000000142d7989 */ /* 0x000e7000000e00ff */
[----:B------:R-:W-:Y:S02]  /*19a0*/  @!P0 LDS.64 R22, [R62+0x230] ;  /* 0x000230003e168984 */ /* 0x000fe40000000a00 */
        /* <DEDUP_REMOVED lines=33> */
.L_x_5142:
[----:B------:R-:W-:Y:S05]  /*1bc0*/  BSYNC B0 ;  /* 0x0000000000007941 */ /* 0x000fea0003800000 */
.L_x_5141:
[----:B------:R-:W-:Y:S01]  /*1bd0*/  IADD3 R53, R53, 0x1, RZ ;  /* 0x0000000135357810 */ /* 0x000fe20007ffe0ff */
[-C--:B------:R-:W-:Y:S02]  /*1be0*/  FFMA.FTZ R55, R55, R54.reuse, R56 ;  /* 0x0000003637377223 */ /* 0x080fe40000010038 */
[----:B-----5:R-:W-:Y:S01]  /*1bf0*/  FFMA.FTZ R24, R49, R59, R24 ;  /* 0x0000003b31187223 */ /* 0x020fe20000010018 */
[----:B------:R-:W-:Y:S01]  /*1c00*/  ISETP.GE.AND P1, PT, R53, c[0x0][0x16c], PT ;  /* 0x00005b0035007a0c */ /* 0x000fe20003f26270 */
[-C--:B------:R-:W-:Y:S02]  /*1c10*/  FFMA.FTZ R58, R58, R55.reuse, R61 ;  /* 0x000000373a3a7223 */ /* 0x080fe4000001003d */
[C---:B------:R-:W-:Y:S02]  /*1c20*/  FFMA.FTZ R25, R49.reuse, R54, R25 ;  /* 0x0000003631197223 */ /* 0x040fe40000010019 */
[C---:B------:R-:W-:Y:S02]  /*1c30*/  FFMA.FTZ R26, R49.reuse, R55, R26 ;  /* 0x00000037311a7223 */ /* 0x040fe4000001001a */
[----:B------:R-:W-:-:S06]  /*1c40*/  FFMA.FTZ R27, R49, R58, R27 ;  /* 0x0000003a311b7223 */ /* 0x000fcc000001001b */
[----:B------:R-:W-:Y:S05]  /*1c50*/  @!P1 BRA `(.L_x_5143) ;  /* 0xfffff6d000009947 */ /* 0x000fea000383ffff */
.L_x_5140:
[----:B------:R-:W-:Y:S01]  /*1c60*/  BAR.SYNC.DEFER_BLOCKING 0x0 ;  /* 0x0000000000007b1d */ /* 0x000fe20000010000 */
[----:B------:R-:W-:Y:S01]  /*1c70*/  ISETP.NE.AND P0, PT, R48, RZ, PT ;  /* 0x000000ff3000720c */ /* 0x000fe20003f05270 */
[----:B------:R-:W-:Y:S02]  /*1c80*/  IMAD R23, R12, c[0x0][0x200], RZ ;  /* 0x000080000c177a24 */ /* 0x000fe400078e02ff */
[----:B0-----:R-:W-:Y:S02]  /*1c90*/  IMAD.WIDE.U32 R20, R14, c[0x0][0x200], RZ ;  /* 0x000080000e147a25 */ /* 0x001fe400078e00ff */
        /* <DEDUP_REMOVED lines=26> */
.L_x_5145:
[----:B------:R-:W-:Y:S05]  /*1e40*/  BSYNC B0 ;  /* 0x0000000000007941 */ /* 0x000fea0003800000 */
.L_x_5144:
[----:B------:R-:W-:Y:S01]  /*1e50*/  HFMA2.MMA R23, -RZ, RZ, 0, 2.384185791015625e-07 ;  /* 0x00000004ff177435 */ /* 0x000fe200000001ff */
[----:B------:R-:W-:Y:S01]  /*1e60*/  IMAD.MOV.U32 R21, RZ, RZ, R27 ;  /* 0x000000ffff157224 */ /* 0x000fe200078e001b */
[----:B0-----:R-:W-:Y:S01]  /*1e70*/  SHF.L.U32 R25, R6, 0x7, RZ ;  /* 0x0000000706197819 */ /* 0x001fe200000006ff */
[----:B------:R-:W-:Y:S01]  /*1e80*/  IMAD R0, R28, c[0x0][0x208], RZ ;  /* 0x000082001c007a24 */ /* 0x000fe200078e02ff */
[-C--:B------:R-:W-:Y:S01]  /*1e90*/  ISETP.GE.AND P0, PT, R9, R44.reuse, PT ;  /* 0x0000002c0900720c */ /* 0x080fe20003f06270 */
[----:B------:R-:W-:Y:S01]  /*1ea0*/  IMAD.WIDE.U32 R20, R29, c[0x0][0x208], R20 ;  /* 0x000082001d147a25 */ /* 0x000fe200078e0014 */
[----:B------:R-:W-:Y:S02]  /*1eb0*/  SHF.R.S32.HI R27, RZ, 0x1f, R25 ;  /* 0x0000001fff1b7819 */ /* 0x000fe40000011419 */
[----:B------:R-:W-:Y:S01]  /*1ec0*/  ISETP.GE.AND P1, PT, R7, R44, PT ;  /* 0x0000002c0700720c */ /* 0x000fe20003f26270 */
[----:B------:R-:W-:Y:S01]  /*1ed0*/  IMAD R0, R29, c[0x0][0x20c], R0 ;  /* 0x000083001d007a24 */ /* 0x000fe200078e0200 */
[----:B------:R-:W-:Y:S01]  /*1ee0*/  IADD3 R25, P3, R25, R20, RZ ;  /* 0x0000001419197210 */ /* 0x000fe20007f7e0ff */
[----:B------:R-:W-:Y:S01]  /*1ef0*/  IMAD.WIDE R22, R38, R23, c[0x0][0x258] ;  /* 0x0000960026167625 */ /* 0x000fe200078e0217 */
[----:B------:R-:W-:-:S02]  /*1f00*/  IADD3 R6, R6, 0x1, RZ ;  /* 0x0000000106067810 */ /* 0x000fc40007ffe0ff */
[----:B------:R-:W-:Y:S02]  /*1f10*/  IADD3.X R21, R27, R0, R21, P3, !PT ;  /* 0x000000001b157210 */ /* 0x000fe40001ffe415 */
[----:B------:R-:W-:Y:S02]  /*1f20*/  LEA R20, P3, R25, R22, 0x2 ;  /* 0x0000001619147211 */ /* 0x000fe400078610ff */
[----:B------:R-:W-:Y:S02]  /*1f30*/  ISETP.GE.AND P2, PT, R5, R44, PT ;  /* 0x0000002c0500720c */ /* 0x000fe40003f46270 */
        /* <DEDUP_REMOVED lines=13> */
.L_x_5146:
[----:B------:R-:W-:Y:S05]  /*2010*/  EXIT ;  /* 0x000000000000794d */ /* 0x000fea0003800000 */
.L_x_5148:
        /* <DEDUP_REMOVED lines=14> */
.L_x_5468:


//--------------------- .text._Z25selective_scan_fwd_kernelI32Selective_Scan_fwd_kernel_traitsILi32ELi4ELi1ELb0ELb1ELb0ELb1EffEEv13SSMParamsBase --------------------------
	.section	.text._Z25selective_scan_fwd_kernelI32Selective_Scan_fwd_kernel_traitsILi32ELi4ELi1ELb0ELb1ELb0ELb1EffEEv13SSMParamsBase,"ax",@progbits
	.sectioninfo	@"SHI_REGISTERS=67"
	.align	128
        .global         _Z25selective_scan_fwd_kernelI32Selective_Scan_fwd_kernel_traitsILi32ELi4ELi1ELb0ELb1ELb0ELb1EffEEv13SSMParamsBase
        .type           _Z25selective_scan_fwd_kernelI32Selective_Scan_fwd_kernel_traitsILi32ELi4ELi1ELb0ELb1ELb0ELb1EffEEv13SSMParamsBase,@function
        .size           _Z25selective_scan_fwd_kernelI32Selective_Scan_fwd_kernel_traitsILi32ELi4ELi1ELb0ELb1ELb0ELb1EffEEv13SSMParamsBase,(.L_x_5469 - _Z25selective_scan_fwd_kernelI32Selective_Scan_fwd_kernel_traitsILi32ELi4ELi1ELb0ELb1ELb0ELb1EffEEv13SSMParamsBase)
        .other          _Z25selective_scan_fwd_kernelI32Selective_Scan_fwd_kernel_traitsILi32ELi4ELi1ELb0ELb1ELb0ELb1EffEEv13SSMParamsBase,@"STO_CUDA_ENTRY STV_DEFAULT"
_Z25selective_scan_fwd_kernelI32Selective_Scan_fwd_kernel_traitsILi32ELi4ELi1ELb0ELb1ELb0ELb1EffEEv13SSMParamsBase:
.text._Z25selective_scan_fwd_kernelI32Selective_Scan_fwd_kernel_traitsILi32ELi4ELi1ELb0ELb1ELb0ELb1EffEEv13SSMParamsBase:
        /* <DEDUP_REMOVED lines=18> */
[----:B------:R-:W0:Y:S03]  /*0120*/  S2R R16, SR_CTAID.X ;  /* 0x0000000000107919 */ /* 0x000e260000002500 */
[----:B------:R1:W2:Y:S01]  /*0130*/  F2I.FTZ.U32.TRUNC.NTZ R7, R6 ;  /* 0x0000000600077305 */ /* 0x0002a2000021f000 */
[----:B------:R3:W5:Y:S04]  /*0140*/  @P0 LDG.E R38, [R2.64] ;  /* 0x0000000402260981 */ /* 0x000768000c1e1900 */
[----:B------:R4:W5:Y:S01]  /*0150*/  @P1 LDG.E R18, [R4.64] ;  /* 0x0000000404121981 */ /* 0x000962000c1e1900 */
[----:B-1----:R-:W-:Y:S01]  /*0160*/  IMAD.MOV.U32 R6, RZ, RZ, RZ ;  /* 0x000000ffff067224 */ /* 0x002fe200078e00ff */
[----:B---3--:R-:W-:Y:S01]  /*0170*/  IABS R2, R40 ;  /* 0x0000002800027213 */ /* 0x008fe20000000000 */
[----:B----4-:R-:W-:Y:S01]  /*0180*/  IMAD.MOV.U32 R4, RZ, RZ, c[0x0][0x174] ;  /* 0x00005d00ff047624 */ /* 0x010fe200078e00ff */
[----:B--2---:R-:W-:-:S04]  /*0190*/  IADD3 R8, RZ, -R7, RZ ;  /* 0x80000007ff087210 */ /* 0x004fc80007ffe0ff */
[----:B------:R-:W-:Y:S01]  /*01a0*/  ISETP.GE.AND P0, PT, R4, 0x1, PT ;  /* 0x000000010400780c */ /* 0x000fe20003f06270 */
[----:B------:R-:W-:Y:S01]  /*01b0*/  IMAD R11, R8, R9, RZ ;  /* 0x00000009080b7224 */ /* 0x000fe200078e02ff */
[----:B------:R-:W-:Y:S02]  /*01c0*/  LOP3.LUT R4, R40, c[0x0][0x178], RZ, 0x3c, !PT ;  /* 0x00005e0028047a12 */ /* 0x000fe400078e3cff */
[----:B0-----:R-:W-:Y:S01]  /*01d0*/  SHF.R.S32.HI R14, RZ, 0x1f, R16 ;  /* 0x0000001fff0e7819 */ /* 0x001fe20000011410 */
        /* <DEDUP_REMOVED lines=8> */
[C---:B------:R-:W-:Y:S01]  /*0260*/  IMAD R11, R39.reuse, c[0x0][0x1e8], RZ ;  /* 0x00007a00270b7a24 */ /* 0x040fe200078e02ff */
[----:B------:R-:W-:Y:S01]  /*0270*/  ISETP.GE.AND P2, PT, R4, RZ, PT ;  /* 0x000000ff0400720c */ /* 0x000fe20003f46270 */
[----:B------:R-:W-:Y:S01]  /*0280*/  IMAD R3, R14, c[0x0][0x190], RZ ;  /* 0x000064000e037a24 */ /* 0x000fe200078e02ff */
[----:B------:R-:W-:Y:S01]  /*0290*/  ISETP.GE.U32.AND P0, PT, R2, R9, PT ;  /* 0x000000090200720c */ /* 0x000fe20003f06070 */
[----:B------:R-:W-:Y:S01]  /*02a0*/  IMAD R9, R39, c[0x0][0x1d8], RZ ;  /* 0x0000760027097a24 */ /* 0x000fe200078e02ff */
[----:B------:R-:W-:Y:S01]  /*02b0*/  @!P1 IADD3 R0, R0, 0x1, RZ ;  /* 0x0000000100009810 */ /* 0x000fe20007ffe0ff */
[----:B------:R-:W-:Y:S01]  /*02c0*/  IMAD.WIDE.U32 R4, R40, c[0x0][0x1e8], RZ ;  /* 0x00007a0028047a25 */ /* 0x000fe200078e00ff */
[----:B------:R-:W-:-:S03]  /*02d0*/  ISETP.NE.AND P1, PT, RZ, c[0x0][0x178], PT ;  /* 0x00005e00ff007a0c */ /* 0x000fc60003f25270 */
[----:B------:R-:W-:Y:S02]  /*02e0*/  IMAD R11, R40, c[0x0][0x1ec], R11 ;  /* 0x00007b00280b7a24 */ /* 0x000fe400078e020b */
[----:B------:R-:W-:Y:S02]  /*02f0*/  IMAD R13, R16, c[0x0][0x194], R3 ;  /* 0x00006500100d7a24 */ /* 0x000fe400078e0203 */
[----:B------:R-:W-:Y:S01]  /*0300*/  IMAD.WIDE.U32 R2, R40, c[0x0][0x1d8], RZ ;  /* 0x0000760028027a25 */ /* 0x000fe200078e00ff */
[----:B------:R-:W-:Y:S02]  /*0310*/  IADD3 R5, R5, R11, RZ ;  /* 0x0000000b05057210 */ /* 0x000fe40007ffe0ff */
[----:B------:R-:W-:Y:S01]  /*0320*/  @P0 IADD3 R0, R0, 0x1, RZ ;  /* 0x0000000100000810 */ /* 0x000fe20007ffe0ff */
[----:B------:R-:W-:Y:S02]  /*0330*/  IMAD R9, R40, c[0x0][0x1dc], R9 ;  /* 0x0000770028097a24 */ /* 0x000fe400078e0209 */
[----:B------:R-:W-:Y:S01]  /*0340*/  IMAD.WIDE.U32 R6, R16, c[0x0][0x190], RZ ;  /* 0x0000640010067a25 */ /* 0x000fe200078e00ff */
[----:B------:R-:W-:-:S02]  /*0350*/  @!P2 IADD3 R0, -R0, RZ, RZ ;  /* 0x000000ff0000a210 */ /* 0x000fc40007ffe1ff */
[C---:B0-----:R-:W-:Y:S01]  /*0360*/  LOP3.LUT R10, R12.reuse, 0x1f, RZ, 0xc0, !PT ;  /* 0x0000001f0c0a7812 */ /* 0x041fe200078ec0ff */
        /* <DEDUP_REMOVED lines=28> */
[----:B------:R-:W-:Y:S01]  /*0530*/  IADD3 R3, R3, R9, RZ ;  /* 0x0000000903037210 */ /* 0x000fe20007ffe0ff */
[----:B------:R-:W-:Y:S01]  /*0540*/  IMAD.WIDE.U32 R32, R40, c[0x0][0x1b8], RZ ;  /* 0x00006e0028207a25 */ /* 0x000fe200078e00ff */
[----:B------:R-:W-:Y:S02]  /*0550*/  LEA R36, P2, R37, c[0x0][0x248], 0x2 ;  /* 0x0000920025247a11 */ /* 0x000fe400078410ff */
[----:B------:R-:W-:Y:S01]  /*0560*/  LEA.HI.X R2, R2, c[0x0][0x22c], R3, 0x2, P0 ;  /* 0x00008b0002027a11 */ /* 0x000fe200000f1403 */
[----:B------:R-:W-:Y:S01]  /*0570*/  IMAD R3, R39, c[0x0][0x180], RZ ;  /* 0x0000600027037a24 */ /* 0x000fe200078e02ff */
[----:B------:R-:W-:Y:S01]  /*0580*/  LEA.HI.X R37, R37, c[0x0][0x24c], R4, 0x2, P2 ;  /* 0x0000930025257a11 */ /* 0x000fe200010f1404 */
[C---:B------:R-:W-:Y:S01]  /*0590*/  IMAD R5, R40.reuse, c[0x0][0x1bc], R5 ;  /* 0x00006f0028057a24 */ /* 0x040fe200078e0205 */
[----:B------:R-:W-:Y:S01]  /*05a0*/  MOV R6, RZ ;  /* 0x000000ff00067202 */ /* 0x000fe20000000f00 */
[----:B------:R-:W-:Y:S01]  /*05b0*/  IMAD.WIDE.U32 R30, R40, c[0x0][0x180], RZ ;  /* 0x00006000281e7a25 */ /* 0x000fe200078e00ff */
[----:B------:R-:W-:-:S02]  /*05c0*/  IADD3 R15, R15, 0x3, RZ ;  /* 0x000000030f0f7810 */ /* 0x000fc40007ffe0ff */
[----:B------:R-:W-:Y:S01]  /*05d0*/  IADD3 R11, R33, R5, RZ ;  /* 0x00000005210b7210 */ /* 0x000fe20007ffe0ff */
[----:B------:R-:W-:Y:S01]  /*05e0*/  IMAD R3, R40, c[0x0][0x184], R3 ;  /* 0x0000610028037a24 */ /* 0x000fe200078e0203 */
[----:B------:R-:W-:Y:S01]  /*05f0*/  LOP3.LUT R9, R28, 0x20, RZ, 0xfc, !PT ;  /* 0x000000201c097812 */ /* 0x000fe200078efcff */
[----:B------:R-:W-:Y:S01]  /*0600*/  IMAD R0, R0, c[0x0][0x174], RZ ;  /* 0x00005d0000007a24 */ /* 0x000fe200078e02ff */
[C---:B------:R-:W-:Y:S01]  /*0610*/  LOP3.LUT R7, R28.reuse, 0x40, RZ, 0xfc, !PT ;  /* 0x000000401c077812 */ /* 0x040fe200078efcff */
[----:B------:R-:W-:Y:S01]  /*0620*/  IMAD.IADD R13, R31, 0x1, R3 ;  /* 0x000000011f0d7824 */ /* 0x000fe200078e0203 */
[----:B------:R-:W-:Y:S01]  /*0630*/  LOP3.LUT R5, R28, 0x60, RZ, 0xfc, !PT ;  /* 0x000000601c057812 */ /* 0x000fe200078efcff */
[----:B------:R-:W-:Y:S01]  /*0640*/  IMAD R4, R0, c[0x0][0x16c], RZ ;  /* 0x00005b0000047a24 */ /* 0x000fe200078e02ff */
[----:B------:R-:W-:Y:S02]  /*0650*/  MOV R3, R20 ;  /* 0x0000001400037202 */ /* 0x000fe40000000f00 */
.L_x_5166:
[----:B------:R-:W-:Y:S01]  /*0660*/  BAR.SYNC.DEFER_BLOCKING 0x0 ;  /* 0x0000000000007b1d */ /* 0x000fe20000010000 */
[----:B-1----:R-:W-:Y:S01]  /*0670*/  IMAD.MOV.U32 R21, RZ, RZ, -0x80 ;  /* 0xffffff80ff157424 */ /* 0x002fe200078e00ff */
[----:B------:R-:W-:Y:S01]  /*0680*/  HFMA2.MMA R23, -RZ, RZ, 0, 0 ;  /* 0x00000000ff177435 */ /* 0x000fe200000001ff */
[----:B------:R-:W-:Y:S01]  /*0690*/  IMAD.MOV.U32 R27, RZ, RZ, RZ ;  /* 0x000000ffff1b7224 */ /* 0x000fe200078e00ff */
[----:B0-----:R-:W-:Y:S01]  /*06a0*/  HFMA2.MMA R25, -RZ, RZ, 0, 0 ;  /* 0x00000000ff197435 */ /* 0x001fe200000001ff */
        /* <DEDUP_REMOVED lines=14> */
[----:B------:R-:W-:-:S02]  /*0790*/  ISETP.GE.AND P2, PT, R7, R0, PT ;  /* 0x000000000700720c */ /* 0x000fc40003f46270 */
[----:B------:R-:W-:Y:S02]  /*07a0*/  ISETP.GE.AND P3, PT, R5, R0, PT ;  /* 0x000000000500720c */ /* 0x000fe40003f66270 */
[----:B------:R-:W-:Y:S02]  /*07b0*/  MOV R47, RZ ;  /* 0x000000ff002f7202 */ /* 0x000fe40000000f00 */
        /* <DEDUP_REMOVED lines=64> */
.L_x_5150:
[----:B------:R-:W-:Y:S05]  /*0bc0*/  BSYNC B0 ;  /* 0x0000000000007941 */ /* 0x000fea0003800000 */
.L_x_5149:
        /* <DEDUP_REMOVED lines=33> */
.L_x_5152:
[----:B------:R-:W-:Y:S05]  /*0de0*/  BSYNC B0 ;  /* 0x0000000000007941 */ /* 0x000fea0003800000 */
.L_x_5151:
        /* <DEDUP_REMOVED lines=33> */
.L_x_5154:
[----:B------:R-:W-:Y:S05]  /*1000*/  BSYNC B0 ;  /* 0x0000000000007941 */ /* 0x000fea0003800000 */
.L_x_5153:
        /* <DEDUP_REMOVED lines=33> */
.L_x_5156:
[----:B------:R-:W-:Y:S05]  /*1220*/  BSYNC B0 ;  /* 0x0000000000007941 */ /* 0x000fea0003800000 */
.L_x_5155:
        /* <DEDUP_REMOVED lines=15> */
.L_x_5160:
[----:B0-----:R-:W-:Y:S01]  /*1320*/  SHF.R.S32.HI R44, RZ, 0x1f, R53 ;  /* 0x0000001fff2c7819 */ /* 0x001fe20000011435 */
[----:B------:R-:W-:Y:S01]  /*1330*/  IMAD.MOV.U32 R21, RZ, RZ, -0x80 ;  /* 0xffffff80ff157424 */ /* 0x000fe200078e00ff */
[----:B------:R-:W-:Y:S01]  /*1340*/  MOV R55, RZ ;  /* 0x000000ff00377202 */ /* 0x000fe20000000f00 */
[----:B------:R-:W-:Y:S01]  /*1350*/  IMAD.MOV.U32 R61, RZ, RZ, RZ ;  /* 0x000000ffff3d7224 */ /* 0x000fe200078e00ff */
[----:B------:R-:W-:Y:S01]  /*1360*/  MOV R59, RZ ;  /* 0x000000ff003b7202 */ /* 0x000fe20000000f00 */
[----:B------:R-:W-:Y:S01]  /*1370*/  IMAD R0, R6, R21, c[0x0][0x168] ;  /* 0x00005a0006007624 */ /* 0x000fe200078e0215 */
[----:B------:R-:W-:Y:S01]  /*1380*/  MOV R57, RZ ;  /* 0x000000ff00397202 */ /* 0x000fe20000000f00 */
[----:B------:R-:W-:-:S02]  /*1390*/  IMAD R12, R44, c[0x0][0x1a0], RZ ;  /* 0x000068002c0c7a24 */ /* 0x000fc400078e02ff */
[----:B------:R-:W-:Y:S01]  /*13a0*/  IMAD.WIDE.U32 R20, R53, c[0x0][0x1a0], R28 ;  /* 0x0000680035147a25 */ /* 0x000fe200078e001c */
[-C--:B------:R-:W-:Y:S02]  /*13b0*/  ISETP.GE.AND P1, PT, R28, R0.reuse, PT ;  /* 0x000000001c00720c */ /* 0x080fe40003f26270 */
[-C--:B------:R-:W-:Y:S01]  /*13c0*/  ISETP.GE.AND P2, PT, R9, R0.reuse, PT ;  /* 0x000000000900720c */ /* 0x080fe20003f46270 */
[----:B------:R-:W-:Y:S01]  /*13d0*/  IMAD R23, R53, c[0x0][0x1a4], R12 ;  /* 0x0000690035177a24 */ /* 0x000fe200078e020c */
[-C--:B------:R-:W-:Y:S02]  /*13e0*/  ISETP.GE.AND P3, PT, R7, R0.reuse, PT ;  /* 0x000000000700720c */ /* 0x080fe40003f66270 */
[----:B------:R-:W-:Y:S02]  /*13f0*/  ISETP.GE.AND P4, PT, R5, R0, PT ;  /* 0x000000000500720c */ /* 0x000fe40003f86270 */
[----:B------:R-:W-:Y:S02]  /*1400*/  LEA R22, P5, R20, R3, 0x2 ;  /* 0x0000000314167211 */ /* 0x000fe400078a10ff */
[----:B------:R-:W-:-:S04]  /*1410*/  IADD3 R21, R21, R23, RZ ;  /* 0x0000001715157210 */ /* 0x000fc80007ffe0ff */
[----:B------:R-:W-:Y:S01]  /*1420*/  LEA.HI.X R23, R20, R2, R21, 0x2, P5 ;  /* 0x0000000214177211 */ /* 0x000fe200028f1415 */
[----:B------:R-:W-:Y:S02]  /*1430*/  IMAD R48, R44, c[0x0][0x188], RZ ;  /* 0x000062002c307a24 */ /* 0x000fe400078e02ff */
[----:B------:R-:W-:Y:S02]  /*1440*/  IMAD.MOV.U32 R12, RZ, RZ, R30 ;  /* 0x000000ffff0c7224 */ /* 0x000fe400078e001e */
[----:B------:R0:W2:Y:S04]  /*1450*/  @!P1 LDG.E R55, [R22.64] ;  /* 0x0000000416379981 */ /* 0x0000a8000c1e1900 */
[----:B------:R0:W3:Y:S04]  /*1460*/  @!P2 LDG.E R61, [R22.64+0x80] ;  /* 0x00008004163da981 */ /* 0x0000e8000c1e1900 */
[----:B------:R0:W4:Y:S04]  /*1470*/  @!P3 LDG.E R59, [R22.64+0x100] ;  /* 0x00010004163bb981 */ /* 0x000128000c1e1900 */
[----:B------:R0:W4:Y:S01]  /*1480*/  @!P4 LDG.E R57, [R22.64+0x180] ;  /* 0x000180041639c981 */ /* 0x000122000c1e1900 */
[----:B------:R-:W-:-:S04]  /*1490*/  IMAD.WIDE.U32 R20, R53, c[0x0][0x188], R12 ;  /* 0x0000620035147a25 */ /* 0x000fc800078e000c */
[----:B------:R-:W-:Y:S01]  /*14a0*/  IMAD R45, R53, c[0x0][0x18c], R48 ;  /* 0x00006300352d7a24 */ /* 0x000fe200078e0230 */
[----:B------:R-:W-:-:S04]  /*14b0*/  LEA R48, P1, R20, c[0x0][0x220], 0x2 ;  /* 0x0000880014307a11 */ /* 0x000fc800078210ff */
[----:B------:R-:W-:-:S04]  /*14c0*/  IADD3 R21, R21, R45, RZ ;  /* 0x0000002d15157210 */ /* 0x000fc80007ffe0ff */
[----:B------:R-:W-:-:S06]  /*14d0*/  LEA.HI.X R49, R20, c[0x0][0x224], R21, 0x2, P1 ;  /* 0x0000890014317a11 */ /* 0x000fcc00008f1415 */
[----:B------:R1:W4:Y:S01]  /*14e0*/  LDG.E R49, [R48.64] ;  /* 0x0000000430317981 */ /* 0x000322000c1e1900 */
[----:B------:R-:W-:Y:S01]  /*14f0*/  MOV R20, R32 ;  /* 0x0000002000147202 */ /* 0x000fe20000000f00 */
[----:B------:R-:W-:Y:S02]  /*1500*/  IMAD R44, R44, c[0x0][0x1c0], RZ ;  /* 0x000070002c2c7a24 */ /* 0x000fe400078e02ff */
[----:B------:R-:W-:Y:S02]  /*1510*/  IMAD.MOV.U32 R21, RZ, RZ, R11 ;  /* 0x000000ffff157224 */ /* 0x000fe400078e000b */
[C---:B0-----:R-:W-:Y:S02]  /*1520*/  IMAD R23, R53.reuse, c[0x0][0x1c4], R44 ;  /* 0x0000710035177a24 */ /* 0x041fe400078e022c */
[----:B------:R-:W-:-:S05]  /*1530*/  IMAD.WIDE.U32 R20, R53, c[0x0][0x1c0], R20 ;  /* 0x0000700035147a25 */ /* 0x000fca00078e0014 */
[----:B------:R-:W-:Y:S02]  /*1540*/  IADD3 R21, R21, R23, RZ ;  /* 0x0000001715157210 */ /* 0x000fe40007ffe0ff */
[----:B------:R-:W-:-:S04]  /*1550*/  LEA R44, P1, R20, c[0x0][0x230], 0x2 ;  /* 0x00008c00142c7a11 */ /* 0x000fc800078210ff */
[----:B------:R-:W-:Y:S01]  /*1560*/  LEA.HI.X R45, R20, c[0x0][0x234], R21, 0x2, P1 ;  /* 0x00008d00142d7a11 */ /* 0x000fe200008f1415 */
[----:B------:R-:W0:Y:S01]  /*1570*/  S2R R12, SR_TID.X ;  /* 0x00000000000c7919 */ /* 0x000e220000002100 */
[-C--:B------:R-:W-:Y:S02]  /*1580*/  ISETP.GE.U32.AND P2, PT, R19, R0.reuse, PT ;  /* 0x000000001300720c */ /* 0x080fe40003f46070 */
[----:B------:R-:W-:Y:S01]  /*1590*/  ISETP.GE.U32.AND P3, PT, R17, R0, PT ;  /* 0x000000001100720c */ /* 0x000fe20003f66070 */
[----:B--2---:R-:W-:Y:S04]  /*15a0*/  STS [R8.X4], R55 ;  /* 0x0000003708007388 */ /* 0x004fe80000004800 */
[----:B---3--:R-:W-:Y:S04]  /*15b0*/  STS [R8.X4+0x80], R61 ;  /* 0x0000803d08007388 */ /* 0x008fe80000004800 */
[----:B----4-:R0:W-:Y:S04]  /*15c0*/  STS [R8.X4+0x100], R59 ;  /* 0x0001003b08007388 */ /* 0x0101e80000004800 */
[----:B------:R2:W-:Y:S01]  /*15d0*/  STS [R8.X4+0x180], R57 ;  /* 0x0001803908007388 */ /* 0x0005e20000004800 */
[----:B------:R-:W-:-:S06]  /*15e0*/  NOP ;  /* 0x0000000000007918 */ /* 0x000fcc0000000000 */
[----:B------:R-:W3:Y:S04]  /*15f0*/  LDS.128 R20, [R8.X16] ;  /* 0x0000000008147984 */ /* 0x000ee8000000cc00 */
[----:B-1----:R1:W5:Y:S01]  /*1600*/  LDG.E R48, [R44.64] ;  /* 0x000000042c307981 */ /* 0x002362000c1e1900 */
[----:B0-----:R-:W-:Y:S01]  /*1610*/  SHF.L.U32 R59, R12, 0x2, RZ ;  /* 0x000000020c3b7819 */ /* 0x001fe200000006ff */
[----:B------:R-:W-:Y:S01]  /*1620*/  IMAD.SHL.U32 R61, R53, 0x8, RZ ;  /* 0x00000008353d7824 */ /* 0x000fe200078e00ff */
[----:B------:R-:W-:Y:S02]  /*1630*/  BSSY B0, `(.L_x_5158) ;  /* 0x0000056000007945 */ /* 0x000fe40003800000 */
[----:B------:R-:W-:Y:S01]  /*1640*/  ISETP.GE.U32.AND P1, PT, R59, R0, PT ;  /* 0x000000003b00720c */ /* 0x000fe20003f26070 */
[----:B------:R-:W-:-:S04]  /*1650*/  FMUL.FTZ R49, R49, 1.4426950216293334961 ;  /* 0x3fb8aa3b31317820 */ /* 0x000fc80000410000 */
[C---:B------:R-:W-:Y:S02]  /*1660*/  FMUL.FTZ R55, R49.reuse, R42 ;  /* 0x0000002a31377220 */ /* 0x040fe40000410000 */
[C---:B------:R-:W-:Y:S02]  /*1670*/  FMUL.FTZ R54, R49.reuse, R41 ;  /* 0x0000002931367220 */ /* 0x040fe40000410000 */
[C---:B------:R-:W-:Y:S02]  /*1680*/  FMUL.FTZ R56, R49.reuse, R43 ;  /* 0x0000002b31387220 */ /* 0x040fe40000410000 */
[----:B------:R-:W0:Y:S01]  /*1690*/  MUFU.EX2 R55, R55 ;  /* 0x0000003700377308 */ /* 0x000e220000000800 */
[----:B-1----:R-:W-:-:S07]  /*16a0*/  FMUL.FTZ R44, R49, R46 ;  /* 0x0000002e312c7220 */ /* 0x002fce0000410000 */
[----:B------:R-:W1:Y:S08]  /*16b0*/  MUFU.EX2 R54, R54 ;  /* 0x0000003600367308 */ /* 0x000e700000000800 */
[----:B--2---:R2:W4:Y:S01]  /*16c0*/  MUFU.EX2 R57, R56 ;  /* 0x0000003800397308 */ /* 0x0045220000000800 */
[----:B---3--:R-:W-:Y:S01]  /*16d0*/  FMUL.FTZ R20, R51, R20 ;  /* 0x0000001433147220 */ /* 0x008fe20000410000 */
[----:B0-----:R-:W-:Y:S01]  /*16e0*/  FSEL R49, R55, 1, !P2 ;  /* 0x3f80000037317808 */ /* 0x001fe20005000000 */
[----:B------:R-:W-:-:S02]  /*16f0*/  FMUL.FTZ R21, R50, R21 ;  /* 0x0000001532157220 */ /* 0x000fc40000410000 */
[----:B------:R-:W-:Y:S02]  /*1700*/  FMUL.FTZ R22, R47, R22 ;  /* 0x000000162f167220 */ /* 0x000fe40000410000 */
[----:B------:R-:W-:Y:S01]  /*1710*/  FMUL.FTZ R23, R52, R23 ;  /* 0x0000001734177220 */ /* 0x000fe20000410000 */
[----:B------:R-:W0:Y:S01]  /*1720*/  MUFU.EX2 R44, R44 ;  /* 0x0000002c002c7308 */ /* 0x000e220000000800 */
[----:B--2---:R-:W-:Y:S02]  /*1730*/  FSEL R56, R20, RZ, !P1 ;  /* 0x000000ff14387208 */ /* 0x004fe40004800000 */
[----:B------:R-:W-:Y:S02]  /*1740*/  FSEL R58, R21, RZ, !P2 ;  /* 0x000000ff153a7208 */ /* 0x000fe40005000000 */
[----:B-1----:R-:W-:Y:S02]  /*1750*/  FSEL R59, R54, 1, !P1 ;  /* 0x3f800000363b7808 */ /* 0x002fe40004800000 */
[----:B------:R-:W-:Y:S01]  /*1760*/  ISETP.GE.U32.AND P1, PT, R15, R0, PT ;  /* 0x000000000f00720c */ /* 0x000fe20003f26070 */
[-C--:B------:R-:W-:Y:S01]  /*1770*/  FFMA.FTZ R20, R56, R49.reuse, R58 ;  /* 0x0000003138147223 */ /* 0x080fe2000001003a */
[----:B----4-:R-:W-:Y:S01]  /*1780*/  FSEL R54, R57, 1, !P3 ;  /* 0x3f80000039367808 */ /* 0x010fe20005800000 */
[----:B------:R-:W-:Y:S01]  /*1790*/  FMUL.FTZ R21, R59, R49 ;  /* 0x000000313b157220 */ /* 0x000fe20000410000 */
[----:B------:R-:W-:-:S02]  /*17a0*/  FSEL R55, R22, RZ, !P3 ;  /* 0x000000ff16377208 */ /* 0x000fc40005800000 */
[----:B------:R-:W-:Y:S02]  /*17b0*/  FSEL R60, R23, RZ, !P1 ;  /* 0x000000ff173c7208 */ /* 0x000fe40004800000 */
[----:B------:R-:W-:Y:S01]  /*17c0*/  ISETP.NE.AND P2, PT, R8, 0x1f, PT ;  /* 0x0000001f0800780c */ /* 0x000fe20003f45270 */
[----:B------:R-:W-:Y:S01]  /*17d0*/  FFMA.FTZ R22, R54, R20, R55 ;  /* 0x0000001436167223 */ /* 0x000fe20000010037 */
[----:B0-----:R-:W-:Y:S01]  /*17e0*/  FSEL R57, R44, 1, !P1 ;  /* 0x3f8000002c397808 */ /* 0x001fe20004800000 */
[----:B------:R-:W-:Y:S01]  /*17f0*/  FMUL.FTZ R20, R54, R21 ;  /* 0x0000001536147220 */ /* 0x000fe20000410000 */
[C---:B------:R-:W-:Y:S02]  /*1800*/  ISETP.GE.AND P1, PT, R8.reuse, 0x1, PT ;  /* 0x000000010800780c */ /* 0x040fe40003f26270 */
[----:B------:R-:W-:Y:S01]  /*1810*/  ISETP.NE.AND P3, PT, R8, RZ, PT ;  /* 0x000000ff0800720c */ /* 0x000fe20003f65270 */
        /* <DEDUP_REMOVED lines=55> */
.L_x_5159:
[----:B------:R-:W-:Y:S05]  /*1b90*/  BSYNC B0 ;  /* 0x0000000000007941 */ /* 0x000fea0003800000 */
.L_x_5158:
[----:B------:R-:W-:Y:S01]  /*1ba0*/  IADD3 R53, R53, 0x1, RZ ;  /* 0x0000000135357810 */ /* 0x000fe20007ffe0ff */
[----:B------:R-:W-:Y:S02]  /*1bb0*/  FFMA.FTZ R55, R54, R49, R55 ;  /* 0x0000003136377223 */ /* 0x000fe40000010037 */
[C---:B-----5:R-:W-:Y:S01]  /*1bc0*/  FFMA.FTZ R24, R48.reuse, R59, R24 ;  /* 0x0000003b30187223 */ /* 0x060fe20000010018 */
[----:B------:R-:W-:Y:S01]  /*1bd0*/  ISETP.GE.AND P1, PT, R53, c[0x0][0x16c], PT ;  /* 0x00005b0035007a0c */ /* 0x000fe20003f26270 */
[----:B------:R-:W-:Y:S02]  /*1be0*/  FFMA.FTZ R57, R57, R55, R60 ;  /* 0x0000003739397223 */ /* 0x000fe4000001003c */
[C---:B------:R-:W-:Y:S02]  /*1bf0*/  FFMA.FTZ R25, R48.reuse, R49, R25 ;  /* 0x0000003130197223 */ /* 0x040fe40000010019 */
[C---:B------:R-:W-:Y:S02]  /*1c00*/  FFMA.FTZ R26, R48.reuse, R55, R26 ;  /* 0x00000037301a7223 */ /* 0x040fe4000001001a */
[----:B------:R-:W-:-:S06]  /*1c10*/  FFMA.FTZ R27, R48, R57, R27 ;  /* 0x00000039301b7223 */ /* 0x000fcc000001001b */
[----:B------:R-:W-:Y:S05]  /*1c20*/  @!P1 BRA `(.L_x_5160) ;  /* 0xfffff6f000009947 */ /* 0x000fea000383ffff */
.L_x_5157:
[----:B------:R-:W-:Y:S01]  /*1c30*/  BAR.SYNC.DEFER_BLOCKING 0x0 ;  /* 0x0000000000007b1d */ /* 0x000fe20000010000 */
[----:B------:R-:W-:Y:S01]  /*1c40*/  ISETP.NE.AND P0, PT, R12, RZ, PT ;  /* 0x000000ff0c00720c */ /* 0x000fe20003f05270 */
[----:B------:R-:W-:Y:S01]  /*1c50*/  IMAD R59, R14, c[0x0][0x200], RZ ;  /* 0x000080000e3b7a24 */ /* 0x000fe200078e02ff */
[----:B------:R-:W-:Y:S01]  /*1c60*/  ISETP.GE.AND P1, PT, R28, R0, PT ;  /* 0x000000001c00720c */ /* 0x000fe20003f26270 */
[----:B0-----:R-:W-:Y:S01]  /*1c70*/  IMAD.WIDE.U32 R20, R16, c[0x0][0x200], RZ ;  /* 0x0000800010147a25 */ /* 0x001fe200078e00ff */
[----:B------:R-:W-:Y:S01]  /*1c80*/  SHF.L.U32 R42, R6, 0x7, RZ ;  /* 0x00000007062a7819 */ /* 0x000fe200000006ff */
[----:B------:R-:W-:Y:S02]  /*1c90*/  BSSY B0, `(.L_x_5161) ;  /* 0x0000039000007945 */ /* 0x000fe40003800000 */
[----:B------:R-:W-:Y:S01]  /*1ca0*/  IMAD R59, R16, c[0x0][0x204], R59 ;  /* 0x00008100103b7a24 */ /* 0x000fe200078e023b */
[----:B------:R-:W-:Y:S01]  /*1cb0*/  SHF.R.S32.HI R43, RZ, 0x1f, R42 ;  /* 0x0000001fff2b7819 */ /* 0x000fe2000001142a */
[----:B------:R-:W-:-:S02]  /*1cc0*/  IMAD R9, R14, c[0x0][0x1f0], RZ ;  /* 0x00007c000e097a24 */ /* 0x000fc400078e02ff */
[----:B------:R-:W-:Y:S02]  /*1cd0*/  IMAD.IADD R21, R21, 0x1, R59 ;  /* 0x0000000115157824 */ /* 0x000fe400078e023b */
[C---:B------:R-:W-:Y:S02]  /*1ce0*/  IMAD R47, R16.reuse, c[0x0][0x1f4], R9 ;  /* 0x00007d00102f7a24 */ /* 0x040fe400078e0209 */
[----:B------:R-:W-:Y:S02]  /*1cf0*/  IMAD R9, R39, c[0x0][0x208], RZ ;  /* 0x0000820027097a24 */ /* 0x000fe400078e02ff */
[----:B------:R-:W-:-:S04]  /*1d00*/  @!P1 IMAD.WIDE.U32 R44, R16, c[0x0][0x1f0], R42 ;  /* 0x00007c00102c9a25 */ /* 0x000fc800078e002a */
[----:B------:R-:W-:Y:S01]  /*1d10*/  IMAD.WIDE.U32 R20, R40, c[0x0][0x208], R20 ;  /* 0x0000820028147a25 */ /* 0x000fe200078e0014 */
[----:B------:R-:W-:Y:S01]  /*1d20*/  @!P1 IADD3 R45, R47, R45, RZ ;  /* 0x0000002d2f2d9210 */ /* 0x000fe20007ffe0ff */
[----:B------:R-:W-:Y:S01]  /*1d30*/  STS.128 [R8.X16], R24 ;  /* 0x0000001808007388 */ /* 0x000fe2000000cc00 */
[----:B------:R-:W-:-:S06]  /*1d40*/  NOP ;  /* 0x0000000000007918 */ /* 0x000fcc0000000000 */
[----:B------:R-:W-:Y:S01]  /*1d50*/  LDS R53, [R8.X4] ;  /* 0x0000000008357984 */ /* 0x000fe20000004800 */
[----:B------:R-:W-:Y:S01]  /*1d60*/  IMAD R23, R40, c[0x0][0x20c], R9 ;  /* 0x0000830028177a24 */ /* 0x000fe200078e0209 */
[----:B------:R-:W-:Y:S01]  /*1d70*/  LOP3.LUT R9, R28, 0x20, RZ, 0xfc, !PT ;  /* 0x000000201c097812 */ /* 0x000fe200078efcff */
[----:B------:R-:W-:Y:S01]  /*1d80*/  IMAD R49, R39, c[0x0][0x1f8], RZ ;  /* 0x00007e0027317a24 */ /* 0x000fe200078e02ff */
[----:B------:R-:W-:Y:S01]  /*1d90*/  LDS R55, [R8.X4+0x80] ;  /* 0x0000800008377984 */ /* 0x000fe20000004800 */
[----:B------:R-:W-:Y:S01]  /*1da0*/  IADD3 R46, P2, R42, R20, RZ ;  /* 0x000000142a2e7210 */ /* 0x000fe20007f5e0ff */
[----:B------:R-:W-:Y:S01]  /*1db0*/  @!P1 IMAD.WIDE.U32 R44, R40, c[0x0][0x1f8], R44 ;  /* 0x00007e00282c9a25 */ /* 0x000fe200078e002c */
[----:B------:R-:W-:Y:S01]  /*1dc0*/  SHF.L.U32 R41, R9, 0x2, RZ ;  /* 0x0000000209297819 */ /* 0x000fe200000006ff */
[----:B------:R-:W-:Y:S01]  /*1dd0*/  LDS R57, [R8.X4+0x100] ;  /* 0x0001000008397984 */ /* 0x000fe20000004800 */
[----:B------:R-:W-:Y:S01]  /*1de0*/  IADD3.X R52, R43, R23, R21, P2, !PT ;  /* 0x000000172b347210 */ /* 0x000fe200017fe415 */
[----:B------:R-:W-:Y:S01]  /*1df0*/  IMAD.WIDE.U32 R22, R16, c[0x0][0x1f0], RZ ;  /* 0x00007c0010167a25 */ /* 0x000fe200078e00ff */
[----:B------:R-:W-:Y:S01]  /*1e00*/  SHF.L.U64.HI R50, R9, 0x2, R29 ;  /* 0x0000000209327819 */ /* 0x000fe2000001021d */
[----:B------:R-:W-:Y:S01]  /*1e10*/  LDS R51, [R8.X4+0x180] ;  /* 0x0001800008337984 */ /* 0x000fe20000004800 */
[----:B------:R-:W-:Y:S01]  /*1e20*/  IADD3 R21, P2, R41, c[0x0][0x258], RZ ;  /* 0x0000960029157a10 */ /* 0x000fe20007f5e0ff */
[----:B------:R-:W-:-:S02]  /*1e30*/  IMAD R61, R40, c[0x0][0x1fc], R49 ;  /* 0x00007f00283d7a24 */ /* 0x000fc400078e0231 */
[----:B------:R-:W-:Y:S01]  /*1e40*/  @!P0 STS [0x200], R0 ;  /* 0x00020000ff008388 */ /* 0x000fe20000000800 */
[----:B------:R-:W-:Y:S01]  /*1e50*/  IMAD.IADD R23, R23, 0x1, R47 ;  /* 0x0000000117177824 */ /* 0x000fe200078e022f */
[----:B------:R-:W-:Y:S02]  /*1e60*/  IADD3.X R49, R50, c[0x0][0x25c], RZ, P2, !PT ;  /* 0x0000970032317a10 */ /* 0x000fe400017fe4ff */
[----:B------:R-:W-:Y:S01]  /*1e70*/  BAR.SYNC.DEFER_BLOCKING 0x0 ;  /* 0x0000000000007b1d */ /* 0x000fe20000010000 */
[----:B------:R-:W-:Y:S01]  /*1e80*/  LEA R20, P3, R46, R21, 0x2 ;  /* 0x000000152e147211 */ /* 0x000fe200078610ff */
[----:B------:R-:W-:Y:S01]  /*1e90*/  IMAD.WIDE.U32 R22, R40, c[0x0][0x1f8], R22 ;  /* 0x00007e0028167a25 */ /* 0x000fe200078e0016 */
[----:B------:R-:W-:Y:S02]  /*1ea0*/  @!P1 IADD3 R47, P4, R28, R44, RZ ;  /* 0x0000002c1c2f9210 */ /* 0x000fe40007f9e0ff */
[----:B------:R-:W-:Y:S02]  /*1eb0*/  LEA.HI.X R21, R46, R49, R52, 0x2, P3 ;  /* 0x000000312e157211 */ /* 0x000fe400018f1434 */
[----:B------:R-:W-:-:S02]  /*1ec0*/  @!P1 IADD3.X R52, R29, R45, R61, P4, !PT ;  /* 0x0000002d1d349210 */ /* 0x000fc400027fe43d */
[C---:B------:R-:W-:Y:S02]  /*1ed0*/  @!P1 LEA R46, P6, R47.reuse, c[0x0][0x268], 0x2 ;  /* 0x00009a002f2e9a11 */ /* 0x040fe400078c10ff */
[----:B------:R-:W-:Y:S02]  /*1ee0*/  IADD3 R44, P2, R28, R42, RZ ;  /* 0x0000002a1c2c7210 */ /* 0x000fe40007f5e0ff */
[----:B------:R-:W-:Y:S02]  /*1ef0*/  @!P1 LEA.HI.X R47, R47, c[0x0][0x26c], R52, 0x2, P6 ;  /* 0x00009b002f2f9a11 */ /* 0x000fe400030f1434 */
[----:B------:R-:W-:Y:S02]  /*1f00*/  IADD3 R52, P6, R42, R22, RZ ;  /* 0x000000162a347210 */ /* 0x000fe40007fde0ff */
[----:B------:R-:W-:Y:S02]  /*1f10*/  IADD3.X R45, R29, R43, RZ, P2, !PT ;  /* 0x0000002b1d2d7210 */ /* 0x000fe400017fe4ff */
[----:B------:R-:W-:Y:S01]  /*1f20*/  IADD3.X R54, R43, R61, R23, P6, !PT ;  /* 0x0000003d2b367210 */ /* 0x000fe200037fe417 */
        /* <DEDUP_REMOVED lines=15> */
.L_x_5162:
[----:B------:R-:W-:Y:S05]  /*2020*/  BSYNC B0 ;  /* 0x0000000000007941 */ /* 0x000fea0003800000 */
.L_x_5161:
        /* <DEDUP_REMOVED lines=50> */
[----:B-1----:R-:W-:Y:S02]  /*2350*/  FMUL.FTZ R22, R23, R54 ;  /* 0x0000003617167220 */ /* 0x002fe40000410000 */
[----:B------:R-:W-:Y:S02]  /*2360*/  IMAD R23, R14, c[0x0][0x210], RZ ;  /* 0x000084000e177a24 */ /* 0x000fe400078e02ff */
[----:B------:R-:W-:Y:S02]  /*2370*/  FMUL.FTZ R27, R22, R27 ;  /* 0x0000001b161b7220 */ /* 0x000fe40000410000 */
[----:B------:R-:W-:-:S03]  /*2380*/  IMAD R23, R16, c[0x0][0x214], R23 ;  /* 0x0000850010177a24 */ /* 0x000fc600078e0217 */
        /* <DEDUP_REMOVED lines=21> */
.L_x_5164:
[----:B------:R-:W-:Y:S05]  /*24e0*/  BSYNC B0 ;  /* 0x0000000000007941 */ /* 0x000fea0003800000 */
.L_x_5163:
        /* <DEDUP_REMOVED lines=11> */
[C---:B------:R-:W-:Y:S02]  /*25a0*/  LEA R20, P3, R0.reuse, R41, 0x2 ;  /* 0x0000002900147211 */ /* 0x040fe400078610ff */
        /* <DEDUP_REMOVED lines=14> */
.L_x_5165:
[----:B------:R-:W-:Y:S05]  /*2690*/  EXIT ;  /* 0x000000000000794d */ /* 0x000fea0003800000 */
.L_x_5167:
        /* <DEDUP_REMOVED lines=14> */
.L_x_5469:


//--------------------- .text._Z25selective_scan_fwd_kernelI32Selective_Scan_fwd_kernel_traitsILi32ELi4ELi1ELb0ELb1ELb1ELb0EffEEv13SSMParamsBase --------------------------
	.section	.text._Z25selective_scan_fwd_kernelI32Selective_Scan_fwd_kernel_traitsILi32ELi4ELi1ELb0ELb1ELb1ELb0EffEEv13SSMParamsBase,"ax",@progbits
	.sectioninfo	@"SHI_REGISTERS=72"
	.align	128
        .global         _Z25selective_scan_fwd_kernelI32Selective_Scan_fwd_kernel_traitsILi32ELi4ELi1ELb0ELb1ELb1ELb0EffEEv13SSMParamsBase
        .type           _Z25selective_scan_fwd_kernelI32Selective_Scan_fwd_kernel_traitsILi32ELi4ELi1ELb0ELb1ELb1ELb0EffEEv13SSMParamsBase,@function
        .size           _Z25selective_scan_fwd_kernelI32Selective_Scan_fwd_kernel_traitsILi32ELi4ELi1ELb0ELb1ELb1ELb0EffEEv13SSMParamsBase,(.L_x_5470 - _Z25selective_scan_fwd_kernelI32Selective_Scan_fwd_kernel_traitsILi32ELi4ELi1ELb0ELb1ELb1ELb0EffEEv13SSMParamsBase)
        .other          _Z25selective_scan_fwd_kernelI32Selective_Scan_fwd_kernel_traitsILi32ELi4ELi1ELb0ELb1ELb1ELb0EffEEv13SSMParamsBase,@"STO_CUDA_ENTRY STV_DEFAULT"
_Z25selective_scan_fwd_kernelI32Selective_Scan_fwd_kernel_traitsILi32ELi4ELi1ELb0ELb1ELb1ELb0EffEEv13SSMParamsBase:
.text._Z25selective_scan_fwd_kernelI32Selective_Scan_fwd_kernel_traitsILi32ELi4ELi1ELb0ELb1ELb1ELb0EffEEv13SSMParamsBase:
        /* <DEDUP_REMOVED lines=24> */
[----:B-1----:R-:W-:-:S04]  /*0180*/  IABS R4, R39 ;  /* 0x0000002700047213 */ /* 0x002fc80000000000 */
[----:B------:R-:W-:-:S06]  /*0190*/  IMAD.HI.U32 R7, R7, R11, R6 ;  /* 0x0000000b07077227 */ /* 0x000fcc00078e0006 */
[----:B------:R-:W-:-:S04]  /*01a0*/  IMAD.HI.U32 R0, R7, R4, RZ ;  /* 0x0000000407007227 */ /* 0x000fc800078e00ff */
[----:B----4-:R-:W-:-:S04]  /*01b0*/  IMAD.MOV R2, RZ, RZ, -R0 ;  /* 0x000000ffff027224 */ /* 0x010fc800078e0a00 */
[----:B------:R-:W-:Y:S01]  /*01c0*/  IMAD R4, R9, R2, R4 ;  /* 0x0000000209047224 */ /* 0x000fe200078e0204 */
[----:B------:R-:W-:-:S04]  /*01d0*/  MOV R2, c[0x0][0x174] ;  /* 0x00005d0000027a02 */ /* 0x000fc80000000f00 */
[----:B------:R-:W-:Y:S02]  /*01e0*/  ISETP.GE.AND P0, PT, R2, 0x1, PT ;  /* 0x000000010200780c */ /* 0x000fe40003f06270 */
[----:B------:R-:W-:Y:S02]  /*01f0*/  ISETP.GT.U32.AND P1, PT, R9, R4, PT ;  /* 0x000000040900720c */ /* 0x000fe40003f24070 */
[----:B0-----:R-:W-:Y:S01]  /*0200*/  SHF.R.S32.HI R16, RZ, 0x1f, R18 ;  /* 0x0000001fff107819 */ /* 0x001fe20000011412 */
[----:B------:R-:W-:-:S04]  /*0210*/  IMAD.WIDE.U32 R2, R18, c[0x0][0x190], RZ ;  /* 0x0000640012027a25 */ /* 0x000fc800078e00ff */
[----:B------:R-:W-:-:S04]  /*0220*/  IMAD R5, R16, c[0x0][0x190], RZ ;  /* 0x0000640010057a24 */ /* 0x000fc800078e02ff */
[----:B------:R-:W-:Y:S02]  /*0230*/  IMAD R5, R18, c[0x0][0x194], R5 ;  /* 0x0000650012057a24 */ /* 0x000fe400078e0205 */
[----:B------:R-:W-:Y:S01]  /*0240*/  @!P1 IMAD.IADD R4, R4, 0x1, -R9 ;  /* 0x0000000104049824 */ /* 0x000fe200078e0a09 */
[----:B------:R-:W-:Y:S06]  /*0250*/  @!P0 EXIT ;  /* 0x000000000000894d */ /* 0x000fec0003800000 */
[----:B------:R-:W0:Y:S01]  /*0260*/  S2R R50, SR_TID.X ;  /* 0x0000000000327919 */ /* 0x000e220000002100 */
        /* <DEDUP_REMOVED lines=11> */
[----:B------:R-:W-:-:S02]  /*0320*/  IMAD.WIDE.U32 R4, R39, c[0x0][0x1d8], RZ ;  /* 0x0000760027047a25 */ /* 0x000fc400078e00ff */
[----:B------:R-:W-:Y:S02]  /*0330*/  @P0 IADD3 R0, R0, 0x1, RZ ;  /* 0x0000000100000810 */ /* 0x000fe40007ffe0ff */
[----:B------:R-:W-:Y:S02]  /*0340*/  IMAD R11, R39, c[0x0][0x1ec], R8 ;  /* 0x00007b00270b7a24 */ /* 0x000fe400078e0208 */
[----:B------:R-:W-:Y:S02]  /*0350*/  IMAD R13, R16, c[0x0][0x1b0], RZ ;  /* 0x00006c00100d7a24 */ /* 0x000fe400078e02ff */
[----:B------:R-:W-:Y:S01]  /*0360*/  IMAD.IADD R5, R5, 0x1, R9 ;  /* 0x0000000105057824 */ /* 0x000fe200078e0209 */
[----:B------:R-:W-:Y:S01]  /*0370*/  IADD3 R7, R7, R11, RZ ;  /* 0x0000000b07077210 */ /* 0x000fe20007ffe0ff */
[----:B------:R-:W-:Y:S01]  /*0380*/  IMAD.WIDE.U32 R8, R18, c[0x0][0x1b0], RZ ;  /* 0x00006c0012087a25 */ /* 0x000fe200078e00ff */
[----:B0-----:R-:W-:-:S03]  /*0390*/  LOP3.LUT R14, R50, 0x1f, RZ, 0xc0, !PT ;  /* 0x0000001f320e7812 */ /* 0x001fc600078ec0ff */
[----:B------:R-:W-:Y:S01]  /*03a0*/  IMAD R13, R18, c[0x0][0x1b4], R13 ;  /* 0x00006d00120d7a24 */ /* 0x000fe200078e020d */
[----:B------:R-:W-:Y:S01]  /*03b0*/  SHF.L.U32 R15, R50, 0x2, RZ ;  /* 0x00000002320f7819 */ /* 0x000fe200000006ff */
[----:B------:R-:W-:-:S03]  /*03c0*/  IMAD.WIDE.U32 R4, R18, c[0x0][0x1d0], R4 ;  /* 0x0000740012047a25 */ /* 0x000fc600078e0004 */
[----:B------:R-:W-:Y:S01]  /*03d0*/  LOP3.LUT R30, R14, 0xffffff80, R15, 0xf8, !PT ;  /* 0xffffff800e1e7812 */ /* 0x000fe200078ef80f */
[----:B------:R-:W-:Y:S01]  /*03e0*/  IMAD.IADD R9, R9, 0x1, R13 ;  /* 0x0000000109097824 */ /* 0x000fe200078e020d */
[----:B------:R-:W-:Y:S01]  /*03f0*/  IADD3 R19, R15, 0x1, RZ ;  /* 0x000000010f137810 */ /* 0x000fe20007ffe0ff */
[----:B------:R-:W-:Y:S01]  /*0400*/  IMAD R11, R16, c[0x0][0x1d0], RZ ;  /* 0x00007400100b7a24 */ /* 0x000fe200078e02ff */
[----:B------:R-:W-:Y:S01]  /*0410*/  IADD3 R35, P0, R30, R4, RZ ;  /* 0x000000041e237210 */ /* 0x000fe20007f1e0ff */
[----:B------:R-:W-:Y:S01]  /*0420*/  @!P2 IMAD.MOV R0, RZ, RZ, -R0 ;  /* 0x000000ffff00a224 */ /* 0x000fe200078e0a00 */
[----:B------:R-:W-:Y:S01]  /*0430*/  @!P1 LOP3.LUT R0, RZ, c[0x0][0x178], RZ, 0x33, !PT ;  /* 0x00005e00ff009a12 */ /* 0x000fe200078e33ff */
[----:B------:R-:W-:Y:S01]  /*0440*/  IMAD R13, R16, c[0x0][0x1e0], RZ ;  /* 0x00007800100d7a24 */ /* 0x000fe200078e02ff */
[----:B------:R-:W-:Y:S01]  /*0450*/  SHF.R.S32.HI R31, RZ, 0x1f, R30 ;  /* 0x0000001fff1f7819 */ /* 0x000fe2000001141e */
[----:B------:R-:W-:Y:S01]  /*0460*/  IMAD.WIDE.U32 R6, R18, c[0x0][0x1e0], R6 ;  /* 0x0000780012067a25 */ /* 0x000fe200078e0006 */
[----:B------:R-:W-:-:S02]  /*0470*/  SHF.R.S32.HI R4, RZ, 0x1f, R0 ;  /* 0x0000001fff047819 */ /* 0x000fc40000011400 */
[C---:B------:R-:W-:Y:S01]  /*0480*/  IADD3 R17, R15.reuse, 0x2, RZ ;  /* 0x000000020f117810 */ /* 0x040fe20007ffe0ff */
[----:B------:R-:W-:Y:S01]  /*0490*/  IMAD R11, R18, c[0x0][0x1d4], R11 ;  /* 0x00007500120b7a24 */ /* 0x000fe200078e020b */
[----:B------:R-:W-:Y:S01]  /*04a0*/  IADD3 R37, P1, R30, R6, RZ ;  /* 0x000000061e257210 */ /* 0x000fe20007f3e0ff */
[----:B------:R-:W-:Y:S01]  /*04b0*/  IMAD R13, R18, c[0x0][0x1e4], R13 ;  /* 0x00007900120d7a24 */ /* 0x000fe200078e020d */
[----:B------:R-:W-:Y:S01]  /*04c0*/  IADD3 R15, R15, 0x3, RZ ;  /* 0x000000030f0f7810 */ /* 0x000fe20007ffe0ff */
[----:B------:R-:W-:Y:S01]  /*04d0*/  IMAD.WIDE.U32 R2, R0, c[0x0][0x1a8], R2 ;  /* 0x00006a0000027a25 */ /* 0x000fe200078e0002 */
[C---:B------:R-:W-:Y:S02]  /*04e0*/  IADD3.X R10, R31.reuse, R5, R11, P0, !PT ;  /* 0x000000051f0a7210 */ /* 0x040fe400007fe40b */
[----:B------:R-:W-:Y:S01]  /*04f0*/  IADD3.X R6, R31, R7, R13, P1, !PT ;  /* 0x000000071f067210 */ /* 0x000fe20000ffe40d */
[C---:B------:R-:W-:Y:S01]  /*0500*/  IMAD R5, R4.reuse, c[0x0][0x1a8], RZ ;  /* 0x00006a0004057a24 */ /* 0x040fe200078e02ff */
[----:B------:R-:W-:Y:S01]  /*0510*/  LEA R34, P0, R35, c[0x0][0x240], 0x2 ;  /* 0x0000900023227a11 */ /* 0x000fe200078010ff */
[----:B------:R-:W-:Y:S01]  /*0520*/  IMAD R7, R4, c[0x0][0x1c8], RZ ;  /* 0x0000720004077a24 */ /* 0x000fe200078e02ff */
[----:B------:R-:W-:Y:S01]  /*0530*/  LEA R36, P2, R37, c[0x0][0x248], 0x2 ;  /* 0x0000920025247a11 */ /* 0x000fe200078410ff */
[C---:B------:R-:W-:Y:S01]  /*0540*/  IMAD R21, R0.reuse, c[0x0][0x1ac], R5 ;  /* 0x00006b0000157a24 */ /* 0x040fe200078e0205 */
[----:B------:R-:W-:Y:S01]  /*0550*/  LEA.HI.X R35, R35, c[0x0][0x244], R10, 0x2, P0 ;  /* 0x0000910023237a11 */ /* 0x000fe200000f140a */
[----:B------:R-:W-:Y:S01]  /*0560*/  IMAD.WIDE.U32 R4, R0, c[0x0][0x1c8], R8 ;  /* 0x0000720000047a25 */ /* 0x000fe200078e0008 */
[----:B------:R-:W-:-:S02]  /*0570*/  LEA R20, P0, R2, c[0x0][0x228], 0x2 ;  /* 0x00008a0002147a11 */ /* 0x000fc400078010ff */
[----:B------:R-:W-:Y:S01]  /*0580*/  IADD3 R21, R3, R21, RZ ;  /* 0x0000001503157210 */ /* 0x000fe20007ffe0ff */
[----:B------:R-:W-:Y:S01]  /*0590*/  IMAD R7, R0, c[0x0][0x1cc], R7 ;  /* 0x0000730000077a24 */ /* 0x000fe200078e0207 */
[----:B------:R-:W-:Y:S01]  /*05a0*/  LEA R3, P1, R4, c[0x0][0x230], 0x2 ;  /* 0x00008c0004037a11 */ /* 0x000fe200078210ff */
[----:B------:R-:W-:Y:S01]  /*05b0*/  IMAD R0, R18, c[0x0][0x164], R39 ;  /* 0x0000590012007a24 */ /* 0x000fe200078e0227 */
[----:B------:R-:W-:Y:S01]  /*05c0*/  LEA.HI.X R21, R2, c[0x0][0x22c], R21, 0x2, P0 ;  /* 0x00008b0002157a11 */ /* 0x000fe200000f1415 */
[----:B------:R-:W-:Y:S01]  /*05d0*/  IMAD.IADD R5, R5, 0x1, R7 ;  /* 0x0000000105057824 */ /* 0x000fe200078e0207 */
[----:B------:R-:W-:Y:S01]  /*05e0*/  LEA.HI.X R37, R37, c[0x0][0x24c], R6, 0x2, P2 ;  /* 0x0000930025257a11 */ /* 0x000fe200010f1406 */
[----:B------:R-:W-:Y:S01]  /*05f0*/  IMAD R0, R0, c[0x0][0x174], RZ ;  /* 0x00005d0000007a24 */ /* 0x000fe200078e02ff */
[----:B------:R-:W-:Y:S01]  /*0600*/  MOV R10, RZ ;  /* 0x000000ff000a7202 */ /* 0x000fe20000000f00 */
[----:B------:R-:W-:Y:S01]  /*0610*/  IMAD.WIDE.U32 R32, R39, c[0x0][0x180], RZ ;  /* 0x0000600027207a25 */ /* 0x000fe200078e00ff */
[----:B------:R-:W-:-:S02]  /*0620*/  LEA.HI.X R2, R4, c[0x0][0x234], R5, 0x2, P1 ;  /* 0x00008d0004027a11 */ /* 0x000fc400008f1405 */
[----:B------:R-:W-:Y:S01]  /*0630*/  LOP3.LUT R11, R30, 0x20, RZ, 0xfc, !PT ;  /* 0x000000201e0b7812 */ /* 0x000fe200078efcff */
[----:B------:R-:W-:Y:S01]  /*0640*/  IMAD R4, R38, c[0x0][0x180], RZ ;  /* 0x0000600026047a24 */ /* 0x000fe200078e02ff */
[C---:B------:R-:W-:Y:S01]  /*0650*/  LOP3.LUT R9, R30.reuse, 0x40, RZ, 0xfc, !PT ;  /* 0x000000401e097812 */ /* 0x040fe200078efcff */
[----:B------:R-:W-:Y:S01]  /*0660*/  IMAD.MOV.U32 R5, RZ, RZ, R3 ;  /* 0x000000ffff057224 */ /* 0x000fe200078e0003 */
[----:B------:R-:W-:Y:S01]  /*0670*/  LOP3.LUT R7, R30, 0x60, RZ, 0xfc, !PT ;  /* 0x000000601e077812 */ /* 0x000fe200078efcff */
[----:B------:R-:W-:Y:S01]  /*0680*/  IMAD R13, R39, c[0x0][0x184], R4 ;  /* 0x00006100270d7a24 */ /* 0x000fe200078e0204 */
[----:B------:R-:W-:Y:S01]  /*0690*/  MOV R6, R20 ;  /* 0x0000001400067202 */ /* 0x000fe20000000f00 */
[----:B------:R-:W-:Y:S01]  /*06a0*/  IMAD R8, R0, c[0x0][0x16c], RZ ;  /* 0x00005b0000087a24 */ /* 0x000fe200078e02ff */
[----:B------:R-:W-:Y:S01]  /*06b0*/  MOV R4, R21 ;  /* 0x0000001500047202 */ /* 0x000fe20000000f00 */
[----:B------:R-:W-:Y:S02]  /*06c0*/  IMAD.IADD R13, R33, 0x1, R13 ;  /* 0x00000001210d7824 */ /* 0x000fe400078e020d */
[----:B-1----:R-:W-:-:S02]  /*06d0*/  IMAD.MOV.U32 R3, RZ, RZ, R2 ;  /* 0x000000ffff037224 */ /* 0x002fc400078e0002 */
.L_x_5183:
[----:B------:R-:W-:Y:S01]  /*06e0*/  BAR.SYNC.DEFER_BLOCKING 0x0 ;  /* 0x0000000000007b1d */ /* 0x000fe20000010000 */
[----:B0-----:R-:W-:Y:S01]  /*06f0*/  MOV R21, 0xffffff80 ;  /* 0xffffff8000157802 */ /* 0x001fe20000000f00 */
[----:B------:R-:W-:Y:S01]  /*0700*/  IMAD.MOV.U32 R23, RZ, RZ, RZ ;  /* 0x000000ffff177224 */ /* 0x000fe200078e00ff */
[----:B------:R-:W-:Y:S01]  /*0710*/  MOV R25, RZ ;  /* 0x000000ff00197202 */ /* 0x000fe20000000f00 */
[----:B------:R-:W-:-:S02]  /*0720*/  IMAD.MOV.U32 R27, RZ, RZ, RZ ;  /* 0x000000ffff1b7224 */ /* 0x000fc400078e00ff */
[----:B------:R-:W-:Y:S01]  /*0730*/  IMAD R2, R10, R21, c[0x0][0x168] ;  /* 0x00005a000a027624 */ /* 0x000fe200078e0215 */
[----:B------:R-:W-:-:S04]  /*0740*/  HFMA2.MMA R21, -RZ, RZ, 0, 0 ;  /* 0x00000000ff157435 */ /* 0x000fc800000001ff */
        /* <DEDUP_REMOVED lines=8> */
[----:B------:R-:W-:Y:S01]  /*07d0*/  IMAD.SHL.U32 R0, R12, 0x4, RZ ;  /* 0x000000040c007824 */ /* 0x000fe200078e00ff */
        /* <DEDUP_REMOVED lines=71> */
.L_x_5169:
[----:B------:R-:W-:Y:S05]  /*0c50*/  BSYNC B0 ;  /* 0x0000000000007941 */ /* 0x000fea0003800000 */
.L_x_5168:
        /* <DEDUP_REMOVED lines=33> */
.L_x_5171:
[----:B------:R-:W-:Y:S05]  /*0e70*/  BSYNC B0 ;  /* 0x0000000000007941 */ /* 0x000fea0003800000 */
.L_x_5170:
        /* <DEDUP_REMOVED lines=33> */
.L_x_5173:
[----:B------:R-:W-:Y:S05]  /*1090*/  BSYNC B0 ;  /* 0x0000000000007941 */ /* 0x000fea0003800000 */
.L_x_5172:
        /* <DEDUP_REMOVED lines=33> */
.L_x_5175:
[----:B------:R-:W-:Y:S05]  /*12b0*/  BSYNC B0 ;  /* 0x0000000000007941 */ /* 0x000fea0003800000 */
.L_x_5174:
        /* <DEDUP_REMOVED lines=15> */
.L_x_5179:
        /* <DEDUP_REMOVED lines=16> */
[----:B------:R-:W-:-:S05]  /*14b0*/  LEA.HI.X R27, R24, R4, R25, 0x2, P5 ;  /* 0x00000004181b7211 */ /* 0x000fca00028f1419 */
[----:B------:R0:W2:Y:S04]  /*14c0*/  @!P1 LDG.E R59, [R26.64] ;  /* 0x000000041a3b9981 */ /* 0x0000a8000c1e1900 */
[----:B------:R0:W3:Y:S04]  /*14d0*/  @!P2 LDG.E R57, [R26.64+0x80] ;  /* 0x000080041a39a981 */ /* 0x0000e8000c1e1900 */
[----:B------:R0:W4:Y:S04]  /*14e0*/  @!P3 LDG.E R69, [R26.64+0x100] ;  /* 0x000100041a45b981 */ /* 0x000128000c1e1900 */
[----:B------:R0:W5:Y:S01]  /*14f0*/  @!P4 LDG.E R61, [R26.64+0x180] ;  /* 0x000180041a3dc981 */ /* 0x000162000c1e1900 */
        /* <DEDUP_REMOVED lines=8> */
[----:B------:R-:W5:Y:S01]  /*1580*/  LDG.E R42, [R42.64] ;  /* 0x000000042a2a7981 */ /* 0x000f62000c1e1900 */
[----:B------:R-:W-:Y:S01]  /*1590*/  IMAD R0, R40, c[0x0][0x1c0], RZ ;  /* 0x0000700028007a24 */ /* 0x000fe200078e02ff */
[-C--:B------:R-:W-:Y:S01]  /*15a0*/  ISETP.GE.AND P2, PT, R11, R2.reuse, PT ;  /* 0x000000020b00720c */ /* 0x080fe20003f46270 */
[----:B------:R-:W-:Y:S01]  /*15b0*/  IMAD.WIDE.U32 R24, R55, c[0x0][0x1c0], R30 ;  /* 0x0000700037187a25 */ /* 0x000fe200078e001e */
[-C--:B------:R-:W-:Y:S02]  /*15c0*/  ISETP.GE.AND P3, PT, R9, R2.reuse, PT ;  /* 0x000000020900720c */ /* 0x080fe40003f66270 */
[----:B------:R-:W-:Y:S01]  /*15d0*/  ISETP.GE.AND P4, PT, R7, R2, PT ;  /* 0x000000020700720c */ /* 0x000fe20003f86270 */
[----:B0-----:R-:W-:Y:S01]  /*15e0*/  IMAD R27, R55, c[0x0][0x1c4], R0 ;  /* 0x00007100371b7a24 */ /* 0x001fe200078e0200 */
[----:B------:R-:W-:Y:S01]  /*15f0*/  LEA R40, P1, R24, R5, 0x2 ;  /* 0x0000000518287211 */ /* 0x000fe200078210ff */
[----:B------:R-:W-:Y:S01]  /*1600*/  IMAD.SHL.U32 R0, R12, 0x4, RZ ;  /* 0x000000040c007824 */ /* 0x000fe200078e00ff */
[----:B------:R-:W-:Y:S01]  /*1610*/  MOV R67, RZ ;  /* 0x000000ff00437202 */ /* 0x000fe20000000f00 */
[----:B------:R-:W-:Y:S01]  /*1620*/  IMAD.MOV.U32 R45, RZ, RZ, RZ ;  /* 0x000000ffff2d7224 */ /* 0x000fe200078e00ff */
[----:B------:R-:W-:-:S02]  /*1630*/  IADD3 R25, R25, R27, RZ ;  /* 0x0000001b19197210 */ /* 0x000fc40007ffe0ff */
[----:B------:R-:W-:Y:S02]  /*1640*/  MOV R65, RZ ;  /* 0x000000ff00417202 */ /* 0x000fe40000000f00 */
[----:B------:R-:W-:Y:S02]  /*1650*/  LEA.HI.X R41, R24, R3, R25, 0x2, P1 ;  /* 0x0000000318297211 */ /* 0x000fe400008f1419 */
[----:B------:R-:W-:Y:S02]  /*1660*/  ISETP.GE.AND P1, PT, R30, R2, PT ;  /* 0x000000021e00720c */ /* 0x000fe40003f26270 */
[----:B------:R-:W-:Y:S01]  /*1670*/  MOV R63, RZ ;  /* 0x000000ff003f7202 */ /* 0x000fe20000000f00 */
[----:B------:R-:W0:Y:S04]  /*1680*/  S2R R50, SR_TID.X ;  /* 0x0000000000327919 */ /* 0x000e280000002100 */
[----:B--2---:R-:W-:Y:S04]  /*1690*/  STS [R0], R59 ;  /* 0x0000003b00007388 */ /* 0x004fe80000000800 */
[----:B---3--:R0:W-:Y:S04]  /*16a0*/  STS [R0+0x80], R57 ;  /* 0x0000803900007388 */ /* 0x0081e80000000800 */
[----:B----4-:R1:W-:Y:S04]  /*16b0*/  STS [R0+0x100], R69 ;  /* 0x0001004500007388 */ /* 0x0103e80000000800 */
[----:B-----5:R-:W-:Y:S01]  /*16c0*/  STS [R0+0x180], R61 ;  /* 0x0001803d00007388 */ /* 0x020fe20000000800 */
[----:B------:R-:W-:-:S06]  /*16d0*/  NOP ;  /* 0x0000000000007918 */ /* 0x000fcc0000000000 */
[----:B------:R2:W3:Y:S04]  /*16e0*/  @!P1 LDG.E R67, [R40.64] ;  /* 0x0000000428439981 */ /* 0x0004e8000c1e1900 */
[----:B------:R2:W4:Y:S04]  /*16f0*/  @!P2 LDG.E R45, [R40.64+0x80] ;  /* 0x00008004282da981 */ /* 0x000528000c1e1900 */
[----:B------:R2:W5:Y:S04]  /*1700*/  @!P3 LDG.E R65, [R40.64+0x100] ;  /* 0x000100042841b981 */ /* 0x000568000c1e1900 */
[----:B------:R2:W5:Y:S01]  /*1710*/  @!P4 LDG.E R63, [R40.64+0x180] ;  /* 0x00018004283fc981 */ /* 0x000562000c1e1900 */
[----:B0-----:R-:W-:Y:S01]  /*1720*/  IMAD.SHL.U32 R57, R50, 0x4, RZ ;  /* 0x0000000432397824 */ /* 0x001fe200078e00ff */
[-C--:B------:R-:W-:Y:S01]  /*1730*/  ISETP.GE.U32.AND P2, PT, R19, R2.reuse, PT ;  /* 0x000000021300720c */ /* 0x080fe20003f46070 */
[----:B------:R-:W-:Y:S01]  /*1740*/  BSSY B0, `(.L_x_5177) ;  /* 0x000005f000007945 */ /* 0x000fe20003800000 */
[----:B------:R-:W0:Y:S01]  /*1750*/  LDS.128 R24, [R12.X16] ;  /* 0x000000000c187984 */ /* 0x000e22000000cc00 */
[----:B------:R-:W-:Y:S01]  /*1760*/  FMUL.FTZ R42, R42, 1.4426950216293334961 ;  /* 0x3fb8aa3b2a2a7820 */ /* 0x000fe20000410000 */
[----:B------:R-:W-:-:S02]  /*1770*/  ISETP.GE.U32.AND P1, PT, R57, R2, PT ;  /* 0x000000023900720c */ /* 0x000fc40003f26070 */
[----:B------:R-:W-:Y:S01]  /*1780*/  ISETP.GE.U32.AND P3, PT, R17, R2, PT ;  /* 0x000000021100720c */ /* 0x000fe20003f66070 */
[C---:B------:R-:W-:Y:S01]  /*1790*/  FMUL.FTZ R44, R42.reuse, R46 ;  /* 0x0000002e2a2c7220 */ /* 0x040fe20000410000 */
[----:B------:R-:W-:Y:S01]  /*17a0*/  SHF.L.U32 R64, R55, 0x3, RZ ;  /* 0x0000000337407819 */ /* 0x000fe200000006ff */
[C---:B------:R-:W-:Y:S02]  /*17b0*/  FMUL.FTZ R43, R42.reuse, R47 ;  /* 0x0000002f2a2b7220 */ /* 0x040fe40000410000 */
[C---:B------:R-:W-:Y:S02]  /*17c0*/  FMUL.FTZ R56, R42.reuse, R49 ;  /* 0x000000312a387220 */ /* 0x040fe40000410000 */
[----:B------:R-:W1:Y:S01]  /*17d0*/  MUFU.EX2 R44, R44 ;  /* 0x0000002c002c7308 */ /* 0x000e620000000800 */
[----:B------:R-:W-:-:S07]  /*17e0*/  FMUL.FTZ R42, R42, R48 ;  /* 0x000000302a2a7220 */ /* 0x000fce0000410000 */
[----:B------:R-:W2:Y:S08]  /*17f0*/  MUFU.EX2 R43, R43 ;  /* 0x0000002b002b7308 */ /* 0x000eb00000000800 */
[----:B------:R-:W0:Y:S01]  /*1800*/  MUFU.EX2 R56, R56 ;  /* 0x0000003800387308 */ /* 0x000e220000000800 */
[----:B-1----:R-:W-:-:S07]  /*1810*/  FSEL R60, R44, 1, !P2 ;  /* 0x3f8000002c3c7808 */ /* 0x002fce0005000000 */
[----:B------:R-:W1:Y:S01]  /*1820*/  MUFU.EX2 R42, R42 ;  /* 0x0000002a002a7308 */ /* 0x000e620000000800 */
[----:B--2---:R-:W-:Y:S02]  /*1830*/  FSEL R69, R43, 1, !P1 ;  /* 0x3f8000002b457808 */ /* 0x004fe40004800000 */
[----:B------:R-:W-:Y:S01]  /*1840*/  MOV R43, RZ ;  /* 0x000000ff002b7202 */ /* 0x000fe20000000f00 */
[----:B0-----:R-:W-:Y:S02]  /*1850*/  FMUL.FTZ R24, R53, R24 ;  /* 0x0000001835187220 */ /* 0x001fe40000410000 */
[----:B------:R-:W-:Y:S01]  /*1860*/  FMUL.FTZ R25, R52, R25 ;  /* 0x0000001934197220 */ /* 0x000fe20000410000 */
[----:B------:R-:W-:Y:S01]  /*1870*/  FSEL R59, R56, 1, !P3 ;  /* 0x3f800000383b7808 */ /* 0x000fe20005800000 */
[----:B------:R-:W-:Y:S01]  /*1880*/  FMUL.FTZ R26, R51, R26 ;  /* 0x0000001a331a7220 */ /* 0x000fe20000410000 */
[----:B------:R-:W-:Y:S01]  /*1890*/  FSEL R62, R24, RZ, !P1 ;  /* 0x000000ff183e7208 */ /* 0x000fe20004800000 */
[----:B------:R-:W-:Y:S01]  /*18a0*/  FMUL.FTZ R27, R54, R27 ;  /* 0x0000001b361b7220 */ /* 0x000fe20000410000 */
[----:B------:R-:W-:-:S02]  /*18b0*/  FSEL R61, R25, RZ, !P2 ;  /* 0x000000ff193d7208 */ /* 0x000fc40005000000 */
[----:B------:R-:W-:Y:S02]  /*18c0*/  ISETP.GE.U32.AND P1, PT, R15, R2, PT ;  /* 0x000000020f00720c */ /* 0x000fe40003f26070 */
[----:B------:R-:W-:Y:S01]  /*18d0*/  FSEL R58, R26, RZ, !P3 ;  /* 0x000000ff1a3a7208 */ /* 0x000fe20005800000 */
[-C--:B------:R-:W-:Y:S01]  /*18e0*/  FFMA.FTZ R24, R62, R60.reuse, R61 ;  /* 0x0000003c3e187223 */ /* 0x080fe2000001003d */
[----:B-1----:R-:W-:Y:S01]  /*18f0*/  FSEL R57, R42, 1, !P1 ;  /* 0x3f8000002a397808 */ /* 0x002fe20004800000 */
[----:B------:R-:W-:Y:S01]  /*1900*/  FMUL.FTZ R26, R69, R60 ;  /* 0x0000003c451a7220 */ /* 0x000fe20000410000 */
[----:B------:R-:W-:Y:S01]  /*1910*/  FSEL R56, R27, RZ, !P1 ;  /* 0x000000ff1b387208 */ /* 0x000fe20004800000 */
[C---:B------:R-:W-:Y:S01]  /*1920*/  FFMA.FTZ R24, R59.reuse, R24, R58 ;  /* 0x000000183b187223 */ /* 0x040fe2000001003a */
[C---:B------:R-:W-:Y:S01]  /*1930*/  ISETP.GE.AND P1, PT, R12.reuse, 0x1, PT ;  /* 0x000000010c00780c */ /* 0x040fe20003f26270 */
[----:B------:R-:W-:Y:S01]  /*1940*/  FMUL.FTZ R26, R59, R26 ;  /* 0x0000001a3b1a7220 */ /* 0x000fe20000410000 */
[C---:B------:R-:W-:Y:S01]  /*1950*/  ISETP.NE.AND P2, PT, R12.reuse, 0x1f, PT ;  /* 0x0000001f0c00780c */ /* 0x040fe20003f45270 */
[C---:B------:R-:W-:Y:S01]  /*1960*/  FFMA.FTZ R41, R57.reuse, R24, R56 ;  /* 0x0000001839297223 */ /* 0x040fe20000010038 */
[----:B------:R-:W-:Y:S01]  /*1970*/  ISETP.NE.AND P3, PT, R12, RZ, PT ;  /* 0x000000ff0c00720c */ /* 0x000fe20003f65270 */
[----:B------:R-:W-:-:S02]  /*1980*/  FMUL.FTZ R40, R57, R26 ;  /* 0x0000001a39287220 */ /* 0x000fc40000410000 */
[----:B------:R-:W-:Y:S01]  /*1990*/  IMAD.MOV.U32 R42, RZ, RZ, 0x3f800000 ;  /* 0x3f800000ff2a7424 */ /* 0x000fe200078e00ff */
        /* <DEDUP_REMOVED lines=23> */
[----:B-1----:R-:W-:Y:S01]  /*1b10*/  @P1 FMUL.FTZ R40, R40, R25 ;  /* 0x0000001928281220 */ /* 0x002fe20000410000 */
[----:B------:R-:W-:Y:S01]  /*1b20*/  ISETP.NE.AND P1, PT, R50, RZ, PT ;  /* 0x000000ff3200720c */ /* 0x000fe20003f25270 */
[----:B---3--:R-:W-:Y:S04]  /*1b30*/  STS [R0+0x200], R67 ;  /* 0x0002004300007388 */ /* 0x008fe80000000800 */
[----:B----4-:R-:W-:Y:S04]  /*1b40*/  STS [R0+0x280], R45 ;  /* 0x0002802d00007388 */ /* 0x010fe80000000800 */
[----:B-----5:R-:W-:Y:S04]  /*1b50*/  STS [R0+0x300], R65 ;  /* 0x0003004100007388 */ /* 0x020fe80000000800 */
[----:B------:R-:W-:Y:S01]  /*1b60*/  STS [R0+0x380], R63 ;  /* 0x0003803f00007388 */ /* 0x000fe20000000800 */
[----:B------:R-:W-:-:S06]  /*1b70*/  NOP ;  /* 0x0000000000007918 */ /* 0x000fcc0000000000 */
[----:B------:R-:W0:Y:S04]  /*1b80*/  @!P0 LDS.64 R42, [R64+0x420] ;  /* 0x00042000402a8984 */ /* 0x000e280000000a00 */
[----:B------:R-:W-:Y:S04]  /*1b90*/  LDS.128 R24, [R12.X16+0x200] ;  /* 0x000200000c187984 */ /* 0x000fe8000000cc00 */
[----:B------:R-:W-:Y:S04]  /*1ba0*/  @!P2 STS.64 [0x400], R40 ;  /* 0x00040028ff00a388 */ /* 0x000fe80000000a00 */
[----:B------:R-:W-:Y:S06]  /*1bb0*/  BAR.SYNC.DEFER_BLOCKING 0x0 ;  /* 0x0000000000007b1d */ /* 0x000fec0000010000 */
[----:B------:R-:W1:Y:S04]  /*1bc0*/  SHFL.UP PT, R65, R41, 0x1, RZ ;  /* 0x0420000029417989 */ /* 0x000e6800000e00ff */
[----:B------:R-:W2:Y:S04]  /*1bd0*/  SHFL.UP PT, R63, R40, 0x1, RZ ;  /* 0x04200000283f7989 */ /* 0x000ea800000e00ff */
[----:B------:R-:W3:Y:S04]  /*1be0*/  LDS.64 R44, [0x400] ;  /* 0x00040000ff2c7984 */ /* 0x000ee80000000a00 */
[----:B0-----:R-:W-:Y:S01]  /*1bf0*/  @!P3 STS.64 [0x410], R42 ;  /* 0x0004102aff00b388 */ /* 0x001fe20000000a00 */
[----:B-1----:R-:W-:-:S03]  /*1c00*/  @!P3 MOV R65, R43 ;  /* 0x0000002b0041b202 */ /* 0x002fc60000000f00 */
[----:B------:R-:W-:Y:S01]  /*1c10*/  BAR.SYNC.DEFER_BLOCKING 0x0 ;  /* 0x0000000000007b1d */ /* 0x000fe20000010000 */
[----:B--2---:R-:W-:-:S05]  /*1c20*/  @!P3 MOV R63, R42 ;  /* 0x0000002a003fb202 */ /* 0x004fca0000000f00 */
[----:B------:R-:W0:Y:S01]  /*1c30*/  LDS R66, [0x414] ;  /* 0x00041400ff427984 */ /* 0x000e220000000800 */
[C---:B---3--:R-:W-:Y:S02]  /*1c40*/  FFMA.FTZ R45, R44.reuse, R43, R45 ;  /* 0x0000002b2c2d7223 */ /* 0x048fe4000001002d */
[----:B------:R-:W-:Y:S02]  /*1c50*/  FMUL.FTZ R44, R44, R42 ;  /* 0x0000002a2c2c7220 */ /* 0x000fe40000410000 */
[----:B0-----:R-:W-:Y:S01]  /*1c60*/  @P1 FFMA.FTZ R65, R66, R63, R65 ;  /* 0x0000003f42411223 */ /* 0x001fe20000010041 */
        /* <DEDUP_REMOVED lines=12> */
.L_x_5178:
[----:B------:R-:W-:Y:S05]  /*1d30*/  BSYNC B0 ;  /* 0x0000000000007941 */ /* 0x000fea0003800000 */
.L_x_5177:
[----:B------:R-:W-:Y:S01]  /*1d40*/  IADD3 R55, R55, 0x1, RZ ;  /* 0x0000000137377810 */ /* 0x000fe20007ffe0ff */
[-C--:B------:R-:W-:Y:S02]  /*1d50*/  FFMA.FTZ R59, R59, R60.reuse, R58 ;  /* 0x0000003c3b3b7223 */ /* 0x080fe4000001003a */
[----:B------:R-:W-:Y:S01]  /*1d60*/  FFMA.FTZ R20, R24, R69, R20 ;  /* 0x0000004518147223 */ /* 0x000fe20000010014 */
[----:B------:R-:W-:Y:S01]  /*1d70*/  ISETP.GE.AND P1, PT, R55, c[0x0][0x16c], PT ;  /* 0x00005b0037007a0c */ /* 0x000fe20003f26270 */
[-C--:B------:R-:W-:Y:S02]  /*1d80*/  FFMA.FTZ R56, R57, R59.reuse, R56 ;  /* 0x0000003b39387223 */ /* 0x080fe40000010038 */
[----:B------:R-:W-:Y:S02]  /*1d90*/  FFMA.FTZ R21, R25, R60, R21 ;  /* 0x0000003c19157223 */ /* 0x000fe40000010015 */
[----:B------:R-:W-:Y:S02]  /*1da0*/  FFMA.FTZ R22, R26, R59, R22 ;  /* 0x0000003b1a167223 */ /* 0x000fe40000010016 */
[----:B------:R-:W-:-:S06]  /*1db0*/  FFMA.FTZ R23, R27, R56, R23 ;  /* 0x000000381b177223 */ /* 0x000fcc0000010017 */
[----:B------:R-:W-:Y:S05]  /*1dc0*/  @!P1 BRA `(.L_x_5179) ;  /* 0xfffff5e000009947 */ /* 0x000fea000383ffff */
.L_x_5176:
[----:B------:R-:W-:Y:S01]  /*1dd0*/  BAR.SYNC.DEFER_BLOCKING 0x0 ;  /* 0x0000000000007b1d */ /* 0x000fe20000010000 */
[----:B------:R-:W-:Y:S01]  /*1de0*/  ISETP.NE.AND P0, PT, R50, RZ, PT ;  /* 0x000000ff3200720c */ /* 0x000fe20003f05270 */
[----:B------:R-:W-:Y:S02]  /*1df0*/  IMAD R43, R16, c[0x0][0x200], RZ ;  /* 0x00008000102b7a24 */ /* 0x000fe400078e02ff */
[----:B------:R-:W-:Y:S02]  /*1e00*/  IMAD.WIDE.U32 R24, R18, c[0x0][0x200], RZ ;  /* 0x0000800012187a25 */ /* 0x000fe400078e00ff */
[----:B------:R-:W-:Y:S01]  /*1e10*/  BSSY B0, `(.L_x_5180) ;  /* 0x000001a000007945 */ /* 0x000fe20003800000 */
[----:B------:R1:W-:Y:S01]  /*1e20*/  STS.128 [R12.X16], R20 ;  /* 0x000000140c007388 */ /* 0x0003e2000000cc00 */
[----:B------:R-:W-:-:S06]  /*1e30*/  NOP ;  /* 0x0000000000007918 */ /* 0x000fcc0000000000 */
[----:B0-----:R-:W-:Y:S04]  /*1e40*/  LDS R41, [R0] ;  /* 0x0000000000297984 */ /* 0x001fe80000000800 */
[----:B------:R-:W-:Y:S04]  /*1e50*/  LDS R27, [R0+0x80] ;  /* 0x00008000001b7984 */ /* 0x000fe80000000800 */
[----:B------:R-:W-:Y:S01]  /*1e60*/  LDS R26, [R0+0x100] ;  /* 0x00010000001a7984 */ /* 0x000fe20000000800 */
[----:B-1----:R-:W-:-:S03]  /*1e70*/  IMAD R23, R18, c[0x0][0x204], R43 ;  /* 0x0000810012177a24 */ /* 0x002fc600078e022b */
[----:B------:R-:W-:Y:S01]  /*1e80*/  LDS R40, [R0+0x180] ;  /* 0x0001800000287984 */ /* 0x000fe20000000800 */
[----:B------:R-:W-:-:S03]  /*1e90*/  IMAD.IADD R43, R25, 0x1, R23 ;  /* 0x00000001192b7824 */ /* 0x000fc600078e0217 */
        /* <DEDUP_REMOVED lines=12> */
[----:B------:R-:W-:-:S04]  /*1f60*/  IMAD.WIDE.U32 R20, R39, c[0x0][0x208], R20 ;  /* 0x0000820027147a25 */ /* 0x000fc800078e0014 */
[----:B------:R-:W-:Y:S01]  /*1f70*/  IMAD.IADD R21, R21, 0x1, R23 ;  /* 0x0000000115157824 */ /* 0x000fe200078e0217 */
[----:B------:R-:W-:-:S04]  /*1f80*/  LEA R22, P0, R20, c[0x0][0x258], 0x2 ;  /* 0x0000960014167a11 */ /* 0x000fc800078010ff */
[----:B------:R-:W-:-:S05]  /*1f90*/  LEA.HI.X R23, R20, c[0x0][0x25c], R21, 0x2, P0 ;  /* 0x0000970014177a11 */ /* 0x000fca00000f1415 */
[----:B------:R0:W-:Y:S04]  /*1fa0*/  STG.E [R22.64], R41 ;  /* 0x0000002916007986 */ /* 0x0001e8000c101904 */
.L_x_5181:
[----:B------:R-:W-:Y:S05]  /*1fb0*/  BSYNC B0 ;  /* 0x0000000000007941 */ /* 0x000fea0003800000 */
.L_x_5180:
[----:B------:R-:W-:Y:S01]  /*1fc0*/  MOV R20, R24 ;  /* 0x0000001800147202 */ /* 0x000fe20000000f00 */
[----:B0-----:R-:W-:Y:S01]  /*1fd0*/  HFMA2.MMA R23, -RZ, RZ, 0, 2.384185791015625e-07 ;  /* 0x00000004ff177435 */ /* 0x001fe200000001ff */
[----:B------:R-:W-:Y:S01]  /*1fe0*/  MOV R21, R43 ;  /* 0x0000002b00157202 */ /* 0x000fe20000000f00 */
[----:B------:R-:W-:Y:S01]  /*1ff0*/  IMAD.SHL.U32 R25, R10, 0x80, RZ ;  /* 0x000000800a197824 */ /* 0x000fe200078e00ff */
[-C--:B------:R-:W-:Y:S01]  /*2000*/  ISETP.GE.AND P0, PT, R11, R42.reuse, PT ;  /* 0x0000002a0b00720c */ /* 0x080fe20003f06270 */
[----:B------:R-:W-:Y:S01]  /*2010*/  IMAD R0, R38, c[0x0][0x208], RZ ;  /* 0x0000820026007a24 */ /* 0x000fe200078e02ff */
[----:B------:R-:W-:Y:S01]  /*2020*/  ISETP.GE.AND P2, PT, R7, R42, PT ;  /* 0x0000002a0700720c */ /* 0x000fe20003f46270 */
[C---:B------:R-:W-:Y:S01]  /*2030*/  IMAD.WIDE.U32 R20, R39.reuse, c[0x0][0x208], R20 ;  /* 0x0000820027147a25 */ /* 0x040fe200078e0014 */
[----:B------:R-:W-:Y:S02]  /*2040*/  SHF.R.S32.HI R41, RZ, 0x1f, R25 ;  /* 0x0000001fff297819 */ /* 0x000fe40000011419 */
[----:B------:R-:W-:Y:S01]  /*2050*/  IADD3 R10, R10, 0x1, RZ ;  /* 0x000000010a0a7810 */ /* 0x000fe20007ffe0ff */
[----:B------:R-:W-:Y:S01]  /*2060*/  IMAD R0, R39, c[0x0][0x20c], R0 ;  /* 0x0000830027007a24 */ /* 0x000fe200078e0200 */
[----:B------:R-:W-:Y:S01]  /*2070*/  IADD3 R25, P3, R25, R20, RZ ;  /* 0x0000001419197210 */ /* 0x000fe20007f7e0ff */
[----:B------:R-:W-:Y:S01]  /*2080*/  IMAD.WIDE R22, R30, R23, c[0x0][0x258] ;  /* 0x000096001e167625 */ /* 0x000fe200078e0217 */
[----:B------:R-:W-:-:S02]  /*2090*/  ISETP.GE.AND P1, PT, R9, R42, PT ;  /* 0x0000002a0900720c */ /* 0x000fc40003f26270 */
[----:B------:R-:W-:Y:S02]  /*20a0*/  IADD3.X R21, R41, R0, R21, P3, !PT ;  /* 0x0000000029157210 */ /* 0x000fe40001ffe415 */
[----:B------:R-:W-:Y:S02]  /*20b0*/  LEA R20, P3, R25, R22, 0x2 ;  /* 0x0000001619147211 */ /* 0x000fe400078610ff */
[----:B------:R-:W-:Y:S02]  /*20c0*/  IADD3 R5, P4, R5, 0x200, RZ ;  /* 0x0000020005057810 */ /* 0x000fe40007f9e0ff */
[----:B------:R-:W-:Y:S02]  /*20d0*/  LEA.HI.X R21, R25, R23, R21, 0x2, P3 ;  /* 0x0000001719157211 */ /* 0x000fe400018f1415 */
[----:B------:R-:W-:Y:S02]  /*20e0*/  IADD3 R6, P3, R6, 0x200, RZ ;  /* 0x0000020006067810 */ /* 0x000fe40007f7e0ff */
[----:B------:R-:W-:Y:S01]  /*20f0*/  IADD3.X R3, RZ, R3, RZ, P4, !PT ;  /* 0x00000003ff037210 */ /* 0x000fe200027fe4ff */
[----:B------:R0:W-:Y:S01]  /*2100*/  @!P0 STG.E [R20.64+0x80], R27 ;  /* 0x0000801b14008986 */ /* 0x0001e2000c101904 */
[----:B------:R-:W-:-:S02]  /*2110*/  ISETP.GE.AND P0, PT, R10, c[0x0][0x174], PT ;  /* 0x00005d000a007a0c */ /* 0x000fc40003f06270 */
        /* <DEDUP_REMOVED lines=9> */
.L_x_5182:
[----:B------:R-:W-:Y:S05]  /*21b0*/  EXIT ;  /* 0x000000000000794d */ /* 0x000fea0003800000 */
.L_x_5184:
        /* <DEDUP_REMOVED lines=12> */
.L_x_5470:


//--------------------- .text._Z25selective_scan_fwd_kernelI32Selective_Scan_fwd_kernel_traitsILi32ELi4ELi1ELb0ELb1ELb1ELb1EffEEv13SSMParamsBase --------------------------
	.section	.text._Z25selective_scan_fwd_kernelI32Selective_Scan_fwd_kernel_traitsILi32ELi4ELi1ELb0ELb1ELb1ELb1EffEEv13SSMParamsBase,"ax",@progbits
	.sectioninfo	@"SHI_REGISTERS=70"
	.align	128
        .global         _Z25selective_scan_fwd_kernelI32Selective_Scan_fwd_kernel_traitsILi32ELi4ELi1ELb0ELb1ELb1ELb1EffEEv13SSMParamsBase
        .type           _Z25selective_scan_fwd_kernelI32Selective_Scan_fwd_kernel_traitsILi32ELi4ELi1ELb0ELb1ELb1ELb1EffEEv13SSMParamsBase,@function
        .size           _Z25selective_scan_fwd_kernelI32Selective_Scan_fwd_kernel_traitsILi32ELi4ELi1ELb0ELb1ELb1ELb1EffEEv13SSMParamsBase,(.L_x_5471 - _Z25selective_scan_fwd_kernelI32Selective_Scan_fwd_kernel_traitsILi32ELi4ELi1ELb0ELb1ELb1ELb1EffEEv13SSMParamsBase)
        .other          _Z25selective_scan_fwd_kernelI32Selective_Scan_fwd_kernel_traitsILi32ELi4ELi1ELb0ELb1ELb1ELb1EffEEv13SSMParamsBase,@"STO_CUDA_ENTRY STV_DEFAULT"
_Z25selective_scan_fwd_kernelI32Selective_Scan_fwd_kernel_traitsILi32ELi4ELi1ELb0ELb1ELb1ELb1EffEEv13SSMParamsBase:
.text._Z25selective_scan_fwd_kernelI32Selective_Scan_fwd_kernel_traitsILi32ELi4ELi1ELb0ELb1ELb1ELb1EffEEv13SSMParamsBase:
        /* <DEDUP_REMOVED lines=23> */
[----:B------:R-:W-:Y:S01]  /*0170*/  IMAD R5, R14, R13, RZ ;  /* 0x0000000d0e057224 */ /* 0x000fe200078e02ff */
[----:B0-----:R-:W-:-:S04]  /*0180*/  IABS R8, R0 ;  /* 0x0000000000087213 */ /* 0x001fc80000000000 */
[----:B------:R-:W-:Y:S02]  /*0190*/  IMAD.HI.U32 R11, R11, R5, R10 ;  /* 0x000000050b0b7227 */ /* 0x000fe400078e000a */
[----:B------:R-:W0:Y:S04]  /*01a0*/  S2R R5, SR_CTAID.X ;  /* 0x0000000000057919 */ /* 0x000e280000002500 */
[----:B------:R-:W-:Y:S01]  /*01b0*/  IMAD.HI.U32 R20, R11, R8, RZ ;  /* 0x000000080b147227 */ /* 0x000fe200078e00ff */
[----:B---3--:R-:W-:-:S03]  /*01c0*/  MOV R7, c[0x0][0x174] ;  /* 0x00005d0000077a02 */ /* 0x008fc60000000f00 */
[----:B------:R-:W-:Y:S01]  /*01d0*/  IMAD.MOV R6, RZ, RZ, -R20 ;  /* 0x000000ffff067224 */ /* 0x000fe200078e0a14 */
[----:B------:R-:W-:-:S03]  /*01e0*/  ISETP.GE.AND P0, PT, R7, 0x1, PT ;  /* 0x000000010700780c */ /* 0x000fc60003f06270 */
[----:B------:R-:W-:-:S05]  /*01f0*/  IMAD R8, R13, R6, R8 ;  /* 0x000000060d087224 */ /* 0x000fca00078e0208 */
[----:B------:R-:W-:Y:S02]  /*0200*/  ISETP.GT.U32.AND P1, PT, R13, R8, PT ;  /* 0x000000080d00720c */ /* 0x000fe40003f24070 */
[----:B0-----:R-:W-:Y:S01]  /*0210*/  SHF.R.S32.HI R6, RZ, 0x1f, R5 ;  /* 0x0000001fff067819 */ /* 0x001fe20000011405 */
[----:B------:R-:W-:-:S04]  /*0220*/  IMAD.WIDE.U32 R10, R5, c[0x0][0x190], RZ ;  /* 0x00006400050a7a25 */ /* 0x000fc800078e00ff */
[----:B------:R-:W-:-:S06]  /*0230*/  IMAD R12, R6, c[0x0][0x190], RZ ;  /* 0x00006400060c7a24 */ /* 0x000fcc00078e02ff */
[----:B------:R-:W-:Y:S02]  /*0240*/  @!P1 IMAD.IADD R8, R8, 0x1, -R13 ;  /* 0x0000000108089824 */ /* 0x000fe400078e0a0d */
[----:B------:R-:W-:Y:S01]  /*0250*/  IMAD R9, R5, c[0x0][0x194], R12 ;  /* 0x0000650005097a24 */ /* 0x000fe200078e020c */
        /* <DEDUP_REMOVED lines=9> */
[----:B------:R-:W-:Y:S01]  /*02f0*/  IMAD R16, R6, c[0x0][0x1b0], RZ ;  /* 0x00006c0006107a24 */ /* 0x000fe200078e02ff */
[----:B------:R-:W-:Y:S01]  /*0300*/  ISETP.NE.AND P1, PT, RZ, c[0x0][0x178], PT ;  /* 0x00005e00ff007a0c */ /* 0x000fe20003f25270 */
[----:B------:R-:W-:Y:S01]  /*0310*/  IMAD.WIDE.U32 R12, R0, c[0x0][0x1e8], RZ ;  /* 0x00007a00000c7a25 */ /* 0x000fe200078e00ff */
[----:B------:R-:W-:-:S03]  /*0320*/  IADD3 R11, R11, R9, RZ ;  /* 0x000000090b0b7210 */ /* 0x000fc60007ffe0ff */
[----:B------:R-:W-:Y:S01]  /*0330*/  IMAD.WIDE.U32 R8, R0, c[0x0][0x1d8], RZ ;  /* 0x0000760000087a25 */ /* 0x000fe200078e00ff */
[----:B------:R-:W-:Y:S02]  /*0340*/  @P0 IADD3 R20, R20, 0x1, RZ ;  /* 0x0000000114140810 */ /* 0x000fe40007ffe0ff */
[----:B------:R-:W-:Y:S01]  /*0350*/  MOV R18, R12 ;  /* 0x0000000c00127202 */ /* 0x000fe20000000f00 */
[----:B------:R-:W-:Y:S02]  /*0360*/  IMAD R15, R0, c[0x0][0x1ec], R15 ;  /* 0x00007b00000f7a24 */ /* 0x000fe400078e020f */
[----:B------:R-:W-:Y:S02]  /*0370*/  IMAD.IADD R17, R9, 0x1, R17 ;  /* 0x0000000109117824 */ /* 0x000fe400078e0211 */
[----:B------:R-:W-:Y:S01]  /*0380*/  IMAD R9, R5, c[0x0][0x1b4], R16 ;  /* 0x00006d0005097a24 */ /* 0x000fe200078e0210 */
[----:B------:R-:W-:Y:S01]  /*0390*/  IADD3 R19, R13, R15, RZ ;  /* 0x0000000f0d137210 */ /* 0x000fe20007ffe0ff */
[----:B------:R-:W-:Y:S01]  /*03a0*/  IMAD.MOV.U32 R16, RZ, RZ, R8 ;  /* 0x000000ffff107224 */ /* 0x000fe200078e0008 */
[----:B0-----:R-:W-:Y:S01]  /*03b0*/  LOP3.LUT R8, R7, 0x1f, RZ, 0xc0, !PT ;  /* 0x0000001f07087812 */ /* 0x001fe200078ec0ff */
[----:B------:R-:W-:Y:S01]  /*03c0*/  IMAD.WIDE.U32 R14, R5, c[0x0][0x1b0], RZ ;  /* 0x00006c00050e7a25 */ /* 0x000fe200078e00ff */
[----:B------:R-:W-:-:S03]  /*03d0*/  SHF.L.U32 R21, R7, 0x2, RZ ;  /* 0x0000000207157819 */ /* 0x000fc600000006ff */
[----:B------:R-:W-:Y:S01]  /*03e0*/  IMAD R22, R6, c[0x0][0x1d0], RZ ;  /* 0x0000740006167a24 */ /* 0x000fe200078e02ff */
[----:B------:R-:W-:Y:S01]  /*03f0*/  LOP3.LUT R28, R8, 0xffffff80, R21, 0xf8, !PT ;  /* 0xffffff80081c7812 */ /* 0x000fe200078ef815 */
[----:B------:R-:W-:-:S03]  /*0400*/  IMAD.WIDE.U32 R12, R5, c[0x0][0x1d0], R16 ;  /* 0x00007400050c7a25 */ /* 0x000fc600078e0010 */
[----:B------:R-:W-:Y:S01]  /*0410*/  SHF.R.S32.HI R29, RZ, 0x1f, R28 ;  /* 0x0000001fff1d7819 */ /* 0x000fe2000001141c */
[----:B------:R-:W-:Y:S01]  /*0420*/  @!P2 IMAD.MOV R20, RZ, RZ, -R20 ;  /* 0x000000ffff14a224 */ /* 0x000fe200078e0a14 */
[----:B------:R-:W-:Y:S01]  /*0430*/  @!P1 LOP3.LUT R20, RZ, c[0x0][0x178], RZ, 0x33, !PT ;  /* 0x00005e00ff149a12 */ /* 0x000fe200078e33ff */
[----:B------:R-:W-:Y:S01]  /*0440*/  IMAD.IADD R15, R15, 0x1, R9 ;  /* 0x000000010f0f7824 */ /* 0x000fe200078e0209 */
[----:B------:R-:W-:Y:S01]  /*0450*/  IADD3 R31, P0, R28, R12, RZ ;  /* 0x0000000c1c1f7210 */ /* 0x000fe20007f1e0ff */
[C---:B------:R-:W-:Y:S01]  /*0460*/  IMAD R23, R5.reuse, c[0x0][0x1d4], R22 ;  /* 0x0000750005177a24 */ /* 0x040fe200078e0216 */
[----:B------:R-:W-:Y:S01]  /*0470*/  SHF.R.S32.HI R9, RZ, 0x1f, R20 ;  /* 0x0000001fff097819 */ /* 0x000fe20000011414 */
[----:B------:R-:W-:Y:S01]  /*0480*/  IMAD R24, R6, c[0x0][0x1e0], RZ ;  /* 0x0000780006187a24 */ /* 0x000fe200078e02ff */
[----:B------:R-:W-:Y:S01]  /*0490*/  LOP3.LUT R25, R28, 0x40, RZ, 0xfc, !PT ;  /* 0x000000401c197812 */ /* 0x000fe200078efcff */
[----:B------:R-:W-:Y:S01]  /*04a0*/  IMAD.WIDE.U32 R16, R5, c[0x0][0x1e0], R18 ;  /* 0x0000780005107a25 */ /* 0x000fe200078e0012 */
[----:B------:R-:W-:-:S02]  /*04b0*/  IADD3.X R12, R29, R13, R23, P0, !PT ;  /* 0x0000000d1d0c7210 */ /* 0x000fc400007fe417 */
[----:B------:R-:W-:Y:S01]  /*04c0*/  LEA R30, P0, R31, c[0x0][0x240], 0x2 ;  /* 0x000090001f1e7a11 */ /* 0x000fe200078010ff */
[C---:B------:R-:W-:Y:S01]  /*04d0*/  IMAD R13, R9.reuse, c[0x0][0x1a8], RZ ;  /* 0x00006a00090d7a24 */ /* 0x040fe200078e02ff */
[----:B------:R-:W-:Y:S01]  /*04e0*/  IADD3 R33, P1, R28, R16, RZ ;  /* 0x000000101c217210 */ /* 0x000fe20007f3e0ff */
[----:B------:R-:W-:Y:S01]  /*04f0*/  IMAD R9, R9, c[0x0][0x1c8], RZ ;  /* 0x0000720009097a24 */ /* 0x000fe200078e02ff */
[----:B------:R-:W-:Y:S01]  /*0500*/  LEA.HI.X R31, R31, c[0x0][0x244], R12, 0x2, P0 ;  /* 0x000091001f1f7a11 */ /* 0x000fe200000f140c */
[----:B------:R-:W-:Y:S01]  /*0510*/  IMAD R19, R5, c[0x0][0x1e4], R24 ;  /* 0x0000790005137a24 */ /* 0x000fe200078e0218 */
[----:B------:R-:W-:Y:S01]  /*0520*/  LEA R32, P2, R33, c[0x0][0x248], 0x2 ;  /* 0x0000920021207a11 */ /* 0x000fe200078410ff */
[----:B------:R-:W-:Y:S01]  /*0530*/  IMAD R37, R20, c[0x0][0x1ac], R13 ;  /* 0x00006b0014257a24 */ /* 0x000fe200078e020d */
[----:B------:R-:W-:Y:S01]  /*0540*/  LOP3.LUT R24, R28, 0x20, RZ, 0xfc, !PT ;  /* 0x000000201c187812 */ /* 0x000fe200078efcff */
[----:B------:R-:W-:Y:S01]  /*0550*/  IMAD.WIDE.U32 R12, R20, c[0x0][0x1c8], R14 ;  /* 0x00007200140c7a25 */ /* 0x000fe200078e000e */
[----:B------:R-:W-:-:S02]  /*0560*/  IADD3.X R16, R29, R17, R19, P1, !PT ;  /* 0x000000111d107210 */ /* 0x000fc40000ffe413 */
[----:B------:R-:W-:Y:S01]  /*0570*/  IADD3 R14, R21, 0x3, RZ ;  /* 0x00000003150e7810 */ /* 0x000fe20007ffe0ff */
[----:B------:R-:W-:Y:S01]  /*0580*/  IMAD R9, R20, c[0x0][0x1cc], R9 ;  /* 0x0000730014097a24 */ /* 0x000fe200078e0209 */
[----:B------:R-:W-:Y:S01]  /*0590*/  LEA R36, P1, R12, c[0x0][0x230], 0x2 ;  /* 0x00008c000c247a11 */ /* 0x000fe200078210ff */
[----:B------:R-:W-:Y:S01]  /*05a0*/  IMAD.WIDE.U32 R10, R20, c[0x0][0x1a8], R10 ;  /* 0x00006a00140a7a25 */ /* 0x000fe200078e000a */
[----:B------:R-:W-:Y:S02]  /*05b0*/  LEA.HI.X R33, R33, c[0x0][0x24c], R16, 0x2, P2 ;  /* 0x0000930021217a11 */ /* 0x000fe400010f1410 */
[----:B------:R-:W-:Y:S01]  /*05c0*/  LOP3.LUT R34, R28, 0x60, RZ, 0xfc, !PT ;  /* 0x000000601c227812 */ /* 0x000fe200078efcff */
[----:B------:R-:W-:Y:S01]  /*05d0*/  IMAD.IADD R9, R13, 0x1, R9 ;  /* 0x000000010d097824 */ /* 0x000fe200078e0209 */
[----:B------:R-:W-:Y:S01]  /*05e0*/  LEA R35, P0, R10, c[0x0][0x228], 0x2 ;  /* 0x00008a000a237a11 */ /* 0x000fe200078010ff */
[----:B------:R-:W-:Y:S01]  /*05f0*/  IMAD R13, R3, c[0x0][0x180], RZ ;  /* 0x00006000030d7a24 */ /* 0x000fe200078e02ff */
[----:B------:R-:W-:Y:S01]  /*0600*/  IADD3 R37, R11, R37, RZ ;  /* 0x000000250b257210 */ /* 0x000fe20007ffe0ff */
[----:B------:R-:W-:Y:S01]  /*0610*/  IMAD.WIDE.U32 R26, R0, c[0x0][0x180], RZ ;  /* 0x00006000001a7a25 */ /* 0x000fe200078e00ff */
[----:B------:R-:W-:-:S02]  /*0620*/  LEA.HI.X R38, R12, c[0x0][0x234], R9, 0x2, P1 ;  /* 0x00008d000c267a11 */ /* 0x000fc400008f1409 */
[----:B------:R-:W0:Y:S01]  /*0630*/  S2R R9, SR_LANEID ;  /* 0x0000000000097919 */ /* 0x000e220000000000 */
[----:B------:R-:W-:Y:S01]  /*0640*/  LEA.HI.X R37, R10, c[0x0][0x22c], R37, 0x2, P0 ;  /* 0x00008b000a257a11 */ /* 0x000fe200000f1425 */
[----:B------:R-:W-:Y:S01]  /*0650*/  IMAD R10, R5, c[0x0][0x164], R0 ;  /* 0x00005900050a7a24 */ /* 0x000fe200078e0200 */
[C---:B------:R-:W-:Y:S01]  /*0660*/  IADD3 R12, R21.reuse, 0x1, RZ ;  /* 0x00000001150c7810 */ /* 0x040fe20007ffe0ff */
[----:B------:R-:W-:Y:S01]  /*0670*/  IMAD R15, R0, c[0x0][0x184], R13 ;  /* 0x00006100000f7a24 */ /* 0x000fe200078e020d */
[----:B------:R-:W-:Y:S01]  /*0680*/  IADD3 R13, R21, 0x2, RZ ;  /* 0x00000002150d7810 */ /* 0x000fe20007ffe0ff */
[----:B------:R-:W-:Y:S01]  /*0690*/  IMAD R11, R10, c[0x0][0x174], RZ ;  /* 0x00005d000a0b7a24 */ /* 0x000fe200078e02ff */
[----:B------:R-:W-:Y:S01]  /*06a0*/  MOV R10, RZ ;  /* 0x000000ff000a7202 */ /* 0x000fe20000000f00 */
[----:B------:R-:W-:Y:S02]  /*06b0*/  IMAD.IADD R15, R27, 0x1, R15 ;  /* 0x000000011b0f7824 */ /* 0x000fe400078e020f */
[----:B------:R-:W-:-:S02]  /*06c0*/  IMAD R11, R11, c[0x0][0x16c], RZ ;  /* 0x00005b000b0b7a24 */ /* 0x000fc400078e02ff */
.L_x_5202:
[----:B------:R-:W-:Y:S01]  /*06d0*/  BAR.SYNC.DEFER_BLOCKING 0x0 ;  /* 0x0000000000007b1d */ /* 0x000fe20000010000 */
[----:B------:R-:W-:Y:S01]  /*06e0*/  MOV R39, 0xffffff80 ;  /* 0xffffff8000277802 */ /* 0x000fe20000000f00 */
[----:B------:R-:W-:Y:S01]  /*06f0*/  HFMA2.MMA R18, -RZ, RZ, 0, 0 ;  /* 0x00000000ff127435 */ /* 0x000fe200000001ff */
[----:B0-----:R-:W-:Y:S01]  /*0700*/  IMAD.MOV.U32 R16, RZ, RZ, RZ ;  /* 0x000000ffff107224 */ /* 0x001fe200078e00ff */
        /* <DEDUP_REMOVED lines=82> */
.L_x_5186:
[----:B------:R-:W-:Y:S05]  /*0c30*/  BSYNC B0 ;  /* 0x0000000000007941 */ /* 0x000fea0003800000 */
.L_x_5185:
        /* <DEDUP_REMOVED lines=33> */
.L_x_5188:
[----:B------:R-:W-:Y:S05]  /*0e50*/  BSYNC B0 ;  /* 0x0000000000007941 */ /* 0x000fea0003800000 */
.L_x_5187:
        /* <DEDUP_REMOVED lines=33> */
.L_x_5190:
[----:B------:R-:W-:Y:S05]  /*1070*/  BSYNC B0 ;  /* 0x0000000000007941 */ /* 0x000fea0003800000 */
.L_x_5189:
        /* <DEDUP_REMOVED lines=33> */
.L_x_5192:
[----:B------:R-:W-:Y:S05]  /*1290*/  BSYNC B0 ;  /* 0x0000000000007941 */ /* 0x000fea0003800000 */
.L_x_5191:
        /* <DEDUP_REMOVED lines=15> */
.L_x_5196:
[----:B------:R-:W-:Y:S01]  /*1390*/  MOV R39, 0xffffff80 ;  /* 0xffffff8000277802 */ /* 0x000fe20000000f00 */
[----:B------:R-:W-:Y:S01]  /*13a0*/  IMAD.WIDE.U32 R20, R55, c[0x0][0x1a0], R28 ;  /* 0x0000680037147a25 */ /* 0x000fe200078e001c */
[----:B0-----:R-:W-:Y:S01]  /*13b0*/  SHF.R.S32.HI R41, RZ, 0x1f, R55 ;  /* 0x0000001fff297819 */ /* 0x001fe20000011437 */
[----:B------:R-:W-:Y:S01]  /*13c0*/  HFMA2.MMA R54, -RZ, RZ, 0, 0 ;  /* 0x00000000ff367435 */ /* 0x000fe200000001ff */
[----:B------:R-:W-:Y:S01]  /*13d0*/  MOV R66, RZ ;  /* 0x000000ff00427202 */ /* 0x000fe20000000f00 */
[----:B------:R-:W-:-:S02]  /*13e0*/  IMAD R39, R10, R39, c[0x0][0x168] ;  /* 0x00005a000a277624 */ /* 0x000fc400078e0227 */
[----:B------:R-:W-:Y:S02]  /*13f0*/  IMAD R22, R41, c[0x0][0x1a0], RZ ;  /* 0x0000680029167a24 */ /* 0x000fe400078e02ff */
[----:B------:R-:W-:Y:S01]  /*1400*/  IMAD.MOV.U32 R56, RZ, RZ, RZ ;  /* 0x000000ffff387224 */ /* 0x000fe200078e00ff */
[-C--:B------:R-:W-:Y:S01]  /*1410*/  ISETP.GE.AND P1, PT, R28, R39.reuse, PT ;  /* 0x000000271c00720c */ /* 0x080fe20003f26270 */
[----:B------:R-:W-:Y:S01]  /*1420*/  IMAD R7, R55, c[0x0][0x1a4], R22 ;  /* 0x0000690037077a24 */ /* 0x000fe200078e0216 */
[-C--:B------:R-:W-:Y:S01]  /*1430*/  ISETP.GE.AND P2, PT, R24, R39.reuse, PT ;  /* 0x000000271800720c */ /* 0x080fe20003f46270 */
[----:B------:R-:W-:Y:S01]  /*1440*/  IMAD.MOV.U32 R58, RZ, RZ, RZ ;  /* 0x000000ffff3a7224 */ /* 0x000fe200078e00ff */
[-C--:B------:R-:W-:Y:S02]  /*1450*/  ISETP.GE.AND P3, PT, R25, R39.reuse, PT ;  /* 0x000000271900720c */ /* 0x080fe40003f66270 */
[----:B------:R-:W-:Y:S02]  /*1460*/  ISETP.GE.AND P4, PT, R34, R39, PT ;  /* 0x000000272200720c */ /* 0x000fe40003f86270 */
[----:B------:R-:W-:-:S02]  /*1470*/  LEA R22, P5, R20, R35, 0x2 ;  /* 0x0000002314167211 */ /* 0x000fc400078a10ff */
[----:B------:R-:W-:-:S04]  /*1480*/  IADD3 R7, R21, R7, RZ ;  /* 0x0000000715077210 */ /* 0x000fc80007ffe0ff */
[----:B------:R-:W-:-:S05]  /*1490*/  LEA.HI.X R23, R20, R37, R7, 0x2, P5 ;  /* 0x0000002514177211 */ /* 0x000fca00028f1407 */
[----:B------:R-:W2:Y:S04]  /*14a0*/  @!P1 LDG.E R56, [R22.64] ;  /* 0x0000000416389981 */ /* 0x000ea8000c1e1900 */
[----:B------:R-:W3:Y:S04]  /*14b0*/  @!P2 LDG.E R54, [R22.64+0x80] ;  /* 0x000080041636a981 */ /* 0x000ee8000c1e1900 */
[----:B------:R-:W4:Y:S04]  /*14c0*/  @!P3 LDG.E R66, [R22.64+0x100] ;  /* 0x000100041642b981 */ /* 0x000f28000c1e1900 */
[----:B------:R-:W5:Y:S01]  /*14d0*/  @!P4 LDG.E R58, [R22.64+0x180] ;  /* 0x00018004163ac981 */ /* 0x000f62000c1e1900 */
[----:B------:R-:W-:Y:S01]  /*14e0*/  MOV R20, R26 ;  /* 0x0000001a00147202 */ /* 0x000fe20000000f00 */
[----:B------:R-:W-:Y:S01]  /*14f0*/  IMAD R40, R41, c[0x0][0x188], RZ ;  /* 0x0000620029287a24 */ /* 0x000fe200078e02ff */
[----:B------:R-:W-:-:S03]  /*1500*/  MOV R21, R15 ;  /* 0x0000000f00157202 */ /* 0x000fc60000000f00 */
[C---:B------:R-:W-:Y:S02]  /*1510*/  IMAD R7, R55.reuse, c[0x0][0x18c], R40 ;  /* 0x0000630037077a24 */ /* 0x040fe400078e0228 */
[----:B------:R-:W-:-:S04]  /*1520*/  IMAD.WIDE.U32 R20, R55, c[0x0][0x188], R20 ;  /* 0x0000620037147a25 */ /* 0x000fc800078e0014 */
[----:B------:R-:W-:Y:S01]  /*1530*/  IMAD.IADD R7, R21, 0x1, R7 ;  /* 0x0000000115077824 */ /* 0x000fe200078e0207 */
[----:B------:R-:W-:-:S04]  /*1540*/  LEA R42, P1, R20, c[0x0][0x220], 0x2 ;  /* 0x00008800142a7a11 */ /* 0x000fc800078210ff */
[----:B------:R-:W-:-:S05]  /*1550*/  LEA.HI.X R43, R20, c[0x0][0x224], R7, 0x2, P1 ;  /* 0x00008900142b7a11 */ /* 0x000fca00008f1407 */
[----:B------:R-:W5:Y:S01]  /*1560*/  LDG.E R42, [R42.64] ;  /* 0x000000042a2a7981 */ /* 0x000f62000c1e1900 */
[----:B------:R-:W-:Y:S01]  /*1570*/  IMAD R40, R41, c[0x0][0x1c0], RZ ;  /* 0x0000700029287a24 */ /* 0x000fe200078e02ff */
[-C--:B------:R-:W-:Y:S01]  /*1580*/  ISETP.GE.AND P2, PT, R24, R39.reuse, PT ;  /* 0x000000271800720c */ /* 0x080fe20003f46270 */
[----:B------:R-:W-:Y:S01]  /*1590*/  IMAD.WIDE.U32 R20, R55, c[0x0][0x1c0], R28 ;  /* 0x0000700037147a25 */ /* 0x000fe200078e001c */
[-C--:B------:R-:W-:Y:S01]  /*15a0*/  ISETP.GE.AND P3, PT, R25, R39.reuse, PT ;  /* 0x000000271900720c */ /* 0x080fe20003f66270 */
[----:B------:R-:W-:Y:S01]  /*15b0*/  HFMA2.MMA R64, -RZ, RZ, 0, 0 ;  /* 0x00000000ff407435 */ /* 0x000fe200000001ff */
[----:B------:R-:W-:Y:S01]  /*15c0*/  ISETP.GE.AND P4, PT, R34, R39, PT ;  /* 0x000000272200720c */ /* 0x000fe20003f86270 */
[----:B------:R-:W-:Y:S01]  /*15d0*/  IMAD R7, R55, c[0x0][0x1c4], R40 ;  /* 0x0000710037077a24 */ /* 0x000fe200078e0228 */
[----:B------:R-:W-:Y:S01]  /*15e0*/  LEA R40, P1, R20, R36, 0x2 ;  /* 0x0000002414287211 */ /* 0x000fe200078210ff */
[----:B------:R-:W-:Y:S01]  /*15f0*/  HFMA2.MMA R60, -RZ, RZ, 0, 0 ;  /* 0x00000000ff3c7435 */ /* 0x000fe200000001ff */
[----:B------:R-:W-:Y:S01]  /*1600*/  IMAD.MOV.U32 R44, RZ, RZ, RZ ;  /* 0x000000ffff2c7224 */ /* 0x000fe200078e00ff */
[----:B------:R-:W-:-:S02]  /*1610*/  MOV R62, RZ ;  /* 0x000000ff003e7202 */ /* 0x000fc40000000f00 */
[----:B------:R-:W-:-:S04]  /*1620*/  IADD3 R7, R21, R7, RZ ;  /* 0x0000000715077210 */ /* 0x000fc80007ffe0ff */
[----:B------:R-:W-:Y:S02]  /*1630*/  LEA.HI.X R41, R20, R38, R7, 0x2, P1 ;  /* 0x0000002614297211 */ /* 0x000fe400008f1407 */
[----:B------:R-:W-:Y:S01]  /*1640*/  ISETP.GE.AND P1, PT, R28, R39, PT ;  /* 0x000000271c00720c */ /* 0x000fe20003f26270 */
[----:B------:R-:W0:Y:S04]  /*1650*/  S2R R7, SR_TID.X ;  /* 0x0000000000077919 */ /* 0x000e280000002100 */
[----:B--2---:R0:W-:Y:S04]  /*1660*/  STS [R9.X4], R56 ;  /* 0x0000003809007388 */ /* 0x0041e80000004800 */
[----:B---3--:R-:W-:Y:S04]  /*1670*/  STS [R9.X4+0x80], R54 ;  /* 0x0000803609007388 */ /* 0x008fe80000004800 */
[----:B----4-:R1:W-:Y:S04]  /*1680*/  STS [R9.X4+0x100], R66 ;  /* 0x0001004209007388 */ /* 0x0103e80000004800 */
[----:B-----5:R2:W-:Y:S01]  /*1690*/  STS [R9.X4+0x180], R58 ;  /* 0x0001803a09007388 */ /* 0x0205e20000004800 */
[----:B------:R-:W-:-:S06]  /*16a0*/  NOP ;  /* 0x0000000000007918 */ /* 0x000fcc0000000000 */
[----:B------:R3:W4:Y:S04]  /*16b0*/  @!P1 LDG.E R64, [R40.64] ;  /* 0x0000000428409981 */ /* 0x000728000c1e1900 */
[----:B------:R3:W5:Y:S04]  /*16c0*/  @!P2 LDG.E R44, [R40.64+0x80] ;  /* 0x00008004282ca981 */ /* 0x000768000c1e1900 */
[----:B------:R3:W5:Y:S04]  /*16d0*/  @!P3 LDG.E R62, [R40.64+0x100] ;  /* 0x00010004283eb981 */ /* 0x000768000c1e1900 */
[----:B------:R3:W5:Y:S01]  /*16e0*/  @!P4 LDG.E R60, [R40.64+0x180] ;  /* 0x00018004283cc981 */ /* 0x000762000c1e1900 */
[----:B0-----:R-:W-:Y:S01]  /*16f0*/  IMAD.SHL.U32 R56, R7, 0x4, RZ ;  /* 0x0000000407387824 */ /* 0x001fe200078e00ff */
[-C--:B------:R-:W-:Y:S01]  /*1700*/  ISETP.GE.U32.AND P2, PT, R12, R39.reuse, PT ;  /* 0x000000270c00720c */ /* 0x080fe20003f46070 */
[----:B------:R-:W-:Y:S01]  /*1710*/  FMUL.FTZ R42, R42, 1.4426950216293334961 ;  /* 0x3fb8aa3b2a2a7820 */ /* 0x000fe20000410000 */
[----:B------:R-:W0:Y:S01]  /*1720*/  LDS.128 R20, [R9.X16] ;  /* 0x0000000009147984 */ /* 0x000e22000000cc00 */
[-C--:B------:R-:W-:Y:S01]  /*1730*/  ISETP.GE.U32.AND P3, PT, R13, R39.reuse, PT ;  /* 0x000000270d00720c */ /* 0x080fe20003f66070 */
[----:B------:R-:W-:Y:S01]  /*1740*/  BSSY B0, `(.L_x_5194) ;  /* 0x000005c000007945 */ /* 0x000fe20003800000 */
[----:B------:R-:W-:Y:S01]  /*1750*/  FMUL.FTZ R45, R42, R46 ;  /* 0x0000002e2a2d7220 */ /* 0x000fe20000410000 */
[----:B------:R-:W-:Y:S01]  /*1760*/  ISETP.GE.U32.AND P1, PT, R56, R39, PT ;  /* 0x000000273800720c */ /* 0x000fe20003f26070 */
[C---:B------:R-:W-:Y:S01]  /*1770*/  FMUL.FTZ R43, R42.reuse, R47 ;  /* 0x0000002f2a2b7220 */ /* 0x040fe20000410000 */
[----:B-1----:R-:W-:Y:S01]  /*1780*/  SHF.L.U32 R66, R55, 0x3, RZ ;  /* 0x0000000337427819 */ /* 0x002fe200000006ff */
[----:B------:R-:W-:-:S02]  /*1790*/  FMUL.FTZ R54, R42, R49 ;  /* 0x000000312a367220 */ /* 0x000fc40000410000 */
[----:B------:R-:W2:Y:S01]  /*17a0*/  MUFU.EX2 R45, R45 ;  /* 0x0000002d002d7308 */ /* 0x000ea20000000800 */
[----:B------:R-:W-:-:S07]  /*17b0*/  FMUL.FTZ R42, R42, R48 ;  /* 0x000000302a2a7220 */ /* 0x000fce0000410000 */
[----:B------:R-:W1:Y:S08]  /*17c0*/  MUFU.EX2 R43, R43 ;  /* 0x0000002b002b7308 */ /* 0x000e700000000800 */
[----:B------:R-:W3:Y:S01]  /*17d0*/  MUFU.EX2 R54, R54 ;  /* 0x0000003600367308 */ /* 0x000ee20000000800 */
[----:B--2---:R-:W-:-:S07]  /*17e0*/  FSEL R58, R45, 1, !P2 ;  /* 0x3f8000002d3a7808 */ /* 0x004fce0005000000 */
[----:B------:R-:W2:Y:S01]  /*17f0*/  MUFU.EX2 R42, R42 ;  /* 0x0000002a002a7308 */ /* 0x000ea20000000800 */
[----:B-1----:R-:W-:Y:S02]  /*1800*/  FSEL R65, R43, 1, !P1 ;  /* 0x3f8000002b417808 */ /* 0x002fe40004800000 */
[----:B------:R-:W-:Y:S01]  /*1810*/  MOV R43, RZ ;  /* 0x000000ff002b7202 */ /* 0x000fe20000000f00 */
[----:B0-----:R-:W-:Y:S01]  /*1820*/  FMUL.FTZ R20, R53, R20 ;  /* 0x0000001435147220 */ /* 0x001fe20000410000 */
[----:B---3--:R-:W-:Y:S01]  /*1830*/  FSEL R59, R54, 1, !P3 ;  /* 0x3f800000363b7808 */ /* 0x008fe20005800000 */
[----:B------:R-:W-:Y:S02]  /*1840*/  FMUL.FTZ R21, R50, R21 ;  /* 0x0000001532157220 */ /* 0x000fe40000410000 */
[----:B------:R-:W-:Y:S01]  /*1850*/  FMUL.FTZ R22, R51, R22 ;  /* 0x0000001633167220 */ /* 0x000fe20000410000 */
[----:B------:R-:W-:Y:S01]  /*1860*/  FSEL R63, R20, RZ, !P1 ;  /* 0x000000ff143f7208 */ /* 0x000fe20004800000 */
[----:B------:R-:W-:Y:S01]  /*1870*/  FMUL.FTZ R23, R52, R23 ;  /* 0x0000001734177220 */ /* 0x000fe20000410000 */
[----:B------:R-:W-:-:S02]  /*1880*/  FSEL R61, R21, RZ, !P2 ;  /* 0x000000ff153d7208 */ /* 0x000fc40005000000 */
[----:B------:R-:W-:Y:S02]  /*1890*/  ISETP.GE.U32.AND P1, PT, R14, R39, PT ;  /* 0x000000270e00720c */ /* 0x000fe40003f26070 */
[----:B------:R-:W-:Y:S01]  /*18a0*/  FSEL R56, R22, RZ, !P3 ;  /* 0x000000ff16387208 */ /* 0x000fe20005800000 */
[-C--:B------:R-:W-:Y:S01]  /*18b0*/  FFMA.FTZ R20, R63, R58.reuse, R61 ;  /* 0x0000003a3f147223 */ /* 0x080fe2000001003d */
[----:B--2---:R-:W-:Y:S01]  /*18c0*/  FSEL R57, R42, 1, !P1 ;  /* 0x3f8000002a397808 */ /* 0x004fe20004800000 */
[----:B------:R-:W-:Y:S01]  /*18d0*/  FMUL.FTZ R22, R65, R58 ;  /* 0x0000003a41167220 */ /* 0x000fe20000410000 */
[----:B------:R-:W-:Y:S01]  /*18e0*/  FSEL R54, R23, RZ, !P1 ;  /* 0x000000ff17367208 */ /* 0x000fe20004800000 */
[----:B------:R-:W-:Y:S01]  /*18f0*/  FFMA.FTZ R20, R59, R20, R56 ;  /* 0x000000143b147223 */ /* 0x000fe20000010038 */
[----:B------:R-:W-:Y:S01]  /*1900*/  ISETP.GE.AND P1, PT, R9, 0x1, PT ;  /* 0x000000010900780c */ /* 0x000fe20003f26270 */
[----:B------:R-:W-:Y:S01]  /*1910*/  FMUL.FTZ R22, R59, R22 ;  /* 0x000000163b167220 */ /* 0x000fe20000410000 */
[----:B------:R-:W-:Y:S01]  /*1920*/  ISETP.NE.AND P2, PT, R9, 0x1f, PT ;  /* 0x0000001f0900780c */ /* 0x000fe20003f45270 */
[----:B------:R-:W-:Y:S01]  /*1930*/  FFMA.FTZ R41, R57, R20, R54 ;  /* 0x0000001439297223 */ /* 0x000fe20000010036 */
        /* <DEDUP_REMOVED lines=28> */
[----:B----4-:R-:W-:Y:S04]  /*1b00*/  STS [R9.X4+0x200], R64 ;  /* 0x0002004009007388 */ /* 0x010fe80000004800 */
[----:B-----5:R-:W-:Y:S04]  /*1b10*/  STS [R9.X4+0x280], R44 ;  /* 0x0002802c09007388 */ /* 0x020fe80000004800 */
[----:B------:R-:W-:Y:S04]  /*1b20*/  STS [R9.X4+0x300], R62 ;  /* 0x0003003e09007388 */ /* 0x000fe80000004800 */
[----:B------:R-:W-:Y:S01]  /*1b30*/  STS [R9.X4+0x380], R60 ;  /* 0x0003803c09007388 */ /* 0x000fe20000004800 */
        /* <DEDUP_REMOVED lines=28> */
.L_x_5195:
[----:B------:R-:W-:Y:S05]  /*1d00*/  BSYNC B0 ;  /* 0x0000000000007941 */ /* 0x000fea0003800000 */
.L_x_5194:
        /* <DEDUP_REMOVED lines=9> */
.L_x_5193:
[----:B------:R-:W-:Y:S01]  /*1da0*/  BAR.SYNC.DEFER_BLOCKING 0x0 ;  /* 0x0000000000007b1d */ /* 0x000fe20000010000 */
[----:B------:R-:W-:Y:S01]  /*1db0*/  ISETP.NE.AND P0, PT, R7, RZ, PT ;  /* 0x000000ff0700720c */ /* 0x000fe20003f05270 */
[----:B------:R-:W-:Y:S01]  /*1dc0*/  IMAD R22, R6, c[0x0][0x200], RZ ;  /* 0x0000800006167a24 */ /* 0x000fe200078e02ff */
[C---:B------:R-:W-:Y:S01]  /*1dd0*/  ISETP.GE.AND P1, PT, R28.reuse, R39, PT ;  /* 0x000000271c00720c */ /* 0x040fe20003f26270 */
[C---:B------:R-:W-:Y:S01]  /*1de0*/  IMAD.WIDE.U32 R20, R5.reuse, c[0x0][0x200], RZ ;  /* 0x0000800005147a25 */ /* 0x040fe200078e00ff */
[----:B------:R-:W-:Y:S01]  /*1df0*/  LOP3.LUT R24, R28, 0x20, RZ, 0xfc, !PT ;  /* 0x000000201c187812 */ /* 0x000fe200078efcff */
[----:B------:R-:W-:Y:S02]  /*1e00*/  BSSY B0, `(.L_x_5197) ;  /* 0x0000039000007945 */ /* 0x000fe40003800000 */
[----:B------:R-:W-:Y:S01]  /*1e10*/  IMAD R59, R5, c[0x0][0x204], R22 ;  /* 0x00008100053b7a24 */ /* 0x000fe200078e0216 */
[----:B------:R-:W-:Y:S01]  /*1e20*/  SHF.L.U64.HI R49, R24, 0x2, R29 ;  /* 0x0000000218317819 */ /* 0x000fe2000001021d */
[----:B0-----:R-:W-:-:S02]  /*1e30*/  IMAD.SHL.U32 R40, R10, 0x80, RZ ;  /* 0x000000800a287824 */ /* 0x001fc400078e00ff */
[----:B------:R-:W-:Y:S01]  /*1e40*/  IMAD R22, R6, c[0x0][0x1f0], RZ ;  /* 0x00007c0006167a24 */ /* 0x000fe200078e02ff */
[----:B------:R-:W-:Y:S01]  /*1e50*/  IADD3 R21, R21, R59, RZ ;  /* 0x0000003b15157210 */ /* 0x000fe20007ffe0ff */
[----:B------:R-:W-:Y:S01]  /*1e60*/  IMAD R23, R3, c[0x0][0x208], RZ ;  /* 0x0000820003177a24 */ /* 0x000fe200078e02ff */
[----:B------:R-:W-:Y:S01]  /*1e70*/  SHF.R.S32.HI R41, RZ, 0x1f, R40 ;  /* 0x0000001fff297819 */ /* 0x000fe20000011428 */
[----:B------:R-:W-:Y:S02]  /*1e80*/  IMAD R47, R5, c[0x0][0x1f4], R22 ;  /* 0x00007d00052f7a24 */ /* 0x000fe400078e0216 */
[----:B------:R-:W-:-:S04]  /*1e90*/  IMAD.WIDE.U32 R20, R0, c[0x0][0x208], R20 ;  /* 0x0000820000147a25 */ /* 0x000fc800078e0014 */
[----:B------:R-:W-:Y:S01]  /*1ea0*/  @!P1 IMAD.WIDE.U32 R42, R5, c[0x0][0x1f0], R40 ;  /* 0x00007c00052a9a25 */ /* 0x000fe200078e0028 */
[----:B------:R-:W-:Y:S01]  /*1eb0*/  IADD3 R44, P2, R40, R20, RZ ;  /* 0x00000014282c7210 */ /* 0x000fe20007f5e0ff */
[----:B------:R-:W-:Y:S01]  /*1ec0*/  STS.128 [R9.X16], R16 ;  /* 0x0000001009007388 */ /* 0x000fe2000000cc00 */
[----:B------:R-:W-:-:S06]  /*1ed0*/  NOP ;  /* 0x0000000000007918 */ /* 0x000fcc0000000000 */
[----:B------:R-:W-:Y:S01]  /*1ee0*/  LDS R53, [R9.X4] ;  /* 0x0000000009357984 */ /* 0x000fe20000004800 */
[----:B------:R-:W-:Y:S01]  /*1ef0*/  IMAD R23, R0, c[0x0][0x20c], R23 ;  /* 0x0000830000177a24 */ /* 0x000fe200078e0217 */
[----:B------:R-:W-:Y:S01]  /*1f00*/  @!P1 IADD3 R43, R47, R43, RZ ;  /* 0x0000002b2f2b9210 */ /* 0x000fe20007ffe0ff */
[----:B------:R-:W-:Y:S01]  /*1f10*/  IMAD.SHL.U32 R48, R24, 0x4, RZ ;  /* 0x0000000418307824 */ /* 0x000fe200078e00ff */
[----:B------:R-:W-:Y:S01]  /*1f20*/  LDS R55, [R9.X4+0x80] ;  /* 0x0000800009377984 */ /* 0x000fe20000004800 */
[----:B------:R-:W-:Y:S01]  /*1f30*/  IMAD R61, R3, c[0x0][0x1f8], RZ ;  /* 0x00007e00033d7a24 */ /* 0x000fe200078e02ff */
[----:B------:R-:W-:Y:S01]  /*1f40*/  IADD3.X R50, R41, R23, R21, P2, !PT ;  /* 0x0000001729327210 */ /* 0x000fe200017fe415 */
[----:B------:R-:W-:Y:S01]  /*1f50*/  IMAD.WIDE.U32 R22, R5, c[0x0][0x1f0], RZ ;  /* 0x00007c0005167a25 */ /* 0x000fe200078e00ff */
[----:B------:R-:W-:Y:S01]  /*1f60*/  LDS R57, [R9.X4+0x100] ;  /* 0x0001000009397984 */ /* 0x000fe20000004800 */
[----:B------:R-:W-:Y:S02]  /*1f70*/  IADD3 R21, P2, R48, c[0x0][0x258], RZ ;  /* 0x0000960030157a10 */ /* 0x000fe40007f5e0ff */
[----:B------:R-:W-:Y:S01]  /*1f80*/  @!P1 IMAD.WIDE.U32 R42, R0, c[0x0][0x1f8], R42 ;  /* 0x00007e00002a9a25 */ /* 0x000fe200078e002a */
[----:B------:R-:W-:Y:S01]  /*1f90*/  LDS R51, [R9.X4+0x180] ;  /* 0x0001800009337984 */ /* 0x000fe20000004800 */
[----:B------:R-:W-:-:S02]  /*1fa0*/  IADD3 R23, R23, R47, RZ ;  /* 0x0000002f17177210 */ /* 0x000fc40007ffe0ff */
[C---:B------:R-:W-:Y:S01]  /*1fb0*/  IMAD R61, R0.reuse, c[0x0][0x1fc], R61 ;  /* 0x00007f00003d7a24 */ /* 0x040fe200078e023d */
[----:B------:R-:W-:Y:S01]  /*1fc0*/  @!P0 STS [0x200], R39 ;  /* 0x00020027ff008388 */ /* 0x000fe20000000800 */
[----:B------:R-:W-:Y:S01]  /*1fd0*/  IADD3.X R47, R49, c[0x0][0x25c], RZ, P2, !PT ;  /* 0x00009700312f7a10 */ /* 0x000fe200017fe4ff */
[----:B------:R-:W-:Y:S02]  /*1fe0*/  IMAD.WIDE.U32 R22, R0, c[0x0][0x1f8], R22 ;  /* 0x00007e0000167a25 */ /* 0x000fe400078e0016 */
[----:B------:R-:W-:Y:S01]  /*1ff0*/  BAR.SYNC.DEFER_BLOCKING 0x0 ;  /* 0x0000000000007b1d */ /* 0x000fe20000010000 */
[----:B------:R-:W-:Y:S02]  /*2000*/  LEA R20, P3, R44, R21, 0x2 ;  /* 0x000000152c147211 */ /* 0x000fe400078610ff */
[C---:B------:R-:W-:Y:S02]  /*2010*/  @!P1 IADD3 R46, P4, R28.reuse, R42, RZ ;  /* 0x0000002a1c2e9210 */ /* 0x040fe40007f9e0ff */
[----:B------:R-:W-:-:S02]  /*2020*/  IADD3 R42, P2, R28, R40, RZ ;  /* 0x000000281c2a7210 */ /* 0x000fc40007f5e0ff */
[----:B------:R-:W-:Y:S02]  /*2030*/  LEA.HI.X R21, R44, R47, R50, 0x2, P3 ;  /* 0x0000002f2c157211 */ /* 0x000fe400018f1432 */
[C---:B------:R-:W-:Y:S02]  /*2040*/  @!P1 IADD3.X R47, R29.reuse, R43, R61, P4, !PT ;  /* 0x0000002b1d2f9210 */ /* 0x040fe400027fe43d */
[----:B------:R-:W-:Y:S02]  /*2050*/  @!P1 LEA R44, P6, R46, c[0x0][0x268], 0x2 ;  /* 0x00009a002e2c9a11 */ /* 0x000fe400078c10ff */
[----:B------:R-:W-:Y:S01]  /*2060*/  IADD3.X R43, R29, R41, RZ, P2, !PT ;  /* 0x000000291d2b7210 */ /* 0x000fe200017fe4ff */
[----:B------:R-:W0:Y:S02]  /*2070*/  LDS R45, [0x200] ;  /* 0x00020000ff2d7984 */ /* 0x000e240000000800 */
[-C--:B0-----:R-:W-:Y:S02]  /*2080*/  ISETP.GE.AND P5, PT, R28, R45.reuse, PT ;  /* 0x0000002d1c00720c */ /* 0x081fe40003fa6270 */
[----:B------:R-:W-:-:S02]  /*2090*/  ISETP.GE.AND P4, PT, R25, R45, PT ;  /* 0x0000002d1900720c */ /* 0x000fc40003f86270 */
[-C--:B------:R-:W-:Y:S02]  /*20a0*/  ISETP.GE.AND P3, PT, R24, R45.reuse, PT ;  /* 0x0000002d1800720c */ /* 0x080fe40003f66270 */
[----:B------:R-:W-:Y:S02]  /*20b0*/  ISETP.GE.AND P2, PT, R34, R45, PT ;  /* 0x0000002d2200720c */ /* 0x000fe40003f46270 */
[----:B------:R-:W-:Y:S02]  /*20c0*/  @!P1 LEA.HI.X R45, R46, c[0x0][0x26c], R47, 0x2, P6 ;  /* 0x00009b002e2d9a11 */ /* 0x000fe400030f142f */
[----:B------:R-:W-:-:S04]  /*20d0*/  IADD3 R50, P6, R40, R22, RZ ;  /* 0x0000001628327210 */ /* 0x000fc80007fde0ff */
[----:B------:R-:W-:Y:S01]  /*20e0*/  IADD3.X R52, R41, R61, R23, P6, !PT ;  /* 0x0000003d29347210 */ /* 0x000fe200037fe417 */
        /* <DEDUP_REMOVED lines=10> */
.L_x_5198:
[----:B------:R-:W-:Y:S05]  /*2190*/  BSYNC B0 ;  /* 0x0000000000007941 */ /* 0x000fea0003800000 */
.L_x_5197:
[----:B------:R-:W-:Y:S01]  /*21a0*/  @!P4 STG.E [R20.64+0x80], R57 ;  /* 0x000080391400c986 */ /* 0x000fe2000c101904 */
[----:B------:R-:W-:Y:S01]  /*21b0*/  IADD3 R47, P5, R48, c[0x0][0x268], RZ ;  /* 0x00009a00302f7a10 */ /* 0x000fe20007fbe0ff */
[----:B------:R-:W-:Y:S01]  /*21c0*/  HFMA2.MMA R54, -RZ, RZ, 0, 0 ;  /* 0x00000000ff367435 */ /* 0x000fe200000001ff */
[----:B------:R-:W-:Y:S01]  /*21d0*/  ISETP.GE.AND P4, PT, R25, R39, PT ;  /* 0x000000271900720c */ /* 0x000fe20003f86270 */
[----:B------:R-:W-:Y:S01]  /*21e0*/  @!P3 STG.E [R20.64], R55 ;  /* 0x000000371400b986 */ /* 0x000fe2000c101904 */
[----:B0-----:R-:W-:Y:S02]  /*21f0*/  IADD3.X R23, R49, c[0x0][0x26c], RZ, P5, !PT ;  /* 0x00009b0031177a10 */ /* 0x001fe40002ffe4ff */
[----:B------:R-:W-:Y:S01]  /*2200*/  LEA R46, P6, R50, R47, 0x2 ;  /* 0x0000002f322e7211 */ /* 0x000fe200078c10ff */
[----:B------:R-:W-:Y:S04]  /*2210*/  @!P2 STG.E [R20.64+0x100], R51 ;  /* 0x000100331400a986 */ /* 0x000fe8000c101904 */
[----:B------:R-:W-:Y:S01]  /*2220*/  BAR.SYNC.DEFER_BLOCKING 0x0 ;  /* 0x0000000000007b1d */ /* 0x000fe20000010000 */
[----:B------:R-:W-:-:S02]  /*2230*/  ISETP.GE.AND P3, PT, R24, R39, PT ;  /* 0x000000271800720c */ /* 0x000fc40003f66270 */
[----:B------:R-:W-:Y:S02]  /*2240*/  ISETP.GE.AND P5, PT, R34, R39, PT ;  /* 0x000000272200720c */ /* 0x000fe40003fa6270 */
[----:B------:R-:W-:Y:S01]  /*2250*/  LEA.HI.X R47, R50, R23, R52, 0x2, P6 ;  /* 0x00000017322f7211 */ /* 0x000fe200030f1434 */
[----:B------:R-:W-:Y:S01]  /*2260*/  HFMA2.MMA R52, -RZ, RZ, 0, 0 ;  /* 0x00000000ff347435 */ /* 0x000fe200000001ff */
[----:B------:R-:W-:Y:S01]  /*2270*/  IMAD.MOV.U32 R50, RZ, RZ, RZ ;  /* 0x000000ffff327224 */ /* 0x000fe200078e00ff */
[----:B------:R-:W-:-:S08]  /*2280*/  MOV R56, RZ ;  /* 0x000000ff00387202 */ /* 0x000fd00000000f00 */
        /* <DEDUP_REMOVED lines=30> */
[----:B0-----:R-:W-:Y:S02]  /*2470*/  FMUL.FTZ R20, R21, R46 ;  /* 0x0000002e15147220 */ /* 0x001fe40000410000 */
[----:B------:R-:W-:Y:S02]  /*2480*/  IMAD R46, R6, c[0x0][0x210], RZ ;  /* 0x00008400062e7a24 */ /* 0x000fe400078e02ff */
[----:B------:R-:W-:Y:S02]  /*2490*/  FMUL.FTZ R17, R20, R17 ;  /* 0x0000001114117220 */ /* 0x000fe40000410000 */
[----:B--2---:R-:W-:-:S04]  /*24a0*/  FMUL.FTZ R21, R22, R55 ;  /* 0x0000003716157220 */ /* 0x004fc80000410000 */
[----:B------:R-:W-:Y:S02]  /*24b0*/  FMUL.FTZ R18, R21, R18 ;  /* 0x0000001215127220 */ /* 0x000fe40000410000 */
[----:B------:R-:W-:-:S04]  /*24c0*/  IMAD.WIDE.U32 R20, R5, c[0x0][0x210], RZ ;  /* 0x0000840005147a25 */ /* 0x000fc800078e00ff */
[----:B-1----:R-:W-:-:S04]  /*24d0*/  FMUL.FTZ R22, R23, R54 ;  /* 0x0000003617167220 */ /* 0x002fc80000410000 */
[----:B------:R-:W-:-:S05]  /*24e0*/  FMUL.FTZ R19, R22, R19 ;  /* 0x0000001316137220 */ /* 0x000fca0000410000 */
[----:B------:R0:W-:Y:S01]  /*24f0*/  STS.128 [R9.X16], R16 ;  /* 0x0000001009007388 */ /* 0x0001e2000000cc00 */
[----:B------:R-:W-:-:S06]  /*2500*/  NOP ;  /* 0x0000000000007918 */ /* 0x000fcc0000000000 */
[----:B------:R-:W-:Y:S04]  /*2510*/  LDS R45, [R9.X4] ;  /* 0x00000000092d7984 */ /* 0x000fe80000004800 */
[----:B------:R-:W-:Y:S04]  /*2520*/  LDS R22, [R9.X4+0x80] ;  /* 0x0000800009167984 */ /* 0x000fe80000004800 */
[----:B------:R-:W-:Y:S01]  /*2530*/  LDS R23, [R9.X4+0x100] ;  /* 0x0001000009177984 */ /* 0x000fe20000004800 */
[----:B0-----:R-:W-:-:S03]  /*2540*/  IMAD R17, R5, c[0x0][0x214], R46 ;  /* 0x0000850005117a24 */ /* 0x001fc600078e022e */
[----:B------:R-:W-:Y:S01]  /*2550*/  LDS R44, [R9.X4+0x180] ;  /* 0x00018000092c7984 */ /* 0x000fe20000004800 */
[----:B------:R-:W-:-:S03]  /*2560*/  IMAD.IADD R51, R21, 0x1, R17 ;  /* 0x0000000115337824 */ /* 0x000fc600078e0211 */
        /* <DEDUP_REMOVED lines=14> */
.L_x_5200:
[----:B------:R-:W-:Y:S05]  /*2650*/  BSYNC B0 ;  /* 0x0000000000007941 */ /* 0x000fea0003800000 */
.L_x_5199:
[----:B------:R-:W-:Y:S01]  /*2660*/  MOV R17, R51 ;  /* 0x0000003300117202 */ /* 0x000fe20000000f00 */
[----:B------:R-:W-:Y:S01]  /*2670*/  IMAD.MOV.U32 R16, RZ, RZ, R20 ;  /* 0x000000ffff107224 */ /* 0x000fe200078e0014 */
[----:B------:R-:W-:Y:S01]  /*2680*/  IADD3 R48, P4, R48, c[0x0][0x270], RZ ;  /* 0x00009c0030307a10 */ /* 0x000fe20007f9e0ff */
[----:B0-----:R-:W-:Y:S01]  /*2690*/  IMAD R19, R3, c[0x0][0x218], RZ ;  /* 0x0000860003137a24 */ /* 0x001fe200078e02ff */
        /* <DEDUP_REMOVED lines=11> */
[----:B------:R-:W-:-:S02]  /*2750*/  IADD3 R35, P3, R35, 0x200, RZ ;  /* 0x0000020023237810 */ /* 0x000fc40007f7e0ff */
[----:B------:R-:W-:Y:S01]  /*2760*/  IADD3 R36, P4, R36, 0x200, RZ ;  /* 0x0000020024247810 */ /* 0x000fe20007f9e0ff */
[----:B------:R0:W-:Y:S01]  /*2770*/  @!P0 STG.E [R16.64], R22 ;  /* 0x0000001610008986 */ /* 0x0001e2000c101904 */
[----:B------:R-:W-:Y:S02]  /*2780*/  ISETP.GE.AND P0, PT, R10, c[0x0][0x174], PT ;  /* 0x00005d000a007a0c */ /* 0x000fe40003f06270 */
[----:B------:R-:W-:Y:S01]  /*2790*/  IADD3.X R37, RZ, R37, RZ, P3, !PT ;  /* 0x00000025ff257210 */ /* 0x000fe20001ffe4ff */
[----:B------:R0:W-:Y:S01]  /*27a0*/  @!P2 STG.E [R16.64+0x100], R44 ;  /* 0x0001002c1000a986 */ /* 0x0001e2000c101904 */
[----:B------:R-:W-:Y:S02]  /*27b0*/  IADD3 R30, P2, R30, 0x200, RZ ;  /* 0x000002001e1e7810 */ /* 0x000fe40007f5e0ff */
[----:B------:R-:W-:Y:S01]  /*27c0*/  IADD3.X R38, RZ, R38, RZ, P4, !PT ;  /* 0x00000026ff267210 */ /* 0x000fe200027fe4ff */
[----:B------:R0:W-:Y:S01]  /*27d0*/  @!P1 STG.E [R16.64+0x80], R23 ;  /* 0x0000801710009986 */ /* 0x0001e2000c101904 */
[----:B------:R-:W-:Y:S01]  /*27e0*/  IADD3 R32, P1, R32, 0x200, RZ ;  /* 0x0000020020207810 */ /* 0x000fe20007f3e0ff */
[----:B------:R-:W-:-:S03]  /*27f0*/  IMAD.X R31, RZ, RZ, R31, P2 ;  /* 0x000000ffff1f7224 */ /* 0x000fc600010e061f */
[----:B------:R-:W-:Y:S01]  /*2800*/  IADD3.X R33, RZ, R33, RZ, P1, !PT ;  /* 0x00000021ff217210 */ /* 0x000fe20000ffe4ff */
[----:B------:R-:W-:Y:S01]  /*2810*/  @P0 CALL.REL.NOINC `(.L_x_5201) ;  /* 0x0000001000000944 */ /* 0x000fe20003c00000 */
[----:B------:R-:W-:Y:S05]  /*2820*/  BRA `(.L_x_5202) ;  /* 0xffffdea000007947 */ /* 0x000fea000383ffff */
.L_x_5201:
[----:B------:R-:W-:Y:S05]  /*2830*/  EXIT ;  /* 0x000000000000794d */ /* 0x000fea0003800000 */
.L_x_5203:
        /* <DEDUP_REMOVED lines=12> */
.L_x_5471:


//--------------------- .text._Z25selective_scan_fwd_kernelI32Selective_Scan_fwd_kernel_traitsILi32ELi4ELi1ELb1ELb0ELb0ELb0EffEEv13SSMParamsBase --------------------------
	.section	.text._Z25selective_scan_fwd_kernelI32Selective_Scan_fwd_kernel_traitsILi32ELi4ELi1ELb1ELb0ELb0ELb0EffEEv13SSMParamsBase,"ax",@progbits
	.sectioninfo	@"SHI_REGISTERS=56"
	.align	128
        .global         _Z25selective_scan_fwd_kernelI32Selective_Scan_fwd_kernel_traitsILi32ELi4ELi1ELb1ELb0ELb0ELb0EffEEv13SSMParamsBase
        .type           _Z25selective_scan_fwd_kernelI32Selective_Scan_fwd_kernel_traitsILi32ELi4ELi1ELb1ELb0ELb0ELb0EffEEv13SSMParamsBase,@function
        .size           _Z25selective_scan_fwd_kernelI32Selective_Scan_fwd_kernel_traitsILi32ELi4ELi1ELb1ELb0ELb0ELb0EffEEv13SSMParamsBase,(.L_x_5472 - _Z25selective_scan_fwd_kernelI32Selective_Scan_fwd_kernel_traitsILi32ELi4ELi1ELb1ELb0ELb0ELb0EffEEv13SSMParamsBase)
        .other          _Z25selective_scan_fwd_kernelI32Selective_Scan_fwd_kernel_traitsILi32ELi4ELi1ELb1ELb0ELb0ELb0EffEEv13SSMParamsBase,@"STO_CUDA_ENTRY STV_DEFAULT"
_Z25selective_scan_fwd_kernelI32Selective_Scan_fwd_kernel_traitsILi32ELi4ELi1ELb1ELb0ELb0ELb0EffEEv13SSMParamsBase:
.text._Z25selective_scan_fwd_kernelI32Selective_Scan_fwd_kernel_traitsILi32ELi4ELi1ELb1ELb0ELb0ELb0EffEEv13SSMParamsBase:
[----:B------:R-:W-:Y:S02]  /*0000*/  MOV R1, c[0x0][0x28] ;  /* 0x00000a0000017a02 */ /* 0x000fe40000000f00 */
[----:B------:R-:W0:Y:S01]  /*0010*/  S2R R22, SR_CTAID.Y ;  /* 0x0000000000167919 */ /* 0x000e220000002600 */
[----:B------:R-:W-:Y:S01]  /*0020*/  ISETP.NE.U32.AND P1, PT, RZ, c[0x0][0x250], PT ;  /* 0x00009400ff007a0c */ /* 0x000fe20003f25070 */
[----:B------:R-:W-:Y:S01]  /*0030*/  ULDC.64 UR6, c[0x0][0x118] ;  /* 0x0000460000067ab9 */ /* 0x000fe20000000a00 */
[----:B------:R-:W-:Y:S01]  /*0040*/  MOV R11, RZ ;  /* 0x000000ff000b7202 */ /* 0x000fe20000000f00 */
[----:B------:R-:W-:Y:S01]  /*0050*/  HFMA2.MMA R20, -RZ, RZ, 0, 0 ;  /* 0x00000000ff147435 */ /* 0x000fe200000001ff */
[----:B------:R-:W-:Y:S02]  /*0060*/  ISETP.NE.AND.EX P1, PT, RZ, c[0x0][0x254], PT, P1 ;  /* 0x00009500ff007a0c */ /* 0x000fe40003f25310 */
[----:B------:R-:W-:Y:S01]  /*0070*/  ISETP.NE.U32.AND P0, PT, RZ, c[0x0][0x238], PT ;  /* 0x00008e00ff007a0c */ /* 0x000fe20003f05070 */
[----:B------:R-:W1:Y:S03]  /*0080*/  S2R R10, SR_CTAID.X ;  /* 0x00000000000a7919 */ /* 0x000e660000002500 */
[----:B------:R-:W-:-:S02]  /*0090*/  ISETP.NE.AND.EX P0, PT, RZ, c[0x0][0x23c], PT, P0 ;  /* 0x00008f00ff007a0c */ /* 0x000fc40003f05300 */
        /* <DEDUP_REMOVED lines=8> */
[----:B------:R-:W-:Y:S02]  /*0120*/  ISETP.GE.AND P0, PT, R0, 0x1, PT ;  /* 0x000000010000780c */ /* 0x000fe40003f06270 */
[----:B-1----:R-:W-:Y:S01]  /*0130*/  SHF.R.S32.HI R9, RZ, 0x1f, R10 ;  /* 0x0000001fff097819 */ /* 0x002fe2000001140a */
[----:B------:R-:W-:-:S04]  /*0140*/  IMAD.WIDE.U32 R2, R10, c[0x0][0x1d0], RZ ;  /* 0x000074000a027a25 */ /* 0x000fc800078e00ff */
[C---:B------:R-:W-:Y:S02]  /*0150*/  IMAD R7, R9.reuse, c[0x0][0x1d0], RZ ;  /* 0x0000740009077a24 */ /* 0x040fe400078e02ff */
[----:B------:R-:W-:Y:S02]  /*0160*/  IMAD R17, R9, c[0x0][0x1e0], RZ ;  /* 0x0000780009117a24 */ /* 0x000fe400078e02ff */
[C---:B------:R-:W-:Y:S02]  /*0170*/  IMAD R15, R10.reuse, c[0x0][0x1d4], R7 ;  /* 0x000075000a0f7a24 */ /* 0x040fe400078e0207 */
[----:B------:R-:W-:-:S03]  /*0180*/  IMAD.WIDE.U32 R6, R10, c[0x0][0x1e0], RZ ;  /* 0x000078000a067a25 */ /* 0x000fc600078e00ff */
[----:B--2---:R-:W-:Y:S01]  /*0190*/  IADD3 R5, R3, R15, RZ ;  /* 0x0000000f03057210 */ /* 0x004fe20007ffe0ff */
[----:B------:R-:W-:Y:S01]  /*01a0*/  IMAD R17, R10, c[0x0][0x1e4], R17 ;  /* 0x000079000a117a24 */ /* 0x000fe200078e0211 */
[----:B------:R-:W-:Y:S06]  /*01b0*/  @!P0 EXIT ;  /* 0x000000000000894d */ /* 0x000fec0003800000 */
[----:B0-----:R-:W-:Y:S01]  /*01c0*/  IMAD R3, R21, c[0x0][0x1d8], RZ ;  /* 0x0000760015037a24 */ /* 0x001fe200078e02ff */
[----:B------:R-:W-:Y:S01]  /*01d0*/  MOV R4, R2 ;  /* 0x0000000200047202 */ /* 0x000fe20000000f00 */
[----:B------:R-:W0:Y:S01]  /*01e0*/  S2R R8, SR_TID.X ;  /* 0x0000000000087919 */ /* 0x000e220000002100 */
[----:B------:R-:W-:Y:S01]  /*01f0*/  IADD3 R7, R7, R17, RZ ;  /* 0x0000001107077210 */ /* 0x000fe20007ffe0ff */
[C---:B------:R-:W-:Y:S01]  /*0200*/  IMAD R15, R22.reuse, c[0x0][0x1dc], R3 ;  /* 0x00007700160f7a24 */ /* 0x040fe200078e0203 */
[----:B------:R-:W-:Y:S01]  /*0210*/  MOV R29, 0x8 ;  /* 0x00000008001d7802 */ /* 0x000fe20000000f00 */
[----:B------:R-:W-:-:S04]  /*0220*/  IMAD.WIDE.U32 R2, R22, c[0x0][0x1d8], R4 ;  /* 0x0000760016027a25 */ /* 0x000fc800078e0004 */
[----:B------:R-:W-:Y:S01]  /*0230*/  IMAD.WIDE.U32 R4, R22, c[0x0][0x1e8], R6 ;  /* 0x00007a0016047a25 */ /* 0x000fe200078e0006 */
[----:B------:R-:W-:Y:S01]  /*0240*/  IADD3 R15, R3, R15, RZ ;  /* 0x0000000f030f7210 */ /* 0x000fe20007ffe0ff */
[----:B------:R-:W1:Y:S01]  /*0250*/  S2R R7, SR_LANEID ;  /* 0x0000000000077919 */ /* 0x000e620000000000 */
[----:B------:R-:W-:Y:S01]  /*0260*/  MOV R6, RZ ;  /* 0x000000ff00067202 */ /* 0x000fe20000000f00 */
[----:B------:R-:W-:Y:S01]  /*0270*/  IMAD R13, R21, c[0x0][0x1e8], RZ ;  /* 0x00007a00150d7a24 */ /* 0x000fe200078e02ff */
[----:B------:R-:W-:Y:S01]  /*0280*/  LEA R3, P1, R4, c[0x0][0x248], 0x2 ;  /* 0x0000920004037a11 */ /* 0x000fe200078210ff */
[----:B------:R-:W-:Y:S02]  /*0290*/  IMAD R0, R10, c[0x0][0x164], R22 ;  /* 0x000059000a007a24 */ /* 0x000fe400078e0216 */
[----:B------:R-:W-:Y:S01]  /*02a0*/  IMAD R17, R22, c[0x0][0x1ec], R13 ;  /* 0x00007b0016117a24 */ /* 0x000fe200078e020d */
[----:B------:R-:W-:Y:S01]  /*02b0*/  LEA R13, P0, R2, c[0x0][0x240], 0x2 ;  /* 0x00009000020d7a11 */ /* 0x000fe200078010ff */
[----:B------:R-:W-:-:S03]  /*02c0*/  IMAD R0, R0, c[0x0][0x174], RZ ;  /* 0x00005d0000007a24 */ /* 0x000fc600078e02ff */
[----:B------:R-:W-:Y:S01]  /*02d0*/  IADD3 R5, R5, R17, RZ ;  /* 0x0000001105057210 */ /* 0x000fe20007ffe0ff */
[----:B------:R-:W-:Y:S01]  /*02e0*/  IMAD R0, R0, c[0x0][0x16c], RZ ;  /* 0x00005b0000007a24 */ /* 0x000fe200078e02ff */
[----:B------:R-:W-:Y:S02]  /*02f0*/  LEA.HI.X R2, R2, c[0x0][0x244], R15, 0x2, P0 ;  /* 0x0000910002027a11 */ /* 0x000fe400000f140f */
[----:B------:R-:W-:Y:S01]  /*0300*/  LEA.HI.X R12, R4, c[0x0][0x24c], R5, 0x2, P1 ;  /* 0x00009300040c7a11 */ /* 0x000fe200008f1405 */
[----:B------:R-:W-:Y:S01]  /*0310*/  IMAD.WIDE R28, R0, R29, c[0x0][0x260] ;  /* 0x00009800001c7625 */ /* 0x000fe200078e021d */
[----:B0-----:R-:W-:Y:S02]  /*0320*/  SHF.R.S32.HI R5, RZ, 0x1f, R8 ;  /* 0x0000001fff057819 */ /* 0x001fe40000011408 */
[----:B------:R-:W-:Y:S02]  /*0330*/  MOV R4, R13 ;  /* 0x0000000d00047202 */ /* 0x000fe40000000f00 */
[----:B------:R-:W-:-:S02]  /*0340*/  MOV R0, R12 ;  /* 0x0000000c00007202 */ /* 0x000fc40000000f00 */
.L_x_5215:
[----:B------:R-:W-:Y:S01]  /*0350*/  BAR.SYNC.DEFER_BLOCKING 0x0 ;  /* 0x0000000000007b1d */ /* 0x000fe20000010000 */
[----:B0-----:R-:W-:-:S02]  /*0360*/  SHF.L.U32 R12, R8, 0x4, RZ ;  /* 0x00000004080c7819 */ /* 0x001fc400000006ff */
[----:B------:R-:W-:Y:S02]  /*0370*/  SHF.L.U64.HI R13, R8, 0x4, R5 ;  /* 0x00000004080d7819 */ /* 0x000fe40000010205 */
[----:B------:R-:W-:-:S04]  /*0380*/  IADD3 R16, P0, R3, R12, RZ ;  /* 0x0000000c03107210 */ /* 0x000fc80007f1e0ff */
        /* <DEDUP_REMOVED lines=51> */
.L_x_5205:
[----:B------:R-:W-:Y:S05]  /*06c0*/  BSYNC B0 ;  /* 0x0000000000007941 */ /* 0x000fea0003800000 */
.L_x_5204:
        /* <DEDUP_REMOVED lines=33> */
.L_x_5207:
[----:B------:R-:W-:Y:S05]  /*08e0*/  BSYNC B0 ;  /* 0x0000000000007941 */ /* 0x000fea0003800000 */
.L_x_5206:
        /* <DEDUP_REMOVED lines=33> */
.L_x_5209:
[----:B------:R-:W-:Y:S05]  /*0b00*/  BSYNC B0 ;  /* 0x0000000000007941 */ /* 0x000fea0003800000 */
.L_x_5208:
        /* <DEDUP_REMOVED lines=33> */
.L_x_5211:
[----:B------:R-:W-:Y:S05]  /*0d20*/  BSYNC B0 ;  /* 0x0000000000007941 */ /* 0x000fea0003800000 */
.L_x_5210:
        /* <DEDUP_REMOVED lines=11> */
[C---:B------:R-:W-:Y:S01]  /*0de0*/  IMAD R35, R21.reuse, c[0x0][0x180], RZ ;  /* 0x0000600015237a24 */ /* 0x040fe200078e02ff */
[----:B------:R-:W-:Y:S01]  /*0df0*/  HFMA2.MMA R43, -RZ, RZ, 0, 0 ;  /* 0x00000000ff2b7435 */ /* 0x000fe200000001ff */
[C---:B------:R-:W-:Y:S01]  /*0e00*/  IMAD R37, R21.reuse, c[0x0][0x1b8], RZ ;  /* 0x00006e0015257a24 */ /* 0x040fe200078e02ff */
[----:B------:R-:W-:Y:S01]  /*0e10*/  UMOV UR4, URZ ;  /* 0x0000003f00047c82 */ /* 0x000fe20008000000 */
[----:B------:R-:W-:Y:S02]  /*0e20*/  IMAD R39, R21, c[0x0][0x198], RZ ;  /* 0x0000660015277a24 */ /* 0x000fe400078e02ff */
[----:B------:R-:W-:-:S02]  /*0e30*/  FMUL.FTZ R34, R15, R26 ;  /* 0x0000001a0f227220 */ /* 0x000fc40000410000 */
[----:B------:R-:W-:Y:S02]  /*0e40*/  IMAD R47, R6, c[0x0][0x16c], RZ ;  /* 0x00005b00062f7a24 */ /* 0x000fe400078e02ff */
[----:B------:R-:W-:-:S04]  /*0e50*/  IMAD.WIDE.U32 R32, R22, c[0x0][0x180], RZ ;  /* 0x0000600016207a25 */ /* 0x000fc800078e00ff */
[----:B------:R-:W-:Y:S01]  /*0e60*/  IMAD.WIDE.U32 R30, R22, c[0x0][0x1b8], RZ ;  /* 0x00006e00161e7a25 */ /* 0x000fe200078e00ff */
[----:B------:R-:W-:-:S03]  /*0e70*/  LEA R38, P0, R32, c[0x0][0x220], 0x2 ;  /* 0x0000880020267a11 */ /* 0x000fc600078010ff */
[----:B------:R-:W-:Y:S01]  /*0e80*/  IMAD.WIDE.U32 R14, R22, c[0x0][0x198], RZ ;  /* 0x00006600160e7a25 */ /* 0x000fe200078e00ff */
[----:B------:R-:W-:-:S03]  /*0e90*/  LEA R48, P1, R30, c[0x0][0x230], 0x2 ;  /* 0x00008c001e307a11 */ /* 0x000fc600078210ff */
[----:B------:R-:W-:Y:S01]  /*0ea0*/  IMAD R35, R22, c[0x0][0x184], R35 ;  /* 0x0000610016237a24 */ /* 0x000fe200078e0223 */
[----:B------:R-:W-:Y:S01]  /*0eb0*/  LEA R36, P2, R14, c[0x0][0x228], 0x2 ;  /* 0x00008a000e247a11 */ /* 0x000fe200078410ff */
[C---:B------:R-:W-:Y:S02]  /*0ec0*/  IMAD R37, R22.reuse, c[0x0][0x1bc], R37 ;  /* 0x00006f0016257a24 */ /* 0x040fe400078e0225 */
[----:B------:R-:W-:Y:S02]  /*0ed0*/  IMAD R39, R22, c[0x0][0x19c], R39 ;  /* 0x0000670016277a24 */ /* 0x000fe400078e0227 */
[----:B------:R-:W-:Y:S01]  /*0ee0*/  IMAD.WIDE R46, R47, 0x8, R28 ;  /* 0x000000082f2e7825 */ /* 0x000fe200078e021c */
[----:B------:R-:W-:-:S03]  /*0ef0*/  IADD3 R45, R31, R37, RZ ;  /* 0x000000251f2d7210 */ /* 0x000fc60007ffe0ff */
[----:B------:R-:W-:Y:S01]  /*0f00*/  IMAD.IADD R49, R33, 0x1, R35 ;  /* 0x0000000121317824 */ /* 0x000fe200078e0223 */
[----:B------:R-:W-:Y:S02]  /*0f10*/  IADD3 R35, R15, R39, RZ ;  /* 0x000000270f237210 */ /* 0x000fe40007ffe0ff */
[----:B------:R-:W-:Y:S02]  /*0f20*/  MOV R37, R47 ;  /* 0x0000002f00257202 */ /* 0x000fe40000000f00 */
[----:B------:R-:W-:Y:S02]  /*0f30*/  LEA.HI.X R49, R32, c[0x0][0x224], R49, 0x2, P0 ;  /* 0x0000890020317a11 */ /* 0x000fe400000f1431 */
[----:B------:R-:W-:Y:S02]  /*0f40*/  LEA.HI.X R45, R30, c[0x0][0x234], R45, 0x2, P1 ;  /* 0x00008d001e2d7a11 */ /* 0x000fe400008f142d */
[----:B------:R-:W-:Y:S02]  /*0f50*/  LEA.HI.X R35, R14, c[0x0][0x22c], R35, 0x2, P2 ;  /* 0x00008b000e237a11 */ /* 0x000fe400010f1423 */
.L_x_5213:
[----:B------:R-:W-:Y:S02]  /*0f60*/  MOV R14, R38 ;  /* 0x00000026000e7202 */ /* 0x000fe40000000f00 */
[----:B------:R-:W-:-:S05]  /*0f70*/  MOV R15, R49 ;  /* 0x00000031000f7202 */ /* 0x000fca0000000f00 */
[----:B------:R0:W2:Y:S01]  /*0f80*/  LDG.E R8, [R14.64] ;  /* 0x000000060e087981 */ /* 0x0000a2000c1e1900 */
[----:B------:R-:W-:Y:S02]  /*0f90*/  MOV R30, R36 ;  /* 0x00000024001e7202 */ /* 0x000fe40000000f00 */
[----:B------:R-:W-:-:S05]  /*0fa0*/  MOV R31, R35 ;  /* 0x00000023001f7202 */ /* 0x000fca0000000f00 */
[----:B------:R3:W4:Y:S01]  /*0fb0*/  LDG.E R47, [R30.64] ;  /* 0x000000061e2f7981 */ /* 0x000722000c1e1900 */
[----:B0-----:R-:W-:Y:S02]  /*0fc0*/  MOV R14, R48 ;  /* 0x00000030000e7202 */ /* 0x001fe40000000f00 */
[----:B------:R-:W-:-:S05]  /*0fd0*/  MOV R15, R45 ;  /* 0x0000002d000f7202 */ /* 0x000fca0000000f00 */
[----:B------:R0:W4:Y:S01]  /*0fe0*/  LDG.E R40, [R14.64] ;  /* 0x000000060e287981 */ /* 0x000122000c1e1900 */
[C---:B-1----:R-:W-:Y:S02]  /*0ff0*/  ISETP.GE.AND P0, PT, R7.reuse, 0x1, PT ;  /* 0x000000010700780c */ /* 0x042fe40003f06270 */
[----:B------:R-:W-:Y:S02]  /*1000*/  ISETP.GE.AND P1, PT, R7, 0x8, PT ;  /* 0x000000080700780c */ /* 0x000fe40003f26270 */
[----:B------:R-:W-:Y:S02]  /*1010*/  MOV R53, c[0x0][0x1a0] ;  /* 0x0000680000357a02 */ /* 0x000fe40000000f00 */
[----:B------:R-:W-:Y:S01]  /*1020*/  IADD3 R43, R43, 0x1, RZ ;  /* 0x000000012b2b7810 */ /* 0x000fe20007ffe0ff */
[----:B--2---:R-:W-:-:S04]  /*1030*/  FMUL.FTZ R8, R8, 1.4426950216293334961 ;  /* 0x3fb8aa3b08087820 */ /* 0x004fc80000410000 */
[C---:B------:R-:W-:Y:S02]  /*1040*/  FMUL.FTZ R42, R8.reuse, R24 ;  /* 0x00000018082a7220 */ /* 0x040fe40000410000 */
[C---:B------:R-:W-:Y:S02]  /*1050*/  FMUL.FTZ R39, R8.reuse, R23 ;  /* 0x0000001708277220 */ /* 0x040fe40000410000 */
[C---:B------:R-:W-:Y:S02]  /*1060*/  FMUL.FTZ R44, R8.reuse, R25 ;  /* 0x00000019082c7220 */ /* 0x040fe40000410000 */
[----:B------:R-:W1:Y:S01]  /*1070*/  MUFU.EX2 R42, R42 ;  /* 0x0000002a002a7308 */ /* 0x000e620000000800 */
[----:B------:R-:W-:-:S07]  /*1080*/  FMUL.FTZ R41, R8, R26 ;  /* 0x0000001a08297220 */ /* 0x000fce0000410000 */
[----:B------:R-:W0:Y:S08]  /*1090*/  MUFU.EX2 R39, R39 ;  /* 0x0000002700277308 */ /* 0x000e300000000800 */
[----:B------:R-:W2:Y:S08]  /*10a0*/  MUFU.EX2 R44, R44 ;  /* 0x0000002c002c7308 */ /* 0x000eb00000000800 */
[----:B------:R-:W5:Y:S01]  /*10b0*/  MUFU.EX2 R41, R41 ;  /* 0x0000002900297308 */ /* 0x000f620000000800 */
[----:B-1----:R-:W-:-:S02]  /*10c0*/  FFMA.FTZ R8, R12, R42, R13 ;  /* 0x0000002a0c087223 */ /* 0x002fc4000001000d */
[----:B0-----:R-:W-:Y:S02]  /*10d0*/  FMUL.FTZ R15, R39, R42 ;  /* 0x0000002a270f7220 */ /* 0x001fe40000410000 */
[C---:B--2---:R-:W-:Y:S02]  /*10e0*/  FFMA.FTZ R8, R44.reuse, R8, R27 ;  /* 0x000000082c087223 */ /* 0x044fe4000001001b */
[----:B------:R-:W-:Y:S02]  /*10f0*/  FMUL.FTZ R14, R44, R15 ;  /* 0x0000000f2c0e7220 */ /* 0x000fe40000410000 */
[C---:B-----5:R-:W-:Y:S02]  /*1100*/  FFMA.FTZ R15, R41.reuse, R8, R34 ;  /* 0x00000008290f7223 */ /* 0x060fe40000010022 */
[----:B------:R-:W-:-:S03]  /*1110*/  FMUL.FTZ R14, R41, R14 ;  /* 0x0000000e290e7220 */ /* 0x000fc60000410000 */
[----:B------:R-:W0:Y:S04]  /*1120*/  SHFL.UP PT, R8, R15, 0x1, RZ ;  /* 0x042000000f087989 */ /* 0x000e2800000e00ff */
[----:B---3--:R-:W1:Y:S01]  /*1130*/  SHFL.UP PT, R31, R14, 0x1, RZ ;  /* 0x042000000e1f7989 */ /* 0x008e6200000e00ff */
        /* <DEDUP_REMOVED lines=9> */
[----:B------:R-:W-:-:S03]  /*11d0*/  ISETP.GE.AND P0, PT, R7, 0x4, PT ;  /* 0x000000040700780c */ /* 0x000fc60003f06270 */
[----:B------:R-:W2:Y:S10]  /*11e0*/  S2R R8, SR_TID.X ;  /* 0x0000000000087919 */ /* 0x000eb40000002100 */
[----:B0-----:R-:W-:-:S02]  /*11f0*/  @P0 FFMA.FTZ R15, R14, R30, R15 ;  /* 0x0000001e0e0f0223 */ /* 0x001fc4000001000f */
[----:B-1----:R-:W-:-:S03]  /*1200*/  @P0 FMUL.FTZ R14, R14, R31 ;  /* 0x0000001f0e0e0220 */ /* 0x002fc60000410000 */
[----:B------:R-:W0:Y:S04]  /*1210*/  SHFL.UP PT, R32, R15, 0x8, RZ ;  /* 0x050000000f207989 */ /* 0x000e2800000e00ff */
[----:B------:R-:W1:Y:S01]  /*1220*/  SHFL.UP PT, R33, R14, 0x8, RZ ;  /* 0x050000000e217989 */ /* 0x000e6200000e00ff */
[----:B--2---:R-:W-:-:S04]  /*1230*/  LOP3.LUT P0, RZ, R8, 0x1f, RZ, 0xc0, !PT ;  /* 0x0000001f08ff7812 */ /* 0x004fc8000780c0ff */
        /* <DEDUP_REMOVED lines=25> */
[----:B------:R-:W-:Y:S01]  /*13d0*/  FMUL.FTZ R32, R32, R30 ;  /* 0x0000001e20207220 */ /* 0x000fe20000410000 */
[----:B------:R-:W-:Y:S01]  /*13e0*/  MOV R30, c[0x0][0x1c0] ;  /* 0x00007000001e7a02 */ /* 0x000fe20000000f00 */
[----:B-1----:R-:W-:Y:S01]  /*13f0*/  @!P0 IMAD.MOV.U32 R51, RZ, RZ, R31 ;  /* 0x000000ffff338224 */ /* 0x002fe200078e001f */
[----:B------:R-:W-:Y:S02]  /*1400*/  MOV R31, c[0x0][0x1c4] ;  /* 0x00007100001f7a02 */ /* 0x000fe40000000f00 */
[----:B------:R-:W-:-:S02]  /*1410*/  LEA R48, P0, R30, R48, 0x2 ;  /* 0x000000301e307211 */ /* 0x000fc400078010ff */
[----:B------:R-:W-:Y:S02]  /*1420*/  MOV R14, c[0x0][0x1a4] ;  /* 0x00006900000e7a02 */ /* 0x000fe40000000f00 */
[C---:B------:R-:W-:Y:S02]  /*1430*/  LEA R36, P3, R53.reuse, R36, 0x2 ;  /* 0x0000002435247211 */ /* 0x040fe400078610ff */
[----:B------:R-:W-:Y:S02]  /*1440*/  LEA.HI.X R45, R30, R45, R31, 0x2, P0 ;  /* 0x0000002d1e2d7211 */ /* 0x000fe400000f141f */
[----:B------:R-:W-:Y:S02]  /*1450*/  LEA.HI.X R35, R53, R35, R14, 0x2, P3 ;  /* 0x0000002335237211 */ /* 0x000fe400018f140e */
[----:B------:R-:W-:Y:S02]  /*1460*/  ISETP.GE.AND P0, PT, R43, c[0x0][0x16c], PT ;  /* 0x00005b002b007a0c */ /* 0x000fe40003f06270 */
[----:B------:R-:W-:-:S02]  /*1470*/  @!P2 MOV R14, R46 ;  /* 0x0000002e000ea202 */ /* 0x000fc40000000f00 */
[----:B------:R-:W-:Y:S01]  /*1480*/  @!P2 MOV R15, R37 ;  /* 0x00000025000fa202 */ /* 0x000fe20000000f00 */
[----:B--2---:R-:W-:Y:S01]  /*1490*/  @P1 FFMA.FTZ R51, R50, R52, R51 ;  /* 0x0000003432331223 */ /* 0x004fe20000010033 */
[----:B------:R-:W-:-:S03]  /*14a0*/  MOV R50, c[0x0][0x188] ;  /* 0x0000620000327a02 */ /* 0x000fc60000000f00 */
[----:B------:R-:W-:Y:S01]  /*14b0*/  FFMA.FTZ R51, R39, R51, R12 ;  /* 0x0000003327337223 */ /* 0x000fe2000001000c */
[----:B------:R0:W-:Y:S03]  /*14c0*/  @!P2 STG.E.64 [R14.64], R32 ;  /* 0x000000200e00a986 */ /* 0x0001e6000c101b06 */
[----:B------:R-:W-:Y:S01]  /*14d0*/  FFMA.FTZ R42, R42, R51, R13 ;  /* 0x000000332a2a7223 */ /* 0x000fe2000001000d */
[----:B------:R-:W-:Y:S02]  /*14e0*/  MOV R39, c[0x0][0x18c] ;  /* 0x0000630000277a02 */ /* 0x000fe40000000f00 */
[C---:B------:R-:W-:Y:S01]  /*14f0*/  LEA R38, P1, R50.reuse, R38, 0x2 ;  /* 0x0000002632267211 */ /* 0x040fe200078210ff */
[----:B------:R1:W-:Y:S01]  /*1500*/  @!P2 STS.64 [UR4+0x230], R32 ;  /* 0x00023020ff00a988 */ /* 0x0003e20008000a04 */
[----:B----4-:R-:W-:Y:S02]  /*1510*/  FMUL.FTZ R40, R47, R40 ;  /* 0x000000282f287220 */ /* 0x010fe40000410000 */
[----:B------:R-:W-:Y:S01]  /*1520*/  LEA.HI.X R49, R50, R49, R39, 0x2, P1 ;  /* 0x0000003132317211 */ /* 0x000fe200008f1427 */
[----:B0-----:R-:W-:Y:S01]  /*1530*/  FFMA.FTZ R15, R44, R42, R27 ;  /* 0x0000002a2c0f7223 */ /* 0x001fe2000001001b */
[----:B------:R-:W-:Y:S01]  /*1540*/  IADD3 R46, P1, R46, 0x8, RZ ;  /* 0x000000082e2e7810 */ /* 0x000fe20007f3e0ff */
[----:B------:R-:W-:-:S02]  /*1550*/  UIADD3 UR4, UR4, 0x8, URZ ;  /* 0x0000000804047890 */ /* 0x000fc4000fffe03f */
[----:B------:R-:W-:Y:S01]  /*1560*/  FFMA.FTZ R41, R41, R15, R34 ;  /* 0x0000000f29297223 */ /* 0x000fe20000010022 */
[----:B------:R-:W-:Y:S01]  /*1570*/  IADD3.X R37, RZ, R37, RZ, P1, !PT ;  /* 0x00000025ff257210 */ /* 0x000fe20000ffe4ff */
[C---:B------:R-:W-:Y:S02]  /*1580*/  FFMA.FTZ R16, R40.reuse, R51, R16 ;  /* 0x0000003328107223 */ /* 0x040fe40000010010 */
[C---:B------:R-:W-:Y:S02]  /*1590*/  FFMA.FTZ R17, R40.reuse, R42, R17 ;  /* 0x0000002a28117223 */ /* 0x040fe40000010011 */
[C---:B------:R-:W-:Y:S02]  /*15a0*/  FFMA.FTZ R18, R40.reuse, R15, R18 ;  /* 0x0000000f28127223 */ /* 0x040fe40000010012 */
[----:B------:R-:W-:Y:S01]  /*15b0*/  FFMA.FTZ R19, R40, R41, R19 ;  /* 0x0000002928137223 */ /* 0x000fe20000010013 */
[----:B-1----:R-:W-:Y:S05]  /*15c0*/  @!P0 BRA `(.L_x_5213) ;  /* 0xfffff99000008947 */ /* 0x002fea000383ffff */
.L_x_5212:
[----:B------:R-:W-:Y:S01]  /*15d0*/  SHF.L.U32 R12, R6, 0x7, RZ ;  /* 0x00000007060c7819 */ /* 0x000fe200000006ff */
[----:B------:R-:W-:Y:S01]  /*15e0*/  IMAD R15, R9, c[0x0][0x200], RZ ;  /* 0x00008000090f7a24 */ /* 0x000fe200078e02ff */
[----:B------:R-:W-:Y:S01]  /*15f0*/  BAR.SYNC.DEFER_BLOCKING 0x0 ;  /* 0x0000000000007b1d */ /* 0x000fe20000010000 */
[----:B------:R-:W-:Y:S01]  /*1600*/  IMAD R23, R21, c[0x0][0x208], RZ ;  /* 0x0000820015177a24 */ /* 0x000fe200078e02ff */
[----:B------:R-:W-:Y:S01]  /*1610*/  SHF.R.S32.HI R13, RZ, 0x1f, R12 ;  /* 0x0000001fff0d7819 */ /* 0x000fe2000001140c */
[----:B------:R-:W-:Y:S01]  /*1620*/  IMAD R15, R10, c[0x0][0x204], R15 ;  /* 0x000081000a0f7a24 */ /* 0x000fe200078e020f */
[----:B------:R-:W-:-:S02]  /*1630*/  IADD3 R6, R6, 0x1, RZ ;  /* 0x0000000106067810 */ /* 0x000fc40007ffe0ff */
[----:B------:R-:W-:Y:S01]  /*1640*/  IADD3 R4, P1, R4, 0x200, RZ ;  /* 0x0000020004047810 */ /* 0x000fe20007f3e0ff */
[----:B------:R-:W-:Y:S01]  /*1650*/  IMAD.WIDE.U32 R12, R10, c[0x0][0x200], R12 ;  /* 0x000080000a0c7a25 */ /* 0x000fe200078e000c */
[----:B------:R-:W-:Y:S02]  /*1660*/  IADD3 R3, P2, R3, 0x200, RZ ;  /* 0x0000020003037810 */ /* 0x000fe40007f5e0ff */
[----:B------:R-:W-:Y:S02]  /*1670*/  IADD3.X R2, RZ, R2, RZ, P1, !PT ;  /* 0x00000002ff027210 */ /* 0x000fe40000ffe4ff */
[----:B------:R-:W-:Y:S01]  /*1680*/  IADD3 R13, R13, R15, RZ ;  /* 0x0000000f0d0d7210 */ /* 0x000fe20007ffe0ff */
[----:B------:R-:W-:Y:S01]  /*1690*/  IMAD R15, R22, c[0x0][0x20c], R23 ;  /* 0x00008300160f7a24 */ /* 0x000fe200078e0217 */
[----:B------:R-:W-:-:S03]  /*16a0*/  IADD3.X R0, RZ, R0, RZ, P2, !PT ;  /* 0x00000000ff007210 */ /* 0x000fc600017fe4ff */
[----:B------:R-:W-:-:S05]  /*16b0*/  IMAD.WIDE.U32 R12, R22, c[0x0][0x208], R12 ;  /* 0x00008200160c7a25 */ /* 0x000fca00078e000c */
[----:B------:R-:W-:Y:S02]  /*16c0*/  IADD3 R15, R13, R15, RZ ;  /* 0x0000000f0d0f7210 */ /* 0x000fe40007ffe0ff */
[----:B------:R-:W-:-:S04]  /*16d0*/  LEA R13, P0, R12, c[0x0][0x258], 0x2 ;  /* 0x000096000c0d7a11 */ /* 0x000fc800078010ff */
[----:B------:R-:W-:Y:S02]  /*16e0*/  LEA.HI.X R14, R12, c[0x0][0x25c], R15, 0x2, P0 ;  /* 0x000097000c0e7a11 */ /* 0x000fe400000f140f */
[----:B------:R-:W-:-:S04]  /*16f0*/  LEA R12, P0, R8, R13, 0x4 ;  /* 0x0000000d080c7211 */ /* 0x000fc800078020ff */
[----:B------:R-:W-:Y:S02]  /*1700*/  LEA.HI.X R13, R8, R14, R5, 0x4, P0 ;  /* 0x0000000e080d7211 */ /* 0x000fe400000f2405 */
[----:B------:R-:W-:-:S03]  /*1710*/  ISETP.GE.AND P0, PT, R6, c[0x0][0x174], PT ;  /* 0x00005d0006007a0c */ /* 0x000fc60003f06270 */
[----:B------:R0:W-:Y:S10]  /*1720*/  STG.E.128 [R12.64], R16 ;  /* 0x000000100c007986 */ /* 0x0001f4000c101d06 */
[----:B------:R-:W-:Y:S01]  /*1730*/  @P0 CALL.REL.NOINC `(.L_x_5214) ;  /* 0x0000001000000944 */ /* 0x000fe20003c00000 */
[----:B------:R-:W-:Y:S05]  /*1740*/  BRA `(.L_x_5215) ;  /* 0xffffec0000007947 */ /* 0x000fea000383ffff */
.L_x_5214:
[----:B------:R-:W-:Y:S05]  /*1750*/  EXIT ;  /* 0x000000000000794d */ /* 0x000fea0003800000 */
.L_x_5216:
        /* <DEDUP_REMOVED lines=10> */
.L_x_5472:


//--------------------- .text._Z25selective_scan_fwd_kernelI32Selective_Scan_fwd_kernel_traitsILi32ELi4ELi1ELb1ELb0ELb0ELb1EffEEv13SSMParamsBase --------------------------
	.section	.text._Z25selective_scan_fwd_kernelI32Selective_Scan_fwd_kernel_traitsILi32ELi4ELi1ELb1ELb0ELb0ELb1EffEEv13SSMParamsBase,"ax",@progbits
	.sectioninfo	@"SHI_REGISTERS=56"
	.align	128
        .global         _Z25selective_scan_fwd_kernelI32Selective_Scan_fwd_kernel_traitsILi32ELi4ELi1ELb1ELb0ELb0ELb1EffEEv13SSMParamsBase
        .type           _Z25selective_scan_fwd_kernelI32Selective_Scan_fwd_kernel_traitsILi32ELi4ELi1ELb1ELb0ELb0ELb1EffEEv13SSMParamsBase,@function
        .size           _Z25selective_scan_fwd_kernelI32Selective_Scan_fwd_kernel_traitsILi32ELi4ELi1ELb1ELb0ELb0ELb1EffEEv13SSMParamsBase,(.L_x_5473 - _Z25selective_scan_fwd_kernelI32Selective_Scan_fwd_kernel_traitsILi32ELi4ELi1ELb1ELb0ELb0ELb1EffEEv13SSMParamsBase)
        .other          _Z25selective_scan_fwd_kernelI32Selective_Scan_fwd_kernel_traitsILi32ELi4ELi1ELb1ELb0ELb0ELb1EffEEv13SSMParamsBase,@"STO_CUDA_ENTRY STV_DEFAULT"
_Z25selective_scan_fwd_kernelI32Selective_Scan_fwd_kernel_traitsILi32ELi4ELi1ELb1ELb0ELb0ELb1EffEEv13SSMParamsBase:
.text._Z25selective_scan_fwd_kernelI32Selective_Scan_fwd_kernel_traitsILi32ELi4ELi1ELb1ELb0ELb0ELb1EffEEv13SSMParamsBase:
        /* <DEDUP_REMOVED lines=53> */
.L_x_5228:
[----:B------:R-:W-:Y:S01]  /*0350*/  BAR.SYNC.DEFER_BLOCKING 0x0 ;  /* 0x0000000000007b1d */ /* 0x000fe20000010000 */
[----:B------:R-:W-:-:S02]  /*0360*/  SHF.L.U32 R12, R8, 0x4, RZ ;  /* 0x00000004080c7819 */ /* 0x000fc400000006ff */
[----:B------:R-:W-:Y:S02]  /*0370*/  SHF.L.U64.HI R13, R8, 0x4, R5 ;  /* 0x00000004080d7819 */ /* 0x000fe40000010205 */
        /* <DEDUP_REMOVED lines=52> */
.L_x_5218:
[----:B------:R-:W-:Y:S05]  /*06c0*/  BSYNC B0 ;  /* 0x0000000000007941 */ /* 0x000fea0003800000 */
.L_x_5217:
        /* <DEDUP_REMOVED lines=33> */
.L_x_5220:
[----:B------:R-:W-:Y:S05]  /*08e0*/  BSYNC B0 ;  /* 0x0000000000007941 */ /* 0x000fea0003800000 */
.L_x_5219:
        /* <DEDUP_REMOVED lines=33> */
.L_x_5222:
[----:B------:R-:W-:Y:S05]  /*0b00*/  BSYNC B0 ;  /* 0x0000000000007941 */ /* 0x000fea0003800000 */
.L_x_5221:
        /* <DEDUP_REMOVED lines=33> */
.L_x_5224:
[----:B------:R-:W-:Y:S05]  /*0d20*/  BSYNC B0 ;  /* 0x0000000000007941 */ /* 0x000fea0003800000 */
.L_x_5223:
        /* <DEDUP_REMOVED lines=17> */
[----:B------:R-:W-:-:S04]  /*0e40*/  IMAD.WIDE.U32 R32, R22, c[0x0][0x180], RZ ;  /* 0x0000600016207a25 */ /* 0x000fc800078e00ff */
[----:B------:R-:W-:Y:S01]  /*0e50*/  IMAD R35, R22, c[0x0][0x184], R35 ;  /* 0x0000610016237a24 */ /* 0x000fe200078e0223 */
[----:B------:R-:W-:Y:S01]  /*0e60*/  LEA R38, P0, R32, c[0x0][0x220], 0x2 ;  /* 0x0000880020267a11 */ /* 0x000fe200078010ff */
[----:B------:R-:W-:Y:S02]  /*0e70*/  IMAD R47, R6, c[0x0][0x16c], RZ ;  /* 0x00005b00062f7a24 */ /* 0x000fe400078e02ff */
[----:B------:R-:W-:Y:S01]  /*0e80*/  IMAD.WIDE.U32 R30, R22, c[0x0][0x1b8], RZ ;  /* 0x00006e00161e7a25 */ /* 0x000fe200078e00ff */
[----:B------:R-:W-:-:S03]  /*0e90*/  IADD3 R49, R33, R35, RZ ;  /* 0x0000002321317210 */ /* 0x000fc60007ffe0ff */
[----:B------:R-:W-:Y:S01]  /*0ea0*/  IMAD.WIDE.U32 R14, R22, c[0x0][0x198], RZ ;  /* 0x00006600160e7a25 */ /* 0x000fe200078e00ff */
[----:B------:R-:W-:Y:S02]  /*0eb0*/  LEA R48, P1, R30, c[0x0][0x230], 0x2 ;  /* 0x00008c001e307a11 */ /* 0x000fe400078210ff */
[----:B------:R-:W-:Y:S01]  /*0ec0*/  LEA.HI.X R49, R32, c[0x0][0x224], R49, 0x2, P0 ;  /* 0x0000890020317a11 */ /* 0x000fe200000f1431 */
[----:B------:R-:W-:Y:S01]  /*0ed0*/  IMAD R37, R22, c[0x0][0x1bc], R37 ;  /* 0x00006f0016257a24 */ /* 0x000fe200078e0225 */
[----:B------:R-:W-:Y:S01]  /*0ee0*/  LEA R36, P2, R14, c[0x0][0x228], 0x2 ;  /* 0x00008a000e247a11 */ /* 0x000fe200078410ff */
[----:B------:R-:W-:Y:S02]  /*0ef0*/  IMAD R39, R22, c[0x0][0x19c], R39 ;  /* 0x0000670016277a24 */ /* 0x000fe400078e0227 */
[----:B------:R-:W-:Y:S01]  /*0f00*/  IMAD.WIDE R46, R47, 0x8, R24 ;  /* 0x000000082f2e7825 */ /* 0x000fe200078e0218 */
[----:B------:R-:W-:Y:S02]  /*0f10*/  IADD3 R45, R31, R37, RZ ;  /* 0x000000251f2d7210 */ /* 0x000fe40007ffe0ff */
[----:B------:R-:W-:-:S02]  /*0f20*/  IADD3 R35, R15, R39, RZ ;  /* 0x000000270f237210 */ /* 0x000fc40007ffe0ff */
[----:B------:R-:W-:Y:S02]  /*0f30*/  MOV R37, R47 ;  /* 0x0000002f00257202 */ /* 0x000fe40000000f00 */
[----:B------:R-:W-:Y:S02]  /*0f40*/  LEA.HI.X R45, R30, c[0x0][0x234], R45, 0x2, P1 ;  /* 0x00008d001e2d7a11 */ /* 0x000fe400008f142d */
[----:B------:R-:W-:Y:S02]  /*0f50*/  LEA.HI.X R35, R14, c[0x0][0x22c], R35, 0x2, P2 ;  /* 0x00008b000e237a11 */ /* 0x000fe400010f1423 */
.L_x_5226:
        /* <DEDUP_REMOVED lines=71> */
[-C--:B------:R-:W-:Y:S01]  /*13d0*/  FMUL.FTZ R32, R32, R30.reuse ;  /* 0x0000001e20207220 */ /* 0x080fe20000410000 */
[----:B-1----:R-:W-:Y:S02]  /*13e0*/  @!P0 MOV R52, R30 ;  /* 0x0000001e00348202 */ /* 0x002fe40000000f00 */
[----:B------:R-:W-:Y:S02]  /*13f0*/  MOV R30, c[0x0][0x1c0] ;  /* 0x00007000001e7a02 */ /* 0x000fe40000000f00 */
[----:B------:R-:W-:-:S02]  /*1400*/  MOV R31, c[0x0][0x1c4] ;  /* 0x00007100001f7a02 */ /* 0x000fc40000000f00 */
[C---:B------:R-:W-:Y:S02]  /*1410*/  LEA R48, P0, R30.reuse, R48, 0x2 ;  /* 0x000000301e307211 */ /* 0x040fe400078010ff */
[----:B------:R-:W-:Y:S02]  /*1420*/  MOV R14, c[0x0][0x1a4] ;  /* 0x00006900000e7a02 */ /* 0x000fe40000000f00 */
[C---:B------:R-:W-:Y:S02]  /*1430*/  LEA R36, P3, R53.reuse, R36, 0x2 ;  /* 0x0000002435247211 */ /* 0x040fe400078610ff */
[----:B------:R-:W-:Y:S02]  /*1440*/  LEA.HI.X R45, R30, R45, R31, 0x2, P0 ;  /* 0x0000002d1e2d7211 */ /* 0x000fe400000f141f */
[----:B------:R-:W-:Y:S02]  /*1450*/  LEA.HI.X R35, R53, R35, R14, 0x2, P3 ;  /* 0x0000002335237211 */ /* 0x000fe400018f140e */
[----:B------:R-:W-:-:S02]  /*1460*/  ISETP.GE.AND P0, PT, R43, c[0x0][0x16c], PT ;  /* 0x00005b002b007a0c */ /* 0x000fc40003f06270 */
[----:B------:R-:W-:Y:S02]  /*1470*/  @!P2 MOV R14, R46 ;  /* 0x0000002e000ea202 */ /* 0x000fe40000000f00 */
        /* <DEDUP_REMOVED lines=21> */
.L_x_5225:
[----:B------:R-:W-:Y:S01]  /*15d0*/  SHF.L.U32 R26, R6, 0x7, RZ ;  /* 0x00000007061a7819 */ /* 0x000fe200000006ff */
[C---:B------:R-:W-:Y:S01]  /*15e0*/  IMAD R13, R9.reuse, c[0x0][0x200], RZ ;  /* 0x00008000090d7a24 */ /* 0x040fe200078e02ff */
[----:B------:R-:W-:Y:S01]  /*15f0*/  BAR.SYNC.DEFER_BLOCKING 0x0 ;  /* 0x0000000000007b1d */ /* 0x000fe20000010000 */
[----:B------:R-:W-:Y:S01]  /*1600*/  IMAD R15, R9, c[0x0][0x1f0], RZ ;  /* 0x00007c00090f7a24 */ /* 0x000fe200078e02ff */
[----:B------:R-:W-:Y:S01]  /*1610*/  SHF.R.S32.HI R27, RZ, 0x1f, R26 ;  /* 0x0000001fff1b7819 */ /* 0x000fe2000001141a */
[----:B------:R-:W-:Y:S01]  /*1620*/  IMAD R23, R10, c[0x0][0x204], R13 ;  /* 0x000081000a177a24 */ /* 0x000fe200078e020d */
[----:B------:R-:W-:Y:S01]  /*1630*/  SHF.L.U64.HI R28, R8, 0x4, R5 ;  /* 0x00000004081c7819 */ /* 0x000fe20000010205 */
[----:B------:R-:W-:-:S02]  /*1640*/  IMAD R29, R10, c[0x0][0x1f4], R15 ;  /* 0x00007d000a1d7a24 */ /* 0x000fc400078e020f */
        /* <DEDUP_REMOVED lines=10> */
[----:B------:R-:W-:Y:S02]  /*16f0*/  IADD3 R13, R13, R23, RZ ;  /* 0x000000170d0d7210 */ /* 0x000fe40007ffe0ff */
[----:B------:R-:W-:Y:S01]  /*1700*/  SHF.L.U32 R23, R8, 0x4, RZ ;  /* 0x0000000408177819 */ /* 0x000fe200000006ff */
[----:B------:R-:W-:Y:S01]  /*1710*/  IMAD R29, R22, c[0x0][0x1fc], R29 ;  /* 0x00007f00161d7a24 */ /* 0x000fe200078e021d */
[----:B------:R-:W-:Y:S02]  /*1720*/  LEA.HI.X R13, R12, c[0x0][0x25c], R13, 0x2, P0 ;  /* 0x000097000c0d7a11 */ /* 0x000fe400000f140d */
[----:B------:R-:W-:-:S02]  /*1730*/  IADD3 R30, P0, R30, R23, RZ ;  /* 0x000000171e1e7210 */ /* 0x000fc40007f1e0ff */
        /* <DEDUP_REMOVED lines=9> */
[----:B------:R-:W-:Y:S01]  /*17d0*/  IMAD R35, R9, c[0x0][0x210], RZ ;  /* 0x0000840009237a24 */ /* 0x000fe200078e02ff */
[----:B------:R-:W-:Y:S01]  /*17e0*/  IADD3 R6, R6, 0x1, RZ ;  /* 0x0000000106067810 */ /* 0x000fe20007ffe0ff */
[----:B------:R-:W-:Y:S01]  /*17f0*/  IMAD.WIDE.U32 R26, R10, c[0x0][0x210], R26 ;  /* 0x000084000a1a7a25 */ /* 0x000fe200078e001a */
[----:B------:R-:W-:Y:S01]  /*1800*/  BAR.SYNC.DEFER_BLOCKING 0x0 ;  /* 0x0000000000007b1d */ /* 0x000fe20000010000 */
[----:B------:R-:W-:Y:S02]  /*1810*/  IADD3 R4, P1, R4, 0x200, RZ ;  /* 0x0000020004047810 */ /* 0x000fe40007f3e0ff */
[----:B------:R-:W-:Y:S01]  /*1820*/  IMAD R35, R10, c[0x0][0x214], R35 ;  /* 0x000085000a237a24 */ /* 0x000fe200078e0223 */
[----:B------:R-:W-:Y:S02]  /*1830*/  IADD3 R3, P2, R3, 0x200, RZ ;  /* 0x0000020003037810 */ /* 0x000fe40007f5e0ff */
[----:B------:R-:W-:-:S02]  /*1840*/  IADD3.X R2, RZ, R2, RZ, P1, !PT ;  /* 0x00000002ff027210 */ /* 0x000fc40000ffe4ff */
        /* <DEDUP_REMOVED lines=19> */
[----:B------:R-:W0:Y:S01]  /*1980*/  MUFU.RCP R32, R29 ;  /* 0x0000001d00207308 */ /* 0x000e220000001000 */
[----:B--2---:R-:W-:-:S04]  /*1990*/  LEA R30, P0, R26, c[0x0][0x270], 0x2 ;  /* 0x00009c001a1e7a11 */ /* 0x004fc800078010ff */
[----:B------:R-:W-:Y:S02]  /*19a0*/  LEA.HI.X R27, R26, c[0x0][0x274], R27, 0x2, P0 ;  /* 0x00009d001a1b7a11 */ /* 0x000fe400000f141b */
[----:B------:R-:W-:Y:S01]  /*19b0*/  IADD3 R26, P0, R30, R23, RZ ;  /* 0x000000171e1a7210 */ /* 0x000fe20007f1e0ff */
[----:B------:R-:W2:Y:S01]  /*19c0*/  MUFU.RCP R33, R33 ;  /* 0x0000002100217308 */ /* 0x000ea20000001000 */
[----:B---3--:R-:W-:Y:S02]  /*19d0*/  FMUL.FTZ R23, R12, R31 ;  /* 0x0000001f0c177220 */ /* 0x008fe40000410000 */
[----:B------:R-:W-:Y:S02]  /*19e0*/  IADD3.X R27, R27, R28, RZ, P0, !PT ;  /* 0x0000001c1b1b7210 */ /* 0x000fe400007fe4ff */
[----:B------:R-:W-:Y:S01]  /*19f0*/  FMUL.FTZ R16, R23, R16 ;  /* 0x0000001017107220 */ /* 0x000fe20000410000 */
[----:B------:R-:W-:Y:S02]  /*1a00*/  ISETP.GE.AND P0, PT, R6, c[0x0][0x174], PT ;  /* 0x00005d0006007a0c */ /* 0x000fe40003f06270 */
[----:B------:R-:W3:Y:S01]  /*1a10*/  MUFU.RCP R34, R34 ;  /* 0x0000002200227308 */ /* 0x000ee20000001000 */
[----:B0-----:R-:W-:-:S04]  /*1a20*/  FMUL.FTZ R12, R13, R32 ;  /* 0x000000200d0c7220 */ /* 0x001fc80000410000 */
[----:B------:R-:W-:Y:S02]  /*1a30*/  FMUL.FTZ R17, R12, R17 ;  /* 0x000000110c117220 */ /* 0x000fe40000410000 */
[----:B--2---:R-:W-:-:S04]  /*1a40*/  FMUL.FTZ R13, R14, R33 ;  /* 0x000000210e0d7220 */ /* 0x004fc80000410000 */
[----:B------:R-:W-:Y:S02]  /*1a50*/  FMUL.FTZ R18, R13, R18 ;  /* 0x000000120d127220 */ /* 0x000fe40000410000 */
[----:B---3--:R-:W-:-:S04]  /*1a60*/  FMUL.FTZ R14, R15, R34 ;  /* 0x000000220f0e7220 */ /* 0x008fc80000410000 */
[----:B------:R-:W-:-:S05]  /*1a70*/  FMUL.FTZ R19, R14, R19 ;  /* 0x000000130e137220 */ /* 0x000fca0000410000 */
[----:B------:R0:W-:Y:S01]  /*1a80*/  STG.E.128 [R26.64], R16 ;  /* 0x000000101a007986 */ /* 0x0001e2000c101d06 */
[----:B------:R-:W-:Y:S01]  /*1a90*/  @P0 CALL.REL.NOINC `(.L_x_5227) ;  /* 0x0000001000000944 */ /* 0x000fe20003c00000 */
[----:B------:R-:W-:Y:S05]  /*1aa0*/  BRA `(.L_x_5228) ;  /* 0xffffe8a000007947 */ /* 0x000fea000383ffff */
.L_x_5227:
[----:B------:R-:W-:Y:S05]  /*1ab0*/  EXIT ;  /* 0x000000000000794d */ /* 0x000fea0003800000 */
.L_x_5229:
        /* <DEDUP_REMOVED lines=12> */
.L_x_5473:


//--------------------- .text._Z25selective_scan_fwd_kernelI32Selective_Scan_fwd_kernel_traitsILi32ELi4ELi1ELb1ELb0ELb1ELb0EffEEv13SSMParamsBase --------------------------
	.section	.text._Z25selective_scan_fwd_kernelI32Selective_Scan_fwd_kernel_traitsILi32ELi4ELi1ELb1ELb0ELb1ELb0EffEEv13SSMParamsBase,"ax",@progbits
	.sectioninfo	@"SHI_REGISTERS=56"
	.align	128
        .global         _Z25selective_scan_fwd_kernelI32Selective_Scan_fwd_kernel_traitsILi32ELi4ELi1ELb1ELb0ELb1ELb0EffEEv13SSMParamsBase
        .type           _Z25selective_scan_fwd_kernelI32Selective_Scan_fwd_kernel_traitsILi32ELi4ELi1ELb1ELb0ELb1ELb0EffEEv13SSMParamsBase,@function
        .size           _Z25selective_scan_fwd_kernelI32Selective_Scan_fwd_kernel_traitsILi32ELi4ELi1ELb1ELb0ELb1ELb0EffEEv13SSMParamsBase,(.L_x_5474 - _Z25selective_scan_fwd_kernelI32Selective_Scan_fwd_kernel_traitsILi32ELi4ELi1ELb1ELb0ELb1ELb0EffEEv13SSMParamsBase)
        .other          _Z25selective_scan_fwd_kernelI32Selective_Scan_fwd_kernel_traitsILi32ELi4ELi1ELb1ELb0ELb1ELb0EffEEv13SSMParamsBase,@"STO_CUDA_ENTRY STV_DEFAULT"
_Z25selective_scan_fwd_kernelI32Selective_Scan_fwd_kernel_traitsILi32ELi4ELi1ELb1ELb0ELb1ELb0EffEEv13SSMParamsBase:
.text._Z25selective_scan_fwd_kernelI32Selective_Scan_fwd_kernel_traitsILi32ELi4ELi1ELb1ELb0ELb1ELb0EffEEv13SSMParamsBase:
        /* <DEDUP_REMOVED lines=14> */
[C-C-:B------:R-:W-:Y:S01]  /*00e0*/  @P0 LEA.HI.X R3, R37.reuse, c[0x0][0x23c], R36.reuse, 0x2, P2 ;  /* 0x00008f0025030a11 */ /* 0x140fe200010f1424 */
[----:B------:R-:W0:Y:S01]  /*00f0*/  S2R R23, SR_CTAID.X ;  /* 0x0000000000177919 */ /* 0x000e220000002500 */
[C---:B------:R-:W-:Y:S02]  /*0100*/  @P1 LEA.HI.X R5, R37.reuse, c[0x0][0x254], R36, 0x2, P3 ;  /* 0x0000950025051a11 */ /* 0x040fe400018f1424 */
[----:B-1----:R-:W-:Y:S01]  /*0110*/  IADD3 R6, R0, 0xffffffe, RZ ;  /* 0x0ffffffe00067810 */ /* 0x002fe20007ffe0ff */
[----:B------:R1:W5:Y:S03]  /*0120*/  @P0 LDG.E R25, [R2.64] ;  /* 0x0000000402190981 */ /* 0x000366000c1e1900 */
[----:B------:R2:W3:Y:S01]  /*0130*/  F2I.FTZ.U32.TRUNC.NTZ R7, R6 ;  /* 0x0000000600077305 */ /* 0x0004e2000021f000 */
[----:B------:R4:W5:Y:S01]  /*0140*/  @P1 LDG.E R24, [R4.64] ;  /* 0x0000000404181981 */ /* 0x000962000c1e1900 */
[----:B-1----:R-:W-:Y:S01]  /*0150*/  IABS R2, R37 ;  /* 0x0000002500027213 */ /* 0x002fe20000000000 */
[----:B--2---:R-:W-:Y:S01]  /*0160*/  HFMA2.MMA R6, -RZ, RZ, 0, 0 ;  /* 0x00000000ff067435 */ /* 0x004fe200000001ff */
[----:B----4-:R-:W-:-:S04]  /*0170*/  LOP3.LUT R4, R37, c[0x0][0x178], RZ, 0x3c, !PT ;  /* 0x00005e0025047a12 */ /* 0x010fc800078e3cff */
[----:B------:R-:W-:Y:S02]  /*0180*/  ISETP.GE.AND P2, PT, R4, RZ, PT ;  /* 0x000000ff0400720c */ /* 0x000fe40003f46270 */
[----:B---3--:R-:W-:Y:S02]  /*0190*/  IADD3 R8, RZ, -R7, RZ ;  /* 0x80000007ff087210 */ /* 0x008fe40007ffe0ff */
[----:B0-----:R-:W-:-:S03]  /*01a0*/  SHF.R.S32.HI R22, RZ, 0x1f, R23 ;  /* 0x0000001fff167819 */ /* 0x001fc60000011417 */
[----:B------:R-:W-:Y:S02]  /*01b0*/  IMAD R11, R8, R9, RZ ;  /* 0x00000009080b7224 */ /* 0x000fe400078e02ff */
[----:B------:R-:W-:Y:S02]  /*01c0*/  IMAD R10, R22, c[0x0][0x1b0], RZ ;  /* 0x00006c00160a7a24 */ /* 0x000fe400078e02ff */
[----:B------:R-:W-:Y:S01]  /*01d0*/  IMAD.HI.U32 R7, R7, R11, R6 ;  /* 0x0000000b07077227 */ /* 0x000fe200078e0006 */
[----:B------:R-:W-:-:S04]  /*01e0*/  MOV R6, c[0x0][0x174] ;  /* 0x00005d0000067a02 */ /* 0x000fc80000000f00 */
[----:B------:R-:W-:Y:S01]  /*01f0*/  ISETP.GE.AND P3, PT, R6, 0x1, PT ;  /* 0x000000010600780c */ /* 0x000fe20003f66270 */
[----:B------:R-:W-:-:S04]  /*0200*/  IMAD.HI.U32 R8, R7, R2, RZ ;  /* 0x0000000207087227 */ /* 0x000fc800078e00ff */
[----:B------:R-:W-:Y:S01]  /*0210*/  IMAD.WIDE.U32 R6, R23, c[0x0][0x1b0], RZ ;  /* 0x00006c0017067a25 */ /* 0x000fe200078e00ff */
[----:B------:R-:W-:-:S05]  /*0220*/  IADD3 R0, -R8, RZ, RZ ;  /* 0x000000ff08007210 */ /* 0x000fca0007ffe1ff */
[----:B------:R-:W-:Y:S02]  /*0230*/  IMAD R0, R9, R0, R2 ;  /* 0x0000000009007224 */ /* 0x000fe400078e0202 */
[----:B------:R-:W-:-:S03]  /*0240*/  IMAD.WIDE.U32 R2, R23, c[0x0][0x1d0], RZ ;  /* 0x0000740017027a25 */ /* 0x000fc600078e00ff */
[----:B------:R-:W-:-:S13]  /*0250*/  ISETP.GT.U32.AND P1, PT, R9, R0, PT ;  /* 0x000000000900720c */ /* 0x000fda0003f24070 */
[-C--:B------:R-:W-:Y:S02]  /*0260*/  @!P1 IADD3 R0, R0, -R9.reuse, RZ ;  /* 0x8000000900009210 */ /* 0x080fe40007ffe0ff */
[----:B------:R-:W-:Y:S02]  /*0270*/  @!P1 IADD3 R8, R8, 0x1, RZ ;  /* 0x0000000108089810 */ /* 0x000fe40007ffe0ff */
[----:B------:R-:W-:Y:S01]  /*0280*/  ISETP.GE.U32.AND P0, PT, R0, R9, PT ;  /* 0x000000090000720c */ /* 0x000fe20003f06070 */
[----:B------:R-:W-:Y:S01]  /*0290*/  IMAD R0, R22, c[0x0][0x1d0], RZ ;  /* 0x0000740016007a24 */ /* 0x000fe200078e02ff */
[----:B------:R-:W-:-:S03]  /*02a0*/  ISETP.NE.AND P1, PT, RZ, c[0x0][0x178], PT ;  /* 0x00005e00ff007a0c */ /* 0x000fc60003f25270 */
[----:B------:R-:W-:Y:S02]  /*02b0*/  IMAD R5, R23, c[0x0][0x1d4], R0 ;  /* 0x0000750017057a24 */ /* 0x000fe400078e0200 */
[----:B------:R-:W-:-:S03]  /*02c0*/  IMAD R0, R22, c[0x0][0x1e0], RZ ;  /* 0x0000780016007a24 */ /* 0x000fc600078e02ff */
[----:B------:R-:W-:Y:S01]  /*02d0*/  IADD3 R3, R3, R5, RZ ;  /* 0x0000000503037210 */ /* 0x000fe20007ffe0ff */
[C---:B------:R-:W-:Y:S02]  /*02e0*/  IMAD.WIDE.U32 R4, R23.reuse, c[0x0][0x1e0], RZ ;  /* 0x0000780017047a25 */ /* 0x040fe400078e00ff */
[----:B------:R-:W-:Y:S02]  /*02f0*/  @P0 IADD3 R8, R8, 0x1, RZ ;  /* 0x0000000108080810 */ /* 0x000fe40007ffe0ff */
[----:B------:R-:W-:Y:S02]  /*0300*/  IMAD R9, R23, c[0x0][0x1e4], R0 ;  /* 0x0000790017097a24 */ /* 0x000fe400078e0200 */
[----:B------:R-:W-:Y:S01]  /*0310*/  MOV R11, R8 ;  /* 0x00000008000b7202 */ /* 0x000fe20000000f00 */
[C---:B------:R-:W-:Y:S02]  /*0320*/  IMAD R0, R36.reuse, c[0x0][0x1d8], RZ ;  /* 0x0000760024007a24 */ /* 0x040fe400078e02ff */
[----:B------:R-:W-:Y:S01]  /*0330*/  IADD3 R5, R5, R9, RZ ;  /* 0x0000000905057210 */ /* 0x000fe20007ffe0ff */
[----:B------:R-:W-:Y:S01]  /*0340*/  IMAD R9, R23, c[0x0][0x1b4], R10 ;  /* 0x00006d0017097a24 */ /* 0x000fe200078e020a */
[----:B------:R-:W-:Y:S01]  /*0350*/  @!P2 IADD3 R11, -R11, RZ, RZ ;  /* 0x000000ff0b0ba210 */ /* 0x000fe20007ffe1ff */
[----:B------:R-:W-:Y:S01]  /*0360*/  IMAD R8, R36, c[0x0][0x1e8], RZ ;  /* 0x00007a0024087a24 */ /* 0x000fe200078e02ff */
[----:B------:R-:W-:Y:S01]  /*0370*/  @!P1 LOP3.LUT R11, RZ, c[0x0][0x178], RZ, 0x33, !PT ;  /* 0x00005e00ff0b9a12 */ /* 0x000fe200078e33ff */
[----:B------:R-:W-:Y:S01]  /*0380*/  IMAD R13, R37, c[0x0][0x1dc], R0 ;  /* 0x00007700250d7a24 */ /* 0x000fe200078e0200 */
[----:B------:R-:W-:Y:S01]  /*0390*/  IADD3 R9, R7, R9, RZ ;  /* 0x0000000907097210 */ /* 0x000fe20007ffe0ff */
[----:B------:R-:W-:Y:S01]  /*03a0*/  IMAD R15, R37, c[0x0][0x1ec], R8 ;  /* 0x00007b00250f7a24 */ /* 0x000fe200078e0208 */
[----:B------:R-:W-:Y:S01]  /*03b0*/  SHF.R.S32.HI R0, RZ, 0x1f, R11 ;  /* 0x0000001fff007819 */ /* 0x000fe2000001140b */
[----:B------:R-:W-:Y:S06]  /*03c0*/  @!P3 EXIT ;  /* 0x000000000000b94d */ /* 0x000fec0003800000 */
[----:B------:R-:W0:Y:S01]  /*03d0*/  S2R R10, SR_TID.X ;  /* 0x00000000000a7919 */ /* 0x000e220000002100 */
[----:B------:R-:W-:Y:S01]  /*03e0*/  MOV R8, R6 ;  /* 0x0000000600087202 */ /* 0x000fe20000000f00 */
[----:B------:R-:W-:Y:S01]  /*03f0*/  IMAD R0, R0, c[0x0][0x1c8], RZ ;  /* 0x0000720000007a24 */ /* 0x000fe200078e02ff */
[----:B------:R-:W-:Y:S01]  /*0400*/  MOV R20, RZ ;  /* 0x000000ff00147202 */ /* 0x000fe20000000f00 */
[C---:B------:R-:W-:Y:S01]  /*0410*/  IMAD.WIDE.U32 R2, R37.reuse, c[0x0][0x1d8], R2 ;  /* 0x0000760025027a25 */ /* 0x040fe200078e0002 */
[----:B------:R-:W1:Y:S03]  /*0420*/  S2R R21, SR_LANEID ;  /* 0x0000000000157919 */ /* 0x000e660000000000 */
[----:B------:R-:W-:Y:S01]  /*0430*/  IMAD.WIDE.U32 R4, R37, c[0x0][0x1e8], R4 ;  /* 0x00007a0025047a25 */ /* 0x000fe200078e0004 */
[----:B------:R-:W-:-:S03]  /*0440*/  LEA R14, P0, R2, c[0x0][0x240], 0x2 ;  /* 0x00009000020e7a11 */ /* 0x000fc600078010ff */
[----:B------:R-:W-:Y:S01]  /*0450*/  IMAD.WIDE.U32 R6, R11, c[0x0][0x1c8], R8 ;  /* 0x000072000b067a25 */ /* 0x000fe200078e0008 */
[----:B------:R-:W-:Y:S02]  /*0460*/  IADD3 R9, R3, R13, RZ ;  /* 0x0000000d03097210 */ /* 0x000fe40007ffe0ff */
[----:B------:R-:W-:Y:S01]  /*0470*/  IADD3 R3, R5, R15, RZ ;  /* 0x0000000f05037210 */ /* 0x000fe20007ffe0ff */
[----:B------:R-:W-:Y:S01]  /*0480*/  IMAD R11, R11, c[0x0][0x1cc], R0 ;  /* 0x000073000b0b7a24 */ /* 0x000fe200078e0200 */
[----:B------:R-:W-:Y:S01]  /*0490*/  LEA R5, P1, R4, c[0x0][0x248], 0x2 ;  /* 0x0000920004057a11 */ /* 0x000fe200078210ff */
[----:B------:R-:W-:Y:S01]  /*04a0*/  IMAD R0, R23, c[0x0][0x164], R37 ;  /* 0x0000590017007a24 */ /* 0x000fe200078e0225 */
[----:B------:R-:W-:Y:S01]  /*04b0*/  LEA R12, P2, R6, c[0x0][0x230], 0x2 ;  /* 0x00008c00060c7a11 */ /* 0x000fe200078410ff */
[----:B------:R-:W-:Y:S01]  /*04c0*/  IMAD.WIDE.U32 R26, R37, c[0x0][0x180], RZ ;  /* 0x00006000251a7a25 */ /* 0x000fe200078e00ff */
[----:B------:R-:W-:Y:S02]  /*04d0*/  IADD3 R13, R7, R11, RZ ;  /* 0x0000000b070d7210 */ /* 0x000fe40007ffe0ff */
[----:B------:R-:W-:Y:S01]  /*04e0*/  LEA.HI.X R3, R4, c[0x0][0x24c], R3, 0x2, P1 ;  /* 0x0000930004037a11 */ /* 0x000fe200008f1403 */
[----:B------:R-:W-:Y:S01]  /*04f0*/  IMAD R4, R36, c[0x0][0x180], RZ ;  /* 0x0000600024047a24 */ /* 0x000fe200078e02ff */
[----:B------:R-:W-:Y:S01]  /*0500*/  LEA.HI.X R13, R6, c[0x0][0x234], R13, 0x2, P2 ;  /* 0x00008d00060d7a11 */ /* 0x000fe200010f140d */
[----:B------:R-:W-:Y:S01]  /*0510*/  IMAD R6, R36, c[0x0][0x198], RZ ;  /* 0x0000660024067a24 */ /* 0x000fe200078e02ff */
[----:B------:R-:W-:Y:S01]  /*0520*/  LEA.HI.X R2, R2, c[0x0][0x244], R9, 0x2, P0 ;  /* 0x0000910002027a11 */ /* 0x000fe200000f1409 */
[----:B------:R-:W-:Y:S01]  /*0530*/  IMAD.WIDE.U32 R28, R37, c[0x0][0x198], RZ ;  /* 0x00006600251c7a25 */ /* 0x000fe200078e00ff */
[----:B0-----:R-:W-:-:S03]  /*0540*/  SHF.R.S32.HI R11, RZ, 0x1f, R10 ;  /* 0x0000001fff0b7819 */ /* 0x001fc6000001140a */
[----:B------:R-:W-:Y:S01]  /*0550*/  IMAD R0, R0, c[0x0][0x174], RZ ;  /* 0x00005d0000007a24 */ /* 0x000fe200078e02ff */
[C---:B------:R-:W-:Y:S01]  /*0560*/  SHF.L.U64.HI R11, R10.reuse, 0x4, R11 ;  /* 0x000000040a0b7819 */ /* 0x040fe2000001020b */
[C---:B------:R-:W-:Y:S01]  /*0570*/  IMAD R9, R37.reuse, c[0x0][0x184], R4 ;  /* 0x0000610025097a24 */ /* 0x040fe200078e0204 */
[----:B------:R-:W-:Y:S01]  /*0580*/  MOV R4, R2 ;  /* 0x0000000200047202 */ /* 0x000fe20000000f00 */
[----:B------:R-:W-:Y:S01]  /*0590*/  IMAD R7, R37, c[0x0][0x19c], R6 ;  /* 0x0000670025077a24 */ /* 0x000fe200078e0206 */
[----:B------:R-:W-:Y:S01]  /*05a0*/  SHF.L.U32 R10, R10, 0x4, RZ ;  /* 0x000000040a0a7819 */ /* 0x000fe200000006ff */
[----:B------:R-:W-:Y:S01]  /*05b0*/  IMAD R8, R0, c[0x0][0x16c], RZ ;  /* 0x00005b0000087a24 */ /* 0x000fe200078e02ff */
[----:B------:R-:W-:Y:S02]  /*05c0*/  IADD3 R9, R27, R9, RZ ;  /* 0x000000091b097210 */ /* 0x000fe40007ffe0ff */
[----:B------:R-:W-:Y:S02]  /*05d0*/  IADD3 R7, R29, R7, RZ ;  /* 0x000000071d077210 */ /* 0x000fe40007ffe0ff */
[----:B------:R-:W-:-:S02]  /*05e0*/  MOV R6, R14 ;  /* 0x0000000e00067202 */ /* 0x000fc40000000f00 */
[----:B------:R-:W-:Y:S02]  /*05f0*/  MOV R2, R12 ;  /* 0x0000000c00027202 */ /* 0x000fe40000000f00 */
[----:B-1----:R-:W-:Y:S02]  /*0600*/  MOV R0, R13 ;  /* 0x0000000d00007202 */ /* 0x002fe40000000f00 */
.L_x_5243:
        /* <DEDUP_REMOVED lines=24> */
[----:B------:R-:W-:-:S04]  /*0790*/  MOV R31, 0x3d39bf78 ;  /* 0x3d39bf78001f7802 */ /* 0x000fc80000000f00 */
        /* <DEDUP_REMOVED lines=28> */
.L_x_5231:
[----:B------:R-:W-:Y:S05]  /*0960*/  BSYNC B0 ;  /* 0x0000000000007941 */ /* 0x000fea0003800000 */
.L_x_5230:
[----:B------:R-:W-:Y:S01]  /*0970*/  BSSY B0, `(.L_x_5232) ;  /* 0x0000021000007945 */ /* 0x000fe20003800000 */
        /* <DEDUP_REMOVED lines=32> */
.L_x_5233:
[----:B------:R-:W-:Y:S05]  /*0b80*/  BSYNC B0 ;  /* 0x0000000000007941 */ /* 0x000fea0003800000 */
.L_x_5232:
        /* <DEDUP_REMOVED lines=33> */
.L_x_5235:
[----:B------:R-:W-:Y:S05]  /*0da0*/  BSYNC B0 ;  /* 0x0000000000007941 */ /* 0x000fea0003800000 */
.L_x_5234:
        /* <DEDUP_REMOVED lines=33> */
.L_x_5237:
[----:B------:R-:W-:Y:S05]  /*0fc0*/  BSYNC B0 ;  /* 0x0000000000007941 */ /* 0x000fea0003800000 */
.L_x_5236:
        /* <DEDUP_REMOVED lines=11> */
[----:B------:R-:W0:Y:S01]  /*1080*/  S2R R45, SR_TID.X ;  /* 0x00000000002d7919 */ /* 0x000e220000002100 */
[----:B------:R-:W-:Y:S01]  /*1090*/  HFMA2.MMA R47, -RZ, RZ, 0, 0 ;  /* 0x00000000ff2f7435 */ /* 0x000fe200000001ff */
[----:B------:R-:W-:Y:S01]  /*10a0*/  FMUL.FTZ R46, R15, R40 ;  /* 0x000000280f2e7220 */ /* 0x000fe20000410000 */
[----:B0-----:R-:W-:-:S04]  /*10b0*/  LOP3.LUT P0, RZ, R45, 0x1f, RZ, 0xc0, !PT ;  /* 0x0000001f2dff7812 */ /* 0x001fc8000780c0ff */
[----:B------:R-:W-:-:S04]  /*10c0*/  ISETP.EQ.OR P0, PT, R20, RZ, P0 ;  /* 0x000000ff1400720c */ /* 0x000fc80000702670 */
.L_x_5241:
        /* <DEDUP_REMOVED lines=10> */
[C---:B------:R-:W-:Y:S01]  /*1170*/  IMAD R30, R14.reuse, c[0x0][0x1c0], RZ ;  /* 0x000070000e1e7a24 */ /* 0x040fe200078e02ff */
[----:B------:R-:W-:Y:S01]  /*1180*/  MOV R15, R7 ;  /* 0x00000007000f7202 */ /* 0x000fe20000000f00 */
[----:B------:R-:W-:Y:S02]  /*1190*/  IMAD R34, R14, c[0x0][0x1a0], RZ ;  /* 0x000068000e227a24 */ /* 0x000fe400078e02ff */
[----:B------:R-:W-:-:S04]  /*11a0*/  IMAD.WIDE.U32 R12, R47, c[0x0][0x1c0], RZ ;  /* 0x000070002f0c7a25 */ /* 0x000fc800078e00ff */
[C---:B------:R-:W-:Y:S01]  /*11b0*/  IMAD R35, R47.reuse, c[0x0][0x1c4], R30 ;  /* 0x000071002f237a24 */ /* 0x040fe200078e021e */
[----:B------:R-:W-:Y:S01]  /*11c0*/  LEA R31, P1, R12, R2, 0x2 ;  /* 0x000000020c1f7211 */ /* 0x000fe200078210ff */
[----:B------:R-:W-:Y:S02]  /*11d0*/  IMAD.MOV.U32 R14, RZ, RZ, R28 ;  /* 0x000000ffff0e7224 */ /* 0x000fe400078e001c */
[----:B------:R-:W-:Y:S01]  /*11e0*/  IMAD R49, R47, c[0x0][0x1a4], R34 ;  /* 0x000069002f317a24 */ /* 0x000fe200078e0222 */
[----:B------:R-:W-:Y:S01]  /*11f0*/  IADD3 R35, R13, R35, RZ ;  /* 0x000000230d237210 */ /* 0x000fe20007ffe0ff */
[----:B------:R-:W-:-:S03]  /*1200*/  IMAD.WIDE.U32 R14, R47, c[0x0][0x1a0], R14 ;  /* 0x000068002f0e7a25 */ /* 0x000fc600078e000e */
[----:B------:R-:W-:Y:S02]  /*1210*/  LEA.HI.X R34, R12, R0, R35, 0x2, P1 ;  /* 0x000000000c227211 */ /* 0x000fe400008f1423 */
[C---:B------:R-:W-:Y:S02]  /*1220*/  LEA R30, P2, R14.reuse, c[0x0][0x228], 0x2 ;  /* 0x00008a000e1e7a11 */ /* 0x040fe400078410ff */
[----:B------:R-:W-:Y:S02]  /*1230*/  IADD3 R13, R15, R49, RZ ;  /* 0x000000310f0d7210 */ /* 0x000fe40007ffe0ff */
[----:B------:R-:W-:Y:S02]  /*1240*/  IADD3 R12, P1, R31, R10, RZ ;  /* 0x0000000a1f0c7210 */ /* 0x000fe40007f3e0ff */
[----:B------:R-:W-:Y:S02]  /*1250*/  LEA.HI.X R31, R14, c[0x0][0x22c], R13, 0x2, P2 ;  /* 0x00008b000e1f7a11 */ /* 0x000fe400010f140d */
[----:B------:R-:W-:-:S03]  /*1260*/  IADD3.X R13, R34, R11, RZ, P1, !PT ;  /* 0x0000000b220d7210 */ /* 0x000fc60000ffe4ff */
[----:B------:R0:W3:Y:S04]  /*1270*/  LDG.E R48, [R30.64] ;  /* 0x000000041e307981 */ /* 0x0000e8000c1e1900 */
[----:B------:R-:W3:Y:S01]  /*1280*/  LDG.E.128 R12, [R12.64] ;  /* 0x000000040c0c7981 */ /* 0x000ee2000c1e1d00 */
[C---:B------:R-:W-:Y:S01]  /*1290*/  ISETP.GE.AND P1, PT, R21.reuse, 0x1, PT ;  /* 0x000000011500780c */ /* 0x040fe20003f26270 */
[----:B------:R-:W-:Y:S01]  /*12a0*/  BSSY B0, `(.L_x_5239) ;  /* 0x0000048000007945 */ /* 0x000fe20003800000 */
[C---:B------:R-:W-:Y:S02]  /*12b0*/  ISETP.NE.AND P2, PT, R21.reuse, 0x1f, PT ;  /* 0x0000001f1500780c */ /* 0x040fe40003f45270 */
[----:B------:R-:W-:Y:S01]  /*12c0*/  ISETP.NE.AND P3, PT, R21, RZ, PT ;  /* 0x000000ff1500720c */ /* 0x000fe20003f65270 */
[----:B--2---:R-:W-:-:S04]  /*12d0*/  FMUL.FTZ R32, R32, 1.4426950216293334961 ;  /* 0x3fb8aa3b20207820 */ /* 0x004fc80000410000 */
[C---:B------:R-:W-:Y:S02]  /*12e0*/  FMUL.FTZ R52, R32.reuse, R38 ;  /* 0x0000002620347220 */ /* 0x040fe40000410000 */
[C---:B------:R-:W-:Y:S02]  /*12f0*/  FMUL.FTZ R53, R32.reuse, R39 ;  /* 0x0000002720357220 */ /* 0x040fe40000410000 */
[C---:B------:R-:W-:Y:S02]  /*1300*/  FMUL.FTZ R49, R32.reuse, R41 ;  /* 0x0000002920317220 */ /* 0x040fe40000410000 */
[----:B------:R-:W0:Y:S01]  /*1310*/  MUFU.EX2 R52, R52 ;  /* 0x0000003400347308 */ /* 0x000e220000000800 */
[----:B------:R-:W-:-:S07]  /*1320*/  FMUL.FTZ R51, R32, R40 ;  /* 0x0000002820337220 */ /* 0x000fce0000410000 */
[----:B------:R-:W1:Y:S08]  /*1330*/  MUFU.EX2 R53, R53 ;  /* 0x0000003500357308 */ /* 0x000e700000000800 */
[----:B------:R-:W2:Y:S01]  /*1340*/  MUFU.EX2 R49, R49 ;  /* 0x0000003100317308 */ /* 0x000ea20000000800 */
[----:B0-----:R-:W-:-:S07]  /*1350*/  FFMA.FTZ R30, R42, R52, R43 ;  /* 0x000000342a1e7223 */ /* 0x001fce000001002b */
[----:B------:R-:W0:Y:S01]  /*1360*/  MUFU.EX2 R51, R51 ;  /* 0x0000003300337308 */ /* 0x000e220000000800 */
[----:B-1----:R-:W-:Y:S02]  /*1370*/  FMUL.FTZ R32, R53, R52 ;  /* 0x0000003435207220 */ /* 0x002fe40000410000 */
[C---:B--2---:R-:W-:Y:S02]  /*1380*/  FFMA.FTZ R30, R49.reuse, R30, R44 ;  /* 0x0000001e311e7223 */ /* 0x044fe4000001002c */
        /* <DEDUP_REMOVED lines=22> */
[----:B------:R-:W-:Y:S05]  /*14f0*/  @!P0 LDS.64 R32, [R47.X8+0x230] ;  /* 0x000230002f208984 */ /* 0x000fea0000008a00 */
[----:B0-----:R-:W-:-:S02]  /*1500*/  @P1 FFMA.FTZ R31, R30, R34, R31 ;  /* 0x000000221e1f1223 */ /* 0x001fc4000001001f */
[----:B-1----:R-:W-:-:S03]  /*1510*/  @P1 FMUL.FTZ R30, R30, R35 ;  /* 0x000000231e1e1220 */ /* 0x002fc60000410000 */
[----:B------:R-:W0:Y:S01]  /*1520*/  SHFL.UP PT, R34, R31, 0x10, RZ ;  /* 0x060000001f227989 */ /* 0x000e2200000e00ff */
[----:B------:R-:W-:-:S03]  /*1530*/  ISETP.GE.AND P1, PT, R21, 0x10, PT ;  /* 0x000000101500780c */ /* 0x000fc60003f26270 */
[----:B------:R-:W1:Y:S10]  /*1540*/  SHFL.UP PT, R35, R30, 0x10, RZ ;  /* 0x060000001e237989 */ /* 0x000e7400000e00ff */
[----:B0-----:R-:W-:-:S02]  /*1550*/  @P1 FFMA.FTZ R31, R30, R34, R31 ;  /* 0x000000221e1f1223 */ /* 0x001fc4000001001f */
[----:B-1----:R-:W-:Y:S01]  /*1560*/  @P1 FMUL.FTZ R30, R30, R35 ;  /* 0x000000231e1e1220 */ /* 0x002fe20000410000 */
[----:B------:R-:W-:-:S04]  /*1570*/  ISETP.NE.AND P1, PT, R45, RZ, PT ;  /* 0x000000ff2d00720c */ /* 0x000fc80003f25270 */
[----:B------:R-:W-:Y:S04]  /*1580*/  @!P2 STS.64 [0x210], R30 ;  /* 0x0002101eff00a388 */ /* 0x000fe80000000a00 */
[----:B------:R-:W-:Y:S06]  /*1590*/  BAR.SYNC.DEFER_BLOCKING 0x0 ;  /* 0x0000000000007b1d */ /* 0x000fec0000010000 */
[----:B------:R-:W0:Y:S04]  /*15a0*/  SHFL.UP PT, R31, R31, 0x1, RZ ;  /* 0x042000001f1f7989 */ /* 0x000e2800000e00ff */
[----:B------:R-:W1:Y:S04]  /*15b0*/  SHFL.UP PT, R30, R30, 0x1, RZ ;  /* 0x042000001e1e7989 */ /* 0x000e6800000e00ff */
[----:B------:R-:W-:Y:S04]  /*15c0*/  @!P3 STS.64 [0x220], R32 ;  /* 0x00022020ff00b388 */ /* 0x000fe80000000a00 */
[----:B------:R-:W2:Y:S01]  /*15d0*/  LDS.64 R34, [0x210] ;  /* 0x00021000ff227984 */ /* 0x000ea20000000a00 */
[----:B0-----:R-:W-:-:S03]  /*15e0*/  @!P3 MOV R31, R33 ;  /* 0x00000021001fb202 */ /* 0x001fc60000000f00 */
[----:B------:R-:W-:Y:S01]  /*15f0*/  BAR.SYNC.DEFER_BLOCKING 0x0 ;  /* 0x0000000000007b1d */ /* 0x000fe20000010000 */
[----:B-1----:R-:W-:-:S05]  /*1600*/  @!P3 MOV R30, R32 ;  /* 0x00000020001eb202 */ /* 0x002fca0000000f00 */
[----:B------:R-:W0:Y:S01]  /*1610*/  LDS R50, [0x224] ;  /* 0x00022400ff327984 */ /* 0x000e220000000800 */
[----:B--2---:R-:W-:Y:S02]  /*1620*/  FFMA.FTZ R35, R34, R33, R35 ;  /* 0x0000002122237223 */ /* 0x004fe40000010023 */
[----:B---3--:R-:W-:Y:S02]  /*1630*/  FMUL.FTZ R33, R12, R48 ;  /* 0x000000300c217220 */ /* 0x008fe40000410000 */
[----:B------:R-:W-:Y:S02]  /*1640*/  FMUL.FTZ R34, R34, R32 ;  /* 0x0000002022227220 */ /* 0x000fe40000410000 */
[----:B0-----:R-:W-:Y:S01]  /*1650*/  @P1 FFMA.FTZ R31, R50, R30, R31 ;  /* 0x0000001e321f1223 */ /* 0x001fe2000001001f */
[----:B------:R-:W-:-:S03]  /*1660*/  ISETP.NE.AND P1, PT, R45, RZ, PT ;  /* 0x000000ff2d00720c */ /* 0x000fc60003f25270 */
[----:B------:R-:W-:-:S04]  /*1670*/  FFMA.FTZ R50, R53, R31, R42 ;  /* 0x0000001f35327223 */ /* 0x000fc8000001002a */
[----:B------:R-:W-:-:S06]  /*1680*/  FFMA.FTZ R52, R52, R50, R43 ;  /* 0x0000003234347223 */ /* 0x000fcc000001002b */
        /* <DEDUP_REMOVED lines=9> */
.L_x_5240:
[----:B------:R-:W-:Y:S05]  /*1720*/  BSYNC B0 ;  /* 0x0000000000007941 */ /* 0x000fea0003800000 */
.L_x_5239:
[----:B0-----:R-:W-:Y:S01]  /*1730*/  IADD3 R47, R47, 0x1, RZ ;  /* 0x000000012f2f7810 */ /* 0x001fe20007ffe0ff */
[----:B------:R-:W-:Y:S02]  /*1740*/  FFMA.FTZ R49, R49, R52, R44 ;  /* 0x0000003431317223 */ /* 0x000fe4000001002c */
[-C--:B------:R-:W-:Y:S01]  /*1750*/  FMUL.FTZ R13, R13, R48.reuse ;  /* 0x000000300d0d7220 */ /* 0x080fe20000410000 */
        /* <DEDUP_REMOVED lines=9> */
.L_x_5238:
[----:B------:R-:W-:Y:S01]  /*17f0*/  SHF.L.U32 R12, R20, 0x7, RZ ;  /* 0x00000007140c7819 */ /* 0x000fe200000006ff */
        /* <DEDUP_REMOVED lines=25> */
.L_x_5242:
[----:B------:R-:W-:Y:S05]  /*1990*/  EXIT ;  /* 0x000000000000794d */ /* 0x000fea0003800000 */
.L_x_5244:
        /* <DEDUP_REMOVED lines=14> */
.L_x_5474:


//--------------------- .text._Z25selective_scan_fwd_kernelI32Selective_Scan_fwd_kernel_traitsILi32ELi4ELi1ELb1ELb0ELb1ELb1EffEEv13SSMParamsBase --------------------------
	.section	.text._Z25selective_scan_fwd_kernelI32Selective_Scan_fwd_kernel_traitsILi32ELi4ELi1ELb1ELb0ELb1ELb1EffEEv13SSMParamsBase,"ax",@progbits
	.sectioninfo	@"SHI_REGISTERS=56"
	.align	128
        .global         _Z25selective_scan_fwd_kernelI32Selective_Scan_fwd_kernel_traitsILi32ELi4ELi1ELb1ELb0ELb1ELb1EffEEv13SSMParamsBase
        .type           _Z25selective_scan_fwd_kernelI32Selective_Scan_fwd_kernel_traitsILi32ELi4ELi1ELb1ELb0ELb1ELb1EffEEv13SSMParamsBase,@function
        .size           _Z25selective_scan_fwd_kernelI32Selective_Scan_fwd_kernel_traitsILi32ELi4ELi1ELb1ELb0ELb1ELb1EffEEv13SSMParamsBase,(.L_x_5475 - _Z25selective_scan_fwd_kernelI32Selective_Scan_fwd_kernel_traitsILi32ELi4ELi1ELb1ELb0ELb1ELb1EffEEv13SSMParamsBase)
        .other          _Z25selective_scan_fwd_kernelI32Selective_Scan_fwd_kernel_traitsILi32ELi4ELi1ELb1ELb0ELb1ELb1EffEEv13SSMParamsBase,@"STO_CUDA_ENTRY STV_DEFAULT"
_Z25selective_scan_fwd_kernelI32Selective_Scan_fwd_kernel_traitsILi32ELi4ELi1ELb1ELb0ELb1ELb1EffEEv13SSMParamsBase:
.text._Z25selective_scan_fwd_kernelI32Selective_Scan_fwd_kernel_traitsILi32ELi4ELi1ELb1ELb0ELb1ELb1EffEEv13SSMParamsBase:
        /* <DEDUP_REMOVED lines=97> */
.L_x_5258:
        /* <DEDUP_REMOVED lines=53> */
.L_x_5246:
[----:B------:R-:W-:Y:S05]  /*0960*/  BSYNC B0 ;  /* 0x0000000000007941 */ /* 0x000fea0003800000 */
.L_x_5245:
        /* <DEDUP_REMOVED lines=33> */
.L_x_5248:
[----:B------:R-:W-:Y:S05]  /*0b80*/  BSYNC B0 ;  /* 0x0000000000007941 */ /* 0x000fea0003800000 */
.L_x_5247:
        /* <DEDUP_REMOVED lines=33> */
.L_x_5250:
[----:B------:R-:W-:Y:S05]  /*0da0*/  BSYNC B0 ;  /* 0x0000000000007941 */ /* 0x000fea0003800000 */
.L_x_5249:
        /* <DEDUP_REMOVED lines=33> */
.L_x_5252:
[----:B------:R-:W-:Y:S05]  /*0fc0*/  BSYNC B0 ;  /* 0x0000000000007941 */ /* 0x000fea0003800000 */
.L_x_5251:
        /* <DEDUP_REMOVED lines=16> */
.L_x_5256:
        /* <DEDUP_REMOVED lines=12> */
[----:B------:R-:W-:Y:S01]  /*1190*/  IMAD R34, R14, c[0x0][0x1a0], RZ ;  /* 0x000068000e227a24 */ /* 0x000fe200078e02ff */
[----:B------:R-:W-:Y:S01]  /*11a0*/  MOV R14, R24 ;  /* 0x00000018000e7202 */ /* 0x000fe20000000f00 */
[----:B------:R-:W-:-:S04]  /*11b0*/  IMAD.WIDE.U32 R12, R47, c[0x0][0x1c0], RZ ;  /* 0x000070002f0c7a25 */ /* 0x000fc800078e00ff */
[C---:B------:R-:W-:Y:S01]  /*11c0*/  IMAD R35, R47.reuse, c[0x0][0x1c4], R30 ;  /* 0x000071002f237a24 */ /* 0x040fe200078e021e */
[----:B------:R-:W-:Y:S01]  /*11d0*/  LEA R31, P1, R12, R2, 0x2 ;  /* 0x000000020c1f7211 */ /* 0x000fe200078210ff */
[----:B------:R-:W-:-:S03]  /*11e0*/  IMAD.WIDE.U32 R14, R47, c[0x0][0x1a0], R14 ;  /* 0x000068002f0e7a25 */ /* 0x000fc600078e000e */
[----:B------:R-:W-:Y:S01]  /*11f0*/  IADD3 R35, R13, R35, RZ ;  /* 0x000000230d237210 */ /* 0x000fe20007ffe0ff */
[----:B------:R-:W-:Y:S01]  /*1200*/  IMAD R49, R47, c[0x0][0x1a4], R34 ;  /* 0x000069002f317a24 */ /* 0x000fe200078e0222 */
[----:B------:R-:W-:Y:S02]  /*1210*/  LEA R30, P2, R14, c[0x0][0x228], 0x2 ;  /* 0x00008a000e1e7a11 */ /* 0x000fe400078410ff */
[----:B------:R-:W-:Y:S02]  /*1220*/  LEA.HI.X R34, R12, R0, R35, 0x2, P1 ;  /* 0x000000000c227211 */ /* 0x000fe400008f1423 */
[----:B------:R-:W-:Y:S02]  /*1230*/  IADD3 R13, R15, R49, RZ ;  /* 0x000000310f0d7210 */ /* 0x000fe40007ffe0ff */
[----:B------:R-:W-:Y:S02]  /*1240*/  IADD3 R12, P1, R31, R10, RZ ;  /* 0x0000000a1f0c7210 */ /* 0x000fe40007f3e0ff */
[----:B------:R-:W-:-:S02]  /*1250*/  LEA.HI.X R31, R14, c[0x0][0x22c], R13, 0x2, P2 ;  /* 0x00008b000e1f7a11 */ /* 0x000fc400010f140d */
        /* <DEDUP_REMOVED lines=76> */
.L_x_5255:
[----:B------:R-:W-:Y:S05]  /*1720*/  BSYNC B0 ;  /* 0x0000000000007941 */ /* 0x000fea0003800000 */
.L_x_5254:
        /* <DEDUP_REMOVED lines=12> */
.L_x_5253:
        /* <DEDUP_REMOVED lines=10> */
[C---:B------:R-:W-:Y:S01]  /*1890*/  IMAD R32, R36.reuse, c[0x0][0x208], RZ ;  /* 0x0000820024207a24 */ /* 0x040fe200078e02ff */
[----:B------:R-:W-:Y:S01]  /*18a0*/  IADD3 R13, R13, R35, RZ ;  /* 0x000000230d0d7210 */ /* 0x000fe20007ffe0ff */
[----:B------:R-:W-:Y:S02]  /*18b0*/  IMAD R34, R36, c[0x0][0x1f8], RZ ;  /* 0x00007e0024227a24 */ /* 0x000fe400078e02ff */
[C---:B------:R-:W-:Y:S02]  /*18c0*/  IMAD R35, R37.reuse, c[0x0][0x20c], R32 ;  /* 0x0000830025237a24 */ /* 0x040fe400078e0220 */
[----:B------:R-:W-:-:S04]  /*18d0*/  IMAD.WIDE.U32 R14, R37, c[0x0][0x208], R14 ;  /* 0x00008200250e7a25 */ /* 0x000fc800078e000e */
[----:B------:R-:W-:Y:S01]  /*18e0*/  IMAD R33, R37, c[0x0][0x1fc], R34 ;  /* 0x00007f0025217a24 */ /* 0x000fe200078e0222 */
[----:B------:R-:W-:Y:S01]  /*18f0*/  IADD3 R35, R15, R35, RZ ;  /* 0x000000230f237210 */ /* 0x000fe20007ffe0ff */
[----:B------:R-:W-:-:S05]  /*1900*/  IMAD.WIDE.U32 R12, R37, c[0x0][0x1f8], R12 ;  /* 0x00007e00250c7a25 */ /* 0x000fca00078e000c */
[----:B------:R-:W-:Y:S02]  /*1910*/  IADD3 R15, R13, R33, RZ ;  /* 0x000000210d0f7210 */ /* 0x000fe40007ffe0ff */
[----:B------:R-:W-:Y:S02]  /*1920*/  LEA R33, P0, R14, c[0x0][0x258], 0x2 ;  /* 0x000096000e217a11 */ /* 0x000fe400078010ff */
[----:B------:R-:W-:Y:S02]  /*1930*/  LEA R13, P1, R12, c[0x0][0x268], 0x2 ;  /* 0x00009a000c0d7a11 */ /* 0x000fe400078210ff */
[----:B------:R-:W-:Y:S02]  /*1940*/  LEA.HI.X R34, R14, c[0x0][0x25c], R35, 0x2, P0 ;  /* 0x000097000e227a11 */ /* 0x000fe400000f1423 */
[----:B------:R-:W-:Y:S02]  /*1950*/  IADD3 R32, P0, R33, R10, RZ ;  /* 0x0000000a21207210 */ /* 0x000fe40007f1e0ff */
[----:B------:R-:W-:-:S02]  /*1960*/  LEA.HI.X R14, R12, c[0x0][0x26c], R15, 0x2, P1 ;  /* 0x00009b000c0e7a11 */ /* 0x000fc400008f140f */
[----:B------:R-:W-:Y:S02]  /*1970*/  IADD3.X R33, R34, R11, RZ, P0, !PT ;  /* 0x0000000b22217210 */ /* 0x000fe400007fe4ff */
[----:B------:R-:W-:-:S03]  /*1980*/  IADD3 R12, P1, R13, R10, RZ ;  /* 0x0000000a0d0c7210 */ /* 0x000fc60007f3e0ff */
[----:B------:R0:W-:Y:S01]  /*1990*/  STG.E.128 [R32.64], R16 ;  /* 0x0000001020007986 */ /* 0x0001e2000c101d04 */
[----:B------:R-:W-:-:S03]  /*19a0*/  IADD3.X R13, R14, R11, RZ, P1, !PT ;  /* 0x0000000b0e0d7210 */ /* 0x000fc60000ffe4ff */
        /* <DEDUP_REMOVED lines=11> */
[----:B------:R-:W-:Y:S02]  /*1a60*/  IADD3 R31, R31, R41, RZ ;  /* 0x000000291f1f7210 */ /* 0x000fe40007ffe0ff */
[----:B------:R-:W-:Y:S02]  /*1a70*/  IADD3.X R4, RZ, R4, RZ, P2, !PT ;  /* 0x00000004ff047210 */ /* 0x000fe400017fe4ff */
[----:B------:R-:W-:Y:S01]  /*1a80*/  IADD3.X R3, RZ, R3, RZ, P3, !PT ;  /* 0x00000003ff037210 */ /* 0x000fe20001ffe4ff */
[----:B------:R-:W-:Y:S01]  /*1a90*/  IMAD.WIDE.U32 R30, R37, c[0x0][0x218], R30 ;  /* 0x00008600251e7a25 */ /* 0x000fe200078e001e */
[----:B------:R-:W-:Y:S03]  /*1aa0*/  BAR.SYNC.DEFER_BLOCKING 0x0 ;  /* 0x0000000000007b1d */ /* 0x000fe60000010000 */
        /* <DEDUP_REMOVED lines=12> */
[----:B------:R-:W-:-:S05]  /*1b70*/  IMAD R39, R37, c[0x0][0x21c], R40 ;  /* 0x0000870025277a24 */ /* 0x000fca00078e0228 */
[----:B------:R-:W-:Y:S01]  /*1b80*/  IADD3 R39, R31, R39, RZ ;  /* 0x000000271f277210 */ /* 0x000fe20007ffe0ff */
[----:B0-----:R-:W-:Y:S01]  /*1b90*/  FADD.FTZ R34, R34, 1 ;  /* 0x3f80000022227421 */ /* 0x001fe20000010000 */
[----:B------:R-:W0:Y:S01]  /*1ba0*/  MUFU.RCP R38, R38 ;  /* 0x0000002600267308 */ /* 0x000e220000001000 */
[----:B------:R-:W-:-:S04]  /*1bb0*/  LEA R31, P0, R30, c[0x0][0x270], 0x2 ;  /* 0x00009c001e1f7a11 */ /* 0x000fc800078010ff */
[----:B------:R-:W-:-:S03]  /*1bc0*/  LEA.HI.X R40, R30, c[0x0][0x274], R39, 0x2, P0 ;  /* 0x00009d001e287a11 */ /* 0x000fc600000f1427 */
[----:B------:R-:W2:Y:S01]  /*1bd0*/  MUFU.RCP R32, R32 ;  /* 0x0000002000207308 */ /* 0x000ea20000001000 */
[----:B-1----:R-:W-:Y:S01]  /*1be0*/  FMUL.FTZ R33, R14, R33 ;  /* 0x000000210e217220 */ /* 0x002fe20000410000 */
[----:B------:R-:W-:-:S03]  /*1bf0*/  IADD3 R14, P0, R31, R10, RZ ;  /* 0x0000000a1f0e7210 */ /* 0x000fc60007f1e0ff */
[----:B------:R-:W-:-:S03]  /*1c00*/  FMUL.FTZ R18, R33, R18 ;  /* 0x0000001221127220 */ /* 0x000fc60000410000 */
        /* <DEDUP_REMOVED lines=12> */
.L_x_5257:
[----:B------:R-:W-:Y:S05]  /*1cd0*/  EXIT ;  /* 0x000000000000794d */ /* 0x000fea0003800000 */
.L_x_5259:
        /* <DEDUP_REMOVED lines=10> */
.L_x_5475:


//--------------------- .text._Z25selective_scan_fwd_kernelI32Selective_Scan_fwd_kernel_traitsILi32ELi4ELi1ELb1ELb1ELb0ELb0EffEEv13SSMParamsBase --------------------------
	.section	.text._Z25selective_scan_fwd_kernelI32Selective_Scan_fwd_kernel_traitsILi32ELi4ELi1ELb1ELb1ELb0ELb0EffEEv13SSMParamsBase,"ax",@progbits
	.sectioninfo	@"SHI_REGISTERS=52"
	.align	128
        .global         _Z25selective_scan_fwd_kernelI32Selective_Scan_fwd_kernel_traitsILi32ELi4ELi1ELb1ELb1ELb0ELb0EffEEv13SSMParamsBase
        .type           _Z25selective_scan_fwd_kernelI32Selective_Scan_fwd_kernel_traitsILi32ELi4ELi1ELb1ELb1ELb0ELb0EffEEv13SSMParamsBase,@function
        .size           _Z25selective_scan_fwd_kernelI32Selective_Scan_fwd_kernel_traitsILi32ELi4ELi1ELb1ELb1ELb0ELb0EffEEv13SSMParamsBase,(.L_x_5476 - _Z25selective_scan_fwd_kernelI32Selective_Scan_fwd_kernel_traitsILi32ELi4ELi1ELb1ELb1ELb0ELb0EffEEv13SSMParamsBase)
        .other          _Z25selective_scan_fwd_kernelI32Selective_Scan_fwd_kernel_traitsILi32ELi4ELi1ELb1ELb1ELb0ELb0EffEEv13SSMParamsBase,@"STO_CUDA_ENTRY STV_DEFAULT"
_Z25selective_scan_fwd_kernelI32Selective_Scan_fwd_kernel_traitsILi32ELi4ELi1ELb1ELb1ELb0ELb0EffEEv13SSMParamsBase:
.text._Z25selective_scan_fwd_kernelI32Selective_Scan_fwd_kernel_traitsILi32ELi4ELi1ELb1ELb1ELb0ELb0EffEEv13SSMParamsBase:
        /* <DEDUP_REMOVED lines=24> */
[----:B-1----:R-:W-:-:S03]  /*0180*/  IABS R4, R25 ;  /* 0x0000001900047213 */ /* 0x002fc60000000000 */
[----:B------:R-:W-:-:S06]  /*0190*/  IMAD.HI.U32 R7, R7, R11, R6 ;  /* 0x0000000b07077227 */ /* 0x000fcc00078e0006 */
[----:B------:R-:W-:-:S05]  /*01a0*/  IMAD.HI.U32 R0, R7, R4, RZ ;  /* 0x0000000407007227 */ /* 0x000fca00078e00ff */
[----:B----4-:R-:W-:-:S05]  /*01b0*/  IADD3 R2, -R0, RZ, RZ ;  /* 0x000000ff00027210 */ /* 0x010fca0007ffe1ff */
[----:B------:R-:W-:Y:S01]  /*01c0*/  IMAD R4, R9, R2, R4 ;  /* 0x0000000209047224 */ /* 0x000fe200078e0204 */
[----:B0-----:R-:W-:-:S04]  /*01d0*/  SHF.R.S32.HI R20, RZ, 0x1f, R21 ;  /* 0x0000001fff147819 */ /* 0x001fc80000011415 */
[----:B------:R-:W-:Y:S01]  /*01e0*/  ISETP.GT.U32.AND P2, PT, R9, R4, PT ;  /* 0x000000040900720c */ /* 0x000fe20003f44070 */
[----:B------:R-:W-:-:S04]  /*01f0*/  IMAD R6, R20, c[0x0][0x1d0], RZ ;  /* 0x0000740014067a24 */ /* 0x000fc800078e02ff */
[----:B------:R-:W-:Y:S01]  /*0200*/  IMAD R5, R21, c[0x0][0x1d4], R6 ;  /* 0x0000750015057a24 */ /* 0x000fe200078e0206 */
[----:B------:R-:W-:-:S07]  /*0210*/  MOV R6, c[0x0][0x174] ;  /* 0x00005d0000067a02 */ /* 0x000fce0000000f00 */
[-C--:B------:R-:W-:Y:S02]  /*0220*/  @!P2 IADD3 R4, R4, -R9.reuse, RZ ;  /* 0x800000090404a210 */ /* 0x080fe40007ffe0ff */
[----:B------:R-:W-:Y:S02]  /*0230*/  ISETP.GE.AND P4, PT, R6, 0x1, PT ;  /* 0x000000010600780c */ /* 0x000fe40003f86270 */
[----:B------:R-:W-:Y:S02]  /*0240*/  ISETP.GE.U32.AND P0, PT, R4, R9, PT ;  /* 0x000000090400720c */ /* 0x000fe40003f06070 */
[----:B------:R-:W-:-:S04]  /*0250*/  LOP3.LUT R4, R25, c[0x0][0x178], RZ, 0x3c, !PT ;  /* 0x00005e0019047a12 */ /* 0x000fc800078e3cff */
[----:B------:R-:W-:Y:S01]  /*0260*/  ISETP.GE.AND P3, PT, R4, RZ, PT ;  /* 0x000000ff0400720c */ /* 0x000fe20003f66270 */
[----:B------:R-:W-:Y:S02]  /*0270*/  IMAD R4, R20, c[0x0][0x190], RZ ;  /* 0x0000640014047a24 */ /* 0x000fe400078e02ff */
[----:B------:R-:W-:Y:S01]  /*0280*/  IMAD.WIDE.U32 R2, R21, c[0x0][0x1d0], RZ ;  /* 0x0000740015027a25 */ /* 0x000fe200078e00ff */
[----:B------:R-:W-:-:S03]  /*0290*/  @!P2 IADD3 R0, R0, 0x1, RZ ;  /* 0x000000010000a810 */ /* 0x000fc60007ffe0ff */
[----:B------:R-:W-:-:S04]  /*02a0*/  IMAD.WIDE.U32 R6, R21, c[0x0][0x190], RZ ;  /* 0x0000640015067a25 */ /* 0x000fc800078e00ff */
[----:B------:R-:W-:Y:S02]  /*02b0*/  IMAD R9, R21, c[0x0][0x194], R4 ;  /* 0x0000650015097a24 */ /* 0x000fe400078e0204 */
[----:B------:R-:W-:Y:S01]  /*02c0*/  IMAD R10, R20, c[0x0][0x1e0], RZ ;  /* 0x00007800140a7a24 */ /* 0x000fe200078e02ff */
[----:B------:R-:W-:Y:S01]  /*02d0*/  IADD3 R3, R3, R5, RZ ;  /* 0x0000000503037210 */ /* 0x000fe20007ffe0ff */
[----:B------:R-:W-:Y:S01]  /*02e0*/  IMAD.WIDE.U32 R4, R21, c[0x0][0x1e0], RZ ;  /* 0x0000780015047a25 */ /* 0x000fe200078e00ff */
[----:B------:R-:W-:Y:S02]  /*02f0*/  ISETP.NE.AND P1, PT, RZ, c[0x0][0x178], PT ;  /* 0x00005e00ff007a0c */ /* 0x000fe40003f25270 */
[----:B------:R-:W-:Y:S01]  /*0300*/  @P0 IADD3 R0, R0, 0x1, RZ ;  /* 0x0000000100000810 */ /* 0x000fe20007ffe0ff */
[----:B------:R-:W-:Y:S01]  /*0310*/  IMAD R8, R24, c[0x0][0x1d8], RZ ;  /* 0x0000760018087a24 */ /* 0x000fe200078e02ff */
[----:B------:R-:W-:Y:S01]  /*0320*/  IADD3 R9, R7, R9, RZ ;  /* 0x0000000907097210 */ /* 0x000fe20007ffe0ff */
[----:B------:R-:W-:Y:S01]  /*0330*/  IMAD R11, R21, c[0x0][0x1e4], R10 ;  /* 0x00007900150b7a24 */ /* 0x000fe200078e020a */
[----:B------:R-:W-:Y:S07]  /*0340*/  @!P4 EXIT ;  /* 0x000000000000c94d */ /* 0x000fee0003800000 */
[----:B------:R-:W-:Y:S01]  /*0350*/  @!P3 IADD3 R0, -R0, RZ, RZ ;  /* 0x000000ff0000b210 */ /* 0x000fe20007ffe1ff */
[C---:B------:R-:W-:Y:S01]  /*0360*/  IMAD R15, R25.reuse, c[0x0][0x1dc], R8 ;  /* 0x00007700190f7a24 */ /* 0x040fe200078e0208 */
[----:B------:R-:W-:Y:S01]  /*0370*/  @!P1 LOP3.LUT R0, RZ, c[0x0][0x178], RZ, 0x33, !PT ;  /* 0x00005e00ff009a12 */ /* 0x000fe200078e33ff */
[----:B------:R-:W0:Y:S01]  /*0380*/  S2R R7, SR_TID.X ;  /* 0x0000000000077919 */ /* 0x000e220000002100 */
[----:B------:R-:W-:Y:S01]  /*0390*/  MOV R8, R6 ;  /* 0x0000000600087202 */ /* 0x000fe20000000f00 */
[----:B------:R-:W-:Y:S01]  /*03a0*/  IMAD.WIDE.U32 R2, R25, c[0x0][0x1d8], R2 ;  /* 0x0000760019027a25 */ /* 0x000fe200078e0002 */
[----:B------:R-:W-:-:S02]  /*03b0*/  SHF.R.S32.HI R6, RZ, 0x1f, R0 ;  /* 0x0000001fff067819 */ /* 0x000fc40000011400 */
[----:B------:R-:W-:Y:S01]  /*03c0*/  IADD3 R5, R5, R11, RZ ;  /* 0x0000000b05057210 */ /* 0x000fe20007ffe0ff */
[----:B------:R-:W-:Y:S01]  /*03d0*/  IMAD R10, R24, c[0x0][0x1e8], RZ ;  /* 0x00007a00180a7a24 */ /* 0x000fe200078e02ff */
[----:B------:R-:W-:Y:S01]  /*03e0*/  IADD3 R15, R3, R15, RZ ;  /* 0x0000000f030f7210 */ /* 0x000fe20007ffe0ff */
[----:B------:R-:W-:Y:S01]  /*03f0*/  IMAD R11, R6, c[0x0][0x1a8], RZ ;  /* 0x00006a00060b7a24 */ /* 0x000fe200078e02ff */
[----:B------:R-:W-:Y:S01]  /*0400*/  LEA R14, P0, R2, c[0x0][0x240], 0x2 ;  /* 0x00009000020e7a11 */ /* 0x000fe200078010ff */
[C---:B------:R-:W-:Y:S01]  /*0410*/  IMAD R13, R25.reuse, c[0x0][0x1ec], R10 ;  /* 0x00007b00190d7a24 */ /* 0x040fe200078e020a */
[----:B------:R-:W-:Y:S01]  /*0420*/  MOV R10, RZ ;  /* 0x000000ff000a7202 */ /* 0x000fe20000000f00 */
[----:B------:R-:W-:Y:S01]  /*0430*/  IMAD R17, R0, c[0x0][0x1ac], R11 ;  /* 0x00006b0000117a24 */ /* 0x000fe200078e020b */
[----:B------:R-:W-:Y:S01]  /*0440*/  LEA.HI.X R15, R2, c[0x0][0x244], R15, 0x2, P0 ;  /* 0x00009100020f7a11 */ /* 0x000fe200000f140f */
[----:B------:R-:W1:Y:S01]  /*0450*/  S2R R11, SR_LANEID ;  /* 0x00000000000b7919 */ /* 0x000e620000000000 */
[----:B------:R-:W-:Y:S01]  /*0460*/  IMAD.WIDE.U32 R4, R25, c[0x0][0x1e8], R4 ;  /* 0x00007a0019047a25 */ /* 0x000fe200078e0004 */
[----:B------:R-:W-:-:S03]  /*0470*/  MOV R6, R14 ;  /* 0x0000000e00067202 */ /* 0x000fc60000000f00 */
[----:B------:R-:W-:Y:S01]  /*0480*/  IMAD.WIDE.U32 R2, R0, c[0x0][0x1a8], R8 ;  /* 0x00006a0000027a25 */ /* 0x000fe200078e0008 */
[----:B------:R-:W-:Y:S02]  /*0490*/  IADD3 R9, R5, R13, RZ ;  /* 0x0000000d05097210 */ /* 0x000fe40007ffe0ff */
[----:B------:R-:W-:Y:S01]  /*04a0*/  LEA R5, P0, R4, c[0x0][0x248], 0x2 ;  /* 0x0000920004057a11 */ /* 0x000fe200078010ff */
[----:B------:R-:W-:Y:S01]  /*04b0*/  IMAD R0, R21, c[0x0][0x164], R25 ;  /* 0x0000590015007a24 */ /* 0x000fe200078e0219 */
[----:B------:R-:W-:Y:S02]  /*04c0*/  LEA R12, P1, R2, c[0x0][0x228], 0x2 ;  /* 0x00008a00020c7a11 */ /* 0x000fe400078210ff */
[----:B------:R-:W-:Y:S01]  /*04d0*/  IADD3 R13, R3, R17, RZ ;  /* 0x00000011030d7210 */ /* 0x000fe20007ffe0ff */
[----:B------:R-:W-:Y:S01]  /*04e0*/  IMAD R0, R0, c[0x0][0x174], RZ ;  /* 0x00005d0000007a24 */ /* 0x000fe200078e02ff */
[----:B------:R-:W-:Y:S02]  /*04f0*/  LEA.HI.X R3, R4, c[0x0][0x24c], R9, 0x2, P0 ;  /* 0x0000930004037a11 */ /* 0x000fe400000f1409 */
[----:B0-----:R-:W-:-:S02]  /*0500*/  SHF.R.S32.HI R4, RZ, 0x1f, R7 ;  /* 0x0000001fff047819 */ /* 0x001fc40000011407 */
[----:B------:R-:W-:Y:S02]  /*0510*/  LEA.HI.X R13, R2, c[0x0][0x22c], R13, 0x2, P1 ;  /* 0x00008b00020d7a11 */ /* 0x000fe400008f140d */
[C---:B------:R-:W-:Y:S02]  /*0520*/  SHF.L.U64.HI R9, R7.reuse, 0x4, R4 ;  /* 0x0000000407097819 */ /* 0x040fe40000010204 */
[----:B------:R-:W-:Y:S01]  /*0530*/  SHF.L.U32 R8, R7, 0x4, RZ ;  /* 0x0000000407087819 */ /* 0x000fe200000006ff */
[----:B------:R-:W-:Y:S01]  /*0540*/  IMAD R7, R0, c[0x0][0x16c], RZ ;  /* 0x00005b0000077a24 */ /* 0x000fe200078e02ff */
[----:B------:R-:W-:Y:S02]  /*0550*/  MOV R4, R15 ;  /* 0x0000000f00047202 */ /* 0x000fe40000000f00 */
[----:B------:R-:W-:Y:S02]  /*0560*/  MOV R2, R12 ;  /* 0x0000000c00027202 */ /* 0x000fe40000000f00 */
[----:B-1----:R-:W-:-:S02]  /*0570*/  MOV R0, R13 ;  /* 0x0000000d00007202 */ /* 0x002fc40000000f00 */
.L_x_5273:
        /* <DEDUP_REMOVED lines=53> */
.L_x_5261:
[----:B------:R-:W-:Y:S05]  /*08d0*/  BSYNC B0 ;  /* 0x0000000000007941 */ /* 0x000fea0003800000 */
.L_x_5260:
        /* <DEDUP_REMOVED lines=33> */
.L_x_5263:
[----:B------:R-:W-:Y:S05]  /*0af0*/  BSYNC B0 ;  /* 0x0000000000007941 */ /* 0x000fea0003800000 */
.L_x_5262:
        /* <DEDUP_REMOVED lines=33> */
.L_x_5265:
[----:B------:R-:W-:Y:S05]  /*0d10*/  BSYNC B0 ;  /* 0x0000000000007941 */ /* 0x000fea0003800000 */
.L_x_5264:
        /* <DEDUP_REMOVED lines=33> */
.L_x_5267:
[----:B------:R-:W-:Y:S05]  /*0f30*/  BSYNC B0 ;  /* 0x0000000000007941 */ /* 0x000fea0003800000 */
.L_x_5266:
        /* <DEDUP_REMOVED lines=8> */
[----:B------:R-:W0:Y:S01]  /*0fc0*/  S2R R28, SR_TID.X ;  /* 0x00000000001c7919 */ /* 0x000e220000002100 */
[----:B------:R-:W-:Y:S01]  /*0fd0*/  HFMA2.MMA R39, -RZ, RZ, 0, 0 ;  /* 0x00000000ff277435 */ /* 0x000fe200000001ff */
[----:B------:R-:W-:Y:S02]  /*0fe0*/  FMUL.FTZ R35, R14, R29 ;  /* 0x0000001d0e237220 */ /* 0x000fe40000410000 */
[----:B------:R-:W-:Y:S02]  /*0ff0*/  FMUL.FTZ R37, R12, R27 ;  /* 0x0000001b0c257220 */ /* 0x000fe40000410000 */
[----:B------:R-:W-:Y:S02]  /*1000*/  FMUL.FTZ R36, R13, R26 ;  /* 0x0000001a0d247220 */ /* 0x000fe40000410000 */
[----:B------:R-:W-:Y:S01]  /*1010*/  FMUL.FTZ R38, R15, R34 ;  /* 0x000000220f267220 */ /* 0x000fe20000410000 */
[----:B0-----:R-:W-:-:S04]  /*1020*/  LOP3.LUT P0, RZ, R28, 0x1f, RZ, 0xc0, !PT ;  /* 0x0000001f1cff7812 */ /* 0x001fc8000780c0ff */
[----:B------:R-:W-:Y:S02]  /*1030*/  ISETP.EQ.OR P0, PT, R10, RZ, P0 ;  /* 0x000000ff0a00720c */ /* 0x000fe40000702670 */
.L_x_5271:
        /* <DEDUP_REMOVED lines=19> */
[----:B------:R-:W-:-:S06]  /*1170*/  IADD3.X R13, R14, R9, RZ, P2, !PT ;  /* 0x000000090e0d7210 */ /* 0x000fcc00017fe4ff */
[----:B------:R-:W3:Y:S01]  /*1180*/  LDG.E.128 R12, [R12.64] ;  /* 0x000000040c0c7981 */ /* 0x000ee2000c1e1d00 */
[----:B------:R-:W-:Y:S02]  /*1190*/  IMAD R42, R24, c[0x0][0x1b8], RZ ;  /* 0x00006e00182a7a24 */ /* 0x000fe400078e02ff */
[----:B0-----:R-:W-:-:S04]  /*11a0*/  IMAD.WIDE.U32 R30, R25, c[0x0][0x1b8], RZ ;  /* 0x00006e00191e7a25 */ /* 0x001fc800078e00ff */
        /* <DEDUP_REMOVED lines=8> */
[----:B------:R0:W5:Y:S01]  /*1230*/  LDG.E R32, [R32.64] ;  /* 0x0000000420207981 */ /* 0x000162000c1e1900 */
        /* <DEDUP_REMOVED lines=8> */
[----:B------:R-:W1:Y:S01]  /*12c0*/  MUFU.EX2 R42, R42 ;  /* 0x0000002a002a7308 */ /* 0x000e620000000800 */
[----:B------:R-:W-:-:S07]  /*12d0*/  FMUL.FTZ R41, R30, R34 ;  /* 0x000000221e297220 */ /* 0x000fce0000410000 */
[----:B------:R-:W2:Y:S01]  /*12e0*/  MUFU.EX2 R43, R43 ;  /* 0x0000002b002b7308 */ /* 0x000ea20000000800 */
[----:B---3--:R-:W-:-:S07]  /*12f0*/  FMUL.FTZ R46, R37, R12 ;  /* 0x0000000c252e7220 */ /* 0x008fce0000410000 */
[----:B------:R-:W3:Y:S01]  /*1300*/  MUFU.EX2 R40, R40 ;  /* 0x0000002800287308 */ /* 0x000ee20000000800 */
[----:B------:R-:W-:Y:S02]  /*1310*/  FMUL.FTZ R45, R36, R13 ;  /* 0x0000000d242d7220 */ /* 0x000fe40000410000 */
[----:B0-----:R-:W-:Y:S02]  /*1320*/  FMUL.FTZ R33, R35, R14 ;  /* 0x0000000e23217220 */ /* 0x001fe40000410000 */
[-C--:B-1----:R-:W-:Y:S02]  /*1330*/  FFMA.FTZ R12, R46, R42.reuse, R45 ;  /* 0x0000002a2e0c7223 */ /* 0x082fe4000001002d */
[----:B------:R-:W-:Y:S01]  /*1340*/  FMUL.FTZ R44, R38, R15 ;  /* 0x0000000f262c7220 */ /* 0x000fe20000410000 */
[----:B------:R-:W0:Y:S01]  /*1350*/  MUFU.EX2 R41, R41 ;  /* 0x0000002900297308 */ /* 0x000e220000000800 */
[----:B--2---:R-:W-:Y:S02]  /*1360*/  FMUL.FTZ R13, R43, R42 ;  /* 0x0000002a2b0d7220 */ /* 0x004fe40000410000 */
[----:B---3--:R-:W-:-:S02]  /*1370*/  FFMA.FTZ R14, R40, R12, R33 ;  /* 0x0000000c280e7223 */ /* 0x008fc40000010021 */
        /* <DEDUP_REMOVED lines=56> */
.L_x_5270:
[----:B------:R-:W-:Y:S05]  /*1700*/  BSYNC B0 ;  /* 0x0000000000007941 */ /* 0x000fea0003800000 */
.L_x_5269:
[----:B0-----:R-:W-:Y:S01]  /*1710*/  IADD3 R39, R39, 0x1, RZ ;  /* 0x0000000127277810 */ /* 0x001fe20007ffe0ff */
[-C--:B------:R-:W-:Y:S02]  /*1720*/  FFMA.FTZ R33, R40, R42.reuse, R33 ;  /* 0x0000002a28217223 */ /* 0x080fe40000010021 */
[C---:B-----5:R-:W-:Y:S01]  /*1730*/  FFMA.FTZ R16, R32.reuse, R43, R16 ;  /* 0x0000002b20107223 */ /* 0x060fe20000010010 */
[----:B------:R-:W-:Y:S01]  /*1740*/  ISETP.GE.AND P1, PT, R39, c[0x0][0x16c], PT ;  /* 0x00005b0027007a0c */ /* 0x000fe20003f26270 */
[-C--:B------:R-:W-:Y:S02]  /*1750*/  FFMA.FTZ R41, R41, R33.reuse, R44 ;  /* 0x0000002129297223 */ /* 0x080fe4000001002c */
[C---:B------:R-:W-:Y:S02]  /*1760*/  FFMA.FTZ R17, R32.reuse, R42, R17 ;  /* 0x0000002a20117223 */ /* 0x040fe40000010011 */
[C---:B------:R-:W-:Y:S02]  /*1770*/  FFMA.FTZ R18, R32.reuse, R33, R18 ;  /* 0x0000002120127223 */ /* 0x040fe40000010012 */
[----:B------:R-:W-:-:S06]  /*1780*/  FFMA.FTZ R19, R32, R41, R19 ;  /* 0x0000002920137223 */ /* 0x000fcc0000010013 */
[----:B------:R-:W-:Y:S05]  /*1790*/  @!P1 BRA `(.L_x_5271) ;  /* 0xfffff8a000009947 */ /* 0x000fea000383ffff */
.L_x_5268:
        /* <DEDUP_REMOVED lines=26> */
.L_x_5272:
[----:B------:R-:W-:Y:S05]  /*1940*/  EXIT ;  /* 0x000000000000794d */ /* 0x000fea0003800000 */
.L_x_5274:
        /* <DEDUP_REMOVED lines=11> */
.L_x_5476:


//--------------------- .text._Z25selective_scan_fwd_kernelI32Selective_Scan_fwd_kernel_traitsILi32ELi4ELi1ELb1ELb1ELb0ELb1EffEEv13SSMParamsBase --------------------------
	.section	.text._Z25selective_scan_fwd_kernelI32Selective_Scan_fwd_kernel_traitsILi32ELi4ELi1ELb1ELb1ELb0ELb1EffEEv13SSMParamsBase,"ax",@progbits
	.sectioninfo	@"SHI_REGISTERS=52"
	.align	128
        .global         _Z25selective_scan_fwd_kernelI32Selective_Scan_fwd_kernel_traitsILi32ELi4ELi1ELb1ELb1ELb0ELb1EffEEv13SSMParamsBase
        .type           _Z25selective_scan_fwd_kernelI32Selective_Scan_fwd_kernel_traitsILi32ELi4ELi1ELb1ELb1ELb0ELb1EffEEv13SSMParamsBase,@function
        .size           _Z25selective_scan_fwd_kernelI32Selective_Scan_fwd_kernel_traitsILi32ELi4ELi1ELb1ELb1ELb0ELb1EffEEv13SSMParamsBase,(.L_x_5477 - _Z25selective_scan_fwd_kernelI32Selective_Scan_fwd_kernel_traitsILi32ELi4ELi1ELb1ELb1ELb0ELb1EffEEv13SSMParamsBase)
        .other          _Z25selective_scan_fwd_kernelI32Selective_Scan_fwd_kernel_traitsILi32ELi4ELi1ELb1ELb1ELb0ELb1EffEEv13SSMParamsBase,@"STO_CUDA_ENTRY STV_DEFAULT"
_Z25selective_scan_fwd_kernelI32Selective_Scan_fwd_kernel_traitsILi32ELi4ELi1ELb1ELb1ELb0ELb1EffEEv13SSMParamsBase:
.text._Z25selective_scan_fwd_kernelI32Selective_Scan_fwd_kernel_traitsILi32ELi4ELi1ELb1ELb1ELb0ELb1EffEEv13SSMParamsBase:
        /* <DEDUP_REMOVED lines=88> */
.L_x_5288:
        /* <DEDUP_REMOVED lines=53> */
.L_x_5276:
[----:B------:R-:W-:Y:S05]  /*08d0*/  BSYNC B0 ;  /* 0x0000000000007941 */ /* 0x000fea0003800000 */
.L_x_5275:
        /* <DEDUP_REMOVED lines=33> */
.L_x_5278:
[----:B------:R-:W-:Y:S05]  /*0af0*/  BSYNC B0 ;  /* 0x0000000000007941 */ /* 0x000fea0003800000 */
.L_x_5277:
        /* <DEDUP_REMOVED lines=33> */
.L_x_5280:
[----:B------:R-:W-:Y:S05]  /*0d10*/  BSYNC B0 ;  /* 0x0000000000007941 */ /* 0x000fea0003800000 */
.L_x_5279:
        /* <DEDUP_REMOVED lines=33> */
.L_x_5282:
[----:B------:R-:W-:Y:S05]  /*0f30*/  BSYNC B0 ;  /* 0x0000000000007941 */ /* 0x000fea0003800000 */
.L_x_5281:
        /* <DEDUP_REMOVED lines=16> */
.L_x_5286:
        /* <DEDUP_REMOVED lines=108> */
.L_x_5285:
[----:B------:R-:W-:Y:S05]  /*1700*/  BSYNC B0 ;  /* 0x0000000000007941 */ /* 0x000fea0003800000 */
.L_x_5284:
        /* <DEDUP_REMOVED lines=9> */
.L_x_5283:
[----:B------:R-:W-:Y:S01]  /*17a0*/  SHF.L.U32 R26, R10, 0x7, RZ ;  /* 0x000000070a1a7819 */ /* 0x000fe200000006ff */
[C---:B------:R-:W-:Y:S01]  /*17b0*/  IMAD R14, R20.reuse, c[0x0][0x1f0], RZ ;  /* 0x00007c00140e7a24 */ /* 0x040fe200078e02ff */
[----:B------:R-:W-:Y:S01]  /*17c0*/  BAR.SYNC.DEFER_BLOCKING 0x0 ;  /* 0x0000000000007b1d */ /* 0x000fe20000010000 */
[----:B------:R-:W-:Y:S01]  /*17d0*/  IMAD R12, R20, c[0x0][0x200], RZ ;  /* 0x00008000140c7a24 */ /* 0x000fe200078e02ff */
[----:B------:R-:W-:Y:S01]  /*17e0*/  SHF.R.S32.HI R27, RZ, 0x1f, R26 ;  /* 0x0000001fff1b7819 */ /* 0x000fe2000001141a */
[C---:B------:R-:W-:Y:S02]  /*17f0*/  IMAD R31, R21.reuse, c[0x0][0x1f4], R14 ;  /* 0x00007d00151f7a24 */ /* 0x040fe400078e020e */
        /* <DEDUP_REMOVED lines=24> */
[----:B0-----:R-:W-:Y:S01]  /*1980*/  IMAD R28, R20, c[0x0][0x210], RZ ;  /* 0x00008400141c7a24 */ /* 0x001fe200078e02ff */
        /* <DEDUP_REMOVED lines=47> */
.L_x_5287:
[----:B------:R-:W-:Y:S05]  /*1c80*/  EXIT ;  /* 0x000000000000794d */ /* 0x000fea0003800000 */
.L_x_5289:
        /* <DEDUP_REMOVED lines=15> */
.L_x_5477:


//--------------------- .text._Z25selective_scan_fwd_kernelI32Selective_Scan_fwd_kernel_traitsILi32ELi4ELi1ELb1ELb1ELb1ELb0EffEEv13SSMParamsBase --------------------------
	.section	.text._Z25selective_scan_fwd_kernelI32Selective_Scan_fwd_kernel_traitsILi32ELi4ELi1ELb1ELb1ELb1ELb0EffEEv13SSMParamsBase,"ax",@progbits
	.sectioninfo	@"SHI_REGISTERS=61"
	.align	128
        .global         _Z25selective_scan_fwd_kernelI32Selective_Scan_fwd_kernel_traitsILi32ELi4ELi1ELb1ELb1ELb1ELb0EffEEv13SSMParamsBase
        .type           _Z25selective_scan_fwd_kernelI32Selective_Scan_fwd_kernel_traitsILi32ELi4ELi1ELb1ELb1ELb1ELb0EffEEv13SSMParamsBase,@function
        .size           _Z25selective_scan_fwd_kernelI32Selective_Scan_fwd_kernel_traitsILi32ELi4ELi1ELb1ELb1ELb1ELb0EffEEv13SSMParamsBase,(.L_x_5478 - _Z25selective_scan_fwd_kernelI32Selective_Scan_fwd_kernel_traitsILi32ELi4ELi1ELb1ELb1ELb1ELb0EffEEv13SSMParamsBase)
        .other          _Z25selective_scan_fwd_kernelI32Selective_Scan_fwd_kernel_traitsILi32ELi4ELi1ELb1ELb1ELb1ELb0EffEEv13SSMParamsBase,@"STO_CUDA_ENTRY STV_DEFAULT"
_Z25selective_scan_fwd_kernelI32Selective_Scan_fwd_kernel_traitsILi32ELi4ELi1ELb1ELb1ELb1ELb0EffEEv13SSMParamsBase:
.text._Z25selective_scan_fwd_kernelI32Selective_Scan_fwd_kernel_traitsILi32ELi4ELi1ELb1ELb1ELb1ELb0EffEEv13SSMParamsBase:
        /* <DEDUP_REMOVED lines=20> */
[----:B-1----:R-:W-:Y:S01]  /*0140*/  IADD3 R6, R0, 0xffffffe, RZ ;  /* 0x0ffffffe00067810 */ /* 0x002fe20007ffe0ff */
[----:B------:R-:W-:Y:S02]  /*0150*/  IMAD R13, R27, c[0x0][0x190], RZ ;  /* 0x000064001b0d7a24 */ /* 0x000fe400078e02ff */
[----:B------:R1:W5:Y:S01]  /*0160*/  @P1 LDG.E R29, [R4.64] ;  /* 0x00000004041d1981 */ /* 0x000362000c1e1900 */
[----:B------:R2:W3:Y:S01]  /*0170*/  F2I.FTZ.U32.TRUNC.NTZ R7, R6 ;  /* 0x0000000600077305 */ /* 0x0004e2000021f000 */
[----:B------:R-:W-:Y:S01]  /*0180*/  ISETP.NE.AND P1, PT, RZ, c[0x0][0x178], PT ;  /* 0x00005e00ff007a0c */ /* 0x000fe20003f25270 */
[----:B------:R-:W-:-:S02]  /*0190*/  IMAD R15, R28, c[0x0][0x194], R13 ;  /* 0x000065001c0f7a24 */ /* 0x000fc400078e020d */
[C---:B------:R-:W-:Y:S01]  /*01a0*/  IMAD R13, R27.reuse, c[0x0][0x1e0], RZ ;  /* 0x000078001b0d7a24 */ /* 0x040fe200078e02ff */
[----:B0-----:R-:W-:Y:S01]  /*01b0*/  IABS R2, R34 ;  /* 0x0000002200027213 */ /* 0x001fe20000000000 */
[----:B------:R-:W-:Y:S01]  /*01c0*/  IMAD R17, R27, c[0x0][0x1b0], RZ ;  /* 0x00006c001b117a24 */ /* 0x000fe200078e02ff */
[----:B------:R-:W-:Y:S01]  /*01d0*/  MOV R3, c[0x0][0x174] ;  /* 0x00005d0000037a02 */ /* 0x000fe20000000f00 */
[C---:B------:R-:W-:Y:S01]  /*01e0*/  IMAD R13, R28.reuse, c[0x0][0x1e4], R13 ;  /* 0x000079001c0d7a24 */ /* 0x040fe200078e020d */
[----:B--2---:R-:W-:Y:S01]  /*01f0*/  HFMA2.MMA R6, -RZ, RZ, 0, 0 ;  /* 0x00000000ff067435 */ /* 0x004fe200000001ff */
[----:B-1----:R-:W-:Y:S01]  /*0200*/  IMAD.WIDE.U32 R4, R28, c[0x0][0x1e0], RZ ;  /* 0x000078001c047a25 */ /* 0x002fe200078e00ff */
[----:B------:R-:W-:-:S03]  /*0210*/  ISETP.GE.AND P4, PT, R3, 0x1, PT ;  /* 0x000000010300780c */ /* 0x000fc60003f86270 */
[----:B------:R-:W-:Y:S01]  /*0220*/  IMAD R17, R28, c[0x0][0x1b4], R17 ;  /* 0x00006d001c117a24 */ /* 0x000fe200078e0211 */
[----:B------:R-:W-:Y:S01]  /*0230*/  IADD3 R5, R5, R13, RZ ;  /* 0x0000000d05057210 */ /* 0x000fe20007ffe0ff */
[----:B------:R-:W-:Y:S01]  /*0240*/  IMAD R13, R31, c[0x0][0x1e8], RZ ;  /* 0x00007a001f0d7a24 */ /* 0x000fe200078e02ff */
[----:B---3--:R-:W-:-:S03]  /*0250*/  IADD3 R8, RZ, -R7, RZ ;  /* 0x80000007ff087210 */ /* 0x008fc60007ffe0ff */
[----:B------:R-:W-:Y:S02]  /*0260*/  IMAD R13, R34, c[0x0][0x1ec], R13 ;  /* 0x00007b00220d7a24 */ /* 0x000fe400078e020d */
[----:B------:R-:W-:-:S04]  /*0270*/  IMAD R11, R8, R9, RZ ;  /* 0x00000009080b7224 */ /* 0x000fc800078e02ff */
[----:B------:R-:W-:-:S04]  /*0280*/  IMAD.HI.U32 R7, R7, R11, R6 ;  /* 0x0000000b07077227 */ /* 0x000fc800078e0006 */
[----:B------:R-:W-:Y:S02]  /*0290*/  IMAD R11, R27, c[0x0][0x1d0], RZ ;  /* 0x000074001b0b7a24 */ /* 0x000fe400078e02ff */
[----:B------:R-:W-:-:S04]  /*02a0*/  IMAD.HI.U32 R10, R7, R2, RZ ;  /* 0x00000002070a7227 */ /* 0x000fc800078e00ff */
[----:B------:R-:W-:Y:S01]  /*02b0*/  IMAD R11, R28, c[0x0][0x1d4], R11 ;  /* 0x000075001c0b7a24 */ /* 0x000fe200078e020b */
[----:B------:R-:W-:Y:S01]  /*02c0*/  IADD3 R0, -R10, RZ, RZ ;  /* 0x000000ff0a007210 */ /* 0x000fe20007ffe1ff */
[----:B------:R-:W-:-:S04]  /*02d0*/  IMAD.WIDE.U32 R6, R28, c[0x0][0x190], RZ ;  /* 0x000064001c067a25 */ /* 0x000fc800078e00ff */
[----:B------:R-:W-:Y:S01]  /*02e0*/  IMAD R0, R9, R0, R2 ;  /* 0x0000000009007224 */ /* 0x000fe200078e0202 */
[----:B------:R-:W-:Y:S02]  /*02f0*/  LOP3.LUT R2, R34, c[0x0][0x178], RZ, 0x3c, !PT ;  /* 0x00005e0022027a12 */ /* 0x000fe400078e3cff */
[----:B------:R-:W-:Y:S02]  /*0300*/  IADD3 R7, R7, R15, RZ ;  /* 0x0000000f07077210 */ /* 0x000fe40007ffe0ff */
[----:B------:R-:W-:Y:S02]  /*0310*/  ISETP.GT.U32.AND P2, PT, R9, R0, PT ;  /* 0x000000000900720c */ /* 0x000fe40003f44070 */
[----:B------:R-:W-:Y:S01]  /*0320*/  ISETP.GE.AND P3, PT, R2, RZ, PT ;  /* 0x000000ff0200720c */ /* 0x000fe20003f66270 */
[----:B------:R-:W-:-:S05]  /*0330*/  IMAD.WIDE.U32 R2, R28, c[0x0][0x1d0], RZ ;  /* 0x000074001c027a25 */ /* 0x000fca00078e00ff */
[----:B------:R-:W-:Y:S01]  /*0340*/  IADD3 R3, R3, R11, RZ ;  /* 0x0000000b03037210 */ /* 0x000fe20007ffe0ff */
[----:B------:R-:W-:-:S04]  /*0350*/  IMAD R11, R31, c[0x0][0x1d8], RZ ;  /* 0x000076001f0b7a24 */ /* 0x000fc800078e02ff */
[-C--:B------:R-:W-:Y:S02]  /*0360*/  @!P2 IADD3 R0, R0, -R9.reuse, RZ ;  /* 0x800000090000a210 */ /* 0x080fe40007ffe0ff */
[----:B------:R-:W-:Y:S02]  /*0370*/  @!P2 IADD3 R10, R10, 0x1, RZ ;  /* 0x000000010a0aa810 */ /* 0x000fe40007ffe0ff */
[----:B------:R-:W-:Y:S01]  /*0380*/  ISETP.GE.U32.AND P0, PT, R0, R9, PT ;  /* 0x000000090000720c */ /* 0x000fe20003f06070 */
[----:B------:R-:W-:-:S05]  /*0390*/  IMAD.WIDE.U32 R8, R28, c[0x0][0x1b0], RZ ;  /* 0x00006c001c087a25 */ /* 0x000fca00078e00ff */
[----:B------:R-:W-:Y:S01]  /*03a0*/  IADD3 R9, R9, R17, RZ ;  /* 0x0000001109097210 */ /* 0x000fe20007ffe0ff */
[----:B------:R-:W-:-:S06]  /*03b0*/  IMAD R17, R34, c[0x0][0x1dc], R11 ;  /* 0x0000770022117a24 */ /* 0x000fcc00078e020b */
[----:B------:R-:W-:-:S04]  /*03c0*/  @P0 IADD3 R10, R10, 0x1, RZ ;  /* 0x000000010a0a0810 */ /* 0x000fc80007ffe0ff */
[----:B------:R-:W-:Y:S02]  /*03d0*/  @!P3 IADD3 R10, -R10, RZ, RZ ;  /* 0x000000ff0a0ab210 */ /* 0x000fe40007ffe1ff */
[----:B------:R-:W-:-:S04]  /*03e0*/  @!P1 LOP3.LUT R10, RZ, c[0x0][0x178], RZ, 0x33, !PT ;  /* 0x00005e00ff0a9a12 */ /* 0x000fc800078e33ff */
[----:B------:R-:W-:Y:S01]  /*03f0*/  SHF.R.S32.HI R0, RZ, 0x1f, R10 ;  /* 0x0000001fff007819 */ /* 0x000fe2000001140a */
[----:B------:R-:W-:Y:S06]  /*0400*/  @!P4 EXIT ;  /* 0x000000000000c94d */ /* 0x000fec0003800000 */
[----:B------:R-:W0:Y:S01]  /*0410*/  S2R R11, SR_TID.X ;  /* 0x00000000000b7919 */ /* 0x000e220000002100 */
[----:B------:R-:W-:Y:S01]  /*0420*/  IMAD R21, R0, c[0x0][0x1c8], RZ ;  /* 0x0000720000157a24 */ /* 0x000fe200078e02ff */
[----:B------:R-:W-:Y:S01]  /*0430*/  MOV R25, RZ ;  /* 0x000000ff00197202 */ /* 0x000fe20000000f00 */
[C---:B------:R-:W-:Y:S01]  /*0440*/  IMAD.WIDE.U32 R2, R34.reuse, c[0x0][0x1d8], R2 ;  /* 0x0000760022027a25 */ /* 0x040fe200078e0002 */
[----:B------:R-:W1:Y:S03]  /*0450*/  S2R R26, SR_LANEID ;  /* 0x00000000001a7919 */ /* 0x000e660000000000 */
[----:B------:R-:W-:Y:S01]  /*0460*/  IMAD.WIDE.U32 R4, R34, c[0x0][0x1e8], R4 ;  /* 0x00007a0022047a25 */ /* 0x000fe200078e0004 */
[----:B------:R-:W-:Y:S02]  /*0470*/  IADD3 R17, R3, R17, RZ ;  /* 0x0000001103117210 */ /* 0x000fe40007ffe0ff */
[----:B------:R-:W-:Y:S01]  /*0480*/  LEA R16, P0, R2, c[0x0][0x240], 0x2 ;  /* 0x0000900002107a11 */ /* 0x000fe200078010ff */
[----:B------:R-:W-:Y:S01]  /*0490*/  IMAD R15, R0, c[0x0][0x1a8], RZ ;  /* 0x00006a00000f7a24 */ /* 0x000fe200078e02ff */
[----:B------:R-:W-:Y:S01]  /*04a0*/  LEA R14, P1, R4, c[0x0][0x248], 0x2 ;  /* 0x00009200040e7a11 */ /* 0x000fe200078210ff */
[----:B------:R-:W-:Y:S01]  /*04b0*/  IMAD.WIDE.U32 R8, R10, c[0x0][0x1c8], R8 ;  /* 0x000072000a087a25 */ /* 0x000fe200078e0008 */
[----:B------:R-:W-:-:S03]  /*04c0*/  LEA.HI.X R17, R2, c[0x0][0x244], R17, 0x2, P0 ;  /* 0x0000910002117a11 */ /* 0x000fc600000f1411 */
[----:B------:R-:W-:Y:S01]  /*04d0*/  IMAD R21, R10, c[0x0][0x1cc], R21 ;  /* 0x000073000a157a24 */ /* 0x000fe200078e0215 */
[----:B------:R-:W-:Y:S01]  /*04e0*/  LEA R3, P3, R8, c[0x0][0x230], 0x2 ;  /* 0x00008c0008037a11 */ /* 0x000fe200078610ff */
[C---:B------:R-:W-:Y:S01]  /*04f0*/  IMAD R19, R10.reuse, c[0x0][0x1ac], R15 ;  /* 0x00006b000a137a24 */ /* 0x040fe200078e020f */
[----:B------:R-:W-:Y:S01]  /*0500*/  IADD3 R15, R5, R13, RZ ;  /* 0x0000000d050f7210 */ /* 0x000fe20007ffe0ff */
[----:B------:R-:W-:Y:S01]  /*0510*/  IMAD.WIDE.U32 R6, R10, c[0x0][0x1a8], R6 ;  /* 0x00006a000a067a25 */ /* 0x000fe200078e0006 */
[----:B------:R-:W-:Y:S02]  /*0520*/  IADD3 R5, R9, R21, RZ ;  /* 0x0000001509057210 */ /* 0x000fe40007ffe0ff */
[----:B------:R-:W-:Y:S01]  /*0530*/  LEA.HI.X R4, R4, c[0x0][0x24c], R15, 0x2, P1 ;  /* 0x0000930004047a11 */ /* 0x000fe200008f140f */
[----:B------:R-:W-:Y:S01]  /*0540*/  IMAD R0, R28, c[0x0][0x164], R34 ;  /* 0x000059001c007a24 */ /* 0x000fe200078e0222 */
[----:B------:R-:W-:Y:S01]  /*0550*/  LEA.HI.X R12, R8, c[0x0][0x234], R5, 0x2, P3 ;  /* 0x00008d00080c7a11 */ /* 0x000fe200018f1405 */
[----:B------:R-:W-:Y:S01]  /*0560*/  IMAD R5, R31, c[0x0][0x180], RZ ;  /* 0x000060001f057a24 */ /* 0x000fe200078e02ff */
[----:B------:R-:W-:Y:S01]  /*0570*/  LEA R13, P2, R6, c[0x0][0x228], 0x2 ;  /* 0x00008a00060d7a11 */ /* 0x000fe200078410ff */
[----:B------:R-:W-:Y:S01]  /*0580*/  IMAD.WIDE.U32 R32, R34, c[0x0][0x180], RZ ;  /* 0x0000600022207a25 */ /* 0x000fe200078e00ff */
[----:B0-----:R-:W-:-:S02]  /*0590*/  SHF.R.S32.HI R24, RZ, 0x1f, R11 ;  /* 0x0000001fff187819 */ /* 0x001fc4000001140b */
[----:B------:R-:W-:Y:S01]  /*05a0*/  MOV R8, R16 ;  /* 0x0000001000087202 */ /* 0x000fe20000000f00 */
[----:B------:R-:W-:Y:S01]  /*05b0*/  IMAD R5, R34, c[0x0][0x184], R5 ;  /* 0x0000610022057a24 */ /* 0x000fe200078e0205 */
[----:B------:R-:W-:Y:S01]  /*05c0*/  SHF.L.U64.HI R24, R11, 0x4, R24 ;  /* 0x000000040b187819 */ /* 0x000fe20000010218 */
[----:B------:R-:W-:Y:S01]  /*05d0*/  IMAD.IADD R7, R7, 0x1, R19 ;  /* 0x0000000107077824 */ /* 0x000fe200078e0213 */
[----:B------:R-:W-:Y:S01]  /*05e0*/  SHF.L.U32 R11, R11, 0x4, RZ ;  /* 0x000000040b0b7819 */ /* 0x000fe200000006ff */
[----:B------:R-:W-:Y:S01]  /*05f0*/  IMAD R0, R0, c[0x0][0x174], RZ ;  /* 0x00005d0000007a24 */ /* 0x000fe200078e02ff */
[----:B------:R-:W-:Y:S02]  /*0600*/  IADD3 R9, R33, R5, RZ ;  /* 0x0000000521097210 */ /* 0x000fe40007ffe0ff */
[----:B------:R-:W-:Y:S01]  /*0610*/  LEA.HI.X R2, R6, c[0x0][0x22c], R7, 0x2, P2 ;  /* 0x00008b0006027a11 */ /* 0x000fe200010f1407 */
[----:B------:R-:W-:Y:S01]  /*0620*/  IMAD R10, R0, c[0x0][0x16c], RZ ;  /* 0x00005b00000a7a24 */ /* 0x000fe200078e02ff */
[----:B------:R-:W-:-:S02]  /*0630*/  MOV R5, R4 ;  /* 0x0000000400057202 */ /* 0x000fc40000000f00 */
[----:B------:R-:W-:Y:S02]  /*0640*/  MOV R7, R14 ;  /* 0x0000000e00077202 */ /* 0x000fe40000000f00 */
[----:B------:R-:W-:Y:S02]  /*0650*/  MOV R6, R17 ;  /* 0x0000001100067202 */ /* 0x000fe40000000f00 */
[----:B------:R-:W-:Y:S02]  /*0660*/  MOV R4, R13 ;  /* 0x0000000d00047202 */ /* 0x000fe40000000f00 */
[----:B-1----:R-:W-:Y:S02]  /*0670*/  MOV R0, R12 ;  /* 0x0000000c00007202 */ /* 0x002fe40000000f00 */
.L_x_5303:
[----:B------:R-:W-:Y:S01]  /*0680*/  BAR.SYNC.DEFER_BLOCKING 0x0 ;  /* 0x0000000000007b1d */ /* 0x000fe20000010000 */
[----:B0-----:R-:W-:-:S04]  /*0690*/  IADD3 R12, P0, R7, R11, RZ ;  /* 0x0000000b070c7210 */ /* 0x001fc80007f1e0ff */
[----:B------:R-:W-:Y:S02]  /*06a0*/  IADD3.X R13, R5, R24, RZ, P0, !PT ;  /* 0x00000018050d7210 */ /* 0x000fe400007fe4ff */
[----:B------:R-:W-:-:S04]  /*06b0*/  IADD3 R16, P0, R8, R11, RZ ;  /* 0x0000000b08107210 */ /* 0x000fc80007f1e0ff */
[----:B------:R-:W2:Y:S01]  /*06c0*/  LDG.E.128 R12, [R12.64] ;  /* 0x000000040c0c7981 */ /* 0x000ea2000c1e1d00 */
[----:B------:R-:W-:-:S06]  /*06d0*/  IMAD.X R17, R6, 0x1, R24, P0 ;  /* 0x0000000106117824 */ /* 0x000fcc00000e0618 */
        /* <DEDUP_REMOVED lines=47> */
.L_x_5291:
[----:B------:R-:W-:Y:S05]  /*09d0*/  BSYNC B0 ;  /* 0x0000000000007941 */ /* 0x000fea0003800000 */
.L_x_5290:
        /* <DEDUP_REMOVED lines=33> */
.L_x_5293:
[----:B------:R-:W-:Y:S05]  /*0bf0*/  BSYNC B0 ;  /* 0x0000000000007941 */ /* 0x000fea0003800000 */
.L_x_5292:
        /* <DEDUP_REMOVED lines=33> */
.L_x_5295:
[----:B------:R-:W-:Y:S05]  /*0e10*/  BSYNC B0 ;  /* 0x0000000000007941 */ /* 0x000fea0003800000 */
.L_x_5294:
        /* <DEDUP_REMOVED lines=33> */
.L_x_5297:
[----:B------:R-:W-:Y:S05]  /*1030*/  BSYNC B0 ;  /* 0x0000000000007941 */ /* 0x000fea0003800000 */
.L_x_5296:
        /* <DEDUP_REMOVED lines=16> */
.L_x_5301:
        /* <DEDUP_REMOVED lines=20> */
[----:B------:R-:W-:-:S04]  /*1280*/  IMAD.WIDE.U32 R16, R48, c[0x0][0x1c0], RZ ;  /* 0x0000700030107a25 */ /* 0x000fc800078e00ff */
[----:B------:R-:W-:Y:S01]  /*1290*/  IMAD R39, R48, c[0x0][0x1c4], R39 ;  /* 0x0000710030277a24 */ /* 0x000fe200078e0227 */
[----:B0-----:R-:W-:-:S04]  /*12a0*/  LEA R18, P1, R16, R3, 0x2 ;  /* 0x0000000310127211 */ /* 0x001fc800078210ff */
[----:B------:R-:W-:-:S04]  /*12b0*/  IADD3 R17, R17, R39, RZ ;  /* 0x0000002711117210 */ /* 0x000fc80007ffe0ff */
[----:B------:R-:W-:Y:S02]  /*12c0*/  LEA.HI.X R17, R16, R0, R17, 0x2, P1 ;  /* 0x0000000010117211 */ /* 0x000fe400008f1411 */
[----:B------:R-:W-:-:S05]  /*12d0*/  IADD3 R16, P1, R18, R11, RZ ;  /* 0x0000000b12107210 */ /* 0x000fca0007f3e0ff */
[----:B------:R-:W-:Y:S01]  /*12e0*/  IMAD.X R17, R17, 0x1, R24, P1 ;  /* 0x0000000111117824 */ /* 0x000fe200008e0618 */
[C---:B------:R-:W-:Y:S02]  /*12f0*/  ISETP.GE.AND P1, PT, R26.reuse, 0x1, PT ;  /* 0x000000011a00780c */ /* 0x040fe40003f26270 */
[----:B------:R-:W-:-:S03]  /*1300*/  ISETP.NE.AND P2, PT, R26, 0x1f, PT ;  /* 0x0000001f1a00780c */ /* 0x000fc60003f45270 */
[----:B------:R-:W5:Y:S01]  /*1310*/  LDG.E.128 R16, [R16.64] ;  /* 0x0000000410107981 */ /* 0x000f62000c1e1d00 */
[----:B------:R-:W-:Y:S01]  /*1320*/  ISETP.NE.AND P3, PT, R26, RZ, PT ;  /* 0x000000ff1a00720c */ /* 0x000fe20003f65270 */
[----:B------:R-:W-:Y:S01]  /*1330*/  BSSY B0, `(.L_x_5299) ;  /* 0x0000049000007945 */ /* 0x000fe20003800000 */
[----:B--2---:R-:W-:-:S04]  /*1340*/  FMUL.FTZ R38, R38, 1.4426950216293334961 ;  /* 0x3fb8aa3b26267820 */ /* 0x004fc80000410000 */
[C---:B------:R-:W-:Y:S02]  /*1350*/  FMUL.FTZ R49, R38.reuse, R36 ;  /* 0x0000002426317220 */ /* 0x040fe40000410000 */
[C---:B------:R-:W-:Y:S02]  /*1360*/  FMUL.FTZ R50, R38.reuse, R35 ;  /* 0x0000002326327220 */ /* 0x040fe40000410000 */
[C---:B------:R-:W-:Y:S02]  /*1370*/  FMUL.FTZ R45, R38.reuse, R37 ;  /* 0x00000025262d7220 */ /* 0x040fe40000410000 */
[----:B------:R-:W0:Y:S01]  /*1380*/  MUFU.EX2 R49, R49 ;  /* 0x0000003100317308 */ /* 0x000e220000000800 */
[----:B------:R-:W-:-:S07]  /*1390*/  FMUL.FTZ R47, R38, R42 ;  /* 0x0000002a262f7220 */ /* 0x000fce0000410000 */
[----:B------:R-:W1:Y:S01]  /*13a0*/  MUFU.EX2 R50, R50 ;  /* 0x0000003200327308 */ /* 0x000e620000000800 */
[----:B---3--:R-:W-:-:S07]  /*13b0*/  FMUL.FTZ R51, R43, R20 ;  /* 0x000000142b337220 */ /* 0x008fce0000410000 */
[----:B------:R-:W2:Y:S01]  /*13c0*/  MUFU.EX2 R45, R45 ;  /* 0x0000002d002d7308 */ /* 0x000ea20000000800 */
[----:B------:R-:W-:Y:S02]  /*13d0*/  FMUL.FTZ R56, R44, R21 ;  /* 0x000000152c387220 */ /* 0x000fe40000410000 */
[----:B------:R-:W-:Y:S02]  /*13e0*/  FMUL.FTZ R52, R41, R22 ;  /* 0x0000001629347220 */ /* 0x000fe40000410000 */
[----:B0-----:R-:W-:Y:S02]  /*13f0*/  FFMA.FTZ R20, R51, R49, R56 ;  /* 0x0000003133147223 */ /* 0x001fe40000010038 */
[----:B------:R-:W-:Y:S01]  /*1400*/  FMUL.FTZ R54, R46, R23 ;  /* 0x000000172e367220 */ /* 0x000fe20000410000 */
[----:B------:R-:W0:Y:S01]  /*1410*/  MUFU.EX2 R47, R47 ;  /* 0x0000002f002f7308 */ /* 0x000e220000000800 */
[----:B-1----:R-:W-:Y:S02]  /*1420*/  FMUL.FTZ R22, R50, R49 ;  /* 0x0000003132167220 */ /* 0x002fe40000410000 */
[----:B--2---:R-:W-:-:S02]  /*1430*/  FFMA.FTZ R20, R45, R20, R52 ;  /* 0x000000142d147223 */ /* 0x004fc40000010034 */
        /* <DEDUP_REMOVED lines=56> */
.L_x_5300:
[----:B------:R-:W-:Y:S05]  /*17c0*/  BSYNC B0 ;  /* 0x0000000000007941 */ /* 0x000fea0003800000 */
.L_x_5299:
[----:B0-----:R-:W-:Y:S01]  /*17d0*/  IADD3 R48, R48, 0x1, RZ ;  /* 0x0000000130307810 */ /* 0x001fe20007ffe0ff */
[-C--:B------:R-:W-:Y:S02]  /*17e0*/  FFMA.FTZ R45, R45, R56.reuse, R52 ;  /* 0x000000382d2d7223 */ /* 0x080fe40000010034 */
[----:B-----5:R-:W-:Y:S01]  /*17f0*/  FFMA.FTZ R12, R16, R51, R12 ;  /* 0x00000033100c7223 */ /* 0x020fe2000001000c */
[----:B------:R-:W-:Y:S01]  /*1800*/  ISETP.GE.AND P1, PT, R48, c[0x0][0x16c], PT ;  /* 0x00005b0030007a0c */ /* 0x000fe20003f26270 */
[-C--:B------:R-:W-:Y:S02]  /*1810*/  FFMA.FTZ R54, R47, R45.reuse, R54 ;  /* 0x0000002d2f367223 */ /* 0x080fe40000010036 */
[----:B------:R-:W-:Y:S02]  /*1820*/  FFMA.FTZ R13, R17, R56, R13 ;  /* 0x00000038110d7223 */ /* 0x000fe4000001000d */
[----:B------:R-:W-:Y:S02]  /*1830*/  FFMA.FTZ R14, R18, R45, R14 ;  /* 0x0000002d120e7223 */ /* 0x000fe4000001000e */
[----:B------:R-:W-:-:S06]  /*1840*/  FFMA.FTZ R15, R19, R54, R15 ;  /* 0x00000036130f7223 */ /* 0x000fcc000001000f */
[----:B------:R-:W-:Y:S05]  /*1850*/  @!P1 BRA `(.L_x_5301) ;  /* 0xfffff8e000009947 */ /* 0x000fea000383ffff */
.L_x_5298:
        /* <DEDUP_REMOVED lines=13> */
[----:B------:R-:W-:Y:S02]  /*1930*/  IADD3 R7, P4, R7, 0x200, RZ ;  /* 0x0000020007077810 */ /* 0x000fe40007f9e0ff */
[----:B------:R-:W-:Y:S01]  /*1940*/  IADD3.X R2, RZ, R2, RZ, P1, !PT ;  /* 0x00000002ff027210 */ /* 0x000fe20000ffe4ff */
[----:B------:R-:W-:Y:S01]  /*1950*/  IMAD.WIDE.U32 R16, R34, c[0x0][0x208], R16 ;  /* 0x0000820022107a25 */ /* 0x000fe200078e0010 */
[----:B------:R-:W-:Y:S02]  /*1960*/  IADD3.X R0, RZ, R0, RZ, P2, !PT ;  /* 0x00000000ff007210 */ /* 0x000fe400017fe4ff */
[----:B------:R-:W-:-:S02]  /*1970*/  IADD3.X R6, RZ, R6, RZ, P3, !PT ;  /* 0x00000006ff067210 */ /* 0x000fc40001ffe4ff */
[----:B------:R-:W-:Y:S02]  /*1980*/  IADD3 R17, R17, R21, RZ ;  /* 0x0000001511117210 */ /* 0x000fe40007ffe0ff */
[C---:B------:R-:W-:Y:S02]  /*1990*/  LEA R18, P0, R16.reuse, c[0x0][0x258], 0x2 ;  /* 0x0000960010127a11 */ /* 0x040fe400078010ff */
[----:B------:R-:W-:Y:S02]  /*19a0*/  IADD3.X R5, RZ, R5, RZ, P4, !PT ;  /* 0x00000005ff057210 */ /* 0x000fe400027fe4ff */
[----:B------:R-:W-:Y:S02]  /*19b0*/  LEA.HI.X R17, R16, c[0x0][0x25c], R17, 0x2, P0 ;  /* 0x0000970010117a11 */ /* 0x000fe400000f1411 */
[----:B------:R-:W-:-:S04]  /*19c0*/  IADD3 R16, P0, R18, R11, RZ ;  /* 0x0000000b12107210 */ /* 0x000fc80007f1e0ff */
[----:B------:R-:W-:Y:S02]  /*19d0*/  IADD3.X R17, R17, R24, RZ, P0, !PT ;  /* 0x0000001811117210 */ /* 0x000fe400007fe4ff */
[----:B------:R-:W-:-:S03]  /*19e0*/  ISETP.GE.AND P0, PT, R25, c[0x0][0x174], PT ;  /* 0x00005d0019007a0c */ /* 0x000fc60003f06270 */
[----:B------:R0:W-:Y:S10]  /*19f0*/  STG.E.128 [R16.64], R12 ;  /* 0x0000000c10007986 */ /* 0x0001f4000c101d04 */
[----:B------:R-:W-:Y:S01]  /*1a00*/  @P0 CALL.REL.NOINC `(.L_x_5302) ;  /* 0x0000001000000944 */ /* 0x000fe20003c00000 */
[----:B------:R-:W-:Y:S05]  /*1a10*/  BRA `(.L_x_5303) ;  /* 0xffffec6000007947 */ /* 0x000fea000383ffff */
.L_x_5302:
[----:B------:R-:W-:Y:S05]  /*1a20*/  EXIT ;  /* 0x000000000000794d */ /* 0x000fea0003800000 */
.L_x_5304:
        /* <DEDUP_REMOVED lines=13> */
.L_x_5478:


//--------------------- .text._Z25selective_scan_fwd_kernelI32Selective_Scan_fwd_kernel_traitsILi32ELi4ELi1ELb1ELb1ELb1ELb1EffEEv13SSMParamsBase --------------------------
	.section	.text._Z25selective_scan_fwd_kernelI32Selective_Scan_fwd_kernel_traitsILi32ELi4ELi1ELb1ELb1ELb1ELb1EffEEv13SSMParamsBase,"ax",@progbits
	.sectioninfo	@"SHI_REGISTERS=60"
	.align	128
        .global         _Z25selective_scan_fwd_kernelI32Selective_Scan_fwd_kernel_traitsILi32ELi4ELi1ELb1ELb1ELb1ELb1EffEEv13SSMParamsBase
        .type           _Z25selective_scan_fwd_kernelI32Selective_Scan_fwd_kernel_traitsILi32ELi4ELi1ELb1ELb1ELb1ELb1EffEEv13SSMParamsBase,@function
        .size           _Z25selective_scan_fwd_kernelI32Selective_Scan_fwd_kernel_traitsILi32ELi4ELi1ELb1ELb1ELb1ELb1EffEEv13SSMParamsBase,(.L_x_5479 - _Z25selective_scan_fwd_kernelI32Selective_Scan_fwd_kernel_traitsILi32ELi4ELi1ELb1ELb1ELb1ELb1EffEEv13SSMParamsBase)
        .other          _Z25selective_scan_fwd_kernelI32Selective_Scan_fwd_kernel_traitsILi32ELi4ELi1ELb1ELb1ELb1ELb1EffEEv13SSMParamsBase,@"STO_CUDA_ENTRY STV_DEFAULT"
_Z25selective_scan_fwd_kernelI32Selective_Scan_fwd_kernel_traitsILi32ELi4ELi1ELb1ELb1ELb1ELb1EffEEv13SSMParamsBase:
.text._Z25selective_scan_fwd_kernelI32Selective_Scan_fwd_kernel_traitsILi32ELi4ELi1ELb1ELb1ELb1ELb1EffEEv13SSMParamsBase:
        /* <DEDUP_REMOVED lines=46> */
[C---:B------:R-:W-:Y:S02]  /*02e0*/  IMAD R20, R6.reuse, c[0x0][0x1b0], RZ ;  /* 0x00006c0006147a24 */ /* 0x040fe400078e02ff */
[----:B------:R-:W-:Y:S01]  /*02f0*/  IMAD R19, R5, c[0x0][0x194], R18 ;  /* 0x0000650005137a24 */ /* 0x000fe200078e0212 */
[----:B------:R-:W-:Y:S01]  /*0300*/  @P0 IADD3 R7, R7, 0x1, RZ ;  /* 0x0000000107070810 */ /* 0x000fe20007ffe0ff */
[----:B------:R-:W-:Y:S02]  /*0310*/  IMAD R18, R6, c[0x0][0x1e0], RZ ;  /* 0x0000780006127a24 */ /* 0x000fe400078e02ff */
[----:B------:R-:W-:Y:S01]  /*0320*/  IMAD R17, R5, c[0x0][0x1d4], R16 ;  /* 0x0000750005117a24 */ /* 0x000fe200078e0210 */
[----:B------:R-:W-:Y:S01]  /*0330*/  IADD3 R13, R13, R19, RZ ;  /* 0x000000130d0d7210 */ /* 0x000fe20007ffe0ff */
[----:B------:R-:W-:Y:S01]  /*0340*/  IMAD R21, R5, c[0x0][0x1b4], R20 ;  /* 0x00006d0005157a24 */ /* 0x000fe200078e0214 */
[----:B------:R-:W-:Y:S01]  /*0350*/  @!P3 IADD3 R7, -R7, RZ, RZ ;  /* 0x000000ff0707b210 */ /* 0x000fe20007ffe1ff */
[----:B------:R-:W-:Y:S01]  /*0360*/  IMAD R19, R5, c[0x0][0x1e4], R18 ;  /* 0x0000790005137a24 */ /* 0x000fe200078e0212 */
[----:B------:R-:W-:Y:S01]  /*0370*/  IADD3 R9, R9, R17, RZ ;  /* 0x0000001109097210 */ /* 0x000fe20007ffe0ff */
[----:B------:R-:W-:Y:S01]  /*0380*/  IMAD R17, R3, c[0x0][0x1d8], RZ ;  /* 0x0000760003117a24 */ /* 0x000fe200078e02ff */
[----:B------:R-:W-:Y:S01]  /*0390*/  IADD3 R15, R15, R21, RZ ;  /* 0x000000150f0f7210 */ /* 0x000fe20007ffe0ff */
[----:B------:R-:W-:Y:S01]  /*03a0*/  IMAD R21, R3, c[0x0][0x1e8], RZ ;  /* 0x00007a0003157a24 */ /* 0x000fe200078e02ff */
[----:B------:R-:W-:-:S02]  /*03b0*/  @!P1 LOP3.LUT R7, RZ, c[0x0][0x178], RZ, 0x33, !PT ;  /* 0x00005e00ff079a12 */ /* 0x000fc400078e33ff */
[----:B------:R-:W-:Y:S01]  /*03c0*/  IADD3 R11, R11, R19, RZ ;  /* 0x000000130b0b7210 */ /* 0x000fe20007ffe0ff */
[C---:B------:R-:W-:Y:S01]  /*03d0*/  IMAD R19, R0.reuse, c[0x0][0x1dc], R17 ;  /* 0x0000770000137a24 */ /* 0x040fe200078e0211 */
[----:B------:R-:W-:Y:S01]  /*03e0*/  SHF.R.S32.HI R17, RZ, 0x1f, R7 ;  /* 0x0000001fff117819 */ /* 0x000fe20000011407 */
[----:B------:R-:W-:Y:S01]  /*03f0*/  IMAD R21, R0, c[0x0][0x1ec], R21 ;  /* 0x00007b0000157a24 */ /* 0x000fe200078e0215 */
[----:B------:R-:W-:Y:S06]  /*0400*/  @!P4 EXIT ;  /* 0x000000000000c94d */ /* 0x000fec0003800000 */
[C---:B------:R-:W-:Y:S01]  /*0410*/  IMAD R18, R17.reuse, c[0x0][0x1a8], RZ ;  /* 0x00006a0011127a24 */ /* 0x040fe200078e02ff */
[----:B------:R-:W0:Y:S01]  /*0420*/  S2R R16, SR_TID.X ;  /* 0x0000000000107919 */ /* 0x000e220000002100 */
[----:B------:R-:W-:Y:S02]  /*0430*/  IMAD R20, R17, c[0x0][0x1c8], RZ ;  /* 0x0000720011147a24 */ /* 0x000fe400078e02ff */
[----:B------:R-:W-:-:S04]  /*0440*/  IMAD.WIDE.U32 R12, R7, c[0x0][0x1a8], R12 ;  /* 0x00006a00070c7a25 */ /* 0x000fc800078e000c */
[----:B------:R-:W-:Y:S01]  /*0450*/  IMAD.WIDE.U32 R14, R7, c[0x0][0x1c8], R14 ;  /* 0x00007200070e7a25 */ /* 0x000fe200078e000e */
[----:B------:R-:W-:-:S03]  /*0460*/  LEA R28, P2, R12, c[0x0][0x228], 0x2 ;  /* 0x00008a000c1c7a11 */ /* 0x000fc600078410ff */
[C---:B------:R-:W-:Y:S01]  /*0470*/  IMAD R33, R7.reuse, c[0x0][0x1ac], R18 ;  /* 0x00006b0007217a24 */ /* 0x040fe200078e0212 */
[----:B------:R-:W-:Y:S01]  /*0480*/  LEA R32, P3, R14, c[0x0][0x230], 0x2 ;  /* 0x00008c000e207a11 */ /* 0x000fe200078610ff */
[----:B------:R-:W-:Y:S02]  /*0490*/  IMAD R7, R7, c[0x0][0x1cc], R20 ;  /* 0x0000730007077a24 */ /* 0x000fe400078e0214 */
[C---:B------:R-:W-:Y:S01]  /*04a0*/  IMAD.WIDE.U32 R8, R0.reuse, c[0x0][0x1d8], R8 ;  /* 0x0000760000087a25 */ /* 0x040fe200078e0008 */
[----:B------:R-:W-:Y:S02]  /*04b0*/  IADD3 R33, R13, R33, RZ ;  /* 0x000000210d217210 */ /* 0x000fe40007ffe0ff */
[----:B------:R-:W-:Y:S01]  /*04c0*/  IADD3 R7, R15, R7, RZ ;  /* 0x000000070f077210 */ /* 0x000fe20007ffe0ff */
[----:B------:R-:W-:Y:S01]  /*04d0*/  IMAD.WIDE.U32 R10, R0, c[0x0][0x1e8], R10 ;  /* 0x00007a00000a7a25 */ /* 0x000fe200078e000a */
[----:B------:R-:W-:Y:S02]  /*04e0*/  IADD3 R17, R9, R19, RZ ;  /* 0x0000001309117210 */ /* 0x000fe40007ffe0ff */
[----:B------:R-:W-:Y:S01]  /*04f0*/  LEA.HI.X R34, R14, c[0x0][0x234], R7, 0x2, P3 ;  /* 0x00008d000e227a11 */ /* 0x000fe200018f1407 */
[----:B------:R-:W-:Y:S01]  /*0500*/  IMAD R13, R3, c[0x0][0x180], RZ ;  /* 0x00006000030d7a24 */ /* 0x000fe200078e02ff */
[----:B------:R-:W1:Y:S01]  /*0510*/  S2R R7, SR_LANEID ;  /* 0x0000000000077919 */ /* 0x000e620000000000 */
[----:B------:R-:W-:Y:S01]  /*0520*/  LEA R27, P0, R8, c[0x0][0x240], 0x2 ;  /* 0x00009000081b7a11 */ /* 0x000fe200078010ff */
[----:B------:R-:W-:Y:S01]  /*0530*/  IMAD.WIDE.U32 R30, R0, c[0x0][0x180], RZ ;  /* 0x00006000001e7a25 */ /* 0x000fe200078e00ff */
[----:B------:R-:W-:-:S02]  /*0540*/  IADD3 R9, R11, R21, RZ ;  /* 0x000000150b097210 */ /* 0x000fc40007ffe0ff */
[----:B------:R-:W-:Y:S01]  /*0550*/  LEA R29, P1, R10, c[0x0][0x248], 0x2 ;  /* 0x000092000a1d7a11 */ /* 0x000fe200078210ff */
[----:B------:R-:W-:Y:S01]  /*0560*/  IMAD R13, R0, c[0x0][0x184], R13 ;  /* 0x00006100000d7a24 */ /* 0x000fe200078e020d */
[----:B------:R-:W-:Y:S01]  /*0570*/  LEA.HI.X R24, R8, c[0x0][0x244], R17, 0x2, P0 ;  /* 0x0000910008187a11 */ /* 0x000fe200000f1411 */
[----:B------:R-:W-:Y:S01]  /*0580*/  IMAD R8, R5, c[0x0][0x164], R0 ;  /* 0x0000590005087a24 */ /* 0x000fe200078e0200 */
[----:B------:R-:W-:Y:S02]  /*0590*/  LEA.HI.X R26, R10, c[0x0][0x24c], R9, 0x2, P1 ;  /* 0x000093000a1a7a11 */ /* 0x000fe400008f1409 */
[----:B0-----:R-:W-:Y:S01]  /*05a0*/  SHF.R.S32.HI R9, RZ, 0x1f, R16 ;  /* 0x0000001fff097819 */ /* 0x001fe20000011410 */
[----:B------:R-:W-:Y:S01]  /*05b0*/  IMAD R11, R8, c[0x0][0x174], RZ ;  /* 0x00005d00080b7a24 */ /* 0x000fe200078e02ff */
[----:B------:R-:W-:Y:S02]  /*05c0*/  LEA.HI.X R33, R12, c[0x0][0x22c], R33, 0x2, P2 ;  /* 0x00008b000c217a11 */ /* 0x000fe400010f1421 */
[----:B------:R-:W-:Y:S01]  /*05d0*/  MOV R8, RZ ;  /* 0x000000ff00087202 */ /* 0x000fe20000000f00 */
[----:B------:R-:W-:Y:S01]  /*05e0*/  IMAD R11, R11, c[0x0][0x16c], RZ ;  /* 0x00005b000b0b7a24 */ /* 0x000fe200078e02ff */
[----:B------:R-:W-:-:S02]  /*05f0*/  SHF.L.U64.HI R9, R16, 0x4, R9 ;  /* 0x0000000410097819 */ /* 0x000fc40000010209 */
[----:B------:R-:W-:Y:S02]  /*0600*/  SHF.L.U32 R10, R16, 0x4, RZ ;  /* 0x00000004100a7819 */ /* 0x000fe400000006ff */
[----:B------:R-:W-:Y:S02]  /*0610*/  IADD3 R25, R31, R13, RZ ;  /* 0x0000000d1f197210 */ /* 0x000fe40007ffe0ff */
.L_x_5318:
        /* <DEDUP_REMOVED lines=53> */
.L_x_5306:
[----:B------:R-:W-:Y:S05]  /*0970*/  BSYNC B0 ;  /* 0x0000000000007941 */ /* 0x000fea0003800000 */
.L_x_5305:
        /* <DEDUP_REMOVED lines=33> */
.L_x_5308:
[----:B------:R-:W-:Y:S05]  /*0b90*/  BSYNC B0 ;  /* 0x0000000000007941 */ /* 0x000fea0003800000 */
.L_x_5307:
        /* <DEDUP_REMOVED lines=33> */
.L_x_5310:
[----:B------:R-:W-:Y:S05]  /*0db0*/  BSYNC B0 ;  /* 0x0000000000007941 */ /* 0x000fea0003800000 */
.L_x_5309:
        /* <DEDUP_REMOVED lines=33> */
.L_x_5312:
[----:B------:R-:W-:Y:S05]  /*0fd0*/  BSYNC B0 ;  /* 0x0000000000007941 */ /* 0x000fea0003800000 */
.L_x_5311:
        /* <DEDUP_REMOVED lines=16> */
.L_x_5316:
        /* <DEDUP_REMOVED lines=25> */
[----:B------:R-:W-:-:S04]  /*1270*/  IADD3 R16, P1, R19, R10, RZ ;  /* 0x0000000a13107210 */ /* 0x000fc80007f3e0ff */
[----:B------:R-:W-:Y:S02]  /*1280*/  IADD3.X R17, R18, R9, RZ, P1, !PT ;  /* 0x0000000912117210 */ /* 0x000fe40000ffe4ff */
[C---:B-1----:R-:W-:Y:S02]  /*1290*/  ISETP.GE.AND P1, PT, R7.reuse, 0x1, PT ;  /* 0x000000010700780c */ /* 0x042fe40003f26270 */
[C---:B------:R-:W-:Y:S02]  /*12a0*/  ISETP.NE.AND P2, PT, R7.reuse, 0x1f, PT ;  /* 0x0000001f0700780c */ /* 0x040fe40003f45270 */
        /* <DEDUP_REMOVED lines=75> */
.L_x_5315:
[----:B------:R-:W-:Y:S05]  /*1760*/  BSYNC B0 ;  /* 0x0000000000007941 */ /* 0x000fea0003800000 */
.L_x_5314:
        /* <DEDUP_REMOVED lines=9> */
.L_x_5313:
        /* <DEDUP_REMOVED lines=41> */
[----:B------:R-:W-:Y:S01]  /*1a90*/  BAR.SYNC.DEFER_BLOCKING 0x0 ;  /* 0x0000000000007b1d */ /* 0x000fe20000010000 */
[----:B--2---:R-:W-:Y:S02]  /*1aa0*/  FMUL.FTZ R37, R18, -1.4426950216293334961 ;  /* 0xbfb8aa3b12257820 */ /* 0x004fe40000410000 */
[----:B------:R-:W-:-:S02]  /*1ab0*/  FMUL.FTZ R35, R16, -1.4426950216293334961 ;  /* 0xbfb8aa3b10237820 */ /* 0x000fc40000410000 */
[----:B------:R-:W-:Y:S02]  /*1ac0*/  FMUL.FTZ R36, R17, -1.4426950216293334961 ;  /* 0xbfb8aa3b11247820 */ /* 0x000fe40000410000 */
[----:B------:R-:W-:Y:S01]  /*1ad0*/  FMUL.FTZ R38, R19, -1.4426950216293334961 ;  /* 0xbfb8aa3b13267820 */ /* 0x000fe20000410000 */
[----:B------:R-:W0:Y:S08]  /*1ae0*/  MUFU.EX2 R37, R37 ;  /* 0x0000002500257308 */ /* 0x000e300000000800 */
[----:B------:R-:W2:Y:S08]  /*1af0*/  MUFU.EX2 R35, R35 ;  /* 0x0000002300237308 */ /* 0x000eb00000000800 */
[----:B------:R-:W3:Y:S01]  /*1b00*/  MUFU.EX2 R36, R36 ;  /* 0x0000002400247308 */ /* 0x000ee20000000800 */
[----:B0-----:R-:W-:-:S02]  /*1b10*/  FADD.FTZ R23, R37, 1 ;  /* 0x3f80000025177421 */ /* 0x001fc40000010000 */
[----:B------:R-:W-:-:S05]  /*1b20*/  IMAD R37, R5, c[0x0][0x214], R22 ;  /* 0x0000850005257a24 */ /* 0x000fca00078e0216 */
[----:B------:R-:W0:Y:S01]  /*1b30*/  MUFU.EX2 R38, R38 ;  /* 0x0000002600267308 */ /* 0x000e220000000800 */
[----:B--2---:R-:W-:Y:S01]  /*1b40*/  FADD.FTZ R35, R35, 1 ;  /* 0x3f80000023237421 */ /* 0x004fe20000010000 */
[----:B------:R-:W-:Y:S01]  /*1b50*/  IADD3 R21, R21, R37, RZ ;  /* 0x0000002515157210 */ /* 0x000fe20007ffe0ff */
[----:B------:R-:W-:-:S04]  /*1b60*/  IMAD R37, R3, c[0x0][0x218], RZ ;  /* 0x0000860003257a24 */ /* 0x000fc800078e02ff */
[----:B------:R-:W-:Y:S01]  /*1b70*/  IMAD R37, R0, c[0x0][0x21c], R37 ;  /* 0x0000870000257a24 */ /* 0x000fe200078e0225 */
[----:B------:R-:W2:Y:S01]  /*1b80*/  MUFU.RCP R23, R23 ;  /* 0x0000001700177308 */ /* 0x000ea20000001000 */
[----:B---3--:R-:W-:Y:S02]  /*1b90*/  FADD.FTZ R22, R36, 1 ;  /* 0x3f80000024167421 */ /* 0x008fe40000010000 */
[----:B------:R-:W-:-:S04]  /*1ba0*/  IMAD.WIDE.U32 R20, R0, c[0x0][0x218], R20 ;  /* 0x0000860000147a25 */ /* 0x000fc800078e0014 */
[----:B0-----:R-:W-:Y:S01]  /*1bb0*/  FADD.FTZ R39, R38, 1 ;  /* 0x3f80000026277421 */ /* 0x001fe20000010000 */
[----:B------:R-:W0:Y:S01]  /*1bc0*/  MUFU.RCP R36, R22 ;  /* 0x0000001600247308 */ /* 0x000e220000001000 */
[----:B------:R-:W-:Y:S02]  /*1bd0*/  IADD3 R21, R21, R37, RZ ;  /* 0x0000002515157210 */ /* 0x000fe40007ffe0ff */
[----:B------:R-:W-:-:S04]  /*1be0*/  LEA R37, P0, R20, c[0x0][0x270], 0x2 ;  /* 0x00009c0014257a11 */ /* 0x000fc800078010ff */
[----:B------:R-:W-:Y:S01]  /*1bf0*/  LEA.HI.X R38, R20, c[0x0][0x274], R21, 0x2, P0 ;  /* 0x00009d0014267a11 */ /* 0x000fe200000f1415 */
[----:B------:R-:W3:Y:S01]  /*1c00*/  MUFU.RCP R40, R39 ;  /* 0x0000002700287308 */ /* 0x000ee20000001000 */
[----:B--2---:R-:W-:Y:S01]  /*1c10*/  FMUL.FTZ R21, R18, R23 ;  /* 0x0000001712157220 */ /* 0x004fe20000410000 */
[----:B------:R-:W-:-:S03]  /*1c20*/  IADD3 R18, P0, R37, R10, RZ ;  /* 0x0000000a25127210 */ /* 0x000fc60007f1e0ff */
[----:B------:R-:W-:-:S03]  /*1c30*/  FMUL.FTZ R14, R21, R14 ;  /* 0x0000000e150e7220 */ /* 0x000fc60000410000 */
[----:B------:R-:W2:Y:S01]  /*1c40*/  MUFU.RCP R35, R35 ;  /* 0x0000002300237308 */ /* 0x000ea20000001000 */
[----:B0-----:R-:W-:-:S04]  /*1c50*/  FMUL.FTZ R20, R17, R36 ;  /* 0x0000002411147220 */ /* 0x001fc80000410000 */
[----:B------:R-:W-:Y:S02]  /*1c60*/  FMUL.FTZ R13, R20, R13 ;  /* 0x0000000d140d7220 */ /* 0x000fe40000410000 */
[----:B---3--:R-:W-:Y:S01]  /*1c70*/  FMUL.FTZ R22, R19, R40 ;  /* 0x0000002813167220 */ /* 0x008fe20000410000 */
[----:B------:R-:W-:Y:S02]  /*1c80*/  IADD3.X R19, R38, R9, RZ, P0, !PT ;  /* 0x0000000926137210 */ /* 0x000fe400007fe4ff */
[----:B------:R-:W-:Y:S01]  /*1c90*/  ISETP.GE.AND P0, PT, R8, c[0x0][0x174], PT ;  /* 0x00005d0008007a0c */ /* 0x000fe20003f06270 */
[----:B------:R-:W-:Y:S02]  /*1ca0*/  FMUL.FTZ R15, R22, R15 ;  /* 0x0000000f160f7220 */ /* 0x000fe40000410000 */
[----:B--2---:R-:W-:-:S04]  /*1cb0*/  FMUL.FTZ R17, R16, R35 ;  /* 0x0000002310117220 */ /* 0x004fc80000410000 */
[----:B------:R-:W-:-:S05]  /*1cc0*/  FMUL.FTZ R12, R17, R12 ;  /* 0x0000000c110c7220 */ /* 0x000fca0000410000 */
[----:B------:R0:W-:Y:S01]  /*1cd0*/  STG.E.128 [R18.64], R12 ;  /* 0x0000000c12007986 */ /* 0x0001e2000c101d04 */
[----:B------:R-:W-:Y:S01]  /*1ce0*/  @P0 CALL.REL.NOINC `(.L_x_5317) ;  /* 0x0000001000000944 */ /* 0x000fe20003c00000 */
[----:B------:R-:W-:Y:S05]  /*1cf0*/  BRA `(.L_x_5318) ;  /* 0xffffe92000007947 */ /* 0x000fea000383ffff */
.L_x_5317:
[----:B------:R-:W-:Y:S05]  /*1d00*/  EXIT ;  /* 0x000000000000794d */ /* 0x000fea0003800000 */
.L_x_5319:
        /* <DEDUP_REMOVED lines=15> */
.L_x_5479:


//--------------------- .nv.shared._Z25selective_scan_fwd_kernelI32Selective_Scan_fwd_kernel_traitsILi128ELi16ELi1ELb0ELb0ELb0ELb0EfN3c107complexIfEEEEv13SSMParamsBase --------------------------
	.section	.nv.shared._Z25selective_scan_fwd_kernelI32Selective_Scan_fwd_kernel_traitsILi128ELi16ELi1ELb0ELb0ELb0ELb0EfN3c107complexIfEEEEv13SSMParamsBase,"aw",@nobits
	.sectionflags	@""
	.align	16


//--------------------- .nv.global                --------------------------
	.section	.nv.global,"aw",@nobits
.nv.global:
	.type		_ZN62_INTERNAL_d4f700d2_26_selective_scan_fwd_fp32_cu_c4313e8d_30594cuda3std3__48in_placeE,@object
	.size		_ZN62_INTERNAL_d4f700d2_26_selective_scan_fwd_fp32_cu_c4313e8d_30594cuda3std3__48in_placeE,(_ZN62_INTERNAL_d4f700d2_26_selective_scan_fwd_fp32_cu_c4313e8d_30594cuda3std6ranges3__45__cpo8distanceE - _ZN62_INTERNAL_d4f700d2_26_selective_scan_fwd_fp32_cu_c4313e8d_30594cuda3std3__48in_placeE)
_ZN62_INTERNAL_d4f700d2_26_selective_scan_fwd_fp32_cu_c4313e8d_30594cuda3std3__48in_placeE:
	.zero		1
	.type		_ZN62_INTERNAL_d4f700d2_26_selective_scan_fwd_fp32_cu_c4313e8d_30594cuda3std6ranges3__45__cpo8distanceE,@object
	.size		_ZN62_INTERNAL_d4f700d2_26_selective_scan_fwd_fp32_cu_c4313e8d_30594cuda3std6ranges3__45__cpo8distanceE,(_ZN62_INTERNAL_d4f700d2_26_selective_scan_fwd_fp32_cu_c4313e8d_30594cuda3std3__45__cpo6cbeginE - _ZN62_INTERNAL_d4f700d2_26_selective_scan_fwd_fp32_cu_c4313e8d_30594cuda3std6ranges3__45__cpo8distanceE)
_ZN62_INTERNAL_d4f700d2_26_selective_scan_fwd_fp32_cu_c4313e8d_30594cuda3std6ranges3__45__cpo8distanceE:
	.zero		1
	.type		_ZN62_INTERNAL_d4f700d2_26_selective_scan_fwd_fp32_cu_c4313e8d_30594cuda3std3__45__cpo6cbeginE,@object
	.size		_ZN62_INTERNAL_d4f700d2_26_selective_scan_fwd_fp32_cu_c4313e8d_30594cuda3std3__45__cpo6cbeginE,(_ZN62_INTERNAL_d4f700d2_26_selective_scan_fwd_fp32_cu_c4313e8d_30594cuda3std6ranges3__45__cpo7advanceE - _ZN62_INTERNAL_d4f700d2_26_selective_scan_fwd_fp32_cu_c4313e8d_30594cuda3std3__45__cpo6cbeginE)
_ZN62_INTERNAL_d4f700d2_26_selective_scan_fwd_fp32_cu_c4313e8d_30594cuda3std3__45__cpo6cbeginE:
	.zero		1
	.type		_ZN62_INTERNAL_d4f700d2_26_selective_scan_fwd_fp32_cu_c4313e8d_30594cuda3std6ranges3__45__cpo7advanceE,@object
	.size		_ZN62_INTERNAL_d4f700d2_26_selective_scan_fwd_fp32_cu_c4313e8d_30594cuda3std6ranges3__45__cpo7advanceE,(_ZN62_INTERNAL_d4f700d2_26_selective_scan_fwd_fp32_cu_c4313e8d_30594cuda3std3__45__cpo7crbeginE - _ZN62_INTERNAL_d4f700d2_26_selective_scan_fwd_fp32_cu_c4313e8d_30594cuda3std6ranges3__45__cpo7advanceE)
_ZN62_INTERNAL_d4f700d2_26_selective_scan_fwd_fp32_cu_c4313e8d_30594cuda3std6ranges3__45__cpo7advanceE:
	.zero		1
	.type		_ZN62_INTERNAL_d4f700d2_26_selective_scan_fwd_fp32_cu_c4313e8d_30594cuda3std3__45__cpo7crbeginE,@object
	.size		_ZN62_INTERNAL_d4f700d2_26_selective_scan_fwd_fp32_cu_c4313e8d_30594cuda3std3__45__cpo7crbeginE,(_ZN62_INTERNAL_d4f700d2_26_selective_scan_fwd_fp32_cu_c4313e8d_30594cuda3std6ranges3__45__cpo4dataE - _ZN62_INTERNAL_d4f700d2_26_selective_scan_fwd_fp32_cu_c4313e8d_30594cuda3std3__45__cpo7crbeginE)
_ZN62_INTERNAL_d4f700d2_26_selective_scan_fwd_fp32_cu_c4313e8d_30594cuda3std3__45__cpo7crbeginE:
	.zero		1
	.type		_ZN62_INTERNAL_d4f700d2_26_selective_scan_fwd_fp32_cu_c4313e8d_30594cuda3std6ranges3__45__cpo4dataE,@object
	.size		_ZN62_INTERNAL_d4f700d2_26_selective_scan_fwd_fp32_cu_c4313e8d_30594cuda3std6ranges3__45__cpo4dataE,(_ZN62_INTERNAL_d4f700d2_26_selective_scan_fwd_fp32_cu_c4313e8d_30594cuda3std6ranges3__45__cpo5beginE - _ZN62_INTERNAL_d4f700d2_26_selective_scan_fwd_fp32_cu_c4313e8d_30594cuda3std6ranges3__45__cpo4dataE)
_ZN62_INTERNAL_d4f700d2_26_selective_scan_fwd_fp32_cu_c4313e8d_30594cuda3std6ranges3__45__cpo4dataE:
	.zero		1
	.type		_ZN62_INTERNAL_d4f700d2_26_selective_scan_fwd_fp32_cu_c4313e8d_30594cuda3std6ranges3__45__cpo5beginE,@object
	.size		_ZN62_INTERNAL_d4f700d2_26_selective_scan_fwd_fp32_cu_c4313e8d_30594cuda3std6ranges3__45__cpo5beginE,(_ZN62_INTERNAL_d4f700d2_26_selective_scan_fwd_fp32_cu_c4313e8d_30594cuda3std3__464_GLOBAL__N__d4f700d2_26_selective_scan_fwd_fp32_cu_c4313e8d_30596ignoreE - _ZN62_INTERNAL_d4f700d2_26_selective_scan_fwd_fp32_cu_c4313e8d_30594cuda3std6ranges3__45__cpo5beginE)
_ZN62_INTERNAL_d4f700d2_26_selective_scan_fwd_fp32_cu_c4313e8d_30594cuda3std6ranges3__45__cpo5beginE:
	.zero		1
	.type		_ZN62_INTERNAL_d4f700d2_26_selective_scan_fwd_fp32_cu_c4313e8d_30594cuda3std3__464_GLOBAL__N__d4f700d2_26_selective_scan_fwd_fp32_cu_c4313e8d_30596ignoreE,@object
	.size		_ZN62_INTERNAL_d4f700d2_26_selective_scan_fwd_fp32_cu_c4313e8d_30594cuda3std3__464_GLOBAL__N__d4f700d2_26_selective_scan_fwd_fp32_cu_c4313e8d_30596ignoreE,(_ZN62_INTERNAL_d4f700d2_26_selective_scan_fwd_fp32_cu_c4313e8d_30594cuda3std6ranges3__45__cpo4sizeE - _ZN62_INTERNAL_d4f700d2_26_selective_scan_fwd_fp32_cu_c4313e8d_30594cuda3std3__464_GLOBAL__N__d4f700d2_26_selective_scan_fwd_fp32_cu_c4313e8d_30596ignoreE)
_ZN62_INTERNAL_d4f700d2_26_selective_scan_fwd_fp32_cu_c4313e8d_30594cuda3std3__464_GLOBAL__N__d4f700d2_26_selective_scan_fwd_fp32_cu_c4313e8d_30596ignoreE:
	.zero		1
	.type		_ZN62_INTERNAL_d4f700d2_26_selective_scan_fwd_fp32_cu_c4313e8d_30594cuda3std6ranges3__45__cpo4sizeE,@object
	.size		_ZN62_INTERNAL_d4f700d2_26_selective_scan_fwd_fp32_cu_c4313e8d_30594cuda3std6ranges3__45__cpo4sizeE,(_ZN62_INTERNAL_d4f700d2_26_selective_scan_fwd_fp32_cu_c4313e8d_30594cuda3std3__45__cpo5beginE - _ZN62_INTERNAL_d4f700d2_26_selective_scan_fwd_fp32_cu_c4313e8d_30594cuda3std6ranges3__45__cpo4sizeE)
_ZN62_INTERNAL_d4f700d2_26_selective_scan_fwd_fp32_cu_c4313e8d_30594cuda3std6ranges3__45__cpo4sizeE:
	.zero		1
	.type		_ZN62_INTERNAL_d4f700d2_26_selective_scan_fwd_fp32_cu_c4313e8d_30594cuda3std3__45__cpo5beginE,@object
	.size		_ZN62_INTERNAL_d4f700d2_26_selective_scan_fwd_fp32_cu_c4313e8d_30594cuda3std3__45__cpo5beginE,(_ZN62_INTERNAL_d4f700d2_26_selective_scan_fwd_fp32_cu_c4313e8d_30594cuda3std6ranges3__45__cpo6cbeginE - _ZN62_INTERNAL_d4f700d2_26_selective_scan_fwd_fp32_cu_c4313e8d_30594cuda3std3__45__cpo5beginE)
_ZN62_INTERNAL_d4f700d2_26_selective_scan_fwd_fp32_cu_c4313e8d_30594cuda3std3__45__cpo5beginE:
	.zero		1
	.type		_ZN62_INTERNAL_d4f700d2_26_selective_scan_fwd_fp32_cu_c4313e8d_30594cuda3std6ranges3__45__cpo6cbeginE,@object
	.size		_ZN62_INTERNAL_d4f700d2_26_selective_scan_fwd_fp32_cu_c4313e8d_30594cuda3std6ranges3__45__cpo6cbeginE,(_ZN62_INTERNAL_d4f700d2_26_selective_scan_fwd_fp32_cu_c4313e8d_30594cuda3std3__45__cpo6rbeginE - _ZN62_INTERNAL_d4f700d2_26_selective_scan_fwd_fp32_cu_c4313e8d_30594cuda3std6ranges3__45__cpo6cbeginE)
_ZN62_INTERNAL_d4f700d2_26_selective_scan_fwd_fp32_cu_c4313e8d_30594cuda3std6ranges3__45__cpo6cbeginE:
	.zero		1
	.type		_ZN62_INTERNAL_d4f700d2_26_selective_scan_fwd_fp32_cu_c4313e8d_30594cuda3std3__45__cpo6rbeginE,@object
	.size		_ZN62_INTERNAL_d4f700d2_26_selective_scan_fwd_fp32_cu_c4313e8d_30594cuda3std3__45__cpo6rbeginE,(_ZN62_INTERNAL_d4f700d2_26_selective_scan_fwd_fp32_cu_c4313e8d_30594cuda3std6ranges3__45__cpo4nextE - _ZN62_INTERNAL_d4f700d2_26_selective_scan_fwd_fp32_cu_c4313e8d_30594cuda3std3__45__cpo6rbeginE)
_ZN62_INTERNAL_d4f700d2_26_selective_scan_fwd_fp32_cu_c4313e8d_30594cuda3std3__45__cpo6rbeginE:
	.zero		1
	.type		_ZN62_INTERNAL_d4f700d2_26_selective_scan_fwd_fp32_cu_c4313e8d_30594cuda3std6ranges3__45__cpo4nextE,@object
	.size		_ZN62_INTERNAL_d4f700d2_26_selective_scan_fwd_fp32_cu_c4313e8d_30594cuda3std6ranges3__45__cpo4nextE,(_ZN62_INTERNAL_d4f700d2_26_selective_scan_fwd_fp32_cu_c4313e8d_30594cuda3std6ranges3__45__cpo4swapE - _ZN62_INTERNAL_d4f700d2_26_selective_scan_fwd_fp32_cu_c4313e8d_30594cuda3std6ranges3__45__cpo4nextE)
_ZN62_INTERNAL_d4f700d2_26_selective_scan_fwd_fp32_cu_c4313e8d_30594cuda3std6ranges3__45__cpo4nextE:
	.zero		1
	.type		_ZN62_INTERNAL_d4f700d2_26_selective_scan_fwd_fp32_cu_c4313e8d_30594cuda3std6ranges3__45__cpo4swapE,@object
	.size		_ZN62_INTERNAL_d4f700d2_26_selective_scan_fwd_fp32_cu_c4313e8d_30594cuda3std6ranges3__45__cpo4swapE,(_ZN62_INTERNAL_d4f700d2_26_selective_scan_fwd_fp32_cu_c4313e8d_30594cuda3std3__420unreachable_sentinelE - _ZN62_INTERNAL_d4f700d2_26_selective_scan_fwd_fp32_cu_c4313e8d_30594cuda3std6ranges3__45__cpo4swapE)
_ZN62_INTERNAL_d4f700d2_26_selective_scan_fwd_fp32_cu_c4313e8d_30594cuda3std6ranges3__45__cpo4swapE:
	.zero		1
	.type		_ZN62_INTERNAL_d4f700d2_26_selective_scan_fwd_fp32_cu_c4313e8d_30594cuda3std3__420unreachable_sentinelE,@object
	.size		_ZN62_INTERNAL_d4f700d2_26_selective_scan_fwd_fp32_cu_c4313e8d_30594cuda3std3__420unreachable_sentinelE,(_ZN62_INTERNAL_d4f700d2_26_selective_scan_fwd_fp32_cu_c4313e8d_30596thrust23THRUST_300001_SM_800_NS6system6detail10sequential3seqE - _ZN62_INTERNAL_d4f700d2_26_selective_scan_fwd_fp32_cu_c4313e8d_30594cuda3std3__420unreachable_sentinelE)
_ZN62_INTERNAL_d4f700d2_26_selective_scan_fwd_fp32_cu_c4313e8d_30594cuda3std3__420unreachable_sentinelE:
	.zero		1
	.type		_ZN62_INTERNAL_d4f700d2_26_selective_scan_fwd_fp32_cu_c4313e8d_30596thrust23THRUST_300001_SM_800_NS6system6detail10sequential3seqE,@object
	.size		_ZN62_INTERNAL_d4f700d2_26_selective_scan_fwd_fp32_cu_c4313e8d_30596thrust23THRUST_300001_SM_800_NS6system6detail10sequential3seqE,(_ZN62_INTERNAL_d4f700d2_26_selective_scan_fwd_fp32_cu_c4313e8d_30594cuda3std3__45__cpo4cendE - _ZN62_INTERNAL_d4f700d2_26_selective_scan_fwd_fp32_cu_c4313e8d_30596thrust23THRUST_300001_SM_800_NS6system6detail10sequential3seqE)
_ZN62_INTERNAL_d4f700d2_26_selective_scan_fwd_fp32_cu_c4313e8d_30596thrust23THRUST_300001_SM_800_NS6system6detail10sequential3seqE:
	.zero		1
	.type		_ZN62_INTERNAL_d4f700d2_26_selective_scan_fwd_fp32_cu_c4313e8d_30594cuda3std3__45__cpo4cendE,@object
	.size		_ZN62_INTERNAL_d4f700d2_26_selective_scan_fwd_fp32_cu_c4313e8d_30594cuda3std3__45__cpo4cendE,(_ZN62_INTERNAL_d4f700d2_26_selective_scan_fwd_fp32_cu_c4313e8d_30594cuda3std6ranges3__45__cpo9iter_swapE - _ZN62_INTERNAL_d4f700d2_26_selective_scan_fwd_fp32_cu_c4313e8d_30594cuda3std3__45__cpo4cendE)
_ZN62_INTERNAL_d4f700d2_26_selective_scan_fwd_fp32_cu_c4313e8d_30594cuda3std3__45__cpo4cendE:
	.zero		1
	.type		_ZN62_INTERNAL_d4f700d2_26_selective_scan_fwd_fp32_cu_c4313e8d_30594cuda3std6ranges3__45__cpo9iter_swapE,@object
	.size		_ZN62_INTERNAL_d4f700d2_26_selective_scan_fwd_fp32_cu_c4313e8d_30594cuda3std6ranges3__45__cpo9iter_swapE,(_ZN62_INTERNAL_d4f700d2_26_selective_scan_fwd_fp32_cu_c4313e8d_30594cuda3std3__45__cpo5crendE - _ZN62_INTERNAL_d4f700d2_26_selective_scan_fwd_fp32_cu_c4313e8d_30594cuda3std6ranges3__45__cpo9iter_swapE)
_ZN62_INTERNAL_d4f700d2_26_selective_scan_fwd_fp32_cu_c4313e8d_30594cuda3std6ranges3__45__cpo9iter_swapE:
	.zero		1
	.type		_ZN62_INTERNAL_d4f700d2_26_selective_scan_fwd_fp32_cu_c4313e8d_30594cuda3std3__45__cpo5crendE,@object
	.size		_ZN62_INTERNAL_d4f700d2_26_selective_scan_fwd_fp32_cu_c4313e8d_30594cuda3std3__45__cpo5crendE,(_ZN62_INTERNAL_d4f700d2_26_selective_scan_fwd_fp32_cu_c4313e8d_30594cuda3std6ranges3__45__cpo5cdataE - _ZN62_INTERNAL_d4f700d2_26_selective_scan_fwd_fp32_cu_c4313e8d_30594cuda3std3__45__cpo5crendE)
_ZN62_INTERNAL_d4f700d2_26_selective_scan_fwd_fp32_cu_c4313e8d_30594cuda3std3__45__cpo5crendE:
	.zero		1
	.type		_ZN62_INTERNAL_d4f700d2_26_selective_scan_fwd_fp32_cu_c4313e8d_30594cuda3std6ranges3__45__cpo5cdataE,@object
	.size		_ZN62_INTERNAL_d4f700d2_26_selective_scan_fwd_fp32_cu_c4313e8d_30594cuda3std6ranges3__45__cpo5cdataE,(_ZN62_INTERNAL_d4f700d2_26_selective_scan_fwd_fp32_cu_c4313e8d_30594cuda3std6ranges3__45__cpo3endE - _ZN62_INTERNAL_d4f700d2_26_selective_scan_fwd_fp32_cu_c4313e8d_30594cuda3std6ranges3__45__cpo5cdataE)
_ZN62_INTERNAL_d4f700d2_26_selective_scan_fwd_fp32_cu_c4313e8d_30594cuda3std6ranges3__45__cpo5cdataE:
	.zero		1
	.type		_ZN62_INTERNAL_d4f700d2_26_selective_scan_fwd_fp32_cu_c4313e8d_30594cuda3std6ranges3__45__cpo3endE,@object
	.size		_ZN62_INTERNAL_d4f700d2_26_selective_scan_fwd_fp32_cu_c4313e8d_30594cuda3std6ranges3__45__cpo3endE,(_ZN62_INTERNAL_d4f700d2_26_selective_scan_fwd_fp32_cu_c4313e8d_30594cuda3std3__419piecewise_constructE - _ZN62_INTERNAL_d4f700d2_26_selective_scan_fwd_fp32_cu_c4313e8d_30594cuda3std6ranges3__45__cpo3endE)
_ZN62_INTERNAL_d4f700d2_26_selective_scan_fwd_fp32_cu_c4313e8d_30594cuda3std6ranges3__45__cpo3endE:
	.zero		1
	.type		_ZN62_INTERNAL_d4f700d2_26_selective_scan_fwd_fp32_cu_c4313e8d_30594cuda3std3__419piecewise_constructE,@object
	.size		_ZN62_INTERNAL_d4f700d2_26_selective_scan_fwd_fp32_cu_c4313e8d_30594cuda3std3__419piecewise_constructE,(_ZN62_INTERNAL_d4f700d2_26_selective_scan_fwd_fp32_cu_c4313e8d_30594cuda3std6ranges3__45__cpo5ssizeE - _ZN62_INTERNAL_d4f700d2_26_selective_scan_fwd_fp32_cu_c4313e8d_30594cuda3std3__419piecewise_constructE)
_ZN62_INTERNAL_d4f700d2_26_selective_scan_fwd_fp32_cu_c4313e8d_30594cuda3std3__419piecewise_constructE:
	.zero		1
	.type		_ZN62_INTERNAL_d4f700d2_26_selective_scan_fwd_fp32_cu_c4313e8d_30594cuda3std6ranges3__45__cpo5ssizeE,@object
	.size		_ZN62_INTERNAL_d4f700d2_26_selective_scan_fwd_fp32_cu_c4313e8d_30594cuda3std6ranges3__45__cpo5ssizeE,(_ZN62_INTERNAL_d4f700d2_26_selective_scan_fwd_fp32_cu_c4313e8d_30594cuda3std3__45__cpo3endE - _ZN62_INTERNAL_d4f700d2_26_selective_scan_fwd_fp32_cu_c4313e8d_30594cuda3std6ranges3__45__cpo5ssizeE)
_ZN62_INTERNAL_d4f700d2_26_selective_scan_fwd_fp32_cu_c4313e8d_30594cuda3std6ranges3__45__cpo5ssizeE:
	.zero		1
	.type		_ZN62_INTERNAL_d4f700d2_26_selective_scan_fwd_fp32_cu_c4313e8d_30594cuda3std3__45__cpo3endE,@object
	.size		_ZN62_INTERNAL_d4f700d2_26_selective_scan_fwd_fp32_cu_c4313e8d_30594cuda3std3__45__cpo3endE,(_ZN62_INTERNAL_d4f700d2_26_selective_scan_fwd_fp32_cu_c4313e8d_30594cuda3std6ranges3__45__cpo4cendE - _ZN62_INTERNAL_d4f700d2_26_selective_scan_fwd_fp32_cu_c4313e8d_30594cuda3std3__45__cpo3endE)
_ZN62_INTERNAL_d4f700d2_26_selective_scan_fwd_fp32_cu_c4313e8d_30594cuda3std3__45__cpo3endE:
	.zero		1
	.type		_ZN62_INTERNAL_d4f700d2_26_selective_scan_fwd_fp32_cu_c4313e8d_30594cuda3std6ranges3__45__cpo4cendE,@object
	.size		_ZN62_INTERNAL_d4f700d2_26_selective_scan_fwd_fp32_cu_c4313e8d_30594cuda3std6ranges3__45__cpo4cendE,(_ZN62_INTERNAL_d4f700d2_26_selective_scan_fwd_fp32_cu_c4313e8d_30594cuda3std3__45__cpo4rendE - _ZN62_INTERNAL_d4f700d2_26_selective_scan_fwd_fp32_cu_c4313e8d_30594cuda3std6ranges3__45__cpo4cendE)
_ZN62_INTERNAL_d4f700d2_26_selective_scan_fwd_fp32_cu_c4313e8d_30594cuda3std6ranges3__45__cpo4cendE:
	.zero		1
	.type		_ZN62_INTERNAL_d4f700d2_26_selective_scan_fwd_fp32_cu_c4313e8d_30594cuda3std3__45__cpo4rendE,@object
	.size		_ZN62_INTERNAL_d4f700d2_26_selective_scan_fwd_fp32_cu_c4313e8d_30594cuda3std3__45__cpo4rendE,(_ZN62_INTERNAL_d4f700d2_26_selective_scan_fwd_fp32_cu_c4313e8d_30594cuda3std6ranges3__45__cpo4prevE - _ZN62_INTERNAL_d4f700d2_26_selective_scan_fwd_fp32_cu_c4313e8d_30594cuda3std3__45__cpo4rendE)
_ZN62_INTERNAL_d4f700d2_26_selective_scan_fwd_fp32_cu_c4313e8d_30594cuda3std3__45__cpo4rendE:
	.zero		1
	.type		_ZN62_INTERNAL_d4f700d2_26_selective_scan_fwd_fp32_cu_c4313e8d_30594cuda3std6ranges3__45__cpo4prevE,@object
	.size		_ZN62_INTERNAL_d4f700d2_26_selective_scan_fwd_fp32_cu_c4313e8d_30594cuda3std6ranges3__45__cpo4prevE,(_ZN62_INTERNAL_d4f700d2_26_selective_scan_fwd_fp32_cu_c4313e8d_30594cuda3std6ranges3__45__cpo9iter_moveE - _ZN62_INTERNAL_d4f700d2_26_selective_scan_fwd_fp32_cu_c4313e8d_30594cuda3std6ranges3__45__cpo4prevE)
_ZN62_INTERNAL_d4f700d2_26_selective_scan_fwd_fp32_cu_c4313e8d_30594cuda3std6ranges3__45__cpo4prevE:
	.zero		1
	.type		_ZN62_INTERNAL_d4f700d2_26_selective_scan_fwd_fp32_cu_c4313e8d_30594cuda3std6ranges3__45__cpo9iter_moveE,@object
	.size		_ZN62_INTERNAL_d4f700d2_26_selective_scan_fwd_fp32_cu_c4313e8d_30594cuda3std6ranges3__45__cpo9iter_moveE,(.L_13 - _ZN62_INTERNAL_d4f700d2_26_selective_scan_fwd_fp32_cu_c4313e8d_30594cuda3std6ranges3__45__cpo9iter_moveE)
_ZN62_INTERNAL_d4f700d2_26_selective_scan_fwd_fp32_cu_c4313e8d_30594cuda3std6ranges3__45__cpo9iter_moveE:
	.zero		1
.L_13:


//--------------------- .nv.shared._Z25selective_scan_fwd_kernelI32Selective_Scan_fwd_kernel_traitsILi128ELi16ELi1ELb0ELb0ELb0ELb1EfN3c107complexIfEEEEv13SSMParamsBase --------------------------
	.section	.nv.shared._Z25selective_scan_fwd_kernelI32Selective_Scan_fwd_kernel_traitsILi128ELi16ELi1ELb0ELb0ELb0ELb1EfN3c107complexIfEEEEv13SSMParamsBase,"aw",@nobits
	.sectionflags	@""
	.align	16


//--------------------- .nv.shared._Z25selective_scan_fwd_kernelI32Selective_Scan_fwd_kernel_traitsILi128ELi16ELi1ELb0ELb0ELb1ELb0EfN3c107complexIfEEEEv13SSMParamsBase --------------------------
	.section	.nv.shared._Z25selective_scan_fwd_kernelI32Selective_Scan_fwd_kernel_traitsILi128ELi16ELi1ELb0ELb0ELb1ELb0EfN3c107complexIfEEEEv13SSMParamsBase,"aw",@nobits
	.sectionflags	@""
	.align	16


//--------------------- .nv.shared._Z25selective_scan_fwd_kernelI32Selective_Scan_fwd_kernel_traitsILi128ELi16ELi1ELb0ELb0ELb1ELb1EfN3c107complexIfEEEEv13SSMParamsBase --------------------------
	.section	.nv.shared._Z25selective_scan_fwd_kernelI32Selective_Scan_fwd_kernel_traitsILi128ELi16ELi1ELb0ELb0ELb1ELb1EfN3c107complexIfEEEEv13SSMParamsBase,"aw",@nobits
	.sectionflags	@""
	.align	16


//--------------------- .nv.shared._Z25selective_scan_fwd_kernelI32Selective_Scan_fwd_kernel_traitsILi128ELi16ELi1ELb0ELb1ELb0ELb0EfN3c107complexIfEEEEv13SSMParamsBase --------------------------
	.section	.nv.shared._Z25selective_scan_fwd_kernelI32Selective_Scan_fwd_kernel_traitsILi128ELi16ELi1ELb0ELb1ELb0ELb0EfN3c107complexIfEEEEv13SSMParamsBase,"aw",@nobits
	.sectionflags	@""
	.align	16


//--------------------- .nv.shared._Z25selective_scan_fwd_kernelI32Selective_Scan_fwd_kernel_traitsILi128ELi16ELi1ELb0ELb1ELb0ELb1EfN3c107complexIfEEEEv13SSMParamsBase --------------------------
	.section	.nv.shared._Z25selective_scan_fwd_kernelI32Selective_Scan_fwd_kernel_traitsILi128ELi16ELi1ELb0ELb1ELb0ELb1EfN3c107complexIfEEEEv13SSMParamsBase,"aw",@nobits
	.sectionflags	@""
	.align	16


//--------------------- .nv.shared._Z25selective_scan_fwd_kernelI32Selective_Scan_fwd_kernel_traitsILi128ELi16ELi1ELb0ELb1ELb1ELb0EfN3c107complexIfEEEEv13SSMParamsBase --------------------------
	.section	.nv.shared._Z25selective_scan_fwd_kernelI32Selective_Scan_fwd_kernel_traitsILi128ELi16ELi1ELb0ELb1ELb1ELb0EfN3c107complexIfEEEEv13SSMParamsBase,"aw",@nobits
	.sectionflags	@""
	.align	16


//--------------------- .nv.shared._Z25selective_scan_fwd_kernelI32Selective_Scan_fwd_kernel_traitsILi128ELi16ELi1ELb0ELb1ELb1ELb1EfN3c107complexIfEEEEv13SSMParamsBase --------------------------
	.section	.nv.shared._Z25selective_scan_fwd_kernelI32Selective_Scan_fwd_kernel_traitsILi128ELi16ELi1ELb0ELb1ELb1ELb1EfN3c107complexIfEEEEv13SSMParamsBase,"aw",@nobits
	.sectionflags	@""
	.align	16


//--------------------- .nv.shared._Z25selective_scan_fwd_kernelI32Selective_Scan_fwd_kernel_traitsILi128ELi16ELi1ELb1ELb0ELb0ELb0EfN3c107complexIfEEEEv13SSMParamsBase --------------------------
	.section	.nv.shared._Z25selective_scan_fwd_kernelI32Selective_Scan_fwd_kernel_traitsILi128ELi16ELi1ELb1ELb0ELb0ELb0EfN3c107complexIfEEEEv13SSMParamsBase,"aw",@nobits
	.sectionflags	@""
	.align	16


//--------------------- .nv.shared._Z25selective_scan_fwd_kernelI32Selective_Scan_fwd_kernel_traitsILi128ELi16ELi1ELb1ELb0ELb0ELb1EfN3c107complexIfEEEEv13SSMParamsBase --------------------------
	.section	.nv.shared._Z25selective_scan_fwd_kernelI32Selective_Scan_fwd_kernel_traitsILi128ELi16ELi1ELb1ELb0ELb0ELb1EfN3c107complexIfEEEEv13SSMParamsBase,"aw",@nobits
	.sectionflags	@""
	.align	16


//--------------------- .nv.shared._Z25selective_scan_fwd_kernelI32Selective_Scan_fwd_kernel_traitsILi128ELi16ELi1ELb1ELb0ELb1ELb0EfN3c107complexIfEEEEv13SSMParamsBase --------------------------
	.section	.nv.shared._Z25selective_scan_fwd_kernelI32Selective_Scan_fwd_kernel_traitsILi128ELi16ELi1ELb1ELb0ELb1ELb0EfN3c107complexIfEEEEv13SSMParamsBase,"aw",@nobits
	.sectionflags	@""
	.align	16


//--------------------- .nv.shared._Z25selective_scan_fwd_kernelI32Selective_Scan_fwd_kernel_traitsILi128ELi16ELi1ELb1ELb0ELb1ELb1EfN3c107complexIfEEEEv13SSMParamsBase --------------------------
	.section	.nv.shared._Z25selective_scan_fwd_kernelI32Selective_Scan_fwd_kernel_traitsILi128ELi16ELi1ELb1ELb0ELb1ELb1EfN3c107complexIfEEEEv13SSMParamsBase,"aw",@nobits
	.sectionflags	@""
	.align	16


//--------------------- .nv.shared._Z25selective_scan_fwd_kernelI32Selective_Scan_fwd_kernel_traitsILi128ELi16ELi1ELb1ELb1ELb0ELb0EfN3c107complexIfEEEEv13SSMParamsBase --------------------------
	.section	.nv.shared._Z25selective_scan_fwd_kernelI32Selective_Scan_fwd_kernel_traitsILi128ELi16ELi1ELb1ELb1ELb0ELb0EfN3c107complexIfEEEEv13SSMParamsBase,"aw",@nobits
	.sectionflags	@""
	.align	16


//--------------------- .nv.shared._Z25selective_scan_fwd_kernelI32Selective_Scan_fwd_kernel_traitsILi128ELi16ELi1ELb1ELb1ELb0ELb1EfN3c107complexIfEEEEv13SSMParamsBase --------------------------
	.section	.nv.shared._Z25selective_scan_fwd_kernelI32Selective_Scan_fwd_kernel_traitsILi128ELi16ELi1ELb1ELb1ELb0ELb1EfN3c107complexIfEEEEv13SSMParamsBase,"aw",@nobits
	.sectionflags	@""
	.align	16


//--------------------- .nv.shared._Z25selective_scan_fwd_kernelI32Selective_Scan_fwd_kernel_traitsILi128ELi16ELi1ELb1ELb1ELb1ELb0EfN3c107complexIfEEEEv13SSMParamsBase --------------------------
	.section	.nv.shared._Z25selective_scan_fwd_kernelI32Selective_Scan_fwd_kernel_traitsILi128ELi16ELi1ELb1ELb1ELb1ELb0EfN3c107complexIfEEEEv13SSMParamsBase,"aw",@nobits
	.sectionflags	@""
	.align	16


//--------------------- .nv.shared._Z25selective_scan_fwd_kernelI32Selective_Scan_fwd_kernel_traitsILi128ELi16ELi1ELb1ELb1ELb1ELb1EfN3c107complexIfEEEEv13SSMParamsBase --------------------------
	.section	.nv.shared._Z25selective_scan_fwd_kernelI32Selective_Scan_fwd_kernel_traitsILi128ELi16ELi1ELb1ELb1ELb1ELb1EfN3c107complexIfEEEEv13SSMParamsBase,"aw",@nobits
	.sectionflags	@""
	.align	16


//--------------------- .nv.shared._Z25selective_scan_fwd_kernelI32Selective_Scan_fwd_kernel_traitsILi64ELi16ELi1ELb0ELb0ELb0ELb0EfN3c107complexIfEEEEv13SSMParamsBase --------------------------
	.section	.nv.shared._Z25selective_scan_fwd_kernelI32Selective_Scan_fwd_kernel_traitsILi64ELi16ELi1ELb0ELb0ELb0ELb0EfN3c107complexIfEEEEv13SSMParamsBase,"aw",@nobits
	.sectionflags	@""
	.align	16


//--------------------- .nv.shared._Z25selective_scan_fwd_kernelI32Selective_Scan_fwd_kernel_traitsILi64ELi16ELi1ELb0ELb0ELb0ELb1EfN3c107complexIfEEEEv13SSMParamsBase --------------------------
	.section	.nv.shared._Z25selective_scan_fwd_kernelI32Selective_Scan_fwd_kernel_traitsILi64ELi16ELi1ELb0ELb0ELb0ELb1EfN3c107complexIfEEEEv13SSMParamsBase,"aw",@nobits
	.sectionflags	@""
	.align	16


//--------------------- .nv.shared._Z25selective_scan_fwd_kernelI32Selective_Scan_fwd_kernel_traitsILi64ELi16ELi1ELb0ELb0ELb1ELb0EfN3c107complexIfEEEEv13SSMParamsBase --------------------------
	.section	.nv.shared._Z25selective_scan_fwd_kernelI32Selective_Scan_fwd_kernel_traitsILi64ELi16ELi1ELb0ELb0ELb1ELb0EfN3c107complexIfEEEEv13SSMParamsBase,"aw",@nobits
	.sectionflags	@""
	.align	16


//--------------------- .nv.shared._Z25selective_scan_fwd_kernelI32Selective_Scan_fwd_kernel_traitsILi64ELi16ELi1ELb0ELb0ELb1ELb1EfN3c107complexIfEEEEv13SSMParamsBase --------------------------
	.section	.nv.shared._Z25selective_scan_fwd_kernelI32Selective_Scan_fwd_kernel_traitsILi64ELi16ELi1ELb0ELb0ELb1ELb1EfN3c107complexIfEEEEv13SSMParamsBase,"aw",@nobits
	.sectionflags	@""
	.align	16


//--------------------- .nv.shared._Z25selective_scan_fwd_kernelI32Selective_Scan_fwd_kernel_traitsILi64ELi16ELi1ELb0ELb1ELb0ELb0EfN3c107complexIfEEEEv13SSMParamsBase --------------------------
	.section	.nv.shared._Z25selective_scan_fwd_kernelI32Selective_Scan_fwd_kernel_traitsILi64ELi16ELi1ELb0ELb1ELb0ELb0EfN3c107complexIfEEEEv13SSMParamsBase,"aw",@nobits
	.sectionflags	@""
	.align	16


//--------------------- .nv.shared._Z25selective_scan_fwd_kernelI32Selective_Scan_fwd_kernel_traitsILi64ELi16ELi1ELb0ELb1ELb0ELb1EfN3c107complexIfEEEEv13SSMParamsBase --------------------------
	.section	.nv.shared._Z25selective_scan_fwd_kernelI32Selective_Scan_fwd_kernel_traitsILi64ELi16ELi1ELb0ELb1ELb0ELb1EfN3c107complexIfEEEEv13SSMParamsBase,"aw",@nobits
	.sectionflags	@""
	.align	16


//--------------------- .nv.shared._Z25selective_scan_fwd_kernelI32Selective_Scan_fwd_kernel_traitsILi64ELi16ELi1ELb0ELb1ELb1ELb0EfN3c107complexIfEEEEv13SSMParamsBase --------------------------
	.section	.nv.shared._Z25selective_scan_fwd_kernelI32Selective_Scan_fwd_kernel_traitsILi64ELi16ELi1ELb0ELb1ELb1ELb0EfN3c107complexIfEEEEv13SSMParamsBase,"aw",@nobits
	.sectionflags	@""
	.align	16


//--------------------- .nv.shared._Z25selective_scan_fwd_kernelI32Selective_Scan_fwd_kernel_traitsILi64ELi16ELi1ELb0ELb1ELb1ELb1EfN3c107complexIfEEEEv13SSMParamsBase --------------------------
	.section	.nv.shared._Z25selective_scan_fwd_kernelI32Selective_Scan_fwd_kernel_traitsILi64ELi16ELi1ELb0ELb1ELb1ELb1EfN3c107complexIfEEEEv13SSMParamsBase,"aw",@nobits
	.sectionflags	@""
	.align	16


//--------------------- .nv.shared._Z25selective_scan_fwd_kernelI32Selective_Scan_fwd_kernel_traitsILi64ELi16ELi1ELb1ELb0ELb0ELb0EfN3c107complexIfEEEEv13SSMParamsBase --------------------------
	.section	.nv.shared._Z25selective_scan_fwd_kernelI32Selective_Scan_fwd_kernel_traitsILi64ELi16ELi1ELb1ELb0ELb0ELb0EfN3c107complexIfEEEEv13SSMParamsBase,"aw",@nobits
	.sectionflags	@""
	.align	16


//--------------------- .nv.shared._Z25selective_scan_fwd_kernelI32Selective_Scan_fwd_kernel_traitsILi64ELi16ELi1ELb1ELb0ELb0ELb1EfN3c107complexIfEEEEv13SSMParamsBase --------------------------
	.section	.nv.shared._Z25selective_scan_fwd_kernelI32Selective_Scan_fwd_kernel_traitsILi64ELi16ELi1ELb1ELb0ELb0ELb1EfN3c107complexIfEEEEv13SSMParamsBase,"aw",@nobits
	.sectionflags	@""
	.align	16


//--------------------- .nv.shared._Z25selective_scan_fwd_kernelI32Selective_Scan_fwd_kernel_traitsILi64ELi16ELi1ELb1ELb0ELb1ELb0EfN3c107complexIfEEEEv13SSMParamsBase --------------------------
	.section	.nv.shared._Z25selective_scan_fwd_kernelI32Selective_Scan_fwd_kernel_traitsILi64ELi16ELi1ELb1ELb0ELb1ELb0EfN3c107complexIfEEEEv13SSMParamsBase,"aw",@nobits
	.sectionflags	@""
	.align	16


//--------------------- .nv.shared._Z25selective_scan_fwd_kernelI32Selective_Scan_fwd_kernel_traitsILi64ELi16ELi1ELb1ELb0ELb1ELb1EfN3c107complexIfEEEEv13SSMParamsBase --------------------------
	.section	.nv.shared._Z25selective_scan_fwd_kernelI32Selective_Scan_fwd_kernel_traitsILi64ELi16ELi1ELb1ELb0ELb1ELb1EfN3c107complexIfEEEEv13SSMParamsBase,"aw",@nobits
	.sectionflags	@""
	.align	16


//--------------------- .nv.shared._Z25selective_scan_fwd_kernelI32Selective_Scan_fwd_kernel_traitsILi64ELi16ELi1ELb1ELb1ELb0ELb0EfN3c107complexIfEEEEv13SSMParamsBase --------------------------
	.section	.nv.shared._Z25selective_scan_fwd_kernelI32Selective_Scan_fwd_kernel_traitsILi64ELi16ELi1ELb1ELb1ELb0ELb0EfN3c107complexIfEEEEv13SSMParamsBase,"aw",@nobits
	.sectionflags	@""
	.align	16


//--------------------- .nv.shared._Z25selective_scan_fwd_kernelI32Selective_Scan_fwd_kernel_traitsILi64ELi16ELi1ELb1ELb1ELb0ELb1EfN3c107complexIfEEEEv13SSMParamsBase --------------------------
	.section	.nv.shared._Z25selective_scan_fwd_kernelI32Selective_Scan_fwd_kernel_traitsILi64ELi16ELi1ELb1ELb1ELb0ELb1EfN3c107complexIfEEEEv13SSMParamsBase,"aw",@nobits
	.sectionflags	@""
	.align	16


//--------------------- .nv.shared._Z25selective_scan_fwd_kernelI32Selective_Scan_fwd_kernel_traitsILi64ELi16ELi1ELb1ELb1ELb1ELb0EfN3c107complexIfEEEEv13SSMParamsBase --------------------------
	.section	.nv.shared._Z25selective_scan_fwd_kernelI32Selective_Scan_fwd_kernel_traitsILi64ELi16ELi1ELb1ELb1ELb1ELb0EfN3c107complexIfEEEEv13SSMParamsBase,"aw",@nobits
	.sectionflags	@""
	.align	16


//--------------------- .nv.shared._Z25selective_scan_fwd_kernelI32Selective_Scan_fwd_kernel_traitsILi64ELi16ELi1ELb1ELb1ELb1ELb1EfN3c107complexIfEEEEv13SSMParamsBase --------------------------
	.section	.nv.shared._Z25selective_scan_fwd_kernelI32Selective_Scan_fwd_kernel_traitsILi64ELi16ELi1ELb1ELb1ELb1ELb1EfN3c107complexIfEEEEv13SSMParamsBase,"aw",@nobits
	.sectionflags	@""
	.align	16


//--------------------- .nv.shared._Z25selective_scan_fwd_kernelI32Selective_Scan_fwd_kernel_traitsILi32ELi16ELi1ELb0ELb0ELb0ELb0EfN3c107complexIfEEEEv13SSMParamsBase --------------------------
	.section	.nv.shared._Z25selective_scan_fwd_kernelI32Selective_Scan_fwd_kernel_traitsILi32ELi16ELi1ELb0ELb0ELb0ELb0EfN3c107complexIfEEEEv13SSMParamsBase,"aw",@nobits
	.sectionflags	@""
	.align	16


//--------------------- .nv.shared._Z25selective_scan_fwd_kernelI32Selective_Scan_fwd_kernel_traitsILi32ELi16ELi1ELb0ELb0ELb0ELb1EfN3c107complexIfEEEEv13SSMParamsBase --------------------------
	.section	.nv.shared._Z25selective_scan_fwd_kernelI32Selective_Scan_fwd_kernel_traitsILi32ELi16ELi1ELb0ELb0ELb0ELb1EfN3c107complexIfEEEEv13SSMParamsBase,"aw",@nobits
	.sectionflags	@""
	.align	16


//--------------------- .nv.shared._Z25selective_scan_fwd_kernelI32Selective_Scan_fwd_kernel_traitsILi32ELi16ELi1ELb0ELb0ELb1ELb0EfN3c107complexIfEEEEv13SSMParamsBase --------------------------
	.section	.nv.shared._Z25selective_scan_fwd_kernelI32Selective_Scan_fwd_kernel_traitsILi32ELi16ELi1ELb0ELb0ELb1ELb0EfN3c107complexIfEEEEv13SSMParamsBase,"aw",@nobits
	.sectionflags	@""
	.align	16


//--------------------- .nv.shared._Z25selective_scan_fwd_kernelI32Selective_Scan_fwd_kernel_traitsILi32ELi16ELi1ELb0ELb0ELb1ELb1EfN3c107complexIfEEEEv13SSMParamsBase --------------------------
	.section	.nv.shared._Z25selective_scan_fwd_kernelI32Selective_Scan_fwd_kernel_traitsILi32ELi16ELi1ELb0ELb0ELb1ELb1EfN3c107complexIfEEEEv13SSMParamsBase,"aw",@nobits
	.sectionflags	@""
	.align	16


//--------------------- .nv.shared._Z25selective_scan_fwd_kernelI32Selective_Scan_fwd_kernel_traitsILi32ELi16ELi1ELb0ELb1ELb0ELb0EfN3c107complexIfEEEEv13SSMParamsBase --------------------------
	.section	.nv.shared._Z25selective_scan_fwd_kernelI32Selective_Scan_fwd_kernel_traitsILi32ELi16ELi1ELb0ELb1ELb0ELb0EfN3c107complexIfEEEEv13SSMParamsBase,"aw",@nobits
	.sectionflags	@""
	.align	16


//--------------------- .nv.shared._Z25selective_scan_fwd_kernelI32Selective_Scan_fwd_kernel_traitsILi32ELi16ELi1ELb0ELb1ELb0ELb1EfN3c107complexIfEEEEv13SSMParamsBase --------------------------
	.section	.nv.shared._Z25selective_scan_fwd_kernelI32Selective_Scan_fwd_kernel_traitsILi32ELi16ELi1ELb0ELb1ELb0ELb1EfN3c107complexIfEEEEv13SSMParamsBase,"aw",@nobits
	.sectionflags	@""
	.align	16


//--------------------- .nv.shared._Z25selective_scan_fwd_kernelI32Selective_Scan_fwd_kernel_traitsILi32ELi16ELi1ELb0ELb1ELb1ELb0EfN3c107complexIfEEEEv13SSMParamsBase --------------------------
	.section	.nv.shared._Z25selective_scan_fwd_kernelI32Selective_Scan_fwd_kernel_traitsILi32ELi16ELi1ELb0ELb1ELb1ELb0EfN3c107complexIfEEEEv13SSMParamsBase,"aw",@nobits
	.sectionflags	@""
	.align	16


//--------------------- .nv.shared._Z25selective_scan_fwd_kernelI32Selective_Scan_fwd_kernel_traitsILi32ELi16ELi1ELb0ELb1ELb1ELb1EfN3c107complexIfEEEEv13SSMParamsBase --------------------------
	.section	.nv.shared._Z25selective_scan_fwd_kernelI32Selective_Scan_fwd_kernel_traitsILi32ELi16ELi1ELb0ELb1ELb1ELb1EfN3c107complexIfEEEEv13SSMParamsBase,"aw",@nobits
	.sectionflags	@""
	.align	16


//--------------------- .nv.shared._Z25selective_scan_fwd_kernelI32Selective_Scan_fwd_kernel_traitsILi32ELi16ELi1ELb1ELb0ELb0ELb0EfN3c107complexIfEEEEv13SSMParamsBase --------------------------
	.section	.nv.shared._Z25selective_scan_fwd_kernelI32Selective_Scan_fwd_kernel_traitsILi32ELi16ELi1ELb1ELb0ELb0ELb0EfN3c107complexIfEEEEv13SSMParamsBase,"aw",@nobits
	.sectionflags	@""
	.align	16


//--------------------- .nv.shared._Z25selective_scan_fwd_kernelI32Selective_Scan_fwd_kernel_traitsILi32ELi16ELi1ELb1ELb0ELb0ELb1EfN3c107complexIfEEEEv13SSMParamsBase --------------------------
	.section	.nv.shared._Z25selective_scan_fwd_kernelI32Selective_Scan_fwd_kernel_traitsILi32ELi16ELi1ELb1ELb0ELb0ELb1EfN3c107complexIfEEEEv13SSMParamsBase,"aw",@nobits
	.sectionflags	@""
	.align	16


//--------------------- .nv.shared._Z25selective_scan_fwd_kernelI32Selective_Scan_fwd_kernel_traitsILi32ELi16ELi1ELb1ELb0ELb1ELb0EfN3c107complexIfEEEEv13SSMParamsBase --------------------------
	.section	.nv.shared._Z25selective_scan_fwd_kernelI32Selective_Scan_fwd_kernel_traitsILi32ELi16ELi1ELb1ELb0ELb1ELb0EfN3c107complexIfEEEEv13SSMParamsBase,"aw",@nobits
	.sectionflags	@""
	.align	16


//--------------------- .nv.shared._Z25selective_scan_fwd_kernelI32Selective_Scan_fwd_kernel_traitsILi32ELi16ELi1ELb1ELb0ELb1ELb1EfN3c107complexIfEEEEv13SSMParamsBase --------------------------
	.section	.nv.shared._Z25selective_scan_fwd_kernelI32Selective_Scan_fwd_kernel_traitsILi32ELi16ELi1ELb1ELb0ELb1ELb1EfN3c107complexIfEEEEv13SSMParamsBase,"aw",@nobits
	.sectionflags	@""
	.align	16


//--------------------- .nv.shared._Z25selective_scan_fwd_kernelI32Selective_Scan_fwd_kernel_traitsILi32ELi16ELi1ELb1ELb1ELb0ELb0EfN3c107complexIfEEEEv13SSMParamsBase --------------------------
	.section	.nv.shared._Z25selective_scan_fwd_kernelI32Selective_Scan_fwd_kernel_traitsILi32ELi16ELi1ELb1ELb1ELb0ELb0EfN3c107complexIfEEEEv13SSMParamsBase,"aw",@nobits
	.sectionflags	@""
	.align	16


//--------------------- .nv.shared._Z25selective_scan_fwd_kernelI32Selective_Scan_fwd_kernel_traitsILi32ELi16ELi1ELb1ELb1ELb0ELb1EfN3c107complexIfEEEEv13SSMParamsBase --------------------------
	.section	.nv.shared._Z25selective_scan_fwd_kernelI32Selective_Scan_fwd_kernel_traitsILi32ELi16ELi1ELb1ELb1ELb0ELb1EfN3c107complexIfEEEEv13SSMParamsBase,"aw",@nobits
	.sectionflags	@""
	.align	16


//--------------------- .nv.shared._Z25selective_scan_fwd_kernelI32Selective_Scan_fwd_kernel_traitsILi32ELi16ELi1ELb1ELb1ELb1ELb0EfN3c107complexIfEEEEv13SSMParamsBase --------------------------
	.section	.nv.shared._Z25selective_scan_fwd_kernelI32Selective_Scan_fwd_kernel_traitsILi32ELi16ELi1ELb1ELb1ELb1ELb0EfN3c107complexIfEEEEv13SSMParamsBase,"aw",@nobits
	.sectionflags	@""
	.align	16


//--------------------- .nv.shared._Z25selective_scan_fwd_kernelI32Selective_Scan_fwd_kernel_traitsILi32ELi16ELi1ELb1ELb1ELb1ELb1EfN3c107complexIfEEEEv13SSMParamsBase --------------------------
	.section	.nv.shared._Z25selective_scan_fwd_kernelI32Selective_Scan_fwd_kernel_traitsILi32ELi16ELi1ELb1ELb1ELb1ELb1EfN3c107complexIfEEEEv13SSMParamsBase,"aw",@nobits
	.sectionflags	@""
	.align	16


//--------------------- .nv.shared._Z25selective_scan_fwd_kernelI32Selective_Scan_fwd_kernel_traitsILi32ELi8ELi1ELb0ELb0ELb0ELb0EfN3c107complexIfEEEEv13SSMParamsBase --------------------------
	.section	.nv.shared._Z25selective_scan_fwd_kernelI32Selective_Scan_fwd_kernel_traitsILi32ELi8ELi1ELb0ELb0ELb0ELb0EfN3c107complexIfEEEEv13SSMParamsBase,"aw",@nobits
	.sectionflags	@""
	.align	16


//--------------------- .nv.shared._Z25selective_scan_fwd_kernelI32Selective_Scan_fwd_kernel_traitsILi32ELi8ELi1ELb0ELb0ELb0ELb1EfN3c107complexIfEEEEv13SSMParamsBase --------------------------
	.section	.nv.shared._Z25selective_scan_fwd_kernelI32Selective_Scan_fwd_kernel_traitsILi32ELi8ELi1ELb0ELb0ELb0ELb1EfN3c107complexIfEEEEv13SSMParamsBase,"aw",@nobits
	.sectionflags	@""
	.align	16


//--------------------- .nv.shared._Z25selective_scan_fwd_kernelI32Selective_Scan_fwd_kernel_traitsILi32ELi8ELi1ELb0ELb0ELb1ELb0EfN3c107complexIfEEEEv13SSMParamsBase --------------------------
	.section	.nv.shared._Z25selective_scan_fwd_kernelI32Selective_Scan_fwd_kernel_traitsILi32ELi8ELi1ELb0ELb0ELb1ELb0EfN3c107complexIfEEEEv13SSMParamsBase,"aw",@nobits
	.sectionflags	@""
	.align	16


//--------------------- .nv.shared._Z25selective_scan_fwd_kernelI32Selective_Scan_fwd_kernel_traitsILi32ELi8ELi1ELb0ELb0ELb1ELb1EfN3c107complexIfEEEEv13SSMParamsBase --------------------------
	.section	.nv.shared._Z25selective_scan_fwd_kernelI32Selective_Scan_fwd_kernel_traitsILi32ELi8ELi1ELb0ELb0ELb1ELb1EfN3c107complexIfEEEEv13SSMParamsBase,"aw",@nobits
	.sectionflags	@""
	.align	16


//--------------------- .nv.shared._Z25selective_scan_fwd_kernelI32Selective_Scan_fwd_kernel_traitsILi32ELi8ELi1ELb0ELb1ELb0ELb0EfN3c107complexIfEEEEv13SSMParamsBase --------------------------
	.section	.nv.shared._Z25selective_scan_fwd_kernelI32Selective_Scan_fwd_kernel_traitsILi32ELi8ELi1ELb0ELb1ELb0ELb0EfN3c107complexIfEEEEv13SSMParamsBase,"aw",@nobits
	.sectionflags	@""
	.align	16


//--------------------- .nv.shared._Z25selective_scan_fwd_kernelI32Selective_Scan_fwd_kernel_traitsILi32ELi8ELi1ELb0ELb1ELb0ELb1EfN3c107complexIfEEEEv13SSMParamsBase --------------------------
	.section	.nv.shared._Z25selective_scan_fwd_kernelI32Selective_Scan_fwd_kernel_traitsILi32ELi8ELi1ELb0ELb1ELb0ELb1EfN3c107complexIfEEEEv13SSMParamsBase,"aw",@nobits
	.sectionflags	@""
	.align	16


//--------------------- .nv.shared._Z25selective_scan_fwd_kernelI32Selective_Scan_fwd_kernel_traitsILi32ELi8ELi1ELb0ELb1ELb1ELb0EfN3c107complexIfEEEEv13SSMParamsBase --------------------------
	.section	.nv.shared._Z25selective_scan_fwd_kernelI32Selective_Scan_fwd_kernel_traitsILi32ELi8ELi1ELb0ELb1ELb1ELb0EfN3c107complexIfEEEEv13SSMParamsBase,"aw",@nobits
	.sectionflags	@""
	.align	16


//--------------------- .nv.shared._Z25selective_scan_fwd_kernelI32Selective_Scan_fwd_kernel_traitsILi32ELi8ELi1ELb0ELb1ELb1ELb1EfN3c107complexIfEEEEv13SSMParamsBase --------------------------
	.section	.nv.shared._Z25selective_scan_fwd_kernelI32Selective_Scan_fwd_kernel_traitsILi32ELi8ELi1ELb0ELb1ELb1ELb1EfN3c107complexIfEEEEv13SSMParamsBase,"aw",@nobits
	.sectionflags	@""
	.align	16


//--------------------- .nv.shared._Z25selective_scan_fwd_kernelI32Selective_Scan_fwd_kernel_traitsILi32ELi8ELi1ELb1ELb0ELb0ELb0EfN3c107complexIfEEEEv13SSMParamsBase --------------------------
	.section	.nv.shared._Z25selective_scan_fwd_kernelI32Selective_Scan_fwd_kernel_traitsILi32ELi8ELi1ELb1ELb0ELb0ELb0EfN3c107complexIfEEEEv13SSMParamsBase,"aw",@nobits
	.sectionflags	@""
	.align	16


//--------------------- .nv.shared._Z25selective_scan_fwd_kernelI32Selective_Scan_fwd_kernel_traitsILi32ELi8ELi1ELb1ELb0ELb0ELb1EfN3c107complexIfEEEEv13SSMParamsBase --------------------------
	.section	.nv.shared._Z25selective_scan_fwd_kernelI32Selective_Scan_fwd_kernel_traitsILi32ELi8ELi1ELb1ELb0ELb0ELb1EfN3c107complexIfEEEEv13SSMParamsBase,"aw",@nobits
	.sectionflags	@""
	.align	16


//--------------------- .nv.shared._Z25selective_scan_fwd_kernelI32Selective_Scan_fwd_kernel_traitsILi32ELi8ELi1ELb1ELb0ELb1ELb0EfN3c107complexIfEEEEv13SSMParamsBase --------------------------
	.section	.nv.shared._Z25selective_scan_fwd_kernelI32Selective_Scan_fwd_kernel_traitsILi32ELi8ELi1ELb1ELb0ELb1ELb0EfN3c107complexIfEEEEv13SSMParamsBase,"aw",@nobits
	.sectionflags	@""
	.align	16


//--------------------- .nv.shared._Z25selective_scan_fwd_kernelI32Selective_Scan_fwd_kernel_traitsILi32ELi8ELi1ELb1ELb0ELb1ELb1EfN3c107complexIfEEEEv13SSMParamsBase --------------------------
	.section	.nv.shared._Z25selective_scan_fwd_kernelI32Selective_Scan_fwd_kernel_traitsILi32ELi8ELi1ELb1ELb0ELb1ELb1EfN3c107complexIfEEEEv13SSMParamsBase,"aw",@nobits
	.sectionflags	@""
	.align	16


//--------------------- .nv.shared._Z25selective_scan_fwd_kernelI32Selective_Scan_fwd_kernel_traitsILi32ELi8ELi1ELb1ELb1ELb0ELb0EfN3c107complexIfEEEEv13SSMParamsBase --------------------------
	.section	.nv.shared._Z25selective_scan_fwd_kernelI32Selective_Scan_fwd_kernel_traitsILi32ELi8ELi1ELb1ELb1ELb0ELb0EfN3c107complexIfEEEEv13SSMParamsBase,"aw",@nobits
	.sectionflags	@""
	.align	16


//--------------------- .nv.shared._Z25selective_scan_fwd_kernelI32Selective_Scan_fwd_kernel_traitsILi32ELi8ELi1ELb1ELb1ELb0ELb1EfN3c107complexIfEEEEv13SSMParamsBase --------------------------
	.section	.nv.shared._Z25selective_scan_fwd_kernelI32Selective_Scan_fwd_kernel_traitsILi32ELi8ELi1ELb1ELb1ELb0ELb1EfN3c107complexIfEEEEv13SSMParamsBase,"aw",@nobits
	.sectionflags	@""
	.align	16


//--------------------- .nv.shared._Z25selective_scan_fwd_kernelI32Selective_Scan_fwd_kernel_traitsILi32ELi8ELi1ELb1ELb1ELb1ELb0EfN3c107complexIfEEEEv13SSMParamsBase --------------------------
	.section	.nv.shared._Z25selective_scan_fwd_kernelI32Selective_Scan_fwd_kernel_traitsILi32ELi8ELi1ELb1ELb1ELb1ELb0EfN3c107complexIfEEEEv13SSMParamsBase,"aw",@nobits
	.sectionflags	@""
	.align	16


//--------------------- .nv.shared._Z25selective_scan_fwd_kernelI32Selective_Scan_fwd_kernel_traitsILi32ELi8ELi1ELb1ELb1ELb1ELb1EfN3c107complexIfEEEEv13SSMParamsBase --------------------------
	.section	.nv.shared._Z25selective_scan_fwd_kernelI32Selective_Scan_fwd_kernel_traitsILi32ELi8ELi1ELb1ELb1ELb1ELb1EfN3c107complexIfEEEEv13SSMParamsBase,"aw",@nobits
	.sectionflags	@""
	.align	16


//--------------------- .nv.shared._Z25selective_scan_fwd_kernelI32Selective_Scan_fwd_kernel_traitsILi32ELi4ELi1ELb0ELb0ELb0ELb0EfN3c107complexIfEEEEv13SSMParamsBase --------------------------
	.section	.nv.shared._Z25selective_scan_fwd_kernelI32Selective_Scan_fwd_kernel_traitsILi32ELi4ELi1ELb0ELb0ELb0ELb0EfN3c107complexIfEEEEv13SSMParamsBase,"aw",@nobits
	.sectionflags	@""
	.align	16


//--------------------- .nv.shared._Z25selective_scan_fwd_kernelI32Selective_Scan_fwd_kernel_traitsILi32ELi4ELi1ELb0ELb0ELb0ELb1EfN3c107complexIfEEEEv13SSMParamsBase --------------------------
	.section	.nv.shared._Z25selective_scan_fwd_kernelI32Selective_Scan_fwd_kernel_traitsILi32ELi4ELi1ELb0ELb0ELb0ELb1EfN3c107complexIfEEEEv13SSMParamsBase,"aw",@nobits
	.sectionflags	@""
	.align	16


//--------------------- .nv.shared._Z25selective_scan_fwd_kernelI32Selective_Scan_fwd_kernel_traitsILi32ELi4ELi1ELb0ELb0ELb1ELb0EfN3c107complexIfEEEEv13SSMParamsBase --------------------------
	.section	.nv.shared._Z25selective_scan_fwd_kernelI32Selective_Scan_fwd_kernel_traitsILi32ELi4ELi1ELb0ELb0ELb1ELb0EfN3c107complexIfEEEEv13SSMParamsBase,"aw",@nobits
	.sectionflags	@""
	.align	16


//--------------------- .nv.shared._Z25selective_scan_fwd_kernelI32Selective_Scan_fwd_kernel_traitsILi32ELi4ELi1ELb0ELb0ELb1ELb1EfN3c107complexIfEEEEv13SSMParamsBase --------------------------
	.section	.nv.shared._Z25selective_scan_fwd_kernelI32Selective_Scan_fwd_kernel_traitsILi32ELi4ELi1ELb0ELb0ELb1ELb1EfN3c107complexIfEEEEv13SSMParamsBase,"aw",@nobits
	.sectionflags	@""
	.align	16


//--------------------- .nv.shared._Z25selective_scan_fwd_kernelI32Selective_Scan_fwd_kernel_traitsILi32ELi4ELi1ELb0ELb1ELb0ELb0EfN3c107complexIfEEEEv13SSMParamsBase --------------------------
	.section	.nv.shared._Z25selective_scan_fwd_kernelI32Selective_Scan_fwd_kernel_traitsILi32ELi4ELi1ELb0ELb1ELb0ELb0EfN3c107complexIfEEEEv13SSMParamsBase,"aw",@nobits
	.sectionflags	@""
	.align	16


//--------------------- .nv.shared._Z25selective_scan_fwd_kernelI32Selective_Scan_fwd_kernel_traitsILi32ELi4ELi1ELb0ELb1ELb0ELb1EfN3c107complexIfEEEEv13SSMParamsBase --------------------------
	.section	.nv.shared._Z25selective_scan_fwd_kernelI32Selective_Scan_fwd_kernel_traitsILi32ELi4ELi1ELb0ELb1ELb0ELb1EfN3c107complexIfEEEEv13SSMParamsBase,"aw",@nobits
	.sectionflags	@""
	.align	16


//--------------------- .nv.shared._Z25selective_scan_fwd_kernelI32Selective_Scan_fwd_kernel_traitsILi32ELi4ELi1ELb0ELb1ELb1ELb0EfN3c107complexIfEEEEv13SSMParamsBase --------------------------
	.section	.nv.shared._Z25selective_scan_fwd_kernelI32Selective_Scan_fwd_kernel_traitsILi32ELi4ELi1ELb0ELb1ELb1ELb0EfN3c107complexIfEEEEv13SSMParamsBase,"aw",@nobits
	.sectionflags	@""
	.align	16


//--------------------- .nv.shared._Z25selective_scan_fwd_kernelI32Selective_Scan_fwd_kernel_traitsILi32ELi4ELi1ELb0ELb1ELb1ELb1EfN3c107complexIfEEEEv13SSMParamsBase --------------------------
	.section	.nv.shared._Z25selective_scan_fwd_kernelI32Selective_Scan_fwd_kernel_traitsILi32ELi4ELi1ELb0ELb1ELb1ELb1EfN3c107complexIfEEEEv13SSMParamsBase,"aw",@nobits
	.sectionflags	@""
	.align	16


//--------------------- .nv.shared._Z25selective_scan_fwd_kernelI32Selective_Scan_fwd_kernel_traitsILi32ELi4ELi1ELb1ELb0ELb0ELb0EfN3c107complexIfEEEEv13SSMParamsBase --------------------------
	.section	.nv.shared._Z25selective_scan_fwd_kernelI32Selective_Scan_fwd_kernel_traitsILi32ELi4ELi1ELb1ELb0ELb0ELb0EfN3c107complexIfEEEEv13SSMParamsBase,"aw",@nobits
	.sectionflags	@""
	.align	16


//--------------------- .nv.shared._Z25selective_scan_fwd_kernelI32Selective_Scan_fwd_kernel_traitsILi32ELi4ELi1ELb1ELb0ELb0ELb1EfN3c107complexIfEEEEv13SSMParamsBase --------------------------
	.section	.nv.shared._Z25selective_scan_fwd_kernelI32Selective_Scan_fwd_kernel_traitsILi32ELi4ELi1ELb1ELb0ELb0ELb1EfN3c107complexIfEEEEv13SSMParamsBase,"aw",@nobits
	.sectionflags	@""
	.align	16


//--------------------- .nv.shared._Z25selective_scan_fwd_kernelI32Selective_Scan_fwd_kernel_traitsILi32ELi4ELi1ELb1ELb0ELb1ELb0EfN3c107complexIfEEEEv13SSMParamsBase --------------------------
	.section	.nv.shared._Z25selective_scan_fwd_kernelI32Selective_Scan_fwd_kernel_traitsILi32ELi4ELi1ELb1ELb0ELb1ELb0EfN3c107complexIfEEEEv13SSMParamsBase,"aw",@nobits
	.sectionflags	@""
	.align	16


//--------------------- .nv.shared._Z25selective_scan_fwd_kernelI32Selective_Scan_fwd_kernel_traitsILi32ELi4ELi1ELb1ELb0ELb1ELb1EfN3c107complexIfEEEEv13SSMParamsBase --------------------------
	.section	.nv.shared._Z25selective_scan_fwd_kernelI32Selective_Scan_fwd_kernel_traitsILi32ELi4ELi1ELb1ELb0ELb1ELb1EfN3c107complexIfEEEEv13SSMParamsBase,"aw",@nobits
	.sectionflags	@""
	.align	16


//--------------------- .nv.shared._Z25selective_scan_fwd_kernelI32Selective_Scan_fwd_kernel_traitsILi32ELi4ELi1ELb1ELb1ELb0ELb0EfN3c107complexIfEEEEv13SSMParamsBase --------------------------
	.section	.nv.shared._Z25selective_scan_fwd_kernelI32Selective_Scan_fwd_kernel_traitsILi32ELi4ELi1ELb1ELb1ELb0ELb0EfN3c107complexIfEEEEv13SSMParamsBase,"aw",@nobits
	.sectionflags	@""
	.align	16


//--------------------- .nv.shared._Z25selective_scan_fwd_kernelI32Selective_Scan_fwd_kernel_traitsILi32ELi4ELi1ELb1ELb1ELb0ELb1EfN3c107complexIfEEEEv13SSMParamsBase --------------------------
	.section	.nv.shared._Z25selective_scan_fwd_kernelI32Selective_Scan_fwd_kernel_traitsILi32ELi4ELi1ELb1ELb1ELb0ELb1EfN3c107complexIfEEEEv13SSMParamsBase,"aw",@nobits
	.sectionflags	@""
	.align	16


//--------------------- .nv.shared._Z25selective_scan_fwd_kernelI32Selective_Scan_fwd_kernel_traitsILi32ELi4ELi1ELb1ELb1ELb1ELb0EfN3c107complexIfEEEEv13SSMParamsBase --------------------------
	.section	.nv.shared._Z25selective_scan_fwd_kernelI32Selective_Scan_fwd_kernel_traitsILi32ELi4ELi1ELb1ELb1ELb1ELb0EfN3c107complexIfEEEEv13SSMParamsBase,"aw",@nobits
	.sectionflags	@""
	.align	16


//--------------------- .nv.shared._Z25selective_scan_fwd_kernelI32Selective_Scan_fwd_kernel_traitsILi32ELi4ELi1ELb1ELb1ELb1ELb1EfN3c107complexIfEEEEv13SSMParamsBase --------------------------
	.section	.nv.shared._Z25selective_scan_fwd_kernelI32Selective_Scan_fwd_kernel_traitsILi32ELi4ELi1ELb1ELb1ELb1ELb1EfN3c107complexIfEEEEv13SSMParamsBase,"aw",@nobits
	.sectionflags	@""
	.align	16


//--------------------- .nv.shared._Z25selective_scan_fwd_kernelI32Selective_Scan_fwd_kernel_traitsILi128ELi16ELi1ELb0ELb0ELb0ELb0EffEEv13SSMParamsBase --------------------------
	.section	.nv.shared._Z25selective_scan_fwd_kernelI32Selective_Scan_fwd_kernel_traitsILi128ELi16ELi1ELb0ELb0ELb0ELb0EffEEv13SSMParamsBase,"aw",@nobits
	.sectionflags	@""
	.align	16


//--------------------- .nv.shared._Z25selective_scan_fwd_kernelI32Selective_Scan_fwd_kernel_traitsILi128ELi16ELi1ELb0ELb0ELb0ELb1EffEEv13SSMParamsBase --------------------------
	.section	.nv.shared._Z25selective_scan_fwd_kernelI32Selective_Scan_fwd_kernel_traitsILi128ELi16ELi1ELb0ELb0ELb0ELb1EffEEv13SSMParamsBase,"aw",@nobits
	.sectionflags	@""
	.align	16


//--------------------- .nv.shared._Z25selective_scan_fwd_kernelI32Selective_Scan_fwd_kernel_traitsILi128ELi16ELi1ELb0ELb0ELb1ELb0EffEEv13SSMParamsBase --------------------------
	.section	.nv.shared._Z25selective_scan_fwd_kernelI32Selective_Scan_fwd_kernel_traitsILi128ELi16ELi1ELb0ELb0ELb1ELb0EffEEv13SSMParamsBase,"aw",@nobits
	.sectionflags	@""
	.align	16


//--------------------- .nv.shared._Z25selective_scan_fwd_kernelI32Selective_Scan_fwd_kernel_traitsILi128ELi16ELi1ELb0ELb0ELb1ELb1EffEEv13SSMParamsBase --------------------------
	.section	.nv.shared._Z25selective_scan_fwd_kernelI32Selective_Scan_fwd_kernel_traitsILi128ELi16ELi1ELb0ELb0ELb1ELb1EffEEv13SSMParamsBase,"aw",@nobits
	.sectionflags	@""
	.align	16


//--------------------- .nv.shared._Z25selective_scan_fwd_kernelI32Selective_Scan_fwd_kernel_traitsILi128ELi16ELi1ELb0ELb1ELb0ELb0EffEEv13SSMParamsBase --------------------------
	.section	.nv.shared._Z25selective_scan_fwd_kernelI32Selective_Scan_fwd_kernel_traitsILi128ELi16ELi1ELb0ELb1ELb0ELb0EffEEv13SSMParamsBase,"aw",@nobits
	.sectionflags	@""
	.align	16


//--------------------- .nv.shared._Z25selective_scan_fwd_kernelI32Selective_Scan_fwd_kernel_traitsILi128ELi16ELi1ELb0ELb1ELb0ELb1EffEEv13SSMParamsBase --------------------------
	.section	.nv.shared._Z25selective_scan_fwd_kernelI32Selective_Scan_fwd_kernel_traitsILi128ELi16ELi1ELb0ELb1ELb0ELb1EffEEv13SSMParamsBase,"aw",@nobits
	.sectionflags	@""
	.align	16


//--------------------- .nv.shared._Z25selective_scan_fwd_kernelI32Selective_Scan_fwd_kernel_traitsILi128ELi16ELi1ELb0ELb1ELb1ELb0EffEEv13SSMParamsBase --------------------------
	.section	.nv.shared._Z25selective_scan_fwd_kernelI32Selective_Scan_fwd_kernel_traitsILi128ELi16ELi1ELb0ELb1ELb1ELb0EffEEv13SSMParamsBase,"aw",@nobits
	.sectionflags	@""
	.align	16


//--------------------- .nv.shared._Z25selective_scan_fwd_kernelI32Selective_Scan_fwd_kernel_traitsILi128ELi16ELi1ELb0ELb1ELb1ELb1EffEEv13SSMParamsBase --------------------------
	.section	.nv.shared._Z25selective_scan_fwd_kernelI32Selective_Scan_fwd_kernel_traitsILi128ELi16ELi1ELb0ELb1ELb1ELb1EffEEv13SSMParamsBase,"aw",@nobits
	.sectionflags	@""
	.align	16


//--------------------- .nv.shared._Z25selective_scan_fwd_kernelI32Selective_Scan_fwd_kernel_traitsILi128ELi16ELi1ELb1ELb0ELb0ELb0EffEEv13SSMParamsBase --------------------------
	.section	.nv.shared._Z25selective_scan_fwd_kernelI32Selective_Scan_fwd_kernel_traitsILi128ELi16ELi1ELb1ELb0ELb0ELb0EffEEv13SSMParamsBase,"aw",@nobits
	.sectionflags	@""
	.align	16


//--------------------- .nv.shared._Z25selective_scan_fwd_kernelI32Selective_Scan_fwd_kernel_traitsILi128ELi16ELi1ELb1ELb0ELb0ELb1EffEEv13SSMParamsBase --------------------------
	.section	.nv.shared._Z25selective_scan_fwd_kernelI32Selective_Scan_fwd_kernel_traitsILi128ELi16ELi1ELb1ELb0ELb0ELb1EffEEv13SSMParamsBase,"aw",@nobits
	.sectionflags	@""
	.align	16


//--------------------- .nv.shared._Z25selective_scan_fwd_kernelI32Selective_Scan_fwd_kernel_traitsILi128ELi16ELi1ELb1ELb0ELb1ELb0EffEEv13SSMParamsBase --------------------------
	.section	.nv.shared._Z25selective_scan_fwd_kernelI32Selective_Scan_fwd_kernel_traitsILi128ELi16ELi1ELb1ELb0ELb1ELb0EffEEv13SSMParamsBase,"aw",@nobits
	.sectionflags	@""
	.align	16


//--------------------- .nv.shared._Z25selective_scan_fwd_kernelI32Selective_Scan_fwd_kernel_traitsILi128ELi16ELi1ELb1ELb0ELb1ELb1EffEEv13SSMParamsBase --------------------------
	.section	.nv.shared._Z25selective_scan_fwd_kernelI32Selective_Scan_fwd_kernel_traitsILi128ELi16ELi1ELb1ELb0ELb1ELb1EffEEv13SSMParamsBase,"aw",@nobits
	.sectionflags	@""
	.align	16


//--------------------- .nv.shared._Z25selective_scan_fwd_kernelI32Selective_Scan_fwd_kernel_traitsILi128ELi16ELi1ELb1ELb1ELb0ELb0EffEEv13SSMParamsBase --------------------------
	.section	.nv.shared._Z25selective_scan_fwd_kernelI32Selective_Scan_fwd_kernel_traitsILi128ELi16ELi1ELb1ELb1ELb0ELb0EffEEv13SSMParamsBase,"aw",@nobits
	.sectionflags	@""
	.align	16


//--------------------- .nv.shared._Z25selective_scan_fwd_kernelI32Selective_Scan_fwd_kernel_traitsILi128ELi16ELi1ELb1ELb1ELb0ELb1EffEEv13SSMParamsBase --------------------------
	.section	.nv.shared._Z25selective_scan_fwd_kernelI32Selective_Scan_fwd_kernel_traitsILi128ELi16ELi1ELb1ELb1ELb0ELb1EffEEv13SSMParamsBase,"aw",@nobits
	.sectionflags	@""
	.align	16


//--------------------- .nv.shared._Z25selective_scan_fwd_kernelI32Selective_Scan_fwd_kernel_traitsILi128ELi16ELi1ELb1ELb1ELb1ELb0EffEEv13SSMParamsBase --------------------------
	.section	.nv.shared._Z25selective_scan_fwd_kernelI32Selective_Scan_fwd_kernel_traitsILi128ELi16ELi1ELb1ELb1ELb1ELb0EffEEv13SSMParamsBase,"aw",@nobits
	.sectionflags	@""
	.align	16


//--------------------- .nv.shared._Z25selective_scan_fwd_kernelI32Selective_Scan_fwd_kernel_traitsILi128ELi16ELi1ELb1ELb1ELb1ELb1EffEEv13SSMParamsBase --------------------------
	.section	.nv.shared._Z25selective_scan_fwd_kernelI32Selective_Scan_fwd_kernel_traitsILi128ELi16ELi1ELb1ELb1ELb1ELb1EffEEv13SSMParamsBase,"aw",@nobits
	.sectionflags	@""
	.align	16


//--------------------- .nv.shared._Z25selective_scan_fwd_kernelI32Selective_Scan_fwd_kernel_traitsILi64ELi16ELi1ELb0ELb0ELb0ELb0EffEEv13SSMParamsBase --------------------------
	.section	.nv.shared._Z25selective_scan_fwd_kernelI32Selective_Scan_fwd_kernel_traitsILi64ELi16ELi1ELb0ELb0ELb0ELb0EffEEv13SSMParamsBase,"aw",@nobits
	.sectionflags	@""
	.align	16


//--------------------- .nv.shared._Z25selective_scan_fwd_kernelI32Selective_Scan_fwd_kernel_traitsILi64ELi16ELi1ELb0ELb0ELb0ELb1EffEEv13SSMParamsBase --------------------------
	.section	.nv.shared._Z25selective_scan_fwd_kernelI32Selective_Scan_fwd_kernel_traitsILi64ELi16ELi1ELb0ELb0ELb0ELb1EffEEv13SSMParamsBase,"aw",@nobits
	.sectionflags	@""
	.align	16


//--------------------- .nv.shared._Z25selective_scan_fwd_kernelI32Selective_Scan_fwd_kernel_traitsILi64ELi16ELi1ELb0ELb0ELb1ELb0EffEEv13SSMParamsBase --------------------------
	.section	.nv.shared._Z25selective_scan_fwd_kernelI32Selective_Scan_fwd_kernel_traitsILi64ELi16ELi1ELb0ELb0ELb1ELb0EffEEv13SSMParamsBase,"aw",@nobits
	.sectionflags	@""
	.align	16


//--------------------- .nv.shared._Z25selective_scan_fwd_kernelI32Selective_Scan_fwd_kernel_traitsILi64ELi16ELi1ELb0ELb0ELb1ELb1EffEEv13SSMParamsBase --------------------------
	.section	.nv.shared._Z25selective_scan_fwd_kernelI32Selective_Scan_fwd_kernel_traitsILi64ELi16ELi1ELb0ELb0ELb1ELb1EffEEv13SSMParamsBase,"aw",@nobits
	.sectionflags	@""
	.align	16


//--------------------- .nv.shared._Z25selective_scan_fwd_kernelI32Selective_Scan_fwd_kernel_traitsILi64ELi16ELi1ELb0ELb1ELb0ELb0EffEEv13SSMParamsBase --------------------------
	.section	.nv.shared._Z25selective_scan_fwd_kernelI32Selective_Scan_fwd_kernel_traitsILi64ELi16ELi1ELb0ELb1ELb0ELb0EffEEv13SSMParamsBase,"aw",@nobits
	.sectionflags	@""
	.align	16


//--------------------- .nv.shared._Z25selective_scan_fwd_kernelI32Selective_Scan_fwd_kernel_traitsILi64ELi16ELi1ELb0ELb1ELb0ELb1EffEEv13SSMParamsBase --------------------------
	.section	.nv.shared._Z25selective_scan_fwd_kernelI32Selective_Scan_fwd_kernel_traitsILi64ELi16ELi1ELb0ELb1ELb0ELb1EffEEv13SSMParamsBase,"aw",@nobits
	.sectionflags	@""
	.align	16


//--------------------- .nv.shared._Z25selective_scan_fwd_kernelI32Selective_Scan_fwd_kernel_traitsILi64ELi16ELi1ELb0ELb1ELb1ELb0EffEEv13SSMParamsBase --------------------------
	.section	.nv.shared._Z25selective_scan_fwd_kernelI32Selective_Scan_fwd_kernel_traitsILi64ELi16ELi1ELb0ELb1ELb1ELb0EffEEv13SSMParamsBase,"aw",@nobits
	.sectionflags	@""
	.align	16


//--------------------- .nv.shared._Z25selective_scan_fwd_kernelI32Selective_Scan_fwd_kernel_traitsILi64ELi16ELi1ELb0ELb1ELb1ELb1EffEEv13SSMParamsBase --------------------------
	.section	.nv.shared._Z25selective_scan_fwd_kernelI32Selective_Scan_fwd_kernel_traitsILi64ELi16ELi1ELb0ELb1ELb1ELb1EffEEv13SSMParamsBase,"aw",@nobits
	.sectionflags	@""
	.align	16


//--------------------- .nv.shared._Z25selective_scan_fwd_kernelI32Selective_Scan_fwd_kernel_traitsILi64ELi16ELi1ELb1ELb0ELb0ELb0EffEEv13SSMParamsBase --------------------------
	.section	.nv.shared._Z25selective_scan_fwd_kernelI32Selective_Scan_fwd_kernel_traitsILi64ELi16ELi1ELb1ELb0ELb0ELb0EffEEv13SSMParamsBase,"aw",@nobits
	.sectionflags	@""
	.align	16


//--------------------- .nv.shared._Z25selective_scan_fwd_kernelI32Selective_Scan_fwd_kernel_traitsILi64ELi16ELi1ELb1ELb0ELb0ELb1EffEEv13SSMParamsBase --------------------------
	.section	.nv.shared._Z25selective_scan_fwd_kernelI32Selective_Scan_fwd_kernel_traitsILi64ELi16ELi1ELb1ELb0ELb0ELb1EffEEv13SSMParamsBase,"aw",@nobits
	.sectionflags	@""
	.align	16


//--------------------- .nv.shared._Z25selective_scan_fwd_kernelI32Selective_Scan_fwd_kernel_traitsILi64ELi16ELi1ELb1ELb0ELb1ELb0EffEEv13SSMParamsBase --------------------------
	.section	.nv.shared._Z25selective_scan_fwd_kernelI32Selective_Scan_fwd_kernel_traitsILi64ELi16ELi1ELb1ELb0ELb1ELb0EffEEv13SSMParamsBase,"aw",@nobits
	.sectionflags	@""
	.align	16


//--------------------- .nv.shared._Z25selective_scan_fwd_kernelI32Selective_Scan_fwd_kernel_traitsILi64ELi16ELi1ELb1ELb0ELb1ELb1EffEEv13SSMParamsBase --------------------------
	.section	.nv.shared._Z25selective_scan_fwd_kernelI32Selective_Scan_fwd_kernel_traitsILi64ELi16ELi1ELb1ELb0ELb1ELb1EffEEv13SSMParamsBase,"aw",@nobits
	.sectionflags	@""
	.align	16


//--------------------- .nv.shared._Z25selective_scan_fwd_kernelI32Selective_Scan_fwd_kernel_traitsILi64ELi16ELi1ELb1ELb1ELb0ELb0EffEEv13SSMParamsBase --------------------------
	.section	.nv.shared._Z25selective_scan_fwd_kernelI32Selective_Scan_fwd_kernel_traitsILi64ELi16ELi1ELb1ELb1ELb0ELb0EffEEv13SSMParamsBase,"aw",@nobits
	.sectionflags	@""
	.align	16


//--------------------- .nv.shared._Z25selective_scan_fwd_kernelI32Selective_Scan_fwd_kernel_traitsILi64ELi16ELi1ELb1ELb1ELb0ELb1EffEEv13SSMParamsBase --------------------------
	.section	.nv.shared._Z25selective_scan_fwd_kernelI32Selective_Scan_fwd_kernel_traitsILi64ELi16ELi1ELb1ELb1ELb0ELb1EffEEv13SSMParamsBase,"aw",@nobits
	.sectionflags	@""
	.align	16


//--------------------- .nv.shared._Z25selective_scan_fwd_kernelI32Selective_Scan_fwd_kernel_traitsILi64ELi16ELi1ELb1ELb1ELb1ELb0EffEEv13SSMParamsBase --------------------------
	.section	.nv.shared._Z25selective_scan_fwd_kernelI32Selective_Scan_fwd_kernel_traitsILi64ELi16ELi1ELb1ELb1ELb1ELb0EffEEv13SSMParamsBase,"aw",@nobits
	.sectionflags	@""
	.align	16


//--------------------- .nv.shared._Z25selective_scan_fwd_kernelI32Selective_Scan_fwd_kernel_traitsILi64ELi16ELi1ELb1ELb1ELb1ELb1EffEEv13SSMParamsBase --------------------------
	.section	.nv.shared._Z25selective_scan_fwd_kernelI32Selective_Scan_fwd_kernel_traitsILi64ELi16ELi1ELb1ELb1ELb1ELb1EffEEv13SSMParamsBase,"aw",@nobits
	.sectionflags	@""
	.align	16


//--------------------- .nv.shared._Z25selective_scan_fwd_kernelI32Selective_Scan_fwd_kernel_traitsILi32ELi16ELi1ELb0ELb0ELb0ELb0EffEEv13SSMParamsBase --------------------------
	.section	.nv.shared._Z25selective_scan_fwd_kernelI32Selective_Scan_fwd_kernel_traitsILi32ELi16ELi1ELb0ELb0ELb0ELb0EffEEv13SSMParamsBase,"aw",@nobits
	.sectionflags	@""
	.align	16


//--------------------- .nv.shared._Z25selective_scan_fwd_kernelI32Selective_Scan_fwd_kernel_traitsILi32ELi16ELi1ELb0ELb0ELb0ELb1EffEEv13SSMParamsBase --------------------------
	.section	.nv.shared._Z25selective_scan_fwd_kernelI32Selective_Scan_fwd_kernel_traitsILi32ELi16ELi1ELb0ELb0ELb0ELb1EffEEv13SSMParamsBase,"aw",@nobits
	.sectionflags	@""
	.align	16


//--------------------- .nv.shared._Z25selective_scan_fwd_kernelI32Selective_Scan_fwd_kernel_traitsILi32ELi16ELi1ELb0ELb0ELb1ELb0EffEEv13SSMParamsBase --------------------------
	.section	.nv.shared._Z25selective_scan_fwd_kernelI32Selective_Scan_fwd_kernel_traitsILi32ELi16ELi1ELb0ELb0ELb1ELb0EffEEv13SSMParamsBase,"aw",@nobits
	.sectionflags	@""
	.align	16


//--------------------- .nv.shared._Z25selective_scan_fwd_kernelI32Selective_Scan_fwd_kernel_traitsILi32ELi16ELi1ELb0ELb0ELb1ELb1EffEEv13SSMParamsBase --------------------------
	.section	.nv.shared._Z25selective_scan_fwd_kernelI32Selective_Scan_fwd_kernel_traitsILi32ELi16ELi1ELb0ELb0ELb1ELb1EffEEv13SSMParamsBase,"aw",@nobits
	.sectionflags	@""
	.align	16


//--------------------- .nv.shared._Z25selective_scan_fwd_kernelI32Selective_Scan_fwd_kernel_traitsILi32ELi16ELi1ELb0ELb1ELb0ELb0EffEEv13SSMParamsBase --------------------------
	.section	.nv.shared._Z25selective_scan_fwd_kernelI32Selective_Scan_fwd_kernel_traitsILi32ELi16ELi1ELb0ELb1ELb0ELb0EffEEv13SSMParamsBase,"aw",@nobits
	.sectionflags	@""
	.align	16


//--------------------- .nv.shared._Z25selective_scan_fwd_kernelI32Selective_Scan_fwd_kernel_traitsILi32ELi16ELi1ELb0ELb1ELb0ELb1EffEEv13SSMParamsBase --------------------------
	.section	.nv.shared._Z25selective_scan_fwd_kernelI32Selective_Scan_fwd_kernel_traitsILi32ELi16ELi1ELb0ELb1ELb0ELb1EffEEv13SSMParamsBase,"aw",@nobits
	.sectionflags	@""
	.align	16


//--------------------- .nv.shared._Z25selective_scan_fwd_kernelI32Selective_Scan_fwd_kernel_traitsILi32ELi16ELi1ELb0ELb1ELb1ELb0EffEEv13SSMParamsBase --------------------------
	.section	.nv.shared._Z25selective_scan_fwd_kernelI32Selective_Scan_fwd_kernel_traitsILi32ELi16ELi1ELb0ELb1ELb1ELb0EffEEv13SSMParamsBase,"aw",@nobits
	.sectionflags	@""
	.align	16


//--------------------- .nv.shared._Z25selective_scan_fwd_kernelI32Selective_Scan_fwd_kernel_traitsILi32ELi16ELi1ELb0ELb1ELb1ELb1EffEEv13SSMParamsBase --------------------------
	.section	.nv.shared._Z25selective_scan_fwd_kernelI32Selective_Scan_fwd_kernel_traitsILi32ELi16ELi1ELb0ELb1ELb1ELb1EffEEv13SSMParamsBase,"aw",@nobits
	.sectionflags	@""
	.align	16


//--------------------- .nv.shared._Z25selective_scan_fwd_kernelI32Selective_Scan_fwd_kernel_traitsILi32ELi16ELi1ELb1ELb0ELb0ELb0EffEEv13SSMParamsBase --------------------------
	.section	.nv.shared._Z25selective_scan_fwd_kernelI32Selective_Scan_fwd_kernel_traitsILi32ELi16ELi1ELb1ELb0ELb0ELb0EffEEv13SSMParamsBase,"aw",@nobits
	.sectionflags	@""
	.align	16


//--------------------- .nv.shared._Z25selective_scan_fwd_kernelI32Selective_Scan_fwd_kernel_traitsILi32ELi16ELi1ELb1ELb0ELb0ELb1EffEEv13SSMParamsBase --------------------------
	.section	.nv.shared._Z25selective_scan_fwd_kernelI32Selective_Scan_fwd_kernel_traitsILi32ELi16ELi1ELb1ELb0ELb0ELb1EffEEv13SSMParamsBase,"aw",@nobits
	.sectionflags	@""
	.align	16


//--------------------- .nv.shared._Z25selective_scan_fwd_kernelI32Selective_Scan_fwd_kernel_traitsILi32ELi16ELi1ELb1ELb0ELb1ELb0EffEEv13SSMParamsBase --------------------------
	.section	.nv.shared._Z25selective_scan_fwd_kernelI32Selective_Scan_fwd_kernel_traitsILi32ELi16ELi1ELb1ELb0ELb1ELb0EffEEv13SSMParamsBase,"aw",@nobits
	.sectionflags	@""
	.align	16


//--------------------- .nv.shared._Z25selective_scan_fwd_kernelI32Selective_Scan_fwd_kernel_traitsILi32ELi16ELi1ELb1ELb0ELb1ELb1EffEEv13SSMParamsBase --------------------------
	.section	.nv.shared._Z25selective_scan_fwd_kernelI32Selective_Scan_fwd_kernel_traitsILi32ELi16ELi1ELb1ELb0ELb1ELb1EffEEv13SSMParamsBase,"aw",@nobits
	.sectionflags	@""
	.align	16


//--------------------- .nv.shared._Z25selective_scan_fwd_kernelI32Selective_Scan_fwd_kernel_traitsILi32ELi16ELi1ELb1ELb1ELb0ELb0EffEEv13SSMParamsBase --------------------------
	.section	.nv.shared._Z25selective_scan_fwd_kernelI32Selective_Scan_fwd_kernel_traitsILi32ELi16ELi1ELb1ELb1ELb0ELb0EffEEv13SSMParamsBase,"aw",@nobits
	.sectionflags	@""
	.align	16


//--------------------- .nv.shared._Z25selective_scan_fwd_kernelI32Selective_Scan_fwd_kernel_traitsILi32ELi16ELi1ELb1ELb1ELb0ELb1EffEEv13SSMParamsBase --------------------------
	.section	.nv.shared._Z25selective_scan_fwd_kernelI32Selective_Scan_fwd_kernel_traitsILi32ELi16ELi1ELb1ELb1ELb0ELb1EffEEv13SSMParamsBase,"aw",@nobits
	.sectionflags	@""
	.align	16


//--------------------- .nv.shared._Z25selective_scan_fwd_kernelI32Selective_Scan_fwd_kernel_traitsILi32ELi16ELi1ELb1ELb1ELb1ELb0EffEEv13SSMParamsBase --------------------------
	.section	.nv.shared._Z25selective_scan_fwd_kernelI32Selective_Scan_fwd_kernel_traitsILi32ELi16ELi1ELb1ELb1ELb1ELb0EffEEv13SSMParamsBase,"aw",@nobits
	.sectionflags	@""
	.align	16


//--------------------- .nv.shared._Z25selective_scan_fwd_kernelI32Selective_Scan_fwd_kernel_traitsILi32ELi16ELi1ELb1ELb1ELb1ELb1EffEEv13SSMParamsBase --------------------------
	.section	.nv.shared._Z25selective_scan_fwd_kernelI32Selective_Scan_fwd_kernel_traitsILi32ELi16ELi1ELb1ELb1ELb1ELb1EffEEv13SSMParamsBase,"aw",@nobits
	.sectionflags	@""
	.align	16


//--------------------- .nv.shared._Z25selective_scan_fwd_kernelI32Selective_Scan_fwd_kernel_traitsILi32ELi8ELi1ELb0ELb0ELb0ELb0EffEEv13SSMParamsBase --------------------------
	.section	.nv.shared._Z25selective_scan_fwd_kernelI32Selective_Scan_fwd_kernel_traitsILi32ELi8ELi1ELb0ELb0ELb0ELb0EffEEv13SSMParamsBase,"aw",@nobits
	.sectionflags	@""
	.align	16


//--------------------- .nv.shared._Z25selective_scan_fwd_kernelI32Selective_Scan_fwd_kernel_traitsILi32ELi8ELi1ELb0ELb0ELb0ELb1EffEEv13SSMParamsBase --------------------------
	.section	.nv.shared._Z25selective_scan_fwd_kernelI32Selective_Scan_fwd_kernel_traitsILi32ELi8ELi1ELb0ELb0ELb0ELb1EffEEv13SSMParamsBase,"aw",@nobits
	.sectionflags	@""
	.align	16


//--------------------- .nv.shared._Z25selective_scan_fwd_kernelI32Selective_Scan_fwd_kernel_traitsILi32ELi8ELi1ELb0ELb0ELb1ELb0EffEEv13SSMParamsBase --------------------------
	.section	.nv.shared._Z25selective_scan_fwd_kernelI32Selective_Scan_fwd_kernel_traitsILi32ELi8ELi1ELb0ELb0ELb1ELb0EffEEv13SSMParamsBase,"aw",@nobits
	.sectionflags	@""
	.align	16


//--------------------- .nv.shared._Z25selective_scan_fwd_kernelI32Selective_Scan_fwd_kernel_traitsILi32ELi8ELi1ELb0ELb0ELb1ELb1EffEEv13SSMParamsBase --------------------------
	.section	.nv.shared._Z25selective_scan_fwd_kernelI32Selective_Scan_fwd_kernel_traitsILi32ELi8ELi1ELb0ELb0ELb1ELb1EffEEv13SSMParamsBase,"aw",@nobits
	.sectionflags	@""
	.align	16


//--------------------- .nv.shared._Z25selective_scan_fwd_kernelI32Selective_Scan_fwd_kernel_traitsILi32ELi8ELi1ELb0ELb1ELb0ELb0EffEEv13SSMParamsBase --------------------------
	.section	.nv.shared._Z25selective_scan_fwd_kernelI32Selective_Scan_fwd_kernel_traitsILi32ELi8ELi1ELb0ELb1ELb0ELb0EffEEv13SSMParamsBase,"aw",@nobits
	.sectionflags	@""
	.align	16


//--------------------- .nv.shared._Z25selective_scan_fwd_kernelI32Selective_Scan_fwd_kernel_traitsILi32ELi8ELi1ELb0ELb1ELb0ELb1EffEEv13SSMParamsBase --------------------------
	.section	.nv.shared._Z25selective_scan_fwd_kernelI32Selective_Scan_fwd_kernel_traitsILi32ELi8ELi1ELb0ELb1ELb0ELb1EffEEv13SSMParamsBase,"aw",@nobits
	.sectionflags	@""
	.align	16


//--------------------- .nv.shared._Z25selective_scan_fwd_kernelI32Selective_Scan_fwd_kernel_traitsILi32ELi8ELi1ELb0ELb1ELb1ELb0EffEEv13SSMParamsBase --------------------------
	.section	.nv.shared._Z25selective_scan_fwd_kernelI32Selective_Scan_fwd_kernel_traitsILi32ELi8ELi1ELb0ELb1ELb1ELb0EffEEv13SSMParamsBase,"aw",@nobits
	.sectionflags	@""
	.align	16


//--------------------- .nv.shared._Z25selective_scan_fwd_kernelI32Selective_Scan_fwd_kernel_traitsILi32ELi8ELi1ELb0ELb1ELb1ELb1EffEEv13SSMParamsBase --------------------------
	.section	.nv.shared._Z25selective_scan_fwd_kernelI32Selective_Scan_fwd_kernel_traitsILi32ELi8ELi1ELb0ELb1ELb1ELb1EffEEv13SSMParamsBase,"aw",@nobits
	.sectionflags	@""
	.align	16


//--------------------- .nv.shared._Z25selective_scan_fwd_kernelI32Selective_Scan_fwd_kernel_traitsILi32ELi8ELi1ELb1ELb0ELb0ELb0EffEEv13SSMParamsBase --------------------------
	.section	.nv.shared._Z25selective_scan_fwd_kernelI32Selective_Scan_fwd_kernel_traitsILi32ELi8ELi1ELb1ELb0ELb0ELb0EffEEv13SSMParamsBase,"aw",@nobits
	.sectionflags	@""
	.align	16


//--------------------- .nv.shared._Z25selective_scan_fwd_kernelI32Selective_Scan_fwd_kernel_traitsILi32ELi8ELi1ELb1ELb0ELb0ELb1EffEEv13SSMParamsBase --------------------------
	.section	.nv.shared._Z25selective_scan_fwd_kernelI32Selective_Scan_fwd_kernel_traitsILi32ELi8ELi1ELb1ELb0ELb0ELb1EffEEv13SSMParamsBase,"aw",@nobits
	.sectionflags	@""
	.align	16


//--------------------- .nv.shared._Z25selective_scan_fwd_kernelI32Selective_Scan_fwd_kernel_traitsILi32ELi8ELi1ELb1ELb0ELb1ELb0EffEEv13SSMParamsBase --------------------------
	.section	.nv.shared._Z25selective_scan_fwd_kernelI32Selective_Scan_fwd_kernel_traitsILi32ELi8ELi1ELb1ELb0ELb1ELb0EffEEv13SSMParamsBase,"aw",@nobits
	.sectionflags	@""
	.align	16


//--------------------- .nv.shared._Z25selective_scan_fwd_kernelI32Selective_Scan_fwd_kernel_traitsILi32ELi8ELi1ELb1ELb0ELb1ELb1EffEEv13SSMParamsBase --------------------------
	.section	.nv.shared._Z25selective_scan_fwd_kernelI32Selective_Scan_fwd_kernel_traitsILi32ELi8ELi1ELb1ELb0ELb1ELb1EffEEv13SSMParamsBase,"aw",@nobits
	.sectionflags	@""
	.align	16


//--------------------- .nv.shared._Z25selective_scan_fwd_kernelI32Selective_Scan_fwd_kernel_traitsILi32ELi8ELi1ELb1ELb1ELb0ELb0EffEEv13SSMParamsBase --------------------------
	.section	.nv.shared._Z25selective_scan_fwd_kernelI32Selective_Scan_fwd_kernel_traitsILi32ELi8ELi1ELb1ELb1ELb0ELb0EffEEv13SSMParamsBase,"aw",@nobits
	.sectionflags	@""
	.align	16


//--------------------- .nv.shared._Z25selective_scan_fwd_kernelI32Selective_Scan_fwd_kernel_traitsILi32ELi8ELi1ELb1ELb1ELb0ELb1EffEEv13SSMParamsBase --------------------------
	.section	.nv.shared._Z25selective_scan_fwd_kernelI32Selective_Scan_fwd_kernel_traitsILi32ELi8ELi1ELb1ELb1ELb0ELb1EffEEv13SSMParamsBase,"aw",@nobits
	.sectionflags	@""
	.align	16


//--------------------- .nv.shared._Z25selective_scan_fwd_kernelI32Selective_Scan_fwd_kernel_traitsILi32ELi8ELi1ELb1ELb1ELb1ELb0EffEEv13SSMParamsBase --------------------------
	.section	.nv.shared._Z25selective_scan_fwd_kernelI32Selective_Scan_fwd_kernel_traitsILi32ELi8ELi1ELb1ELb1ELb1ELb0EffEEv13SSMParamsBase,"aw",@nobits
	.sectionflags	@""
	.align	16


//--------------------- .nv.shared._Z25selective_scan_fwd_kernelI32Selective_Scan_fwd_kernel_traitsILi32ELi8ELi1ELb1ELb1ELb1ELb1EffEEv13SSMParamsBase --------------------------
	.section	.nv.shared._Z25selective_scan_fwd_kernelI32Selective_Scan_fwd_kernel_traitsILi32ELi8ELi1ELb1ELb1ELb1ELb1EffEEv13SSMParamsBase,"aw",@nobits
	.sectionflags	@""
	.align	16


//--------------------- .nv.shared._Z25selective_scan_fwd_kernelI32Selective_Scan_fwd_kernel_traitsILi32ELi4ELi1ELb0ELb0ELb0ELb0EffEEv13SSMParamsBase --------------------------
	.section	.nv.shared._Z25selective_scan_fwd_kernelI32Selective_Scan_fwd_kernel_traitsILi32ELi4ELi1ELb0ELb0ELb0ELb0EffEEv13SSMParamsBase,"aw",@nobits
	.sectionflags	@""
	.align	16


//--------------------- .nv.shared._Z25selective_scan_fwd_kernelI32Selective_Scan_fwd_kernel_traitsILi32ELi4ELi1ELb0ELb0ELb0ELb1EffEEv13SSMParamsBase --------------------------
	.section	.nv.shared._Z25selective_scan_fwd_kernelI32Selective_Scan_fwd_kernel_traitsILi32ELi4ELi1ELb0ELb0ELb0ELb1EffEEv13SSMParamsBase,"aw",@nobits
	.sectionflags	@""
	.align	16


//--------------------- .nv.shared._Z25selective_scan_fwd_kernelI32Selective_Scan_fwd_kernel_traitsILi32ELi4ELi1ELb0ELb0ELb1ELb0EffEEv13SSMParamsBase --------------------------
	.section	.nv.shared._Z25selective_scan_fwd_kernelI32Selective_Scan_fwd_kernel_traitsILi32ELi4ELi1ELb0ELb0ELb1ELb0EffEEv13SSMParamsBase,"aw",@nobits
	.sectionflags	@""
	.align	16


//--------------------- .nv.shared._Z25selective_scan_fwd_kernelI32Selective_Scan_fwd_kernel_traitsILi32ELi4ELi1ELb0ELb0ELb1ELb1EffEEv13SSMParamsBase --------------------------
	.section	.nv.shared._Z25selective_scan_fwd_kernelI32Selective_Scan_fwd_kernel_traitsILi32ELi4ELi1ELb0ELb0ELb1ELb1EffEEv13SSMParamsBase,"aw",@nobits
	.sectionflags	@""
	.align	16


//--------------------- .nv.shared._Z25selective_scan_fwd_kernelI32Selective_Scan_fwd_kernel_traitsILi32ELi4ELi1ELb0ELb1ELb0ELb0EffEEv13SSMParamsBase --------------------------
	.section	.nv.shared._Z25selective_scan_fwd_kernelI32Selective_Scan_fwd_kernel_traitsILi32ELi4ELi1ELb0ELb1ELb0ELb0EffEEv13SSMParamsBase,"aw",@nobits
	.sectionflags	@""
	.align	16


//--------------------- .nv.shared._Z25selective_scan_fwd_kernelI32Selective_Scan_fwd_kernel_traitsILi32ELi4ELi1ELb0ELb1ELb0ELb1EffEEv13SSMParamsBase --------------------------
	.section	.nv.shared._Z25selective_scan_fwd_kernelI32Selective_Scan_fwd_kernel_traitsILi32ELi4ELi1ELb0ELb1ELb0ELb1EffEEv13SSMParamsBase,"aw",@nobits
	.sectionflags	@""
	.align	16


//--------------------- .nv.shared._Z25selective_scan_fwd_kernelI32Selective_Scan_fwd_kernel_traitsILi32ELi4ELi1ELb0ELb1ELb1ELb0EffEEv13SSMParamsBase --------------------------
	.section	.nv.shared._Z25selective_scan_fwd_kernelI32Selective_Scan_fwd_kernel_traitsILi32ELi4ELi1ELb0ELb1ELb1ELb0EffEEv13SSMParamsBase,"aw",@nobits
	.sectionflags	@""
	.align	16


//--------------------- .nv.shared._Z25selective_scan_fwd_kernelI32Selective_Scan_fwd_kernel_traitsILi32ELi4ELi1ELb0ELb1ELb1ELb1EffEEv13SSMParamsBase --------------------------
	.section	.nv.shared._Z25selective_scan_fwd_kernelI32Selective_Scan_fwd_kernel_traitsILi32ELi4ELi1ELb0ELb1ELb1ELb1EffEEv13SSMParamsBase,"aw",@nobits
	.sectionflags	@""
	.align	16


//--------------------- .nv.shared._Z25selective_scan_fwd_kernelI32Selective_Scan_fwd_kernel_traitsILi32ELi4ELi1ELb1ELb0ELb0ELb0EffEEv13SSMParamsBase --------------------------
	.section	.nv.shared._Z25selective_scan_fwd_kernelI32Selective_Scan_fwd_kernel_traitsILi32ELi4ELi1ELb1ELb0ELb0ELb0EffEEv13SSMParamsBase,"aw",@nobits
	.sectionflags	@""
	.align	16


//--------------------- .nv.shared._Z25selective_scan_fwd_kernelI32Selective_Scan_fwd_kernel_traitsILi32ELi4ELi1ELb1ELb0ELb0ELb1EffEEv13SSMParamsBase --------------------------
	.section	.nv.shared._Z25selective_scan_fwd_kernelI32Selective_Scan_fwd_kernel_traitsILi32ELi4ELi1ELb1ELb0ELb0ELb1EffEEv13SSMParamsBase,"aw",@nobits
	.sectionflags	@""
	.align	16


//--------------------- .nv.shared._Z25selective_scan_fwd_kernelI32Selective_Scan_fwd_kernel_traitsILi32ELi4ELi1ELb1ELb0ELb1ELb0EffEEv13SSMParamsBase --------------------------
	.section	.nv.shared._Z25selective_scan_fwd_kernelI32Selective_Scan_fwd_kernel_traitsILi32ELi4ELi1ELb1ELb0ELb1ELb0EffEEv13SSMParamsBase,"aw",@nobits
	.sectionflags	@""
	.align	16


//--------------------- .nv.shared._Z25selective_scan_fwd_kernelI32Selective_Scan_fwd_kernel_traitsILi32ELi4ELi1ELb1ELb0ELb1ELb1EffEEv13SSMParamsBase --------------------------
	.section	.nv.shared._Z25selective_scan_fwd_kernelI32Selective_Scan_fwd_kernel_traitsILi32ELi4ELi1ELb1ELb0ELb1ELb1EffEEv13SSMParamsBase,"aw",@nobits
	.sectionflags	@""
	.align	16


//--------------------- .nv.shared._Z25selective_scan_fwd_kernelI32Selective_Scan_fwd_kernel_traitsILi32ELi4ELi1ELb1ELb1ELb0ELb0EffEEv13SSMParamsBase --------------------------
	.section	.nv.shared._Z25selective_scan_fwd_kernelI32Selective_Scan_fwd_kernel_traitsILi32ELi4ELi1ELb1ELb1ELb0ELb0EffEEv13SSMParamsBase,"aw",@nobits
	.sectionflags	@""
	.align	16


//--------------------- .nv.shared._Z25selective_scan_fwd_kernelI32Selective_Scan_fwd_kernel_traitsILi32ELi4ELi1ELb1ELb1ELb0ELb1EffEEv13SSMParamsBase --------------------------
	.section	.nv.shared._Z25selective_scan_fwd_kernelI32Selective_Scan_fwd_kernel_traitsILi32ELi4ELi1ELb1ELb1ELb0ELb1EffEEv13SSMParamsBase,"aw",@nobits
	.sectionflags	@""
	.align	16


//--------------------- .nv.shared._Z25selective_scan_fwd_kernelI32Selective_Scan_fwd_kernel_traitsILi32ELi4ELi1ELb1ELb1ELb1ELb0EffEEv13SSMParamsBase --------------------------
	.section	.nv.shared._Z25selective_scan_fwd_kernelI32Selective_Scan_fwd_kernel_traitsILi32ELi4ELi1ELb1ELb1ELb1ELb0EffEEv13SSMParamsBase,"aw",@nobits
	.sectionflags	@""
	.align	16


//--------------------- .nv.shared._Z25selective_scan_fwd_kernelI32Selective_Scan_fwd_kernel_traitsILi32ELi4ELi1ELb1ELb1ELb1ELb1EffEEv13SSMParamsBase --------------------------
	.section	.nv.shared._Z25selective_scan_fwd_kernelI32Selective_Scan_fwd_kernel_traitsILi32ELi4ELi1ELb1ELb1ELb1ELb1EffEEv13SSMParamsBase,"aw",@nobits
	.sectionflags	@""
	.align	16
